	.target	sm_80

	.elftype	@"ET_EXEC"


//--------------------- .note.nv.tkinfo           --------------------------
	.section	.note.nv.tkinfo,"",@"SHT_NOTE"
	.sectionflags	@"SHF_NOTE_NV_TKINFO"
	.tkinfo
        /*0018*/ 	.word	0x00000002
        /*0030*/ 	.string	""
        /*0030*/ 	.string	"ptxas"
        /*0030*/ 	.string	"Cuda compilation tools, release 13.0, V13.0.88"
        /*0030*/ 	.string	"Build cuda_13.0.r13.0/compiler.36424714_0"
        /*0030*/ 	.string	"-arch sm_80 -m 64 "



//--------------------- .note.nv.cuinfo           --------------------------
	.section	.note.nv.cuinfo,"",@"SHT_NOTE"
	.sectionflags	@"SHF_NOTE_NV_CUINFO"
        /*0018*/ 	.short	0x0002
        /*001a*/ 	.short	0x0050
        /*001c*/ 	.short	0x0082
	.zero		2


//--------------------- .nv.info                  --------------------------
	.section	.nv.info,"",@"SHT_CUDA_INFO"
	.align	4


	//----- nvinfo : EIATTR_REGCOUNT
	.align		4
        /*0000*/ 	.byte	0x04, 0x2f
        /*0002*/ 	.short	(.L_12 - .L_11)
	.align		4
.L_11:
        /*0004*/ 	.word	index@(_ZN7cutlass13device_kernelIN5flash19enable_sm80_to_sm89INS1_16FlashAttnFwdSm80INS1_25CollectiveMainloopFwdSm80ILi8ELi2ELb0EN4cute5tupleIJNS5_1CILi128EEENS7_ILi64EEENS7_ILi192EEEEEELi192ENS_10bfloat16_tEfNS_4arch4Sm80ELb1ELb0ELb1ELb1ELb0ELb1ELb1ELb1EEENS1_21CollectiveEpilogueFwdINS6_IJS8_SA_S9_EEENS6_IJNS7_ILi1EEESI_SI_EEESC_SE_Li256ELb1ELb1ELb1ELb0EEENS1_36VarlenDynamicPersistentTileSchedulerILi128ELi64ELi256ELi256ELb1ELb1ELb0ELb1ELb1ELb1EEEEEEEEEvNT_6ParamsE)
        /*0008*/ 	.word	0x000000ff


	//----- nvinfo : EIATTR_FRAME_SIZE
	.align		4
.L_12:
        /*000c*/ 	.byte	0x04, 0x11
        /*000e*/ 	.short	(.L_14 - .L_13)
	.align		4
.L_13:
        /*0010*/ 	.word	index@($__internal_51_$__cuda_sm70_votesync_ballot)
        /*0014*/ 	.word	0x00000000


	//----- nvinfo : EIATTR_FRAME_SIZE
	.align		4
.L_14:
        /*0018*/ 	.byte	0x04, 0x11
        /*001a*/ 	.short	(.L_16 - .L_15)
	.align		4
.L_15:
        /*001c*/ 	.word	index@($__internal_50_$__cuda_sm70_shflsync_up_p)
        /*0020*/ 	.word	0x00000000


	//----- nvinfo : EIATTR_FRAME_SIZE
	.align		4
.L_16:
        /*0024*/ 	.byte	0x04, 0x11
        /*0026*/ 	.short	(.L_18 - .L_17)
	.align		4
.L_17:
        /*0028*/ 	.word	index@($__internal_49_$__cuda_sm70_shflsync_idx_p)
        /*002c*/ 	.word	0x00000000


	//----- nvinfo : EIATTR_FRAME_SIZE
	.align		4
.L_18:
        /*0030*/ 	.byte	0x04, 0x11
        /*0032*/ 	.short	(.L_20 - .L_19)
	.align		4
.L_19:
        /*0034*/ 	.word	index@($__internal_48_$__cuda_sm70_shflsync_bfly_p)
        /*0038*/ 	.word	0x00000000


	//----- nvinfo : EIATTR_FRAME_SIZE
	.align		4
.L_20:
        /*003c*/ 	.byte	0x04, 0x11
        /*003e*/ 	.short	(.L_22 - .L_21)
	.align		4
.L_21:
        /*0040*/ 	.word	index@(_ZN7cutlass13device_kernelIN5flash19enable_sm80_to_sm89INS1_16FlashAttnFwdSm80INS1_25CollectiveMainloopFwdSm80ILi8ELi2ELb0EN4cute5tupleIJNS5_1CILi128EEENS7_ILi64EEENS7_ILi192EEEEEELi192ENS_10bfloat16_tEfNS_4arch4Sm80ELb1ELb0ELb1ELb1ELb0ELb1ELb1ELb1EEENS1_21CollectiveEpilogueFwdINS6_IJS8_SA_S9_EEENS6_IJNS7_ILi1EEESI_SI_EEESC_SE_Li256ELb1ELb1ELb1ELb0EEENS1_36VarlenDynamicPersistentTileSchedulerILi128ELi64ELi256ELi256ELb1ELb1ELb0ELb1ELb1ELb1EEEEEEEEEvNT_6ParamsE)
        /*0044*/ 	.word	0x00000000


	//----- nvinfo : EIATTR_REGCOUNT
	.align		4
.L_22:
        /*0048*/ 	.byte	0x04, 0x2f
        /*004a*/ 	.short	(.L_24 - .L_23)
	.align		4
.L_23:
        /*004c*/ 	.word	index@(_ZN7cutlass13device_kernelIN5flash19enable_sm80_to_sm89INS1_16FlashAttnFwdSm80INS1_25CollectiveMainloopFwdSm80ILi8ELi2ELb0EN4cute5tupleIJNS5_1CILi128EEENS7_ILi64EEENS7_ILi192EEEEEELi192ENS_10bfloat16_tEfNS_4arch4Sm80ELb1ELb0ELb1ELb1ELb0ELb0ELb1ELb1EEENS1_21CollectiveEpilogueFwdINS6_IJS8_SA_S9_EEENS6_IJNS7_ILi1EEESI_SI_EEESC_SE_Li256ELb1ELb1ELb1ELb0EEENS1_36VarlenDynamicPersistentTileSchedulerILi128ELi64ELi256ELi256ELb1ELb1ELb0ELb1ELb1ELb1EEEEEEEEEvNT_6ParamsE)
        /*0050*/ 	.word	0x000000ff


	//----- nvinfo : EIATTR_FRAME_SIZE
	.align		4
.L_24:
        /*0054*/ 	.byte	0x04, 0x11
        /*0056*/ 	.short	(.L_26 - .L_25)
	.align		4
.L_25:
        /*0058*/ 	.word	index@($__internal_47_$__cuda_sm70_votesync_ballot)
        /*005c*/ 	.word	0x00000000


	//----- nvinfo : EIATTR_FRAME_SIZE
	.align		4
.L_26:
        /*0060*/ 	.byte	0x04, 0x11
        /*0062*/ 	.short	(.L_28 - .L_27)
	.align		4
.L_27:
        /*0064*/ 	.word	index@($__internal_46_$__cuda_sm70_shflsync_up_p)
        /*0068*/ 	.word	0x00000000


	//----- nvinfo : EIATTR_FRAME_SIZE
	.align		4
.L_28:
        /*006c*/ 	.byte	0x04, 0x11
        /*006e*/ 	.short	(.L_30 - .L_29)
	.align		4
.L_29:
        /*0070*/ 	.word	index@($__internal_45_$__cuda_sm70_shflsync_idx_p)
        /*0074*/ 	.word	0x00000000


	//----- nvinfo : EIATTR_FRAME_SIZE
	.align		4
.L_30:
        /*0078*/ 	.byte	0x04, 0x11
        /*007a*/ 	.short	(.L_32 - .L_31)
	.align		4
.L_31:
        /*007c*/ 	.word	index@($__internal_44_$__cuda_sm70_shflsync_bfly_p)
        /*0080*/ 	.word	0x00000000


	//----- nvinfo : EIATTR_FRAME_SIZE
	.align		4
.L_32:
        /*0084*/ 	.byte	0x04, 0x11
        /*0086*/ 	.short	(.L_34 - .L_33)
	.align		4
.L_33:
        /*0088*/ 	.word	index@(_ZN7cutlass13device_kernelIN5flash19enable_sm80_to_sm89INS1_16FlashAttnFwdSm80INS1_25CollectiveMainloopFwdSm80ILi8ELi2ELb0EN4cute5tupleIJNS5_1CILi128EEENS7_ILi64EEENS7_ILi192EEEEEELi192ENS_10bfloat16_tEfNS_4arch4Sm80ELb1ELb0ELb1ELb1ELb0ELb0ELb1ELb1EEENS1_21CollectiveEpilogueFwdINS6_IJS8_SA_S9_EEENS6_IJNS7_ILi1EEESI_SI_EEESC_SE_Li256ELb1ELb1ELb1ELb0EEENS1_36VarlenDynamicPersistentTileSchedulerILi128ELi64ELi256ELi256ELb1ELb1ELb0ELb1ELb1ELb1EEEEEEEEEvNT_6ParamsE)
        /*008c*/ 	.word	0x00000000


	//----- nvinfo : EIATTR_REGCOUNT
	.align		4
.L_34:
        /*0090*/ 	.byte	0x04, 0x2f
        /*0092*/ 	.short	(.L_36 - .L_35)
	.align		4
.L_35:
        /*0094*/ 	.word	index@(_ZN7cutlass13device_kernelIN5flash19enable_sm80_to_sm89INS1_16FlashAttnFwdSm80INS1_25CollectiveMainloopFwdSm80ILi8ELi2ELb1EN4cute5tupleIJNS5_1CILi128EEENS7_ILi96EEENS7_ILi192EEEEEELi192ENS_10bfloat16_tEfNS_4arch4Sm80ELb1ELb0ELb1ELb0ELb0ELb0ELb1ELb1EEENS1_21CollectiveEpilogueFwdINS6_IJS8_SA_S9_EEENS6_IJNS7_ILi1EEESI_SI_EEESC_SE_Li256ELb0ELb1ELb1ELb0EEENS1_30DynamicPersistentTileSchedulerILi256ELi256ELb1ELb1ELb0EEEEEEEEEvNT_6ParamsE)
        /*0098*/ 	.word	0x000000ff


	//----- nvinfo : EIATTR_FRAME_SIZE
	.align		4
.L_36:
        /*009c*/ 	.byte	0x04, 0x11
        /*009e*/ 	.short	(.L_38 - .L_37)
	.align		4
.L_37:
        /*00a0*/ 	.word	index@($__internal_43_$__cuda_sm70_shflsync_idx_p)
        /*00a4*/ 	.word	0x00000000


	//----- nvinfo : EIATTR_FRAME_SIZE
	.align		4
.L_38:
        /*00a8*/ 	.byte	0x04, 0x11
        /*00aa*/ 	.short	(.L_40 - .L_39)
	.align		4
.L_39:
        /*00ac*/ 	.word	index@($__internal_42_$__cuda_sm70_shflsync_bfly_p)
        /*00b0*/ 	.word	0x00000000


	//----- nvinfo : EIATTR_FRAME_SIZE
	.align		4
.L_40:
        /*00b4*/ 	.byte	0x04, 0x11
        /*00b6*/ 	.short	(.L_42 - .L_41)
	.align		4
.L_41:
        /*00b8*/ 	.word	index@(_ZN7cutlass13device_kernelIN5flash19enable_sm80_to_sm89INS1_16FlashAttnFwdSm80INS1_25CollectiveMainloopFwdSm80ILi8ELi2ELb1EN4cute5tupleIJNS5_1CILi128EEENS7_ILi96EEENS7_ILi192EEEEEELi192ENS_10bfloat16_tEfNS_4arch4Sm80ELb1ELb0ELb1ELb0ELb0ELb0ELb1ELb1EEENS1_21CollectiveEpilogueFwdINS6_IJS8_SA_S9_EEENS6_IJNS7_ILi1EEESI_SI_EEESC_SE_Li256ELb0ELb1ELb1ELb0EEENS1_30DynamicPersistentTileSchedulerILi256ELi256ELb1ELb1ELb0EEEEEEEEEvNT_6ParamsE)
        /*00bc*/ 	.word	0x00000088


	//----- nvinfo : EIATTR_REGCOUNT
	.align		4
.L_42:
        /*00c0*/ 	.byte	0x04, 0x2f
        /*00c2*/ 	.short	(.L_44 - .L_43)
	.align		4
.L_43:
        /*00c4*/ 	.word	index@(_ZN7cutlass13device_kernelIN5flash19enable_sm80_to_sm89INS1_16FlashAttnFwdSm80INS1_25CollectiveMainloopFwdSm80ILi8ELi2ELb0EN4cute5tupleIJNS5_1CILi128EEENS7_ILi64EEENS7_ILi192EEEEEELi192ENS_10bfloat16_tEfNS_4arch4Sm80ELb0ELb1ELb1ELb1ELb0ELb1ELb1ELb1EEENS1_21CollectiveEpilogueFwdINS6_IJS8_SA_S9_EEENS6_IJNS7_ILi1EEESI_SI_EEESC_SE_Li256ELb1ELb1ELb1ELb0EEENS1_36VarlenDynamicPersistentTileSchedulerILi128ELi64ELi256ELi256ELb1ELb1ELb0ELb1ELb0ELb1EEEEEEEEEvNT_6ParamsE)
        /*00c8*/ 	.word	0x000000ff


	//----- nvinfo : EIATTR_FRAME_SIZE
	.align		4
.L_44:
        /*00cc*/ 	.byte	0x04, 0x11
        /*00ce*/ 	.short	(.L_46 - .L_45)
	.align		4
.L_45:
        /*00d0*/ 	.word	index@($__internal_41_$__cuda_sm70_votesync_ballot)
        /*00d4*/ 	.word	0x00000000


	//----- nvinfo : EIATTR_FRAME_SIZE
	.align		4
.L_46:
        /*00d8*/ 	.byte	0x04, 0x11
        /*00da*/ 	.short	(.L_48 - .L_47)
	.align		4
.L_47:
        /*00dc*/ 	.word	index@($__internal_40_$__cuda_sm70_shflsync_up_p)
        /*00e0*/ 	.word	0x00000000


	//----- nvinfo : EIATTR_FRAME_SIZE
	.align		4
.L_48:
        /*00e4*/ 	.byte	0x04, 0x11
        /*00e6*/ 	.short	(.L_50 - .L_49)
	.align		4
.L_49:
        /*00e8*/ 	.word	index@($__internal_39_$__cuda_sm70_shflsync_idx_p)
        /*00ec*/ 	.word	0x00000000


	//----- nvinfo : EIATTR_FRAME_SIZE
	.align		4
.L_50:
        /*00f0*/ 	.byte	0x04, 0x11
        /*00f2*/ 	.short	(.L_52 - .L_51)
	.align		4
.L_51:
        /*00f4*/ 	.word	index@($__internal_38_$__cuda_sm70_shflsync_bfly_p)
        /*00f8*/ 	.word	0x00000000


	//----- nvinfo : EIATTR_FRAME_SIZE
	.align		4
.L_52:
        /*00fc*/ 	.byte	0x04, 0x11
        /*00fe*/ 	.short	(.L_54 - .L_53)
	.align		4
.L_53:
        /*0100*/ 	.word	index@($_ZN7cutlass13device_kernelIN5flash19enable_sm80_to_sm89INS1_16FlashAttnFwdSm80INS1_25CollectiveMainloopFwdSm80ILi8ELi2ELb0EN4cute5tupleIJNS5_1CILi128EEENS7_ILi64EEENS7_ILi192EEEEEELi192ENS_10bfloat16_tEfNS_4arch4Sm80ELb0ELb1ELb1ELb1ELb0ELb1ELb1ELb1EEENS1_21CollectiveEpilogueFwdINS6_IJS8_SA_S9_EEENS6_IJNS7_ILi1EEESI_SI_EEESC_SE_Li256ELb1ELb1ELb1ELb0EEENS1_36VarlenDynamicPersistentTileSchedulerILi128ELi64ELi256ELi256ELb1ELb1ELb0ELb1ELb0ELb1EEEEEEEEEvNT_6ParamsE$_ZZN5flash25CollectiveMainloopFwdSm80ILi8ELi2ELb0EN4cute5tupleIJNS1_1CILi128EEENS3_ILi64EEENS3_ILi192EEEEEELi192EN7cutlass10bfloat16_tEfNS8_4arch4Sm80ELb0ELb1ELb1ELb1ELb0ELb1ELb1ELb1EE3mmaINS_16FlashAttnFwdSm80ISC_NS_21CollectiveEpilogueFwdINS2_IJS4_S6_S5_EEENS2_IJNS3_ILi1EEESH_SH_EEES9_SB_Li256ELb1ELb1ELb1ELb0EEENS_36VarlenDynamicPersistentTileSchedulerILi128ELi64ELi256ELi256ELb1ELb1ELb0ELb1ELb0ELb1EEEE13SharedStorageENS1_6TensorINS1_11ArrayEngineIfLm96EEENS1_6LayoutINS2_IJNS2_IJNS3_ILi2EEESS_EEESH_NS3_ILi24EEEEEENS2_IJNS2_IJSH_SS_EEENS3_ILi0EEENS3_ILi4EEEEEEEEEENS_7SoftmaxILi2ELi0EEEEEbRKNSC_6ParamsERT0_RT1_iRKNS_16SeqlenInfoQKNewKILb1ELb1EEENS2_IJiiiiEEERT_ENKUlvE_clEv)
        /*0104*/ 	.word	0x00000000


	//----- nvinfo : EIATTR_FRAME_SIZE
	.align		4
.L_54:
        /*0108*/ 	.byte	0x04, 0x11
        /*010a*/ 	.short	(.L_56 - .L_55)
	.align		4
.L_55:
        /*010c*/ 	.word	index@(_ZN7cutlass13device_kernelIN5flash19enable_sm80_to_sm89INS1_16FlashAttnFwdSm80INS1_25CollectiveMainloopFwdSm80ILi8ELi2ELb0EN4cute5tupleIJNS5_1CILi128EEENS7_ILi64EEENS7_ILi192EEEEEELi192ENS_10bfloat16_tEfNS_4arch4Sm80ELb0ELb1ELb1ELb1ELb0ELb1ELb1ELb1EEENS1_21CollectiveEpilogueFwdINS6_IJS8_SA_S9_EEENS6_IJNS7_ILi1EEESI_SI_EEESC_SE_Li256ELb1ELb1ELb1ELb0EEENS1_36VarlenDynamicPersistentTileSchedulerILi128ELi64ELi256ELi256ELb1ELb1ELb0ELb1ELb0ELb1EEEEEEEEEvNT_6ParamsE)
        /*0110*/ 	.word	0x000000a0


	//----- nvinfo : EIATTR_REGCOUNT
	.align		4
.L_56:
        /*0114*/ 	.byte	0x04, 0x2f
        /*0116*/ 	.short	(.L_58 - .L_57)
	.align		4
.L_57:
        /*0118*/ 	.word	index@(_ZN7cutlass13device_kernelIN5flash19enable_sm80_to_sm89INS1_16FlashAttnFwdSm80INS1_25CollectiveMainloopFwdSm80ILi8ELi2ELb0EN4cute5tupleIJNS5_1CILi128EEENS7_ILi64EEENS7_ILi192EEEEEELi192ENS_10bfloat16_tEfNS_4arch4Sm80ELb0ELb1ELb1ELb1ELb0ELb0ELb1ELb1EEENS1_21CollectiveEpilogueFwdINS6_IJS8_SA_S9_EEENS6_IJNS7_ILi1EEESI_SI_EEESC_SE_Li256ELb1ELb1ELb1ELb0EEENS1_36VarlenDynamicPersistentTileSchedulerILi128ELi64ELi256ELi256ELb1ELb1ELb0ELb1ELb0ELb1EEEEEEEEEvNT_6ParamsE)
        /*011c*/ 	.word	0x000000ff


	//----- nvinfo : EIATTR_FRAME_SIZE
	.align		4
.L_58:
        /*0120*/ 	.byte	0x04, 0x11
        /*0122*/ 	.short	(.L_60 - .L_59)
	.align		4
.L_59:
        /*0124*/ 	.word	index@($__internal_37_$__cuda_sm70_votesync_ballot)
        /*0128*/ 	.word	0x00000000


	//----- nvinfo : EIATTR_FRAME_SIZE
	.align		4
.L_60:
        /*012c*/ 	.byte	0x04, 0x11
        /*012e*/ 	.short	(.L_62 - .L_61)
	.align		4
.L_61:
        /*0130*/ 	.word	index@($__internal_36_$__cuda_sm70_shflsync_up_p)
        /*0134*/ 	.word	0x00000000


	//----- nvinfo : EIATTR_FRAME_SIZE
	.align		4
.L_62:
        /*0138*/ 	.byte	0x04, 0x11
        /*013a*/ 	.short	(.L_64 - .L_63)
	.align		4
.L_63:
        /*013c*/ 	.word	index@($__internal_35_$__cuda_sm70_shflsync_idx_p)
        /*0140*/ 	.word	0x00000000


	//----- nvinfo : EIATTR_FRAME_SIZE
	.align		4
.L_64:
        /*0144*/ 	.byte	0x04, 0x11
        /*0146*/ 	.short	(.L_66 - .L_65)
	.align		4
.L_65:
        /*0148*/ 	.word	index@($__internal_34_$__cuda_sm70_shflsync_bfly_p)
        /*014c*/ 	.word	0x00000000


	//----- nvinfo : EIATTR_FRAME_SIZE
	.align		4
.L_66:
        /*0150*/ 	.byte	0x04, 0x11
        /*0152*/ 	.short	(.L_68 - .L_67)
	.align		4
.L_67:
        /*0154*/ 	.word	index@(_ZN7cutlass13device_kernelIN5flash19enable_sm80_to_sm89INS1_16FlashAttnFwdSm80INS1_25CollectiveMainloopFwdSm80ILi8ELi2ELb0EN4cute5tupleIJNS5_1CILi128EEENS7_ILi64EEENS7_ILi192EEEEEELi192ENS_10bfloat16_tEfNS_4arch4Sm80ELb0ELb1ELb1ELb1ELb0ELb0ELb1ELb1EEENS1_21CollectiveEpilogueFwdINS6_IJS8_SA_S9_EEENS6_IJNS7_ILi1EEESI_SI_EEESC_SE_Li256ELb1ELb1ELb1ELb0EEENS1_36VarlenDynamicPersistentTileSchedulerILi128ELi64ELi256ELi256ELb1ELb1ELb0ELb1ELb0ELb1EEEEEEEEEvNT_6ParamsE)
        /*0158*/ 	.word	0x00000038


	//----- nvinfo : EIATTR_REGCOUNT
	.align		4
.L_68:
        /*015c*/ 	.byte	0x04, 0x2f
        /*015e*/ 	.short	(.L_70 - .L_69)
	.align		4
.L_69:
        /*0160*/ 	.word	index@(_ZN7cutlass13device_kernelIN5flash19enable_sm80_to_sm89INS1_16FlashAttnFwdSm80INS1_25CollectiveMainloopFwdSm80ILi8ELi2ELb0EN4cute5tupleIJNS5_1CILi128EEENS7_ILi64EEENS7_ILi192EEEEEELi192ENS_10bfloat16_tEfNS_4arch4Sm80ELb0ELb1ELb1ELb0ELb0ELb0ELb1ELb1EEENS1_21CollectiveEpilogueFwdINS6_IJS8_SA_S9_EEENS6_IJNS7_ILi1EEESI_SI_EEESC_SE_Li256ELb0ELb1ELb1ELb0EEENS1_19SingleTileSchedulerILb0ELb1ELb1ELi128EEEEEEEEEvNT_6ParamsE)
        /*0164*/ 	.word	0x000000f4


	//----- nvinfo : EIATTR_FRAME_SIZE
	.align		4
.L_70:
        /*0168*/ 	.byte	0x04, 0x11
        /*016a*/ 	.short	(.L_72 - .L_71)
	.align		4
.L_71:
        /*016c*/ 	.word	index@(_ZN7cutlass13device_kernelIN5flash19enable_sm80_to_sm89INS1_16FlashAttnFwdSm80INS1_25CollectiveMainloopFwdSm80ILi8ELi2ELb0EN4cute5tupleIJNS5_1CILi128EEENS7_ILi64EEENS7_ILi192EEEEEELi192ENS_10bfloat16_tEfNS_4arch4Sm80ELb0ELb1ELb1ELb0ELb0ELb0ELb1ELb1EEENS1_21CollectiveEpilogueFwdINS6_IJS8_SA_S9_EEENS6_IJNS7_ILi1EEESI_SI_EEESC_SE_Li256ELb0ELb1ELb1ELb0EEENS1_19SingleTileSchedulerILb0ELb1ELb1ELi128EEEEEEEEEvNT_6ParamsE)
        /*0170*/ 	.word	0x00000000


	//----- nvinfo : EIATTR_REGCOUNT
	.align		4
.L_72:
        /*0174*/ 	.byte	0x04, 0x2f
        /*0176*/ 	.short	(.L_74 - .L_73)
	.align		4
.L_73:
        /*0178*/ 	.word	index@(_ZN7cutlass13device_kernelIN5flash19enable_sm80_to_sm89INS1_16FlashAttnFwdSm80INS1_25CollectiveMainloopFwdSm80ILi8ELi2ELb0EN4cute5tupleIJNS5_1CILi128EEENS7_ILi64EEENS7_ILi192EEEEEELi192ENS_10bfloat16_tEfNS_4arch4Sm80ELb0ELb0ELb1ELb1ELb0ELb1ELb1ELb1EEENS1_21CollectiveEpilogueFwdINS6_IJS8_SA_S9_EEENS6_IJNS7_ILi1EEESI_SI_EEESC_SE_Li256ELb1ELb1ELb1ELb0EEENS1_36VarlenDynamicPersistentTileSchedulerILi128ELi64ELi256ELi256ELb1ELb1ELb0ELb0ELb1ELb1EEEEEEEEEvNT_6ParamsE)
        /*017c*/ 	.word	0x000000fc


	//----- nvinfo : EIATTR_FRAME_SIZE
	.align		4
.L_74:
        /*0180*/ 	.byte	0x04, 0x11
        /*0182*/ 	.short	(.L_76 - .L_75)
	.align		4
.L_75:
        /*0184*/ 	.word	index@($__internal_33_$__cuda_sm70_votesync_ballot)
        /*0188*/ 	.word	0x00000000


	//----- nvinfo : EIATTR_FRAME_SIZE
	.align		4
.L_76:
        /*018c*/ 	.byte	0x04, 0x11
        /*018e*/ 	.short	(.L_78 - .L_77)
	.align		4
.L_77:
        /*0190*/ 	.word	index@($__internal_32_$__cuda_sm70_shflsync_up_p)
        /*0194*/ 	.word	0x00000000


	//----- nvinfo : EIATTR_FRAME_SIZE
	.align		4
.L_78:
        /*0198*/ 	.byte	0x04, 0x11
        /*019a*/ 	.short	(.L_80 - .L_79)
	.align		4
.L_79:
        /*019c*/ 	.word	index@($__internal_31_$__cuda_sm70_shflsync_idx_p)
        /*01a0*/ 	.word	0x00000000


	//----- nvinfo : EIATTR_FRAME_SIZE
	.align		4
.L_80:
        /*01a4*/ 	.byte	0x04, 0x11
        /*01a6*/ 	.short	(.L_82 - .L_81)
	.align		4
.L_81:
        /*01a8*/ 	.word	index@($__internal_30_$__cuda_sm70_shflsync_bfly_p)
        /*01ac*/ 	.word	0x00000000


	//----- nvinfo : EIATTR_FRAME_SIZE
	.align		4
.L_82:
        /*01b0*/ 	.byte	0x04, 0x11
        /*01b2*/ 	.short	(.L_84 - .L_83)
	.align		4
.L_83:
        /*01b4*/ 	.word	index@(_ZN7cutlass13device_kernelIN5flash19enable_sm80_to_sm89INS1_16FlashAttnFwdSm80INS1_25CollectiveMainloopFwdSm80ILi8ELi2ELb0EN4cute5tupleIJNS5_1CILi128EEENS7_ILi64EEENS7_ILi192EEEEEELi192ENS_10bfloat16_tEfNS_4arch4Sm80ELb0ELb0ELb1ELb1ELb0ELb1ELb1ELb1EEENS1_21CollectiveEpilogueFwdINS6_IJS8_SA_S9_EEENS6_IJNS7_ILi1EEESI_SI_EEESC_SE_Li256ELb1ELb1ELb1ELb0EEENS1_36VarlenDynamicPersistentTileSchedulerILi128ELi64ELi256ELi256ELb1ELb1ELb0ELb0ELb1ELb1EEEEEEEEEvNT_6ParamsE)
        /*01b8*/ 	.word	0x00000000


	//----- nvinfo : EIATTR_REGCOUNT
	.align		4
.L_84:
        /*01bc*/ 	.byte	0x04, 0x2f
        /*01be*/ 	.short	(.L_86 - .L_85)
	.align		4
.L_85:
        /*01c0*/ 	.word	index@(_ZN7cutlass13device_kernelIN5flash19enable_sm80_to_sm89INS1_16FlashAttnFwdSm80INS1_25CollectiveMainloopFwdSm80ILi8ELi2ELb0EN4cute5tupleIJNS5_1CILi128EEENS7_ILi64EEENS7_ILi192EEEEEELi192ENS_10bfloat16_tEfNS_4arch4Sm80ELb0ELb0ELb1ELb1ELb0ELb0ELb1ELb1EEENS1_21CollectiveEpilogueFwdINS6_IJS8_SA_S9_EEENS6_IJNS7_ILi1EEESI_SI_EEESC_SE_Li256ELb1ELb1ELb1ELb0EEENS1_36VarlenDynamicPersistentTileSchedulerILi128ELi64ELi256ELi256ELb1ELb1ELb0ELb0ELb1ELb1EEEEEEEEEvNT_6ParamsE)
        /*01c4*/ 	.word	0x000000ff


	//----- nvinfo : EIATTR_FRAME_SIZE
	.align		4
.L_86:
        /*01c8*/ 	.byte	0x04, 0x11
        /*01ca*/ 	.short	(.L_88 - .L_87)
	.align		4
.L_87:
        /*01cc*/ 	.word	index@($__internal_29_$__cuda_sm70_votesync_ballot)
        /*01d0*/ 	.word	0x00000000


	//----- nvinfo : EIATTR_FRAME_SIZE
	.align		4
.L_88:
        /*01d4*/ 	.byte	0x04, 0x11
        /*01d6*/ 	.short	(.L_90 - .L_89)
	.align		4
.L_89:
        /*01d8*/ 	.word	index@($__internal_28_$__cuda_sm70_shflsync_up_p)
        /*01dc*/ 	.word	0x00000000


	//----- nvinfo : EIATTR_FRAME_SIZE
	.align		4
.L_90:
        /*01e0*/ 	.byte	0x04, 0x11
        /*01e2*/ 	.short	(.L_92 - .L_91)
	.align		4
.L_91:
        /*01e4*/ 	.word	index@($__internal_27_$__cuda_sm70_shflsync_idx_p)
        /*01e8*/ 	.word	0x00000000


	//----- nvinfo : EIATTR_FRAME_SIZE
	.align		4
.L_92:
        /*01ec*/ 	.byte	0x04, 0x11
        /*01ee*/ 	.short	(.L_94 - .L_93)
	.align		4
.L_93:
        /*01f0*/ 	.word	index@($__internal_26_$__cuda_sm70_shflsync_bfly_p)
        /*01f4*/ 	.word	0x00000000


	//----- nvinfo : EIATTR_FRAME_SIZE
	.align		4
.L_94:
        /*01f8*/ 	.byte	0x04, 0x11
        /*01fa*/ 	.short	(.L_96 - .L_95)
	.align		4
.L_95:
        /*01fc*/ 	.word	index@(_ZN7cutlass13device_kernelIN5flash19enable_sm80_to_sm89INS1_16FlashAttnFwdSm80INS1_25CollectiveMainloopFwdSm80ILi8ELi2ELb0EN4cute5tupleIJNS5_1CILi128EEENS7_ILi64EEENS7_ILi192EEEEEELi192ENS_10bfloat16_tEfNS_4arch4Sm80ELb0ELb0ELb1ELb1ELb0ELb0ELb1ELb1EEENS1_21CollectiveEpilogueFwdINS6_IJS8_SA_S9_EEENS6_IJNS7_ILi1EEESI_SI_EEESC_SE_Li256ELb1ELb1ELb1ELb0EEENS1_36VarlenDynamicPersistentTileSchedulerILi128ELi64ELi256ELi256ELb1ELb1ELb0ELb0ELb1ELb1EEEEEEEEEvNT_6ParamsE)
        /*0200*/ 	.word	0x00000038


	//----- nvinfo : EIATTR_REGCOUNT
	.align		4
.L_96:
        /*0204*/ 	.byte	0x04, 0x2f
        /*0206*/ 	.short	(.L_98 - .L_97)
	.align		4
.L_97:
        /*0208*/ 	.word	index@(_ZN7cutlass13device_kernelIN5flash19enable_sm80_to_sm89INS1_16FlashAttnFwdSm80INS1_25CollectiveMainloopFwdSm80ILi8ELi2ELb1EN4cute5tupleIJNS5_1CILi128EEENS7_ILi96EEENS7_ILi192EEEEEELi192ENS_10bfloat16_tEfNS_4arch4Sm80ELb0ELb0ELb1ELb0ELb0ELb0ELb1ELb1EEENS1_21CollectiveEpilogueFwdINS6_IJS8_SA_S9_EEENS6_IJNS7_ILi1EEESI_SI_EEESC_SE_Li256ELb0ELb1ELb1ELb0EEENS1_19SingleTileSchedulerILb0ELb1ELb1ELi128EEEEEEEEEvNT_6ParamsE)
        /*020c*/ 	.word	0x000000ff


	//----- nvinfo : EIATTR_FRAME_SIZE
	.align		4
.L_98:
        /*0210*/ 	.byte	0x04, 0x11
        /*0212*/ 	.short	(.L_100 - .L_99)
	.align		4
.L_99:
        /*0214*/ 	.word	index@(_ZN7cutlass13device_kernelIN5flash19enable_sm80_to_sm89INS1_16FlashAttnFwdSm80INS1_25CollectiveMainloopFwdSm80ILi8ELi2ELb1EN4cute5tupleIJNS5_1CILi128EEENS7_ILi96EEENS7_ILi192EEEEEELi192ENS_10bfloat16_tEfNS_4arch4Sm80ELb0ELb0ELb1ELb0ELb0ELb0ELb1ELb1EEENS1_21CollectiveEpilogueFwdINS6_IJS8_SA_S9_EEENS6_IJNS7_ILi1EEESI_SI_EEESC_SE_Li256ELb0ELb1ELb1ELb0EEENS1_19SingleTileSchedulerILb0ELb1ELb1ELi128EEEEEEEEEvNT_6ParamsE)
        /*0218*/ 	.word	0x00000038


	//----- nvinfo : EIATTR_REGCOUNT
	.align		4
.L_100:
        /*021c*/ 	.byte	0x04, 0x2f
        /*021e*/ 	.short	(.L_102 - .L_101)
	.align		4
.L_101:
        /*0220*/ 	.word	index@(_ZN7cutlass13device_kernelIN5flash19enable_sm80_to_sm89INS1_16FlashAttnFwdSm80INS1_25CollectiveMainloopFwdSm80ILi8ELi1ELb0EN4cute5tupleIJNS5_1CILi128EEENS7_ILi64EEENS7_ILi192EEEEEELi192ENS_10bfloat16_tEfNS_4arch4Sm80ELb1ELb0ELb1ELb1ELb0ELb1ELb1ELb1EEENS1_21CollectiveEpilogueFwdINS6_IJS8_SA_S9_EEENS6_IJNS7_ILi1EEESI_SI_EEESC_SE_Li256ELb1ELb1ELb1ELb0EEENS1_36VarlenDynamicPersistentTileSchedulerILi128ELi64ELi256ELi256ELb1ELb1ELb0ELb1ELb1ELb1EEEEEEEEEvNT_6ParamsE)
        /*0224*/ 	.word	0x000000ff


	//----- nvinfo : EIATTR_FRAME_SIZE
	.align		4
.L_102:
        /*0228*/ 	.byte	0x04, 0x11
        /*022a*/ 	.short	(.L_104 - .L_103)
	.align		4
.L_103:
        /*022c*/ 	.word	index@($__internal_25_$__cuda_sm70_votesync_ballot)
        /*0230*/ 	.word	0x00000000


	//----- nvinfo : EIATTR_FRAME_SIZE
	.align		4
.L_104:
        /*0234*/ 	.byte	0x04, 0x11
        /*0236*/ 	.short	(.L_106 - .L_105)
	.align		4
.L_105:
        /*0238*/ 	.word	index@($__internal_24_$__cuda_sm70_shflsync_up_p)
        /*023c*/ 	.word	0x00000000


	//----- nvinfo : EIATTR_FRAME_SIZE
	.align		4
.L_106:
        /*0240*/ 	.byte	0x04, 0x11
        /*0242*/ 	.short	(.L_108 - .L_107)
	.align		4
.L_107:
        /*0244*/ 	.word	index@($__internal_23_$__cuda_sm70_shflsync_idx_p)
        /*0248*/ 	.word	0x00000000


	//----- nvinfo : EIATTR_FRAME_SIZE
	.align		4
.L_108:
        /*024c*/ 	.byte	0x04, 0x11
        /*024e*/ 	.short	(.L_110 - .L_109)
	.align		4
.L_109:
        /*0250*/ 	.word	index@($__internal_22_$__cuda_sm70_shflsync_bfly_p)
        /*0254*/ 	.word	0x00000000


	//----- nvinfo : EIATTR_FRAME_SIZE
	.align		4
.L_110:
        /*0258*/ 	.byte	0x04, 0x11
        /*025a*/ 	.short	(.L_112 - .L_111)
	.align		4
.L_111:
        /*025c*/ 	.word	index@(_ZN7cutlass13device_kernelIN5flash19enable_sm80_to_sm89INS1_16FlashAttnFwdSm80INS1_25CollectiveMainloopFwdSm80ILi8ELi1ELb0EN4cute5tupleIJNS5_1CILi128EEENS7_ILi64EEENS7_ILi192EEEEEELi192ENS_10bfloat16_tEfNS_4arch4Sm80ELb1ELb0ELb1ELb1ELb0ELb1ELb1ELb1EEENS1_21CollectiveEpilogueFwdINS6_IJS8_SA_S9_EEENS6_IJNS7_ILi1EEESI_SI_EEESC_SE_Li256ELb1ELb1ELb1ELb0EEENS1_36VarlenDynamicPersistentTileSchedulerILi128ELi64ELi256ELi256ELb1ELb1ELb0ELb1ELb1ELb1EEEEEEEEEvNT_6ParamsE)
        /*0260*/ 	.word	0x00000050


	//----- nvinfo : EIATTR_REGCOUNT
	.align		4
.L_112:
        /*0264*/ 	.byte	0x04, 0x2f
        /*0266*/ 	.short	(.L_114 - .L_113)
	.align		4
.L_113:
        /*0268*/ 	.word	index@(_ZN7cutlass13device_kernelIN5flash19enable_sm80_to_sm89INS1_16FlashAttnFwdSm80INS1_25CollectiveMainloopFwdSm80ILi8ELi1ELb0EN4cute5tupleIJNS5_1CILi128EEENS7_ILi64EEENS7_ILi192EEEEEELi192ENS_10bfloat16_tEfNS_4arch4Sm80ELb1ELb0ELb1ELb1ELb0ELb0ELb1ELb1EEENS1_21CollectiveEpilogueFwdINS6_IJS8_SA_S9_EEENS6_IJNS7_ILi1EEESI_SI_EEESC_SE_Li256ELb1ELb1ELb1ELb0EEENS1_36VarlenDynamicPersistentTileSchedulerILi128ELi64ELi256ELi256ELb1ELb1ELb0ELb1ELb1ELb1EEEEEEEEEvNT_6ParamsE)
        /*026c*/ 	.word	0x000000ff


	//----- nvinfo : EIATTR_FRAME_SIZE
	.align		4
.L_114:
        /*0270*/ 	.byte	0x04, 0x11
        /*0272*/ 	.short	(.L_116 - .L_115)
	.align		4
.L_115:
        /*0274*/ 	.word	index@($__internal_21_$__cuda_sm70_votesync_ballot)
        /*0278*/ 	.word	0x00000000


	//----- nvinfo : EIATTR_FRAME_SIZE
	.align		4
.L_116:
        /*027c*/ 	.byte	0x04, 0x11
        /*027e*/ 	.short	(.L_118 - .L_117)
	.align		4
.L_117:
        /*0280*/ 	.word	index@($__internal_20_$__cuda_sm70_shflsync_up_p)
        /*0284*/ 	.word	0x00000000


	//----- nvinfo : EIATTR_FRAME_SIZE
	.align		4
.L_118:
        /*0288*/ 	.byte	0x04, 0x11
        /*028a*/ 	.short	(.L_120 - .L_119)
	.align		4
.L_119:
        /*028c*/ 	.word	index@($__internal_19_$__cuda_sm70_shflsync_idx_p)
        /*0290*/ 	.word	0x00000000


	//----- nvinfo : EIATTR_FRAME_SIZE
	.align		4
.L_120:
        /*0294*/ 	.byte	0x04, 0x11
        /*0296*/ 	.short	(.L_122 - .L_121)
	.align		4
.L_121:
        /*0298*/ 	.word	index@($__internal_18_$__cuda_sm70_shflsync_bfly_p)
        /*029c*/ 	.word	0x00000000


	//----- nvinfo : EIATTR_FRAME_SIZE
	.align		4
.L_122:
        /*02a0*/ 	.byte	0x04, 0x11
        /*02a2*/ 	.short	(.L_124 - .L_123)
	.align		4
.L_123:
        /*02a4*/ 	.word	index@(_ZN7cutlass13device_kernelIN5flash19enable_sm80_to_sm89INS1_16FlashAttnFwdSm80INS1_25CollectiveMainloopFwdSm80ILi8ELi1ELb0EN4cute5tupleIJNS5_1CILi128EEENS7_ILi64EEENS7_ILi192EEEEEELi192ENS_10bfloat16_tEfNS_4arch4Sm80ELb1ELb0ELb1ELb1ELb0ELb0ELb1ELb1EEENS1_21CollectiveEpilogueFwdINS6_IJS8_SA_S9_EEENS6_IJNS7_ILi1EEESI_SI_EEESC_SE_Li256ELb1ELb1ELb1ELb0EEENS1_36VarlenDynamicPersistentTileSchedulerILi128ELi64ELi256ELi256ELb1ELb1ELb0ELb1ELb1ELb1EEEEEEEEEvNT_6ParamsE)
        /*02a8*/ 	.word	0x00000050


	//----- nvinfo : EIATTR_REGCOUNT
	.align		4
.L_124:
        /*02ac*/ 	.byte	0x04, 0x2f
        /*02ae*/ 	.short	(.L_126 - .L_125)
	.align		4
.L_125:
        /*02b0*/ 	.word	index@(_ZN7cutlass13device_kernelIN5flash19enable_sm80_to_sm89INS1_16FlashAttnFwdSm80INS1_25CollectiveMainloopFwdSm80ILi8ELi1ELb1EN4cute5tupleIJNS5_1CILi128EEENS7_ILi96EEENS7_ILi192EEEEEELi192ENS_10bfloat16_tEfNS_4arch4Sm80ELb1ELb0ELb1ELb0ELb0ELb0ELb1ELb1EEENS1_21CollectiveEpilogueFwdINS6_IJS8_SA_S9_EEENS6_IJNS7_ILi1EEESI_SI_EEESC_SE_Li256ELb0ELb1ELb1ELb0EEENS1_30DynamicPersistentTileSchedulerILi256ELi256ELb1ELb1ELb0EEEEEEEEEvNT_6ParamsE)
        /*02b4*/ 	.word	0x000000ff


	//----- nvinfo : EIATTR_FRAME_SIZE
	.align		4
.L_126:
        /*02b8*/ 	.byte	0x04, 0x11
        /*02ba*/ 	.short	(.L_128 - .L_127)
	.align		4
.L_127:
        /*02bc*/ 	.word	index@($__internal_17_$__cuda_sm70_shflsync_idx_p)
        /*02c0*/ 	.word	0x00000000


	//----- nvinfo : EIATTR_FRAME_SIZE
	.align		4
.L_128:
        /*02c4*/ 	.byte	0x04, 0x11
        /*02c6*/ 	.short	(.L_130 - .L_129)
	.align		4
.L_129:
        /*02c8*/ 	.word	index@($__internal_16_$__cuda_sm70_shflsync_bfly_p)
        /*02cc*/ 	.word	0x00000000


	//----- nvinfo : EIATTR_FRAME_SIZE
	.align		4
.L_130:
        /*02d0*/ 	.byte	0x04, 0x11
        /*02d2*/ 	.short	(.L_132 - .L_131)
	.align		4
.L_131:
        /*02d4*/ 	.word	index@(_ZN7cutlass13device_kernelIN5flash19enable_sm80_to_sm89INS1_16FlashAttnFwdSm80INS1_25CollectiveMainloopFwdSm80ILi8ELi1ELb1EN4cute5tupleIJNS5_1CILi128EEENS7_ILi96EEENS7_ILi192EEEEEELi192ENS_10bfloat16_tEfNS_4arch4Sm80ELb1ELb0ELb1ELb0ELb0ELb0ELb1ELb1EEENS1_21CollectiveEpilogueFwdINS6_IJS8_SA_S9_EEENS6_IJNS7_ILi1EEESI_SI_EEESC_SE_Li256ELb0ELb1ELb1ELb0EEENS1_30DynamicPersistentTileSchedulerILi256ELi256ELb1ELb1ELb0EEEEEEEEEvNT_6ParamsE)
        /*02d8*/ 	.word	0x000000a8


	//----- nvinfo : EIATTR_REGCOUNT
	.align		4
.L_132:
        /*02dc*/ 	.byte	0x04, 0x2f
        /*02de*/ 	.short	(.L_134 - .L_133)
	.align		4
.L_133:
        /*02e0*/ 	.word	index@(_ZN7cutlass13device_kernelIN5flash19enable_sm80_to_sm89INS1_16FlashAttnFwdSm80INS1_25CollectiveMainloopFwdSm80ILi8ELi1ELb0EN4cute5tupleIJNS5_1CILi128EEENS7_ILi64EEENS7_ILi192EEEEEELi192ENS_10bfloat16_tEfNS_4arch4Sm80ELb0ELb1ELb1ELb1ELb0ELb1ELb1ELb1EEENS1_21CollectiveEpilogueFwdINS6_IJS8_SA_S9_EEENS6_IJNS7_ILi1EEESI_SI_EEESC_SE_Li256ELb1ELb1ELb1ELb0EEENS1_36VarlenDynamicPersistentTileSchedulerILi128ELi64ELi256ELi256ELb1ELb1ELb0ELb1ELb0ELb1EEEEEEEEEvNT_6ParamsE)
        /*02e4*/ 	.word	0x000000ff


	//----- nvinfo : EIATTR_FRAME_SIZE
	.align		4
.L_134:
        /*02e8*/ 	.byte	0x04, 0x11
        /*02ea*/ 	.short	(.L_136 - .L_135)
	.align		4
.L_135:
        /*02ec*/ 	.word	index@($__internal_15_$__cuda_sm70_votesync_ballot)
        /*02f0*/ 	.word	0x00000000


	//----- nvinfo : EIATTR_FRAME_SIZE
	.align		4
.L_136:
        /*02f4*/ 	.byte	0x04, 0x11
        /*02f6*/ 	.short	(.L_138 - .L_137)
	.align		4
.L_137:
        /*02f8*/ 	.word	index@($__internal_14_$__cuda_sm70_shflsync_up_p)
        /*02fc*/ 	.word	0x00000000


	//----- nvinfo : EIATTR_FRAME_SIZE
	.align		4
.L_138:
        /*0300*/ 	.byte	0x04, 0x11
        /*0302*/ 	.short	(.L_140 - .L_139)
	.align		4
.L_139:
        /*0304*/ 	.word	index@($__internal_13_$__cuda_sm70_shflsync_idx_p)
        /*0308*/ 	.word	0x00000000


	//----- nvinfo : EIATTR_FRAME_SIZE
	.align		4
.L_140:
        /*030c*/ 	.byte	0x04, 0x11
        /*030e*/ 	.short	(.L_142 - .L_141)
	.align		4
.L_141:
        /*0310*/ 	.word	index@($__internal_12_$__cuda_sm70_shflsync_bfly_p)
        /*0314*/ 	.word	0x00000000


	//----- nvinfo : EIATTR_FRAME_SIZE
	.align		4
.L_142:
        /*0318*/ 	.byte	0x04, 0x11
        /*031a*/ 	.short	(.L_144 - .L_143)
	.align		4
.L_143:
        /*031c*/ 	.word	index@(_ZN7cutlass13device_kernelIN5flash19enable_sm80_to_sm89INS1_16FlashAttnFwdSm80INS1_25CollectiveMainloopFwdSm80ILi8ELi1ELb0EN4cute5tupleIJNS5_1CILi128EEENS7_ILi64EEENS7_ILi192EEEEEELi192ENS_10bfloat16_tEfNS_4arch4Sm80ELb0ELb1ELb1ELb1ELb0ELb1ELb1ELb1EEENS1_21CollectiveEpilogueFwdINS6_IJS8_SA_S9_EEENS6_IJNS7_ILi1EEESI_SI_EEESC_SE_Li256ELb1ELb1ELb1ELb0EEENS1_36VarlenDynamicPersistentTileSchedulerILi128ELi64ELi256ELi256ELb1ELb1ELb0ELb1ELb0ELb1EEEEEEEEEvNT_6ParamsE)
        /*0320*/ 	.word	0x00000058


	//----- nvinfo : EIATTR_REGCOUNT
	.align		4
.L_144:
        /*0324*/ 	.byte	0x04, 0x2f
        /*0326*/ 	.short	(.L_146 - .L_145)
	.align		4
.L_145:
        /*0328*/ 	.word	index@(_ZN7cutlass13device_kernelIN5flash19enable_sm80_to_sm89INS1_16FlashAttnFwdSm80INS1_25CollectiveMainloopFwdSm80ILi8ELi1ELb0EN4cute5tupleIJNS5_1CILi128EEENS7_ILi64EEENS7_ILi192EEEEEELi192ENS_10bfloat16_tEfNS_4arch4Sm80ELb0ELb1ELb1ELb1ELb0ELb0ELb1ELb1EEENS1_21CollectiveEpilogueFwdINS6_IJS8_SA_S9_EEENS6_IJNS7_ILi1EEESI_SI_EEESC_SE_Li256ELb1ELb1ELb1ELb0EEENS1_36VarlenDynamicPersistentTileSchedulerILi128ELi64ELi256ELi256ELb1ELb1ELb0ELb1ELb0ELb1EEEEEEEEEvNT_6ParamsE)
        /*032c*/ 	.word	0x000000ff


	//----- nvinfo : EIATTR_FRAME_SIZE
	.align		4
.L_146:
        /*0330*/ 	.byte	0x04, 0x11
        /*0332*/ 	.short	(.L_148 - .L_147)
	.align		4
.L_147:
        /*0334*/ 	.word	index@($__internal_11_$__cuda_sm70_votesync_ballot)
        /*0338*/ 	.word	0x00000000


	//----- nvinfo : EIATTR_FRAME_SIZE
	.align		4
.L_148:
        /*033c*/ 	.byte	0x04, 0x11
        /*033e*/ 	.short	(.L_150 - .L_149)
	.align		4
.L_149:
        /*0340*/ 	.word	index@($__internal_10_$__cuda_sm70_shflsync_up_p)
        /*0344*/ 	.word	0x00000000


	//----- nvinfo : EIATTR_FRAME_SIZE
	.align		4
.L_150:
        /*0348*/ 	.byte	0x04, 0x11
        /*034a*/ 	.short	(.L_152 - .L_151)
	.align		4
.L_151:
        /*034c*/ 	.word	index@($__internal_9_$__cuda_sm70_shflsync_idx_p)
        /*0350*/ 	.word	0x00000000


	//----- nvinfo : EIATTR_FRAME_SIZE
	.align		4
.L_152:
        /*0354*/ 	.byte	0x04, 0x11
        /*0356*/ 	.short	(.L_154 - .L_153)
	.align		4
.L_153:
        /*0358*/ 	.word	index@($__internal_8_$__cuda_sm70_shflsync_bfly_p)
        /*035c*/ 	.word	0x00000000


	//----- nvinfo : EIATTR_FRAME_SIZE
	.align		4
.L_154:
        /*0360*/ 	.byte	0x04, 0x11
        /*0362*/ 	.short	(.L_156 - .L_155)
	.align		4
.L_155:
        /*0364*/ 	.word	index@(_ZN7cutlass13device_kernelIN5flash19enable_sm80_to_sm89INS1_16FlashAttnFwdSm80INS1_25CollectiveMainloopFwdSm80ILi8ELi1ELb0EN4cute5tupleIJNS5_1CILi128EEENS7_ILi64EEENS7_ILi192EEEEEELi192ENS_10bfloat16_tEfNS_4arch4Sm80ELb0ELb1ELb1ELb1ELb0ELb0ELb1ELb1EEENS1_21CollectiveEpilogueFwdINS6_IJS8_SA_S9_EEENS6_IJNS7_ILi1EEESI_SI_EEESC_SE_Li256ELb1ELb1ELb1ELb0EEENS1_36VarlenDynamicPersistentTileSchedulerILi128ELi64ELi256ELi256ELb1ELb1ELb0ELb1ELb0ELb1EEEEEEEEEvNT_6ParamsE)
        /*0368*/ 	.word	0x00000040


	//----- nvinfo : EIATTR_REGCOUNT
	.align		4
.L_156:
        /*036c*/ 	.byte	0x04, 0x2f
        /*036e*/ 	.short	(.L_158 - .L_157)
	.align		4
.L_157:
        /*0370*/ 	.word	index@(_ZN7cutlass13device_kernelIN5flash19enable_sm80_to_sm89INS1_16FlashAttnFwdSm80INS1_25CollectiveMainloopFwdSm80ILi8ELi1ELb0EN4cute5tupleIJNS5_1CILi128EEENS7_ILi64EEENS7_ILi192EEEEEELi192ENS_10bfloat16_tEfNS_4arch4Sm80ELb0ELb1ELb1ELb0ELb0ELb0ELb1ELb1EEENS1_21CollectiveEpilogueFwdINS6_IJS8_SA_S9_EEENS6_IJNS7_ILi1EEESI_SI_EEESC_SE_Li256ELb0ELb1ELb1ELb0EEENS1_19SingleTileSchedulerILb0ELb1ELb1ELi128EEEEEEEEEvNT_6ParamsE)
        /*0374*/ 	.word	0x000000ff


	//----- nvinfo : EIATTR_FRAME_SIZE
	.align		4
.L_158:
        /*0378*/ 	.byte	0x04, 0x11
        /*037a*/ 	.short	(.L_160 - .L_159)
	.align		4
.L_159:
        /*037c*/ 	.word	index@(_ZN7cutlass13device_kernelIN5flash19enable_sm80_to_sm89INS1_16FlashAttnFwdSm80INS1_25CollectiveMainloopFwdSm80ILi8ELi1ELb0EN4cute5tupleIJNS5_1CILi128EEENS7_ILi64EEENS7_ILi192EEEEEELi192ENS_10bfloat16_tEfNS_4arch4Sm80ELb0ELb1ELb1ELb0ELb0ELb0ELb1ELb1EEENS1_21CollectiveEpilogueFwdINS6_IJS8_SA_S9_EEENS6_IJNS7_ILi1EEESI_SI_EEESC_SE_Li256ELb0ELb1ELb1ELb0EEENS1_19SingleTileSchedulerILb0ELb1ELb1ELi128EEEEEEEEEvNT_6ParamsE)
        /*0380*/ 	.word	0x00000000


	//----- nvinfo : EIATTR_REGCOUNT
	.align		4
.L_160:
        /*0384*/ 	.byte	0x04, 0x2f
        /*0386*/ 	.short	(.L_162 - .L_161)
	.align		4
.L_161:
        /*0388*/ 	.word	index@(_ZN7cutlass13device_kernelIN5flash19enable_sm80_to_sm89INS1_16FlashAttnFwdSm80INS1_25CollectiveMainloopFwdSm80ILi8ELi1ELb0EN4cute5tupleIJNS5_1CILi128EEENS7_ILi64EEENS7_ILi192EEEEEELi192ENS_10bfloat16_tEfNS_4arch4Sm80ELb0ELb0ELb1ELb1ELb0ELb1ELb1ELb1EEENS1_21CollectiveEpilogueFwdINS6_IJS8_SA_S9_EEENS6_IJNS7_ILi1EEESI_SI_EEESC_SE_Li256ELb1ELb1ELb1ELb0EEENS1_36VarlenDynamicPersistentTileSchedulerILi128ELi64ELi256ELi256ELb1ELb1ELb0ELb0ELb1ELb1EEEEEEEEEvNT_6ParamsE)
        /*038c*/ 	.word	0x000000ff


	//----- nvinfo : EIATTR_FRAME_SIZE
	.align		4
.L_162:
        /*0390*/ 	.byte	0x04, 0x11
        /*0392*/ 	.short	(.L_164 - .L_163)
	.align		4
.L_163:
        /*0394*/ 	.word	index@($__internal_7_$__cuda_sm70_votesync_ballot)
        /*0398*/ 	.word	0x00000000


	//----- nvinfo : EIATTR_FRAME_SIZE
	.align		4
.L_164:
        /*039c*/ 	.byte	0x04, 0x11
        /*039e*/ 	.short	(.L_166 - .L_165)
	.align		4
.L_165:
        /*03a0*/ 	.word	index@($__internal_6_$__cuda_sm70_shflsync_up_p)
        /*03a4*/ 	.word	0x00000000


	//----- nvinfo : EIATTR_FRAME_SIZE
	.align		4
.L_166:
        /*03a8*/ 	.byte	0x04, 0x11
        /*03aa*/ 	.short	(.L_168 - .L_167)
	.align		4
.L_167:
        /*03ac*/ 	.word	index@($__internal_5_$__cuda_sm70_shflsync_idx_p)
        /*03b0*/ 	.word	0x00000000


	//----- nvinfo : EIATTR_FRAME_SIZE
	.align		4
.L_168:
        /*03b4*/ 	.byte	0x04, 0x11
        /*03b6*/ 	.short	(.L_170 - .L_169)
	.align		4
.L_169:
        /*03b8*/ 	.word	index@($__internal_4_$__cuda_sm70_shflsync_bfly_p)
        /*03bc*/ 	.word	0x00000000


	//----- nvinfo : EIATTR_FRAME_SIZE
	.align		4
.L_170:
        /*03c0*/ 	.byte	0x04, 0x11
        /*03c2*/ 	.short	(.L_172 - .L_171)
	.align		4
.L_171:
        /*03c4*/ 	.word	index@(_ZN7cutlass13device_kernelIN5flash19enable_sm80_to_sm89INS1_16FlashAttnFwdSm80INS1_25CollectiveMainloopFwdSm80ILi8ELi1ELb0EN4cute5tupleIJNS5_1CILi128EEENS7_ILi64EEENS7_ILi192EEEEEELi192ENS_10bfloat16_tEfNS_4arch4Sm80ELb0ELb0ELb1ELb1ELb0ELb1ELb1ELb1EEENS1_21CollectiveEpilogueFwdINS6_IJS8_SA_S9_EEENS6_IJNS7_ILi1EEESI_SI_EEESC_SE_Li256ELb1ELb1ELb1ELb0EEENS1_36VarlenDynamicPersistentTileSchedulerILi128ELi64ELi256ELi256ELb1ELb1ELb0ELb0ELb1ELb1EEEEEEEEEvNT_6ParamsE)
        /*03c8*/ 	.word	0x00000058


	//----- nvinfo : EIATTR_REGCOUNT
	.align		4
.L_172:
        /*03cc*/ 	.byte	0x04, 0x2f
        /*03ce*/ 	.short	(.L_174 - .L_173)
	.align		4
.L_173:
        /*03d0*/ 	.word	index@(_ZN7cutlass13device_kernelIN5flash19enable_sm80_to_sm89INS1_16FlashAttnFwdSm80INS1_25CollectiveMainloopFwdSm80ILi8ELi1ELb0EN4cute5tupleIJNS5_1CILi128EEENS7_ILi64EEENS7_ILi192EEEEEELi192ENS_10bfloat16_tEfNS_4arch4Sm80ELb0ELb0ELb1ELb1ELb0ELb0ELb1ELb1EEENS1_21CollectiveEpilogueFwdINS6_IJS8_SA_S9_EEENS6_IJNS7_ILi1EEESI_SI_EEESC_SE_Li256ELb1ELb1ELb1ELb0EEENS1_36VarlenDynamicPersistentTileSchedulerILi128ELi64ELi256ELi256ELb1ELb1ELb0ELb0ELb1ELb1EEEEEEEEEvNT_6ParamsE)
        /*03d4*/ 	.word	0x000000ff


	//----- nvinfo : EIATTR_FRAME_SIZE
	.align		4
.L_174:
        /*03d8*/ 	.byte	0x04, 0x11
        /*03da*/ 	.short	(.L_176 - .L_175)
	.align		4
.L_175:
        /*03dc*/ 	.word	index@($__internal_3_$__cuda_sm70_votesync_ballot)
        /*03e0*/ 	.word	0x00000000


	//----- nvinfo : EIATTR_FRAME_SIZE
	.align		4
.L_176:
        /*03e4*/ 	.byte	0x04, 0x11
        /*03e6*/ 	.short	(.L_178 - .L_177)
	.align		4
.L_177:
        /*03e8*/ 	.word	index@($__internal_2_$__cuda_sm70_shflsync_up_p)
        /*03ec*/ 	.word	0x00000000


	//----- nvinfo : EIATTR_FRAME_SIZE
	.align		4
.L_178:
        /*03f0*/ 	.byte	0x04, 0x11
        /*03f2*/ 	.short	(.L_180 - .L_179)
	.align		4
.L_179:
        /*03f4*/ 	.word	index@($__internal_1_$__cuda_sm70_shflsync_idx_p)
        /*03f8*/ 	.word	0x00000000


	//----- nvinfo : EIATTR_FRAME_SIZE
	.align		4
.L_180:
        /*03fc*/ 	.byte	0x04, 0x11
        /*03fe*/ 	.short	(.L_182 - .L_181)
	.align		4
.L_181:
        /*0400*/ 	.word	index@($__internal_0_$__cuda_sm70_shflsync_bfly_p)
        /*0404*/ 	.word	0x00000000


	//----- nvinfo : EIATTR_FRAME_SIZE
	.align		4
.L_182:
        /*0408*/ 	.byte	0x04, 0x11
        /*040a*/ 	.short	(.L_184 - .L_183)
	.align		4
.L_183:
        /*040c*/ 	.word	index@(_ZN7cutlass13device_kernelIN5flash19enable_sm80_to_sm89INS1_16FlashAttnFwdSm80INS1_25CollectiveMainloopFwdSm80ILi8ELi1ELb0EN4cute5tupleIJNS5_1CILi128EEENS7_ILi64EEENS7_ILi192EEEEEELi192ENS_10bfloat16_tEfNS_4arch4Sm80ELb0ELb0ELb1ELb1ELb0ELb0ELb1ELb1EEENS1_21CollectiveEpilogueFwdINS6_IJS8_SA_S9_EEENS6_IJNS7_ILi1EEESI_SI_EEESC_SE_Li256ELb1ELb1ELb1ELb0EEENS1_36VarlenDynamicPersistentTileSchedulerILi128ELi64ELi256ELi256ELb1ELb1ELb0ELb0ELb1ELb1EEEEEEEEEvNT_6ParamsE)
        /*0410*/ 	.word	0x00000040


	//----- nvinfo : EIATTR_REGCOUNT
	.align		4
.L_184:
        /*0414*/ 	.byte	0x04, 0x2f
        /*0416*/ 	.short	(.L_186 - .L_185)
	.align		4
.L_185:
        /*0418*/ 	.word	index@(_ZN7cutlass13device_kernelIN5flash19enable_sm80_to_sm89INS1_16FlashAttnFwdSm80INS1_25CollectiveMainloopFwdSm80ILi8ELi1ELb1EN4cute5tupleIJNS5_1CILi128EEENS7_ILi96EEENS7_ILi192EEEEEELi192ENS_10bfloat16_tEfNS_4arch4Sm80ELb0ELb0ELb1ELb0ELb0ELb0ELb1ELb1EEENS1_21CollectiveEpilogueFwdINS6_IJS8_SA_S9_EEENS6_IJNS7_ILi1EEESI_SI_EEESC_SE_Li256ELb0ELb1ELb1ELb0EEENS1_19SingleTileSchedulerILb0ELb1ELb1ELi128EEEEEEEEEvNT_6ParamsE)
        /*041c*/ 	.word	0x000000ff


	//----- nvinfo : EIATTR_FRAME_SIZE
	.align		4
.L_186:
        /*0420*/ 	.byte	0x04, 0x11
        /*0422*/ 	.short	(.L_188 - .L_187)
	.align		4
.L_187:
        /*0424*/ 	.word	index@(_ZN7cutlass13device_kernelIN5flash19enable_sm80_to_sm89INS1_16FlashAttnFwdSm80INS1_25CollectiveMainloopFwdSm80ILi8ELi1ELb1EN4cute5tupleIJNS5_1CILi128EEENS7_ILi96EEENS7_ILi192EEEEEELi192ENS_10bfloat16_tEfNS_4arch4Sm80ELb0ELb0ELb1ELb0ELb0ELb0ELb1ELb1EEENS1_21CollectiveEpilogueFwdINS6_IJS8_SA_S9_EEENS6_IJNS7_ILi1EEESI_SI_EEESC_SE_Li256ELb0ELb1ELb1ELb0EEENS1_19SingleTileSchedulerILb0ELb1ELb1ELi128EEEEEEEEEvNT_6ParamsE)
        /*0428*/ 	.word	0x00000048


	//----- nvinfo : EIATTR_MIN_STACK_SIZE
	.align		4
.L_188:
        /*042c*/ 	.byte	0x04, 0x12
        /*042e*/ 	.short	(.L_190 - .L_189)
	.align		4
.L_189:
        /*0430*/ 	.word	index@(_ZN7cutlass13device_kernelIN5flash19enable_sm80_to_sm89INS1_16FlashAttnFwdSm80INS1_25CollectiveMainloopFwdSm80ILi8ELi1ELb1EN4cute5tupleIJNS5_1CILi128EEENS7_ILi96EEENS7_ILi192EEEEEELi192ENS_10bfloat16_tEfNS_4arch4Sm80ELb0ELb0ELb1ELb0ELb0ELb0ELb1ELb1EEENS1_21CollectiveEpilogueFwdINS6_IJS8_SA_S9_EEENS6_IJNS7_ILi1EEESI_SI_EEESC_SE_Li256ELb0ELb1ELb1ELb0EEENS1_19SingleTileSchedulerILb0ELb1ELb1ELi128EEEEEEEEEvNT_6ParamsE)
        /*0434*/ 	.word	0x00000048


	//----- nvinfo : EIATTR_MIN_STACK_SIZE
	.align		4
.L_190:
        /*0438*/ 	.byte	0x04, 0x12
        /*043a*/ 	.short	(.L_192 - .L_191)
	.align		4
.L_191:
        /*043c*/ 	.word	index@(_ZN7cutlass13device_kernelIN5flash19enable_sm80_to_sm89INS1_16FlashAttnFwdSm80INS1_25CollectiveMainloopFwdSm80ILi8ELi1ELb0EN4cute5tupleIJNS5_1CILi128EEENS7_ILi64EEENS7_ILi192EEEEEELi192ENS_10bfloat16_tEfNS_4arch4Sm80ELb0ELb0ELb1ELb1ELb0ELb0ELb1ELb1EEENS1_21CollectiveEpilogueFwdINS6_IJS8_SA_S9_EEENS6_IJNS7_ILi1EEESI_SI_EEESC_SE_Li256ELb1ELb1ELb1ELb0EEENS1_36VarlenDynamicPersistentTileSchedulerILi128ELi64ELi256ELi256ELb1ELb1ELb0ELb0ELb1ELb1EEEEEEEEEvNT_6ParamsE)
        /*0440*/ 	.word	0x00000040


	//----- nvinfo : EIATTR_MIN_STACK_SIZE
	.align		4
.L_192:
        /*0444*/ 	.byte	0x04, 0x12
        /*0446*/ 	.short	(.L_194 - .L_193)
	.align		4
.L_193:
        /*0448*/ 	.word	index@(_ZN7cutlass13device_kernelIN5flash19enable_sm80_to_sm89INS1_16FlashAttnFwdSm80INS1_25CollectiveMainloopFwdSm80ILi8ELi1ELb0EN4cute5tupleIJNS5_1CILi128EEENS7_ILi64EEENS7_ILi192EEEEEELi192ENS_10bfloat16_tEfNS_4arch4Sm80ELb0ELb0ELb1ELb1ELb0ELb1ELb1ELb1EEENS1_21CollectiveEpilogueFwdINS6_IJS8_SA_S9_EEENS6_IJNS7_ILi1EEESI_SI_EEESC_SE_Li256ELb1ELb1ELb1ELb0EEENS1_36VarlenDynamicPersistentTileSchedulerILi128ELi64ELi256ELi256ELb1ELb1ELb0ELb0ELb1ELb1EEEEEEEEEvNT_6ParamsE)
        /*044c*/ 	.word	0x00000058


	//----- nvinfo : EIATTR_MIN_STACK_SIZE
	.align		4
.L_194:
        /*0450*/ 	.byte	0x04, 0x12
        /*0452*/ 	.short	(.L_196 - .L_195)
	.align		4
.L_195:
        /*0454*/ 	.word	index@(_ZN7cutlass13device_kernelIN5flash19enable_sm80_to_sm89INS1_16FlashAttnFwdSm80INS1_25CollectiveMainloopFwdSm80ILi8ELi1ELb0EN4cute5tupleIJNS5_1CILi128EEENS7_ILi64EEENS7_ILi192EEEEEELi192ENS_10bfloat16_tEfNS_4arch4Sm80ELb0ELb1ELb1ELb0ELb0ELb0ELb1ELb1EEENS1_21CollectiveEpilogueFwdINS6_IJS8_SA_S9_EEENS6_IJNS7_ILi1EEESI_SI_EEESC_SE_Li256ELb0ELb1ELb1ELb0EEENS1_19SingleTileSchedulerILb0ELb1ELb1ELi128EEEEEEEEEvNT_6ParamsE)
        /*0458*/ 	.word	0x00000000


	//----- nvinfo : EIATTR_MIN_STACK_SIZE
	.align		4
.L_196:
        /*045c*/ 	.byte	0x04, 0x12
        /*045e*/ 	.short	(.L_198 - .L_197)
	.align		4
.L_197:
        /*0460*/ 	.word	index@(_ZN7cutlass13device_kernelIN5flash19enable_sm80_to_sm89INS1_16FlashAttnFwdSm80INS1_25CollectiveMainloopFwdSm80ILi8ELi1ELb0EN4cute5tupleIJNS5_1CILi128EEENS7_ILi64EEENS7_ILi192EEEEEELi192ENS_10bfloat16_tEfNS_4arch4Sm80ELb0ELb1ELb1ELb1ELb0ELb0ELb1ELb1EEENS1_21CollectiveEpilogueFwdINS6_IJS8_SA_S9_EEENS6_IJNS7_ILi1EEESI_SI_EEESC_SE_Li256ELb1ELb1ELb1ELb0EEENS1_36VarlenDynamicPersistentTileSchedulerILi128ELi64ELi256ELi256ELb1ELb1ELb0ELb1ELb0ELb1EEEEEEEEEvNT_6ParamsE)
        /*0464*/ 	.word	0x00000040


	//----- nvinfo : EIATTR_MIN_STACK_SIZE
	.align		4
.L_198:
        /*0468*/ 	.byte	0x04, 0x12
        /*046a*/ 	.short	(.L_200 - .L_199)
	.align		4
.L_199:
        /*046c*/ 	.word	index@(_ZN7cutlass13device_kernelIN5flash19enable_sm80_to_sm89INS1_16FlashAttnFwdSm80INS1_25CollectiveMainloopFwdSm80ILi8ELi1ELb0EN4cute5tupleIJNS5_1CILi128EEENS7_ILi64EEENS7_ILi192EEEEEELi192ENS_10bfloat16_tEfNS_4arch4Sm80ELb0ELb1ELb1ELb1ELb0ELb1ELb1ELb1EEENS1_21CollectiveEpilogueFwdINS6_IJS8_SA_S9_EEENS6_IJNS7_ILi1EEESI_SI_EEESC_SE_Li256ELb1ELb1ELb1ELb0EEENS1_36VarlenDynamicPersistentTileSchedulerILi128ELi64ELi256ELi256ELb1ELb1ELb0ELb1ELb0ELb1EEEEEEEEEvNT_6ParamsE)
        /*0470*/ 	.word	0x00000058


	//----- nvinfo : EIATTR_MIN_STACK_SIZE
	.align		4
.L_200:
        /*0474*/ 	.byte	0x04, 0x12
        /*0476*/ 	.short	(.L_202 - .L_201)
	.align		4
.L_201:
        /*0478*/ 	.word	index@(_ZN7cutlass13device_kernelIN5flash19enable_sm80_to_sm89INS1_16FlashAttnFwdSm80INS1_25CollectiveMainloopFwdSm80ILi8ELi1ELb1EN4cute5tupleIJNS5_1CILi128EEENS7_ILi96EEENS7_ILi192EEEEEELi192ENS_10bfloat16_tEfNS_4arch4Sm80ELb1ELb0ELb1ELb0ELb0ELb0ELb1ELb1EEENS1_21CollectiveEpilogueFwdINS6_IJS8_SA_S9_EEENS6_IJNS7_ILi1EEESI_SI_EEESC_SE_Li256ELb0ELb1ELb1ELb0EEENS1_30DynamicPersistentTileSchedulerILi256ELi256ELb1ELb1ELb0EEEEEEEEEvNT_6ParamsE)
        /*047c*/ 	.word	0x000000a8


	//----- nvinfo : EIATTR_MIN_STACK_SIZE
	.align		4
.L_202:
        /*0480*/ 	.byte	0x04, 0x12
        /*0482*/ 	.short	(.L_204 - .L_203)
	.align		4
.L_203:
        /*0484*/ 	.word	index@(_ZN7cutlass13device_kernelIN5flash19enable_sm80_to_sm89INS1_16FlashAttnFwdSm80INS1_25CollectiveMainloopFwdSm80ILi8ELi1ELb0EN4cute5tupleIJNS5_1CILi128EEENS7_ILi64EEENS7_ILi192EEEEEELi192ENS_10bfloat16_tEfNS_4arch4Sm80ELb1ELb0ELb1ELb1ELb0ELb0ELb1ELb1EEENS1_21CollectiveEpilogueFwdINS6_IJS8_SA_S9_EEENS6_IJNS7_ILi1EEESI_SI_EEESC_SE_Li256ELb1ELb1ELb1ELb0EEENS1_36VarlenDynamicPersistentTileSchedulerILi128ELi64ELi256ELi256ELb1ELb1ELb0ELb1ELb1ELb1EEEEEEEEEvNT_6ParamsE)
        /*0488*/ 	.word	0x00000050


	//----- nvinfo : EIATTR_MIN_STACK_SIZE
	.align		4
.L_204:
        /*048c*/ 	.byte	0x04, 0x12
        /*048e*/ 	.short	(.L_206 - .L_205)
	.align		4
.L_205:
        /*0490*/ 	.word	index@(_ZN7cutlass13device_kernelIN5flash19enable_sm80_to_sm89INS1_16FlashAttnFwdSm80INS1_25CollectiveMainloopFwdSm80ILi8ELi1ELb0EN4cute5tupleIJNS5_1CILi128EEENS7_ILi64EEENS7_ILi192EEEEEELi192ENS_10bfloat16_tEfNS_4arch4Sm80ELb1ELb0ELb1ELb1ELb0ELb1ELb1ELb1EEENS1_21CollectiveEpilogueFwdINS6_IJS8_SA_S9_EEENS6_IJNS7_ILi1EEESI_SI_EEESC_SE_Li256ELb1ELb1ELb1ELb0EEENS1_36VarlenDynamicPersistentTileSchedulerILi128ELi64ELi256ELi256ELb1ELb1ELb0ELb1ELb1ELb1EEEEEEEEEvNT_6ParamsE)
        /*0494*/ 	.word	0x00000050


	//----- nvinfo : EIATTR_MIN_STACK_SIZE
	.align		4
.L_206:
        /*0498*/ 	.byte	0x04, 0x12
        /*049a*/ 	.short	(.L_208 - .L_207)
	.align		4
.L_207:
        /*049c*/ 	.word	index@(_ZN7cutlass13device_kernelIN5flash19enable_sm80_to_sm89INS1_16FlashAttnFwdSm80INS1_25CollectiveMainloopFwdSm80ILi8ELi2ELb1EN4cute5tupleIJNS5_1CILi128EEENS7_ILi96EEENS7_ILi192EEEEEELi192ENS_10bfloat16_tEfNS_4arch4Sm80ELb0ELb0ELb1ELb0ELb0ELb0ELb1ELb1EEENS1_21CollectiveEpilogueFwdINS6_IJS8_SA_S9_EEENS6_IJNS7_ILi1EEESI_SI_EEESC_SE_Li256ELb0ELb1ELb1ELb0EEENS1_19SingleTileSchedulerILb0ELb1ELb1ELi128EEEEEEEEEvNT_6ParamsE)
        /*04a0*/ 	.word	0x00000038


	//----- nvinfo : EIATTR_MIN_STACK_SIZE
	.align		4
.L_208:
        /*04a4*/ 	.byte	0x04, 0x12
        /*04a6*/ 	.short	(.L_210 - .L_209)
	.align		4
.L_209:
        /*04a8*/ 	.word	index@(_ZN7cutlass13device_kernelIN5flash19enable_sm80_to_sm89INS1_16FlashAttnFwdSm80INS1_25CollectiveMainloopFwdSm80ILi8ELi2ELb0EN4cute5tupleIJNS5_1CILi128EEENS7_ILi64EEENS7_ILi192EEEEEELi192ENS_10bfloat16_tEfNS_4arch4Sm80ELb0ELb0ELb1ELb1ELb0ELb0ELb1ELb1EEENS1_21CollectiveEpilogueFwdINS6_IJS8_SA_S9_EEENS6_IJNS7_ILi1EEESI_SI_EEESC_SE_Li256ELb1ELb1ELb1ELb0EEENS1_36VarlenDynamicPersistentTileSchedulerILi128ELi64ELi256ELi256ELb1ELb1ELb0ELb0ELb1ELb1EEEEEEEEEvNT_6ParamsE)
        /*04ac*/ 	.word	0x00000038


	//----- nvinfo : EIATTR_MIN_STACK_SIZE
	.align		4
.L_210:
        /*04b0*/ 	.byte	0x04, 0x12
        /*04b2*/ 	.short	(.L_212 - .L_211)
	.align		4
.L_211:
        /*04b4*/ 	.word	index@(_ZN7cutlass13device_kernelIN5flash19enable_sm80_to_sm89INS1_16FlashAttnFwdSm80INS1_25CollectiveMainloopFwdSm80ILi8ELi2ELb0EN4cute5tupleIJNS5_1CILi128EEENS7_ILi64EEENS7_ILi192EEEEEELi192ENS_10bfloat16_tEfNS_4arch4Sm80ELb0ELb0ELb1ELb1ELb0ELb1ELb1ELb1EEENS1_21CollectiveEpilogueFwdINS6_IJS8_SA_S9_EEENS6_IJNS7_ILi1EEESI_SI_EEESC_SE_Li256ELb1ELb1ELb1ELb0EEENS1_36VarlenDynamicPersistentTileSchedulerILi128ELi64ELi256ELi256ELb1ELb1ELb0ELb0ELb1ELb1EEEEEEEEEvNT_6ParamsE)
        /*04b8*/ 	.word	0x00000000


	//----- nvinfo : EIATTR_MIN_STACK_SIZE
	.align		4
.L_212:
        /*04bc*/ 	.byte	0x04, 0x12
        /*04be*/ 	.short	(.L_214 - .L_213)
	.align		4
.L_213:
        /*04c0*/ 	.word	index@(_ZN7cutlass13device_kernelIN5flash19enable_sm80_to_sm89INS1_16FlashAttnFwdSm80INS1_25CollectiveMainloopFwdSm80ILi8ELi2ELb0EN4cute5tupleIJNS5_1CILi128EEENS7_ILi64EEENS7_ILi192EEEEEELi192ENS_10bfloat16_tEfNS_4arch4Sm80ELb0ELb1ELb1ELb0ELb0ELb0ELb1ELb1EEENS1_21CollectiveEpilogueFwdINS6_IJS8_SA_S9_EEENS6_IJNS7_ILi1EEESI_SI_EEESC_SE_Li256ELb0ELb1ELb1ELb0EEENS1_19SingleTileSchedulerILb0ELb1ELb1ELi128EEEEEEEEEvNT_6ParamsE)
        /*04c4*/ 	.word	0x00000000


	//----- nvinfo : EIATTR_MIN_STACK_SIZE
	.align		4
.L_214:
        /*04c8*/ 	.byte	0x04, 0x12
        /*04ca*/ 	.short	(.L_216 - .L_215)
	.align		4
.L_215:
        /*04cc*/ 	.word	index@(_ZN7cutlass13device_kernelIN5flash19enable_sm80_to_sm89INS1_16FlashAttnFwdSm80INS1_25CollectiveMainloopFwdSm80ILi8ELi2ELb0EN4cute5tupleIJNS5_1CILi128EEENS7_ILi64EEENS7_ILi192EEEEEELi192ENS_10bfloat16_tEfNS_4arch4Sm80ELb0ELb1ELb1ELb1ELb0ELb0ELb1ELb1EEENS1_21CollectiveEpilogueFwdINS6_IJS8_SA_S9_EEENS6_IJNS7_ILi1EEESI_SI_EEESC_SE_Li256ELb1ELb1ELb1ELb0EEENS1_36VarlenDynamicPersistentTileSchedulerILi128ELi64ELi256ELi256ELb1ELb1ELb0ELb1ELb0ELb1EEEEEEEEEvNT_6ParamsE)
        /*04d0*/ 	.word	0x00000038


	//----- nvinfo : EIATTR_MIN_STACK_SIZE
	.align		4
.L_216:
        /*04d4*/ 	.byte	0x04, 0x12
        /*04d6*/ 	.short	(.L_218 - .L_217)
	.align		4
.L_217:
        /*04d8*/ 	.word	index@(_ZN7cutlass13device_kernelIN5flash19enable_sm80_to_sm89INS1_16FlashAttnFwdSm80INS1_25CollectiveMainloopFwdSm80ILi8ELi2ELb0EN4cute5tupleIJNS5_1CILi128EEENS7_ILi64EEENS7_ILi192EEEEEELi192ENS_10bfloat16_tEfNS_4arch4Sm80ELb0ELb1ELb1ELb1ELb0ELb1ELb1ELb1EEENS1_21CollectiveEpilogueFwdINS6_IJS8_SA_S9_EEENS6_IJNS7_ILi1EEESI_SI_EEESC_SE_Li256ELb1ELb1ELb1ELb0EEENS1_36VarlenDynamicPersistentTileSchedulerILi128ELi64ELi256ELi256ELb1ELb1ELb0ELb1ELb0ELb1EEEEEEEEEvNT_6ParamsE)
        /*04dc*/ 	.word	0x000000a0


	//----- nvinfo : EIATTR_MIN_STACK_SIZE
	.align		4
.L_218:
        /*04e0*/ 	.byte	0x04, 0x12
        /*04e2*/ 	.short	(.L_220 - .L_219)
	.align		4
.L_219:
        /*04e4*/ 	.word	index@(_ZN7cutlass13device_kernelIN5flash19enable_sm80_to_sm89INS1_16FlashAttnFwdSm80INS1_25CollectiveMainloopFwdSm80ILi8ELi2ELb1EN4cute5tupleIJNS5_1CILi128EEENS7_ILi96EEENS7_ILi192EEEEEELi192ENS_10bfloat16_tEfNS_4arch4Sm80ELb1ELb0ELb1ELb0ELb0ELb0ELb1ELb1EEENS1_21CollectiveEpilogueFwdINS6_IJS8_SA_S9_EEENS6_IJNS7_ILi1EEESI_SI_EEESC_SE_Li256ELb0ELb1ELb1ELb0EEENS1_30DynamicPersistentTileSchedulerILi256ELi256ELb1ELb1ELb0EEEEEEEEEvNT_6ParamsE)
        /*04e8*/ 	.word	0x00000088


	//----- nvinfo : EIATTR_MIN_STACK_SIZE
	.align		4
.L_220:
        /*04ec*/ 	.byte	0x04, 0x12
        /*04ee*/ 	.short	(.L_222 - .L_221)
	.align		4
.L_221:
        /*04f0*/ 	.word	index@(_ZN7cutlass13device_kernelIN5flash19enable_sm80_to_sm89INS1_16FlashAttnFwdSm80INS1_25CollectiveMainloopFwdSm80ILi8ELi2ELb0EN4cute5tupleIJNS5_1CILi128EEENS7_ILi64EEENS7_ILi192EEEEEELi192ENS_10bfloat16_tEfNS_4arch4Sm80ELb1ELb0ELb1ELb1ELb0ELb0ELb1ELb1EEENS1_21CollectiveEpilogueFwdINS6_IJS8_SA_S9_EEENS6_IJNS7_ILi1EEESI_SI_EEESC_SE_Li256ELb1ELb1ELb1ELb0EEENS1_36VarlenDynamicPersistentTileSchedulerILi128ELi64ELi256ELi256ELb1ELb1ELb0ELb1ELb1ELb1EEEEEEEEEvNT_6ParamsE)
        /*04f4*/ 	.word	0x00000000


	//----- nvinfo : EIATTR_MIN_STACK_SIZE
	.align		4
.L_222:
        /*04f8*/ 	.byte	0x04, 0x12
        /*04fa*/ 	.short	(.L_224 - .L_223)
	.align		4
.L_223:
        /*04fc*/ 	.word	index@(_ZN7cutlass13device_kernelIN5flash19enable_sm80_to_sm89INS1_16FlashAttnFwdSm80INS1_25CollectiveMainloopFwdSm80ILi8ELi2ELb0EN4cute5tupleIJNS5_1CILi128EEENS7_ILi64EEENS7_ILi192EEEEEELi192ENS_10bfloat16_tEfNS_4arch4Sm80ELb1ELb0ELb1ELb1ELb0ELb1ELb1ELb1EEENS1_21CollectiveEpilogueFwdINS6_IJS8_SA_S9_EEENS6_IJNS7_ILi1EEESI_SI_EEESC_SE_Li256ELb1ELb1ELb1ELb0EEENS1_36VarlenDynamicPersistentTileSchedulerILi128ELi64ELi256ELi256ELb1ELb1ELb0ELb1ELb1ELb1EEEEEEEEEvNT_6ParamsE)
        /*0500*/ 	.word	0x00000000
.L_224:


//--------------------- .nv.info._ZN7cutlass13device_kernelIN5flash19enable_sm80_to_sm89INS1_16FlashAttnFwdSm80INS1_25CollectiveMainloopFwdSm80ILi8ELi1ELb1EN4cute5tupleIJNS5_1CILi128EEENS7_ILi96EEENS7_ILi192EEEEEELi192ENS_10bfloat16_tEfNS_4arch4Sm80ELb0ELb0ELb1ELb0ELb0ELb0ELb1ELb1EEENS1_21CollectiveEpilogueFwdINS6_IJS8_SA_S9_EEENS6_IJNS7_ILi1EEESI_SI_EEESC_SE_Li256ELb0ELb1ELb1ELb0EEENS1_19SingleTileSchedulerILb0ELb1ELb1ELi128EEEEEEEEEvNT_6ParamsE --------------------------
	.section	.nv.info._ZN7cutlass13device_kernelIN5flash19enable_sm80_to_sm89INS1_16FlashAttnFwdSm80INS1_25CollectiveMainloopFwdSm80ILi8ELi1ELb1EN4cute5tupleIJNS5_1CILi128EEENS7_ILi96EEENS7_ILi192EEEEEELi192ENS_10bfloat16_tEfNS_4arch4Sm80ELb0ELb0ELb1ELb0ELb0ELb0ELb1ELb1EEENS1_21CollectiveEpilogueFwdINS6_IJS8_SA_S9_EEENS6_IJNS7_ILi1EEESI_SI_EEESC_SE_Li256ELb0ELb1ELb1ELb0EEENS1_19SingleTileSchedulerILb0ELb1ELb1ELi128EEEEEEEEEvNT_6ParamsE,"",@"SHT_CUDA_INFO"
	.sectionflags	@""
	.align	4


	//----- nvinfo : EIATTR_CUDA_API_VERSION
	.align		4
        /*0000*/ 	.byte	0x04, 0x37
        /*0002*/ 	.short	(.L_226 - .L_225)
.L_225:
        /*0004*/ 	.word	0x00000082


	//----- nvinfo : EIATTR_SW2861232_WAR
	.align		4
.L_226:
        /*0008*/ 	.byte	0x01, 0x35
	.zero		2


	//----- nvinfo : EIATTR_PARAM_CBANK
	.align		4
        /*000c*/ 	.byte	0x04, 0x0a
        /*000e*/ 	.short	(.L_228 - .L_227)
	.align		4
.L_227:
        /*0010*/ 	.word	index@(.nv.constant0._ZN7cutlass13device_kernelIN5flash19enable_sm80_to_sm89INS1_16FlashAttnFwdSm80INS1_25CollectiveMainloopFwdSm80ILi8ELi1ELb1EN4cute5tupleIJNS5_1CILi128EEENS7_ILi96EEENS7_ILi192EEEEEELi192ENS_10bfloat16_tEfNS_4arch4Sm80ELb0ELb0ELb1ELb0ELb0ELb0ELb1ELb1EEENS1_21CollectiveEpilogueFwdINS6_IJS8_SA_S9_EEENS6_IJNS7_ILi1EEESI_SI_EEESC_SE_Li256ELb0ELb1ELb1ELb0EEENS1_19SingleTileSchedulerILb0ELb1ELb1ELi128EEEEEEEEEvNT_6ParamsE)
        /*0014*/ 	.short	0x0160
        /*0016*/ 	.short	0x0418


	//----- nvinfo : EIATTR_CBANK_PARAM_SIZE
	.align		4
.L_228:
        /*0018*/ 	.byte	0x03, 0x19
        /*001a*/ 	.short	0x0418


	//----- nvinfo : EIATTR_KPARAM_INFO
	.align		4
        /*001c*/ 	.byte	0x04, 0x17
        /*001e*/ 	.short	(.L_230 - .L_229)
.L_229:
        /*0020*/ 	.word	0x00000000
        /*0024*/ 	.short	0x0000
        /*0026*/ 	.short	0x0000
        /*0028*/ 	.byte	0x00, 0xf0, 0x61, 0x10


	//----- nvinfo : EIATTR_MAXREG_COUNT
	.align		4
.L_230:
        /*002c*/ 	.byte	0x03, 0x1b
        /*002e*/ 	.short	0x00ff


	//----- nvinfo : EIATTR_NUM_BARRIERS
	.align		4
        /*0030*/ 	.byte	0x02, 0x4c
        /*0032*/ 	.byte	0x02
	.zero		1


	//----- nvinfo : EIATTR_ANNOTATIONS
	.align		4
        /*0034*/ 	.byte	0x04, 0x55
        /*0036*/ 	.short	(.L_232 - .L_231)


	//   ....[0]....
.L_231:
        /*0038*/ 	.word	0x00000001
        /*003c*/ 	.byte	0x70, 0x11, 0x00, 0x00, 0x01, 0x00, 0x00, 0x00, 0xe0, 0x13, 0x00, 0x00, 0x01, 0x00, 0x00, 0x00
        /* <DEDUP_REMOVED lines=12> */
        /*010c*/ 	.byte	0x10, 0xa1, 0x00, 0x00, 0x01, 0x00, 0x00, 0x00, 0x20, 0xa1, 0x00, 0x00


	//----- nvinfo : EIATTR_MERCURY_ISA_VERSION
	.align		4
.L_232:
        /*0118*/ 	.byte	0x03, 0x5f
        /*011a*/ 	.short	0x0000


	//----- nvinfo : EIATTR_COOP_GROUP_MASK_REGIDS
	.align		4
        /*011c*/ 	.byte	0x04, 0x29
        /*011e*/ 	.short	(.L_234 - .L_233)


	//   ....[0]....
.L_233:
        /*0120*/ 	.word	0xffffffff


	//   ....[1]....
        /*0124*/ 	.word	0xffffffff


	//   ....[2]....
        /*0128*/ 	.word	0xffffffff


	//   ....[3]....
        /*012c*/ 	.word	0xffffffff


	//   ....[4]....
        /*0130*/ 	.word	0xffffffff


	//   ....[5]....
        /*0134*/ 	.word	0xffffffff


	//   ....[6]....
        /*0138*/ 	.word	0xffffffff


	//   ....[7]....
        /*013c*/ 	.word	0xffffffff


	//   ....[8]....
        /*0140*/ 	.word	0xffffffff


	//   ....[9]....
        /*0144*/ 	.word	0xffffffff


	//   ....[10]....
        /*0148*/ 	.word	0xffffffff


	//   ....[11]....
        /*014c*/ 	.word	0xffffffff


	//   ....[12]....
        /*0150*/ 	.word	0xffffffff


	//   ....[13]....
        /*0154*/ 	.word	0xffffffff


	//   ....[14]....
        /*0158*/ 	.word	0xffffffff


	//   ....[15]....
        /*015c*/ 	.word	0xffffffff


	//   ....[16]....
        /*0160*/ 	.word	0xffffffff


	//   ....[17]....
        /*0164*/ 	.word	0xffffffff


	//   ....[18]....
        /*0168*/ 	.word	0xffffffff


	//   ....[19]....
        /*016c*/ 	.word	0xffffffff


	//   ....[20]....
        /*0170*/ 	.word	0xffffffff


	//   ....[21]....
        /*0174*/ 	.word	0xffffffff


	//   ....[22]....
        /*0178*/ 	.word	0xffffffff


	//   ....[23]....
        /*017c*/ 	.word	0xffffffff


	//   ....[24]....
        /*0180*/ 	.word	0xffffffff


	//   ....[25]....
        /*0184*/ 	.word	0xffffffff


	//   ....[26]....
        /*0188*/ 	.word	0xffffffff


	//   ....[27]....
        /*018c*/ 	.word	0xffffffff


	//   ....[28]....
        /*0190*/ 	.word	0xffffffff


	//----- nvinfo : EIATTR_COOP_GROUP_INSTR_OFFSETS
	.align		4
.L_234:
        /*0194*/ 	.byte	0x04, 0x28
        /*0196*/ 	.short	(.L_236 - .L_235)


	//   ....[0]....
.L_235:
        /*0198*/ 	.word	0x00000060


	//   ....[1]....
        /*019c*/ 	.word	0x00000d80


	//   ....[2]....
        /*01a0*/ 	.word	0x00000db0


	//   ....[3]....
        /*01a4*/ 	.word	0x00000e90


	//   ....[4]....
        /*01a8*/ 	.word	0x00000ed0


	//   ....[5]....
        /*01ac*/ 	.word	0x00000f90


	//   ....[6]....
        /*01b0*/ 	.word	0x00000fc0


	//   ....[7]....
        /*01b4*/ 	.word	0x00001000


	//   ....[8]....
        /*01b8*/ 	.word	0x00001020


	//   ....[9]....
        /*01bc*/ 	.word	0x00003d30


	//   ....[10]....
        /*01c0*/ 	.word	0x00003e00


	//   ....[11]....
        /*01c4*/ 	.word	0x00003e10


	//   ....[12]....
        /*01c8*/ 	.word	0x00003e60


	//   ....[13]....
        /*01cc*/ 	.word	0x00007b50


	//   ....[14]....
        /*01d0*/ 	.word	0x00007bb0


	//   ....[15]....
        /*01d4*/ 	.word	0x00007bd0


	//   ....[16]....
        /*01d8*/ 	.word	0x00007bf0


	//   ....[17]....
        /*01dc*/ 	.word	0x0000a160


	//   ....[18]....
        /*01e0*/ 	.word	0x0000a170


	//   ....[19]....
        /*01e4*/ 	.word	0x0000a1a0


	//   ....[20]....
        /*01e8*/ 	.word	0x0000a1c0


	//   ....[21]....
        /*01ec*/ 	.word	0x0000aea0


	//   ....[22]....
        /*01f0*/ 	.word	0x0000aee0


	//   ....[23]....
        /*01f4*/ 	.word	0x0000af10


	//   ....[24]....
        /*01f8*/ 	.word	0x0000af40


	//   ....[25]....
        /*01fc*/ 	.word	0x0000b030


	//   ....[26]....
        /*0200*/ 	.word	0x0000b040


	//   ....[27]....
        /*0204*/ 	.word	0x0000b950


	//   ....[28]....
        /*0208*/ 	.word	0x0000b960


	//----- nvinfo : EIATTR_EXIT_INSTR_OFFSETS
	.align		4
.L_236:
        /*020c*/ 	.byte	0x04, 0x1c
        /*020e*/ 	.short	(.L_238 - .L_237)


	//   ....[0]....
.L_237:
        /*0210*/ 	.word	0x000001c0


	//   ....[1]....
        /*0214*/ 	.word	0x0000b970


	//   ....[2]....
        /*0218*/ 	.word	0x0000c210


	//   ....[3]....
        /*021c*/ 	.word	0x0000c260


	//   ....[4]....
        /*0220*/ 	.word	0x0000c290


	//   ....[5]....
        /*0224*/ 	.word	0x0000c2f0


	//   ....[6]....
        /*0228*/ 	.word	0x0000c580


	//----- nvinfo : EIATTR_CTAIDZ_USED
	.align		4
.L_238:
        /*022c*/ 	.byte	0x01, 0x04
	.zero		2


	//----- nvinfo : EIATTR_MAX_THREADS
	.align		4
        /*0230*/ 	.byte	0x04, 0x05
        /*0232*/ 	.short	(.L_240 - .L_239)
.L_239:
        /*0234*/ 	.word	0x00000100
        /*0238*/ 	.word	0x00000001
        /*023c*/ 	.word	0x00000001


	//----- nvinfo : EIATTR_CRS_STACK_SIZE
	.align		4
.L_240:
        /*0240*/ 	.byte	0x04, 0x1e
        /*0242*/ 	.short	(.L_242 - .L_241)
.L_241:
        /*0244*/ 	.word	0x00000000
.L_242:


//--------------------- .nv.info._ZN7cutlass13device_kernelIN5flash19enable_sm80_to_sm89INS1_16FlashAttnFwdSm80INS1_25CollectiveMainloopFwdSm80ILi8ELi1ELb0EN4cute5tupleIJNS5_1CILi128EEENS7_ILi64EEENS7_ILi192EEEEEELi192ENS_10bfloat16_tEfNS_4arch4Sm80ELb0ELb0ELb1ELb1ELb0ELb0ELb1ELb1EEENS1_21CollectiveEpilogueFwdINS6_IJS8_SA_S9_EEENS6_IJNS7_ILi1EEESI_SI_EEESC_SE_Li256ELb1ELb1ELb1ELb0EEENS1_36VarlenDynamicPersistentTileSchedulerILi128ELi64ELi256ELi256ELb1ELb1ELb0ELb0ELb1ELb1EEEEEEEEEvNT_6ParamsE --------------------------
	.section	.nv.info._ZN7cutlass13device_kernelIN5flash19enable_sm80_to_sm89INS1_16FlashAttnFwdSm80INS1_25CollectiveMainloopFwdSm80ILi8ELi1ELb0EN4cute5tupleIJNS5_1CILi128EEENS7_ILi64EEENS7_ILi192EEEEEELi192ENS_10bfloat16_tEfNS_4arch4Sm80ELb0ELb0ELb1ELb1ELb0ELb0ELb1ELb1EEENS1_21CollectiveEpilogueFwdINS6_IJS8_SA_S9_EEENS6_IJNS7_ILi1EEESI_SI_EEESC_SE_Li256ELb1ELb1ELb1ELb0EEENS1_36VarlenDynamicPersistentTileSchedulerILi128ELi64ELi256ELi256ELb1ELb1ELb0ELb0ELb1ELb1EEEEEEEEEvNT_6ParamsE,"",@"SHT_CUDA_INFO"
	.sectionflags	@""
	.align	4


	//----- nvinfo : EIATTR_CUDA_API_VERSION
	.align		4
        /*0000*/ 	.byte	0x04, 0x37
        /*0002*/ 	.short	(.L_244 - .L_243)
.L_243:
        /*0004*/ 	.word	0x00000082


	//----- nvinfo : EIATTR_SW2861232_WAR
	.align		4
.L_244:
        /*0008*/ 	.byte	0x01, 0x35
	.zero		2


	//----- nvinfo : EIATTR_PARAM_CBANK
	.align		4
        /*000c*/ 	.byte	0x04, 0x0a
        /*000e*/ 	.short	(.L_246 - .L_245)
	.align		4
.L_245:
        /*0010*/ 	.word	index@(.nv.constant0._ZN7cutlass13device_kernelIN5flash19enable_sm80_to_sm89INS1_16FlashAttnFwdSm80INS1_25CollectiveMainloopFwdSm80ILi8ELi1ELb0EN4cute5tupleIJNS5_1CILi128EEENS7_ILi64EEENS7_ILi192EEEEEELi192ENS_10bfloat16_tEfNS_4arch4Sm80ELb0ELb0ELb1ELb1ELb0ELb0ELb1ELb1EEENS1_21CollectiveEpilogueFwdINS6_IJS8_SA_S9_EEENS6_IJNS7_ILi1EEESI_SI_EEESC_SE_Li256ELb1ELb1ELb1ELb0EEENS1_36VarlenDynamicPersistentTileSchedulerILi128ELi64ELi256ELi256ELb1ELb1ELb0ELb0ELb1ELb1EEEEEEEEEvNT_6ParamsE)
        /*0014*/ 	.short	0x0160
        /*0016*/ 	.short	0x0438


	//----- nvinfo : EIATTR_CBANK_PARAM_SIZE
	.align		4
.L_246:
        /*0018*/ 	.byte	0x03, 0x19
        /*001a*/ 	.short	0x0438


	//----- nvinfo : EIATTR_KPARAM_INFO
	.align		4
        /*001c*/ 	.byte	0x04, 0x17
        /*001e*/ 	.short	(.L_248 - .L_247)
.L_247:
        /*0020*/ 	.word	0x00000000
        /*0024*/ 	.short	0x0000
        /*0026*/ 	.short	0x0000
        /*0028*/ 	.byte	0x00, 0xf0, 0xe1, 0x10


	//----- nvinfo : EIATTR_MAXREG_COUNT
	.align		4
.L_248:
        /*002c*/ 	.byte	0x03, 0x1b
        /*002e*/ 	.short	0x00ff


	//----- nvinfo : EIATTR_NUM_BARRIERS
	.align		4
        /*0030*/ 	.byte	0x02, 0x4c
        /*0032*/ 	.byte	0x06
	.zero		1


	//----- nvinfo : EIATTR_ANNOTATIONS
	.align		4
        /*0034*/ 	.byte	0x04, 0x55
        /*0036*/ 	.short	(.L_250 - .L_249)


	//   ....[0]....
.L_249:
        /* <DEDUP_REMOVED lines=25> */


	//----- nvinfo : EIATTR_MERCURY_ISA_VERSION
	.align		4
.L_250:
        /*01b8*/ 	.byte	0x03, 0x5f
        /*01ba*/ 	.short	0x0000


	//----- nvinfo : EIATTR_INT_WARP_WIDE_INSTR_OFFSETS
	.align		4
        /*01bc*/ 	.byte	0x04, 0x31
        /*01be*/ 	.short	(.L_252 - .L_251)


	//   ....[0]....
.L_251:
        /*01c0*/ 	.word	0x000089a0


	//   ....[1]....
        /*01c4*/ 	.word	0x00008a20


	//----- nvinfo : EIATTR_COOP_GROUP_MASK_REGIDS
	.align		4
.L_252:
        /*01c8*/ 	.byte	0x04, 0x29
        /*01ca*/ 	.short	(.L_254 - .L_253)


	//   ....[0]....
.L_253:
        /*01cc*/ 	.word	0xffffffff


	//   ....[1]....
        /*01d0*/ 	.word	0xffffffff


	//   ....[2]....
        /*01d4*/ 	.word	0xffffffff


	//   ....[3]....
        /*01d8*/ 	.word	0xffffffff


	//   ....[4]....
        /*01dc*/ 	.word	0xffffffff


	//   ....[5]....
        /*01e0*/ 	.word	0xffffffff


	//   ....[6]....
        /*01e4*/ 	.word	0xffffffff


	//   ....[7]....
        /*01e8*/ 	.word	0xffffffff


	//   ....[8]....
        /*01ec*/ 	.word	0xffffffff


	//   ....[9]....
        /*01f0*/ 	.word	0xffffffff


	//   ....[10]....
        /*01f4*/ 	.word	0xffffffff


	//   ....[11]....
        /*01f8*/ 	.word	0xffffffff


	//   ....[12]....
        /*01fc*/ 	.word	0xffffffff


	//   ....[13]....
        /*0200*/ 	.word	0xffffffff


	//   ....[14]....
        /*0204*/ 	.word	0xffffffff


	//   ....[15]....
        /*0208*/ 	.word	0xffffffff


	//   ....[16]....
        /*020c*/ 	.word	0xffffffff


	//   ....[17]....
        /*0210*/ 	.word	0xffffffff


	//   ....[18]....
        /*0214*/ 	.word	0xffffffff


	//   ....[19]....
        /*0218*/ 	.word	0xffffffff


	//   ....[20]....
        /*021c*/ 	.word	0xffffffff


	//   ....[21]....
        /*0220*/ 	.word	0xffffffff


	//   ....[22]....
        /*0224*/ 	.word	0xffffffff


	//   ....[23]....
        /*0228*/ 	.word	0xffffffff


	//   ....[24]....
        /*022c*/ 	.word	0xffffffff


	//   ....[25]....
        /*0230*/ 	.word	0xffffffff


	//   ....[26]....
        /*0234*/ 	.word	0xffffffff


	//   ....[27]....
        /*0238*/ 	.word	0xffffffff


	//   ....[28]....
        /*023c*/ 	.word	0xffffffff


	//   ....[29]....
        /*0240*/ 	.word	0xffffffff


	//   ....[30]....
        /*0244*/ 	.word	0xffffffff


	//   ....[31]....
        /*0248*/ 	.word	0xffffffff


	//   ....[32]....
        /*024c*/ 	.word	0xffffffff


	//   ....[33]....
        /*0250*/ 	.word	0xffffffff


	//   ....[34]....
        /*0254*/ 	.word	0xffffffff


	//   ....[35]....
        /*0258*/ 	.word	0xffffffff


	//   ....[36]....
        /*025c*/ 	.word	0xffffffff


	//   ....[37]....
        /*0260*/ 	.word	0xffffffff


	//   ....[38]....
        /*0264*/ 	.word	0xffffffff


	//   ....[39]....
        /*0268*/ 	.word	0xffffffff


	//   ....[40]....
        /*026c*/ 	.word	0xffffffff


	//   ....[41]....
        /*0270*/ 	.word	0xffffffff


	//   ....[42]....
        /*0274*/ 	.word	0xffffffff


	//   ....[43]....
        /*0278*/ 	.word	0xffffffff


	//   ....[44]....
        /*027c*/ 	.word	0xffffffff


	//   ....[45]....
        /*0280*/ 	.word	0xffffffff


	//   ....[46]....
        /*0284*/ 	.word	0xffffffff


	//   ....[47]....
        /*0288*/ 	.word	0xffffffff


	//   ....[48]....
        /*028c*/ 	.word	0xffffffff


	//   ....[49]....
        /*0290*/ 	.word	0xffffffff


	//   ....[50]....
        /*0294*/ 	.word	0xffffffff


	//   ....[51]....
        /*0298*/ 	.word	0xffffffff


	//   ....[52]....
        /*029c*/ 	.word	0xffffffff


	//   ....[53]....
        /*02a0*/ 	.word	0xffffffff


	//   ....[54]....
        /*02a4*/ 	.word	0xffffffff


	//   ....[55]....
        /*02a8*/ 	.word	0xffffffff


	//   ....[56]....
        /*02ac*/ 	.word	0xffffffff


	//   ....[57]....
        /*02b0*/ 	.word	0xffffffff


	//   ....[58]....
        /*02b4*/ 	.word	0xffffffff


	//   ....[59]....
        /*02b8*/ 	.word	0xffffffff


	//   ....[60]....
        /*02bc*/ 	.word	0xffffffff


	//   ....[61]....
        /*02c0*/ 	.word	0xffffffff


	//   ....[62]....
        /*02c4*/ 	.word	0xffffffff


	//   ....[63]....
        /*02c8*/ 	.word	0xffffffff


	//   ....[64]....
        /*02cc*/ 	.word	0xffffffff


	//   ....[65]....
        /*02d0*/ 	.word	0xffffffff


	//   ....[66]....
        /*02d4*/ 	.word	0xffffffff


	//   ....[67]....
        /*02d8*/ 	.word	0xffffffff


	//   ....[68]....
        /*02dc*/ 	.word	0xffffffff


	//   ....[69]....
        /*02e0*/ 	.word	0xffffffff


	//   ....[70]....
        /*02e4*/ 	.word	0xffffffff


	//   ....[71]....
        /*02e8*/ 	.word	0xffffffff


	//   ....[72]....
        /*02ec*/ 	.word	0xffffffff


	//   ....[73]....
        /*02f0*/ 	.word	0xffffffff


	//   ....[74]....
        /*02f4*/ 	.word	0xffffffff


	//   ....[75]....
        /*02f8*/ 	.word	0xffffffff


	//   ....[76]....
        /*02fc*/ 	.word	0xffffffff


	//   ....[77]....
        /*0300*/ 	.word	0xffffffff


	//   ....[78]....
        /*0304*/ 	.word	0xffffffff


	//   ....[79]....
        /*0308*/ 	.word	0xffffffff


	//   ....[80]....
        /*030c*/ 	.word	0xffffffff


	//   ....[81]....
        /*0310*/ 	.word	0xffffffff


	//   ....[82]....
        /*0314*/ 	.word	0xffffffff


	//   ....[83]....
        /*0318*/ 	.word	0xffffffff


	//   ....[84]....
        /*031c*/ 	.word	0xffffffff


	//   ....[85]....
        /*0320*/ 	.word	0xffffffff


	//   ....[86]....
        /*0324*/ 	.word	0xffffffff


	//   ....[87]....
        /*0328*/ 	.word	0xffffffff


	//   ....[88]....
        /*032c*/ 	.word	0xffffffff


	//   ....[89]....
        /*0330*/ 	.word	0xffffffff


	//   ....[90]....
        /*0334*/ 	.word	0xffffffff


	//   ....[91]....
        /*0338*/ 	.word	0xffffffff


	//   ....[92]....
        /*033c*/ 	.word	0xffffffff


	//   ....[93]....
        /*0340*/ 	.word	0xffffffff


	//   ....[94]....
        /*0344*/ 	.word	0xffffffff


	//   ....[95]....
        /*0348*/ 	.word	0xffffffff


	//   ....[96]....
        /*034c*/ 	.word	0xffffffff


	//   ....[97]....
        /*0350*/ 	.word	0xffffffff


	//   ....[98]....
        /*0354*/ 	.word	0xffffffff


	//   ....[99]....
        /*0358*/ 	.word	0xffffffff


	//   ....[100]....
        /*035c*/ 	.word	0xffffffff


	//   ....[101]....
        /*0360*/ 	.word	0xffffffff


	//   ....[102]....
        /*0364*/ 	.word	0xffffffff


	//   ....[103]....
        /*0368*/ 	.word	0xffffffff


	//   ....[104]....
        /*036c*/ 	.word	0xffffffff


	//   ....[105]....
        /*0370*/ 	.word	0xffffffff


	//   ....[106]....
        /*0374*/ 	.word	0xffffffff


	//   ....[107]....
        /*0378*/ 	.word	0xffffffff


	//   ....[108]....
        /*037c*/ 	.word	0xffffffff


	//   ....[109]....
        /*0380*/ 	.word	0xffffffff


	//   ....[110]....
        /*0384*/ 	.word	0xffffffff


	//   ....[111]....
        /*0388*/ 	.word	0xffffffff


	//   ....[112]....
        /*038c*/ 	.word	0xffffffff


	//   ....[113]....
        /*0390*/ 	.word	0xffffffff


	//   ....[114]....
        /*0394*/ 	.word	0xffffffff


	//   ....[115]....
        /*0398*/ 	.word	0xffffffff


	//   ....[116]....
        /*039c*/ 	.word	0xffffffff


	//   ....[117]....
        /*03a0*/ 	.word	0xffffffff


	//   ....[118]....
        /*03a4*/ 	.word	0xffffffff


	//   ....[119]....
        /*03a8*/ 	.word	0xffffffff


	//   ....[120]....
        /*03ac*/ 	.word	0xffffffff


	//   ....[121]....
        /*03b0*/ 	.word	0xffffffff


	//   ....[122]....
        /*03b4*/ 	.word	0xffffffff


	//   ....[123]....
        /*03b8*/ 	.word	0xffffffff


	//   ....[124]....
        /*03bc*/ 	.word	0xffffffff


	//   ....[125]....
        /*03c0*/ 	.word	0xffffffff


	//   ....[126]....
        /*03c4*/ 	.word	0xffffffff


	//   ....[127]....
        /*03c8*/ 	.word	0xffffffff


	//   ....[128]....
        /*03cc*/ 	.word	0xffffffff


	//   ....[129]....
        /*03d0*/ 	.word	0xffffffff


	//   ....[130]....
        /*03d4*/ 	.word	0xffffffff


	//   ....[131]....
        /*03d8*/ 	.word	0xffffffff


	//   ....[132]....
        /*03dc*/ 	.word	0xffffffff


	//   ....[133]....
        /*03e0*/ 	.word	0xffffffff


	//   ....[134]....
        /*03e4*/ 	.word	0xffffffff


	//   ....[135]....
        /*03e8*/ 	.word	0xffffffff


	//   ....[136]....
        /*03ec*/ 	.word	0xffffffff


	//   ....[137]....
        /*03f0*/ 	.word	0xffffffff


	//   ....[138]....
        /*03f4*/ 	.word	0xffffffff


	//----- nvinfo : EIATTR_COOP_GROUP_INSTR_OFFSETS
	.align		4
.L_254:
        /*03f8*/ 	.byte	0x04, 0x28
        /*03fa*/ 	.short	(.L_256 - .L_255)


	//   ....[0]....
.L_255:
        /*03fc*/ 	.word	0x00000050


	//   ....[1]....
        /*0400*/ 	.word	0x000001e0


	//   ....[2]....
        /*0404*/ 	.word	0x00000210


	//   ....[3]....
        /*0408*/ 	.word	0x00000240


	//   ....[4]....
        /*040c*/ 	.word	0x00000270


	//   ....[5]....
        /*0410*/ 	.word	0x000002a0


	//   ....[6]....
        /*0414*/ 	.word	0x000002d0


	//   ....[7]....
        /*0418*/ 	.word	0x00000440


	//   ....[8]....
        /*041c*/ 	.word	0x00000480


	//   ....[9]....
        /*0420*/ 	.word	0x000004b0


	//   ....[10]....
        /*0424*/ 	.word	0x000004e0


	//   ....[11]....
        /*0428*/ 	.word	0x00000510


	//   ....[12]....
        /*042c*/ 	.word	0x00000540


	//   ....[13]....
        /*0430*/ 	.word	0x000005d0


	//   ....[14]....
        /*0434*/ 	.word	0x00000600


	//   ....[15]....
        /*0438*/ 	.word	0x00000610


	//   ....[16]....
        /*043c*/ 	.word	0x00000680


	//   ....[17]....
        /*0440*/ 	.word	0x00002420


	//   ....[18]....
        /*0444*/ 	.word	0x00002440


	//   ....[19]....
        /*0448*/ 	.word	0x00002580


	//   ....[20]....
        /*044c*/ 	.word	0x00002590


	//   ....[21]....
        /*0450*/ 	.word	0x000026d0


	//   ....[22]....
        /*0454*/ 	.word	0x000026f0


	//   ....[23]....
        /*0458*/ 	.word	0x00002830


	//   ....[24]....
        /*045c*/ 	.word	0x00002840


	//   ....[25]....
        /*0460*/ 	.word	0x00004270


	//   ....[26]....
        /*0464*/ 	.word	0x00004310


	//   ....[27]....
        /*0468*/ 	.word	0x00004330


	//   ....[28]....
        /*046c*/ 	.word	0x00004350


	//   ....[29]....
        /*0470*/ 	.word	0x00006790


	//   ....[30]....
        /*0474*/ 	.word	0x000067b0


	//   ....[31]....
        /*0478*/ 	.word	0x000067d0


	//   ....[32]....
        /*047c*/ 	.word	0x000067f0


	//   ....[33]....
        /*0480*/ 	.word	0x00008190


	//   ....[34]....
        /*0484*/ 	.word	0x000081a0


	//   ....[35]....
        /*0488*/ 	.word	0x000081d0


	//   ....[36]....
        /*048c*/ 	.word	0x000081e0


	//   ....[37]....
        /*0490*/ 	.word	0x00009620


	//   ....[38]....
        /*0494*/ 	.word	0x00009640


	//   ....[39]....
        /*0498*/ 	.word	0x00009650


	//   ....[40]....
        /*049c*/ 	.word	0x00009660


	//   ....[41]....
        /*04a0*/ 	.word	0x00009a20


	//   ....[42]....
        /*04a4*/ 	.word	0x00009a40


	//   ....[43]....
        /*04a8*/ 	.word	0x00009b70


	//   ....[44]....
        /*04ac*/ 	.word	0x00009b80


	//   ....[45]....
        /*04b0*/ 	.word	0x00009cc0


	//   ....[46]....
        /*04b4*/ 	.word	0x00009ce0


	//   ....[47]....
        /*04b8*/ 	.word	0x00009e20


	//   ....[48]....
        /*04bc*/ 	.word	0x00009e30


	//   ....[49]....
        /*04c0*/ 	.word	0x0000a160


	//   ....[50]....
        /*04c4*/ 	.word	0x0000a180


	//   ....[51]....
        /*04c8*/ 	.word	0x0000ab30


	//   ....[52]....
        /*04cc*/ 	.word	0x0000ab40


	//   ....[53]....
        /*04d0*/ 	.word	0x0000ba20


	//   ....[54]....
        /*04d4*/ 	.word	0x0000ba40


	//   ....[55]....
        /*04d8*/ 	.word	0x0000bb80


	//   ....[56]....
        /*04dc*/ 	.word	0x0000bb90


	//   ....[57]....
        /*04e0*/ 	.word	0x0000bcd0


	//   ....[58]....
        /*04e4*/ 	.word	0x0000bcf0


	//   ....[59]....
        /*04e8*/ 	.word	0x0000be30


	//   ....[60]....
        /*04ec*/ 	.word	0x0000be40


	//   ....[61]....
        /*04f0*/ 	.word	0x0000c020


	//   ....[62]....
        /*04f4*/ 	.word	0x0000c040


	//   ....[63]....
        /*04f8*/ 	.word	0x0000c160


	//   ....[64]....
        /*04fc*/ 	.word	0x0000c1a0


	//   ....[65]....
        /*0500*/ 	.word	0x0000c1d0


	//   ....[66]....
        /*0504*/ 	.word	0x0000c200


	//   ....[67]....
        /*0508*/ 	.word	0x0000c230


	//   ....[68]....
        /*050c*/ 	.word	0x0000c260


	//   ....[69]....
        /*0510*/ 	.word	0x0000c3b0


	//   ....[70]....
        /*0514*/ 	.word	0x0000c3f0


	//   ....[71]....
        /*0518*/ 	.word	0x0000c420


	//   ....[72]....
        /*051c*/ 	.word	0x0000c450


	//   ....[73]....
        /*0520*/ 	.word	0x0000c480


	//   ....[74]....
        /*0524*/ 	.word	0x0000c4b0


	//   ....[75]....
        /*0528*/ 	.word	0x0000c540


	//   ....[76]....
        /*052c*/ 	.word	0x0000c570


	//   ....[77]....
        /*0530*/ 	.word	0x0000c580


	//   ....[78]....
        /*0534*/ 	.word	0x0000c5e0


	//   ....[79]....
        /*0538*/ 	.word	0x0000cb20


	//   ....[80]....
        /*053c*/ 	.word	0x0000cb80


	//   ....[81]....
        /*0540*/ 	.word	0x0000cbd0


	//   ....[82]....
        /*0544*/ 	.word	0x0000cc20


	//   ....[83]....
        /*0548*/ 	.word	0x0000cc70


	//   ....[84]....
        /*054c*/ 	.word	0x0000cce0


	//   ....[85]....
        /*0550*/ 	.word	0x0000cd20


	//   ....[86]....
        /*0554*/ 	.word	0x0000cd90


	//   ....[87]....
        /*0558*/ 	.word	0x0000ce00


	//   ....[88]....
        /*055c*/ 	.word	0x0000ce60


	//   ....[89]....
        /*0560*/ 	.word	0x0000ced0


	//   ....[90]....
        /*0564*/ 	.word	0x0000cf40


	//   ....[91]....
        /*0568*/ 	.word	0x0000cfa0


	//   ....[92]....
        /*056c*/ 	.word	0x0000d000


	//   ....[93]....
        /*0570*/ 	.word	0x0000d060


	//   ....[94]....
        /*0574*/ 	.word	0x0000d0d0


	//   ....[95]....
        /*0578*/ 	.word	0x0000d130


	//   ....[96]....
        /*057c*/ 	.word	0x0000d190


	//   ....[97]....
        /*0580*/ 	.word	0x0000d200


	//   ....[98]....
        /*0584*/ 	.word	0x0000d250


	//   ....[99]....
        /*0588*/ 	.word	0x0000d2a0


	//   ....[100]....
        /*058c*/ 	.word	0x0000d2f0


	//   ....[101]....
        /*0590*/ 	.word	0x0000d360


	//   ....[102]....
        /*0594*/ 	.word	0x0000d3d0


	//   ....[103]....
        /*0598*/ 	.word	0x0000d430


	//   ....[104]....
        /*059c*/ 	.word	0x0000d490


	//   ....[105]....
        /*05a0*/ 	.word	0x0000d4f0


	//   ....[106]....
        /*05a4*/ 	.word	0x0000d560


	//   ....[107]....
        /*05a8*/ 	.word	0x0000d5c0


	//   ....[108]....
        /*05ac*/ 	.word	0x0000d620


	//   ....[109]....
        /*05b0*/ 	.word	0x0000d680


	//   ....[110]....
        /*05b4*/ 	.word	0x0000d6f0


	//   ....[111]....
        /*05b8*/ 	.word	0x0000d750


	//   ....[112]....
        /*05bc*/ 	.word	0x0000d7b0


	//   ....[113]....
        /*05c0*/ 	.word	0x0000d810


	//   ....[114]....
        /*05c4*/ 	.word	0x0000d880


	//   ....[115]....
        /*05c8*/ 	.word	0x0000d8e0


	//   ....[116]....
        /*05cc*/ 	.word	0x0000d940


	//   ....[117]....
        /*05d0*/ 	.word	0x0000d9a0


	//   ....[118]....
        /*05d4*/ 	.word	0x0000da10


	//   ....[119]....
        /*05d8*/ 	.word	0x0000da70


	//   ....[120]....
        /*05dc*/ 	.word	0x0000dad0


	//   ....[121]....
        /*05e0*/ 	.word	0x0000db30


	//   ....[122]....
        /*05e4*/ 	.word	0x0000dba0


	//   ....[123]....
        /*05e8*/ 	.word	0x0000dbf0


	//   ....[124]....
        /*05ec*/ 	.word	0x0000dc30


	//   ....[125]....
        /*05f0*/ 	.word	0x0000dc80


	//   ....[126]....
        /*05f4*/ 	.word	0x0000dcd0


	//   ....[127]....
        /*05f8*/ 	.word	0x0000dd20


	//   ....[128]....
        /*05fc*/ 	.word	0x0000dd90


	//   ....[129]....
        /*0600*/ 	.word	0x0000ddd0


	//   ....[130]....
        /*0604*/ 	.word	0x0000de20


	//   ....[131]....
        /*0608*/ 	.word	0x0000de70


	//   ....[132]....
        /*060c*/ 	.word	0x0000dec0


	//   ....[133]....
        /*0610*/ 	.word	0x0000df10


	//   ....[134]....
        /*0614*/ 	.word	0x0000df80


	//   ....[135]....
        /*0618*/ 	.word	0x0000dfc0


	//   ....[136]....
        /*061c*/ 	.word	0x0000e030


	//   ....[137]....
        /*0620*/ 	.word	0x0000e090


	//   ....[138]....
        /*0624*/ 	.word	0x0000e0f0


	//----- nvinfo : EIATTR_EXIT_INSTR_OFFSETS
	.align		4
.L_256:
        /*0628*/ 	.byte	0x04, 0x1c
        /*062a*/ 	.short	(.L_258 - .L_257)


	//   ....[0]....
.L_257:
        /*062c*/ 	.word	0x00000b40


	//   ....[1]....
        /*0630*/ 	.word	0x0000cae0


	//----- nvinfo : EIATTR_MAX_THREADS
	.align		4
.L_258:
        /*0634*/ 	.byte	0x04, 0x05
        /*0636*/ 	.short	(.L_260 - .L_259)
.L_259:
        /*0638*/ 	.word	0x00000100
        /*063c*/ 	.word	0x00000001
        /*0640*/ 	.word	0x00000001


	//----- nvinfo : EIATTR_CRS_STACK_SIZE
	.align		4
.L_260:
        /*0644*/ 	.byte	0x04, 0x1e
        /*0646*/ 	.short	(.L_262 - .L_261)
.L_261:
        /*0648*/ 	.word	0x00000000
.L_262:


//--------------------- .nv.info._ZN7cutlass13device_kernelIN5flash19enable_sm80_to_sm89INS1_16FlashAttnFwdSm80INS1_25CollectiveMainloopFwdSm80ILi8ELi1ELb0EN4cute5tupleIJNS5_1CILi128EEENS7_ILi64EEENS7_ILi192EEEEEELi192ENS_10bfloat16_tEfNS_4arch4Sm80ELb0ELb0ELb1ELb1ELb0ELb1ELb1ELb1EEENS1_21CollectiveEpilogueFwdINS6_IJS8_SA_S9_EEENS6_IJNS7_ILi1EEESI_SI_EEESC_SE_Li256ELb1ELb1ELb1ELb0EEENS1_36VarlenDynamicPersistentTileSchedulerILi128ELi64ELi256ELi256ELb1ELb1ELb0ELb0ELb1ELb1EEEEEEEEEvNT_6ParamsE --------------------------
	.section	.nv.info._ZN7cutlass13device_kernelIN5flash19enable_sm80_to_sm89INS1_16FlashAttnFwdSm80INS1_25CollectiveMainloopFwdSm80ILi8ELi1ELb0EN4cute5tupleIJNS5_1CILi128EEENS7_ILi64EEENS7_ILi192EEEEEELi192ENS_10bfloat16_tEfNS_4arch4Sm80ELb0ELb0ELb1ELb1ELb0ELb1ELb1ELb1EEENS1_21CollectiveEpilogueFwdINS6_IJS8_SA_S9_EEENS6_IJNS7_ILi1EEESI_SI_EEESC_SE_Li256ELb1ELb1ELb1ELb0EEENS1_36VarlenDynamicPersistentTileSchedulerILi128ELi64ELi256ELi256ELb1ELb1ELb0ELb0ELb1ELb1EEEEEEEEEvNT_6ParamsE,"",@"SHT_CUDA_INFO"
	.sectionflags	@""
	.align	4


	//----- nvinfo : EIATTR_CUDA_API_VERSION
	.align		4
        /*0000*/ 	.byte	0x04, 0x37
        /*0002*/ 	.short	(.L_264 - .L_263)
.L_263:
        /*0004*/ 	.word	0x00000082


	//----- nvinfo : EIATTR_SW2861232_WAR
	.align		4
.L_264:
        /*0008*/ 	.byte	0x01, 0x35
	.zero		2


	//----- nvinfo : EIATTR_PARAM_CBANK
	.align		4
        /*000c*/ 	.byte	0x04, 0x0a
        /*000e*/ 	.short	(.L_266 - .L_265)
	.align		4
.L_265:
        /*0010*/ 	.word	index@(.nv.constant0._ZN7cutlass13device_kernelIN5flash19enable_sm80_to_sm89INS1_16FlashAttnFwdSm80INS1_25CollectiveMainloopFwdSm80ILi8ELi1ELb0EN4cute5tupleIJNS5_1CILi128EEENS7_ILi64EEENS7_ILi192EEEEEELi192ENS_10bfloat16_tEfNS_4arch4Sm80ELb0ELb0ELb1ELb1ELb0ELb1ELb1ELb1EEENS1_21CollectiveEpilogueFwdINS6_IJS8_SA_S9_EEENS6_IJNS7_ILi1EEESI_SI_EEESC_SE_Li256ELb1ELb1ELb1ELb0EEENS1_36VarlenDynamicPersistentTileSchedulerILi128ELi64ELi256ELi256ELb1ELb1ELb0ELb0ELb1ELb1EEEEEEEEEvNT_6ParamsE)
        /*0014*/ 	.short	0x0160
        /*0016*/ 	.short	0x0438


	//----- nvinfo : EIATTR_CBANK_PARAM_SIZE
	.align		4
.L_266:
        /*0018*/ 	.byte	0x03, 0x19
        /*001a*/ 	.short	0x0438


	//----- nvinfo : EIATTR_KPARAM_INFO
	.align		4
        /*001c*/ 	.byte	0x04, 0x17
        /*001e*/ 	.short	(.L_268 - .L_267)
.L_267:
        /*0020*/ 	.word	0x00000000
        /*0024*/ 	.short	0x0000
        /*0026*/ 	.short	0x0000
        /*0028*/ 	.byte	0x00, 0xf0, 0xe1, 0x10


	//----- nvinfo : EIATTR_MAXREG_COUNT
	.align		4
.L_268:
        /*002c*/ 	.byte	0x03, 0x1b
        /*002e*/ 	.short	0x00ff


	//----- nvinfo : EIATTR_NUM_BARRIERS
	.align		4
        /*0030*/ 	.byte	0x02, 0x4c
        /*0032*/ 	.byte	0x06
	.zero		1


	//----- nvinfo : EIATTR_ANNOTATIONS
	.align		4
        /*0034*/ 	.byte	0x04, 0x55
        /*0036*/ 	.short	(.L_270 - .L_269)


	//   ....[0]....
.L_269:
        /* <DEDUP_REMOVED lines=30> */
        /*020c*/ 	.byte	0x90, 0x70, 0x01, 0x00


	//----- nvinfo : EIATTR_MERCURY_ISA_VERSION
	.align		4
.L_270:
        /*0210*/ 	.byte	0x03, 0x5f
        /*0212*/ 	.short	0x0000


	//----- nvinfo : EIATTR_INT_WARP_WIDE_INSTR_OFFSETS
	.align		4
        /*0214*/ 	.byte	0x04, 0x31
        /*0216*/ 	.short	(.L_272 - .L_271)


	//   ....[0]....
.L_271:
        /*0218*/ 	.word	0x00013a80


	//   ....[1]....
        /*021c*/ 	.word	0x00013b00


	//----- nvinfo : EIATTR_COOP_GROUP_MASK_REGIDS
	.align		4
.L_272:
        /*0220*/ 	.byte	0x04, 0x29
        /*0222*/ 	.short	(.L_274 - .L_273)


	//   ....[0]....
.L_273:
        /*0224*/ 	.word	0xffffffff


	//   ....[1]....
        /*0228*/ 	.word	0xffffffff


	//   ....[2]....
        /*022c*/ 	.word	0xffffffff


	//   ....[3]....
        /*0230*/ 	.word	0xffffffff


	//   ....[4]....
        /*0234*/ 	.word	0xffffffff


	//   ....[5]....
        /*0238*/ 	.word	0xffffffff


	//   ....[6]....
        /*023c*/ 	.word	0xffffffff


	//   ....[7]....
        /*0240*/ 	.word	0xffffffff


	//   ....[8]....
        /*0244*/ 	.word	0xffffffff


	//   ....[9]....
        /*0248*/ 	.word	0xffffffff


	//   ....[10]....
        /*024c*/ 	.word	0xffffffff


	//   ....[11]....
        /*0250*/ 	.word	0xffffffff


	//   ....[12]....
        /*0254*/ 	.word	0xffffffff


	//   ....[13]....
        /*0258*/ 	.word	0xffffffff


	//   ....[14]....
        /*025c*/ 	.word	0xffffffff


	//   ....[15]....
        /*0260*/ 	.word	0xffffffff


	//   ....[16]....
        /*0264*/ 	.word	0xffffffff


	//   ....[17]....
        /*0268*/ 	.word	0xffffffff


	//   ....[18]....
        /*026c*/ 	.word	0xffffffff


	//   ....[19]....
        /*0270*/ 	.word	0xffffffff


	//   ....[20]....
        /*0274*/ 	.word	0xffffffff


	//   ....[21]....
        /*0278*/ 	.word	0xffffffff


	//   ....[22]....
        /*027c*/ 	.word	0xffffffff


	//   ....[23]....
        /*0280*/ 	.word	0xffffffff


	//   ....[24]....
        /*0284*/ 	.word	0xffffffff


	//   ....[25]....
        /*0288*/ 	.word	0xffffffff


	//   ....[26]....
        /*028c*/ 	.word	0xffffffff


	//   ....[27]....
        /*0290*/ 	.word	0xffffffff


	//   ....[28]....
        /*0294*/ 	.word	0xffffffff


	//   ....[29]....
        /*0298*/ 	.word	0xffffffff


	//   ....[30]....
        /*029c*/ 	.word	0xffffffff


	//   ....[31]....
        /*02a0*/ 	.word	0xffffffff


	//   ....[32]....
        /*02a4*/ 	.word	0xffffffff


	//   ....[33]....
        /*02a8*/ 	.word	0xffffffff


	//   ....[34]....
        /*02ac*/ 	.word	0xffffffff


	//   ....[35]....
        /*02b0*/ 	.word	0xffffffff


	//   ....[36]....
        /*02b4*/ 	.word	0xffffffff


	//   ....[37]....
        /*02b8*/ 	.word	0xffffffff


	//   ....[38]....
        /*02bc*/ 	.word	0xffffffff


	//   ....[39]....
        /*02c0*/ 	.word	0xffffffff


	//   ....[40]....
        /*02c4*/ 	.word	0xffffffff


	//   ....[41]....
        /*02c8*/ 	.word	0xffffffff


	//   ....[42]....
        /*02cc*/ 	.word	0xffffffff


	//   ....[43]....
        /*02d0*/ 	.word	0xffffffff


	//   ....[44]....
        /*02d4*/ 	.word	0xffffffff


	//   ....[45]....
        /*02d8*/ 	.word	0xffffffff


	//   ....[46]....
        /*02dc*/ 	.word	0xffffffff


	//   ....[47]....
        /*02e0*/ 	.word	0xffffffff


	//   ....[48]....
        /*02e4*/ 	.word	0xffffffff


	//   ....[49]....
        /*02e8*/ 	.word	0xffffffff


	//   ....[50]....
        /*02ec*/ 	.word	0xffffffff


	//   ....[51]....
        /*02f0*/ 	.word	0xffffffff


	//   ....[52]....
        /*02f4*/ 	.word	0xffffffff


	//   ....[53]....
        /*02f8*/ 	.word	0xffffffff


	//   ....[54]....
        /*02fc*/ 	.word	0xffffffff


	//   ....[55]....
        /*0300*/ 	.word	0xffffffff


	//   ....[56]....
        /*0304*/ 	.word	0xffffffff


	//   ....[57]....
        /*0308*/ 	.word	0xffffffff


	//   ....[58]....
        /*030c*/ 	.word	0xffffffff


	//   ....[59]....
        /*0310*/ 	.word	0xffffffff


	//   ....[60]....
        /*0314*/ 	.word	0xffffffff


	//   ....[61]....
        /*0318*/ 	.word	0xffffffff


	//   ....[62]....
        /*031c*/ 	.word	0xffffffff


	//   ....[63]....
        /*0320*/ 	.word	0xffffffff


	//   ....[64]....
        /*0324*/ 	.word	0xffffffff


	//   ....[65]....
        /*0328*/ 	.word	0xffffffff


	//   ....[66]....
        /*032c*/ 	.word	0xffffffff


	//   ....[67]....
        /*0330*/ 	.word	0xffffffff


	//   ....[68]....
        /*0334*/ 	.word	0xffffffff


	//   ....[69]....
        /*0338*/ 	.word	0xffffffff


	//   ....[70]....
        /*033c*/ 	.word	0xffffffff


	//   ....[71]....
        /*0340*/ 	.word	0xffffffff


	//   ....[72]....
        /*0344*/ 	.word	0xffffffff


	//   ....[73]....
        /*0348*/ 	.word	0xffffffff


	//   ....[74]....
        /*034c*/ 	.word	0xffffffff


	//   ....[75]....
        /*0350*/ 	.word	0xffffffff


	//   ....[76]....
        /*0354*/ 	.word	0xffffffff


	//   ....[77]....
        /*0358*/ 	.word	0xffffffff


	//   ....[78]....
        /*035c*/ 	.word	0xffffffff


	//   ....[79]....
        /*0360*/ 	.word	0xffffffff


	//   ....[80]....
        /*0364*/ 	.word	0xffffffff


	//   ....[81]....
        /*0368*/ 	.word	0xffffffff


	//   ....[82]....
        /*036c*/ 	.word	0xffffffff


	//   ....[83]....
        /*0370*/ 	.word	0xffffffff


	//   ....[84]....
        /*0374*/ 	.word	0xffffffff


	//   ....[85]....
        /*0378*/ 	.word	0xffffffff


	//   ....[86]....
        /*037c*/ 	.word	0xffffffff


	//   ....[87]....
        /*0380*/ 	.word	0xffffffff


	//   ....[88]....
        /*0384*/ 	.word	0xffffffff


	//   ....[89]....
        /*0388*/ 	.word	0xffffffff


	//   ....[90]....
        /*038c*/ 	.word	0xffffffff


	//   ....[91]....
        /*0390*/ 	.word	0xffffffff


	//   ....[92]....
        /*0394*/ 	.word	0xffffffff


	//   ....[93]....
        /*0398*/ 	.word	0xffffffff


	//   ....[94]....
        /*039c*/ 	.word	0xffffffff


	//   ....[95]....
        /*03a0*/ 	.word	0xffffffff


	//   ....[96]....
        /*03a4*/ 	.word	0xffffffff


	//   ....[97]....
        /*03a8*/ 	.word	0xffffffff


	//   ....[98]....
        /*03ac*/ 	.word	0xffffffff


	//   ....[99]....
        /*03b0*/ 	.word	0xffffffff


	//   ....[100]....
        /*03b4*/ 	.word	0xffffffff


	//   ....[101]....
        /*03b8*/ 	.word	0xffffffff


	//   ....[102]....
        /*03bc*/ 	.word	0xffffffff


	//   ....[103]....
        /*03c0*/ 	.word	0xffffffff


	//   ....[104]....
        /*03c4*/ 	.word	0xffffffff


	//   ....[105]....
        /*03c8*/ 	.word	0xffffffff


	//   ....[106]....
        /*03cc*/ 	.word	0xffffffff


	//   ....[107]....
        /*03d0*/ 	.word	0xffffffff


	//   ....[108]....
        /*03d4*/ 	.word	0xffffffff


	//   ....[109]....
        /*03d8*/ 	.word	0xffffffff


	//   ....[110]....
        /*03dc*/ 	.word	0xffffffff


	//   ....[111]....
        /*03e0*/ 	.word	0xffffffff


	//   ....[112]....
        /*03e4*/ 	.word	0xffffffff


	//   ....[113]....
        /*03e8*/ 	.word	0xffffffff


	//   ....[114]....
        /*03ec*/ 	.word	0xffffffff


	//   ....[115]....
        /*03f0*/ 	.word	0xffffffff


	//   ....[116]....
        /*03f4*/ 	.word	0xffffffff


	//   ....[117]....
        /*03f8*/ 	.word	0xffffffff


	//   ....[118]....
        /*03fc*/ 	.word	0xffffffff


	//   ....[119]....
        /*0400*/ 	.word	0xffffffff


	//   ....[120]....
        /*0404*/ 	.word	0xffffffff


	//   ....[121]....
        /*0408*/ 	.word	0xffffffff


	//   ....[122]....
        /*040c*/ 	.word	0xffffffff


	//   ....[123]....
        /*0410*/ 	.word	0xffffffff


	//   ....[124]....
        /*0414*/ 	.word	0xffffffff


	//   ....[125]....
        /*0418*/ 	.word	0xffffffff


	//   ....[126]....
        /*041c*/ 	.word	0xffffffff


	//   ....[127]....
        /*0420*/ 	.word	0xffffffff


	//   ....[128]....
        /*0424*/ 	.word	0xffffffff


	//   ....[129]....
        /*0428*/ 	.word	0xffffffff


	//   ....[130]....
        /*042c*/ 	.word	0xffffffff


	//   ....[131]....
        /*0430*/ 	.word	0xffffffff


	//   ....[132]....
        /*0434*/ 	.word	0xffffffff


	//   ....[133]....
        /*0438*/ 	.word	0xffffffff


	//   ....[134]....
        /*043c*/ 	.word	0xffffffff


	//   ....[135]....
        /*0440*/ 	.word	0xffffffff


	//   ....[136]....
        /*0444*/ 	.word	0xffffffff


	//   ....[137]....
        /*0448*/ 	.word	0xffffffff


	//   ....[138]....
        /*044c*/ 	.word	0xffffffff


	//   ....[139]....
        /*0450*/ 	.word	0xffffffff


	//   ....[140]....
        /*0454*/ 	.word	0xffffffff


	//   ....[141]....
        /*0458*/ 	.word	0xffffffff


	//   ....[142]....
        /*045c*/ 	.word	0xffffffff


	//   ....[143]....
        /*0460*/ 	.word	0xffffffff


	//   ....[144]....
        /*0464*/ 	.word	0xffffffff


	//   ....[145]....
        /*0468*/ 	.word	0xffffffff


	//   ....[146]....
        /*046c*/ 	.word	0xffffffff


	//----- nvinfo : EIATTR_COOP_GROUP_INSTR_OFFSETS
	.align		4
.L_274:
        /*0470*/ 	.byte	0x04, 0x28
        /*0472*/ 	.short	(.L_276 - .L_275)


	//   ....[0]....
.L_275:
        /*0474*/ 	.word	0x00000050


	//   ....[1]....
        /*0478*/ 	.word	0x000001f0


	//   ....[2]....
        /*047c*/ 	.word	0x00000220


	//   ....[3]....
        /*0480*/ 	.word	0x00000250


	//   ....[4]....
        /*0484*/ 	.word	0x00000280


	//   ....[5]....
        /*0488*/ 	.word	0x000002b0


	//   ....[6]....
        /*048c*/ 	.word	0x000002e0


	//   ....[7]....
        /*0490*/ 	.word	0x00000450


	//   ....[8]....
        /*0494*/ 	.word	0x00000490


	//   ....[9]....
        /*0498*/ 	.word	0x000004c0


	//   ....[10]....
        /*049c*/ 	.word	0x000004f0


	//   ....[11]....
        /*04a0*/ 	.word	0x00000520


	//   ....[12]....
        /*04a4*/ 	.word	0x00000550


	//   ....[13]....
        /*04a8*/ 	.word	0x000005e0


	//   ....[14]....
        /*04ac*/ 	.word	0x00000610


	//   ....[15]....
        /*04b0*/ 	.word	0x00000630


	//   ....[16]....
        /*04b4*/ 	.word	0x00000690


	//   ....[17]....
        /*04b8*/ 	.word	0x00007a20


	//   ....[18]....
        /*04bc*/ 	.word	0x00007a40


	//   ....[19]....
        /*04c0*/ 	.word	0x00007b90


	//   ....[20]....
        /*04c4*/ 	.word	0x00007ba0


	//   ....[21]....
        /*04c8*/ 	.word	0x00007cd0


	//   ....[22]....
        /*04cc*/ 	.word	0x00007cf0


	//   ....[23]....
        /*04d0*/ 	.word	0x00007e20


	//   ....[24]....
        /*04d4*/ 	.word	0x00007e30


	//   ....[25]....
        /*04d8*/ 	.word	0x00008310


	//   ....[26]....
        /*04dc*/ 	.word	0x00008350


	//   ....[27]....
        /*04e0*/ 	.word	0x00008390


	//   ....[28]....
        /*04e4*/ 	.word	0x000083d0


	//   ....[29]....
        /*04e8*/ 	.word	0x0000ad00


	//   ....[30]....
        /*04ec*/ 	.word	0x0000ad40


	//   ....[31]....
        /*04f0*/ 	.word	0x0000ad80


	//   ....[32]....
        /*04f4*/ 	.word	0x0000adc0


	//   ....[33]....
        /*04f8*/ 	.word	0x0000f1c0


	//   ....[34]....
        /*04fc*/ 	.word	0x0000f250


	//   ....[35]....
        /*0500*/ 	.word	0x0000f270


	//   ....[36]....
        /*0504*/ 	.word	0x0000f290


	//   ....[37]....
        /*0508*/ 	.word	0x00011850


	//   ....[38]....
        /*050c*/ 	.word	0x00011870


	//   ....[39]....
        /*0510*/ 	.word	0x00011890


	//   ....[40]....
        /*0514*/ 	.word	0x000118b0


	//   ....[41]....
        /*0518*/ 	.word	0x00013270


	//   ....[42]....
        /*051c*/ 	.word	0x00013280


	//   ....[43]....
        /*0520*/ 	.word	0x000132b0


	//   ....[44]....
        /*0524*/ 	.word	0x000132c0


	//   ....[45]....
        /*0528*/ 	.word	0x00014810


	//   ....[46]....
        /*052c*/ 	.word	0x00014820


	//   ....[47]....
        /*0530*/ 	.word	0x00014840


	//   ....[48]....
        /*0534*/ 	.word	0x00014860


	//   ....[49]....
        /*0538*/ 	.word	0x00014c30


	//   ....[50]....
        /*053c*/ 	.word	0x00014c50


	//   ....[51]....
        /*0540*/ 	.word	0x00014da0


	//   ....[52]....
        /*0544*/ 	.word	0x00014db0


	//   ....[53]....
        /*0548*/ 	.word	0x00014ee0


	//   ....[54]....
        /*054c*/ 	.word	0x00014f00


	//   ....[55]....
        /*0550*/ 	.word	0x00015030


	//   ....[56]....
        /*0554*/ 	.word	0x00015040


	//   ....[57]....
        /*0558*/ 	.word	0x00015370


	//   ....[58]....
        /*055c*/ 	.word	0x00015390


	//   ....[59]....
        /*0560*/ 	.word	0x00015d70


	//   ....[60]....
        /*0564*/ 	.word	0x00015d80


	//   ....[61]....
        /*0568*/ 	.word	0x00016b60


	//   ....[62]....
        /*056c*/ 	.word	0x00016b80


	//   ....[63]....
        /*0570*/ 	.word	0x00016ce0


	//   ....[64]....
        /*0574*/ 	.word	0x00016cf0


	//   ....[65]....
        /*0578*/ 	.word	0x00016e20


	//   ....[66]....
        /*057c*/ 	.word	0x00016e40


	//   ....[67]....
        /*0580*/ 	.word	0x00016f70


	//   ....[68]....
        /*0584*/ 	.word	0x00016f80


	//   ....[69]....
        /*0588*/ 	.word	0x00017150


	//   ....[70]....
        /*058c*/ 	.word	0x00017170


	//   ....[71]....
        /*0590*/ 	.word	0x00017290


	//   ....[72]....
        /*0594*/ 	.word	0x000172d0


	//   ....[73]....
        /*0598*/ 	.word	0x00017300


	//   ....[74]....
        /*059c*/ 	.word	0x00017330


	//   ....[75]....
        /*05a0*/ 	.word	0x00017360


	//   ....[76]....
        /*05a4*/ 	.word	0x00017390


	//   ....[77]....
        /*05a8*/ 	.word	0x000174e0


	//   ....[78]....
        /*05ac*/ 	.word	0x00017520


	//   ....[79]....
        /*05b0*/ 	.word	0x00017550


	//   ....[80]....
        /*05b4*/ 	.word	0x00017580


	//   ....[81]....
        /*05b8*/ 	.word	0x000175b0


	//   ....[82]....
        /*05bc*/ 	.word	0x000175e0


	//   ....[83]....
        /*05c0*/ 	.word	0x00017670


	//   ....[84]....
        /*05c4*/ 	.word	0x000176a0


	//   ....[85]....
        /*05c8*/ 	.word	0x000176b0


	//   ....[86]....
        /*05cc*/ 	.word	0x00017710


	//   ....[87]....
        /*05d0*/ 	.word	0x00017c40


	//   ....[88]....
        /*05d4*/ 	.word	0x00017ca0


	//   ....[89]....
        /*05d8*/ 	.word	0x00017d00


	//   ....[90]....
        /*05dc*/ 	.word	0x00017d60


	//   ....[91]....
        /*05e0*/ 	.word	0x00017dc0


	//   ....[92]....
        /*05e4*/ 	.word	0x00017e30


	//   ....[93]....
        /*05e8*/ 	.word	0x00017e70


	//   ....[94]....
        /*05ec*/ 	.word	0x00017ee0


	//   ....[95]....
        /*05f0*/ 	.word	0x00017f50


	//   ....[96]....
        /*05f4*/ 	.word	0x00017fb0


	//   ....[97]....
        /*05f8*/ 	.word	0x00018020


	//   ....[98]....
        /*05fc*/ 	.word	0x00018090


	//   ....[99]....
        /*0600*/ 	.word	0x000180f0


	//   ....[100]....
        /*0604*/ 	.word	0x00018150


	//   ....[101]....
        /*0608*/ 	.word	0x000181b0


	//   ....[102]....
        /*060c*/ 	.word	0x00018220


	//   ....[103]....
        /*0610*/ 	.word	0x00018280


	//   ....[104]....
        /*0614*/ 	.word	0x000182e0


	//   ....[105]....
        /*0618*/ 	.word	0x00018350


	//   ....[106]....
        /*061c*/ 	.word	0x000183a0


	//   ....[107]....
        /*0620*/ 	.word	0x000183f0


	//   ....[108]....
        /*0624*/ 	.word	0x00018440


	//   ....[109]....
        /*0628*/ 	.word	0x000184b0


	//   ....[110]....
        /*062c*/ 	.word	0x00018520


	//   ....[111]....
        /*0630*/ 	.word	0x00018580


	//   ....[112]....
        /*0634*/ 	.word	0x000185e0


	//   ....[113]....
        /*0638*/ 	.word	0x00018640


	//   ....[114]....
        /*063c*/ 	.word	0x000186b0


	//   ....[115]....
        /*0640*/ 	.word	0x00018710


	//   ....[116]....
        /*0644*/ 	.word	0x00018770


	//   ....[117]....
        /*0648*/ 	.word	0x000187d0


	//   ....[118]....
        /*064c*/ 	.word	0x00018840


	//   ....[119]....
        /*0650*/ 	.word	0x000188a0


	//   ....[120]....
        /*0654*/ 	.word	0x00018900


	//   ....[121]....
        /*0658*/ 	.word	0x00018960


	//   ....[122]....
        /*065c*/ 	.word	0x000189d0


	//   ....[123]....
        /*0660*/ 	.word	0x00018a30


	//   ....[124]....
        /*0664*/ 	.word	0x00018a90


	//   ....[125]....
        /*0668*/ 	.word	0x00018af0


	//   ....[126]....
        /*066c*/ 	.word	0x00018b60


	//   ....[127]....
        /*0670*/ 	.word	0x00018bc0


	//   ....[128]....
        /*0674*/ 	.word	0x00018c20


	//   ....[129]....
        /*0678*/ 	.word	0x00018c80


	//   ....[130]....
        /*067c*/ 	.word	0x00018cf0


	//   ....[131]....
        /*0680*/ 	.word	0x00018d50


	//   ....[132]....
        /*0684*/ 	.word	0x00018da0


	//   ....[133]....
        /*0688*/ 	.word	0x00018e00


	//   ....[134]....
        /*068c*/ 	.word	0x00018e60


	//   ....[135]....
        /*0690*/ 	.word	0x00018ec0


	//   ....[136]....
        /*0694*/ 	.word	0x00018f30


	//   ....[137]....
        /*0698*/ 	.word	0x00018f70


	//   ....[138]....
        /*069c*/ 	.word	0x00018fc0


	//   ....[139]....
        /*06a0*/ 	.word	0x00019010


	//   ....[140]....
        /*06a4*/ 	.word	0x00019070


	//   ....[141]....
        /*06a8*/ 	.word	0x000190d0


	//   ....[142]....
        /*06ac*/ 	.word	0x00019140


	//   ....[143]....
        /*06b0*/ 	.word	0x00019180


	//   ....[144]....
        /*06b4*/ 	.word	0x000191f0


	//   ....[145]....
        /*06b8*/ 	.word	0x00019250


	//   ....[146]....
        /*06bc*/ 	.word	0x000192b0


	//----- nvinfo : EIATTR_EXIT_INSTR_OFFSETS
	.align		4
.L_276:
        /*06c0*/ 	.byte	0x04, 0x1c
        /*06c2*/ 	.short	(.L_278 - .L_277)


	//   ....[0]....
.L_277:
        /*06c4*/ 	.word	0x00000b50


	//   ....[1]....
        /*06c8*/ 	.word	0x00017c00


	//----- nvinfo : EIATTR_MAX_THREADS
	.align		4
.L_278:
        /*06cc*/ 	.byte	0x04, 0x05
        /*06ce*/ 	.short	(.L_280 - .L_279)
.L_279:
        /*06d0*/ 	.word	0x00000100
        /*06d4*/ 	.word	0x00000001
        /*06d8*/ 	.word	0x00000001


	//----- nvinfo : EIATTR_CRS_STACK_SIZE
	.align		4
.L_280:
        /*06dc*/ 	.byte	0x04, 0x1e
        /*06de*/ 	.short	(.L_282 - .L_281)
.L_281:
        /*06e0*/ 	.word	0x00000000
.L_282:


//--------------------- .nv.info._ZN7cutlass13device_kernelIN5flash19enable_sm80_to_sm89INS1_16FlashAttnFwdSm80INS1_25CollectiveMainloopFwdSm80ILi8ELi1ELb0EN4cute5tupleIJNS5_1CILi128EEENS7_ILi64EEENS7_ILi192EEEEEELi192ENS_10bfloat16_tEfNS_4arch4Sm80ELb0ELb1ELb1ELb0ELb0ELb0ELb1ELb1EEENS1_21CollectiveEpilogueFwdINS6_IJS8_SA_S9_EEENS6_IJNS7_ILi1EEESI_SI_EEESC_SE_Li256ELb0ELb1ELb1ELb0EEENS1_19SingleTileSchedulerILb0ELb1ELb1ELi128EEEEEEEEEvNT_6ParamsE --------------------------
	.section	.nv.info._ZN7cutlass13device_kernelIN5flash19enable_sm80_to_sm89INS1_16FlashAttnFwdSm80INS1_25CollectiveMainloopFwdSm80ILi8ELi1ELb0EN4cute5tupleIJNS5_1CILi128EEENS7_ILi64EEENS7_ILi192EEEEEELi192ENS_10bfloat16_tEfNS_4arch4Sm80ELb0ELb1ELb1ELb0ELb0ELb0ELb1ELb1EEENS1_21CollectiveEpilogueFwdINS6_IJS8_SA_S9_EEENS6_IJNS7_ILi1EEESI_SI_EEESC_SE_Li256ELb0ELb1ELb1ELb0EEENS1_19SingleTileSchedulerILb0ELb1ELb1ELi128EEEEEEEEEvNT_6ParamsE,"",@"SHT_CUDA_INFO"
	.sectionflags	@""
	.align	4


	//----- nvinfo : EIATTR_CUDA_API_VERSION
	.align		4
        /*0000*/ 	.byte	0x04, 0x37
        /*0002*/ 	.short	(.L_284 - .L_283)
.L_283:
        /*0004*/ 	.word	0x00000082


	//----- nvinfo : EIATTR_SW2861232_WAR
	.align		4
.L_284:
        /*0008*/ 	.byte	0x01, 0x35
	.zero		2


	//----- nvinfo : EIATTR_PARAM_CBANK
	.align		4
        /*000c*/ 	.byte	0x04, 0x0a
        /*000e*/ 	.short	(.L_286 - .L_285)
	.align		4
.L_285:
        /*0010*/ 	.word	index@(.nv.constant0._ZN7cutlass13device_kernelIN5flash19enable_sm80_to_sm89INS1_16FlashAttnFwdSm80INS1_25CollectiveMainloopFwdSm80ILi8ELi1ELb0EN4cute5tupleIJNS5_1CILi128EEENS7_ILi64EEENS7_ILi192EEEEEELi192ENS_10bfloat16_tEfNS_4arch4Sm80ELb0ELb1ELb1ELb0ELb0ELb0ELb1ELb1EEENS1_21CollectiveEpilogueFwdINS6_IJS8_SA_S9_EEENS6_IJNS7_ILi1EEESI_SI_EEESC_SE_Li256ELb0ELb1ELb1ELb0EEENS1_19SingleTileSchedulerILb0ELb1ELb1ELi128EEEEEEEEEvNT_6ParamsE)
        /*0014*/ 	.short	0x0160
        /*0016*/ 	.short	0x0418


	//----- nvinfo : EIATTR_CBANK_PARAM_SIZE
	.align		4
.L_286:
        /*0018*/ 	.byte	0x03, 0x19
        /*001a*/ 	.short	0x0418


	//----- nvinfo : EIATTR_KPARAM_INFO
	.align		4
        /*001c*/ 	.byte	0x04, 0x17
        /*001e*/ 	.short	(.L_288 - .L_287)
.L_287:
        /*0020*/ 	.word	0x00000000
        /*0024*/ 	.short	0x0000
        /*0026*/ 	.short	0x0000
        /*0028*/ 	.byte	0x00, 0xf0, 0x61, 0x10


	//----- nvinfo : EIATTR_MAXREG_COUNT
	.align		4
.L_288:
        /*002c*/ 	.byte	0x03, 0x1b
        /*002e*/ 	.short	0x00ff


	//----- nvinfo : EIATTR_NUM_BARRIERS
	.align		4
        /*0030*/ 	.byte	0x02, 0x4c
        /*0032*/ 	.byte	0x02
	.zero		1


	//----- nvinfo : EIATTR_MERCURY_ISA_VERSION
	.align		4
        /*0034*/ 	.byte	0x03, 0x5f
        /*0036*/ 	.short	0x0000


	//----- nvinfo : EIATTR_COOP_GROUP_MASK_REGIDS
	.align		4
        /*0038*/ 	.byte	0x04, 0x29
        /*003a*/ 	.short	(.L_290 - .L_289)


	//   ....[0]....
.L_289:
        /*003c*/ 	.word	0xffffffff


	//   ....[1]....
        /*0040*/ 	.word	0xffffffff


	//   ....[2]....
        /*0044*/ 	.word	0xffffffff


	//   ....[3]....
        /*0048*/ 	.word	0xffffffff


	//   ....[4]....
        /*004c*/ 	.word	0xffffffff


	//   ....[5]....
        /*0050*/ 	.word	0xffffffff


	//   ....[6]....
        /*0054*/ 	.word	0xffffffff


	//   ....[7]....
        /*0058*/ 	.word	0xffffffff


	//   ....[8]....
        /*005c*/ 	.word	0xffffffff


	//   ....[9]....
        /*0060*/ 	.word	0xffffffff


	//   ....[10]....
        /*0064*/ 	.word	0xffffffff


	//   ....[11]....
        /*0068*/ 	.word	0xffffffff


	//   ....[12]....
        /*006c*/ 	.word	0xffffffff


	//   ....[13]....
        /*0070*/ 	.word	0xffffffff


	//   ....[14]....
        /*0074*/ 	.word	0xffffffff


	//   ....[15]....
        /*0078*/ 	.word	0xffffffff


	//   ....[16]....
        /*007c*/ 	.word	0xffffffff


	//   ....[17]....
        /*0080*/ 	.word	0xffffffff


	//   ....[18]....
        /*0084*/ 	.word	0xffffffff


	//   ....[19]....
        /*0088*/ 	.word	0xffffffff


	//   ....[20]....
        /*008c*/ 	.word	0xffffffff


	//   ....[21]....
        /*0090*/ 	.word	0xffffffff


	//   ....[22]....
        /*0094*/ 	.word	0xffffffff


	//   ....[23]....
        /*0098*/ 	.word	0xffffffff


	//   ....[24]....
        /*009c*/ 	.word	0xffffffff


	//   ....[25]....
        /*00a0*/ 	.word	0xffffffff


	//   ....[26]....
        /*00a4*/ 	.word	0xffffffff


	//   ....[27]....
        /*00a8*/ 	.word	0xffffffff


	//   ....[28]....
        /*00ac*/ 	.word	0xffffffff


	//   ....[29]....
        /*00b0*/ 	.word	0xffffffff


	//   ....[30]....
        /*00b4*/ 	.word	0xffffffff


	//   ....[31]....
        /*00b8*/ 	.word	0xffffffff


	//   ....[32]....
        /*00bc*/ 	.word	0xffffffff


	//   ....[33]....
        /*00c0*/ 	.word	0xffffffff


	//   ....[34]....
        /*00c4*/ 	.word	0xffffffff


	//   ....[35]....
        /*00c8*/ 	.word	0xffffffff


	//   ....[36]....
        /*00cc*/ 	.word	0xffffffff


	//   ....[37]....
        /*00d0*/ 	.word	0xffffffff


	//   ....[38]....
        /*00d4*/ 	.word	0xffffffff


	//   ....[39]....
        /*00d8*/ 	.word	0xffffffff


	//   ....[40]....
        /*00dc*/ 	.word	0xffffffff


	//   ....[41]....
        /*00e0*/ 	.word	0xffffffff


	//   ....[42]....
        /*00e4*/ 	.word	0xffffffff


	//----- nvinfo : EIATTR_COOP_GROUP_INSTR_OFFSETS
	.align		4
.L_290:
        /*00e8*/ 	.byte	0x04, 0x28
        /*00ea*/ 	.short	(.L_292 - .L_291)


	//   ....[0]....
.L_291:
        /*00ec*/ 	.word	0x00000050


	//   ....[1]....
        /*00f0*/ 	.word	0x00001360


	//   ....[2]....
        /*00f4*/ 	.word	0x00001450


	//   ....[3]....
        /*00f8*/ 	.word	0x00001710


	//   ....[4]....
        /*00fc*/ 	.word	0x00001740


	//   ....[5]....
        /*0100*/ 	.word	0x00001880


	//   ....[6]....
        /*0104*/ 	.word	0x000018b0


	//   ....[7]....
        /*0108*/ 	.word	0x000019e0


	//   ....[8]....
        /*010c*/ 	.word	0x00001a20


	//   ....[9]....
        /*0110*/ 	.word	0x00003030


	//   ....[10]....
        /*0114*/ 	.word	0x00003410


	//   ....[11]....
        /*0118*/ 	.word	0x00004000


	//   ....[12]....
        /*011c*/ 	.word	0x00004160


	//   ....[13]....
        /*0120*/ 	.word	0x00004170


	//   ....[14]....
        /*0124*/ 	.word	0x000041c0


	//   ....[15]....
        /*0128*/ 	.word	0x00006690


	//   ....[16]....
        /*012c*/ 	.word	0x00006a50


	//   ....[17]....
        /*0130*/ 	.word	0x000072a0


	//   ....[18]....
        /*0134*/ 	.word	0x00007470


	//   ....[19]....
        /*0138*/ 	.word	0x000074c0


	//   ....[20]....
        /*013c*/ 	.word	0x00007550


	//   ....[21]....
        /*0140*/ 	.word	0x0000a2f0


	//   ....[22]....
        /*0144*/ 	.word	0x0000a310


	//   ....[23]....
        /*0148*/ 	.word	0x0000a330


	//   ....[24]....
        /*014c*/ 	.word	0x0000a350


	//   ....[25]....
        /*0150*/ 	.word	0x0000d110


	//   ....[26]....
        /*0154*/ 	.word	0x0000d4a0


	//   ....[27]....
        /*0158*/ 	.word	0x0000dc20


	//   ....[28]....
        /*015c*/ 	.word	0x0000de00


	//   ....[29]....
        /*0160*/ 	.word	0x0000de40


	//   ....[30]....
        /*0164*/ 	.word	0x0000dec0


	//   ....[31]....
        /*0168*/ 	.word	0x0000f590


	//   ....[32]....
        /*016c*/ 	.word	0x0000f5c0


	//   ....[33]....
        /*0170*/ 	.word	0x0000f600


	//   ....[34]....
        /*0174*/ 	.word	0x0000f610


	//   ....[35]....
        /*0178*/ 	.word	0x00010320


	//   ....[36]....
        /*017c*/ 	.word	0x00010360


	//   ....[37]....
        /*0180*/ 	.word	0x00010380


	//   ....[38]....
        /*0184*/ 	.word	0x000103b0


	//   ....[39]....
        /*0188*/ 	.word	0x00010420


	//   ....[40]....
        /*018c*/ 	.word	0x00010490


	//   ....[41]....
        /*0190*/ 	.word	0x00010da0


	//   ....[42]....
        /*0194*/ 	.word	0x00010db0


	//----- nvinfo : EIATTR_EXIT_INSTR_OFFSETS
	.align		4
.L_292:
        /*0198*/ 	.byte	0x04, 0x1c
        /*019a*/ 	.short	(.L_294 - .L_293)


	//   ....[0]....
.L_293:
        /*019c*/ 	.word	0x000001b0


	//   ....[1]....
        /*01a0*/ 	.word	0x00010dc0


	//   ....[2]....
        /*01a4*/ 	.word	0x00011660


	//   ....[3]....
        /*01a8*/ 	.word	0x000116b0


	//   ....[4]....
        /*01ac*/ 	.word	0x000116e0


	//   ....[5]....
        /*01b0*/ 	.word	0x00011740


	//   ....[6]....
        /*01b4*/ 	.word	0x000119d0


	//----- nvinfo : EIATTR_CTAIDZ_USED
	.align		4
.L_294:
        /*01b8*/ 	.byte	0x01, 0x04
	.zero		2


	//----- nvinfo : EIATTR_MAX_THREADS
	.align		4
        /*01bc*/ 	.byte	0x04, 0x05
        /*01be*/ 	.short	(.L_296 - .L_295)
.L_295:
        /*01c0*/ 	.word	0x00000100
        /*01c4*/ 	.word	0x00000001
        /*01c8*/ 	.word	0x00000001


	//----- nvinfo : EIATTR_CRS_STACK_SIZE
	.align		4
.L_296:
        /*01cc*/ 	.byte	0x04, 0x1e
        /*01ce*/ 	.short	(.L_298 - .L_297)
.L_297:
        /*01d0*/ 	.word	0x00000000
.L_298:


//--------------------- .nv.info._ZN7cutlass13device_kernelIN5flash19enable_sm80_to_sm89INS1_16FlashAttnFwdSm80INS1_25CollectiveMainloopFwdSm80ILi8ELi1ELb0EN4cute5tupleIJNS5_1CILi128EEENS7_ILi64EEENS7_ILi192EEEEEELi192ENS_10bfloat16_tEfNS_4arch4Sm80ELb0ELb1ELb1ELb1ELb0ELb0ELb1ELb1EEENS1_21CollectiveEpilogueFwdINS6_IJS8_SA_S9_EEENS6_IJNS7_ILi1EEESI_SI_EEESC_SE_Li256ELb1ELb1ELb1ELb0EEENS1_36VarlenDynamicPersistentTileSchedulerILi128ELi64ELi256ELi256ELb1ELb1ELb0ELb1ELb0ELb1EEEEEEEEEvNT_6ParamsE --------------------------
	.section	.nv.info._ZN7cutlass13device_kernelIN5flash19enable_sm80_to_sm89INS1_16FlashAttnFwdSm80INS1_25CollectiveMainloopFwdSm80ILi8ELi1ELb0EN4cute5tupleIJNS5_1CILi128EEENS7_ILi64EEENS7_ILi192EEEEEELi192ENS_10bfloat16_tEfNS_4arch4Sm80ELb0ELb1ELb1ELb1ELb0ELb0ELb1ELb1EEENS1_21CollectiveEpilogueFwdINS6_IJS8_SA_S9_EEENS6_IJNS7_ILi1EEESI_SI_EEESC_SE_Li256ELb1ELb1ELb1ELb0EEENS1_36VarlenDynamicPersistentTileSchedulerILi128ELi64ELi256ELi256ELb1ELb1ELb0ELb1ELb0ELb1EEEEEEEEEvNT_6ParamsE,"",@"SHT_CUDA_INFO"
	.sectionflags	@""
	.align	4


	//----- nvinfo : EIATTR_CUDA_API_VERSION
	.align		4
        /*0000*/ 	.byte	0x04, 0x37
        /*0002*/ 	.short	(.L_300 - .L_299)
.L_299:
        /*0004*/ 	.word	0x00000082


	//----- nvinfo : EIATTR_SW2861232_WAR
	.align		4
.L_300:
        /*0008*/ 	.byte	0x01, 0x35
	.zero		2


	//----- nvinfo : EIATTR_PARAM_CBANK
	.align		4
        /*000c*/ 	.byte	0x04, 0x0a
        /*000e*/ 	.short	(.L_302 - .L_301)
	.align		4
.L_301:
        /*0010*/ 	.word	index@(.nv.constant0._ZN7cutlass13device_kernelIN5flash19enable_sm80_to_sm89INS1_16FlashAttnFwdSm80INS1_25CollectiveMainloopFwdSm80ILi8ELi1ELb0EN4cute5tupleIJNS5_1CILi128EEENS7_ILi64EEENS7_ILi192EEEEEELi192ENS_10bfloat16_tEfNS_4arch4Sm80ELb0ELb1ELb1ELb1ELb0ELb0ELb1ELb1EEENS1_21CollectiveEpilogueFwdINS6_IJS8_SA_S9_EEENS6_IJNS7_ILi1EEESI_SI_EEESC_SE_Li256ELb1ELb1ELb1ELb0EEENS1_36VarlenDynamicPersistentTileSchedulerILi128ELi64ELi256ELi256ELb1ELb1ELb0ELb1ELb0ELb1EEEEEEEEEvNT_6ParamsE)
        /*0014*/ 	.short	0x0160
        /*0016*/ 	.short	0x0438


	//----- nvinfo : EIATTR_CBANK_PARAM_SIZE
	.align		4
.L_302:
        /*0018*/ 	.byte	0x03, 0x19
        /*001a*/ 	.short	0x0438


	//----- nvinfo : EIATTR_KPARAM_INFO
	.align		4
        /*001c*/ 	.byte	0x04, 0x17
        /*001e*/ 	.short	(.L_304 - .L_303)
.L_303:
        /*0020*/ 	.word	0x00000000
        /*0024*/ 	.short	0x0000
        /*0026*/ 	.short	0x0000
        /*0028*/ 	.byte	0x00, 0xf0, 0xe1, 0x10


	//----- nvinfo : EIATTR_MAXREG_COUNT
	.align		4
.L_304:
        /*002c*/ 	.byte	0x03, 0x1b
        /*002e*/ 	.short	0x00ff


	//----- nvinfo : EIATTR_NUM_BARRIERS
	.align		4
        /*0030*/ 	.byte	0x02, 0x4c
        /*0032*/ 	.byte	0x06
	.zero		1


	//----- nvinfo : EIATTR_ANNOTATIONS
	.align		4
        /*0034*/ 	.byte	0x04, 0x55
        /*0036*/ 	.short	(.L_306 - .L_305)


	//   ....[0]....
.L_305:
        /* <DEDUP_REMOVED lines=31> */


	//----- nvinfo : EIATTR_MERCURY_ISA_VERSION
	.align		4
.L_306:
        /*0210*/ 	.byte	0x03, 0x5f
        /*0212*/ 	.short	0x0000


	//----- nvinfo : EIATTR_INT_WARP_WIDE_INSTR_OFFSETS
	.align		4
        /*0214*/ 	.byte	0x04, 0x31
        /*0216*/ 	.short	(.L_308 - .L_307)


	//   ....[0]....
.L_307:
        /*0218*/ 	.word	0x00010ec0


	//   ....[1]....
        /*021c*/ 	.word	0x00010f40


	//----- nvinfo : EIATTR_COOP_GROUP_MASK_REGIDS
	.align		4
.L_308:
        /*0220*/ 	.byte	0x04, 0x29
        /*0222*/ 	.short	(.L_310 - .L_309)


	//   ....[0]....
.L_309:
        /*0224*/ 	.word	0xffffffff


	//   ....[1]....
        /*0228*/ 	.word	0xffffffff


	//   ....[2]....
        /*022c*/ 	.word	0xffffffff


	//   ....[3]....
        /*0230*/ 	.word	0xffffffff


	//   ....[4]....
        /*0234*/ 	.word	0xffffffff


	//   ....[5]....
        /*0238*/ 	.word	0xffffffff


	//   ....[6]....
        /*023c*/ 	.word	0xffffffff


	//   ....[7]....
        /*0240*/ 	.word	0xffffffff


	//   ....[8]....
        /*0244*/ 	.word	0xffffffff


	//   ....[9]....
        /*0248*/ 	.word	0xffffffff


	//   ....[10]....
        /*024c*/ 	.word	0xffffffff


	//   ....[11]....
        /*0250*/ 	.word	0xffffffff


	//   ....[12]....
        /*0254*/ 	.word	0xffffffff


	//   ....[13]....
        /*0258*/ 	.word	0xffffffff


	//   ....[14]....
        /*025c*/ 	.word	0xffffffff


	//   ....[15]....
        /*0260*/ 	.word	0xffffffff


	//   ....[16]....
        /*0264*/ 	.word	0xffffffff


	//   ....[17]....
        /*0268*/ 	.word	0xffffffff


	//   ....[18]....
        /*026c*/ 	.word	0xffffffff


	//   ....[19]....
        /*0270*/ 	.word	0xffffffff


	//   ....[20]....
        /*0274*/ 	.word	0xffffffff


	//   ....[21]....
        /*0278*/ 	.word	0xffffffff


	//   ....[22]....
        /*027c*/ 	.word	0xffffffff


	//   ....[23]....
        /*0280*/ 	.word	0xffffffff


	//   ....[24]....
        /*0284*/ 	.word	0xffffffff


	//   ....[25]....
        /*0288*/ 	.word	0xffffffff


	//   ....[26]....
        /*028c*/ 	.word	0xffffffff


	//   ....[27]....
        /*0290*/ 	.word	0xffffffff


	//   ....[28]....
        /*0294*/ 	.word	0xffffffff


	//   ....[29]....
        /*0298*/ 	.word	0xffffffff


	//   ....[30]....
        /*029c*/ 	.word	0xffffffff


	//   ....[31]....
        /*02a0*/ 	.word	0xffffffff


	//   ....[32]....
        /*02a4*/ 	.word	0xffffffff


	//   ....[33]....
        /*02a8*/ 	.word	0xffffffff


	//   ....[34]....
        /*02ac*/ 	.word	0xffffffff


	//   ....[35]....
        /*02b0*/ 	.word	0xffffffff


	//   ....[36]....
        /*02b4*/ 	.word	0xffffffff


	//   ....[37]....
        /*02b8*/ 	.word	0xffffffff


	//   ....[38]....
        /*02bc*/ 	.word	0xffffffff


	//   ....[39]....
        /*02c0*/ 	.word	0xffffffff


	//   ....[40]....
        /*02c4*/ 	.word	0xffffffff


	//   ....[41]....
        /*02c8*/ 	.word	0xffffffff


	//   ....[42]....
        /*02cc*/ 	.word	0xffffffff


	//   ....[43]....
        /*02d0*/ 	.word	0xffffffff


	//   ....[44]....
        /*02d4*/ 	.word	0xffffffff


	//   ....[45]....
        /*02d8*/ 	.word	0xffffffff


	//   ....[46]....
        /*02dc*/ 	.word	0xffffffff


	//   ....[47]....
        /*02e0*/ 	.word	0xffffffff


	//   ....[48]....
        /*02e4*/ 	.word	0xffffffff


	//   ....[49]....
        /*02e8*/ 	.word	0xffffffff


	//   ....[50]....
        /*02ec*/ 	.word	0xffffffff


	//   ....[51]....
        /*02f0*/ 	.word	0xffffffff


	//   ....[52]....
        /*02f4*/ 	.word	0xffffffff


	//   ....[53]....
        /*02f8*/ 	.word	0xffffffff


	//   ....[54]....
        /*02fc*/ 	.word	0xffffffff


	//   ....[55]....
        /*0300*/ 	.word	0xffffffff


	//   ....[56]....
        /*0304*/ 	.word	0xffffffff


	//   ....[57]....
        /*0308*/ 	.word	0xffffffff


	//   ....[58]....
        /*030c*/ 	.word	0xffffffff


	//   ....[59]....
        /*0310*/ 	.word	0xffffffff


	//   ....[60]....
        /*0314*/ 	.word	0xffffffff


	//   ....[61]....
        /*0318*/ 	.word	0xffffffff


	//   ....[62]....
        /*031c*/ 	.word	0xffffffff


	//   ....[63]....
        /*0320*/ 	.word	0xffffffff


	//   ....[64]....
        /*0324*/ 	.word	0xffffffff


	//   ....[65]....
        /*0328*/ 	.word	0xffffffff


	//   ....[66]....
        /*032c*/ 	.word	0xffffffff


	//   ....[67]....
        /*0330*/ 	.word	0xffffffff


	//   ....[68]....
        /*0334*/ 	.word	0xffffffff


	//   ....[69]....
        /*0338*/ 	.word	0xffffffff


	//   ....[70]....
        /*033c*/ 	.word	0xffffffff


	//   ....[71]....
        /*0340*/ 	.word	0xffffffff


	//   ....[72]....
        /*0344*/ 	.word	0xffffffff


	//   ....[73]....
        /*0348*/ 	.word	0xffffffff


	//   ....[74]....
        /*034c*/ 	.word	0xffffffff


	//   ....[75]....
        /*0350*/ 	.word	0xffffffff


	//   ....[76]....
        /*0354*/ 	.word	0xffffffff


	//   ....[77]....
        /*0358*/ 	.word	0xffffffff


	//   ....[78]....
        /*035c*/ 	.word	0xffffffff


	//   ....[79]....
        /*0360*/ 	.word	0xffffffff


	//   ....[80]....
        /*0364*/ 	.word	0xffffffff


	//   ....[81]....
        /*0368*/ 	.word	0xffffffff


	//   ....[82]....
        /*036c*/ 	.word	0xffffffff


	//   ....[83]....
        /*0370*/ 	.word	0xffffffff


	//   ....[84]....
        /*0374*/ 	.word	0xffffffff


	//   ....[85]....
        /*0378*/ 	.word	0xffffffff


	//   ....[86]....
        /*037c*/ 	.word	0xffffffff


	//   ....[87]....
        /*0380*/ 	.word	0xffffffff


	//   ....[88]....
        /*0384*/ 	.word	0xffffffff


	//   ....[89]....
        /*0388*/ 	.word	0xffffffff


	//   ....[90]....
        /*038c*/ 	.word	0xffffffff


	//   ....[91]....
        /*0390*/ 	.word	0xffffffff


	//   ....[92]....
        /*0394*/ 	.word	0xffffffff


	//   ....[93]....
        /*0398*/ 	.word	0xffffffff


	//   ....[94]....
        /*039c*/ 	.word	0xffffffff


	//   ....[95]....
        /*03a0*/ 	.word	0xffffffff


	//   ....[96]....
        /*03a4*/ 	.word	0xffffffff


	//   ....[97]....
        /*03a8*/ 	.word	0xffffffff


	//   ....[98]....
        /*03ac*/ 	.word	0xffffffff


	//   ....[99]....
        /*03b0*/ 	.word	0xffffffff


	//   ....[100]....
        /*03b4*/ 	.word	0xffffffff


	//   ....[101]....
        /*03b8*/ 	.word	0xffffffff


	//   ....[102]....
        /*03bc*/ 	.word	0xffffffff


	//   ....[103]....
        /*03c0*/ 	.word	0xffffffff


	//   ....[104]....
        /*03c4*/ 	.word	0xffffffff


	//   ....[105]....
        /*03c8*/ 	.word	0xffffffff


	//   ....[106]....
        /*03cc*/ 	.word	0xffffffff


	//   ....[107]....
        /*03d0*/ 	.word	0xffffffff


	//   ....[108]....
        /*03d4*/ 	.word	0xffffffff


	//   ....[109]....
        /*03d8*/ 	.word	0xffffffff


	//   ....[110]....
        /*03dc*/ 	.word	0xffffffff


	//   ....[111]....
        /*03e0*/ 	.word	0xffffffff


	//   ....[112]....
        /*03e4*/ 	.word	0xffffffff


	//   ....[113]....
        /*03e8*/ 	.word	0xffffffff


	//   ....[114]....
        /*03ec*/ 	.word	0xffffffff


	//   ....[115]....
        /*03f0*/ 	.word	0xffffffff


	//   ....[116]....
        /*03f4*/ 	.word	0xffffffff


	//   ....[117]....
        /*03f8*/ 	.word	0xffffffff


	//   ....[118]....
        /*03fc*/ 	.word	0xffffffff


	//   ....[119]....
        /*0400*/ 	.word	0xffffffff


	//   ....[120]....
        /*0404*/ 	.word	0xffffffff


	//   ....[121]....
        /*0408*/ 	.word	0xffffffff


	//   ....[122]....
        /*040c*/ 	.word	0xffffffff


	//   ....[123]....
        /*0410*/ 	.word	0xffffffff


	//   ....[124]....
        /*0414*/ 	.word	0xffffffff


	//   ....[125]....
        /*0418*/ 	.word	0xffffffff


	//   ....[126]....
        /*041c*/ 	.word	0xffffffff


	//   ....[127]....
        /*0420*/ 	.word	0xffffffff


	//   ....[128]....
        /*0424*/ 	.word	0xffffffff


	//   ....[129]....
        /*0428*/ 	.word	0xffffffff


	//   ....[130]....
        /*042c*/ 	.word	0xffffffff


	//   ....[131]....
        /*0430*/ 	.word	0xffffffff


	//   ....[132]....
        /*0434*/ 	.word	0xffffffff


	//   ....[133]....
        /*0438*/ 	.word	0xffffffff


	//   ....[134]....
        /*043c*/ 	.word	0xffffffff


	//   ....[135]....
        /*0440*/ 	.word	0xffffffff


	//   ....[136]....
        /*0444*/ 	.word	0xffffffff


	//   ....[137]....
        /*0448*/ 	.word	0xffffffff


	//   ....[138]....
        /*044c*/ 	.word	0xffffffff


	//   ....[139]....
        /*0450*/ 	.word	0xffffffff


	//   ....[140]....
        /*0454*/ 	.word	0xffffffff


	//   ....[141]....
        /*0458*/ 	.word	0xffffffff


	//   ....[142]....
        /*045c*/ 	.word	0xffffffff


	//   ....[143]....
        /*0460*/ 	.word	0xffffffff


	//   ....[144]....
        /*0464*/ 	.word	0xffffffff


	//   ....[145]....
        /*0468*/ 	.word	0xffffffff


	//   ....[146]....
        /*046c*/ 	.word	0xffffffff


	//   ....[147]....
        /*0470*/ 	.word	0xffffffff


	//   ....[148]....
        /*0474*/ 	.word	0xffffffff


	//   ....[149]....
        /*0478*/ 	.word	0xffffffff


	//   ....[150]....
        /*047c*/ 	.word	0xffffffff


	//   ....[151]....
        /*0480*/ 	.word	0xffffffff


	//   ....[152]....
        /*0484*/ 	.word	0xffffffff


	//----- nvinfo : EIATTR_COOP_GROUP_INSTR_OFFSETS
	.align		4
.L_310:
        /*0488*/ 	.byte	0x04, 0x28
        /*048a*/ 	.short	(.L_312 - .L_311)


	//   ....[0]....
.L_311:
        /*048c*/ 	.word	0x00000050


	//   ....[1]....
        /*0490*/ 	.word	0x000001e0


	//   ....[2]....
        /*0494*/ 	.word	0x00000210


	//   ....[3]....
        /*0498*/ 	.word	0x00000240


	//   ....[4]....
        /*049c*/ 	.word	0x00000270


	//   ....[5]....
        /*04a0*/ 	.word	0x000002a0


	//   ....[6]....
        /*04a4*/ 	.word	0x000002d0


	//   ....[7]....
        /*04a8*/ 	.word	0x00000430


	//   ....[8]....
        /*04ac*/ 	.word	0x00000470


	//   ....[9]....
        /*04b0*/ 	.word	0x000004a0


	//   ....[10]....
        /*04b4*/ 	.word	0x000004d0


	//   ....[11]....
        /*04b8*/ 	.word	0x00000500


	//   ....[12]....
        /*04bc*/ 	.word	0x00000530


	//   ....[13]....
        /*04c0*/ 	.word	0x000005c0


	//   ....[14]....
        /*04c4*/ 	.word	0x00000600


	//   ....[15]....
        /*04c8*/ 	.word	0x00000620


	//   ....[16]....
        /*04cc*/ 	.word	0x00000680


	//   ....[17]....
        /*04d0*/ 	.word	0x00002bd0


	//   ....[18]....
        /*04d4*/ 	.word	0x00002bf0


	//   ....[19]....
        /*04d8*/ 	.word	0x00002d90


	//   ....[20]....
        /*04dc*/ 	.word	0x00002da0


	//   ....[21]....
        /*04e0*/ 	.word	0x00002f40


	//   ....[22]....
        /*04e4*/ 	.word	0x00002f60


	//   ....[23]....
        /*04e8*/ 	.word	0x00003100


	//   ....[24]....
        /*04ec*/ 	.word	0x00003110


	//   ....[25]....
        /*04f0*/ 	.word	0x00004750


	//   ....[26]....
        /*04f4*/ 	.word	0x00004930


	//   ....[27]....
        /*04f8*/ 	.word	0x00005060


	//   ....[28]....
        /*04fc*/ 	.word	0x00005320


	//   ....[29]....
        /*0500*/ 	.word	0x00005330


	//   ....[30]....
        /*0504*/ 	.word	0x00005380


	//   ....[31]....
        /*0508*/ 	.word	0x00007a50


	//   ....[32]....
        /*050c*/ 	.word	0x00007c90


	//   ....[33]....
        /*0510*/ 	.word	0x000084d0


	//   ....[34]....
        /*0514*/ 	.word	0x00008630


	//   ....[35]....
        /*0518*/ 	.word	0x000086a0


	//   ....[36]....
        /*051c*/ 	.word	0x00008740


	//   ....[37]....
        /*0520*/ 	.word	0x0000b3a0


	//   ....[38]....
        /*0524*/ 	.word	0x0000b3c0


	//   ....[39]....
        /*0528*/ 	.word	0x0000b3f0


	//   ....[40]....
        /*052c*/ 	.word	0x0000b450


	//   ....[41]....
        /*0530*/ 	.word	0x0000e290


	//   ....[42]....
        /*0534*/ 	.word	0x0000e4d0


	//   ....[43]....
        /*0538*/ 	.word	0x0000ed10


	//   ....[44]....
        /*053c*/ 	.word	0x0000ee70


	//   ....[45]....
        /*0540*/ 	.word	0x0000eee0


	//   ....[46]....
        /*0544*/ 	.word	0x0000ef80


	//   ....[47]....
        /*0548*/ 	.word	0x000106a0


	//   ....[48]....
        /*054c*/ 	.word	0x000106d0


	//   ....[49]....
        /*0550*/ 	.word	0x000106e0


	//   ....[50]....
        /*0554*/ 	.word	0x00010710


	//   ....[51]....
        /*0558*/ 	.word	0x00011b30


	//   ....[52]....
        /*055c*/ 	.word	0x00011b50


	//   ....[53]....
        /*0560*/ 	.word	0x00011b60


	//   ....[54]....
        /*0564*/ 	.word	0x00011b70


	//   ....[55]....
        /*0568*/ 	.word	0x00011f30


	//   ....[56]....
        /*056c*/ 	.word	0x00011f50


	//   ....[57]....
        /*0570*/ 	.word	0x00012090


	//   ....[58]....
        /*0574*/ 	.word	0x000120a0


	//   ....[59]....
        /*0578*/ 	.word	0x000121f0


	//   ....[60]....
        /*057c*/ 	.word	0x00012210


	//   ....[61]....
        /*0580*/ 	.word	0x00012360


	//   ....[62]....
        /*0584*/ 	.word	0x00012370


	//   ....[63]....
        /*0588*/ 	.word	0x000126b0


	//   ....[64]....
        /*058c*/ 	.word	0x000126d0


	//   ....[65]....
        /*0590*/ 	.word	0x00013030


	//   ....[66]....
        /*0594*/ 	.word	0x00013040


	//   ....[67]....
        /*0598*/ 	.word	0x00013e20


	//   ....[68]....
        /*059c*/ 	.word	0x00013e40


	//   ....[69]....
        /*05a0*/ 	.word	0x00013f90


	//   ....[70]....
        /*05a4*/ 	.word	0x00013fa0


	//   ....[71]....
        /*05a8*/ 	.word	0x000140f0


	//   ....[72]....
        /*05ac*/ 	.word	0x00014110


	//   ....[73]....
        /*05b0*/ 	.word	0x00014260


	//   ....[74]....
        /*05b4*/ 	.word	0x00014270


	//   ....[75]....
        /*05b8*/ 	.word	0x00014460


	//   ....[76]....
        /*05bc*/ 	.word	0x00014480


	//   ....[77]....
        /*05c0*/ 	.word	0x000145a0


	//   ....[78]....
        /*05c4*/ 	.word	0x000145e0


	//   ....[79]....
        /*05c8*/ 	.word	0x00014610


	//   ....[80]....
        /*05cc*/ 	.word	0x00014640


	//   ....[81]....
        /*05d0*/ 	.word	0x00014670


	//   ....[82]....
        /*05d4*/ 	.word	0x000146a0


	//   ....[83]....
        /*05d8*/ 	.word	0x000147f0


	//   ....[84]....
        /*05dc*/ 	.word	0x00014830


	//   ....[85]....
        /*05e0*/ 	.word	0x00014860


	//   ....[86]....
        /*05e4*/ 	.word	0x00014890


	//   ....[87]....
        /*05e8*/ 	.word	0x000148c0


	//   ....[88]....
        /*05ec*/ 	.word	0x000148f0


	//   ....[89]....
        /*05f0*/ 	.word	0x00014980


	//   ....[90]....
        /*05f4*/ 	.word	0x000149c0


	//   ....[91]....
        /*05f8*/ 	.word	0x000149d0


	//   ....[92]....
        /*05fc*/ 	.word	0x00014a30


	//   ....[93]....
        /*0600*/ 	.word	0x000153e0


	//   ....[94]....
        /*0604*/ 	.word	0x00015440


	//   ....[95]....
        /*0608*/ 	.word	0x00015490


	//   ....[96]....
        /*060c*/ 	.word	0x000154e0


	//   ....[97]....
        /*0610*/ 	.word	0x00015530


	//   ....[98]....
        /*0614*/ 	.word	0x000155a0


	//   ....[99]....
        /*0618*/ 	.word	0x000155e0


	//   ....[100]....
        /*061c*/ 	.word	0x00015650


	//   ....[101]....
        /*0620*/ 	.word	0x000156c0


	//   ....[102]....
        /*0624*/ 	.word	0x00015720


	//   ....[103]....
        /*0628*/ 	.word	0x00015790


	//   ....[104]....
        /*062c*/ 	.word	0x00015800


	//   ....[105]....
        /*0630*/ 	.word	0x00015860


	//   ....[106]....
        /*0634*/ 	.word	0x000158c0


	//   ....[107]....
        /*0638*/ 	.word	0x00015920


	//   ....[108]....
        /*063c*/ 	.word	0x00015990


	//   ....[109]....
        /*0640*/ 	.word	0x000159f0


	//   ....[110]....
        /*0644*/ 	.word	0x00015a50


	//   ....[111]....
        /*0648*/ 	.word	0x00015aa0


	//   ....[112]....
        /*064c*/ 	.word	0x00015b00


	//   ....[113]....
        /*0650*/ 	.word	0x00015b50


	//   ....[114]....
        /*0654*/ 	.word	0x00015ba0


	//   ....[115]....
        /*0658*/ 	.word	0x00015c10


	//   ....[116]....
        /*065c*/ 	.word	0x00015c80


	//   ....[117]....
        /*0660*/ 	.word	0x00015ce0


	//   ....[118]....
        /*0664*/ 	.word	0x00015d40


	//   ....[119]....
        /*0668*/ 	.word	0x00015da0


	//   ....[120]....
        /*066c*/ 	.word	0x00015e10


	//   ....[121]....
        /*0670*/ 	.word	0x00015e70


	//   ....[122]....
        /*0674*/ 	.word	0x00015ed0


	//   ....[123]....
        /*0678*/ 	.word	0x00015f30


	//   ....[124]....
        /*067c*/ 	.word	0x00015fa0


	//   ....[125]....
        /*0680*/ 	.word	0x00016000


	//   ....[126]....
        /*0684*/ 	.word	0x00016060


	//   ....[127]....
        /*0688*/ 	.word	0x000160c0


	//   ....[128]....
        /*068c*/ 	.word	0x00016130


	//   ....[129]....
        /*0690*/ 	.word	0x00016190


	//   ....[130]....
        /*0694*/ 	.word	0x000161f0


	//   ....[131]....
        /*0698*/ 	.word	0x00016250


	//   ....[132]....
        /*069c*/ 	.word	0x000162c0


	//   ....[133]....
        /*06a0*/ 	.word	0x00016320


	//   ....[134]....
        /*06a4*/ 	.word	0x00016380


	//   ....[135]....
        /*06a8*/ 	.word	0x000163e0


	//   ....[136]....
        /*06ac*/ 	.word	0x00016450


	//   ....[137]....
        /*06b0*/ 	.word	0x000164a0


	//   ....[138]....
        /*06b4*/ 	.word	0x000164e0


	//   ....[139]....
        /*06b8*/ 	.word	0x00016530


	//   ....[140]....
        /*06bc*/ 	.word	0x00016580


	//   ....[141]....
        /*06c0*/ 	.word	0x000165d0


	//   ....[142]....
        /*06c4*/ 	.word	0x00016640


	//   ....[143]....
        /*06c8*/ 	.word	0x00016680


	//   ....[144]....
        /*06cc*/ 	.word	0x000166d0


	//   ....[145]....
        /*06d0*/ 	.word	0x00016720


	//   ....[146]....
        /*06d4*/ 	.word	0x00016770


	//   ....[147]....
        /*06d8*/ 	.word	0x000167c0


	//   ....[148]....
        /*06dc*/ 	.word	0x00016830


	//   ....[149]....
        /*06e0*/ 	.word	0x00016870


	//   ....[150]....
        /*06e4*/ 	.word	0x000168e0


	//   ....[151]....
        /*06e8*/ 	.word	0x00016940


	//   ....[152]....
        /*06ec*/ 	.word	0x000169a0


	//----- nvinfo : EIATTR_EXIT_INSTR_OFFSETS
	.align		4
.L_312:
        /*06f0*/ 	.byte	0x04, 0x1c
        /*06f2*/ 	.short	(.L_314 - .L_313)


	//   ....[0]....
.L_313:
        /*06f4*/ 	.word	0x00000fe0


	//   ....[1]....
        /*06f8*/ 	.word	0x000153a0


	//----- nvinfo : EIATTR_MAX_THREADS
	.align		4
.L_314:
        /*06fc*/ 	.byte	0x04, 0x05
        /*06fe*/ 	.short	(.L_316 - .L_315)
.L_315:
        /*0700*/ 	.word	0x00000100
        /*0704*/ 	.word	0x00000001
        /*0708*/ 	.word	0x00000001


	//----- nvinfo : EIATTR_CRS_STACK_SIZE
	.align		4
.L_316:
        /*070c*/ 	.byte	0x04, 0x1e
        /*070e*/ 	.short	(.L_318 - .L_317)
.L_317:
        /*0710*/ 	.word	0x00000000
.L_318:


//--------------------- .nv.info._ZN7cutlass13device_kernelIN5flash19enable_sm80_to_sm89INS1_16FlashAttnFwdSm80INS1_25CollectiveMainloopFwdSm80ILi8ELi1ELb0EN4cute5tupleIJNS5_1CILi128EEENS7_ILi64EEENS7_ILi192EEEEEELi192ENS_10bfloat16_tEfNS_4arch4Sm80ELb0ELb1ELb1ELb1ELb0ELb1ELb1ELb1EEENS1_21CollectiveEpilogueFwdINS6_IJS8_SA_S9_EEENS6_IJNS7_ILi1EEESI_SI_EEESC_SE_Li256ELb1ELb1ELb1ELb0EEENS1_36VarlenDynamicPersistentTileSchedulerILi128ELi64ELi256ELi256ELb1ELb1ELb0ELb1ELb0ELb1EEEEEEEEEvNT_6ParamsE --------------------------
	.section	.nv.info._ZN7cutlass13device_kernelIN5flash19enable_sm80_to_sm89INS1_16FlashAttnFwdSm80INS1_25CollectiveMainloopFwdSm80ILi8ELi1ELb0EN4cute5tupleIJNS5_1CILi128EEENS7_ILi64EEENS7_ILi192EEEEEELi192ENS_10bfloat16_tEfNS_4arch4Sm80ELb0ELb1ELb1ELb1ELb0ELb1ELb1ELb1EEENS1_21CollectiveEpilogueFwdINS6_IJS8_SA_S9_EEENS6_IJNS7_ILi1EEESI_SI_EEESC_SE_Li256ELb1ELb1ELb1ELb0EEENS1_36VarlenDynamicPersistentTileSchedulerILi128ELi64ELi256ELi256ELb1ELb1ELb0ELb1ELb0ELb1EEEEEEEEEvNT_6ParamsE,"",@"SHT_CUDA_INFO"
	.sectionflags	@""
	.align	4


	//----- nvinfo : EIATTR_CUDA_API_VERSION
	.align		4
        /*0000*/ 	.byte	0x04, 0x37
        /*0002*/ 	.short	(.L_320 - .L_319)
.L_319:
        /*0004*/ 	.word	0x00000082


	//----- nvinfo : EIATTR_SW2861232_WAR
	.align		4
.L_320:
        /*0008*/ 	.byte	0x01, 0x35
	.zero		2


	//----- nvinfo : EIATTR_PARAM_CBANK
	.align		4
        /*000c*/ 	.byte	0x04, 0x0a
        /*000e*/ 	.short	(.L_322 - .L_321)
	.align		4
.L_321:
        /*0010*/ 	.word	index@(.nv.constant0._ZN7cutlass13device_kernelIN5flash19enable_sm80_to_sm89INS1_16FlashAttnFwdSm80INS1_25CollectiveMainloopFwdSm80ILi8ELi1ELb0EN4cute5tupleIJNS5_1CILi128EEENS7_ILi64EEENS7_ILi192EEEEEELi192ENS_10bfloat16_tEfNS_4arch4Sm80ELb0ELb1ELb1ELb1ELb0ELb1ELb1ELb1EEENS1_21CollectiveEpilogueFwdINS6_IJS8_SA_S9_EEENS6_IJNS7_ILi1EEESI_SI_EEESC_SE_Li256ELb1ELb1ELb1ELb0EEENS1_36VarlenDynamicPersistentTileSchedulerILi128ELi64ELi256ELi256ELb1ELb1ELb0ELb1ELb0ELb1EEEEEEEEEvNT_6ParamsE)
        /*0014*/ 	.short	0x0160
        /*0016*/ 	.short	0x0438


	//----- nvinfo : EIATTR_CBANK_PARAM_SIZE
	.align		4
.L_322:
        /*0018*/ 	.byte	0x03, 0x19
        /*001a*/ 	.short	0x0438


	//----- nvinfo : EIATTR_KPARAM_INFO
	.align		4
        /*001c*/ 	.byte	0x04, 0x17
        /*001e*/ 	.short	(.L_324 - .L_323)
.L_323:
        /*0020*/ 	.word	0x00000000
        /*0024*/ 	.short	0x0000
        /*0026*/ 	.short	0x0000
        /*0028*/ 	.byte	0x00, 0xf0, 0xe1, 0x10


	//----- nvinfo : EIATTR_MAXREG_COUNT
	.align		4
.L_324:
        /*002c*/ 	.byte	0x03, 0x1b
        /*002e*/ 	.short	0x00ff


	//----- nvinfo : EIATTR_NUM_BARRIERS
	.align		4
        /*0030*/ 	.byte	0x02, 0x4c
        /*0032*/ 	.byte	0x06
	.zero		1


	//----- nvinfo : EIATTR_ANNOTATIONS
	.align		4
        /*0034*/ 	.byte	0x04, 0x55
        /*0036*/ 	.short	(.L_326 - .L_325)


	//   ....[0]....
.L_325:
        /* <DEDUP_REMOVED lines=57> */


	//----- nvinfo : EIATTR_MERCURY_ISA_VERSION
	.align		4
.L_326:
        /*03b8*/ 	.byte	0x03, 0x5f
        /*03ba*/ 	.short	0x0000


	//----- nvinfo : EIATTR_INT_WARP_WIDE_INSTR_OFFSETS
	.align		4
        /*03bc*/ 	.byte	0x04, 0x31
        /*03be*/ 	.short	(.L_328 - .L_327)


	//   ....[0]....
.L_327:
        /*03c0*/ 	.word	0x0001daa0


	//   ....[1]....
        /*03c4*/ 	.word	0x0001db20


	//----- nvinfo : EIATTR_COOP_GROUP_MASK_REGIDS
	.align		4
.L_328:
        /*03c8*/ 	.byte	0x04, 0x29
        /*03ca*/ 	.short	(.L_330 - .L_329)


	//   ....[0]....
.L_329:
        /*03cc*/ 	.word	0xffffffff


	//   ....[1]....
        /*03d0*/ 	.word	0xffffffff


	//   ....[2]....
        /*03d4*/ 	.word	0xffffffff


	//   ....[3]....
        /*03d8*/ 	.word	0xffffffff


	//   ....[4]....
        /*03dc*/ 	.word	0xffffffff


	//   ....[5]....
        /*03e0*/ 	.word	0xffffffff


	//   ....[6]....
        /*03e4*/ 	.word	0xffffffff


	//   ....[7]....
        /*03e8*/ 	.word	0xffffffff


	//   ....[8]....
        /*03ec*/ 	.word	0xffffffff


	//   ....[9]....
        /*03f0*/ 	.word	0xffffffff


	//   ....[10]....
        /*03f4*/ 	.word	0xffffffff


	//   ....[11]....
        /*03f8*/ 	.word	0xffffffff


	//   ....[12]....
        /*03fc*/ 	.word	0xffffffff


	//   ....[13]....
        /*0400*/ 	.word	0xffffffff


	//   ....[14]....
        /*0404*/ 	.word	0xffffffff


	//   ....[15]....
        /*0408*/ 	.word	0xffffffff


	//   ....[16]....
        /*040c*/ 	.word	0xffffffff


	//   ....[17]....
        /*0410*/ 	.word	0xffffffff


	//   ....[18]....
        /*0414*/ 	.word	0xffffffff


	//   ....[19]....
        /*0418*/ 	.word	0xffffffff


	//   ....[20]....
        /*041c*/ 	.word	0xffffffff


	//   ....[21]....
        /*0420*/ 	.word	0xffffffff


	//   ....[22]....
        /*0424*/ 	.word	0xffffffff


	//   ....[23]....
        /*0428*/ 	.word	0xffffffff


	//   ....[24]....
        /*042c*/ 	.word	0xffffffff


	//   ....[25]....
        /*0430*/ 	.word	0xffffffff


	//   ....[26]....
        /*0434*/ 	.word	0xffffffff


	//   ....[27]....
        /*0438*/ 	.word	0xffffffff


	//   ....[28]....
        /*043c*/ 	.word	0xffffffff


	//   ....[29]....
        /*0440*/ 	.word	0xffffffff


	//   ....[30]....
        /*0444*/ 	.word	0xffffffff


	//   ....[31]....
        /*0448*/ 	.word	0xffffffff


	//   ....[32]....
        /*044c*/ 	.word	0xffffffff


	//   ....[33]....
        /*0450*/ 	.word	0xffffffff


	//   ....[34]....
        /*0454*/ 	.word	0xffffffff


	//   ....[35]....
        /*0458*/ 	.word	0xffffffff


	//   ....[36]....
        /*045c*/ 	.word	0xffffffff


	//   ....[37]....
        /*0460*/ 	.word	0xffffffff


	//   ....[38]....
        /*0464*/ 	.word	0xffffffff


	//   ....[39]....
        /*0468*/ 	.word	0xffffffff


	//   ....[40]....
        /*046c*/ 	.word	0xffffffff


	//   ....[41]....
        /*0470*/ 	.word	0xffffffff


	//   ....[42]....
        /*0474*/ 	.word	0xffffffff


	//   ....[43]....
        /*0478*/ 	.word	0xffffffff


	//   ....[44]....
        /*047c*/ 	.word	0xffffffff


	//   ....[45]....
        /*0480*/ 	.word	0xffffffff


	//   ....[46]....
        /*0484*/ 	.word	0xffffffff


	//   ....[47]....
        /*0488*/ 	.word	0xffffffff


	//   ....[48]....
        /*048c*/ 	.word	0xffffffff


	//   ....[49]....
        /*0490*/ 	.word	0xffffffff


	//   ....[50]....
        /*0494*/ 	.word	0xffffffff


	//   ....[51]....
        /*0498*/ 	.word	0xffffffff


	//   ....[52]....
        /*049c*/ 	.word	0xffffffff


	//   ....[53]....
        /*04a0*/ 	.word	0xffffffff


	//   ....[54]....
        /*04a4*/ 	.word	0xffffffff


	//   ....[55]....
        /*04a8*/ 	.word	0xffffffff


	//   ....[56]....
        /*04ac*/ 	.word	0xffffffff


	//   ....[57]....
        /*04b0*/ 	.word	0xffffffff


	//   ....[58]....
        /*04b4*/ 	.word	0xffffffff


	//   ....[59]....
        /*04b8*/ 	.word	0xffffffff


	//   ....[60]....
        /*04bc*/ 	.word	0xffffffff


	//   ....[61]....
        /*04c0*/ 	.word	0xffffffff


	//   ....[62]....
        /*04c4*/ 	.word	0xffffffff


	//   ....[63]....
        /*04c8*/ 	.word	0xffffffff


	//   ....[64]....
        /*04cc*/ 	.word	0xffffffff


	//   ....[65]....
        /*04d0*/ 	.word	0xffffffff


	//   ....[66]....
        /*04d4*/ 	.word	0xffffffff


	//   ....[67]....
        /*04d8*/ 	.word	0xffffffff


	//   ....[68]....
        /*04dc*/ 	.word	0xffffffff


	//   ....[69]....
        /*04e0*/ 	.word	0xffffffff


	//   ....[70]....
        /*04e4*/ 	.word	0xffffffff


	//   ....[71]....
        /*04e8*/ 	.word	0xffffffff


	//   ....[72]....
        /*04ec*/ 	.word	0xffffffff


	//   ....[73]....
        /*04f0*/ 	.word	0xffffffff


	//   ....[74]....
        /*04f4*/ 	.word	0xffffffff


	//   ....[75]....
        /*04f8*/ 	.word	0xffffffff


	//   ....[76]....
        /*04fc*/ 	.word	0xffffffff


	//   ....[77]....
        /*0500*/ 	.word	0xffffffff


	//   ....[78]....
        /*0504*/ 	.word	0xffffffff


	//   ....[79]....
        /*0508*/ 	.word	0xffffffff


	//   ....[80]....
        /*050c*/ 	.word	0xffffffff


	//   ....[81]....
        /*0510*/ 	.word	0xffffffff


	//   ....[82]....
        /*0514*/ 	.word	0xffffffff


	//   ....[83]....
        /*0518*/ 	.word	0xffffffff


	//   ....[84]....
        /*051c*/ 	.word	0xffffffff


	//   ....[85]....
        /*0520*/ 	.word	0xffffffff


	//   ....[86]....
        /*0524*/ 	.word	0xffffffff


	//   ....[87]....
        /*0528*/ 	.word	0xffffffff


	//   ....[88]....
        /*052c*/ 	.word	0xffffffff


	//   ....[89]....
        /*0530*/ 	.word	0xffffffff


	//   ....[90]....
        /*0534*/ 	.word	0xffffffff


	//   ....[91]....
        /*0538*/ 	.word	0xffffffff


	//   ....[92]....
        /*053c*/ 	.word	0xffffffff


	//   ....[93]....
        /*0540*/ 	.word	0xffffffff


	//   ....[94]....
        /*0544*/ 	.word	0xffffffff


	//   ....[95]....
        /*0548*/ 	.word	0xffffffff


	//   ....[96]....
        /*054c*/ 	.word	0xffffffff


	//   ....[97]....
        /*0550*/ 	.word	0xffffffff


	//   ....[98]....
        /*0554*/ 	.word	0xffffffff


	//   ....[99]....
        /*0558*/ 	.word	0xffffffff


	//   ....[100]....
        /*055c*/ 	.word	0xffffffff


	//   ....[101]....
        /*0560*/ 	.word	0xffffffff


	//   ....[102]....
        /*0564*/ 	.word	0xffffffff


	//   ....[103]....
        /*0568*/ 	.word	0xffffffff


	//   ....[104]....
        /*056c*/ 	.word	0xffffffff


	//   ....[105]....
        /*0570*/ 	.word	0xffffffff


	//   ....[106]....
        /*0574*/ 	.word	0xffffffff


	//   ....[107]....
        /*0578*/ 	.word	0xffffffff


	//   ....[108]....
        /*057c*/ 	.word	0xffffffff


	//   ....[109]....
        /*0580*/ 	.word	0xffffffff


	//   ....[110]....
        /*0584*/ 	.word	0xffffffff


	//   ....[111]....
        /*0588*/ 	.word	0xffffffff


	//   ....[112]....
        /*058c*/ 	.word	0xffffffff


	//   ....[113]....
        /*0590*/ 	.word	0xffffffff


	//   ....[114]....
        /*0594*/ 	.word	0xffffffff


	//   ....[115]....
        /*0598*/ 	.word	0xffffffff


	//   ....[116]....
        /*059c*/ 	.word	0xffffffff


	//   ....[117]....
        /*05a0*/ 	.word	0xffffffff


	//   ....[118]....
        /*05a4*/ 	.word	0xffffffff


	//   ....[119]....
        /*05a8*/ 	.word	0xffffffff


	//   ....[120]....
        /*05ac*/ 	.word	0xffffffff


	//   ....[121]....
        /*05b0*/ 	.word	0xffffffff


	//   ....[122]....
        /*05b4*/ 	.word	0xffffffff


	//   ....[123]....
        /*05b8*/ 	.word	0xffffffff


	//   ....[124]....
        /*05bc*/ 	.word	0xffffffff


	//   ....[125]....
        /*05c0*/ 	.word	0xffffffff


	//   ....[126]....
        /*05c4*/ 	.word	0xffffffff


	//   ....[127]....
        /*05c8*/ 	.word	0xffffffff


	//   ....[128]....
        /*05cc*/ 	.word	0xffffffff


	//   ....[129]....
        /*05d0*/ 	.word	0xffffffff


	//   ....[130]....
        /*05d4*/ 	.word	0xffffffff


	//   ....[131]....
        /*05d8*/ 	.word	0xffffffff


	//   ....[132]....
        /*05dc*/ 	.word	0xffffffff


	//   ....[133]....
        /*05e0*/ 	.word	0xffffffff


	//   ....[134]....
        /*05e4*/ 	.word	0xffffffff


	//   ....[135]....
        /*05e8*/ 	.word	0xffffffff


	//   ....[136]....
        /*05ec*/ 	.word	0xffffffff


	//   ....[137]....
        /*05f0*/ 	.word	0xffffffff


	//   ....[138]....
        /*05f4*/ 	.word	0xffffffff


	//   ....[139]....
        /*05f8*/ 	.word	0xffffffff


	//   ....[140]....
        /*05fc*/ 	.word	0xffffffff


	//   ....[141]....
        /*0600*/ 	.word	0xffffffff


	//   ....[142]....
        /*0604*/ 	.word	0xffffffff


	//   ....[143]....
        /*0608*/ 	.word	0xffffffff


	//   ....[144]....
        /*060c*/ 	.word	0xffffffff


	//   ....[145]....
        /*0610*/ 	.word	0xffffffff


	//   ....[146]....
        /*0614*/ 	.word	0xffffffff


	//   ....[147]....
        /*0618*/ 	.word	0xffffffff


	//   ....[148]....
        /*061c*/ 	.word	0xffffffff


	//   ....[149]....
        /*0620*/ 	.word	0xffffffff


	//   ....[150]....
        /*0624*/ 	.word	0xffffffff


	//   ....[151]....
        /*0628*/ 	.word	0xffffffff


	//   ....[152]....
        /*062c*/ 	.word	0xffffffff


	//   ....[153]....
        /*0630*/ 	.word	0xffffffff


	//   ....[154]....
        /*0634*/ 	.word	0xffffffff


	//   ....[155]....
        /*0638*/ 	.word	0xffffffff


	//   ....[156]....
        /*063c*/ 	.word	0xffffffff


	//   ....[157]....
        /*0640*/ 	.word	0xffffffff


	//   ....[158]....
        /*0644*/ 	.word	0xffffffff


	//   ....[159]....
        /*0648*/ 	.word	0xffffffff


	//   ....[160]....
        /*064c*/ 	.word	0xffffffff


	//   ....[161]....
        /*0650*/ 	.word	0xffffffff


	//   ....[162]....
        /*0654*/ 	.word	0xffffffff


	//   ....[163]....
        /*0658*/ 	.word	0xffffffff


	//   ....[164]....
        /*065c*/ 	.word	0xffffffff


	//   ....[165]....
        /*0660*/ 	.word	0xffffffff


	//   ....[166]....
        /*0664*/ 	.word	0xffffffff


	//   ....[167]....
        /*0668*/ 	.word	0xffffffff


	//   ....[168]....
        /*066c*/ 	.word	0xffffffff


	//----- nvinfo : EIATTR_COOP_GROUP_INSTR_OFFSETS
	.align		4
.L_330:
        /*0670*/ 	.byte	0x04, 0x28
        /*0672*/ 	.short	(.L_332 - .L_331)


	//   ....[0]....
.L_331:
        /*0674*/ 	.word	0x00000050


	//   ....[1]....
        /*0678*/ 	.word	0x00000210


	//   ....[2]....
        /*067c*/ 	.word	0x00000240


	//   ....[3]....
        /*0680*/ 	.word	0x00000270


	//   ....[4]....
        /*0684*/ 	.word	0x000002a0


	//   ....[5]....
        /*0688*/ 	.word	0x000002d0


	//   ....[6]....
        /*068c*/ 	.word	0x00000300


	//   ....[7]....
        /*0690*/ 	.word	0x00000470


	//   ....[8]....
        /*0694*/ 	.word	0x000004b0


	//   ....[9]....
        /*0698*/ 	.word	0x000004e0


	//   ....[10]....
        /*069c*/ 	.word	0x00000510


	//   ....[11]....
        /*06a0*/ 	.word	0x00000540


	//   ....[12]....
        /*06a4*/ 	.word	0x00000570


	//   ....[13]....
        /*06a8*/ 	.word	0x00000600


	//   ....[14]....
        /*06ac*/ 	.word	0x00000650


	//   ....[15]....
        /*06b0*/ 	.word	0x00000670


	//   ....[16]....
        /*06b4*/ 	.word	0x000006d0


	//   ....[17]....
        /*06b8*/ 	.word	0x00008580


	//   ....[18]....
        /*06bc*/ 	.word	0x000085a0


	//   ....[19]....
        /*06c0*/ 	.word	0x00008720


	//   ....[20]....
        /*06c4*/ 	.word	0x00008730


	//   ....[21]....
        /*06c8*/ 	.word	0x00008890


	//   ....[22]....
        /*06cc*/ 	.word	0x000088b0


	//   ....[23]....
        /*06d0*/ 	.word	0x00008a10


	//   ....[24]....
        /*06d4*/ 	.word	0x00008a20


	//   ....[25]....
        /*06d8*/ 	.word	0x00009180


	//   ....[26]....
        /*06dc*/ 	.word	0x000091a0


	//   ....[27]....
        /*06e0*/ 	.word	0x000091b0


	//   ....[28]....
        /*06e4*/ 	.word	0x000091c0


	//   ....[29]....
        /*06e8*/ 	.word	0x00009630


	//   ....[30]....
        /*06ec*/ 	.word	0x000098a0


	//   ....[31]....
        /*06f0*/ 	.word	0x000098e0


	//   ....[32]....
        /*06f4*/ 	.word	0x00009900


	//   ....[33]....
        /*06f8*/ 	.word	0x0000c790


	//   ....[34]....
        /*06fc*/ 	.word	0x0000c830


	//   ....[35]....
        /*0700*/ 	.word	0x0000c850


	//   ....[36]....
        /*0704*/ 	.word	0x0000c860


	//   ....[37]....
        /*0708*/ 	.word	0x0000cb00


	//   ....[38]....
        /*070c*/ 	.word	0x0000cd70


	//   ....[39]....
        /*0710*/ 	.word	0x0000cdb0


	//   ....[40]....
        /*0714*/ 	.word	0x0000cdf0


	//   ....[41]....
        /*0718*/ 	.word	0x000110d0


	//   ....[42]....
        /*071c*/ 	.word	0x000112a0


	//   ....[43]....
        /*0720*/ 	.word	0x00011b30


	//   ....[44]....
        /*0724*/ 	.word	0x00011c90


	//   ....[45]....
        /*0728*/ 	.word	0x00011ca0


	//   ....[46]....
        /*072c*/ 	.word	0x00011cf0


	//   ....[47]....
        /*0730*/ 	.word	0x000145a0


	//   ....[48]....
        /*0734*/ 	.word	0x000147e0


	//   ....[49]....
        /*0738*/ 	.word	0x00015020


	//   ....[50]....
        /*073c*/ 	.word	0x00015180


	//   ....[51]....
        /*0740*/ 	.word	0x000151f0


	//   ....[52]....
        /*0744*/ 	.word	0x00015290


	//   ....[53]....
        /*0748*/ 	.word	0x00017f30


	//   ....[54]....
        /*074c*/ 	.word	0x00017f50


	//   ....[55]....
        /*0750*/ 	.word	0x00017f80


	//   ....[56]....
        /*0754*/ 	.word	0x00017fe0


	//   ....[57]....
        /*0758*/ 	.word	0x0001ae60


	//   ....[58]....
        /*075c*/ 	.word	0x0001b0a0


	//   ....[59]....
        /*0760*/ 	.word	0x0001b8e0


	//   ....[60]....
        /*0764*/ 	.word	0x0001ba40


	//   ....[61]....
        /*0768*/ 	.word	0x0001bab0


	//   ....[62]....
        /*076c*/ 	.word	0x0001bb50


	//   ....[63]....
        /*0770*/ 	.word	0x0001d270


	//   ....[64]....
        /*0774*/ 	.word	0x0001d2a0


	//   ....[65]....
        /*0778*/ 	.word	0x0001d2b0


	//   ....[66]....
        /*077c*/ 	.word	0x0001d2e0


	//   ....[67]....
        /*0780*/ 	.word	0x0001e820


	//   ....[68]....
        /*0784*/ 	.word	0x0001e830


	//   ....[69]....
        /*0788*/ 	.word	0x0001e850


	//   ....[70]....
        /*078c*/ 	.word	0x0001e870


	//   ....[71]....
        /*0790*/ 	.word	0x0001ec30


	//   ....[72]....
        /*0794*/ 	.word	0x0001ec50


	//   ....[73]....
        /*0798*/ 	.word	0x0001edb0


	//   ....[74]....
        /*079c*/ 	.word	0x0001edc0


	//   ....[75]....
        /*07a0*/ 	.word	0x0001ef00


	//   ....[76]....
        /*07a4*/ 	.word	0x0001ef20


	//   ....[77]....
        /*07a8*/ 	.word	0x0001f060


	//   ....[78]....
        /*07ac*/ 	.word	0x0001f070


	//   ....[79]....
        /*07b0*/ 	.word	0x0001f3b0


	//   ....[80]....
        /*07b4*/ 	.word	0x0001f3d0


	//   ....[81]....
        /*07b8*/ 	.word	0x0001fd10


	//   ....[82]....
        /*07bc*/ 	.word	0x0001fd20


	//   ....[83]....
        /*07c0*/ 	.word	0x00020ae0


	//   ....[84]....
        /*07c4*/ 	.word	0x00020b00


	//   ....[85]....
        /*07c8*/ 	.word	0x00020c70


	//   ....[86]....
        /*07cc*/ 	.word	0x00020c80


	//   ....[87]....
        /*07d0*/ 	.word	0x00020dc0


	//   ....[88]....
        /*07d4*/ 	.word	0x00020de0


	//   ....[89]....
        /*07d8*/ 	.word	0x00020f20


	//   ....[90]....
        /*07dc*/ 	.word	0x00020f30


	//   ....[91]....
        /*07e0*/ 	.word	0x00021130


	//   ....[92]....
        /*07e4*/ 	.word	0x00021150


	//   ....[93]....
        /*07e8*/ 	.word	0x00021280


	//   ....[94]....
        /*07ec*/ 	.word	0x000212c0


	//   ....[95]....
        /*07f0*/ 	.word	0x000212f0


	//   ....[96]....
        /*07f4*/ 	.word	0x00021320


	//   ....[97]....
        /*07f8*/ 	.word	0x00021350


	//   ....[98]....
        /*07fc*/ 	.word	0x00021380


	//   ....[99]....
        /*0800*/ 	.word	0x000214e0


	//   ....[100]....
        /*0804*/ 	.word	0x00021520


	//   ....[101]....
        /*0808*/ 	.word	0x00021550


	//   ....[102]....
        /*080c*/ 	.word	0x00021580


	//   ....[103]....
        /*0810*/ 	.word	0x000215b0


	//   ....[104]....
        /*0814*/ 	.word	0x000215e0


	//   ....[105]....
        /*0818*/ 	.word	0x00021670


	//   ....[106]....
        /*081c*/ 	.word	0x000216d0


	//   ....[107]....
        /*0820*/ 	.word	0x000216e0


	//   ....[108]....
        /*0824*/ 	.word	0x00021740


	//   ....[109]....
        /*0828*/ 	.word	0x00022190


	//   ....[110]....
        /*082c*/ 	.word	0x000221f0


	//   ....[111]....
        /*0830*/ 	.word	0x00022250


	//   ....[112]....
        /*0834*/ 	.word	0x000222b0


	//   ....[113]....
        /*0838*/ 	.word	0x00022310


	//   ....[114]....
        /*083c*/ 	.word	0x00022380


	//   ....[115]....
        /*0840*/ 	.word	0x000223d0


	//   ....[116]....
        /*0844*/ 	.word	0x00022440


	//   ....[117]....
        /*0848*/ 	.word	0x000224b0


	//   ....[118]....
        /*084c*/ 	.word	0x00022510


	//   ....[119]....
        /*0850*/ 	.word	0x00022580


	//   ....[120]....
        /*0854*/ 	.word	0x000225f0


	//   ....[121]....
        /*0858*/ 	.word	0x00022660


	//   ....[122]....
        /*085c*/ 	.word	0x000226c0


	//   ....[123]....
        /*0860*/ 	.word	0x00022730


	//   ....[124]....
        /*0864*/ 	.word	0x000227a0


	//   ....[125]....
        /*0868*/ 	.word	0x00022810


	//   ....[126]....
        /*086c*/ 	.word	0x00022870


	//   ....[127]....
        /*0870*/ 	.word	0x000228d0


	//   ....[128]....
        /*0874*/ 	.word	0x00022930


	//   ....[129]....
        /*0878*/ 	.word	0x00022980


	//   ....[130]....
        /*087c*/ 	.word	0x000229d0


	//   ....[131]....
        /*0880*/ 	.word	0x00022a40


	//   ....[132]....
        /*0884*/ 	.word	0x00022ab0


	//   ....[133]....
        /*0888*/ 	.word	0x00022b20


	//   ....[134]....
        /*088c*/ 	.word	0x00022b80


	//   ....[135]....
        /*0890*/ 	.word	0x00022bf0


	//   ....[136]....
        /*0894*/ 	.word	0x00022c60


	//   ....[137]....
        /*0898*/ 	.word	0x00022cd0


	//   ....[138]....
        /*089c*/ 	.word	0x00022d30


	//   ....[139]....
        /*08a0*/ 	.word	0x00022da0


	//   ....[140]....
        /*08a4*/ 	.word	0x00022e10


	//   ....[141]....
        /*08a8*/ 	.word	0x00022e80


	//   ....[142]....
        /*08ac*/ 	.word	0x00022ee0


	//   ....[143]....
        /*08b0*/ 	.word	0x00022f50


	//   ....[144]....
        /*08b4*/ 	.word	0x00022fc0


	//   ....[145]....
        /*08b8*/ 	.word	0x00023030


	//   ....[146]....
        /*08bc*/ 	.word	0x00023090


	//   ....[147]....
        /*08c0*/ 	.word	0x00023100


	//   ....[148]....
        /*08c4*/ 	.word	0x00023170


	//   ....[149]....
        /*08c8*/ 	.word	0x000231e0


	//   ....[150]....
        /*08cc*/ 	.word	0x00023240


	//   ....[151]....
        /*08d0*/ 	.word	0x000232b0


	//   ....[152]....
        /*08d4*/ 	.word	0x00023320


	//   ....[153]....
        /*08d8*/ 	.word	0x00023380


	//   ....[154]....
        /*08dc*/ 	.word	0x000233d0


	//   ....[155]....
        /*08e0*/ 	.word	0x00023430


	//   ....[156]....
        /*08e4*/ 	.word	0x00023490


	//   ....[157]....
        /*08e8*/ 	.word	0x000234f0


	//   ....[158]....
        /*08ec*/ 	.word	0x00023560


	//   ....[159]....
        /*08f0*/ 	.word	0x000235b0


	//   ....[160]....
        /*08f4*/ 	.word	0x00023600


	//   ....[161]....
        /*08f8*/ 	.word	0x00023650


	//   ....[162]....
        /*08fc*/ 	.word	0x000236b0


	//   ....[163]....
        /*0900*/ 	.word	0x00023710


	//   ....[164]....
        /*0904*/ 	.word	0x00023780


	//   ....[165]....
        /*0908*/ 	.word	0x000237d0


	//   ....[166]....
        /*090c*/ 	.word	0x00023840


	//   ....[167]....
        /*0910*/ 	.word	0x000238a0


	//   ....[168]....
        /*0914*/ 	.word	0x00023910


	//----- nvinfo : EIATTR_EXIT_INSTR_OFFSETS
	.align		4
.L_332:
        /*0918*/ 	.byte	0x04, 0x1c
        /*091a*/ 	.short	(.L_334 - .L_333)


	//   ....[0]....
.L_333:
        /*091c*/ 	.word	0x000010f0


	//   ....[1]....
        /*0920*/ 	.word	0x00022150


	//----- nvinfo : EIATTR_MAX_THREADS
	.align		4
.L_334:
        /*0924*/ 	.byte	0x04, 0x05
        /*0926*/ 	.short	(.L_336 - .L_335)
.L_335:
        /*0928*/ 	.word	0x00000100
        /*092c*/ 	.word	0x00000001
        /*0930*/ 	.word	0x00000001


	//----- nvinfo : EIATTR_CRS_STACK_SIZE
	.align		4
.L_336:
        /*0934*/ 	.byte	0x04, 0x1e
        /*0936*/ 	.short	(.L_338 - .L_337)
.L_337:
        /*0938*/ 	.word	0x00000000
.L_338:


//--------------------- .nv.info._ZN7cutlass13device_kernelIN5flash19enable_sm80_to_sm89INS1_16FlashAttnFwdSm80INS1_25CollectiveMainloopFwdSm80ILi8ELi1ELb1EN4cute5tupleIJNS5_1CILi128EEENS7_ILi96EEENS7_ILi192EEEEEELi192ENS_10bfloat16_tEfNS_4arch4Sm80ELb1ELb0ELb1ELb0ELb0ELb0ELb1ELb1EEENS1_21CollectiveEpilogueFwdINS6_IJS8_SA_S9_EEENS6_IJNS7_ILi1EEESI_SI_EEESC_SE_Li256ELb0ELb1ELb1ELb0EEENS1_30DynamicPersistentTileSchedulerILi256ELi256ELb1ELb1ELb0EEEEEEEEEvNT_6ParamsE --------------------------
	.section	.nv.info._ZN7cutlass13device_kernelIN5flash19enable_sm80_to_sm89INS1_16FlashAttnFwdSm80INS1_25CollectiveMainloopFwdSm80ILi8ELi1ELb1EN4cute5tupleIJNS5_1CILi128EEENS7_ILi96EEENS7_ILi192EEEEEELi192ENS_10bfloat16_tEfNS_4arch4Sm80ELb1ELb0ELb1ELb0ELb0ELb0ELb1ELb1EEENS1_21CollectiveEpilogueFwdINS6_IJS8_SA_S9_EEENS6_IJNS7_ILi1EEESI_SI_EEESC_SE_Li256ELb0ELb1ELb1ELb0EEENS1_30DynamicPersistentTileSchedulerILi256ELi256ELb1ELb1ELb0EEEEEEEEEvNT_6ParamsE,"",@"SHT_CUDA_INFO"
	.sectionflags	@""
	.align	4


	//----- nvinfo : EIATTR_CUDA_API_VERSION
	.align		4
        /*0000*/ 	.byte	0x04, 0x37
        /*0002*/ 	.short	(.L_340 - .L_339)
.L_339:
        /*0004*/ 	.word	0x00000082


	//----- nvinfo : EIATTR_SW2861232_WAR
	.align		4
.L_340:
        /*0008*/ 	.byte	0x01, 0x35
	.zero		2


	//----- nvinfo : EIATTR_PARAM_CBANK
	.align		4
        /*000c*/ 	.byte	0x04, 0x0a
        /*000e*/ 	.short	(.L_342 - .L_341)
	.align		4
.L_341:
        /*0010*/ 	.word	index@(.nv.constant0._ZN7cutlass13device_kernelIN5flash19enable_sm80_to_sm89INS1_16FlashAttnFwdSm80INS1_25CollectiveMainloopFwdSm80ILi8ELi1ELb1EN4cute5tupleIJNS5_1CILi128EEENS7_ILi96EEENS7_ILi192EEEEEELi192ENS_10bfloat16_tEfNS_4arch4Sm80ELb1ELb0ELb1ELb0ELb0ELb0ELb1ELb1EEENS1_21CollectiveEpilogueFwdINS6_IJS8_SA_S9_EEENS6_IJNS7_ILi1EEESI_SI_EEESC_SE_Li256ELb0ELb1ELb1ELb0EEENS1_30DynamicPersistentTileSchedulerILi256ELi256ELb1ELb1ELb0EEEEEEEEEvNT_6ParamsE)
        /*0014*/ 	.short	0x0160
        /*0016*/ 	.short	0x0428


	//----- nvinfo : EIATTR_CBANK_PARAM_SIZE
	.align		4
.L_342:
        /*0018*/ 	.byte	0x03, 0x19
        /*001a*/ 	.short	0x0428


	//----- nvinfo : EIATTR_KPARAM_INFO
	.align		4
        /*001c*/ 	.byte	0x04, 0x17
        /*001e*/ 	.short	(.L_344 - .L_343)
.L_343:
        /*0020*/ 	.word	0x00000000
        /*0024*/ 	.short	0x0000
        /*0026*/ 	.short	0x0000
        /*0028*/ 	.byte	0x00, 0xf0, 0xa1, 0x10


	//----- nvinfo : EIATTR_MAXREG_COUNT
	.align		4
.L_344:
        /*002c*/ 	.byte	0x03, 0x1b
        /*002e*/ 	.short	0x00ff


	//----- nvinfo : EIATTR_NUM_BARRIERS
	.align		4
        /*0030*/ 	.byte	0x02, 0x4c
        /*0032*/ 	.byte	0x06
	.zero		1


	//----- nvinfo : EIATTR_ANNOTATIONS
	.align		4
        /*0034*/ 	.byte	0x04, 0x55
        /*0036*/ 	.short	(.L_346 - .L_345)


	//   ....[0]....
.L_345:
        /* <DEDUP_REMOVED lines=62> */


	//----- nvinfo : EIATTR_MERCURY_ISA_VERSION
	.align		4
.L_346:
        /*0408*/ 	.byte	0x03, 0x5f
        /*040a*/ 	.short	0x0000


	//----- nvinfo : EIATTR_INT_WARP_WIDE_INSTR_OFFSETS
	.align		4
        /*040c*/ 	.byte	0x04, 0x31
        /*040e*/ 	.short	(.L_348 - .L_347)


	//   ....[0]....
.L_347:
        /*0410*/ 	.word	0x00010520


	//   ....[1]....
        /*0414*/ 	.word	0x000105a0


	//----- nvinfo : EIATTR_COOP_GROUP_MASK_REGIDS
	.align		4
.L_348:
        /*0418*/ 	.byte	0x04, 0x29
        /*041a*/ 	.short	(.L_350 - .L_349)


	//   ....[0]....
.L_349:
        /*041c*/ 	.word	0xffffffff


	//   ....[1]....
        /*0420*/ 	.word	0xffffffff


	//   ....[2]....
        /*0424*/ 	.word	0xffffffff


	//   ....[3]....
        /*0428*/ 	.word	0xffffffff


	//   ....[4]....
        /*042c*/ 	.word	0xffffffff


	//   ....[5]....
        /*0430*/ 	.word	0xffffffff


	//   ....[6]....
        /*0434*/ 	.word	0xffffffff


	//   ....[7]....
        /*0438*/ 	.word	0xffffffff


	//   ....[8]....
        /*043c*/ 	.word	0xffffffff


	//   ....[9]....
        /*0440*/ 	.word	0xffffffff


	//   ....[10]....
        /*0444*/ 	.word	0xffffffff


	//   ....[11]....
        /*0448*/ 	.word	0xffffffff


	//   ....[12]....
        /*044c*/ 	.word	0xffffffff


	//   ....[13]....
        /*0450*/ 	.word	0xffffffff


	//   ....[14]....
        /*0454*/ 	.word	0xffffffff


	//   ....[15]....
        /*0458*/ 	.word	0xffffffff


	//   ....[16]....
        /*045c*/ 	.word	0xffffffff


	//   ....[17]....
        /*0460*/ 	.word	0xffffffff


	//   ....[18]....
        /*0464*/ 	.word	0xffffffff


	//   ....[19]....
        /*0468*/ 	.word	0xffffffff


	//   ....[20]....
        /*046c*/ 	.word	0xffffffff


	//   ....[21]....
        /*0470*/ 	.word	0xffffffff


	//   ....[22]....
        /*0474*/ 	.word	0xffffffff


	//   ....[23]....
        /*0478*/ 	.word	0xffffffff


	//   ....[24]....
        /*047c*/ 	.word	0xffffffff


	//   ....[25]....
        /*0480*/ 	.word	0xffffffff


	//   ....[26]....
        /*0484*/ 	.word	0xffffffff


	//   ....[27]....
        /*0488*/ 	.word	0xffffffff


	//   ....[28]....
        /*048c*/ 	.word	0xffffffff


	//   ....[29]....
        /*0490*/ 	.word	0xffffffff


	//   ....[30]....
        /*0494*/ 	.word	0xffffffff


	//   ....[31]....
        /*0498*/ 	.word	0xffffffff


	//   ....[32]....
        /*049c*/ 	.word	0xffffffff


	//   ....[33]....
        /*04a0*/ 	.word	0xffffffff


	//   ....[34]....
        /*04a4*/ 	.word	0xffffffff


	//   ....[35]....
        /*04a8*/ 	.word	0xffffffff


	//   ....[36]....
        /*04ac*/ 	.word	0xffffffff


	//   ....[37]....
        /*04b0*/ 	.word	0xffffffff


	//   ....[38]....
        /*04b4*/ 	.word	0xffffffff


	//   ....[39]....
        /*04b8*/ 	.word	0xffffffff


	//   ....[40]....
        /*04bc*/ 	.word	0xffffffff


	//   ....[41]....
        /*04c0*/ 	.word	0xffffffff


	//   ....[42]....
        /*04c4*/ 	.word	0xffffffff


	//   ....[43]....
        /*04c8*/ 	.word	0xffffffff


	//   ....[44]....
        /*04cc*/ 	.word	0xffffffff


	//----- nvinfo : EIATTR_COOP_GROUP_INSTR_OFFSETS
	.align		4
.L_350:
        /*04d0*/ 	.byte	0x04, 0x28
        /*04d2*/ 	.short	(.L_352 - .L_351)


	//   ....[0]....
.L_351:
        /*04d4*/ 	.word	0x00000050


	//   ....[1]....
        /*04d8*/ 	.word	0x00000060


	//   ....[2]....
        /*04dc*/ 	.word	0x000018c0


	//   ....[3]....
        /*04e0*/ 	.word	0x000018d0


	//   ....[4]....
        /*04e4*/ 	.word	0x00001990


	//   ....[5]....
        /*04e8*/ 	.word	0x000019b0


	//   ....[6]....
        /*04ec*/ 	.word	0x000019c0


	//   ....[7]....
        /*04f0*/ 	.word	0x000019d0


	//   ....[8]....
        /*04f4*/ 	.word	0x000019e0


	//   ....[9]....
        /*04f8*/ 	.word	0x00001a00


	//   ....[10]....
        /*04fc*/ 	.word	0x000039d0


	//   ....[11]....
        /*0500*/ 	.word	0x000039e0


	//   ....[12]....
        /*0504*/ 	.word	0x00004230


	//   ....[13]....
        /*0508*/ 	.word	0x000043e0


	//   ....[14]....
        /*050c*/ 	.word	0x00004430


	//   ....[15]....
        /*0510*/ 	.word	0x000044a0


	//   ....[16]....
        /*0514*/ 	.word	0x00007770


	//   ....[17]....
        /*0518*/ 	.word	0x00008ae0


	//   ....[18]....
        /*051c*/ 	.word	0x00008c20


	//   ....[19]....
        /*0520*/ 	.word	0x00009180


	//   ....[20]....
        /*0524*/ 	.word	0x00009260


	//   ....[21]....
        /*0528*/ 	.word	0x000092d0


	//   ....[22]....
        /*052c*/ 	.word	0x0000d620


	//   ....[23]....
        /*0530*/ 	.word	0x0000d670


	//   ....[24]....
        /*0534*/ 	.word	0x0000d690


	//   ....[25]....
        /*0538*/ 	.word	0x0000d6b0


	//   ....[26]....
        /*053c*/ 	.word	0x0000fcd0


	//   ....[27]....
        /*0540*/ 	.word	0x0000fd20


	//   ....[28]....
        /*0544*/ 	.word	0x0000fd40


	//   ....[29]....
        /*0548*/ 	.word	0x0000fd60


	//   ....[30]....
        /*054c*/ 	.word	0x000106f0


	//   ....[31]....
        /*0550*/ 	.word	0x00010b40


	//   ....[32]....
        /*0554*/ 	.word	0x00010b50


	//   ....[33]....
        /*0558*/ 	.word	0x00010b80


	//   ....[34]....
        /*055c*/ 	.word	0x00010ba0


	//   ....[35]....
        /*0560*/ 	.word	0x00010ca0


	//   ....[36]....
        /*0564*/ 	.word	0x00010d00


	//   ....[37]....
        /*0568*/ 	.word	0x000115b0


	//   ....[38]....
        /*056c*/ 	.word	0x000115c0


	//   ....[39]....
        /*0570*/ 	.word	0x00011f40


	//   ....[40]....
        /*0574*/ 	.word	0x00012020


	//   ....[41]....
        /*0578*/ 	.word	0x00012080


	//   ....[42]....
        /*057c*/ 	.word	0x000120d0


	//   ....[43]....
        /*0580*/ 	.word	0x00012130


	//   ....[44]....
        /*0584*/ 	.word	0x00012180


	//----- nvinfo : EIATTR_EXIT_INSTR_OFFSETS
	.align		4
.L_352:
        /*0588*/ 	.byte	0x04, 0x1c
        /*058a*/ 	.short	(.L_354 - .L_353)


	//   ....[0]....
.L_353:
        /*058c*/ 	.word	0x000000b0


	//   ....[1]....
        /*0590*/ 	.word	0x00011fe0


	//----- nvinfo : EIATTR_MAX_THREADS
	.align		4
.L_354:
        /*0594*/ 	.byte	0x04, 0x05
        /*0596*/ 	.short	(.L_356 - .L_355)
.L_355:
        /*0598*/ 	.word	0x00000100
        /*059c*/ 	.word	0x00000001
        /*05a0*/ 	.word	0x00000001


	//----- nvinfo : EIATTR_CRS_STACK_SIZE
	.align		4
.L_356:
        /*05a4*/ 	.byte	0x04, 0x1e
        /*05a6*/ 	.short	(.L_358 - .L_357)
.L_357:
        /*05a8*/ 	.word	0x00000000
.L_358:


//--------------------- .nv.info._ZN7cutlass13device_kernelIN5flash19enable_sm80_to_sm89INS1_16FlashAttnFwdSm80INS1_25CollectiveMainloopFwdSm80ILi8ELi1ELb0EN4cute5tupleIJNS5_1CILi128EEENS7_ILi64EEENS7_ILi192EEEEEELi192ENS_10bfloat16_tEfNS_4arch4Sm80ELb1ELb0ELb1ELb1ELb0ELb0ELb1ELb1EEENS1_21CollectiveEpilogueFwdINS6_IJS8_SA_S9_EEENS6_IJNS7_ILi1EEESI_SI_EEESC_SE_Li256ELb1ELb1ELb1ELb0EEENS1_36VarlenDynamicPersistentTileSchedulerILi128ELi64ELi256ELi256ELb1ELb1ELb0ELb1ELb1ELb1EEEEEEEEEvNT_6ParamsE --------------------------
	.section	.nv.info._ZN7cutlass13device_kernelIN5flash19enable_sm80_to_sm89INS1_16FlashAttnFwdSm80INS1_25CollectiveMainloopFwdSm80ILi8ELi1ELb0EN4cute5tupleIJNS5_1CILi128EEENS7_ILi64EEENS7_ILi192EEEEEELi192ENS_10bfloat16_tEfNS_4arch4Sm80ELb1ELb0ELb1ELb1ELb0ELb0ELb1ELb1EEENS1_21CollectiveEpilogueFwdINS6_IJS8_SA_S9_EEENS6_IJNS7_ILi1EEESI_SI_EEESC_SE_Li256ELb1ELb1ELb1ELb0EEENS1_36VarlenDynamicPersistentTileSchedulerILi128ELi64ELi256ELi256ELb1ELb1ELb0ELb1ELb1ELb1EEEEEEEEEvNT_6ParamsE,"",@"SHT_CUDA_INFO"
	.sectionflags	@""
	.align	4


	//----- nvinfo : EIATTR_CUDA_API_VERSION
	.align		4
        /*0000*/ 	.byte	0x04, 0x37
        /*0002*/ 	.short	(.L_360 - .L_359)
.L_359:
        /*0004*/ 	.word	0x00000082


	//----- nvinfo : EIATTR_SW2861232_WAR
	.align		4
.L_360:
        /*0008*/ 	.byte	0x01, 0x35
	.zero		2


	//----- nvinfo : EIATTR_PARAM_CBANK
	.align		4
        /*000c*/ 	.byte	0x04, 0x0a
        /*000e*/ 	.short	(.L_362 - .L_361)
	.align		4
.L_361:
        /*0010*/ 	.word	index@(.nv.constant0._ZN7cutlass13device_kernelIN5flash19enable_sm80_to_sm89INS1_16FlashAttnFwdSm80INS1_25CollectiveMainloopFwdSm80ILi8ELi1ELb0EN4cute5tupleIJNS5_1CILi128EEENS7_ILi64EEENS7_ILi192EEEEEELi192ENS_10bfloat16_tEfNS_4arch4Sm80ELb1ELb0ELb1ELb1ELb0ELb0ELb1ELb1EEENS1_21CollectiveEpilogueFwdINS6_IJS8_SA_S9_EEENS6_IJNS7_ILi1EEESI_SI_EEESC_SE_Li256ELb1ELb1ELb1ELb0EEENS1_36VarlenDynamicPersistentTileSchedulerILi128ELi64ELi256ELi256ELb1ELb1ELb0ELb1ELb1ELb1EEEEEEEEEvNT_6ParamsE)
        /*0014*/ 	.short	0x0160
        /*0016*/ 	.short	0x0438


	//----- nvinfo : EIATTR_CBANK_PARAM_SIZE
	.align		4
.L_362:
        /*0018*/ 	.byte	0x03, 0x19
        /*001a*/ 	.short	0x0438


	//----- nvinfo : EIATTR_KPARAM_INFO
	.align		4
        /*001c*/ 	.byte	0x04, 0x17
        /*001e*/ 	.short	(.L_364 - .L_363)
.L_363:
        /*0020*/ 	.word	0x00000000
        /*0024*/ 	.short	0x0000
        /*0026*/ 	.short	0x0000
        /*0028*/ 	.byte	0x00, 0xf0, 0xe1, 0x10


	//----- nvinfo : EIATTR_MAXREG_COUNT
	.align		4
.L_364:
        /*002c*/ 	.byte	0x03, 0x1b
        /*002e*/ 	.short	0x00ff


	//----- nvinfo : EIATTR_NUM_BARRIERS
	.align		4
        /*0030*/ 	.byte	0x02, 0x4c
        /*0032*/ 	.byte	0x06
	.zero		1


	//----- nvinfo : EIATTR_ANNOTATIONS
	.align		4
        /*0034*/ 	.byte	0x04, 0x55
        /*0036*/ 	.short	(.L_366 - .L_365)


	//   ....[0]....
.L_365:
        /* <DEDUP_REMOVED lines=37> */


	//----- nvinfo : EIATTR_MERCURY_ISA_VERSION
	.align		4
.L_366:
        /*0270*/ 	.byte	0x03, 0x5f
        /*0272*/ 	.short	0x0000


	//----- nvinfo : EIATTR_INT_WARP_WIDE_INSTR_OFFSETS
	.align		4
        /*0274*/ 	.byte	0x04, 0x31
        /*0276*/ 	.short	(.L_368 - .L_367)


	//   ....[0]....
.L_367:
        /*0278*/ 	.word	0x0000c540


	//   ....[1]....
        /*027c*/ 	.word	0x0000c5c0


	//----- nvinfo : EIATTR_COOP_GROUP_MASK_REGIDS
	.align		4
.L_368:
        /*0280*/ 	.byte	0x04, 0x29
        /*0282*/ 	.short	(.L_370 - .L_369)


	//   ....[0]....
.L_369:
        /*0284*/ 	.word	0xffffffff


	//   ....[1]....
        /*0288*/ 	.word	0xffffffff


	//   ....[2]....
        /*028c*/ 	.word	0xffffffff


	//   ....[3]....
        /*0290*/ 	.word	0xffffffff


	//   ....[4]....
        /*0294*/ 	.word	0xffffffff


	//   ....[5]....
        /*0298*/ 	.word	0xffffffff


	//   ....[6]....
        /*029c*/ 	.word	0xffffffff


	//   ....[7]....
        /*02a0*/ 	.word	0xffffffff


	//   ....[8]....
        /*02a4*/ 	.word	0xffffffff


	//   ....[9]....
        /*02a8*/ 	.word	0xffffffff


	//   ....[10]....
        /*02ac*/ 	.word	0xffffffff


	//   ....[11]....
        /*02b0*/ 	.word	0xffffffff


	//   ....[12]....
        /*02b4*/ 	.word	0xffffffff


	//   ....[13]....
        /*02b8*/ 	.word	0xffffffff


	//   ....[14]....
        /*02bc*/ 	.word	0xffffffff


	//   ....[15]....
        /*02c0*/ 	.word	0xffffffff


	//   ....[16]....
        /*02c4*/ 	.word	0xffffffff


	//   ....[17]....
        /*02c8*/ 	.word	0xffffffff


	//   ....[18]....
        /*02cc*/ 	.word	0xffffffff


	//   ....[19]....
        /*02d0*/ 	.word	0xffffffff


	//   ....[20]....
        /*02d4*/ 	.word	0xffffffff


	//   ....[21]....
        /*02d8*/ 	.word	0xffffffff


	//   ....[22]....
        /*02dc*/ 	.word	0xffffffff


	//   ....[23]....
        /*02e0*/ 	.word	0xffffffff


	//   ....[24]....
        /*02e4*/ 	.word	0xffffffff


	//   ....[25]....
        /*02e8*/ 	.word	0xffffffff


	//   ....[26]....
        /*02ec*/ 	.word	0xffffffff


	//   ....[27]....
        /*02f0*/ 	.word	0xffffffff


	//   ....[28]....
        /*02f4*/ 	.word	0xffffffff


	//   ....[29]....
        /*02f8*/ 	.word	0xffffffff


	//   ....[30]....
        /*02fc*/ 	.word	0xffffffff


	//   ....[31]....
        /*0300*/ 	.word	0xffffffff


	//   ....[32]....
        /*0304*/ 	.word	0xffffffff


	//   ....[33]....
        /*0308*/ 	.word	0xffffffff


	//   ....[34]....
        /*030c*/ 	.word	0xffffffff


	//   ....[35]....
        /*0310*/ 	.word	0xffffffff


	//   ....[36]....
        /*0314*/ 	.word	0xffffffff


	//   ....[37]....
        /*0318*/ 	.word	0xffffffff


	//   ....[38]....
        /*031c*/ 	.word	0xffffffff


	//   ....[39]....
        /*0320*/ 	.word	0xffffffff


	//   ....[40]....
        /*0324*/ 	.word	0xffffffff


	//   ....[41]....
        /*0328*/ 	.word	0xffffffff


	//   ....[42]....
        /*032c*/ 	.word	0xffffffff


	//   ....[43]....
        /*0330*/ 	.word	0xffffffff


	//   ....[44]....
        /*0334*/ 	.word	0xffffffff


	//   ....[45]....
        /*0338*/ 	.word	0xffffffff


	//   ....[46]....
        /*033c*/ 	.word	0xffffffff


	//   ....[47]....
        /*0340*/ 	.word	0xffffffff


	//   ....[48]....
        /*0344*/ 	.word	0xffffffff


	//   ....[49]....
        /*0348*/ 	.word	0xffffffff


	//   ....[50]....
        /*034c*/ 	.word	0xffffffff


	//   ....[51]....
        /*0350*/ 	.word	0xffffffff


	//   ....[52]....
        /*0354*/ 	.word	0xffffffff


	//   ....[53]....
        /*0358*/ 	.word	0xffffffff


	//   ....[54]....
        /*035c*/ 	.word	0xffffffff


	//   ....[55]....
        /*0360*/ 	.word	0xffffffff


	//   ....[56]....
        /*0364*/ 	.word	0xffffffff


	//   ....[57]....
        /*0368*/ 	.word	0xffffffff


	//   ....[58]....
        /*036c*/ 	.word	0xffffffff


	//   ....[59]....
        /*0370*/ 	.word	0xffffffff


	//   ....[60]....
        /*0374*/ 	.word	0xffffffff


	//   ....[61]....
        /*0378*/ 	.word	0xffffffff


	//   ....[62]....
        /*037c*/ 	.word	0xffffffff


	//   ....[63]....
        /*0380*/ 	.word	0xffffffff


	//   ....[64]....
        /*0384*/ 	.word	0xffffffff


	//   ....[65]....
        /*0388*/ 	.word	0xffffffff


	//   ....[66]....
        /*038c*/ 	.word	0xffffffff


	//   ....[67]....
        /*0390*/ 	.word	0xffffffff


	//   ....[68]....
        /*0394*/ 	.word	0xffffffff


	//   ....[69]....
        /*0398*/ 	.word	0xffffffff


	//   ....[70]....
        /*039c*/ 	.word	0xffffffff


	//   ....[71]....
        /*03a0*/ 	.word	0xffffffff


	//   ....[72]....
        /*03a4*/ 	.word	0xffffffff


	//   ....[73]....
        /*03a8*/ 	.word	0xffffffff


	//   ....[74]....
        /*03ac*/ 	.word	0xffffffff


	//   ....[75]....
        /*03b0*/ 	.word	0xffffffff


	//   ....[76]....
        /*03b4*/ 	.word	0xffffffff


	//   ....[77]....
        /*03b8*/ 	.word	0xffffffff


	//   ....[78]....
        /*03bc*/ 	.word	0xffffffff


	//   ....[79]....
        /*03c0*/ 	.word	0xffffffff


	//   ....[80]....
        /*03c4*/ 	.word	0xffffffff


	//   ....[81]....
        /*03c8*/ 	.word	0xffffffff


	//   ....[82]....
        /*03cc*/ 	.word	0xffffffff


	//   ....[83]....
        /*03d0*/ 	.word	0xffffffff


	//   ....[84]....
        /*03d4*/ 	.word	0xffffffff


	//   ....[85]....
        /*03d8*/ 	.word	0xffffffff


	//   ....[86]....
        /*03dc*/ 	.word	0xffffffff


	//   ....[87]....
        /*03e0*/ 	.word	0xffffffff


	//   ....[88]....
        /*03e4*/ 	.word	0xffffffff


	//   ....[89]....
        /*03e8*/ 	.word	0xffffffff


	//   ....[90]....
        /*03ec*/ 	.word	0xffffffff


	//   ....[91]....
        /*03f0*/ 	.word	0xffffffff


	//   ....[92]....
        /*03f4*/ 	.word	0xffffffff


	//   ....[93]....
        /*03f8*/ 	.word	0xffffffff


	//   ....[94]....
        /*03fc*/ 	.word	0xffffffff


	//   ....[95]....
        /*0400*/ 	.word	0xffffffff


	//   ....[96]....
        /*0404*/ 	.word	0xffffffff


	//   ....[97]....
        /*0408*/ 	.word	0xffffffff


	//   ....[98]....
        /*040c*/ 	.word	0xffffffff


	//   ....[99]....
        /*0410*/ 	.word	0xffffffff


	//   ....[100]....
        /*0414*/ 	.word	0xffffffff


	//   ....[101]....
        /*0418*/ 	.word	0xffffffff


	//   ....[102]....
        /*041c*/ 	.word	0xffffffff


	//   ....[103]....
        /*0420*/ 	.word	0xffffffff


	//   ....[104]....
        /*0424*/ 	.word	0xffffffff


	//   ....[105]....
        /*0428*/ 	.word	0xffffffff


	//   ....[106]....
        /*042c*/ 	.word	0xffffffff


	//   ....[107]....
        /*0430*/ 	.word	0xffffffff


	//   ....[108]....
        /*0434*/ 	.word	0xffffffff


	//   ....[109]....
        /*0438*/ 	.word	0xffffffff


	//   ....[110]....
        /*043c*/ 	.word	0xffffffff


	//   ....[111]....
        /*0440*/ 	.word	0xffffffff


	//   ....[112]....
        /*0444*/ 	.word	0xffffffff


	//   ....[113]....
        /*0448*/ 	.word	0xffffffff


	//   ....[114]....
        /*044c*/ 	.word	0xffffffff


	//   ....[115]....
        /*0450*/ 	.word	0xffffffff


	//   ....[116]....
        /*0454*/ 	.word	0xffffffff


	//   ....[117]....
        /*0458*/ 	.word	0xffffffff


	//   ....[118]....
        /*045c*/ 	.word	0xffffffff


	//   ....[119]....
        /*0460*/ 	.word	0xffffffff


	//   ....[120]....
        /*0464*/ 	.word	0xffffffff


	//   ....[121]....
        /*0468*/ 	.word	0xffffffff


	//   ....[122]....
        /*046c*/ 	.word	0xffffffff


	//   ....[123]....
        /*0470*/ 	.word	0xffffffff


	//   ....[124]....
        /*0474*/ 	.word	0xffffffff


	//   ....[125]....
        /*0478*/ 	.word	0xffffffff


	//   ....[126]....
        /*047c*/ 	.word	0xffffffff


	//   ....[127]....
        /*0480*/ 	.word	0xffffffff


	//   ....[128]....
        /*0484*/ 	.word	0xffffffff


	//   ....[129]....
        /*0488*/ 	.word	0xffffffff


	//   ....[130]....
        /*048c*/ 	.word	0xffffffff


	//   ....[131]....
        /*0490*/ 	.word	0xffffffff


	//   ....[132]....
        /*0494*/ 	.word	0xffffffff


	//   ....[133]....
        /*0498*/ 	.word	0xffffffff


	//   ....[134]....
        /*049c*/ 	.word	0xffffffff


	//   ....[135]....
        /*04a0*/ 	.word	0xffffffff


	//   ....[136]....
        /*04a4*/ 	.word	0xffffffff


	//   ....[137]....
        /*04a8*/ 	.word	0xffffffff


	//   ....[138]....
        /*04ac*/ 	.word	0xffffffff


	//   ....[139]....
        /*04b0*/ 	.word	0xffffffff


	//   ....[140]....
        /*04b4*/ 	.word	0xffffffff


	//   ....[141]....
        /*04b8*/ 	.word	0xffffffff


	//   ....[142]....
        /*04bc*/ 	.word	0xffffffff


	//   ....[143]....
        /*04c0*/ 	.word	0xffffffff


	//   ....[144]....
        /*04c4*/ 	.word	0xffffffff


	//   ....[145]....
        /*04c8*/ 	.word	0xffffffff


	//   ....[146]....
        /*04cc*/ 	.word	0xffffffff


	//----- nvinfo : EIATTR_COOP_GROUP_INSTR_OFFSETS
	.align		4
.L_370:
        /*04d0*/ 	.byte	0x04, 0x28
        /*04d2*/ 	.short	(.L_372 - .L_371)


	//   ....[0]....
.L_371:
        /*04d4*/ 	.word	0x00000050


	//   ....[1]....
        /*04d8*/ 	.word	0x000001e0


	//   ....[2]....
        /*04dc*/ 	.word	0x00000210


	//   ....[3]....
        /*04e0*/ 	.word	0x00000240


	//   ....[4]....
        /*04e4*/ 	.word	0x00000270


	//   ....[5]....
        /*04e8*/ 	.word	0x000002a0


	//   ....[6]....
        /*04ec*/ 	.word	0x000002d0


	//   ....[7]....
        /*04f0*/ 	.word	0x00000430


	//   ....[8]....
        /*04f4*/ 	.word	0x00000470


	//   ....[9]....
        /*04f8*/ 	.word	0x000004a0


	//   ....[10]....
        /*04fc*/ 	.word	0x000004d0


	//   ....[11]....
        /*0500*/ 	.word	0x00000500


	//   ....[12]....
        /*0504*/ 	.word	0x00000530


	//   ....[13]....
        /*0508*/ 	.word	0x000005c0


	//   ....[14]....
        /*050c*/ 	.word	0x00000600


	//   ....[15]....
        /*0510*/ 	.word	0x00000620


	//   ....[16]....
        /*0514*/ 	.word	0x00000680


	//   ....[17]....
        /*0518*/ 	.word	0x00002900


	//   ....[18]....
        /*051c*/ 	.word	0x00002920


	//   ....[19]....
        /*0520*/ 	.word	0x00002a90


	//   ....[20]....
        /*0524*/ 	.word	0x00002aa0


	//   ....[21]....
        /*0528*/ 	.word	0x00002c10


	//   ....[22]....
        /*052c*/ 	.word	0x00002c30


	//   ....[23]....
        /*0530*/ 	.word	0x00002da0


	//   ....[24]....
        /*0534*/ 	.word	0x00002db0


	//   ....[25]....
        /*0538*/ 	.word	0x000043c0


	//   ....[26]....
        /*053c*/ 	.word	0x000043d0


	//   ....[27]....
        /*0540*/ 	.word	0x000049b0


	//   ....[28]....
        /*0544*/ 	.word	0x00004a90


	//   ....[29]....
        /*0548*/ 	.word	0x00004aa0


	//   ....[30]....
        /*054c*/ 	.word	0x00004ad0


	//   ....[31]....
        /*0550*/ 	.word	0x00006ca0


	//   ....[32]....
        /*0554*/ 	.word	0x00006cb0


	//   ....[33]....
        /*0558*/ 	.word	0x000073a0


	//   ....[34]....
        /*055c*/ 	.word	0x00007530


	//   ....[35]....
        /*0560*/ 	.word	0x00007580


	//   ....[36]....
        /*0564*/ 	.word	0x00007690


	//   ....[37]....
        /*0568*/ 	.word	0x0000a2e0


	//   ....[38]....
        /*056c*/ 	.word	0x0000a300


	//   ....[39]....
        /*0570*/ 	.word	0x0000a320


	//   ....[40]....
        /*0574*/ 	.word	0x0000a340


	//   ....[41]....
        /*0578*/ 	.word	0x0000bd20


	//   ....[42]....
        /*057c*/ 	.word	0x0000bd50


	//   ....[43]....
        /*0580*/ 	.word	0x0000bd60


	//   ....[44]....
        /*0584*/ 	.word	0x0000bd90


	//   ....[45]....
        /*0588*/ 	.word	0x0000d1d0


	//   ....[46]....
        /*058c*/ 	.word	0x0000d1f0


	//   ....[47]....
        /*0590*/ 	.word	0x0000d210


	//   ....[48]....
        /*0594*/ 	.word	0x0000d220


	//   ....[49]....
        /*0598*/ 	.word	0x0000d5e0


	//   ....[50]....
        /*059c*/ 	.word	0x0000d600


	//   ....[51]....
        /*05a0*/ 	.word	0x0000d740


	//   ....[52]....
        /*05a4*/ 	.word	0x0000d750


	//   ....[53]....
        /*05a8*/ 	.word	0x0000d8a0


	//   ....[54]....
        /*05ac*/ 	.word	0x0000d8c0


	//   ....[55]....
        /*05b0*/ 	.word	0x0000da10


	//   ....[56]....
        /*05b4*/ 	.word	0x0000da20


	//   ....[57]....
        /*05b8*/ 	.word	0x0000dd70


	//   ....[58]....
        /*05bc*/ 	.word	0x0000dd90


	//   ....[59]....
        /*05c0*/ 	.word	0x0000e6f0


	//   ....[60]....
        /*05c4*/ 	.word	0x0000e700


	//   ....[61]....
        /*05c8*/ 	.word	0x0000f530


	//   ....[62]....
        /*05cc*/ 	.word	0x0000f550


	//   ....[63]....
        /*05d0*/ 	.word	0x0000f6a0


	//   ....[64]....
        /*05d4*/ 	.word	0x0000f6b0


	//   ....[65]....
        /*05d8*/ 	.word	0x0000f800


	//   ....[66]....
        /*05dc*/ 	.word	0x0000f820


	//   ....[67]....
        /*05e0*/ 	.word	0x0000f970


	//   ....[68]....
        /*05e4*/ 	.word	0x0000f980


	//   ....[69]....
        /*05e8*/ 	.word	0x0000fb70


	//   ....[70]....
        /*05ec*/ 	.word	0x0000fb90


	//   ....[71]....
        /*05f0*/ 	.word	0x0000fcb0


	//   ....[72]....
        /*05f4*/ 	.word	0x0000fcf0


	//   ....[73]....
        /*05f8*/ 	.word	0x0000fd20


	//   ....[74]....
        /*05fc*/ 	.word	0x0000fd50


	//   ....[75]....
        /*0600*/ 	.word	0x0000fd80


	//   ....[76]....
        /*0604*/ 	.word	0x0000fdb0


	//   ....[77]....
        /*0608*/ 	.word	0x0000ff00


	//   ....[78]....
        /*060c*/ 	.word	0x0000ff40


	//   ....[79]....
        /*0610*/ 	.word	0x0000ff70


	//   ....[80]....
        /*0614*/ 	.word	0x0000ffa0


	//   ....[81]....
        /*0618*/ 	.word	0x0000ffd0


	//   ....[82]....
        /*061c*/ 	.word	0x00010000


	//   ....[83]....
        /*0620*/ 	.word	0x00010090


	//   ....[84]....
        /*0624*/ 	.word	0x000100d0


	//   ....[85]....
        /*0628*/ 	.word	0x000100e0


	//   ....[86]....
        /*062c*/ 	.word	0x00010140


	//   ....[87]....
        /*0630*/ 	.word	0x00010af0


	//   ....[88]....
        /*0634*/ 	.word	0x00010b50


	//   ....[89]....
        /*0638*/ 	.word	0x00010ba0


	//   ....[90]....
        /*063c*/ 	.word	0x00010bf0


	//   ....[91]....
        /*0640*/ 	.word	0x00010c40


	//   ....[92]....
        /*0644*/ 	.word	0x00010cb0


	//   ....[93]....
        /*0648*/ 	.word	0x00010cf0


	//   ....[94]....
        /*064c*/ 	.word	0x00010d60


	//   ....[95]....
        /*0650*/ 	.word	0x00010dd0


	//   ....[96]....
        /*0654*/ 	.word	0x00010e30


	//   ....[97]....
        /*0658*/ 	.word	0x00010ea0


	//   ....[98]....
        /*065c*/ 	.word	0x00010f10


	//   ....[99]....
        /*0660*/ 	.word	0x00010f70


	//   ....[100]....
        /*0664*/ 	.word	0x00010fd0


	//   ....[101]....
        /*0668*/ 	.word	0x00011030


	//   ....[102]....
        /*066c*/ 	.word	0x000110a0


	//   ....[103]....
        /*0670*/ 	.word	0x00011100


	//   ....[104]....
        /*0674*/ 	.word	0x00011160


	//   ....[105]....
        /*0678*/ 	.word	0x000111b0


	//   ....[106]....
        /*067c*/ 	.word	0x00011210


	//   ....[107]....
        /*0680*/ 	.word	0x00011260


	//   ....[108]....
        /*0684*/ 	.word	0x000112b0


	//   ....[109]....
        /*0688*/ 	.word	0x00011320


	//   ....[110]....
        /*068c*/ 	.word	0x00011390


	//   ....[111]....
        /*0690*/ 	.word	0x000113f0


	//   ....[112]....
        /*0694*/ 	.word	0x00011450


	//   ....[113]....
        /*0698*/ 	.word	0x000114b0


	//   ....[114]....
        /*069c*/ 	.word	0x00011520


	//   ....[115]....
        /*06a0*/ 	.word	0x00011580


	//   ....[116]....
        /*06a4*/ 	.word	0x000115e0


	//   ....[117]....
        /*06a8*/ 	.word	0x00011640


	//   ....[118]....
        /*06ac*/ 	.word	0x000116b0


	//   ....[119]....
        /*06b0*/ 	.word	0x00011710


	//   ....[120]....
        /*06b4*/ 	.word	0x00011770


	//   ....[121]....
        /*06b8*/ 	.word	0x000117d0


	//   ....[122]....
        /*06bc*/ 	.word	0x00011840


	//   ....[123]....
        /*06c0*/ 	.word	0x000118a0


	//   ....[124]....
        /*06c4*/ 	.word	0x00011900


	//   ....[125]....
        /*06c8*/ 	.word	0x00011960


	//   ....[126]....
        /*06cc*/ 	.word	0x000119d0


	//   ....[127]....
        /*06d0*/ 	.word	0x00011a30


	//   ....[128]....
        /*06d4*/ 	.word	0x00011a90


	//   ....[129]....
        /*06d8*/ 	.word	0x00011af0


	//   ....[130]....
        /*06dc*/ 	.word	0x00011b60


	//   ....[131]....
        /*06e0*/ 	.word	0x00011bb0


	//   ....[132]....
        /*06e4*/ 	.word	0x00011bf0


	//   ....[133]....
        /*06e8*/ 	.word	0x00011c40


	//   ....[134]....
        /*06ec*/ 	.word	0x00011c90


	//   ....[135]....
        /*06f0*/ 	.word	0x00011ce0


	//   ....[136]....
        /*06f4*/ 	.word	0x00011d50


	//   ....[137]....
        /*06f8*/ 	.word	0x00011d90


	//   ....[138]....
        /*06fc*/ 	.word	0x00011de0


	//   ....[139]....
        /*0700*/ 	.word	0x00011e30


	//   ....[140]....
        /*0704*/ 	.word	0x00011e80


	//   ....[141]....
        /*0708*/ 	.word	0x00011ed0


	//   ....[142]....
        /*070c*/ 	.word	0x00011f40


	//   ....[143]....
        /*0710*/ 	.word	0x00011f80


	//   ....[144]....
        /*0714*/ 	.word	0x00011ff0


	//   ....[145]....
        /*0718*/ 	.word	0x00012050


	//   ....[146]....
        /*071c*/ 	.word	0x000120b0


	//----- nvinfo : EIATTR_EXIT_INSTR_OFFSETS
	.align		4
.L_372:
        /*0720*/ 	.byte	0x04, 0x1c
        /*0722*/ 	.short	(.L_374 - .L_373)


	//   ....[0]....
.L_373:
        /*0724*/ 	.word	0x00000fe0


	//   ....[1]....
        /*0728*/ 	.word	0x00010ab0


	//----- nvinfo : EIATTR_MAX_THREADS
	.align		4
.L_374:
        /*072c*/ 	.byte	0x04, 0x05
        /*072e*/ 	.short	(.L_376 - .L_375)
.L_375:
        /*0730*/ 	.word	0x00000100
        /*0734*/ 	.word	0x00000001
        /*0738*/ 	.word	0x00000001


	//----- nvinfo : EIATTR_CRS_STACK_SIZE
	.align		4
.L_376:
        /*073c*/ 	.byte	0x04, 0x1e
        /*073e*/ 	.short	(.L_378 - .L_377)
.L_377:
        /*0740*/ 	.word	0x00000000
.L_378:


//--------------------- .nv.info._ZN7cutlass13device_kernelIN5flash19enable_sm80_to_sm89INS1_16FlashAttnFwdSm80INS1_25CollectiveMainloopFwdSm80ILi8ELi1ELb0EN4cute5tupleIJNS5_1CILi128EEENS7_ILi64EEENS7_ILi192EEEEEELi192ENS_10bfloat16_tEfNS_4arch4Sm80ELb1ELb0ELb1ELb1ELb0ELb1ELb1ELb1EEENS1_21CollectiveEpilogueFwdINS6_IJS8_SA_S9_EEENS6_IJNS7_ILi1EEESI_SI_EEESC_SE_Li256ELb1ELb1ELb1ELb0EEENS1_36VarlenDynamicPersistentTileSchedulerILi128ELi64ELi256ELi256ELb1ELb1ELb0ELb1ELb1ELb1EEEEEEEEEvNT_6ParamsE --------------------------
	.section	.nv.info._ZN7cutlass13device_kernelIN5flash19enable_sm80_to_sm89INS1_16FlashAttnFwdSm80INS1_25CollectiveMainloopFwdSm80ILi8ELi1ELb0EN4cute5tupleIJNS5_1CILi128EEENS7_ILi64EEENS7_ILi192EEEEEELi192ENS_10bfloat16_tEfNS_4arch4Sm80ELb1ELb0ELb1ELb1ELb0ELb1ELb1ELb1EEENS1_21CollectiveEpilogueFwdINS6_IJS8_SA_S9_EEENS6_IJNS7_ILi1EEESI_SI_EEESC_SE_Li256ELb1ELb1ELb1ELb0EEENS1_36VarlenDynamicPersistentTileSchedulerILi128ELi64ELi256ELi256ELb1ELb1ELb0ELb1ELb1ELb1EEEEEEEEEvNT_6ParamsE,"",@"SHT_CUDA_INFO"
	.sectionflags	@""
	.align	4


	//----- nvinfo : EIATTR_CUDA_API_VERSION
	.align		4
        /*0000*/ 	.byte	0x04, 0x37
        /*0002*/ 	.short	(.L_380 - .L_379)
.L_379:
        /*0004*/ 	.word	0x00000082


	//----- nvinfo : EIATTR_SW2861232_WAR
	.align		4
.L_380:
        /*0008*/ 	.byte	0x01, 0x35
	.zero		2


	//----- nvinfo : EIATTR_PARAM_CBANK
	.align		4
        /*000c*/ 	.byte	0x04, 0x0a
        /*000e*/ 	.short	(.L_382 - .L_381)
	.align		4
.L_381:
        /*0010*/ 	.word	index@(.nv.constant0._ZN7cutlass13device_kernelIN5flash19enable_sm80_to_sm89INS1_16FlashAttnFwdSm80INS1_25CollectiveMainloopFwdSm80ILi8ELi1ELb0EN4cute5tupleIJNS5_1CILi128EEENS7_ILi64EEENS7_ILi192EEEEEELi192ENS_10bfloat16_tEfNS_4arch4Sm80ELb1ELb0ELb1ELb1ELb0ELb1ELb1ELb1EEENS1_21CollectiveEpilogueFwdINS6_IJS8_SA_S9_EEENS6_IJNS7_ILi1EEESI_SI_EEESC_SE_Li256ELb1ELb1ELb1ELb0EEENS1_36VarlenDynamicPersistentTileSchedulerILi128ELi64ELi256ELi256ELb1ELb1ELb0ELb1ELb1ELb1EEEEEEEEEvNT_6ParamsE)
        /*0014*/ 	.short	0x0160
        /*0016*/ 	.short	0x0438


	//----- nvinfo : EIATTR_CBANK_PARAM_SIZE
	.align		4
.L_382:
        /*0018*/ 	.byte	0x03, 0x19
        /*001a*/ 	.short	0x0438


	//----- nvinfo : EIATTR_KPARAM_INFO
	.align		4
        /*001c*/ 	.byte	0x04, 0x17
        /*001e*/ 	.short	(.L_384 - .L_383)
.L_383:
        /*0020*/ 	.word	0x00000000
        /*0024*/ 	.short	0x0000
        /*0026*/ 	.short	0x0000
        /*0028*/ 	.byte	0x00, 0xf0, 0xe1, 0x10


	//----- nvinfo : EIATTR_MAXREG_COUNT
	.align		4
.L_384:
        /*002c*/ 	.byte	0x03, 0x1b
        /*002e*/ 	.short	0x00ff


	//----- nvinfo : EIATTR_NUM_BARRIERS
	.align		4
        /*0030*/ 	.byte	0x02, 0x4c
        /*0032*/ 	.byte	0x06
	.zero		1


	//----- nvinfo : EIATTR_ANNOTATIONS
	.align		4
        /*0034*/ 	.byte	0x04, 0x55
        /*0036*/ 	.short	(.L_386 - .L_385)


	//   ....[0]....
.L_385:
        /* <DEDUP_REMOVED lines=32> */


	//----- nvinfo : EIATTR_MERCURY_ISA_VERSION
	.align		4
.L_386:
        /*0228*/ 	.byte	0x03, 0x5f
        /*022a*/ 	.short	0x0000


	//----- nvinfo : EIATTR_INT_WARP_WIDE_INSTR_OFFSETS
	.align		4
        /*022c*/ 	.byte	0x04, 0x31
        /*022e*/ 	.short	(.L_388 - .L_387)


	//   ....[0]....
.L_387:
        /*0230*/ 	.word	0x00018c90


	//   ....[1]....
        /*0234*/ 	.word	0x00018d10


	//----- nvinfo : EIATTR_COOP_GROUP_MASK_REGIDS
	.align		4
.L_388:
        /*0238*/ 	.byte	0x04, 0x29
        /*023a*/ 	.short	(.L_390 - .L_389)


	//   ....[0]....
.L_389:
        /*023c*/ 	.word	0xffffffff


	//   ....[1]....
        /*0240*/ 	.word	0xffffffff


	//   ....[2]....
        /*0244*/ 	.word	0xffffffff


	//   ....[3]....
        /*0248*/ 	.word	0xffffffff


	//   ....[4]....
        /*024c*/ 	.word	0xffffffff


	//   ....[5]....
        /*0250*/ 	.word	0xffffffff


	//   ....[6]....
        /*0254*/ 	.word	0xffffffff


	//   ....[7]....
        /*0258*/ 	.word	0xffffffff


	//   ....[8]....
        /*025c*/ 	.word	0xffffffff


	//   ....[9]....
        /*0260*/ 	.word	0xffffffff


	//   ....[10]....
        /*0264*/ 	.word	0xffffffff


	//   ....[11]....
        /*0268*/ 	.word	0xffffffff


	//   ....[12]....
        /*026c*/ 	.word	0xffffffff


	//   ....[13]....
        /*0270*/ 	.word	0xffffffff


	//   ....[14]....
        /*0274*/ 	.word	0xffffffff


	//   ....[15]....
        /*0278*/ 	.word	0xffffffff


	//   ....[16]....
        /*027c*/ 	.word	0xffffffff


	//   ....[17]....
        /*0280*/ 	.word	0xffffffff


	//   ....[18]....
        /*0284*/ 	.word	0xffffffff


	//   ....[19]....
        /*0288*/ 	.word	0xffffffff


	//   ....[20]....
        /*028c*/ 	.word	0xffffffff


	//   ....[21]....
        /*0290*/ 	.word	0xffffffff


	//   ....[22]....
        /*0294*/ 	.word	0xffffffff


	//   ....[23]....
        /*0298*/ 	.word	0xffffffff


	//   ....[24]....
        /*029c*/ 	.word	0xffffffff


	//   ....[25]....
        /*02a0*/ 	.word	0xffffffff


	//   ....[26]....
        /*02a4*/ 	.word	0xffffffff


	//   ....[27]....
        /*02a8*/ 	.word	0xffffffff


	//   ....[28]....
        /*02ac*/ 	.word	0xffffffff


	//   ....[29]....
        /*02b0*/ 	.word	0xffffffff


	//   ....[30]....
        /*02b4*/ 	.word	0xffffffff


	//   ....[31]....
        /*02b8*/ 	.word	0xffffffff


	//   ....[32]....
        /*02bc*/ 	.word	0xffffffff


	//   ....[33]....
        /*02c0*/ 	.word	0xffffffff


	//   ....[34]....
        /*02c4*/ 	.word	0xffffffff


	//   ....[35]....
        /*02c8*/ 	.word	0xffffffff


	//   ....[36]....
        /*02cc*/ 	.word	0xffffffff


	//   ....[37]....
        /*02d0*/ 	.word	0xffffffff


	//   ....[38]....
        /*02d4*/ 	.word	0xffffffff


	//   ....[39]....
        /*02d8*/ 	.word	0xffffffff


	//   ....[40]....
        /*02dc*/ 	.word	0xffffffff


	//   ....[41]....
        /*02e0*/ 	.word	0xffffffff


	//   ....[42]....
        /*02e4*/ 	.word	0xffffffff


	//   ....[43]....
        /*02e8*/ 	.word	0xffffffff


	//   ....[44]....
        /*02ec*/ 	.word	0xffffffff


	//   ....[45]....
        /*02f0*/ 	.word	0xffffffff


	//   ....[46]....
        /*02f4*/ 	.word	0xffffffff


	//   ....[47]....
        /*02f8*/ 	.word	0xffffffff


	//   ....[48]....
        /*02fc*/ 	.word	0xffffffff


	//   ....[49]....
        /*0300*/ 	.word	0xffffffff


	//   ....[50]....
        /*0304*/ 	.word	0xffffffff


	//   ....[51]....
        /*0308*/ 	.word	0xffffffff


	//   ....[52]....
        /*030c*/ 	.word	0xffffffff


	//   ....[53]....
        /*0310*/ 	.word	0xffffffff


	//   ....[54]....
        /*0314*/ 	.word	0xffffffff


	//   ....[55]....
        /*0318*/ 	.word	0xffffffff


	//   ....[56]....
        /*031c*/ 	.word	0xffffffff


	//   ....[57]....
        /*0320*/ 	.word	0xffffffff


	//   ....[58]....
        /*0324*/ 	.word	0xffffffff


	//   ....[59]....
        /*0328*/ 	.word	0xffffffff


	//   ....[60]....
        /*032c*/ 	.word	0xffffffff


	//   ....[61]....
        /*0330*/ 	.word	0xffffffff


	//   ....[62]....
        /*0334*/ 	.word	0xffffffff


	//   ....[63]....
        /*0338*/ 	.word	0xffffffff


	//   ....[64]....
        /*033c*/ 	.word	0xffffffff


	//   ....[65]....
        /*0340*/ 	.word	0xffffffff


	//   ....[66]....
        /*0344*/ 	.word	0xffffffff


	//   ....[67]....
        /*0348*/ 	.word	0xffffffff


	//   ....[68]....
        /*034c*/ 	.word	0xffffffff


	//   ....[69]....
        /*0350*/ 	.word	0xffffffff


	//   ....[70]....
        /*0354*/ 	.word	0xffffffff


	//   ....[71]....
        /*0358*/ 	.word	0xffffffff


	//   ....[72]....
        /*035c*/ 	.word	0xffffffff


	//   ....[73]....
        /*0360*/ 	.word	0xffffffff


	//   ....[74]....
        /*0364*/ 	.word	0xffffffff


	//   ....[75]....
        /*0368*/ 	.word	0xffffffff


	//   ....[76]....
        /*036c*/ 	.word	0xffffffff


	//   ....[77]....
        /*0370*/ 	.word	0xffffffff


	//   ....[78]....
        /*0374*/ 	.word	0xffffffff


	//   ....[79]....
        /*0378*/ 	.word	0xffffffff


	//   ....[80]....
        /*037c*/ 	.word	0xffffffff


	//   ....[81]....
        /*0380*/ 	.word	0xffffffff


	//   ....[82]....
        /*0384*/ 	.word	0xffffffff


	//   ....[83]....
        /*0388*/ 	.word	0xffffffff


	//   ....[84]....
        /*038c*/ 	.word	0xffffffff


	//   ....[85]....
        /*0390*/ 	.word	0xffffffff


	//   ....[86]....
        /*0394*/ 	.word	0xffffffff


	//   ....[87]....
        /*0398*/ 	.word	0xffffffff


	//   ....[88]....
        /*039c*/ 	.word	0xffffffff


	//   ....[89]....
        /*03a0*/ 	.word	0xffffffff


	//   ....[90]....
        /*03a4*/ 	.word	0xffffffff


	//   ....[91]....
        /*03a8*/ 	.word	0xffffffff


	//   ....[92]....
        /*03ac*/ 	.word	0xffffffff


	//   ....[93]....
        /*03b0*/ 	.word	0xffffffff


	//   ....[94]....
        /*03b4*/ 	.word	0xffffffff


	//   ....[95]....
        /*03b8*/ 	.word	0xffffffff


	//   ....[96]....
        /*03bc*/ 	.word	0xffffffff


	//   ....[97]....
        /*03c0*/ 	.word	0xffffffff


	//   ....[98]....
        /*03c4*/ 	.word	0xffffffff


	//   ....[99]....
        /*03c8*/ 	.word	0xffffffff


	//   ....[100]....
        /*03cc*/ 	.word	0xffffffff


	//   ....[101]....
        /*03d0*/ 	.word	0xffffffff


	//   ....[102]....
        /*03d4*/ 	.word	0xffffffff


	//   ....[103]....
        /*03d8*/ 	.word	0xffffffff


	//   ....[104]....
        /*03dc*/ 	.word	0xffffffff


	//   ....[105]....
        /*03e0*/ 	.word	0xffffffff


	//   ....[106]....
        /*03e4*/ 	.word	0xffffffff


	//   ....[107]....
        /*03e8*/ 	.word	0xffffffff


	//   ....[108]....
        /*03ec*/ 	.word	0xffffffff


	//   ....[109]....
        /*03f0*/ 	.word	0xffffffff


	//   ....[110]....
        /*03f4*/ 	.word	0xffffffff


	//   ....[111]....
        /*03f8*/ 	.word	0xffffffff


	//   ....[112]....
        /*03fc*/ 	.word	0xffffffff


	//   ....[113]....
        /*0400*/ 	.word	0xffffffff


	//   ....[114]....
        /*0404*/ 	.word	0xffffffff


	//   ....[115]....
        /*0408*/ 	.word	0xffffffff


	//   ....[116]....
        /*040c*/ 	.word	0xffffffff


	//   ....[117]....
        /*0410*/ 	.word	0xffffffff


	//   ....[118]....
        /*0414*/ 	.word	0xffffffff


	//   ....[119]....
        /*0418*/ 	.word	0xffffffff


	//   ....[120]....
        /*041c*/ 	.word	0xffffffff


	//   ....[121]....
        /*0420*/ 	.word	0xffffffff


	//   ....[122]....
        /*0424*/ 	.word	0xffffffff


	//   ....[123]....
        /*0428*/ 	.word	0xffffffff


	//   ....[124]....
        /*042c*/ 	.word	0xffffffff


	//   ....[125]....
        /*0430*/ 	.word	0xffffffff


	//   ....[126]....
        /*0434*/ 	.word	0xffffffff


	//   ....[127]....
        /*0438*/ 	.word	0xffffffff


	//   ....[128]....
        /*043c*/ 	.word	0xffffffff


	//   ....[129]....
        /*0440*/ 	.word	0xffffffff


	//   ....[130]....
        /*0444*/ 	.word	0xffffffff


	//   ....[131]....
        /*0448*/ 	.word	0xffffffff


	//   ....[132]....
        /*044c*/ 	.word	0xffffffff


	//   ....[133]....
        /*0450*/ 	.word	0xffffffff


	//   ....[134]....
        /*0454*/ 	.word	0xffffffff


	//   ....[135]....
        /*0458*/ 	.word	0xffffffff


	//   ....[136]....
        /*045c*/ 	.word	0xffffffff


	//   ....[137]....
        /*0460*/ 	.word	0xffffffff


	//   ....[138]....
        /*0464*/ 	.word	0xffffffff


	//   ....[139]....
        /*0468*/ 	.word	0xffffffff


	//   ....[140]....
        /*046c*/ 	.word	0xffffffff


	//   ....[141]....
        /*0470*/ 	.word	0xffffffff


	//   ....[142]....
        /*0474*/ 	.word	0xffffffff


	//   ....[143]....
        /*0478*/ 	.word	0xffffffff


	//   ....[144]....
        /*047c*/ 	.word	0xffffffff


	//   ....[145]....
        /*0480*/ 	.word	0xffffffff


	//   ....[146]....
        /*0484*/ 	.word	0xffffffff


	//   ....[147]....
        /*0488*/ 	.word	0xffffffff


	//   ....[148]....
        /*048c*/ 	.word	0xffffffff


	//   ....[149]....
        /*0490*/ 	.word	0xffffffff


	//   ....[150]....
        /*0494*/ 	.word	0xffffffff


	//   ....[151]....
        /*0498*/ 	.word	0xffffffff


	//   ....[152]....
        /*049c*/ 	.word	0xffffffff


	//   ....[153]....
        /*04a0*/ 	.word	0xffffffff


	//   ....[154]....
        /*04a4*/ 	.word	0xffffffff


	//   ....[155]....
        /*04a8*/ 	.word	0xffffffff


	//   ....[156]....
        /*04ac*/ 	.word	0xffffffff


	//   ....[157]....
        /*04b0*/ 	.word	0xffffffff


	//   ....[158]....
        /*04b4*/ 	.word	0xffffffff


	//   ....[159]....
        /*04b8*/ 	.word	0xffffffff


	//   ....[160]....
        /*04bc*/ 	.word	0xffffffff


	//   ....[161]....
        /*04c0*/ 	.word	0xffffffff


	//   ....[162]....
        /*04c4*/ 	.word	0xffffffff


	//----- nvinfo : EIATTR_COOP_GROUP_INSTR_OFFSETS
	.align		4
.L_390:
        /*04c8*/ 	.byte	0x04, 0x28
        /*04ca*/ 	.short	(.L_392 - .L_391)


	//   ....[0]....
.L_391:
        /*04cc*/ 	.word	0x00000050


	//   ....[1]....
        /*04d0*/ 	.word	0x000001f0


	//   ....[2]....
        /*04d4*/ 	.word	0x00000220


	//   ....[3]....
        /*04d8*/ 	.word	0x00000250


	//   ....[4]....
        /*04dc*/ 	.word	0x00000280


	//   ....[5]....
        /*04e0*/ 	.word	0x000002b0


	//   ....[6]....
        /*04e4*/ 	.word	0x000002e0


	//   ....[7]....
        /*04e8*/ 	.word	0x00000450


	//   ....[8]....
        /*04ec*/ 	.word	0x00000490


	//   ....[9]....
        /*04f0*/ 	.word	0x000004c0


	//   ....[10]....
        /*04f4*/ 	.word	0x000004f0


	//   ....[11]....
        /*04f8*/ 	.word	0x00000520


	//   ....[12]....
        /*04fc*/ 	.word	0x00000550


	//   ....[13]....
        /*0500*/ 	.word	0x000005e0


	//   ....[14]....
        /*0504*/ 	.word	0x00000620


	//   ....[15]....
        /*0508*/ 	.word	0x00000640


	//   ....[16]....
        /*050c*/ 	.word	0x000006a0


	//   ....[17]....
        /*0510*/ 	.word	0x00007eb0


	//   ....[18]....
        /*0514*/ 	.word	0x00007ed0


	//   ....[19]....
        /*0518*/ 	.word	0x00008030


	//   ....[20]....
        /*051c*/ 	.word	0x00008040


	//   ....[21]....
        /*0520*/ 	.word	0x00008170


	//   ....[22]....
        /*0524*/ 	.word	0x00008190


	//   ....[23]....
        /*0528*/ 	.word	0x000082c0


	//   ....[24]....
        /*052c*/ 	.word	0x000082d0


	//   ....[25]....
        /*0530*/ 	.word	0x000089c0


	//   ....[26]....
        /*0534*/ 	.word	0x00008a00


	//   ....[27]....
        /*0538*/ 	.word	0x00008a40


	//   ....[28]....
        /*053c*/ 	.word	0x00008a50


	//   ....[29]....
        /*0540*/ 	.word	0x00008ec0


	//   ....[30]....
        /*0544*/ 	.word	0x00009130


	//   ....[31]....
        /*0548*/ 	.word	0x00009170


	//   ....[32]....
        /*054c*/ 	.word	0x00009180


	//   ....[33]....
        /*0550*/ 	.word	0x0000bf90


	//   ....[34]....
        /*0554*/ 	.word	0x0000c060


	//   ....[35]....
        /*0558*/ 	.word	0x0000c0a0


	//   ....[36]....
        /*055c*/ 	.word	0x0000c0e0


	//   ....[37]....
        /*0560*/ 	.word	0x0000c390


	//   ....[38]....
        /*0564*/ 	.word	0x0000c600


	//   ....[39]....
        /*0568*/ 	.word	0x0000c640


	//   ....[40]....
        /*056c*/ 	.word	0x0000c680


	//   ....[41]....
        /*0570*/ 	.word	0x00010950


	//   ....[42]....
        /*0574*/ 	.word	0x00010960


	//   ....[43]....
        /*0578*/ 	.word	0x00010f40


	//   ....[44]....
        /*057c*/ 	.word	0x00011020


	//   ....[45]....
        /*0580*/ 	.word	0x00011030


	//   ....[46]....
        /*0584*/ 	.word	0x00011060


	//   ....[47]....
        /*0588*/ 	.word	0x000133d0


	//   ....[48]....
        /*058c*/ 	.word	0x000133e0


	//   ....[49]....
        /*0590*/ 	.word	0x00013ac0


	//   ....[50]....
        /*0594*/ 	.word	0x00013c60


	//   ....[51]....
        /*0598*/ 	.word	0x00013cb0


	//   ....[52]....
        /*059c*/ 	.word	0x00013dd0


	//   ....[53]....
        /*05a0*/ 	.word	0x00016a20


	//   ....[54]....
        /*05a4*/ 	.word	0x00016a40


	//   ....[55]....
        /*05a8*/ 	.word	0x00016a60


	//   ....[56]....
        /*05ac*/ 	.word	0x00016a80


	//   ....[57]....
        /*05b0*/ 	.word	0x00018470


	//   ....[58]....
        /*05b4*/ 	.word	0x000184a0


	//   ....[59]....
        /*05b8*/ 	.word	0x000184b0


	//   ....[60]....
        /*05bc*/ 	.word	0x000184e0


	//   ....[61]....
        /*05c0*/ 	.word	0x00019a20


	//   ....[62]....
        /*05c4*/ 	.word	0x00019a30


	//   ....[63]....
        /*05c8*/ 	.word	0x00019a50


	//   ....[64]....
        /*05cc*/ 	.word	0x00019a70


	//   ....[65]....
        /*05d0*/ 	.word	0x00019e30


	//   ....[66]....
        /*05d4*/ 	.word	0x00019e50


	//   ....[67]....
        /*05d8*/ 	.word	0x00019fa0


	//   ....[68]....
        /*05dc*/ 	.word	0x00019fb0


	//   ....[69]....
        /*05e0*/ 	.word	0x0001a0e0


	//   ....[70]....
        /*05e4*/ 	.word	0x0001a100


	//   ....[71]....
        /*05e8*/ 	.word	0x0001a230


	//   ....[72]....
        /*05ec*/ 	.word	0x0001a240


	//   ....[73]....
        /*05f0*/ 	.word	0x0001a570


	//   ....[74]....
        /*05f4*/ 	.word	0x0001a590


	//   ....[75]....
        /*05f8*/ 	.word	0x0001aed0


	//   ....[76]....
        /*05fc*/ 	.word	0x0001aee0


	//   ....[77]....
        /*0600*/ 	.word	0x0001bcc0


	//   ....[78]....
        /*0604*/ 	.word	0x0001bce0


	//   ....[79]....
        /*0608*/ 	.word	0x0001be40


	//   ....[80]....
        /*060c*/ 	.word	0x0001be50


	//   ....[81]....
        /*0610*/ 	.word	0x0001bf80


	//   ....[82]....
        /*0614*/ 	.word	0x0001bfa0


	//   ....[83]....
        /*0618*/ 	.word	0x0001c0d0


	//   ....[84]....
        /*061c*/ 	.word	0x0001c0e0


	//   ....[85]....
        /*0620*/ 	.word	0x0001c2b0


	//   ....[86]....
        /*0624*/ 	.word	0x0001c2d0


	//   ....[87]....
        /*0628*/ 	.word	0x0001c3f0


	//   ....[88]....
        /*062c*/ 	.word	0x0001c430


	//   ....[89]....
        /*0630*/ 	.word	0x0001c460


	//   ....[90]....
        /*0634*/ 	.word	0x0001c490


	//   ....[91]....
        /*0638*/ 	.word	0x0001c4c0


	//   ....[92]....
        /*063c*/ 	.word	0x0001c4f0


	//   ....[93]....
        /*0640*/ 	.word	0x0001c640


	//   ....[94]....
        /*0644*/ 	.word	0x0001c680


	//   ....[95]....
        /*0648*/ 	.word	0x0001c6b0


	//   ....[96]....
        /*064c*/ 	.word	0x0001c6e0


	//   ....[97]....
        /*0650*/ 	.word	0x0001c710


	//   ....[98]....
        /*0654*/ 	.word	0x0001c740


	//   ....[99]....
        /*0658*/ 	.word	0x0001c7d0


	//   ....[100]....
        /*065c*/ 	.word	0x0001c810


	//   ....[101]....
        /*0660*/ 	.word	0x0001c820


	//   ....[102]....
        /*0664*/ 	.word	0x0001c880


	//   ....[103]....
        /*0668*/ 	.word	0x0001d220


	//   ....[104]....
        /*066c*/ 	.word	0x0001d280


	//   ....[105]....
        /*0670*/ 	.word	0x0001d2e0


	//   ....[106]....
        /*0674*/ 	.word	0x0001d340


	//   ....[107]....
        /*0678*/ 	.word	0x0001d3a0


	//   ....[108]....
        /*067c*/ 	.word	0x0001d410


	//   ....[109]....
        /*0680*/ 	.word	0x0001d460


	//   ....[110]....
        /*0684*/ 	.word	0x0001d4d0


	//   ....[111]....
        /*0688*/ 	.word	0x0001d540


	//   ....[112]....
        /*068c*/ 	.word	0x0001d5a0


	//   ....[113]....
        /*0690*/ 	.word	0x0001d610


	//   ....[114]....
        /*0694*/ 	.word	0x0001d680


	//   ....[115]....
        /*0698*/ 	.word	0x0001d6f0


	//   ....[116]....
        /*069c*/ 	.word	0x0001d750


	//   ....[117]....
        /*06a0*/ 	.word	0x0001d7c0


	//   ....[118]....
        /*06a4*/ 	.word	0x0001d830


	//   ....[119]....
        /*06a8*/ 	.word	0x0001d8a0


	//   ....[120]....
        /*06ac*/ 	.word	0x0001d900


	//   ....[121]....
        /*06b0*/ 	.word	0x0001d960


	//   ....[122]....
        /*06b4*/ 	.word	0x0001d9c0


	//   ....[123]....
        /*06b8*/ 	.word	0x0001da10


	//   ....[124]....
        /*06bc*/ 	.word	0x0001da60


	//   ....[125]....
        /*06c0*/ 	.word	0x0001dad0


	//   ....[126]....
        /*06c4*/ 	.word	0x0001db40


	//   ....[127]....
        /*06c8*/ 	.word	0x0001dbb0


	//   ....[128]....
        /*06cc*/ 	.word	0x0001dc10


	//   ....[129]....
        /*06d0*/ 	.word	0x0001dc80


	//   ....[130]....
        /*06d4*/ 	.word	0x0001dcf0


	//   ....[131]....
        /*06d8*/ 	.word	0x0001dd60


	//   ....[132]....
        /*06dc*/ 	.word	0x0001ddc0


	//   ....[133]....
        /*06e0*/ 	.word	0x0001de30


	//   ....[134]....
        /*06e4*/ 	.word	0x0001dea0


	//   ....[135]....
        /*06e8*/ 	.word	0x0001df10


	//   ....[136]....
        /*06ec*/ 	.word	0x0001df70


	//   ....[137]....
        /*06f0*/ 	.word	0x0001dfe0


	//   ....[138]....
        /*06f4*/ 	.word	0x0001e050


	//   ....[139]....
        /*06f8*/ 	.word	0x0001e0c0


	//   ....[140]....
        /*06fc*/ 	.word	0x0001e120


	//   ....[141]....
        /*0700*/ 	.word	0x0001e190


	//   ....[142]....
        /*0704*/ 	.word	0x0001e200


	//   ....[143]....
        /*0708*/ 	.word	0x0001e270


	//   ....[144]....
        /*070c*/ 	.word	0x0001e2d0


	//   ....[145]....
        /*0710*/ 	.word	0x0001e340


	//   ....[146]....
        /*0714*/ 	.word	0x0001e3b0


	//   ....[147]....
        /*0718*/ 	.word	0x0001e410


	//   ....[148]....
        /*071c*/ 	.word	0x0001e460


	//   ....[149]....
        /*0720*/ 	.word	0x0001e4c0


	//   ....[150]....
        /*0724*/ 	.word	0x0001e520


	//   ....[151]....
        /*0728*/ 	.word	0x0001e580


	//   ....[152]....
        /*072c*/ 	.word	0x0001e5f0


	//   ....[153]....
        /*0730*/ 	.word	0x0001e640


	//   ....[154]....
        /*0734*/ 	.word	0x0001e690


	//   ....[155]....
        /*0738*/ 	.word	0x0001e6e0


	//   ....[156]....
        /*073c*/ 	.word	0x0001e740


	//   ....[157]....
        /*0740*/ 	.word	0x0001e7a0


	//   ....[158]....
        /*0744*/ 	.word	0x0001e810


	//   ....[159]....
        /*0748*/ 	.word	0x0001e860


	//   ....[160]....
        /*074c*/ 	.word	0x0001e8d0


	//   ....[161]....
        /*0750*/ 	.word	0x0001e930


	//   ....[162]....
        /*0754*/ 	.word	0x0001e9a0


	//----- nvinfo : EIATTR_EXIT_INSTR_OFFSETS
	.align		4
.L_392:
        /*0758*/ 	.byte	0x04, 0x1c
        /*075a*/ 	.short	(.L_394 - .L_393)


	//   ....[0]....
.L_393:
        /*075c*/ 	.word	0x00001000


	//   ....[1]....
        /*0760*/ 	.word	0x0001d1e0


	//----- nvinfo : EIATTR_MAX_THREADS
	.align		4
.L_394:
        /*0764*/ 	.byte	0x04, 0x05
        /*0766*/ 	.short	(.L_396 - .L_395)
.L_395:
        /*0768*/ 	.word	0x00000100
        /*076c*/ 	.word	0x00000001
        /*0770*/ 	.word	0x00000001


	//----- nvinfo : EIATTR_CRS_STACK_SIZE
	.align		4
.L_396:
        /*0774*/ 	.byte	0x04, 0x1e
        /*0776*/ 	.short	(.L_398 - .L_397)
.L_397:
        /*0778*/ 	.word	0x00000000
.L_398:


//--------------------- .nv.info._ZN7cutlass13device_kernelIN5flash19enable_sm80_to_sm89INS1_16FlashAttnFwdSm80INS1_25CollectiveMainloopFwdSm80ILi8ELi2ELb1EN4cute5tupleIJNS5_1CILi128EEENS7_ILi96EEENS7_ILi192EEEEEELi192ENS_10bfloat16_tEfNS_4arch4Sm80ELb0ELb0ELb1ELb0ELb0ELb0ELb1ELb1EEENS1_21CollectiveEpilogueFwdINS6_IJS8_SA_S9_EEENS6_IJNS7_ILi1EEESI_SI_EEESC_SE_Li256ELb0ELb1ELb1ELb0EEENS1_19SingleTileSchedulerILb0ELb1ELb1ELi128EEEEEEEEEvNT_6ParamsE --------------------------
	.section	.nv.info._ZN7cutlass13device_kernelIN5flash19enable_sm80_to_sm89INS1_16FlashAttnFwdSm80INS1_25CollectiveMainloopFwdSm80ILi8ELi2ELb1EN4cute5tupleIJNS5_1CILi128EEENS7_ILi96EEENS7_ILi192EEEEEELi192ENS_10bfloat16_tEfNS_4arch4Sm80ELb0ELb0ELb1ELb0ELb0ELb0ELb1ELb1EEENS1_21CollectiveEpilogueFwdINS6_IJS8_SA_S9_EEENS6_IJNS7_ILi1EEESI_SI_EEESC_SE_Li256ELb0ELb1ELb1ELb0EEENS1_19SingleTileSchedulerILb0ELb1ELb1ELi128EEEEEEEEEvNT_6ParamsE,"",@"SHT_CUDA_INFO"
	.sectionflags	@""
	.align	4


	//----- nvinfo : EIATTR_CUDA_API_VERSION
	.align		4
        /*0000*/ 	.byte	0x04, 0x37
        /*0002*/ 	.short	(.L_400 - .L_399)
.L_399:
        /*0004*/ 	.word	0x00000082


	//----- nvinfo : EIATTR_SW2861232_WAR
	.align		4
.L_400:
        /*0008*/ 	.byte	0x01, 0x35
	.zero		2


	//----- nvinfo : EIATTR_PARAM_CBANK
	.align		4
        /*000c*/ 	.byte	0x04, 0x0a
        /*000e*/ 	.short	(.L_402 - .L_401)
	.align		4
.L_401:
        /*0010*/ 	.word	index@(.nv.constant0._ZN7cutlass13device_kernelIN5flash19enable_sm80_to_sm89INS1_16FlashAttnFwdSm80INS1_25CollectiveMainloopFwdSm80ILi8ELi2ELb1EN4cute5tupleIJNS5_1CILi128EEENS7_ILi96EEENS7_ILi192EEEEEELi192ENS_10bfloat16_tEfNS_4arch4Sm80ELb0ELb0ELb1ELb0ELb0ELb0ELb1ELb1EEENS1_21CollectiveEpilogueFwdINS6_IJS8_SA_S9_EEENS6_IJNS7_ILi1EEESI_SI_EEESC_SE_Li256ELb0ELb1ELb1ELb0EEENS1_19SingleTileSchedulerILb0ELb1ELb1ELi128EEEEEEEEEvNT_6ParamsE)
        /*0014*/ 	.short	0x0160
        /*0016*/ 	.short	0x0418


	//----- nvinfo : EIATTR_CBANK_PARAM_SIZE
	.align		4
.L_402:
        /*0018*/ 	.byte	0x03, 0x19
        /*001a*/ 	.short	0x0418


	//----- nvinfo : EIATTR_KPARAM_INFO
	.align		4
        /*001c*/ 	.byte	0x04, 0x17
        /*001e*/ 	.short	(.L_404 - .L_403)
.L_403:
        /*0020*/ 	.word	0x00000000
        /*0024*/ 	.short	0x0000
        /*0026*/ 	.short	0x0000
        /*0028*/ 	.byte	0x00, 0xf0, 0x61, 0x10


	//----- nvinfo : EIATTR_MAXREG_COUNT
	.align		4
.L_404:
        /*002c*/ 	.byte	0x03, 0x1b
        /*002e*/ 	.short	0x00ff


	//----- nvinfo : EIATTR_NUM_BARRIERS
	.align		4
        /*0030*/ 	.byte	0x02, 0x4c
        /*0032*/ 	.byte	0x02
	.zero		1


	//----- nvinfo : EIATTR_ANNOTATIONS
	.align		4
        /*0034*/ 	.byte	0x04, 0x55
        /*0036*/ 	.short	(.L_406 - .L_405)


	//   ....[0]....
.L_405:
        /* <DEDUP_REMOVED lines=12> */


	//----- nvinfo : EIATTR_MERCURY_ISA_VERSION
	.align		4
.L_406:
        /*00e8*/ 	.byte	0x03, 0x5f
        /*00ea*/ 	.short	0x0000


	//----- nvinfo : EIATTR_COOP_GROUP_MASK_REGIDS
	.align		4
        /*00ec*/ 	.byte	0x04, 0x29
        /*00ee*/ 	.short	(.L_408 - .L_407)


	//   ....[0]....
.L_407:
        /*00f0*/ 	.word	0xffffffff


	//   ....[1]....
        /*00f4*/ 	.word	0xffffffff


	//   ....[2]....
        /*00f8*/ 	.word	0xffffffff


	//   ....[3]....
        /*00fc*/ 	.word	0xffffffff


	//   ....[4]....
        /*0100*/ 	.word	0xffffffff


	//   ....[5]....
        /*0104*/ 	.word	0xffffffff


	//   ....[6]....
        /*0108*/ 	.word	0xffffffff


	//   ....[7]....
        /*010c*/ 	.word	0xffffffff


	//   ....[8]....
        /*0110*/ 	.word	0xffffffff


	//   ....[9]....
        /*0114*/ 	.word	0xffffffff


	//   ....[10]....
        /*0118*/ 	.word	0xffffffff


	//   ....[11]....
        /*011c*/ 	.word	0xffffffff


	//   ....[12]....
        /*0120*/ 	.word	0xffffffff


	//   ....[13]....
        /*0124*/ 	.word	0xffffffff


	//   ....[14]....
        /*0128*/ 	.word	0xffffffff


	//   ....[15]....
        /*012c*/ 	.word	0xffffffff


	//   ....[16]....
        /*0130*/ 	.word	0xffffffff


	//   ....[17]....
        /*0134*/ 	.word	0xffffffff


	//   ....[18]....
        /*0138*/ 	.word	0xffffffff


	//   ....[19]....
        /*013c*/ 	.word	0xffffffff


	//   ....[20]....
        /*0140*/ 	.word	0xffffffff


	//   ....[21]....
        /*0144*/ 	.word	0xffffffff


	//   ....[22]....
        /*0148*/ 	.word	0xffffffff


	//   ....[23]....
        /*014c*/ 	.word	0xffffffff


	//   ....[24]....
        /*0150*/ 	.word	0xffffffff


	//   ....[25]....
        /*0154*/ 	.word	0xffffffff


	//   ....[26]....
        /*0158*/ 	.word	0xffffffff


	//   ....[27]....
        /*015c*/ 	.word	0xffffffff


	//   ....[28]....
        /*0160*/ 	.word	0xffffffff


	//----- nvinfo : EIATTR_COOP_GROUP_INSTR_OFFSETS
	.align		4
.L_408:
        /*0164*/ 	.byte	0x04, 0x28
        /*0166*/ 	.short	(.L_410 - .L_409)


	//   ....[0]....
.L_409:
        /*0168*/ 	.word	0x00000060


	//   ....[1]....
        /*016c*/ 	.word	0x00000ec0


	//   ....[2]....
        /*0170*/ 	.word	0x00000f00


	//   ....[3]....
        /*0174*/ 	.word	0x00000f90


	//   ....[4]....
        /*0178*/ 	.word	0x00001060


	//   ....[5]....
        /*017c*/ 	.word	0x00001180


	//   ....[6]....
        /*0180*/ 	.word	0x000011c0


	//   ....[7]....
        /*0184*/ 	.word	0x000012a0


	//   ....[8]....
        /*0188*/ 	.word	0x00001320


	//   ....[9]....
        /*018c*/ 	.word	0x00003d20


	//   ....[10]....
        /*0190*/ 	.word	0x00003de0


	//   ....[11]....
        /*0194*/ 	.word	0x00003df0


	//   ....[12]....
        /*0198*/ 	.word	0x00003e40


	//   ....[13]....
        /*019c*/ 	.word	0x00007aa0


	//   ....[14]....
        /*01a0*/ 	.word	0x00007b30


	//   ....[15]....
        /*01a4*/ 	.word	0x00007db0


	//   ....[16]....
        /*01a8*/ 	.word	0x00007e00


	//   ....[17]....
        /*01ac*/ 	.word	0x0000a1d0


	//   ....[18]....
        /*01b0*/ 	.word	0x0000a1e0


	//   ....[19]....
        /*01b4*/ 	.word	0x0000a210


	//   ....[20]....
        /*01b8*/ 	.word	0x0000a230


	//   ....[21]....
        /*01bc*/ 	.word	0x0000af10


	//   ....[22]....
        /*01c0*/ 	.word	0x0000af50


	//   ....[23]....
        /*01c4*/ 	.word	0x0000af80


	//   ....[24]....
        /*01c8*/ 	.word	0x0000afb0


	//   ....[25]....
        /*01cc*/ 	.word	0x0000b0a0


	//   ....[26]....
        /*01d0*/ 	.word	0x0000b0b0


	//   ....[27]....
        /*01d4*/ 	.word	0x0000b9c0


	//   ....[28]....
        /*01d8*/ 	.word	0x0000b9d0


	//----- nvinfo : EIATTR_EXIT_INSTR_OFFSETS
	.align		4
.L_410:
        /*01dc*/ 	.byte	0x04, 0x1c
        /*01de*/ 	.short	(.L_412 - .L_411)


	//   ....[0]....
.L_411:
        /*01e0*/ 	.word	0x000001c0


	//   ....[1]....
        /*01e4*/ 	.word	0x0000b9e0


	//   ....[2]....
        /*01e8*/ 	.word	0x0000c280


	//   ....[3]....
        /*01ec*/ 	.word	0x0000c2d0


	//   ....[4]....
        /*01f0*/ 	.word	0x0000c300


	//   ....[5]....
        /*01f4*/ 	.word	0x0000c360


	//   ....[6]....
        /*01f8*/ 	.word	0x0000c5f0


	//----- nvinfo : EIATTR_CTAIDZ_USED
	.align		4
.L_412:
        /*01fc*/ 	.byte	0x01, 0x04
	.zero		2


	//----- nvinfo : EIATTR_MAX_THREADS
	.align		4
        /*0200*/ 	.byte	0x04, 0x05
        /*0202*/ 	.short	(.L_414 - .L_413)
.L_413:
        /*0204*/ 	.word	0x00000100
        /*0208*/ 	.word	0x00000001
        /*020c*/ 	.word	0x00000001


	//----- nvinfo : EIATTR_CRS_STACK_SIZE
	.align		4
.L_414:
        /*0210*/ 	.byte	0x04, 0x1e
        /*0212*/ 	.short	(.L_416 - .L_415)
.L_415:
        /*0214*/ 	.word	0x00000000
.L_416:


//--------------------- .nv.info._ZN7cutlass13device_kernelIN5flash19enable_sm80_to_sm89INS1_16FlashAttnFwdSm80INS1_25CollectiveMainloopFwdSm80ILi8ELi2ELb0EN4cute5tupleIJNS5_1CILi128EEENS7_ILi64EEENS7_ILi192EEEEEELi192ENS_10bfloat16_tEfNS_4arch4Sm80ELb0ELb0ELb1ELb1ELb0ELb0ELb1ELb1EEENS1_21CollectiveEpilogueFwdINS6_IJS8_SA_S9_EEENS6_IJNS7_ILi1EEESI_SI_EEESC_SE_Li256ELb1ELb1ELb1ELb0EEENS1_36VarlenDynamicPersistentTileSchedulerILi128ELi64ELi256ELi256ELb1ELb1ELb0ELb0ELb1ELb1EEEEEEEEEvNT_6ParamsE --------------------------
	.section	.nv.info._ZN7cutlass13device_kernelIN5flash19enable_sm80_to_sm89INS1_16FlashAttnFwdSm80INS1_25CollectiveMainloopFwdSm80ILi8ELi2ELb0EN4cute5tupleIJNS5_1CILi128EEENS7_ILi64EEENS7_ILi192EEEEEELi192ENS_10bfloat16_tEfNS_4arch4Sm80ELb0ELb0ELb1ELb1ELb0ELb0ELb1ELb1EEENS1_21CollectiveEpilogueFwdINS6_IJS8_SA_S9_EEENS6_IJNS7_ILi1EEESI_SI_EEESC_SE_Li256ELb1ELb1ELb1ELb0EEENS1_36VarlenDynamicPersistentTileSchedulerILi128ELi64ELi256ELi256ELb1ELb1ELb0ELb0ELb1ELb1EEEEEEEEEvNT_6ParamsE,"",@"SHT_CUDA_INFO"
	.sectionflags	@""
	.align	4


	//----- nvinfo : EIATTR_CUDA_API_VERSION
	.align		4
        /*0000*/ 	.byte	0x04, 0x37
        /*0002*/ 	.short	(.L_418 - .L_417)
.L_417:
        /*0004*/ 	.word	0x00000082


	//----- nvinfo : EIATTR_SW2861232_WAR
	.align		4
.L_418:
        /*0008*/ 	.byte	0x01, 0x35
	.zero		2


	//----- nvinfo : EIATTR_PARAM_CBANK
	.align		4
        /*000c*/ 	.byte	0x04, 0x0a
        /*000e*/ 	.short	(.L_420 - .L_419)
	.align		4
.L_419:
        /*0010*/ 	.word	index@(.nv.constant0._ZN7cutlass13device_kernelIN5flash19enable_sm80_to_sm89INS1_16FlashAttnFwdSm80INS1_25CollectiveMainloopFwdSm80ILi8ELi2ELb0EN4cute5tupleIJNS5_1CILi128EEENS7_ILi64EEENS7_ILi192EEEEEELi192ENS_10bfloat16_tEfNS_4arch4Sm80ELb0ELb0ELb1ELb1ELb0ELb0ELb1ELb1EEENS1_21CollectiveEpilogueFwdINS6_IJS8_SA_S9_EEENS6_IJNS7_ILi1EEESI_SI_EEESC_SE_Li256ELb1ELb1ELb1ELb0EEENS1_36VarlenDynamicPersistentTileSchedulerILi128ELi64ELi256ELi256ELb1ELb1ELb0ELb0ELb1ELb1EEEEEEEEEvNT_6ParamsE)
        /*0014*/ 	.short	0x0160
        /*0016*/ 	.short	0x0438


	//----- nvinfo : EIATTR_CBANK_PARAM_SIZE
	.align		4
.L_420:
        /*0018*/ 	.byte	0x03, 0x19
        /*001a*/ 	.short	0x0438


	//----- nvinfo : EIATTR_KPARAM_INFO
	.align		4
        /*001c*/ 	.byte	0x04, 0x17
        /*001e*/ 	.short	(.L_422 - .L_421)
.L_421:
        /*0020*/ 	.word	0x00000000
        /*0024*/ 	.short	0x0000
        /*0026*/ 	.short	0x0000
        /*0028*/ 	.byte	0x00, 0xf0, 0xe1, 0x10


	//----- nvinfo : EIATTR_MAXREG_COUNT
	.align		4
.L_422:
        /*002c*/ 	.byte	0x03, 0x1b
        /*002e*/ 	.short	0x00ff


	//----- nvinfo : EIATTR_NUM_BARRIERS
	.align		4
        /*0030*/ 	.byte	0x02, 0x4c
        /*0032*/ 	.byte	0x06
	.zero		1


	//----- nvinfo : EIATTR_ANNOTATIONS
	.align		4
        /*0034*/ 	.byte	0x04, 0x55
        /*0036*/ 	.short	(.L_424 - .L_423)


	//   ....[0]....
.L_423:
        /* <DEDUP_REMOVED lines=15> */


	//----- nvinfo : EIATTR_MERCURY_ISA_VERSION
	.align		4
.L_424:
        /*0118*/ 	.byte	0x03, 0x5f
        /*011a*/ 	.short	0x0000


	//----- nvinfo : EIATTR_INT_WARP_WIDE_INSTR_OFFSETS
	.align		4
        /*011c*/ 	.byte	0x04, 0x31
        /*011e*/ 	.short	(.L_426 - .L_425)


	//   ....[0]....
.L_425:
        /*0120*/ 	.word	0x00008990


	//   ....[1]....
        /*0124*/ 	.word	0x00008a10


	//----- nvinfo : EIATTR_COOP_GROUP_MASK_REGIDS
	.align		4
.L_426:
        /*0128*/ 	.byte	0x04, 0x29
        /*012a*/ 	.short	(.L_428 - .L_427)


	//   ....[0]....
.L_427:
        /*012c*/ 	.word	0xffffffff


	//   ....[1]....
        /*0130*/ 	.word	0xffffffff


	//   ....[2]....
        /*0134*/ 	.word	0xffffffff


	//   ....[3]....
        /*0138*/ 	.word	0xffffffff


	//   ....[4]....
        /*013c*/ 	.word	0xffffffff


	//   ....[5]....
        /*0140*/ 	.word	0xffffffff


	//   ....[6]....
        /*0144*/ 	.word	0xffffffff


	//   ....[7]....
        /*0148*/ 	.word	0xffffffff


	//   ....[8]....
        /*014c*/ 	.word	0xffffffff


	//   ....[9]....
        /*0150*/ 	.word	0xffffffff


	//   ....[10]....
        /*0154*/ 	.word	0xffffffff


	//   ....[11]....
        /*0158*/ 	.word	0xffffffff


	//   ....[12]....
        /*015c*/ 	.word	0xffffffff


	//   ....[13]....
        /*0160*/ 	.word	0xffffffff


	//   ....[14]....
        /*0164*/ 	.word	0xffffffff


	//   ....[15]....
        /*0168*/ 	.word	0xffffffff


	//   ....[16]....
        /*016c*/ 	.word	0xffffffff


	//   ....[17]....
        /*0170*/ 	.word	0xffffffff


	//   ....[18]....
        /*0174*/ 	.word	0xffffffff


	//   ....[19]....
        /*0178*/ 	.word	0xffffffff


	//   ....[20]....
        /*017c*/ 	.word	0xffffffff


	//   ....[21]....
        /*0180*/ 	.word	0xffffffff


	//   ....[22]....
        /*0184*/ 	.word	0xffffffff


	//   ....[23]....
        /*0188*/ 	.word	0xffffffff


	//   ....[24]....
        /*018c*/ 	.word	0xffffffff


	//   ....[25]....
        /*0190*/ 	.word	0xffffffff


	//   ....[26]....
        /*0194*/ 	.word	0xffffffff


	//   ....[27]....
        /*0198*/ 	.word	0xffffffff


	//   ....[28]....
        /*019c*/ 	.word	0xffffffff


	//   ....[29]....
        /*01a0*/ 	.word	0xffffffff


	//   ....[30]....
        /*01a4*/ 	.word	0xffffffff


	//   ....[31]....
        /*01a8*/ 	.word	0xffffffff


	//   ....[32]....
        /*01ac*/ 	.word	0xffffffff


	//   ....[33]....
        /*01b0*/ 	.word	0xffffffff


	//   ....[34]....
        /*01b4*/ 	.word	0xffffffff


	//   ....[35]....
        /*01b8*/ 	.word	0xffffffff


	//   ....[36]....
        /*01bc*/ 	.word	0xffffffff


	//   ....[37]....
        /*01c0*/ 	.word	0xffffffff


	//   ....[38]....
        /*01c4*/ 	.word	0xffffffff


	//   ....[39]....
        /*01c8*/ 	.word	0xffffffff


	//   ....[40]....
        /*01cc*/ 	.word	0xffffffff


	//   ....[41]....
        /*01d0*/ 	.word	0xffffffff


	//   ....[42]....
        /*01d4*/ 	.word	0xffffffff


	//   ....[43]....
        /*01d8*/ 	.word	0xffffffff


	//   ....[44]....
        /*01dc*/ 	.word	0xffffffff


	//   ....[45]....
        /*01e0*/ 	.word	0xffffffff


	//   ....[46]....
        /*01e4*/ 	.word	0xffffffff


	//   ....[47]....
        /*01e8*/ 	.word	0xffffffff


	//   ....[48]....
        /*01ec*/ 	.word	0xffffffff


	//   ....[49]....
        /*01f0*/ 	.word	0xffffffff


	//   ....[50]....
        /*01f4*/ 	.word	0xffffffff


	//   ....[51]....
        /*01f8*/ 	.word	0xffffffff


	//   ....[52]....
        /*01fc*/ 	.word	0xffffffff


	//   ....[53]....
        /*0200*/ 	.word	0xffffffff


	//   ....[54]....
        /*0204*/ 	.word	0xffffffff


	//   ....[55]....
        /*0208*/ 	.word	0xffffffff


	//   ....[56]....
        /*020c*/ 	.word	0xffffffff


	//   ....[57]....
        /*0210*/ 	.word	0xffffffff


	//   ....[58]....
        /*0214*/ 	.word	0xffffffff


	//   ....[59]....
        /*0218*/ 	.word	0xffffffff


	//   ....[60]....
        /*021c*/ 	.word	0xffffffff


	//   ....[61]....
        /*0220*/ 	.word	0xffffffff


	//   ....[62]....
        /*0224*/ 	.word	0xffffffff


	//   ....[63]....
        /*0228*/ 	.word	0xffffffff


	//   ....[64]....
        /*022c*/ 	.word	0xffffffff


	//   ....[65]....
        /*0230*/ 	.word	0xffffffff


	//   ....[66]....
        /*0234*/ 	.word	0xffffffff


	//   ....[67]....
        /*0238*/ 	.word	0xffffffff


	//   ....[68]....
        /*023c*/ 	.word	0xffffffff


	//   ....[69]....
        /*0240*/ 	.word	0xffffffff


	//   ....[70]....
        /*0244*/ 	.word	0xffffffff


	//   ....[71]....
        /*0248*/ 	.word	0xffffffff


	//   ....[72]....
        /*024c*/ 	.word	0xffffffff


	//   ....[73]....
        /*0250*/ 	.word	0xffffffff


	//   ....[74]....
        /*0254*/ 	.word	0xffffffff


	//   ....[75]....
        /*0258*/ 	.word	0xffffffff


	//   ....[76]....
        /*025c*/ 	.word	0xffffffff


	//   ....[77]....
        /*0260*/ 	.word	0xffffffff


	//   ....[78]....
        /*0264*/ 	.word	0xffffffff


	//   ....[79]....
        /*0268*/ 	.word	0xffffffff


	//   ....[80]....
        /*026c*/ 	.word	0xffffffff


	//   ....[81]....
        /*0270*/ 	.word	0xffffffff


	//   ....[82]....
        /*0274*/ 	.word	0xffffffff


	//   ....[83]....
        /*0278*/ 	.word	0xffffffff


	//   ....[84]....
        /*027c*/ 	.word	0xffffffff


	//   ....[85]....
        /*0280*/ 	.word	0xffffffff


	//   ....[86]....
        /*0284*/ 	.word	0xffffffff


	//   ....[87]....
        /*0288*/ 	.word	0xffffffff


	//   ....[88]....
        /*028c*/ 	.word	0xffffffff


	//   ....[89]....
        /*0290*/ 	.word	0xffffffff


	//   ....[90]....
        /*0294*/ 	.word	0xffffffff


	//   ....[91]....
        /*0298*/ 	.word	0xffffffff


	//   ....[92]....
        /*029c*/ 	.word	0xffffffff


	//   ....[93]....
        /*02a0*/ 	.word	0xffffffff


	//   ....[94]....
        /*02a4*/ 	.word	0xffffffff


	//   ....[95]....
        /*02a8*/ 	.word	0xffffffff


	//   ....[96]....
        /*02ac*/ 	.word	0xffffffff


	//   ....[97]....
        /*02b0*/ 	.word	0xffffffff


	//   ....[98]....
        /*02b4*/ 	.word	0xffffffff


	//   ....[99]....
        /*02b8*/ 	.word	0xffffffff


	//   ....[100]....
        /*02bc*/ 	.word	0xffffffff


	//   ....[101]....
        /*02c0*/ 	.word	0xffffffff


	//   ....[102]....
        /*02c4*/ 	.word	0xffffffff


	//   ....[103]....
        /*02c8*/ 	.word	0xffffffff


	//   ....[104]....
        /*02cc*/ 	.word	0xffffffff


	//   ....[105]....
        /*02d0*/ 	.word	0xffffffff


	//   ....[106]....
        /*02d4*/ 	.word	0xffffffff


	//   ....[107]....
        /*02d8*/ 	.word	0xffffffff


	//   ....[108]....
        /*02dc*/ 	.word	0xffffffff


	//   ....[109]....
        /*02e0*/ 	.word	0xffffffff


	//   ....[110]....
        /*02e4*/ 	.word	0xffffffff


	//   ....[111]....
        /*02e8*/ 	.word	0xffffffff


	//   ....[112]....
        /*02ec*/ 	.word	0xffffffff


	//   ....[113]....
        /*02f0*/ 	.word	0xffffffff


	//   ....[114]....
        /*02f4*/ 	.word	0xffffffff


	//   ....[115]....
        /*02f8*/ 	.word	0xffffffff


	//   ....[116]....
        /*02fc*/ 	.word	0xffffffff


	//   ....[117]....
        /*0300*/ 	.word	0xffffffff


	//   ....[118]....
        /*0304*/ 	.word	0xffffffff


	//   ....[119]....
        /*0308*/ 	.word	0xffffffff


	//   ....[120]....
        /*030c*/ 	.word	0xffffffff


	//   ....[121]....
        /*0310*/ 	.word	0xffffffff


	//   ....[122]....
        /*0314*/ 	.word	0xffffffff


	//   ....[123]....
        /*0318*/ 	.word	0xffffffff


	//   ....[124]....
        /*031c*/ 	.word	0xffffffff


	//   ....[125]....
        /*0320*/ 	.word	0xffffffff


	//   ....[126]....
        /*0324*/ 	.word	0xffffffff


	//   ....[127]....
        /*0328*/ 	.word	0xffffffff


	//   ....[128]....
        /*032c*/ 	.word	0xffffffff


	//   ....[129]....
        /*0330*/ 	.word	0xffffffff


	//   ....[130]....
        /*0334*/ 	.word	0xffffffff


	//   ....[131]....
        /*0338*/ 	.word	0xffffffff


	//   ....[132]....
        /*033c*/ 	.word	0xffffffff


	//   ....[133]....
        /*0340*/ 	.word	0xffffffff


	//   ....[134]....
        /*0344*/ 	.word	0xffffffff


	//   ....[135]....
        /*0348*/ 	.word	0xffffffff


	//   ....[136]....
        /*034c*/ 	.word	0xffffffff


	//   ....[137]....
        /*0350*/ 	.word	0xffffffff


	//   ....[138]....
        /*0354*/ 	.word	0xffffffff


	//----- nvinfo : EIATTR_COOP_GROUP_INSTR_OFFSETS
	.align		4
.L_428:
        /*0358*/ 	.byte	0x04, 0x28
        /*035a*/ 	.short	(.L_430 - .L_429)


	//   ....[0]....
.L_429:
        /*035c*/ 	.word	0x00000050


	//   ....[1]....
        /*0360*/ 	.word	0x000001e0


	//   ....[2]....
        /*0364*/ 	.word	0x00000210


	//   ....[3]....
        /*0368*/ 	.word	0x00000240


	//   ....[4]....
        /*036c*/ 	.word	0x00000270


	//   ....[5]....
        /*0370*/ 	.word	0x000002a0


	//   ....[6]....
        /*0374*/ 	.word	0x000002d0


	//   ....[7]....
        /*0378*/ 	.word	0x00000440


	//   ....[8]....
        /*037c*/ 	.word	0x00000480


	//   ....[9]....
        /*0380*/ 	.word	0x000004b0


	//   ....[10]....
        /*0384*/ 	.word	0x000004e0


	//   ....[11]....
        /*0388*/ 	.word	0x00000510


	//   ....[12]....
        /*038c*/ 	.word	0x00000540


	//   ....[13]....
        /*0390*/ 	.word	0x000005d0


	//   ....[14]....
        /*0394*/ 	.word	0x00000600


	//   ....[15]....
        /*0398*/ 	.word	0x00000620


	//   ....[16]....
        /*039c*/ 	.word	0x00000680


	//   ....[17]....
        /*03a0*/ 	.word	0x00002170


	//   ....[18]....
        /*03a4*/ 	.word	0x00002190


	//   ....[19]....
        /*03a8*/ 	.word	0x000022c0


	//   ....[20]....
        /*03ac*/ 	.word	0x000022d0


	//   ....[21]....
        /*03b0*/ 	.word	0x00002400


	//   ....[22]....
        /*03b4*/ 	.word	0x00002420


	//   ....[23]....
        /*03b8*/ 	.word	0x00002550


	//   ....[24]....
        /*03bc*/ 	.word	0x00002560


	//   ....[25]....
        /*03c0*/ 	.word	0x00004110


	//   ....[26]....
        /*03c4*/ 	.word	0x000041a0


	//   ....[27]....
        /*03c8*/ 	.word	0x000041c0


	//   ....[28]....
        /*03cc*/ 	.word	0x000041e0


	//   ....[29]....
        /*03d0*/ 	.word	0x000066d0


	//   ....[30]....
        /*03d4*/ 	.word	0x00006760


	//   ....[31]....
        /*03d8*/ 	.word	0x000067b0


	//   ....[32]....
        /*03dc*/ 	.word	0x000067e0


	//   ....[33]....
        /*03e0*/ 	.word	0x00008180


	//   ....[34]....
        /*03e4*/ 	.word	0x000081b0


	//   ....[35]....
        /*03e8*/ 	.word	0x000081c0


	//   ....[36]....
        /*03ec*/ 	.word	0x000081f0


	//   ....[37]....
        /*03f0*/ 	.word	0x000095e0


	//   ....[38]....
        /*03f4*/ 	.word	0x000095f0


	//   ....[39]....
        /*03f8*/ 	.word	0x00009610


	//   ....[40]....
        /*03fc*/ 	.word	0x00009620


	//   ....[41]....
        /*0400*/ 	.word	0x000099a0


	//   ....[42]....
        /*0404*/ 	.word	0x000099c0


	//   ....[43]....
        /*0408*/ 	.word	0x00009ae0


	//   ....[44]....
        /*040c*/ 	.word	0x00009af0


	//   ....[45]....
        /*0410*/ 	.word	0x00009c20


	//   ....[46]....
        /*0414*/ 	.word	0x00009c40


	//   ....[47]....
        /*0418*/ 	.word	0x00009d70


	//   ....[48]....
        /*041c*/ 	.word	0x00009d80


	//   ....[49]....
        /*0420*/ 	.word	0x0000a0a0


	//   ....[50]....
        /*0424*/ 	.word	0x0000a0c0


	//   ....[51]....
        /*0428*/ 	.word	0x0000aa30


	//   ....[52]....
        /*042c*/ 	.word	0x0000aa40


	//   ....[53]....
        /*0430*/ 	.word	0x0000b7f0


	//   ....[54]....
        /*0434*/ 	.word	0x0000b810


	//   ....[55]....
        /*0438*/ 	.word	0x0000b940


	//   ....[56]....
        /*043c*/ 	.word	0x0000b950


	//   ....[57]....
        /*0440*/ 	.word	0x0000ba80


	//   ....[58]....
        /*0444*/ 	.word	0x0000baa0


	//   ....[59]....
        /*0448*/ 	.word	0x0000bbd0


	//   ....[60]....
        /*044c*/ 	.word	0x0000bbe0


	//   ....[61]....
        /*0450*/ 	.word	0x0000bda0


	//   ....[62]....
        /*0454*/ 	.word	0x0000bdc0


	//   ....[63]....
        /*0458*/ 	.word	0x0000bee0


	//   ....[64]....
        /*045c*/ 	.word	0x0000bf20


	//   ....[65]....
        /*0460*/ 	.word	0x0000bf50


	//   ....[66]....
        /*0464*/ 	.word	0x0000bf80


	//   ....[67]....
        /*0468*/ 	.word	0x0000bfb0


	//   ....[68]....
        /*046c*/ 	.word	0x0000bfe0


	//   ....[69]....
        /*0470*/ 	.word	0x0000c130


	//   ....[70]....
        /*0474*/ 	.word	0x0000c170


	//   ....[71]....
        /*0478*/ 	.word	0x0000c1a0


	//   ....[72]....
        /*047c*/ 	.word	0x0000c1d0


	//   ....[73]....
        /*0480*/ 	.word	0x0000c200


	//   ....[74]....
        /*0484*/ 	.word	0x0000c230


	//   ....[75]....
        /*0488*/ 	.word	0x0000c2c0


	//   ....[76]....
        /*048c*/ 	.word	0x0000c2f0


	//   ....[77]....
        /*0490*/ 	.word	0x0000c300


	//   ....[78]....
        /*0494*/ 	.word	0x0000c360


	//   ....[79]....
        /*0498*/ 	.word	0x0000c890


	//   ....[80]....
        /*049c*/ 	.word	0x0000c8f0


	//   ....[81]....
        /*04a0*/ 	.word	0x0000c940


	//   ....[82]....
        /*04a4*/ 	.word	0x0000c990


	//   ....[83]....
        /*04a8*/ 	.word	0x0000c9e0


	//   ....[84]....
        /*04ac*/ 	.word	0x0000ca50


	//   ....[85]....
        /*04b0*/ 	.word	0x0000ca90


	//   ....[86]....
        /*04b4*/ 	.word	0x0000cb00


	//   ....[87]....
        /*04b8*/ 	.word	0x0000cb70


	//   ....[88]....
        /*04bc*/ 	.word	0x0000cbd0


	//   ....[89]....
        /*04c0*/ 	.word	0x0000cc40


	//   ....[90]....
        /*04c4*/ 	.word	0x0000ccb0


	//   ....[91]....
        /*04c8*/ 	.word	0x0000cd10


	//   ....[92]....
        /*04cc*/ 	.word	0x0000cd70


	//   ....[93]....
        /*04d0*/ 	.word	0x0000cdd0


	//   ....[94]....
        /*04d4*/ 	.word	0x0000ce40


	//   ....[95]....
        /*04d8*/ 	.word	0x0000cea0


	//   ....[96]....
        /*04dc*/ 	.word	0x0000cf00


	//   ....[97]....
        /*04e0*/ 	.word	0x0000cf50


	//   ....[98]....
        /*04e4*/ 	.word	0x0000cfb0


	//   ....[99]....
        /*04e8*/ 	.word	0x0000d000


	//   ....[100]....
        /*04ec*/ 	.word	0x0000d050


	//   ....[101]....
        /*04f0*/ 	.word	0x0000d0c0


	//   ....[102]....
        /*04f4*/ 	.word	0x0000d130


	//   ....[103]....
        /*04f8*/ 	.word	0x0000d190


	//   ....[104]....
        /*04fc*/ 	.word	0x0000d1f0


	//   ....[105]....
        /*0500*/ 	.word	0x0000d250


	//   ....[106]....
        /*0504*/ 	.word	0x0000d2c0


	//   ....[107]....
        /*0508*/ 	.word	0x0000d320


	//   ....[108]....
        /*050c*/ 	.word	0x0000d380


	//   ....[109]....
        /*0510*/ 	.word	0x0000d3e0


	//   ....[110]....
        /*0514*/ 	.word	0x0000d450


	//   ....[111]....
        /*0518*/ 	.word	0x0000d4b0


	//   ....[112]....
        /*051c*/ 	.word	0x0000d510


	//   ....[113]....
        /*0520*/ 	.word	0x0000d570


	//   ....[114]....
        /*0524*/ 	.word	0x0000d5e0


	//   ....[115]....
        /*0528*/ 	.word	0x0000d640


	//   ....[116]....
        /*052c*/ 	.word	0x0000d6a0


	//   ....[117]....
        /*0530*/ 	.word	0x0000d700


	//   ....[118]....
        /*0534*/ 	.word	0x0000d770


	//   ....[119]....
        /*0538*/ 	.word	0x0000d7d0


	//   ....[120]....
        /*053c*/ 	.word	0x0000d830


	//   ....[121]....
        /*0540*/ 	.word	0x0000d890


	//   ....[122]....
        /*0544*/ 	.word	0x0000d900


	//   ....[123]....
        /*0548*/ 	.word	0x0000d950


	//   ....[124]....
        /*054c*/ 	.word	0x0000d990


	//   ....[125]....
        /*0550*/ 	.word	0x0000d9e0


	//   ....[126]....
        /*0554*/ 	.word	0x0000da30


	//   ....[127]....
        /*0558*/ 	.word	0x0000da80


	//   ....[128]....
        /*055c*/ 	.word	0x0000daf0


	//   ....[129]....
        /*0560*/ 	.word	0x0000db30


	//   ....[130]....
        /*0564*/ 	.word	0x0000db80


	//   ....[131]....
        /*0568*/ 	.word	0x0000dbd0


	//   ....[132]....
        /*056c*/ 	.word	0x0000dc20


	//   ....[133]....
        /*0570*/ 	.word	0x0000dc70


	//   ....[134]....
        /*0574*/ 	.word	0x0000dce0


	//   ....[135]....
        /*0578*/ 	.word	0x0000dd20


	//   ....[136]....
        /*057c*/ 	.word	0x0000dd90


	//   ....[137]....
        /*0580*/ 	.word	0x0000ddf0


	//   ....[138]....
        /*0584*/ 	.word	0x0000de50


	//----- nvinfo : EIATTR_EXIT_INSTR_OFFSETS
	.align		4
.L_430:
        /*0588*/ 	.byte	0x04, 0x1c
        /*058a*/ 	.short	(.L_432 - .L_431)


	//   ....[0]....
.L_431:
        /*058c*/ 	.word	0x00000b40


	//   ....[1]....
        /*0590*/ 	.word	0x0000c850


	//----- nvinfo : EIATTR_MAX_THREADS
	.align		4
.L_432:
        /*0594*/ 	.byte	0x04, 0x05
        /*0596*/ 	.short	(.L_434 - .L_433)
.L_433:
        /*0598*/ 	.word	0x00000100
        /*059c*/ 	.word	0x00000001
        /*05a0*/ 	.word	0x00000001


	//----- nvinfo : EIATTR_CRS_STACK_SIZE
	.align		4
.L_434:
        /*05a4*/ 	.byte	0x04, 0x1e
        /*05a6*/ 	.short	(.L_436 - .L_435)
.L_435:
        /*05a8*/ 	.word	0x00000000
.L_436:


//--------------------- .nv.info._ZN7cutlass13device_kernelIN5flash19enable_sm80_to_sm89INS1_16FlashAttnFwdSm80INS1_25CollectiveMainloopFwdSm80ILi8ELi2ELb0EN4cute5tupleIJNS5_1CILi128EEENS7_ILi64EEENS7_ILi192EEEEEELi192ENS_10bfloat16_tEfNS_4arch4Sm80ELb0ELb0ELb1ELb1ELb0ELb1ELb1ELb1EEENS1_21CollectiveEpilogueFwdINS6_IJS8_SA_S9_EEENS6_IJNS7_ILi1EEESI_SI_EEESC_SE_Li256ELb1ELb1ELb1ELb0EEENS1_36VarlenDynamicPersistentTileSchedulerILi128ELi64ELi256ELi256ELb1ELb1ELb0ELb0ELb1ELb1EEEEEEEEEvNT_6ParamsE --------------------------
	.section	.nv.info._ZN7cutlass13device_kernelIN5flash19enable_sm80_to_sm89INS1_16FlashAttnFwdSm80INS1_25CollectiveMainloopFwdSm80ILi8ELi2ELb0EN4cute5tupleIJNS5_1CILi128EEENS7_ILi64EEENS7_ILi192EEEEEELi192ENS_10bfloat16_tEfNS_4arch4Sm80ELb0ELb0ELb1ELb1ELb0ELb1ELb1ELb1EEENS1_21CollectiveEpilogueFwdINS6_IJS8_SA_S9_EEENS6_IJNS7_ILi1EEESI_SI_EEESC_SE_Li256ELb1ELb1ELb1ELb0EEENS1_36VarlenDynamicPersistentTileSchedulerILi128ELi64ELi256ELi256ELb1ELb1ELb0ELb0ELb1ELb1EEEEEEEEEvNT_6ParamsE,"",@"SHT_CUDA_INFO"
	.sectionflags	@""
	.align	4


	//----- nvinfo : EIATTR_CUDA_API_VERSION
	.align		4
        /*0000*/ 	.byte	0x04, 0x37
        /*0002*/ 	.short	(.L_438 - .L_437)
.L_437:
        /*0004*/ 	.word	0x00000082


	//----- nvinfo : EIATTR_SW2861232_WAR
	.align		4
.L_438:
        /*0008*/ 	.byte	0x01, 0x35
	.zero		2


	//----- nvinfo : EIATTR_PARAM_CBANK
	.align		4
        /*000c*/ 	.byte	0x04, 0x0a
        /*000e*/ 	.short	(.L_440 - .L_439)
	.align		4
.L_439:
        /*0010*/ 	.word	index@(.nv.constant0._ZN7cutlass13device_kernelIN5flash19enable_sm80_to_sm89INS1_16FlashAttnFwdSm80INS1_25CollectiveMainloopFwdSm80ILi8ELi2ELb0EN4cute5tupleIJNS5_1CILi128EEENS7_ILi64EEENS7_ILi192EEEEEELi192ENS_10bfloat16_tEfNS_4arch4Sm80ELb0ELb0ELb1ELb1ELb0ELb1ELb1ELb1EEENS1_21CollectiveEpilogueFwdINS6_IJS8_SA_S9_EEENS6_IJNS7_ILi1EEESI_SI_EEESC_SE_Li256ELb1ELb1ELb1ELb0EEENS1_36VarlenDynamicPersistentTileSchedulerILi128ELi64ELi256ELi256ELb1ELb1ELb0ELb0ELb1ELb1EEEEEEEEEvNT_6ParamsE)
        /*0014*/ 	.short	0x0160
        /*0016*/ 	.short	0x0438


	//----- nvinfo : EIATTR_CBANK_PARAM_SIZE
	.align		4
.L_440:
        /*0018*/ 	.byte	0x03, 0x19
        /*001a*/ 	.short	0x0438


	//----- nvinfo : EIATTR_KPARAM_INFO
	.align		4
        /*001c*/ 	.byte	0x04, 0x17
        /*001e*/ 	.short	(.L_442 - .L_441)
.L_441:
        /*0020*/ 	.word	0x00000000
        /*0024*/ 	.short	0x0000
        /*0026*/ 	.short	0x0000
        /*0028*/ 	.byte	0x00, 0xf0, 0xe1, 0x10


	//----- nvinfo : EIATTR_MAXREG_COUNT
	.align		4
.L_442:
        /*002c*/ 	.byte	0x03, 0x1b
        /*002e*/ 	.short	0x00ff


	//----- nvinfo : EIATTR_NUM_BARRIERS
	.align		4
        /*0030*/ 	.byte	0x02, 0x4c
        /*0032*/ 	.byte	0x06
	.zero		1


	//----- nvinfo : EIATTR_MERCURY_ISA_VERSION
	.align		4
        /*0034*/ 	.byte	0x03, 0x5f
        /*0036*/ 	.short	0x0000


	//----- nvinfo : EIATTR_INT_WARP_WIDE_INSTR_OFFSETS
	.align		4
        /*0038*/ 	.byte	0x04, 0x31
        /*003a*/ 	.short	(.L_444 - .L_443)


	//   ....[0]....
.L_443:
        /*003c*/ 	.word	0x00013810


	//   ....[1]....
        /*0040*/ 	.word	0x000138b0


	//----- nvinfo : EIATTR_COOP_GROUP_MASK_REGIDS
	.align		4
.L_444:
        /*0044*/ 	.byte	0x04, 0x29
        /*0046*/ 	.short	(.L_446 - .L_445)


	//   ....[0]....
.L_445:
        /*0048*/ 	.word	0xffffffff


	//   ....[1]....
        /*004c*/ 	.word	0xffffffff


	//   ....[2]....
        /*0050*/ 	.word	0xffffffff


	//   ....[3]....
        /*0054*/ 	.word	0xffffffff


	//   ....[4]....
        /*0058*/ 	.word	0xffffffff


	//   ....[5]....
        /*005c*/ 	.word	0xffffffff


	//   ....[6]....
        /*0060*/ 	.word	0xffffffff


	//   ....[7]....
        /*0064*/ 	.word	0xffffffff


	//   ....[8]....
        /*0068*/ 	.word	0xffffffff


	//   ....[9]....
        /*006c*/ 	.word	0xffffffff


	//   ....[10]....
        /*0070*/ 	.word	0xffffffff


	//   ....[11]....
        /*0074*/ 	.word	0xffffffff


	//   ....[12]....
        /*0078*/ 	.word	0xffffffff


	//   ....[13]....
        /*007c*/ 	.word	0xffffffff


	//   ....[14]....
        /*0080*/ 	.word	0xffffffff


	//   ....[15]....
        /*0084*/ 	.word	0xffffffff


	//   ....[16]....
        /*0088*/ 	.word	0xffffffff


	//   ....[17]....
        /*008c*/ 	.word	0xffffffff


	//   ....[18]....
        /*0090*/ 	.word	0xffffffff


	//   ....[19]....
        /*0094*/ 	.word	0xffffffff


	//   ....[20]....
        /*0098*/ 	.word	0xffffffff


	//   ....[21]....
        /*009c*/ 	.word	0xffffffff


	//   ....[22]....
        /*00a0*/ 	.word	0xffffffff


	//   ....[23]....
        /*00a4*/ 	.word	0xffffffff


	//   ....[24]....
        /*00a8*/ 	.word	0xffffffff


	//   ....[25]....
        /*00ac*/ 	.word	0xffffffff


	//   ....[26]....
        /*00b0*/ 	.word	0xffffffff


	//   ....[27]....
        /*00b4*/ 	.word	0xffffffff


	//   ....[28]....
        /*00b8*/ 	.word	0xffffffff


	//   ....[29]....
        /*00bc*/ 	.word	0xffffffff


	//   ....[30]....
        /*00c0*/ 	.word	0xffffffff


	//   ....[31]....
        /*00c4*/ 	.word	0xffffffff


	//   ....[32]....
        /*00c8*/ 	.word	0xffffffff


	//   ....[33]....
        /*00cc*/ 	.word	0xffffffff


	//   ....[34]....
        /*00d0*/ 	.word	0xffffffff


	//   ....[35]....
        /*00d4*/ 	.word	0xffffffff


	//   ....[36]....
        /*00d8*/ 	.word	0xffffffff


	//   ....[37]....
        /*00dc*/ 	.word	0xffffffff


	//   ....[38]....
        /*00e0*/ 	.word	0xffffffff


	//   ....[39]....
        /*00e4*/ 	.word	0xffffffff


	//   ....[40]....
        /*00e8*/ 	.word	0xffffffff


	//   ....[41]....
        /*00ec*/ 	.word	0xffffffff


	//   ....[42]....
        /*00f0*/ 	.word	0xffffffff


	//   ....[43]....
        /*00f4*/ 	.word	0xffffffff


	//   ....[44]....
        /*00f8*/ 	.word	0xffffffff


	//   ....[45]....
        /*00fc*/ 	.word	0xffffffff


	//   ....[46]....
        /*0100*/ 	.word	0xffffffff


	//   ....[47]....
        /*0104*/ 	.word	0xffffffff


	//   ....[48]....
        /*0108*/ 	.word	0xffffffff


	//   ....[49]....
        /*010c*/ 	.word	0xffffffff


	//   ....[50]....
        /*0110*/ 	.word	0xffffffff


	//   ....[51]....
        /*0114*/ 	.word	0xffffffff


	//   ....[52]....
        /*0118*/ 	.word	0xffffffff


	//   ....[53]....
        /*011c*/ 	.word	0xffffffff


	//   ....[54]....
        /*0120*/ 	.word	0xffffffff


	//   ....[55]....
        /*0124*/ 	.word	0xffffffff


	//   ....[56]....
        /*0128*/ 	.word	0xffffffff


	//   ....[57]....
        /*012c*/ 	.word	0xffffffff


	//   ....[58]....
        /*0130*/ 	.word	0xffffffff


	//   ....[59]....
        /*0134*/ 	.word	0xffffffff


	//   ....[60]....
        /*0138*/ 	.word	0xffffffff


	//   ....[61]....
        /*013c*/ 	.word	0xffffffff


	//   ....[62]....
        /*0140*/ 	.word	0xffffffff


	//   ....[63]....
        /*0144*/ 	.word	0xffffffff


	//   ....[64]....
        /*0148*/ 	.word	0xffffffff


	//   ....[65]....
        /*014c*/ 	.word	0xffffffff


	//   ....[66]....
        /*0150*/ 	.word	0xffffffff


	//   ....[67]....
        /*0154*/ 	.word	0xffffffff


	//   ....[68]....
        /*0158*/ 	.word	0xffffffff


	//   ....[69]....
        /*015c*/ 	.word	0xffffffff


	//   ....[70]....
        /*0160*/ 	.word	0xffffffff


	//   ....[71]....
        /*0164*/ 	.word	0xffffffff


	//   ....[72]....
        /*0168*/ 	.word	0xffffffff


	//   ....[73]....
        /*016c*/ 	.word	0xffffffff


	//   ....[74]....
        /*0170*/ 	.word	0xffffffff


	//   ....[75]....
        /*0174*/ 	.word	0xffffffff


	//   ....[76]....
        /*0178*/ 	.word	0xffffffff


	//   ....[77]....
        /*017c*/ 	.word	0xffffffff


	//   ....[78]....
        /*0180*/ 	.word	0xffffffff


	//   ....[79]....
        /*0184*/ 	.word	0xffffffff


	//   ....[80]....
        /*0188*/ 	.word	0xffffffff


	//   ....[81]....
        /*018c*/ 	.word	0xffffffff


	//   ....[82]....
        /*0190*/ 	.word	0xffffffff


	//   ....[83]....
        /*0194*/ 	.word	0xffffffff


	//   ....[84]....
        /*0198*/ 	.word	0xffffffff


	//   ....[85]....
        /*019c*/ 	.word	0xffffffff


	//   ....[86]....
        /*01a0*/ 	.word	0xffffffff


	//   ....[87]....
        /*01a4*/ 	.word	0xffffffff


	//   ....[88]....
        /*01a8*/ 	.word	0xffffffff


	//   ....[89]....
        /*01ac*/ 	.word	0xffffffff


	//   ....[90]....
        /*01b0*/ 	.word	0xffffffff


	//   ....[91]....
        /*01b4*/ 	.word	0xffffffff


	//   ....[92]....
        /*01b8*/ 	.word	0xffffffff


	//   ....[93]....
        /*01bc*/ 	.word	0xffffffff


	//   ....[94]....
        /*01c0*/ 	.word	0xffffffff


	//   ....[95]....
        /*01c4*/ 	.word	0xffffffff


	//   ....[96]....
        /*01c8*/ 	.word	0xffffffff


	//   ....[97]....
        /*01cc*/ 	.word	0xffffffff


	//   ....[98]....
        /*01d0*/ 	.word	0xffffffff


	//   ....[99]....
        /*01d4*/ 	.word	0xffffffff


	//   ....[100]....
        /*01d8*/ 	.word	0xffffffff


	//   ....[101]....
        /*01dc*/ 	.word	0xffffffff


	//   ....[102]....
        /*01e0*/ 	.word	0xffffffff


	//   ....[103]....
        /*01e4*/ 	.word	0xffffffff


	//   ....[104]....
        /*01e8*/ 	.word	0xffffffff


	//   ....[105]....
        /*01ec*/ 	.word	0xffffffff


	//   ....[106]....
        /*01f0*/ 	.word	0xffffffff


	//   ....[107]....
        /*01f4*/ 	.word	0xffffffff


	//   ....[108]....
        /*01f8*/ 	.word	0xffffffff


	//   ....[109]....
        /*01fc*/ 	.word	0xffffffff


	//   ....[110]....
        /*0200*/ 	.word	0xffffffff


	//   ....[111]....
        /*0204*/ 	.word	0xffffffff


	//   ....[112]....
        /*0208*/ 	.word	0xffffffff


	//   ....[113]....
        /*020c*/ 	.word	0xffffffff


	//   ....[114]....
        /*0210*/ 	.word	0xffffffff


	//   ....[115]....
        /*0214*/ 	.word	0xffffffff


	//   ....[116]....
        /*0218*/ 	.word	0xffffffff


	//   ....[117]....
        /*021c*/ 	.word	0xffffffff


	//   ....[118]....
        /*0220*/ 	.word	0xffffffff


	//   ....[119]....
        /*0224*/ 	.word	0xffffffff


	//   ....[120]....
        /*0228*/ 	.word	0xffffffff


	//   ....[121]....
        /*022c*/ 	.word	0xffffffff


	//   ....[122]....
        /*0230*/ 	.word	0xffffffff


	//   ....[123]....
        /*0234*/ 	.word	0xffffffff


	//   ....[124]....
        /*0238*/ 	.word	0xffffffff


	//   ....[125]....
        /*023c*/ 	.word	0xffffffff


	//   ....[126]....
        /*0240*/ 	.word	0xffffffff


	//   ....[127]....
        /*0244*/ 	.word	0xffffffff


	//   ....[128]....
        /*0248*/ 	.word	0xffffffff


	//   ....[129]....
        /*024c*/ 	.word	0xffffffff


	//   ....[130]....
        /*0250*/ 	.word	0xffffffff


	//   ....[131]....
        /*0254*/ 	.word	0xffffffff


	//   ....[132]....
        /*0258*/ 	.word	0xffffffff


	//   ....[133]....
        /*025c*/ 	.word	0xffffffff


	//   ....[134]....
        /*0260*/ 	.word	0xffffffff


	//   ....[135]....
        /*0264*/ 	.word	0xffffffff


	//   ....[136]....
        /*0268*/ 	.word	0xffffffff


	//   ....[137]....
        /*026c*/ 	.word	0xffffffff


	//   ....[138]....
        /*0270*/ 	.word	0xffffffff


	//   ....[139]....
        /*0274*/ 	.word	0xffffffff


	//   ....[140]....
        /*0278*/ 	.word	0xffffffff


	//   ....[141]....
        /*027c*/ 	.word	0xffffffff


	//   ....[142]....
        /*0280*/ 	.word	0xffffffff


	//   ....[143]....
        /*0284*/ 	.word	0xffffffff


	//   ....[144]....
        /*0288*/ 	.word	0xffffffff


	//   ....[145]....
        /*028c*/ 	.word	0xffffffff


	//   ....[146]....
        /*0290*/ 	.word	0xffffffff


	//----- nvinfo : EIATTR_COOP_GROUP_INSTR_OFFSETS
	.align		4
.L_446:
        /*0294*/ 	.byte	0x04, 0x28
        /*0296*/ 	.short	(.L_448 - .L_447)


	//   ....[0]....
.L_447:
        /*0298*/ 	.word	0x00000080


	//   ....[1]....
        /*029c*/ 	.word	0x00000210


	//   ....[2]....
        /*02a0*/ 	.word	0x00000240


	//   ....[3]....
        /*02a4*/ 	.word	0x00000270


	//   ....[4]....
        /*02a8*/ 	.word	0x000002a0


	//   ....[5]....
        /*02ac*/ 	.word	0x000002d0


	//   ....[6]....
        /*02b0*/ 	.word	0x00000300


	//   ....[7]....
        /*02b4*/ 	.word	0x00000460


	//   ....[8]....
        /*02b8*/ 	.word	0x000004a0


	//   ....[9]....
        /*02bc*/ 	.word	0x000004d0


	//   ....[10]....
        /*02c0*/ 	.word	0x00000500


	//   ....[11]....
        /*02c4*/ 	.word	0x00000530


	//   ....[12]....
        /*02c8*/ 	.word	0x00000560


	//   ....[13]....
        /*02cc*/ 	.word	0x000005f0


	//   ....[14]....
        /*02d0*/ 	.word	0x00000620


	//   ....[15]....
        /*02d4*/ 	.word	0x00000640


	//   ....[16]....
        /*02d8*/ 	.word	0x000006a0


	//   ....[17]....
        /*02dc*/ 	.word	0x00007530


	//   ....[18]....
        /*02e0*/ 	.word	0x00007550


	//   ....[19]....
        /*02e4*/ 	.word	0x000076a0


	//   ....[20]....
        /*02e8*/ 	.word	0x000076b0


	//   ....[21]....
        /*02ec*/ 	.word	0x000077e0


	//   ....[22]....
        /*02f0*/ 	.word	0x00007800


	//   ....[23]....
        /*02f4*/ 	.word	0x00007930


	//   ....[24]....
        /*02f8*/ 	.word	0x00007940


	//   ....[25]....
        /*02fc*/ 	.word	0x000081d0


	//   ....[26]....
        /*0300*/ 	.word	0x00008210


	//   ....[27]....
        /*0304*/ 	.word	0x00008250


	//   ....[28]....
        /*0308*/ 	.word	0x00008290


	//   ....[29]....
        /*030c*/ 	.word	0x0000ac30


	//   ....[30]....
        /*0310*/ 	.word	0x0000ac80


	//   ....[31]....
        /*0314*/ 	.word	0x0000acc0


	//   ....[32]....
        /*0318*/ 	.word	0x0000ad00


	//   ....[33]....
        /*031c*/ 	.word	0x0000f050


	//   ....[34]....
        /*0320*/ 	.word	0x0000f090


	//   ....[35]....
        /*0324*/ 	.word	0x0000f0b0


	//   ....[36]....
        /*0328*/ 	.word	0x0000f0e0


	//   ....[37]....
        /*032c*/ 	.word	0x000115b0


	//   ....[38]....
        /*0330*/ 	.word	0x000115e0


	//   ....[39]....
        /*0334*/ 	.word	0x00011600


	//   ....[40]....
        /*0338*/ 	.word	0x00011620


	//   ....[41]....
        /*033c*/ 	.word	0x00013000


	//   ....[42]....
        /*0340*/ 	.word	0x00013030


	//   ....[43]....
        /*0344*/ 	.word	0x00013040


	//   ....[44]....
        /*0348*/ 	.word	0x00013070


	//   ....[45]....
        /*034c*/ 	.word	0x00014620


	//   ....[46]....
        /*0350*/ 	.word	0x00014650


	//   ....[47]....
        /*0354*/ 	.word	0x00014680


	//   ....[48]....
        /*0358*/ 	.word	0x00014690


	//   ....[49]....
        /*035c*/ 	.word	0x000149f0


	//   ....[50]....
        /*0360*/ 	.word	0x00014a10


	//   ....[51]....
        /*0364*/ 	.word	0x00014b60


	//   ....[52]....
        /*0368*/ 	.word	0x00014b70


	//   ....[53]....
        /*036c*/ 	.word	0x00014ca0


	//   ....[54]....
        /*0370*/ 	.word	0x00014cc0


	//   ....[55]....
        /*0374*/ 	.word	0x00014df0


	//   ....[56]....
        /*0378*/ 	.word	0x00014e00


	//   ....[57]....
        /*037c*/ 	.word	0x00015120


	//   ....[58]....
        /*0380*/ 	.word	0x00015140


	//   ....[59]....
        /*0384*/ 	.word	0x00015ab0


	//   ....[60]....
        /*0388*/ 	.word	0x00015ac0


	//   ....[61]....
        /*038c*/ 	.word	0x00016830


	//   ....[62]....
        /*0390*/ 	.word	0x00016850


	//   ....[63]....
        /*0394*/ 	.word	0x000169b0


	//   ....[64]....
        /*0398*/ 	.word	0x000169c0


	//   ....[65]....
        /*039c*/ 	.word	0x00016af0


	//   ....[66]....
        /*03a0*/ 	.word	0x00016b10


	//   ....[67]....
        /*03a4*/ 	.word	0x00016c40


	//   ....[68]....
        /*03a8*/ 	.word	0x00016c50


	//   ....[69]....
        /*03ac*/ 	.word	0x00016e00


	//   ....[70]....
        /*03b0*/ 	.word	0x00016e20


	//   ....[71]....
        /*03b4*/ 	.word	0x00016f40


	//   ....[72]....
        /*03b8*/ 	.word	0x00016f80


	//   ....[73]....
        /*03bc*/ 	.word	0x00016fb0


	//   ....[74]....
        /*03c0*/ 	.word	0x00016fe0


	//   ....[75]....
        /*03c4*/ 	.word	0x00017010


	//   ....[76]....
        /*03c8*/ 	.word	0x00017040


	//   ....[77]....
        /*03cc*/ 	.word	0x00017190


	//   ....[78]....
        /*03d0*/ 	.word	0x000171d0


	//   ....[79]....
        /*03d4*/ 	.word	0x00017200


	//   ....[80]....
        /*03d8*/ 	.word	0x00017230


	//   ....[81]....
        /*03dc*/ 	.word	0x00017260


	//   ....[82]....
        /*03e0*/ 	.word	0x00017290


	//   ....[83]....
        /*03e4*/ 	.word	0x00017320


	//   ....[84]....
        /*03e8*/ 	.word	0x00017350


	//   ....[85]....
        /*03ec*/ 	.word	0x00017360


	//   ....[86]....
        /*03f0*/ 	.word	0x000173c0


	//   ....[87]....
        /*03f4*/ 	.word	0x00017880


	//   ....[88]....
        /*03f8*/ 	.word	0x000178c0


	//   ....[89]....
        /*03fc*/ 	.word	0x00017910


	//   ....[90]....
        /*0400*/ 	.word	0x00017960


	//   ....[91]....
        /*0404*/ 	.word	0x000179b0


	//   ....[92]....
        /*0408*/ 	.word	0x00017a20


	//   ....[93]....
        /*040c*/ 	.word	0x00017a60


	//   ....[94]....
        /*0410*/ 	.word	0x00017ac0


	//   ....[95]....
        /*0414*/ 	.word	0x00017b30


	//   ....[96]....
        /*0418*/ 	.word	0x00017b90


	//   ....[97]....
        /*041c*/ 	.word	0x00017c00


	//   ....[98]....
        /*0420*/ 	.word	0x00017c70


	//   ....[99]....
        /*0424*/ 	.word	0x00017cd0


	//   ....[100]....
        /*0428*/ 	.word	0x00017d30


	//   ....[101]....
        /*042c*/ 	.word	0x00017d90


	//   ....[102]....
        /*0430*/ 	.word	0x00017e00


	//   ....[103]....
        /*0434*/ 	.word	0x00017e60


	//   ....[104]....
        /*0438*/ 	.word	0x00017ec0


	//   ....[105]....
        /*043c*/ 	.word	0x00017f00


	//   ....[106]....
        /*0440*/ 	.word	0x00017f40


	//   ....[107]....
        /*0444*/ 	.word	0x00017f90


	//   ....[108]....
        /*0448*/ 	.word	0x00017fe0


	//   ....[109]....
        /*044c*/ 	.word	0x00018040


	//   ....[110]....
        /*0450*/ 	.word	0x000180b0


	//   ....[111]....
        /*0454*/ 	.word	0x00018110


	//   ....[112]....
        /*0458*/ 	.word	0x00018170


	//   ....[113]....
        /*045c*/ 	.word	0x000181d0


	//   ....[114]....
        /*0460*/ 	.word	0x00018240


	//   ....[115]....
        /*0464*/ 	.word	0x000182a0


	//   ....[116]....
        /*0468*/ 	.word	0x00018300


	//   ....[117]....
        /*046c*/ 	.word	0x00018360


	//   ....[118]....
        /*0470*/ 	.word	0x000183d0


	//   ....[119]....
        /*0474*/ 	.word	0x00018430


	//   ....[120]....
        /*0478*/ 	.word	0x00018490


	//   ....[121]....
        /*047c*/ 	.word	0x000184f0


	//   ....[122]....
        /*0480*/ 	.word	0x00018560


	//   ....[123]....
        /*0484*/ 	.word	0x000185c0


	//   ....[124]....
        /*0488*/ 	.word	0x00018620


	//   ....[125]....
        /*048c*/ 	.word	0x00018680


	//   ....[126]....
        /*0490*/ 	.word	0x000186f0


	//   ....[127]....
        /*0494*/ 	.word	0x00018750


	//   ....[128]....
        /*0498*/ 	.word	0x000187b0


	//   ....[129]....
        /*049c*/ 	.word	0x00018810


	//   ....[130]....
        /*04a0*/ 	.word	0x00018880


	//   ....[131]....
        /*04a4*/ 	.word	0x000188d0


	//   ....[132]....
        /*04a8*/ 	.word	0x00018910


	//   ....[133]....
        /*04ac*/ 	.word	0x00018960


	//   ....[134]....
        /*04b0*/ 	.word	0x000189b0


	//   ....[135]....
        /*04b4*/ 	.word	0x00018a00


	//   ....[136]....
        /*04b8*/ 	.word	0x00018a70


	//   ....[137]....
        /*04bc*/ 	.word	0x00018ac0


	//   ....[138]....
        /*04c0*/ 	.word	0x00018b10


	//   ....[139]....
        /*04c4*/ 	.word	0x00018b60


	//   ....[140]....
        /*04c8*/ 	.word	0x00018bb0


	//   ....[141]....
        /*04cc*/ 	.word	0x00018c00


	//   ....[142]....
        /*04d0*/ 	.word	0x00018c70


	//   ....[143]....
        /*04d4*/ 	.word	0x00018cb0


	//   ....[144]....
        /*04d8*/ 	.word	0x00018d10


	//   ....[145]....
        /*04dc*/ 	.word	0x00018d70


	//   ....[146]....
        /*04e0*/ 	.word	0x00018dd0


	//----- nvinfo : EIATTR_EXIT_INSTR_OFFSETS
	.align		4
.L_448:
        /*04e4*/ 	.byte	0x04, 0x1c
        /*04e6*/ 	.short	(.L_450 - .L_449)


	//   ....[0]....
.L_449:
        /*04e8*/ 	.word	0x00000af0


	//   ....[1]....
        /*04ec*/ 	.word	0x00017850


	//----- nvinfo : EIATTR_MAX_THREADS
	.align		4
.L_450:
        /*04f0*/ 	.byte	0x04, 0x05
        /*04f2*/ 	.short	(.L_452 - .L_451)
.L_451:
        /*04f4*/ 	.word	0x00000100
        /*04f8*/ 	.word	0x00000001
        /*04fc*/ 	.word	0x00000001


	//----- nvinfo : EIATTR_CRS_STACK_SIZE
	.align		4
.L_452:
        /*0500*/ 	.byte	0x04, 0x1e
        /*0502*/ 	.short	(.L_454 - .L_453)
.L_453:
        /*0504*/ 	.word	0x00000000
.L_454:


//--------------------- .nv.info._ZN7cutlass13device_kernelIN5flash19enable_sm80_to_sm89INS1_16FlashAttnFwdSm80INS1_25CollectiveMainloopFwdSm80ILi8ELi2ELb0EN4cute5tupleIJNS5_1CILi128EEENS7_ILi64EEENS7_ILi192EEEEEELi192ENS_10bfloat16_tEfNS_4arch4Sm80ELb0ELb1ELb1ELb0ELb0ELb0ELb1ELb1EEENS1_21CollectiveEpilogueFwdINS6_IJS8_SA_S9_EEENS6_IJNS7_ILi1EEESI_SI_EEESC_SE_Li256ELb0ELb1ELb1ELb0EEENS1_19SingleTileSchedulerILb0ELb1ELb1ELi128EEEEEEEEEvNT_6ParamsE --------------------------
	.section	.nv.info._ZN7cutlass13device_kernelIN5flash19enable_sm80_to_sm89INS1_16FlashAttnFwdSm80INS1_25CollectiveMainloopFwdSm80ILi8ELi2ELb0EN4cute5tupleIJNS5_1CILi128EEENS7_ILi64EEENS7_ILi192EEEEEELi192ENS_10bfloat16_tEfNS_4arch4Sm80ELb0ELb1ELb1ELb0ELb0ELb0ELb1ELb1EEENS1_21CollectiveEpilogueFwdINS6_IJS8_SA_S9_EEENS6_IJNS7_ILi1EEESI_SI_EEESC_SE_Li256ELb0ELb1ELb1ELb0EEENS1_19SingleTileSchedulerILb0ELb1ELb1ELi128EEEEEEEEEvNT_6ParamsE,"",@"SHT_CUDA_INFO"
	.sectionflags	@""
	.align	4


	//----- nvinfo : EIATTR_CUDA_API_VERSION
	.align		4
        /*0000*/ 	.byte	0x04, 0x37
        /*0002*/ 	.short	(.L_456 - .L_455)
.L_455:
        /*0004*/ 	.word	0x00000082


	//----- nvinfo : EIATTR_SW2861232_WAR
	.align		4
.L_456:
        /*0008*/ 	.byte	0x01, 0x35
	.zero		2


	//----- nvinfo : EIATTR_PARAM_CBANK
	.align		4
        /*000c*/ 	.byte	0x04, 0x0a
        /*000e*/ 	.short	(.L_458 - .L_457)
	.align		4
.L_457:
        /*0010*/ 	.word	index@(.nv.constant0._ZN7cutlass13device_kernelIN5flash19enable_sm80_to_sm89INS1_16FlashAttnFwdSm80INS1_25CollectiveMainloopFwdSm80ILi8ELi2ELb0EN4cute5tupleIJNS5_1CILi128EEENS7_ILi64EEENS7_ILi192EEEEEELi192ENS_10bfloat16_tEfNS_4arch4Sm80ELb0ELb1ELb1ELb0ELb0ELb0ELb1ELb1EEENS1_21CollectiveEpilogueFwdINS6_IJS8_SA_S9_EEENS6_IJNS7_ILi1EEESI_SI_EEESC_SE_Li256ELb0ELb1ELb1ELb0EEENS1_19SingleTileSchedulerILb0ELb1ELb1ELi128EEEEEEEEEvNT_6ParamsE)
        /*0014*/ 	.short	0x0160
        /*0016*/ 	.short	0x0418


	//----- nvinfo : EIATTR_CBANK_PARAM_SIZE
	.align		4
.L_458:
        /*0018*/ 	.byte	0x03, 0x19
        /*001a*/ 	.short	0x0418


	//----- nvinfo : EIATTR_KPARAM_INFO
	.align		4
        /*001c*/ 	.byte	0x04, 0x17
        /*001e*/ 	.short	(.L_460 - .L_459)
.L_459:
        /*0020*/ 	.word	0x00000000
        /*0024*/ 	.short	0x0000
        /*0026*/ 	.short	0x0000
        /*0028*/ 	.byte	0x00, 0xf0, 0x61, 0x10


	//----- nvinfo : EIATTR_MAXREG_COUNT
	.align		4
.L_460:
        /*002c*/ 	.byte	0x03, 0x1b
        /*002e*/ 	.short	0x00ff


	//----- nvinfo : EIATTR_NUM_BARRIERS
	.align		4
        /*0030*/ 	.byte	0x02, 0x4c
        /*0032*/ 	.byte	0x02
	.zero		1


	//----- nvinfo : EIATTR_MERCURY_ISA_VERSION
	.align		4
        /*0034*/ 	.byte	0x03, 0x5f
        /*0036*/ 	.short	0x0000


	//----- nvinfo : EIATTR_COOP_GROUP_MASK_REGIDS
	.align		4
        /*0038*/ 	.byte	0x04, 0x29
        /*003a*/ 	.short	(.L_462 - .L_461)


	//   ....[0]....
.L_461:
        /*003c*/ 	.word	0xffffffff


	//   ....[1]....
        /*0040*/ 	.word	0xffffffff


	//   ....[2]....
        /*0044*/ 	.word	0xffffffff


	//   ....[3]....
        /*0048*/ 	.word	0xffffffff


	//   ....[4]....
        /*004c*/ 	.word	0xffffffff


	//   ....[5]....
        /*0050*/ 	.word	0xffffffff


	//   ....[6]....
        /*0054*/ 	.word	0xffffffff


	//   ....[7]....
        /*0058*/ 	.word	0xffffffff


	//   ....[8]....
        /*005c*/ 	.word	0xffffffff


	//   ....[9]....
        /*0060*/ 	.word	0xffffffff


	//   ....[10]....
        /*0064*/ 	.word	0xffffffff


	//   ....[11]....
        /*0068*/ 	.word	0xffffffff


	//   ....[12]....
        /*006c*/ 	.word	0xffffffff


	//   ....[13]....
        /*0070*/ 	.word	0xffffffff


	//   ....[14]....
        /*0074*/ 	.word	0xffffffff


	//   ....[15]....
        /*0078*/ 	.word	0xffffffff


	//   ....[16]....
        /*007c*/ 	.word	0xffffffff


	//   ....[17]....
        /*0080*/ 	.word	0xffffffff


	//   ....[18]....
        /*0084*/ 	.word	0xffffffff


	//   ....[19]....
        /*0088*/ 	.word	0xffffffff


	//   ....[20]....
        /*008c*/ 	.word	0xffffffff


	//   ....[21]....
        /*0090*/ 	.word	0xffffffff


	//   ....[22]....
        /*0094*/ 	.word	0xffffffff


	//   ....[23]....
        /*0098*/ 	.word	0xffffffff


	//   ....[24]....
        /*009c*/ 	.word	0xffffffff


	//   ....[25]....
        /*00a0*/ 	.word	0xffffffff


	//   ....[26]....
        /*00a4*/ 	.word	0xffffffff


	//   ....[27]....
        /*00a8*/ 	.word	0xffffffff


	//   ....[28]....
        /*00ac*/ 	.word	0xffffffff


	//   ....[29]....
        /*00b0*/ 	.word	0xffffffff


	//   ....[30]....
        /*00b4*/ 	.word	0xffffffff


	//   ....[31]....
        /*00b8*/ 	.word	0xffffffff


	//   ....[32]....
        /*00bc*/ 	.word	0xffffffff


	//   ....[33]....
        /*00c0*/ 	.word	0xffffffff


	//   ....[34]....
        /*00c4*/ 	.word	0xffffffff


	//   ....[35]....
        /*00c8*/ 	.word	0xffffffff


	//   ....[36]....
        /*00cc*/ 	.word	0xffffffff


	//   ....[37]....
        /*00d0*/ 	.word	0xffffffff


	//   ....[38]....
        /*00d4*/ 	.word	0xffffffff


	//   ....[39]....
        /*00d8*/ 	.word	0xffffffff


	//   ....[40]....
        /*00dc*/ 	.word	0xffffffff


	//   ....[41]....
        /*00e0*/ 	.word	0xffffffff


	//   ....[42]....
        /*00e4*/ 	.word	0xffffffff


	//----- nvinfo : EIATTR_COOP_GROUP_INSTR_OFFSETS
	.align		4
.L_462:
        /*00e8*/ 	.byte	0x04, 0x28
        /*00ea*/ 	.short	(.L_464 - .L_463)


	//   ....[0]....
.L_463:
        /*00ec*/ 	.word	0x00000050


	//   ....[1]....
        /*00f0*/ 	.word	0x000013e0


	//   ....[2]....
        /*00f4*/ 	.word	0x00001410


	//   ....[3]....
        /*00f8*/ 	.word	0x00001730


	//   ....[4]....
        /*00fc*/ 	.word	0x00001760


	//   ....[5]....
        /*0100*/ 	.word	0x000018b0


	//   ....[6]....
        /*0104*/ 	.word	0x000018e0


	//   ....[7]....
        /*0108*/ 	.word	0x00001a20


	//   ....[8]....
        /*010c*/ 	.word	0x00001a60


	//   ....[9]....
        /*0110*/ 	.word	0x00002ff0


	//   ....[10]....
        /*0114*/ 	.word	0x00003320


	//   ....[11]....
        /*0118*/ 	.word	0x00003f30


	//   ....[12]....
        /*011c*/ 	.word	0x00004070


	//   ....[13]....
        /*0120*/ 	.word	0x00004080


	//   ....[14]....
        /*0124*/ 	.word	0x000040d0


	//   ....[15]....
        /*0128*/ 	.word	0x000063a0


	//   ....[16]....
        /*012c*/ 	.word	0x00006830


	//   ....[17]....
        /*0130*/ 	.word	0x000071b0


	//   ....[18]....
        /*0134*/ 	.word	0x000072b0


	//   ....[19]....
        /*0138*/ 	.word	0x000072c0


	//   ....[20]....
        /*013c*/ 	.word	0x000072e0


	//   ....[21]....
        /*0140*/ 	.word	0x0000a440


	//   ....[22]....
        /*0144*/ 	.word	0x0000a490


	//   ....[23]....
        /*0148*/ 	.word	0x0000a4a0


	//   ....[24]....
        /*014c*/ 	.word	0x0000a4c0


	//   ....[25]....
        /*0150*/ 	.word	0x0000cf10


	//   ....[26]....
        /*0154*/ 	.word	0x0000d3f0


	//   ....[27]....
        /*0158*/ 	.word	0x0000dcf0


	//   ....[28]....
        /*015c*/ 	.word	0x0000de50


	//   ....[29]....
        /*0160*/ 	.word	0x0000de60


	//   ....[30]....
        /*0164*/ 	.word	0x0000dec0


	//   ....[31]....
        /*0168*/ 	.word	0x0000f910


	//   ....[32]....
        /*016c*/ 	.word	0x0000f940


	//   ....[33]....
        /*0170*/ 	.word	0x0000f980


	//   ....[34]....
        /*0174*/ 	.word	0x0000f990


	//   ....[35]....
        /*0178*/ 	.word	0x000106b0


	//   ....[36]....
        /*017c*/ 	.word	0x00010700


	//   ....[37]....
        /*0180*/ 	.word	0x00010730


	//   ....[38]....
        /*0184*/ 	.word	0x00010760


	//   ....[39]....
        /*0188*/ 	.word	0x000107d0


	//   ....[40]....
        /*018c*/ 	.word	0x00010820


	//   ....[41]....
        /*0190*/ 	.word	0x00011120


	//   ....[42]....
        /*0194*/ 	.word	0x00011130


	//----- nvinfo : EIATTR_EXIT_INSTR_OFFSETS
	.align		4
.L_464:
        /*0198*/ 	.byte	0x04, 0x1c
        /*019a*/ 	.short	(.L_466 - .L_465)


	//   ....[0]....
.L_465:
        /*019c*/ 	.word	0x000001b0


	//   ....[1]....
        /*01a0*/ 	.word	0x00011140


	//   ....[2]....
        /*01a4*/ 	.word	0x000119e0


	//   ....[3]....
        /*01a8*/ 	.word	0x00011a30


	//   ....[4]....
        /*01ac*/ 	.word	0x00011a60


	//   ....[5]....
        /*01b0*/ 	.word	0x00011ac0


	//   ....[6]....
        /*01b4*/ 	.word	0x00011d50


	//----- nvinfo : EIATTR_CTAIDZ_USED
	.align		4
.L_466:
        /*01b8*/ 	.byte	0x01, 0x04
	.zero		2


	//----- nvinfo : EIATTR_MAX_THREADS
	.align		4
        /*01bc*/ 	.byte	0x04, 0x05
        /*01be*/ 	.short	(.L_468 - .L_467)
.L_467:
        /*01c0*/ 	.word	0x00000100
        /*01c4*/ 	.word	0x00000001
        /*01c8*/ 	.word	0x00000001


	//----- nvinfo : EIATTR_CRS_STACK_SIZE
	.align		4
.L_468:
        /*01cc*/ 	.byte	0x04, 0x1e
        /*01ce*/ 	.short	(.L_470 - .L_469)
.L_469:
        /*01d0*/ 	.word	0x00000000
.L_470:


//--------------------- .nv.info._ZN7cutlass13device_kernelIN5flash19enable_sm80_to_sm89INS1_16FlashAttnFwdSm80INS1_25CollectiveMainloopFwdSm80ILi8ELi2ELb0EN4cute5tupleIJNS5_1CILi128EEENS7_ILi64EEENS7_ILi192EEEEEELi192ENS_10bfloat16_tEfNS_4arch4Sm80ELb0ELb1ELb1ELb1ELb0ELb0ELb1ELb1EEENS1_21CollectiveEpilogueFwdINS6_IJS8_SA_S9_EEENS6_IJNS7_ILi1EEESI_SI_EEESC_SE_Li256ELb1ELb1ELb1ELb0EEENS1_36VarlenDynamicPersistentTileSchedulerILi128ELi64ELi256ELi256ELb1ELb1ELb0ELb1ELb0ELb1EEEEEEEEEvNT_6ParamsE --------------------------
	.section	.nv.info._ZN7cutlass13device_kernelIN5flash19enable_sm80_to_sm89INS1_16FlashAttnFwdSm80INS1_25CollectiveMainloopFwdSm80ILi8ELi2ELb0EN4cute5tupleIJNS5_1CILi128EEENS7_ILi64EEENS7_ILi192EEEEEELi192ENS_10bfloat16_tEfNS_4arch4Sm80ELb0ELb1ELb1ELb1ELb0ELb0ELb1ELb1EEENS1_21CollectiveEpilogueFwdINS6_IJS8_SA_S9_EEENS6_IJNS7_ILi1EEESI_SI_EEESC_SE_Li256ELb1ELb1ELb1ELb0EEENS1_36VarlenDynamicPersistentTileSchedulerILi128ELi64ELi256ELi256ELb1ELb1ELb0ELb1ELb0ELb1EEEEEEEEEvNT_6ParamsE,"",@"SHT_CUDA_INFO"
	.sectionflags	@""
	.align	4


	//----- nvinfo : EIATTR_CUDA_API_VERSION
	.align		4
        /*0000*/ 	.byte	0x04, 0x37
        /*0002*/ 	.short	(.L_472 - .L_471)
.L_471:
        /*0004*/ 	.word	0x00000082


	//----- nvinfo : EIATTR_SW2861232_WAR
	.align		4
.L_472:
        /*0008*/ 	.byte	0x01, 0x35
	.zero		2


	//----- nvinfo : EIATTR_PARAM_CBANK
	.align		4
        /*000c*/ 	.byte	0x04, 0x0a
        /*000e*/ 	.short	(.L_474 - .L_473)
	.align		4
.L_473:
        /*0010*/ 	.word	index@(.nv.constant0._ZN7cutlass13device_kernelIN5flash19enable_sm80_to_sm89INS1_16FlashAttnFwdSm80INS1_25CollectiveMainloopFwdSm80ILi8ELi2ELb0EN4cute5tupleIJNS5_1CILi128EEENS7_ILi64EEENS7_ILi192EEEEEELi192ENS_10bfloat16_tEfNS_4arch4Sm80ELb0ELb1ELb1ELb1ELb0ELb0ELb1ELb1EEENS1_21CollectiveEpilogueFwdINS6_IJS8_SA_S9_EEENS6_IJNS7_ILi1EEESI_SI_EEESC_SE_Li256ELb1ELb1ELb1ELb0EEENS1_36VarlenDynamicPersistentTileSchedulerILi128ELi64ELi256ELi256ELb1ELb1ELb0ELb1ELb0ELb1EEEEEEEEEvNT_6ParamsE)
        /*0014*/ 	.short	0x0160
        /*0016*/ 	.short	0x0438


	//----- nvinfo : EIATTR_CBANK_PARAM_SIZE
	.align		4
.L_474:
        /*0018*/ 	.byte	0x03, 0x19
        /*001a*/ 	.short	0x0438


	//----- nvinfo : EIATTR_KPARAM_INFO
	.align		4
        /*001c*/ 	.byte	0x04, 0x17
        /*001e*/ 	.short	(.L_476 - .L_475)
.L_475:
        /*0020*/ 	.word	0x00000000
        /*0024*/ 	.short	0x0000
        /*0026*/ 	.short	0x0000
        /*0028*/ 	.byte	0x00, 0xf0, 0xe1, 0x10


	//----- nvinfo : EIATTR_MAXREG_COUNT
	.align		4
.L_476:
        /*002c*/ 	.byte	0x03, 0x1b
        /*002e*/ 	.short	0x00ff


	//----- nvinfo : EIATTR_NUM_BARRIERS
	.align		4
        /*0030*/ 	.byte	0x02, 0x4c
        /*0032*/ 	.byte	0x06
	.zero		1


	//----- nvinfo : EIATTR_ANNOTATIONS
	.align		4
        /*0034*/ 	.byte	0x04, 0x55
        /*0036*/ 	.short	(.L_478 - .L_477)


	//   ....[0]....
.L_477:
        /* <DEDUP_REMOVED lines=15> */


	//----- nvinfo : EIATTR_MERCURY_ISA_VERSION
	.align		4
.L_478:
        /*0118*/ 	.byte	0x03, 0x5f
        /*011a*/ 	.short	0x0000


	//----- nvinfo : EIATTR_INT_WARP_WIDE_INSTR_OFFSETS
	.align		4
        /*011c*/ 	.byte	0x04, 0x31
        /*011e*/ 	.short	(.L_480 - .L_479)


	//   ....[0]....
.L_479:
        /*0120*/ 	.word	0x00010bc0


	//   ....[1]....
        /*0124*/ 	.word	0x00010c40


	//----- nvinfo : EIATTR_COOP_GROUP_MASK_REGIDS
	.align		4
.L_480:
        /*0128*/ 	.byte	0x04, 0x29
        /*012a*/ 	.short	(.L_482 - .L_481)


	//   ....[0]....
.L_481:
        /*012c*/ 	.word	0xffffffff


	//   ....[1]....
        /*0130*/ 	.word	0xffffffff


	//   ....[2]....
        /*0134*/ 	.word	0xffffffff


	//   ....[3]....
        /*0138*/ 	.word	0xffffffff


	//   ....[4]....
        /*013c*/ 	.word	0xffffffff


	//   ....[5]....
        /*0140*/ 	.word	0xffffffff


	//   ....[6]....
        /*0144*/ 	.word	0xffffffff


	//   ....[7]....
        /*0148*/ 	.word	0xffffffff


	//   ....[8]....
        /*014c*/ 	.word	0xffffffff


	//   ....[9]....
        /*0150*/ 	.word	0xffffffff


	//   ....[10]....
        /*0154*/ 	.word	0xffffffff


	//   ....[11]....
        /*0158*/ 	.word	0xffffffff


	//   ....[12]....
        /*015c*/ 	.word	0xffffffff


	//   ....[13]....
        /*0160*/ 	.word	0xffffffff


	//   ....[14]....
        /*0164*/ 	.word	0xffffffff


	//   ....[15]....
        /*0168*/ 	.word	0xffffffff


	//   ....[16]....
        /*016c*/ 	.word	0xffffffff


	//   ....[17]....
        /*0170*/ 	.word	0xffffffff


	//   ....[18]....
        /*0174*/ 	.word	0xffffffff


	//   ....[19]....
        /*0178*/ 	.word	0xffffffff


	//   ....[20]....
        /*017c*/ 	.word	0xffffffff


	//   ....[21]....
        /*0180*/ 	.word	0xffffffff


	//   ....[22]....
        /*0184*/ 	.word	0xffffffff


	//   ....[23]....
        /*0188*/ 	.word	0xffffffff


	//   ....[24]....
        /*018c*/ 	.word	0xffffffff


	//   ....[25]....
        /*0190*/ 	.word	0xffffffff


	//   ....[26]....
        /*0194*/ 	.word	0xffffffff


	//   ....[27]....
        /*0198*/ 	.word	0xffffffff


	//   ....[28]....
        /*019c*/ 	.word	0xffffffff


	//   ....[29]....
        /*01a0*/ 	.word	0xffffffff


	//   ....[30]....
        /*01a4*/ 	.word	0xffffffff


	//   ....[31]....
        /*01a8*/ 	.word	0xffffffff


	//   ....[32]....
        /*01ac*/ 	.word	0xffffffff


	//   ....[33]....
        /*01b0*/ 	.word	0xffffffff


	//   ....[34]....
        /*01b4*/ 	.word	0xffffffff


	//   ....[35]....
        /*01b8*/ 	.word	0xffffffff


	//   ....[36]....
        /*01bc*/ 	.word	0xffffffff


	//   ....[37]....
        /*01c0*/ 	.word	0xffffffff


	//   ....[38]....
        /*01c4*/ 	.word	0xffffffff


	//   ....[39]....
        /*01c8*/ 	.word	0xffffffff


	//   ....[40]....
        /*01cc*/ 	.word	0xffffffff


	//   ....[41]....
        /*01d0*/ 	.word	0xffffffff


	//   ....[42]....
        /*01d4*/ 	.word	0xffffffff


	//   ....[43]....
        /*01d8*/ 	.word	0xffffffff


	//   ....[44]....
        /*01dc*/ 	.word	0xffffffff


	//   ....[45]....
        /*01e0*/ 	.word	0xffffffff


	//   ....[46]....
        /*01e4*/ 	.word	0xffffffff


	//   ....[47]....
        /*01e8*/ 	.word	0xffffffff


	//   ....[48]....
        /*01ec*/ 	.word	0xffffffff


	//   ....[49]....
        /*01f0*/ 	.word	0xffffffff


	//   ....[50]....
        /*01f4*/ 	.word	0xffffffff


	//   ....[51]....
        /*01f8*/ 	.word	0xffffffff


	//   ....[52]....
        /*01fc*/ 	.word	0xffffffff


	//   ....[53]....
        /*0200*/ 	.word	0xffffffff


	//   ....[54]....
        /*0204*/ 	.word	0xffffffff


	//   ....[55]....
        /*0208*/ 	.word	0xffffffff


	//   ....[56]....
        /*020c*/ 	.word	0xffffffff


	//   ....[57]....
        /*0210*/ 	.word	0xffffffff


	//   ....[58]....
        /*0214*/ 	.word	0xffffffff


	//   ....[59]....
        /*0218*/ 	.word	0xffffffff


	//   ....[60]....
        /*021c*/ 	.word	0xffffffff


	//   ....[61]....
        /*0220*/ 	.word	0xffffffff


	//   ....[62]....
        /*0224*/ 	.word	0xffffffff


	//   ....[63]....
        /*0228*/ 	.word	0xffffffff


	//   ....[64]....
        /*022c*/ 	.word	0xffffffff


	//   ....[65]....
        /*0230*/ 	.word	0xffffffff


	//   ....[66]....
        /*0234*/ 	.word	0xffffffff


	//   ....[67]....
        /*0238*/ 	.word	0xffffffff


	//   ....[68]....
        /*023c*/ 	.word	0xffffffff


	//   ....[69]....
        /*0240*/ 	.word	0xffffffff


	//   ....[70]....
        /*0244*/ 	.word	0xffffffff


	//   ....[71]....
        /*0248*/ 	.word	0xffffffff


	//   ....[72]....
        /*024c*/ 	.word	0xffffffff


	//   ....[73]....
        /*0250*/ 	.word	0xffffffff


	//   ....[74]....
        /*0254*/ 	.word	0xffffffff


	//   ....[75]....
        /*0258*/ 	.word	0xffffffff


	//   ....[76]....
        /*025c*/ 	.word	0xffffffff


	//   ....[77]....
        /*0260*/ 	.word	0xffffffff


	//   ....[78]....
        /*0264*/ 	.word	0xffffffff


	//   ....[79]....
        /*0268*/ 	.word	0xffffffff


	//   ....[80]....
        /*026c*/ 	.word	0xffffffff


	//   ....[81]....
        /*0270*/ 	.word	0xffffffff


	//   ....[82]....
        /*0274*/ 	.word	0xffffffff


	//   ....[83]....
        /*0278*/ 	.word	0xffffffff


	//   ....[84]....
        /*027c*/ 	.word	0xffffffff


	//   ....[85]....
        /*0280*/ 	.word	0xffffffff


	//   ....[86]....
        /*0284*/ 	.word	0xffffffff


	//   ....[87]....
        /*0288*/ 	.word	0xffffffff


	//   ....[88]....
        /*028c*/ 	.word	0xffffffff


	//   ....[89]....
        /*0290*/ 	.word	0xffffffff


	//   ....[90]....
        /*0294*/ 	.word	0xffffffff


	//   ....[91]....
        /*0298*/ 	.word	0xffffffff


	//   ....[92]....
        /*029c*/ 	.word	0xffffffff


	//   ....[93]....
        /*02a0*/ 	.word	0xffffffff


	//   ....[94]....
        /*02a4*/ 	.word	0xffffffff


	//   ....[95]....
        /*02a8*/ 	.word	0xffffffff


	//   ....[96]....
        /*02ac*/ 	.word	0xffffffff


	//   ....[97]....
        /*02b0*/ 	.word	0xffffffff


	//   ....[98]....
        /*02b4*/ 	.word	0xffffffff


	//   ....[99]....
        /*02b8*/ 	.word	0xffffffff


	//   ....[100]....
        /*02bc*/ 	.word	0xffffffff


	//   ....[101]....
        /*02c0*/ 	.word	0xffffffff


	//   ....[102]....
        /*02c4*/ 	.word	0xffffffff


	//   ....[103]....
        /*02c8*/ 	.word	0xffffffff


	//   ....[104]....
        /*02cc*/ 	.word	0xffffffff


	//   ....[105]....
        /*02d0*/ 	.word	0xffffffff


	//   ....[106]....
        /*02d4*/ 	.word	0xffffffff


	//   ....[107]....
        /*02d8*/ 	.word	0xffffffff


	//   ....[108]....
        /*02dc*/ 	.word	0xffffffff


	//   ....[109]....
        /*02e0*/ 	.word	0xffffffff


	//   ....[110]....
        /*02e4*/ 	.word	0xffffffff


	//   ....[111]....
        /*02e8*/ 	.word	0xffffffff


	//   ....[112]....
        /*02ec*/ 	.word	0xffffffff


	//   ....[113]....
        /*02f0*/ 	.word	0xffffffff


	//   ....[114]....
        /*02f4*/ 	.word	0xffffffff


	//   ....[115]....
        /*02f8*/ 	.word	0xffffffff


	//   ....[116]....
        /*02fc*/ 	.word	0xffffffff


	//   ....[117]....
        /*0300*/ 	.word	0xffffffff


	//   ....[118]....
        /*0304*/ 	.word	0xffffffff


	//   ....[119]....
        /*0308*/ 	.word	0xffffffff


	//   ....[120]....
        /*030c*/ 	.word	0xffffffff


	//   ....[121]....
        /*0310*/ 	.word	0xffffffff


	//   ....[122]....
        /*0314*/ 	.word	0xffffffff


	//   ....[123]....
        /*0318*/ 	.word	0xffffffff


	//   ....[124]....
        /*031c*/ 	.word	0xffffffff


	//   ....[125]....
        /*0320*/ 	.word	0xffffffff


	//   ....[126]....
        /*0324*/ 	.word	0xffffffff


	//   ....[127]....
        /*0328*/ 	.word	0xffffffff


	//   ....[128]....
        /*032c*/ 	.word	0xffffffff


	//   ....[129]....
        /*0330*/ 	.word	0xffffffff


	//   ....[130]....
        /*0334*/ 	.word	0xffffffff


	//   ....[131]....
        /*0338*/ 	.word	0xffffffff


	//   ....[132]....
        /*033c*/ 	.word	0xffffffff


	//   ....[133]....
        /*0340*/ 	.word	0xffffffff


	//   ....[134]....
        /*0344*/ 	.word	0xffffffff


	//   ....[135]....
        /*0348*/ 	.word	0xffffffff


	//   ....[136]....
        /*034c*/ 	.word	0xffffffff


	//   ....[137]....
        /*0350*/ 	.word	0xffffffff


	//   ....[138]....
        /*0354*/ 	.word	0xffffffff


	//   ....[139]....
        /*0358*/ 	.word	0xffffffff


	//   ....[140]....
        /*035c*/ 	.word	0xffffffff


	//   ....[141]....
        /*0360*/ 	.word	0xffffffff


	//   ....[142]....
        /*0364*/ 	.word	0xffffffff


	//   ....[143]....
        /*0368*/ 	.word	0xffffffff


	//   ....[144]....
        /*036c*/ 	.word	0xffffffff


	//   ....[145]....
        /*0370*/ 	.word	0xffffffff


	//   ....[146]....
        /*0374*/ 	.word	0xffffffff


	//   ....[147]....
        /*0378*/ 	.word	0xffffffff


	//   ....[148]....
        /*037c*/ 	.word	0xffffffff


	//   ....[149]....
        /*0380*/ 	.word	0xffffffff


	//   ....[150]....
        /*0384*/ 	.word	0xffffffff


	//   ....[151]....
        /*0388*/ 	.word	0xffffffff


	//   ....[152]....
        /*038c*/ 	.word	0xffffffff


	//----- nvinfo : EIATTR_COOP_GROUP_INSTR_OFFSETS
	.align		4
.L_482:
        /*0390*/ 	.byte	0x04, 0x28
        /*0392*/ 	.short	(.L_484 - .L_483)


	//   ....[0]....
.L_483:
        /*0394*/ 	.word	0x00000050


	//   ....[1]....
        /*0398*/ 	.word	0x000001e0


	//   ....[2]....
        /*039c*/ 	.word	0x00000210


	//   ....[3]....
        /*03a0*/ 	.word	0x00000240


	//   ....[4]....
        /*03a4*/ 	.word	0x00000270


	//   ....[5]....
        /*03a8*/ 	.word	0x000002a0


	//   ....[6]....
        /*03ac*/ 	.word	0x000002d0


	//   ....[7]....
        /*03b0*/ 	.word	0x00000430


	//   ....[8]....
        /*03b4*/ 	.word	0x00000470


	//   ....[9]....
        /*03b8*/ 	.word	0x000004a0


	//   ....[10]....
        /*03bc*/ 	.word	0x000004d0


	//   ....[11]....
        /*03c0*/ 	.word	0x00000500


	//   ....[12]....
        /*03c4*/ 	.word	0x00000530


	//   ....[13]....
        /*03c8*/ 	.word	0x000005c0


	//   ....[14]....
        /*03cc*/ 	.word	0x00000600


	//   ....[15]....
        /*03d0*/ 	.word	0x00000620


	//   ....[16]....
        /*03d4*/ 	.word	0x00000680


	//   ....[17]....
        /*03d8*/ 	.word	0x00002970


	//   ....[18]....
        /*03dc*/ 	.word	0x00002990


	//   ....[19]....
        /*03e0*/ 	.word	0x00002ad0


	//   ....[20]....
        /*03e4*/ 	.word	0x00002ae0


	//   ....[21]....
        /*03e8*/ 	.word	0x00002c20


	//   ....[22]....
        /*03ec*/ 	.word	0x00002c40


	//   ....[23]....
        /*03f0*/ 	.word	0x00002d80


	//   ....[24]....
        /*03f4*/ 	.word	0x00002d90


	//   ....[25]....
        /*03f8*/ 	.word	0x00004510


	//   ....[26]....
        /*03fc*/ 	.word	0x00004750


	//   ....[27]....
        /*0400*/ 	.word	0x00005010


	//   ....[28]....
        /*0404*/ 	.word	0x00005180


	//   ....[29]....
        /*0408*/ 	.word	0x00005190


	//   ....[30]....
        /*040c*/ 	.word	0x000051e0


	//   ....[31]....
        /*0410*/ 	.word	0x000076f0


	//   ....[32]....
        /*0414*/ 	.word	0x00007920


	//   ....[33]....
        /*0418*/ 	.word	0x00008000


	//   ....[34]....
        /*041c*/ 	.word	0x000081c0


	//   ....[35]....
        /*0420*/ 	.word	0x000083e0


	//   ....[36]....
        /*0424*/ 	.word	0x00008420


	//   ....[37]....
        /*0428*/ 	.word	0x0000b170


	//   ....[38]....
        /*042c*/ 	.word	0x0000b200


	//   ....[39]....
        /*0430*/ 	.word	0x0000b250


	//   ....[40]....
        /*0434*/ 	.word	0x0000b280


	//   ....[41]....
        /*0438*/ 	.word	0x0000dd20


	//   ....[42]....
        /*043c*/ 	.word	0x0000df50


	//   ....[43]....
        /*0440*/ 	.word	0x0000e630


	//   ....[44]....
        /*0444*/ 	.word	0x0000e7f0


	//   ....[45]....
        /*0448*/ 	.word	0x0000ea10


	//   ....[46]....
        /*044c*/ 	.word	0x0000ea50


	//   ....[47]....
        /*0450*/ 	.word	0x000103a0


	//   ....[48]....
        /*0454*/ 	.word	0x000103d0


	//   ....[49]....
        /*0458*/ 	.word	0x000103e0


	//   ....[50]....
        /*045c*/ 	.word	0x00010410


	//   ....[51]....
        /*0460*/ 	.word	0x00011820


	//   ....[52]....
        /*0464*/ 	.word	0x00011830


	//   ....[53]....
        /*0468*/ 	.word	0x00011840


	//   ....[54]....
        /*046c*/ 	.word	0x00011850


	//   ....[55]....
        /*0470*/ 	.word	0x00011c20


	//   ....[56]....
        /*0474*/ 	.word	0x00011c40


	//   ....[57]....
        /*0478*/ 	.word	0x00011d60


	//   ....[58]....
        /*047c*/ 	.word	0x00011d70


	//   ....[59]....
        /*0480*/ 	.word	0x00011ea0


	//   ....[60]....
        /*0484*/ 	.word	0x00011ec0


	//   ....[61]....
        /*0488*/ 	.word	0x00011ff0


	//   ....[62]....
        /*048c*/ 	.word	0x00012000


	//   ....[63]....
        /*0490*/ 	.word	0x00012320


	//   ....[64]....
        /*0494*/ 	.word	0x00012340


	//   ....[65]....
        /*0498*/ 	.word	0x00012c80


	//   ....[66]....
        /*049c*/ 	.word	0x00012c90


	//   ....[67]....
        /*04a0*/ 	.word	0x00013a00


	//   ....[68]....
        /*04a4*/ 	.word	0x00013a20


	//   ....[69]....
        /*04a8*/ 	.word	0x00013b50


	//   ....[70]....
        /*04ac*/ 	.word	0x00013b60


	//   ....[71]....
        /*04b0*/ 	.word	0x00013c90


	//   ....[72]....
        /*04b4*/ 	.word	0x00013cb0


	//   ....[73]....
        /*04b8*/ 	.word	0x00013de0


	//   ....[74]....
        /*04bc*/ 	.word	0x00013df0


	//   ....[75]....
        /*04c0*/ 	.word	0x00013fc0


	//   ....[76]....
        /*04c4*/ 	.word	0x00013fe0


	//   ....[77]....
        /*04c8*/ 	.word	0x00014100


	//   ....[78]....
        /*04cc*/ 	.word	0x00014140


	//   ....[79]....
        /*04d0*/ 	.word	0x00014170


	//   ....[80]....
        /*04d4*/ 	.word	0x000141a0


	//   ....[81]....
        /*04d8*/ 	.word	0x000141d0


	//   ....[82]....
        /*04dc*/ 	.word	0x00014200


	//   ....[83]....
        /*04e0*/ 	.word	0x00014350


	//   ....[84]....
        /*04e4*/ 	.word	0x00014390


	//   ....[85]....
        /*04e8*/ 	.word	0x000143c0


	//   ....[86]....
        /*04ec*/ 	.word	0x000143f0


	//   ....[87]....
        /*04f0*/ 	.word	0x00014420


	//   ....[88]....
        /*04f4*/ 	.word	0x00014450


	//   ....[89]....
        /*04f8*/ 	.word	0x000144e0


	//   ....[90]....
        /*04fc*/ 	.word	0x00014520


	//   ....[91]....
        /*0500*/ 	.word	0x00014530


	//   ....[92]....
        /*0504*/ 	.word	0x00014590


	//   ....[93]....
        /*0508*/ 	.word	0x00014f50


	//   ....[94]....
        /*050c*/ 	.word	0x00014fb0


	//   ....[95]....
        /*0510*/ 	.word	0x00015000


	//   ....[96]....
        /*0514*/ 	.word	0x00015050


	//   ....[97]....
        /*0518*/ 	.word	0x000150a0


	//   ....[98]....
        /*051c*/ 	.word	0x00015110


	//   ....[99]....
        /*0520*/ 	.word	0x00015150


	//   ....[100]....
        /*0524*/ 	.word	0x000151c0


	//   ....[101]....
        /*0528*/ 	.word	0x00015230


	//   ....[102]....
        /*052c*/ 	.word	0x00015290


	//   ....[103]....
        /*0530*/ 	.word	0x00015300


	//   ....[104]....
        /*0534*/ 	.word	0x00015370


	//   ....[105]....
        /*0538*/ 	.word	0x000153d0


	//   ....[106]....
        /*053c*/ 	.word	0x00015430


	//   ....[107]....
        /*0540*/ 	.word	0x00015490


	//   ....[108]....
        /*0544*/ 	.word	0x00015500


	//   ....[109]....
        /*0548*/ 	.word	0x00015560


	//   ....[110]....
        /*054c*/ 	.word	0x000155c0


	//   ....[111]....
        /*0550*/ 	.word	0x00015610


	//   ....[112]....
        /*0554*/ 	.word	0x00015670


	//   ....[113]....
        /*0558*/ 	.word	0x000156c0


	//   ....[114]....
        /*055c*/ 	.word	0x00015710


	//   ....[115]....
        /*0560*/ 	.word	0x00015780


	//   ....[116]....
        /*0564*/ 	.word	0x000157f0


	//   ....[117]....
        /*0568*/ 	.word	0x00015850


	//   ....[118]....
        /*056c*/ 	.word	0x000158b0


	//   ....[119]....
        /*0570*/ 	.word	0x00015910


	//   ....[120]....
        /*0574*/ 	.word	0x00015980


	//   ....[121]....
        /*0578*/ 	.word	0x000159e0


	//   ....[122]....
        /*057c*/ 	.word	0x00015a40


	//   ....[123]....
        /*0580*/ 	.word	0x00015aa0


	//   ....[124]....
        /*0584*/ 	.word	0x00015b10


	//   ....[125]....
        /*0588*/ 	.word	0x00015b70


	//   ....[126]....
        /*058c*/ 	.word	0x00015bd0


	//   ....[127]....
        /*0590*/ 	.word	0x00015c30


	//   ....[128]....
        /*0594*/ 	.word	0x00015ca0


	//   ....[129]....
        /*0598*/ 	.word	0x00015d00


	//   ....[130]....
        /*059c*/ 	.word	0x00015d60


	//   ....[131]....
        /*05a0*/ 	.word	0x00015dc0


	//   ....[132]....
        /*05a4*/ 	.word	0x00015e30


	//   ....[133]....
        /*05a8*/ 	.word	0x00015e90


	//   ....[134]....
        /*05ac*/ 	.word	0x00015ef0


	//   ....[135]....
        /*05b0*/ 	.word	0x00015f50


	//   ....[136]....
        /*05b4*/ 	.word	0x00015fc0


	//   ....[137]....
        /*05b8*/ 	.word	0x00016010


	//   ....[138]....
        /*05bc*/ 	.word	0x00016050


	//   ....[139]....
        /*05c0*/ 	.word	0x000160a0


	//   ....[140]....
        /*05c4*/ 	.word	0x000160f0


	//   ....[141]....
        /*05c8*/ 	.word	0x00016140


	//   ....[142]....
        /*05cc*/ 	.word	0x000161b0


	//   ....[143]....
        /*05d0*/ 	.word	0x000161f0


	//   ....[144]....
        /*05d4*/ 	.word	0x00016240


	//   ....[145]....
        /*05d8*/ 	.word	0x00016290


	//   ....[146]....
        /*05dc*/ 	.word	0x000162e0


	//   ....[147]....
        /*05e0*/ 	.word	0x00016330


	//   ....[148]....
        /*05e4*/ 	.word	0x000163a0


	//   ....[149]....
        /*05e8*/ 	.word	0x000163e0


	//   ....[150]....
        /*05ec*/ 	.word	0x00016450


	//   ....[151]....
        /*05f0*/ 	.word	0x000164b0


	//   ....[152]....
        /*05f4*/ 	.word	0x00016510


	//----- nvinfo : EIATTR_EXIT_INSTR_OFFSETS
	.align		4
.L_484:
        /*05f8*/ 	.byte	0x04, 0x1c
        /*05fa*/ 	.short	(.L_486 - .L_485)


	//   ....[0]....
.L_485:
        /*05fc*/ 	.word	0x00000fe0


	//   ....[1]....
        /*0600*/ 	.word	0x00014f10


	//----- nvinfo : EIATTR_MAX_THREADS
	.align		4
.L_486:
        /*0604*/ 	.byte	0x04, 0x05
        /*0606*/ 	.short	(.L_488 - .L_487)
.L_487:
        /*0608*/ 	.word	0x00000100
        /*060c*/ 	.word	0x00000001
        /*0610*/ 	.word	0x00000001


	//----- nvinfo : EIATTR_CRS_STACK_SIZE
	.align		4
.L_488:
        /*0614*/ 	.byte	0x04, 0x1e
        /*0616*/ 	.short	(.L_490 - .L_489)
.L_489:
        /*0618*/ 	.word	0x00000000
.L_490:


//--------------------- .nv.info._ZN7cutlass13device_kernelIN5flash19enable_sm80_to_sm89INS1_16FlashAttnFwdSm80INS1_25CollectiveMainloopFwdSm80ILi8ELi2ELb0EN4cute5tupleIJNS5_1CILi128EEENS7_ILi64EEENS7_ILi192EEEEEELi192ENS_10bfloat16_tEfNS_4arch4Sm80ELb0ELb1ELb1ELb1ELb0ELb1ELb1ELb1EEENS1_21CollectiveEpilogueFwdINS6_IJS8_SA_S9_EEENS6_IJNS7_ILi1EEESI_SI_EEESC_SE_Li256ELb1ELb1ELb1ELb0EEENS1_36VarlenDynamicPersistentTileSchedulerILi128ELi64ELi256ELi256ELb1ELb1ELb0ELb1ELb0ELb1EEEEEEEEEvNT_6ParamsE --------------------------
	.section	.nv.info._ZN7cutlass13device_kernelIN5flash19enable_sm80_to_sm89INS1_16FlashAttnFwdSm80INS1_25CollectiveMainloopFwdSm80ILi8ELi2ELb0EN4cute5tupleIJNS5_1CILi128EEENS7_ILi64EEENS7_ILi192EEEEEELi192ENS_10bfloat16_tEfNS_4arch4Sm80ELb0ELb1ELb1ELb1ELb0ELb1ELb1ELb1EEENS1_21CollectiveEpilogueFwdINS6_IJS8_SA_S9_EEENS6_IJNS7_ILi1EEESI_SI_EEESC_SE_Li256ELb1ELb1ELb1ELb0EEENS1_36VarlenDynamicPersistentTileSchedulerILi128ELi64ELi256ELi256ELb1ELb1ELb0ELb1ELb0ELb1EEEEEEEEEvNT_6ParamsE,"",@"SHT_CUDA_INFO"
	.sectionflags	@""
	.align	4


	//----- nvinfo : EIATTR_CUDA_API_VERSION
	.align		4
        /*0000*/ 	.byte	0x04, 0x37
        /*0002*/ 	.short	(.L_492 - .L_491)
.L_491:
        /*0004*/ 	.word	0x00000082


	//----- nvinfo : EIATTR_SW2861232_WAR
	.align		4
.L_492:
        /*0008*/ 	.byte	0x01, 0x35
	.zero		2


	//----- nvinfo : EIATTR_PARAM_CBANK
	.align		4
        /*000c*/ 	.byte	0x04, 0x0a
        /*000e*/ 	.short	(.L_494 - .L_493)
	.align		4
.L_493:
        /*0010*/ 	.word	index@(.nv.constant0._ZN7cutlass13device_kernelIN5flash19enable_sm80_to_sm89INS1_16FlashAttnFwdSm80INS1_25CollectiveMainloopFwdSm80ILi8ELi2ELb0EN4cute5tupleIJNS5_1CILi128EEENS7_ILi64EEENS7_ILi192EEEEEELi192ENS_10bfloat16_tEfNS_4arch4Sm80ELb0ELb1ELb1ELb1ELb0ELb1ELb1ELb1EEENS1_21CollectiveEpilogueFwdINS6_IJS8_SA_S9_EEENS6_IJNS7_ILi1EEESI_SI_EEESC_SE_Li256ELb1ELb1ELb1ELb0EEENS1_36VarlenDynamicPersistentTileSchedulerILi128ELi64ELi256ELi256ELb1ELb1ELb0ELb1ELb0ELb1EEEEEEEEEvNT_6ParamsE)
        /*0014*/ 	.short	0x0160
        /*0016*/ 	.short	0x0438


	//----- nvinfo : EIATTR_CBANK_PARAM_SIZE
	.align		4
.L_494:
        /*0018*/ 	.byte	0x03, 0x19
        /*001a*/ 	.short	0x0438


	//----- nvinfo : EIATTR_KPARAM_INFO
	.align		4
        /*001c*/ 	.byte	0x04, 0x17
        /*001e*/ 	.short	(.L_496 - .L_495)
.L_495:
        /*0020*/ 	.word	0x00000000
        /*0024*/ 	.short	0x0000
        /*0026*/ 	.short	0x0000
        /*0028*/ 	.byte	0x00, 0xf0, 0xe1, 0x10


	//----- nvinfo : EIATTR_MAXREG_COUNT
	.align		4
.L_496:
        /*002c*/ 	.byte	0x03, 0x1b
        /*002e*/ 	.short	0x00ff


	//----- nvinfo : EIATTR_NUM_BARRIERS
	.align		4
        /*0030*/ 	.byte	0x02, 0x4c
        /*0032*/ 	.byte	0x06
	.zero		1


	//----- nvinfo : EIATTR_ANNOTATIONS
	.align		4
        /*0034*/ 	.byte	0x04, 0x55
        /*0036*/ 	.short	(.L_498 - .L_497)


	//   ....[0]....
.L_497:
        /* <DEDUP_REMOVED lines=20> */


	//----- nvinfo : EIATTR_MERCURY_ISA_VERSION
	.align		4
.L_498:
        /*0160*/ 	.byte	0x03, 0x5f
        /*0162*/ 	.short	0x0000


	//----- nvinfo : EIATTR_INT_WARP_WIDE_INSTR_OFFSETS
	.align		4
        /*0164*/ 	.byte	0x04, 0x31
        /*0166*/ 	.short	(.L_500 - .L_499)


	//   ....[0]....
.L_499:
        /*0168*/ 	.word	0x000179b0


	//   ....[1]....
        /*016c*/ 	.word	0x00017a30


	//----- nvinfo : EIATTR_COOP_GROUP_MASK_REGIDS
	.align		4
.L_500:
        /*0170*/ 	.byte	0x04, 0x29
        /*0172*/ 	.short	(.L_502 - .L_501)


	//   ....[0]....
.L_501:
        /*0174*/ 	.word	0xffffffff


	//   ....[1]....
        /*0178*/ 	.word	0xffffffff


	//   ....[2]....
        /*017c*/ 	.word	0xffffffff


	//   ....[3]....
        /*0180*/ 	.word	0xffffffff


	//   ....[4]....
        /*0184*/ 	.word	0xffffffff


	//   ....[5]....
        /*0188*/ 	.word	0xffffffff


	//   ....[6]....
        /*018c*/ 	.word	0xffffffff


	//   ....[7]....
        /*0190*/ 	.word	0xffffffff


	//   ....[8]....
        /*0194*/ 	.word	0xffffffff


	//   ....[9]....
        /*0198*/ 	.word	0xffffffff


	//   ....[10]....
        /*019c*/ 	.word	0xffffffff


	//   ....[11]....
        /*01a0*/ 	.word	0xffffffff


	//   ....[12]....
        /*01a4*/ 	.word	0xffffffff


	//   ....[13]....
        /*01a8*/ 	.word	0xffffffff


	//   ....[14]....
        /*01ac*/ 	.word	0xffffffff


	//   ....[15]....
        /*01b0*/ 	.word	0xffffffff


	//   ....[16]....
        /*01b4*/ 	.word	0xffffffff


	//   ....[17]....
        /*01b8*/ 	.word	0xffffffff


	//   ....[18]....
        /*01bc*/ 	.word	0xffffffff


	//   ....[19]....
        /*01c0*/ 	.word	0xffffffff


	//   ....[20]....
        /*01c4*/ 	.word	0xffffffff


	//   ....[21]....
        /*01c8*/ 	.word	0xffffffff


	//   ....[22]....
        /*01cc*/ 	.word	0xffffffff


	//   ....[23]....
        /*01d0*/ 	.word	0xffffffff


	//   ....[24]....
        /*01d4*/ 	.word	0xffffffff


	//   ....[25]....
        /*01d8*/ 	.word	0xffffffff


	//   ....[26]....
        /*01dc*/ 	.word	0xffffffff


	//   ....[27]....
        /*01e0*/ 	.word	0xffffffff


	//   ....[28]....
        /*01e4*/ 	.word	0xffffffff


	//   ....[29]....
        /*01e8*/ 	.word	0xffffffff


	//   ....[30]....
        /*01ec*/ 	.word	0xffffffff


	//   ....[31]....
        /*01f0*/ 	.word	0xffffffff


	//   ....[32]....
        /*01f4*/ 	.word	0xffffffff


	//   ....[33]....
        /*01f8*/ 	.word	0xffffffff


	//   ....[34]....
        /*01fc*/ 	.word	0xffffffff


	//   ....[35]....
        /*0200*/ 	.word	0xffffffff


	//   ....[36]....
        /*0204*/ 	.word	0xffffffff


	//   ....[37]....
        /*0208*/ 	.word	0xffffffff


	//   ....[38]....
        /*020c*/ 	.word	0xffffffff


	//   ....[39]....
        /*0210*/ 	.word	0xffffffff


	//   ....[40]....
        /*0214*/ 	.word	0xffffffff


	//   ....[41]....
        /*0218*/ 	.word	0xffffffff


	//   ....[42]....
        /*021c*/ 	.word	0xffffffff


	//   ....[43]....
        /*0220*/ 	.word	0xffffffff


	//   ....[44]....
        /*0224*/ 	.word	0xffffffff


	//   ....[45]....
        /*0228*/ 	.word	0xffffffff


	//   ....[46]....
        /*022c*/ 	.word	0xffffffff


	//   ....[47]....
        /*0230*/ 	.word	0xffffffff


	//   ....[48]....
        /*0234*/ 	.word	0xffffffff


	//   ....[49]....
        /*0238*/ 	.word	0xffffffff


	//   ....[50]....
        /*023c*/ 	.word	0xffffffff


	//   ....[51]....
        /*0240*/ 	.word	0xffffffff


	//   ....[52]....
        /*0244*/ 	.word	0xffffffff


	//   ....[53]....
        /*0248*/ 	.word	0xffffffff


	//   ....[54]....
        /*024c*/ 	.word	0xffffffff


	//   ....[55]....
        /*0250*/ 	.word	0xffffffff


	//   ....[56]....
        /*0254*/ 	.word	0xffffffff


	//   ....[57]....
        /*0258*/ 	.word	0xffffffff


	//   ....[58]....
        /*025c*/ 	.word	0xffffffff


	//   ....[59]....
        /*0260*/ 	.word	0xffffffff


	//   ....[60]....
        /*0264*/ 	.word	0xffffffff


	//   ....[61]....
        /*0268*/ 	.word	0xffffffff


	//   ....[62]....
        /*026c*/ 	.word	0xffffffff


	//   ....[63]....
        /*0270*/ 	.word	0xffffffff


	//   ....[64]....
        /*0274*/ 	.word	0xffffffff


	//   ....[65]....
        /*0278*/ 	.word	0xffffffff


	//   ....[66]....
        /*027c*/ 	.word	0xffffffff


	//   ....[67]....
        /*0280*/ 	.word	0xffffffff


	//   ....[68]....
        /*0284*/ 	.word	0xffffffff


	//   ....[69]....
        /*0288*/ 	.word	0xffffffff


	//   ....[70]....
        /*028c*/ 	.word	0xffffffff


	//   ....[71]....
        /*0290*/ 	.word	0xffffffff


	//   ....[72]....
        /*0294*/ 	.word	0xffffffff


	//   ....[73]....
        /*0298*/ 	.word	0xffffffff


	//   ....[74]....
        /*029c*/ 	.word	0xffffffff


	//   ....[75]....
        /*02a0*/ 	.word	0xffffffff


	//   ....[76]....
        /*02a4*/ 	.word	0xffffffff


	//   ....[77]....
        /*02a8*/ 	.word	0xffffffff


	//   ....[78]....
        /*02ac*/ 	.word	0xffffffff


	//   ....[79]....
        /*02b0*/ 	.word	0xffffffff


	//   ....[80]....
        /*02b4*/ 	.word	0xffffffff


	//   ....[81]....
        /*02b8*/ 	.word	0xffffffff


	//   ....[82]....
        /*02bc*/ 	.word	0xffffffff


	//   ....[83]....
        /*02c0*/ 	.word	0xffffffff


	//   ....[84]....
        /*02c4*/ 	.word	0xffffffff


	//   ....[85]....
        /*02c8*/ 	.word	0xffffffff


	//   ....[86]....
        /*02cc*/ 	.word	0xffffffff


	//   ....[87]....
        /*02d0*/ 	.word	0xffffffff


	//   ....[88]....
        /*02d4*/ 	.word	0xffffffff


	//   ....[89]....
        /*02d8*/ 	.word	0xffffffff


	//   ....[90]....
        /*02dc*/ 	.word	0xffffffff


	//   ....[91]....
        /*02e0*/ 	.word	0xffffffff


	//   ....[92]....
        /*02e4*/ 	.word	0xffffffff


	//   ....[93]....
        /*02e8*/ 	.word	0xffffffff


	//   ....[94]....
        /*02ec*/ 	.word	0xffffffff


	//   ....[95]....
        /*02f0*/ 	.word	0xffffffff


	//   ....[96]....
        /*02f4*/ 	.word	0xffffffff


	//   ....[97]....
        /*02f8*/ 	.word	0xffffffff


	//   ....[98]....
        /*02fc*/ 	.word	0xffffffff


	//   ....[99]....
        /*0300*/ 	.word	0xffffffff


	//   ....[100]....
        /*0304*/ 	.word	0xffffffff


	//   ....[101]....
        /*0308*/ 	.word	0xffffffff


	//   ....[102]....
        /*030c*/ 	.word	0xffffffff


	//   ....[103]....
        /*0310*/ 	.word	0xffffffff


	//   ....[104]....
        /*0314*/ 	.word	0xffffffff


	//   ....[105]....
        /*0318*/ 	.word	0xffffffff


	//   ....[106]....
        /*031c*/ 	.word	0xffffffff


	//   ....[107]....
        /*0320*/ 	.word	0xffffffff


	//   ....[108]....
        /*0324*/ 	.word	0xffffffff


	//   ....[109]....
        /*0328*/ 	.word	0xffffffff


	//   ....[110]....
        /*032c*/ 	.word	0xffffffff


	//   ....[111]....
        /*0330*/ 	.word	0xffffffff


	//   ....[112]....
        /*0334*/ 	.word	0xffffffff


	//   ....[113]....
        /*0338*/ 	.word	0xffffffff


	//   ....[114]....
        /*033c*/ 	.word	0xffffffff


	//   ....[115]....
        /*0340*/ 	.word	0xffffffff


	//   ....[116]....
        /*0344*/ 	.word	0xffffffff


	//   ....[117]....
        /*0348*/ 	.word	0xffffffff


	//   ....[118]....
        /*034c*/ 	.word	0xffffffff


	//   ....[119]....
        /*0350*/ 	.word	0xffffffff


	//   ....[120]....
        /*0354*/ 	.word	0xffffffff


	//   ....[121]....
        /*0358*/ 	.word	0xffffffff


	//   ....[122]....
        /*035c*/ 	.word	0xffffffff


	//   ....[123]....
        /*0360*/ 	.word	0xffffffff


	//   ....[124]....
        /*0364*/ 	.word	0xffffffff


	//   ....[125]....
        /*0368*/ 	.word	0xffffffff


	//   ....[126]....
        /*036c*/ 	.word	0xffffffff


	//   ....[127]....
        /*0370*/ 	.word	0xffffffff


	//   ....[128]....
        /*0374*/ 	.word	0xffffffff


	//   ....[129]....
        /*0378*/ 	.word	0xffffffff


	//   ....[130]....
        /*037c*/ 	.word	0xffffffff


	//   ....[131]....
        /*0380*/ 	.word	0xffffffff


	//   ....[132]....
        /*0384*/ 	.word	0xffffffff


	//   ....[133]....
        /*0388*/ 	.word	0xffffffff


	//   ....[134]....
        /*038c*/ 	.word	0xffffffff


	//   ....[135]....
        /*0390*/ 	.word	0xffffffff


	//   ....[136]....
        /*0394*/ 	.word	0xffffffff


	//   ....[137]....
        /*0398*/ 	.word	0xffffffff


	//   ....[138]....
        /*039c*/ 	.word	0xffffffff


	//   ....[139]....
        /*03a0*/ 	.word	0xffffffff


	//   ....[140]....
        /*03a4*/ 	.word	0xffffffff


	//   ....[141]....
        /*03a8*/ 	.word	0xffffffff


	//   ....[142]....
        /*03ac*/ 	.word	0xffffffff


	//   ....[143]....
        /*03b0*/ 	.word	0xffffffff


	//   ....[144]....
        /*03b4*/ 	.word	0xffffffff


	//   ....[145]....
        /*03b8*/ 	.word	0xffffffff


	//   ....[146]....
        /*03bc*/ 	.word	0xffffffff


	//   ....[147]....
        /*03c0*/ 	.word	0xffffffff


	//   ....[148]....
        /*03c4*/ 	.word	0xffffffff


	//   ....[149]....
        /*03c8*/ 	.word	0xffffffff


	//   ....[150]....
        /*03cc*/ 	.word	0xffffffff


	//   ....[151]....
        /*03d0*/ 	.word	0xffffffff


	//   ....[152]....
        /*03d4*/ 	.word	0xffffffff


	//   ....[153]....
        /*03d8*/ 	.word	0xffffffff


	//   ....[154]....
        /*03dc*/ 	.word	0xffffffff


	//   ....[155]....
        /*03e0*/ 	.word	0xffffffff


	//   ....[156]....
        /*03e4*/ 	.word	0xffffffff


	//   ....[157]....
        /*03e8*/ 	.word	0xffffffff


	//   ....[158]....
        /*03ec*/ 	.word	0xffffffff


	//   ....[159]....
        /*03f0*/ 	.word	0xffffffff


	//   ....[160]....
        /*03f4*/ 	.word	0xffffffff


	//   ....[161]....
        /*03f8*/ 	.word	0xffffffff


	//   ....[162]....
        /*03fc*/ 	.word	0xffffffff


	//   ....[163]....
        /*0400*/ 	.word	0xffffffff


	//   ....[164]....
        /*0404*/ 	.word	0xffffffff


	//   ....[165]....
        /*0408*/ 	.word	0xffffffff


	//   ....[166]....
        /*040c*/ 	.word	0xffffffff


	//   ....[167]....
        /*0410*/ 	.word	0xffffffff


	//   ....[168]....
        /*0414*/ 	.word	0xffffffff


	//   ....[169]....
        /*0418*/ 	.word	0xffffffff


	//   ....[170]....
        /*041c*/ 	.word	0xffffffff


	//   ....[171]....
        /*0420*/ 	.word	0xffffffff


	//   ....[172]....
        /*0424*/ 	.word	0xffffffff


	//   ....[173]....
        /*0428*/ 	.word	0xffffffff


	//   ....[174]....
        /*042c*/ 	.word	0xffffffff


	//   ....[175]....
        /*0430*/ 	.word	0xffffffff


	//   ....[176]....
        /*0434*/ 	.word	0xffffffff


	//   ....[177]....
        /*0438*/ 	.word	0xffffffff


	//   ....[178]....
        /*043c*/ 	.word	0xffffffff


	//   ....[179]....
        /*0440*/ 	.word	0xffffffff


	//   ....[180]....
        /*0444*/ 	.word	0xffffffff


	//   ....[181]....
        /*0448*/ 	.word	0xffffffff


	//   ....[182]....
        /*044c*/ 	.word	0xffffffff


	//   ....[183]....
        /*0450*/ 	.word	0xffffffff


	//   ....[184]....
        /*0454*/ 	.word	0xffffffff


	//----- nvinfo : EIATTR_COOP_GROUP_INSTR_OFFSETS
	.align		4
.L_502:
        /*0458*/ 	.byte	0x04, 0x28
        /*045a*/ 	.short	(.L_504 - .L_503)


	//   ....[0]....
.L_503:
        /*045c*/ 	.word	0x00000060


	//   ....[1]....
        /*0460*/ 	.word	0x00000260


	//   ....[2]....
        /*0464*/ 	.word	0x00000290


	//   ....[3]....
        /*0468*/ 	.word	0x000002c0


	//   ....[4]....
        /*046c*/ 	.word	0x000002f0


	//   ....[5]....
        /*0470*/ 	.word	0x00000320


	//   ....[6]....
        /*0474*/ 	.word	0x00000350


	//   ....[7]....
        /*0478*/ 	.word	0x000004d0


	//   ....[8]....
        /*047c*/ 	.word	0x00000510


	//   ....[9]....
        /*0480*/ 	.word	0x00000540


	//   ....[10]....
        /*0484*/ 	.word	0x00000570


	//   ....[11]....
        /*0488*/ 	.word	0x000005a0


	//   ....[12]....
        /*048c*/ 	.word	0x000005d0


	//   ....[13]....
        /*0490*/ 	.word	0x00000660


	//   ....[14]....
        /*0494*/ 	.word	0x000006a0


	//   ....[15]....
        /*0498*/ 	.word	0x000006c0


	//   ....[16]....
        /*049c*/ 	.word	0x00000720


	//   ....[17]....
        /*04a0*/ 	.word	0x00008b20


	//   ....[18]....
        /*04a4*/ 	.word	0x00008b40


	//   ....[19]....
        /*04a8*/ 	.word	0x00008c70


	//   ....[20]....
        /*04ac*/ 	.word	0x00008c80


	//   ....[21]....
        /*04b0*/ 	.word	0x00008db0


	//   ....[22]....
        /*04b4*/ 	.word	0x00008dd0


	//   ....[23]....
        /*04b8*/ 	.word	0x00008f00


	//   ....[24]....
        /*04bc*/ 	.word	0x00008f10


	//   ....[25]....
        /*04c0*/ 	.word	0x0000a750


	//   ....[26]....
        /*04c4*/ 	.word	0x0000ac00


	//   ....[27]....
        /*04c8*/ 	.word	0x0000b450


	//   ....[28]....
        /*04cc*/ 	.word	0x0000b640


	//   ....[29]....
        /*04d0*/ 	.word	0x0000b660


	//   ....[30]....
        /*04d4*/ 	.word	0x0000b6b0


	//   ....[31]....
        /*04d8*/ 	.word	0x0000db30


	//   ....[32]....
        /*04dc*/ 	.word	0x0000dfa0


	//   ....[33]....
        /*04e0*/ 	.word	0x0000e680


	//   ....[34]....
        /*04e4*/ 	.word	0x0000e780


	//   ....[35]....
        /*04e8*/ 	.word	0x0000ee60


	//   ....[36]....
        /*04ec*/ 	.word	0x0000ef30


	//   ....[37]....
        /*04f0*/ 	.word	0x00011b80


	//   ....[38]....
        /*04f4*/ 	.word	0x00011be0


	//   ....[39]....
        /*04f8*/ 	.word	0x00011bf0


	//   ....[40]....
        /*04fc*/ 	.word	0x00011c60


	//   ....[41]....
        /*0500*/ 	.word	0x00014800


	//   ....[42]....
        /*0504*/ 	.word	0x00014c30


	//   ....[43]....
        /*0508*/ 	.word	0x00015310


	//   ....[44]....
        /*050c*/ 	.word	0x00015410


	//   ....[45]....
        /*0510*/ 	.word	0x00015a20


	//   ....[46]....
        /*0514*/ 	.word	0x00015b30


	//   ....[47]....
        /*0518*/ 	.word	0x00017190


	//   ....[48]....
        /*051c*/ 	.word	0x000171c0


	//   ....[49]....
        /*0520*/ 	.word	0x000171d0


	//   ....[50]....
        /*0524*/ 	.word	0x00017200


	//   ....[51]....
        /*0528*/ 	.word	0x00018740


	//   ....[52]....
        /*052c*/ 	.word	0x00018760


	//   ....[53]....
        /*0530*/ 	.word	0x00018770


	//   ....[54]....
        /*0534*/ 	.word	0x00018780


	//   ....[55]....
        /*0538*/ 	.word	0x00018ae0


	//   ....[56]....
        /*053c*/ 	.word	0x00018b00


	//   ....[57]....
        /*0540*/ 	.word	0x00018c30


	//   ....[58]....
        /*0544*/ 	.word	0x00018c40


	//   ....[59]....
        /*0548*/ 	.word	0x00018d70


	//   ....[60]....
        /*054c*/ 	.word	0x00018d90


	//   ....[61]....
        /*0550*/ 	.word	0x00018ec0


	//   ....[62]....
        /*0554*/ 	.word	0x00018ed0


	//   ....[63]....
        /*0558*/ 	.word	0x000191f0


	//   ....[64]....
        /*055c*/ 	.word	0x00019210


	//   ....[65]....
        /*0560*/ 	.word	0x00019aa0


	//   ....[66]....
        /*0564*/ 	.word	0x00019ab0


	//   ....[67]....
        /*0568*/ 	.word	0x0001aa50


	//   ....[68]....
        /*056c*/ 	.word	0x0001aa70


	//   ....[69]....
        /*0570*/ 	.word	0x0001aba0


	//   ....[70]....
        /*0574*/ 	.word	0x0001abb0


	//   ....[71]....
        /*0578*/ 	.word	0x0001ace0


	//   ....[72]....
        /*057c*/ 	.word	0x0001ad00


	//   ....[73]....
        /*0580*/ 	.word	0x0001ae30


	//   ....[74]....
        /*0584*/ 	.word	0x0001ae40


	//   ....[75]....
        /*0588*/ 	.word	0x0001b030


	//   ....[76]....
        /*058c*/ 	.word	0x0001b050


	//   ....[77]....
        /*0590*/ 	.word	0x0001b170


	//   ....[78]....
        /*0594*/ 	.word	0x0001b1b0


	//   ....[79]....
        /*0598*/ 	.word	0x0001b1e0


	//   ....[80]....
        /*059c*/ 	.word	0x0001b210


	//   ....[81]....
        /*05a0*/ 	.word	0x0001b240


	//   ....[82]....
        /*05a4*/ 	.word	0x0001b270


	//   ....[83]....
        /*05a8*/ 	.word	0x0001b3c0


	//   ....[84]....
        /*05ac*/ 	.word	0x0001b400


	//   ....[85]....
        /*05b0*/ 	.word	0x0001b430


	//   ....[86]....
        /*05b4*/ 	.word	0x0001b460


	//   ....[87]....
        /*05b8*/ 	.word	0x0001b490


	//   ....[88]....
        /*05bc*/ 	.word	0x0001b4c0


	//   ....[89]....
        /*05c0*/ 	.word	0x0001b550


	//   ....[90]....
        /*05c4*/ 	.word	0x0001b590


	//   ....[91]....
        /*05c8*/ 	.word	0x0001b5a0


	//   ....[92]....
        /*05cc*/ 	.word	0x0001b600


	//   ....[93]....
        /*05d0*/ 	.word	0x0001bfe0


	//   ....[94]....
        /*05d4*/ 	.word	0x0001c040


	//   ....[95]....
        /*05d8*/ 	.word	0x0001c090


	//   ....[96]....
        /*05dc*/ 	.word	0x0001c0e0


	//   ....[97]....
        /*05e0*/ 	.word	0x0001c130


	//   ....[98]....
        /*05e4*/ 	.word	0x0001c1b0


	//   ....[99]....
        /*05e8*/ 	.word	0x0001c200


	//   ....[100]....
        /*05ec*/ 	.word	0x0001c270


	//   ....[101]....
        /*05f0*/ 	.word	0x0001c2e0


	//   ....[102]....
        /*05f4*/ 	.word	0x0001c350


	//   ....[103]....
        /*05f8*/ 	.word	0x0001c3d0


	//   ....[104]....
        /*05fc*/ 	.word	0x0001c450


	//   ....[105]....
        /*0600*/ 	.word	0x0001c4d0


	//   ....[106]....
        /*0604*/ 	.word	0x0001c540


	//   ....[107]....
        /*0608*/ 	.word	0x0001c5c0


	//   ....[108]....
        /*060c*/ 	.word	0x0001c640


	//   ....[109]....
        /*0610*/ 	.word	0x0001c6c0


	//   ....[110]....
        /*0614*/ 	.word	0x0001c730


	//   ....[111]....
        /*0618*/ 	.word	0x0001c790


	//   ....[112]....
        /*061c*/ 	.word	0x0001c7f0


	//   ....[113]....
        /*0620*/ 	.word	0x0001c840


	//   ....[114]....
        /*0624*/ 	.word	0x0001c890


	//   ....[115]....
        /*0628*/ 	.word	0x0001c910


	//   ....[116]....
        /*062c*/ 	.word	0x0001c990


	//   ....[117]....
        /*0630*/ 	.word	0x0001ca10


	//   ....[118]....
        /*0634*/ 	.word	0x0001ca80


	//   ....[119]....
        /*0638*/ 	.word	0x0001cb00


	//   ....[120]....
        /*063c*/ 	.word	0x0001cb80


	//   ....[121]....
        /*0640*/ 	.word	0x0001cc00


	//   ....[122]....
        /*0644*/ 	.word	0x0001cc70


	//   ....[123]....
        /*0648*/ 	.word	0x0001ccf0


	//   ....[124]....
        /*064c*/ 	.word	0x0001cd70


	//   ....[125]....
        /*0650*/ 	.word	0x0001cdf0


	//   ....[126]....
        /*0654*/ 	.word	0x0001ce60


	//   ....[127]....
        /*0658*/ 	.word	0x0001cee0


	//   ....[128]....
        /*065c*/ 	.word	0x0001cf60


	//   ....[129]....
        /*0660*/ 	.word	0x0001cfe0


	//   ....[130]....
        /*0664*/ 	.word	0x0001d050


	//   ....[131]....
        /*0668*/ 	.word	0x0001d0d0


	//   ....[132]....
        /*066c*/ 	.word	0x0001d150


	//   ....[133]....
        /*0670*/ 	.word	0x0001d1d0


	//   ....[134]....
        /*0674*/ 	.word	0x0001d240


	//   ....[135]....
        /*0678*/ 	.word	0x0001d2c0


	//   ....[136]....
        /*067c*/ 	.word	0x0001d340


	//   ....[137]....
        /*0680*/ 	.word	0x0001d390


	//   ....[138]....
        /*0684*/ 	.word	0x0001d3d0


	//   ....[139]....
        /*0688*/ 	.word	0x0001d420


	//   ....[140]....
        /*068c*/ 	.word	0x0001d470


	//   ....[141]....
        /*0690*/ 	.word	0x0001d4c0


	//   ....[142]....
        /*0694*/ 	.word	0x0001d540


	//   ....[143]....
        /*0698*/ 	.word	0x0001d590


	//   ....[144]....
        /*069c*/ 	.word	0x0001d5e0


	//   ....[145]....
        /*06a0*/ 	.word	0x0001d630


	//   ....[146]....
        /*06a4*/ 	.word	0x0001d680


	//   ....[147]....
        /*06a8*/ 	.word	0x0001d6d0


	//   ....[148]....
        /*06ac*/ 	.word	0x0001d750


	//   ....[149]....
        /*06b0*/ 	.word	0x0001d7a0


	//   ....[150]....
        /*06b4*/ 	.word	0x0001d820


	//   ....[151]....
        /*06b8*/ 	.word	0x0001d890


	//   ....[152]....
        /*06bc*/ 	.word	0x0001d910


	//   ....[153]....
        /*06c0*/ 	.word	0x0001dd80


	//   ....[154]....
        /*06c4*/ 	.word	0x0001dda0


	//   ....[155]....
        /*06c8*/ 	.word	0x0001ddc0


	//   ....[156]....
        /*06cc*/ 	.word	0x0001ddd0


	//   ....[157]....
        /*06d0*/ 	.word	0x0001e540


	//   ....[158]....
        /*06d4*/ 	.word	0x0001e550


	//   ....[159]....
        /*06d8*/ 	.word	0x0001e560


	//   ....[160]....
        /*06dc*/ 	.word	0x0001e570


	//   ....[161]....
        /*06e0*/ 	.word	0x000218b0


	//   ....[162]....
        /*06e4*/ 	.word	0x000218d0


	//   ....[163]....
        /*06e8*/ 	.word	0x000218f0


	//   ....[164]....
        /*06ec*/ 	.word	0x00021900


	//   ....[165]....
        /*06f0*/ 	.word	0x00021f10


	//   ....[166]....
        /*06f4*/ 	.word	0x00021f20


	//   ....[167]....
        /*06f8*/ 	.word	0x00021f30


	//   ....[168]....
        /*06fc*/ 	.word	0x00021f40


	//   ....[169]....
        /*0700*/ 	.word	0x00025420


	//   ....[170]....
        /*0704*/ 	.word	0x000254a0


	//   ....[171]....
        /*0708*/ 	.word	0x00025520


	//   ....[172]....
        /*070c*/ 	.word	0x00025590


	//   ....[173]....
        /*0710*/ 	.word	0x00025610


	//   ....[174]....
        /*0714*/ 	.word	0x00025680


	//   ....[175]....
        /*0718*/ 	.word	0x000256f0


	//   ....[176]....
        /*071c*/ 	.word	0x00025760


	//   ....[177]....
        /*0720*/ 	.word	0x000257e0


	//   ....[178]....
        /*0724*/ 	.word	0x00025860


	//   ....[179]....
        /*0728*/ 	.word	0x000258e0


	//   ....[180]....
        /*072c*/ 	.word	0x00025950


	//   ....[181]....
        /*0730*/ 	.word	0x000259d0


	//   ....[182]....
        /*0734*/ 	.word	0x00025a40


	//   ....[183]....
        /*0738*/ 	.word	0x00025ac0


	//   ....[184]....
        /*073c*/ 	.word	0x00025b30


	//----- nvinfo : EIATTR_EXIT_INSTR_OFFSETS
	.align		4
.L_504:
        /*0740*/ 	.byte	0x04, 0x1c
        /*0742*/ 	.short	(.L_506 - .L_505)


	//   ....[0]....
.L_505:
        /*0744*/ 	.word	0x000010e0


	//   ....[1]....
        /*0748*/ 	.word	0x0001bfa0


	//----- nvinfo : EIATTR_MAX_THREADS
	.align		4
.L_506:
        /*074c*/ 	.byte	0x04, 0x05
        /*074e*/ 	.short	(.L_508 - .L_507)
.L_507:
        /*0750*/ 	.word	0x00000100
        /*0754*/ 	.word	0x00000001
        /*0758*/ 	.word	0x00000001


	//----- nvinfo : EIATTR_CRS_STACK_SIZE
	.align		4
.L_508:
        /*075c*/ 	.byte	0x04, 0x1e
        /*075e*/ 	.short	(.L_510 - .L_509)
.L_509:
        /*0760*/ 	.word	0x00000000
.L_510:


//--------------------- .nv.info._ZN7cutlass13device_kernelIN5flash19enable_sm80_to_sm89INS1_16FlashAttnFwdSm80INS1_25CollectiveMainloopFwdSm80ILi8ELi2ELb1EN4cute5tupleIJNS5_1CILi128EEENS7_ILi96EEENS7_ILi192EEEEEELi192ENS_10bfloat16_tEfNS_4arch4Sm80ELb1ELb0ELb1ELb0ELb0ELb0ELb1ELb1EEENS1_21CollectiveEpilogueFwdINS6_IJS8_SA_S9_EEENS6_IJNS7_ILi1EEESI_SI_EEESC_SE_Li256ELb0ELb1ELb1ELb0EEENS1_30DynamicPersistentTileSchedulerILi256ELi256ELb1ELb1ELb0EEEEEEEEEvNT_6ParamsE --------------------------
	.section	.nv.info._ZN7cutlass13device_kernelIN5flash19enable_sm80_to_sm89INS1_16FlashAttnFwdSm80INS1_25CollectiveMainloopFwdSm80ILi8ELi2ELb1EN4cute5tupleIJNS5_1CILi128EEENS7_ILi96EEENS7_ILi192EEEEEELi192ENS_10bfloat16_tEfNS_4arch4Sm80ELb1ELb0ELb1ELb0ELb0ELb0ELb1ELb1EEENS1_21CollectiveEpilogueFwdINS6_IJS8_SA_S9_EEENS6_IJNS7_ILi1EEESI_SI_EEESC_SE_Li256ELb0ELb1ELb1ELb0EEENS1_30DynamicPersistentTileSchedulerILi256ELi256ELb1ELb1ELb0EEEEEEEEEvNT_6ParamsE,"",@"SHT_CUDA_INFO"
	.sectionflags	@""
	.align	4


	//----- nvinfo : EIATTR_CUDA_API_VERSION
	.align		4
        /*0000*/ 	.byte	0x04, 0x37
        /*0002*/ 	.short	(.L_512 - .L_511)
.L_511:
        /*0004*/ 	.word	0x00000082


	//----- nvinfo : EIATTR_SW2861232_WAR
	.align		4
.L_512:
        /*0008*/ 	.byte	0x01, 0x35
	.zero		2


	//----- nvinfo : EIATTR_PARAM_CBANK
	.align		4
        /*000c*/ 	.byte	0x04, 0x0a
        /*000e*/ 	.short	(.L_514 - .L_513)
	.align		4
.L_513:
        /*0010*/ 	.word	index@(.nv.constant0._ZN7cutlass13device_kernelIN5flash19enable_sm80_to_sm89INS1_16FlashAttnFwdSm80INS1_25CollectiveMainloopFwdSm80ILi8ELi2ELb1EN4cute5tupleIJNS5_1CILi128EEENS7_ILi96EEENS7_ILi192EEEEEELi192ENS_10bfloat16_tEfNS_4arch4Sm80ELb1ELb0ELb1ELb0ELb0ELb0ELb1ELb1EEENS1_21CollectiveEpilogueFwdINS6_IJS8_SA_S9_EEENS6_IJNS7_ILi1EEESI_SI_EEESC_SE_Li256ELb0ELb1ELb1ELb0EEENS1_30DynamicPersistentTileSchedulerILi256ELi256ELb1ELb1ELb0EEEEEEEEEvNT_6ParamsE)
        /*0014*/ 	.short	0x0160
        /*0016*/ 	.short	0x0428


	//----- nvinfo : EIATTR_CBANK_PARAM_SIZE
	.align		4
.L_514:
        /*0018*/ 	.byte	0x03, 0x19
        /*001a*/ 	.short	0x0428


	//----- nvinfo : EIATTR_KPARAM_INFO
	.align		4
        /*001c*/ 	.byte	0x04, 0x17
        /*001e*/ 	.short	(.L_516 - .L_515)
.L_515:
        /*0020*/ 	.word	0x00000000
        /*0024*/ 	.short	0x0000
        /*0026*/ 	.short	0x0000
        /*0028*/ 	.byte	0x00, 0xf0, 0xa1, 0x10


	//----- nvinfo : EIATTR_MAXREG_COUNT
	.align		4
.L_516:
        /*002c*/ 	.byte	0x03, 0x1b
        /*002e*/ 	.short	0x00ff


	//----- nvinfo : EIATTR_NUM_BARRIERS
	.align		4
        /*0030*/ 	.byte	0x02, 0x4c
        /*0032*/ 	.byte	0x06
	.zero		1


	//----- nvinfo : EIATTR_ANNOTATIONS
	.align		4
        /*0034*/ 	.byte	0x04, 0x55
        /*0036*/ 	.short	(.L_518 - .L_517)


	//   ....[0]....
.L_517:
        /* <DEDUP_REMOVED lines=58> */


	//----- nvinfo : EIATTR_MERCURY_ISA_VERSION
	.align		4
.L_518:
        /*03c0*/ 	.byte	0x03, 0x5f
        /*03c2*/ 	.short	0x0000


	//----- nvinfo : EIATTR_INT_WARP_WIDE_INSTR_OFFSETS
	.align		4
        /*03c4*/ 	.byte	0x04, 0x31
        /*03c6*/ 	.short	(.L_520 - .L_519)


	//   ....[0]....
.L_519:
        /*03c8*/ 	.word	0x0000f510


	//   ....[1]....
        /*03cc*/ 	.word	0x0000f590


	//----- nvinfo : EIATTR_COOP_GROUP_MASK_REGIDS
	.align		4
.L_520:
        /*03d0*/ 	.byte	0x04, 0x29
        /*03d2*/ 	.short	(.L_522 - .L_521)


	//   ....[0]....
.L_521:
        /*03d4*/ 	.word	0xffffffff


	//   ....[1]....
        /*03d8*/ 	.word	0xffffffff


	//   ....[2]....
        /*03dc*/ 	.word	0xffffffff


	//   ....[3]....
        /*03e0*/ 	.word	0xffffffff


	//   ....[4]....
        /*03e4*/ 	.word	0xffffffff


	//   ....[5]....
        /*03e8*/ 	.word	0xffffffff


	//   ....[6]....
        /*03ec*/ 	.word	0xffffffff


	//   ....[7]....
        /*03f0*/ 	.word	0xffffffff


	//   ....[8]....
        /*03f4*/ 	.word	0xffffffff


	//   ....[9]....
        /*03f8*/ 	.word	0xffffffff


	//   ....[10]....
        /*03fc*/ 	.word	0xffffffff


	//   ....[11]....
        /*0400*/ 	.word	0xffffffff


	//   ....[12]....
        /*0404*/ 	.word	0xffffffff


	//   ....[13]....
        /*0408*/ 	.word	0xffffffff


	//   ....[14]....
        /*040c*/ 	.word	0xffffffff


	//   ....[15]....
        /*0410*/ 	.word	0xffffffff


	//   ....[16]....
        /*0414*/ 	.word	0xffffffff


	//   ....[17]....
        /*0418*/ 	.word	0xffffffff


	//   ....[18]....
        /*041c*/ 	.word	0xffffffff


	//   ....[19]....
        /*0420*/ 	.word	0xffffffff


	//   ....[20]....
        /*0424*/ 	.word	0xffffffff


	//   ....[21]....
        /*0428*/ 	.word	0xffffffff


	//   ....[22]....
        /*042c*/ 	.word	0xffffffff


	//   ....[23]....
        /*0430*/ 	.word	0xffffffff


	//   ....[24]....
        /*0434*/ 	.word	0xffffffff


	//   ....[25]....
        /*0438*/ 	.word	0xffffffff


	//   ....[26]....
        /*043c*/ 	.word	0xffffffff


	//   ....[27]....
        /*0440*/ 	.word	0xffffffff


	//   ....[28]....
        /*0444*/ 	.word	0xffffffff


	//   ....[29]....
        /*0448*/ 	.word	0xffffffff


	//   ....[30]....
        /*044c*/ 	.word	0xffffffff


	//   ....[31]....
        /*0450*/ 	.word	0xffffffff


	//   ....[32]....
        /*0454*/ 	.word	0xffffffff


	//   ....[33]....
        /*0458*/ 	.word	0xffffffff


	//   ....[34]....
        /*045c*/ 	.word	0xffffffff


	//   ....[35]....
        /*0460*/ 	.word	0xffffffff


	//   ....[36]....
        /*0464*/ 	.word	0xffffffff


	//   ....[37]....
        /*0468*/ 	.word	0xffffffff


	//   ....[38]....
        /*046c*/ 	.word	0xffffffff


	//   ....[39]....
        /*0470*/ 	.word	0xffffffff


	//   ....[40]....
        /*0474*/ 	.word	0xffffffff


	//   ....[41]....
        /*0478*/ 	.word	0xffffffff


	//   ....[42]....
        /*047c*/ 	.word	0xffffffff


	//   ....[43]....
        /*0480*/ 	.word	0xffffffff


	//----- nvinfo : EIATTR_COOP_GROUP_INSTR_OFFSETS
	.align		4
.L_522:
        /*0484*/ 	.byte	0x04, 0x28
        /*0486*/ 	.short	(.L_524 - .L_523)


	//   ....[0]....
.L_523:
        /*0488*/ 	.word	0x00000050


	//   ....[1]....
        /*048c*/ 	.word	0x00001610


	//   ....[2]....
        /*0490*/ 	.word	0x00001620


	//   ....[3]....
        /*0494*/ 	.word	0x00001650


	//   ....[4]....
        /*0498*/ 	.word	0x00001680


	//   ....[5]....
        /*049c*/ 	.word	0x00001810


	//   ....[6]....
        /*04a0*/ 	.word	0x00001820


	//   ....[7]....
        /*04a4*/ 	.word	0x00001840


	//   ....[8]....
        /*04a8*/ 	.word	0x00001870


	//   ....[9]....
        /*04ac*/ 	.word	0x000036a0


	//   ....[10]....
        /*04b0*/ 	.word	0x000036b0


	//   ....[11]....
        /*04b4*/ 	.word	0x00004200


	//   ....[12]....
        /*04b8*/ 	.word	0x000043d0


	//   ....[13]....
        /*04bc*/ 	.word	0x00004410


	//   ....[14]....
        /*04c0*/ 	.word	0x00004480


	//   ....[15]....
        /*04c4*/ 	.word	0x000076d0


	//   ....[16]....
        /*04c8*/ 	.word	0x000076f0


	//   ....[17]....
        /*04cc*/ 	.word	0x000084c0


	//   ....[18]....
        /*04d0*/ 	.word	0x00008500


	//   ....[19]....
        /*04d4*/ 	.word	0x00008520


	//   ....[20]....
        /*04d8*/ 	.word	0x00008540


	//   ....[21]....
        /*04dc*/ 	.word	0x0000c5a0


	//   ....[22]....
        /*04e0*/ 	.word	0x0000c620


	//   ....[23]....
        /*04e4*/ 	.word	0x0000c780


	//   ....[24]....
        /*04e8*/ 	.word	0x0000c7c0


	//   ....[25]....
        /*04ec*/ 	.word	0x0000ecc0


	//   ....[26]....
        /*04f0*/ 	.word	0x0000ed10


	//   ....[27]....
        /*04f4*/ 	.word	0x0000ed30


	//   ....[28]....
        /*04f8*/ 	.word	0x0000ed50


	//   ....[29]....
        /*04fc*/ 	.word	0x0000f6e0


	//   ....[30]....
        /*0500*/ 	.word	0x0000fb60


	//   ....[31]....
        /*0504*/ 	.word	0x0000fb80


	//   ....[32]....
        /*0508*/ 	.word	0x0000fba0


	//   ....[33]....
        /*050c*/ 	.word	0x0000fbc0


	//   ....[34]....
        /*0510*/ 	.word	0x0000fcc0


	//   ....[35]....
        /*0514*/ 	.word	0x0000fd20


	//   ....[36]....
        /*0518*/ 	.word	0x000105b0


	//   ....[37]....
        /*051c*/ 	.word	0x000105c0


	//   ....[38]....
        /*0520*/ 	.word	0x00010f50


	//   ....[39]....
        /*0524*/ 	.word	0x00011030


	//   ....[40]....
        /*0528*/ 	.word	0x00011090


	//   ....[41]....
        /*052c*/ 	.word	0x000110e0


	//   ....[42]....
        /*0530*/ 	.word	0x00011140


	//   ....[43]....
        /*0534*/ 	.word	0x00011190


	//----- nvinfo : EIATTR_EXIT_INSTR_OFFSETS
	.align		4
.L_524:
        /*0538*/ 	.byte	0x04, 0x1c
        /*053a*/ 	.short	(.L_526 - .L_525)


	//   ....[0]....
.L_525:
        /*053c*/ 	.word	0x000000a0


	//   ....[1]....
        /*0540*/ 	.word	0x00010ff0


	//----- nvinfo : EIATTR_MAX_THREADS
	.align		4
.L_526:
        /*0544*/ 	.byte	0x04, 0x05
        /*0546*/ 	.short	(.L_528 - .L_527)
.L_527:
        /*0548*/ 	.word	0x00000100
        /*054c*/ 	.word	0x00000001
        /*0550*/ 	.word	0x00000001


	//----- nvinfo : EIATTR_CRS_STACK_SIZE
	.align		4
.L_528:
        /*0554*/ 	.byte	0x04, 0x1e
        /*0556*/ 	.short	(.L_530 - .L_529)
.L_529:
        /*0558*/ 	.word	0x00000000
.L_530:


//--------------------- .nv.info._ZN7cutlass13device_kernelIN5flash19enable_sm80_to_sm89INS1_16FlashAttnFwdSm80INS1_25CollectiveMainloopFwdSm80ILi8ELi2ELb0EN4cute5tupleIJNS5_1CILi128EEENS7_ILi64EEENS7_ILi192EEEEEELi192ENS_10bfloat16_tEfNS_4arch4Sm80ELb1ELb0ELb1ELb1ELb0ELb0ELb1ELb1EEENS1_21CollectiveEpilogueFwdINS6_IJS8_SA_S9_EEENS6_IJNS7_ILi1EEESI_SI_EEESC_SE_Li256ELb1ELb1ELb1ELb0EEENS1_36VarlenDynamicPersistentTileSchedulerILi128ELi64ELi256ELi256ELb1ELb1ELb0ELb1ELb1ELb1EEEEEEEEEvNT_6ParamsE --------------------------
	.section	.nv.info._ZN7cutlass13device_kernelIN5flash19enable_sm80_to_sm89INS1_16FlashAttnFwdSm80INS1_25CollectiveMainloopFwdSm80ILi8ELi2ELb0EN4cute5tupleIJNS5_1CILi128EEENS7_ILi64EEENS7_ILi192EEEEEELi192ENS_10bfloat16_tEfNS_4arch4Sm80ELb1ELb0ELb1ELb1ELb0ELb0ELb1ELb1EEENS1_21CollectiveEpilogueFwdINS6_IJS8_SA_S9_EEENS6_IJNS7_ILi1EEESI_SI_EEESC_SE_Li256ELb1ELb1ELb1ELb0EEENS1_36VarlenDynamicPersistentTileSchedulerILi128ELi64ELi256ELi256ELb1ELb1ELb0ELb1ELb1ELb1EEEEEEEEEvNT_6ParamsE,"",@"SHT_CUDA_INFO"
	.sectionflags	@""
	.align	4


	//----- nvinfo : EIATTR_CUDA_API_VERSION
	.align		4
        /*0000*/ 	.byte	0x04, 0x37
        /*0002*/ 	.short	(.L_532 - .L_531)
.L_531:
        /*0004*/ 	.word	0x00000082


	//----- nvinfo : EIATTR_SW2861232_WAR
	.align		4
.L_532:
        /*0008*/ 	.byte	0x01, 0x35
	.zero		2


	//----- nvinfo : EIATTR_PARAM_CBANK
	.align		4
        /*000c*/ 	.byte	0x04, 0x0a
        /*000e*/ 	.short	(.L_534 - .L_533)
	.align		4
.L_533:
        /*0010*/ 	.word	index@(.nv.constant0._ZN7cutlass13device_kernelIN5flash19enable_sm80_to_sm89INS1_16FlashAttnFwdSm80INS1_25CollectiveMainloopFwdSm80ILi8ELi2ELb0EN4cute5tupleIJNS5_1CILi128EEENS7_ILi64EEENS7_ILi192EEEEEELi192ENS_10bfloat16_tEfNS_4arch4Sm80ELb1ELb0ELb1ELb1ELb0ELb0ELb1ELb1EEENS1_21CollectiveEpilogueFwdINS6_IJS8_SA_S9_EEENS6_IJNS7_ILi1EEESI_SI_EEESC_SE_Li256ELb1ELb1ELb1ELb0EEENS1_36VarlenDynamicPersistentTileSchedulerILi128ELi64ELi256ELi256ELb1ELb1ELb0ELb1ELb1ELb1EEEEEEEEEvNT_6ParamsE)
        /*0014*/ 	.short	0x0160
        /*0016*/ 	.short	0x0438


	//----- nvinfo : EIATTR_CBANK_PARAM_SIZE
	.align		4
.L_534:
        /*0018*/ 	.byte	0x03, 0x19
        /*001a*/ 	.short	0x0438


	//----- nvinfo : EIATTR_KPARAM_INFO
	.align		4
        /*001c*/ 	.byte	0x04, 0x17
        /*001e*/ 	.short	(.L_536 - .L_535)
.L_535:
        /*0020*/ 	.word	0x00000000
        /*0024*/ 	.short	0x0000
        /*0026*/ 	.short	0x0000
        /*0028*/ 	.byte	0x00, 0xf0, 0xe1, 0x10


	//----- nvinfo : EIATTR_MAXREG_COUNT
	.align		4
.L_536:
        /*002c*/ 	.byte	0x03, 0x1b
        /*002e*/ 	.short	0x00ff


	//----- nvinfo : EIATTR_NUM_BARRIERS
	.align		4
        /*0030*/ 	.byte	0x02, 0x4c
        /*0032*/ 	.byte	0x06
	.zero		1


	//----- nvinfo : EIATTR_MERCURY_ISA_VERSION
	.align		4
        /*0034*/ 	.byte	0x03, 0x5f
        /*0036*/ 	.short	0x0000


	//----- nvinfo : EIATTR_INT_WARP_WIDE_INSTR_OFFSETS
	.align		4
        /*0038*/ 	.byte	0x04, 0x31
        /*003a*/ 	.short	(.L_538 - .L_537)


	//   ....[0]....
.L_537:
        /*003c*/ 	.word	0x0000c1e0


	//   ....[1]....
        /*0040*/ 	.word	0x0000c280


	//----- nvinfo : EIATTR_COOP_GROUP_MASK_REGIDS
	.align		4
.L_538:
        /*0044*/ 	.byte	0x04, 0x29
        /*0046*/ 	.short	(.L_540 - .L_539)


	//   ....[0]....
.L_539:
        /*0048*/ 	.word	0xffffffff


	//   ....[1]....
        /*004c*/ 	.word	0xffffffff


	//   ....[2]....
        /*0050*/ 	.word	0xffffffff


	//   ....[3]....
        /*0054*/ 	.word	0xffffffff


	//   ....[4]....
        /*0058*/ 	.word	0xffffffff


	//   ....[5]....
        /*005c*/ 	.word	0xffffffff


	//   ....[6]....
        /*0060*/ 	.word	0xffffffff


	//   ....[7]....
        /*0064*/ 	.word	0xffffffff


	//   ....[8]....
        /*0068*/ 	.word	0xffffffff


	//   ....[9]....
        /*006c*/ 	.word	0xffffffff


	//   ....[10]....
        /*0070*/ 	.word	0xffffffff


	//   ....[11]....
        /*0074*/ 	.word	0xffffffff


	//   ....[12]....
        /*0078*/ 	.word	0xffffffff


	//   ....[13]....
        /*007c*/ 	.word	0xffffffff


	//   ....[14]....
        /*0080*/ 	.word	0xffffffff


	//   ....[15]....
        /*0084*/ 	.word	0xffffffff


	//   ....[16]....
        /*0088*/ 	.word	0xffffffff


	//   ....[17]....
        /*008c*/ 	.word	0xffffffff


	//   ....[18]....
        /*0090*/ 	.word	0xffffffff


	//   ....[19]....
        /*0094*/ 	.word	0xffffffff


	//   ....[20]....
        /*0098*/ 	.word	0xffffffff


	//   ....[21]....
        /*009c*/ 	.word	0xffffffff


	//   ....[22]....
        /*00a0*/ 	.word	0xffffffff


	//   ....[23]....
        /*00a4*/ 	.word	0xffffffff


	//   ....[24]....
        /*00a8*/ 	.word	0xffffffff


	//   ....[25]....
        /*00ac*/ 	.word	0xffffffff


	//   ....[26]....
        /*00b0*/ 	.word	0xffffffff


	//   ....[27]....
        /*00b4*/ 	.word	0xffffffff


	//   ....[28]....
        /*00b8*/ 	.word	0xffffffff


	//   ....[29]....
        /*00bc*/ 	.word	0xffffffff


	//   ....[30]....
        /*00c0*/ 	.word	0xffffffff


	//   ....[31]....
        /*00c4*/ 	.word	0xffffffff


	//   ....[32]....
        /*00c8*/ 	.word	0xffffffff


	//   ....[33]....
        /*00cc*/ 	.word	0xffffffff


	//   ....[34]....
        /*00d0*/ 	.word	0xffffffff


	//   ....[35]....
        /*00d4*/ 	.word	0xffffffff


	//   ....[36]....
        /*00d8*/ 	.word	0xffffffff


	//   ....[37]....
        /*00dc*/ 	.word	0xffffffff


	//   ....[38]....
        /*00e0*/ 	.word	0xffffffff


	//   ....[39]....
        /*00e4*/ 	.word	0xffffffff


	//   ....[40]....
        /*00e8*/ 	.word	0xffffffff


	//   ....[41]....
        /*00ec*/ 	.word	0xffffffff


	//   ....[42]....
        /*00f0*/ 	.word	0xffffffff


	//   ....[43]....
        /*00f4*/ 	.word	0xffffffff


	//   ....[44]....
        /*00f8*/ 	.word	0xffffffff


	//   ....[45]....
        /*00fc*/ 	.word	0xffffffff


	//   ....[46]....
        /*0100*/ 	.word	0xffffffff


	//   ....[47]....
        /*0104*/ 	.word	0xffffffff


	//   ....[48]....
        /*0108*/ 	.word	0xffffffff


	//   ....[49]....
        /*010c*/ 	.word	0xffffffff


	//   ....[50]....
        /*0110*/ 	.word	0xffffffff


	//   ....[51]....
        /*0114*/ 	.word	0xffffffff


	//   ....[52]....
        /*0118*/ 	.word	0xffffffff


	//   ....[53]....
        /*011c*/ 	.word	0xffffffff


	//   ....[54]....
        /*0120*/ 	.word	0xffffffff


	//   ....[55]....
        /*0124*/ 	.word	0xffffffff


	//   ....[56]....
        /*0128*/ 	.word	0xffffffff


	//   ....[57]....
        /*012c*/ 	.word	0xffffffff


	//   ....[58]....
        /*0130*/ 	.word	0xffffffff


	//   ....[59]....
        /*0134*/ 	.word	0xffffffff


	//   ....[60]....
        /*0138*/ 	.word	0xffffffff


	//   ....[61]....
        /*013c*/ 	.word	0xffffffff


	//   ....[62]....
        /*0140*/ 	.word	0xffffffff


	//   ....[63]....
        /*0144*/ 	.word	0xffffffff


	//   ....[64]....
        /*0148*/ 	.word	0xffffffff


	//   ....[65]....
        /*014c*/ 	.word	0xffffffff


	//   ....[66]....
        /*0150*/ 	.word	0xffffffff


	//   ....[67]....
        /*0154*/ 	.word	0xffffffff


	//   ....[68]....
        /*0158*/ 	.word	0xffffffff


	//   ....[69]....
        /*015c*/ 	.word	0xffffffff


	//   ....[70]....
        /*0160*/ 	.word	0xffffffff


	//   ....[71]....
        /*0164*/ 	.word	0xffffffff


	//   ....[72]....
        /*0168*/ 	.word	0xffffffff


	//   ....[73]....
        /*016c*/ 	.word	0xffffffff


	//   ....[74]....
        /*0170*/ 	.word	0xffffffff


	//   ....[75]....
        /*0174*/ 	.word	0xffffffff


	//   ....[76]....
        /*0178*/ 	.word	0xffffffff


	//   ....[77]....
        /*017c*/ 	.word	0xffffffff


	//   ....[78]....
        /*0180*/ 	.word	0xffffffff


	//   ....[79]....
        /*0184*/ 	.word	0xffffffff


	//   ....[80]....
        /*0188*/ 	.word	0xffffffff


	//   ....[81]....
        /*018c*/ 	.word	0xffffffff


	//   ....[82]....
        /*0190*/ 	.word	0xffffffff


	//   ....[83]....
        /*0194*/ 	.word	0xffffffff


	//   ....[84]....
        /*0198*/ 	.word	0xffffffff


	//   ....[85]....
        /*019c*/ 	.word	0xffffffff


	//   ....[86]....
        /*01a0*/ 	.word	0xffffffff


	//   ....[87]....
        /*01a4*/ 	.word	0xffffffff


	//   ....[88]....
        /*01a8*/ 	.word	0xffffffff


	//   ....[89]....
        /*01ac*/ 	.word	0xffffffff


	//   ....[90]....
        /*01b0*/ 	.word	0xffffffff


	//   ....[91]....
        /*01b4*/ 	.word	0xffffffff


	//   ....[92]....
        /*01b8*/ 	.word	0xffffffff


	//   ....[93]....
        /*01bc*/ 	.word	0xffffffff


	//   ....[94]....
        /*01c0*/ 	.word	0xffffffff


	//   ....[95]....
        /*01c4*/ 	.word	0xffffffff


	//   ....[96]....
        /*01c8*/ 	.word	0xffffffff


	//   ....[97]....
        /*01cc*/ 	.word	0xffffffff


	//   ....[98]....
        /*01d0*/ 	.word	0xffffffff


	//   ....[99]....
        /*01d4*/ 	.word	0xffffffff


	//   ....[100]....
        /*01d8*/ 	.word	0xffffffff


	//   ....[101]....
        /*01dc*/ 	.word	0xffffffff


	//   ....[102]....
        /*01e0*/ 	.word	0xffffffff


	//   ....[103]....
        /*01e4*/ 	.word	0xffffffff


	//   ....[104]....
        /*01e8*/ 	.word	0xffffffff


	//   ....[105]....
        /*01ec*/ 	.word	0xffffffff


	//   ....[106]....
        /*01f0*/ 	.word	0xffffffff


	//   ....[107]....
        /*01f4*/ 	.word	0xffffffff


	//   ....[108]....
        /*01f8*/ 	.word	0xffffffff


	//   ....[109]....
        /*01fc*/ 	.word	0xffffffff


	//   ....[110]....
        /*0200*/ 	.word	0xffffffff


	//   ....[111]....
        /*0204*/ 	.word	0xffffffff


	//   ....[112]....
        /*0208*/ 	.word	0xffffffff


	//   ....[113]....
        /*020c*/ 	.word	0xffffffff


	//   ....[114]....
        /*0210*/ 	.word	0xffffffff


	//   ....[115]....
        /*0214*/ 	.word	0xffffffff


	//   ....[116]....
        /*0218*/ 	.word	0xffffffff


	//   ....[117]....
        /*021c*/ 	.word	0xffffffff


	//   ....[118]....
        /*0220*/ 	.word	0xffffffff


	//   ....[119]....
        /*0224*/ 	.word	0xffffffff


	//   ....[120]....
        /*0228*/ 	.word	0xffffffff


	//   ....[121]....
        /*022c*/ 	.word	0xffffffff


	//   ....[122]....
        /*0230*/ 	.word	0xffffffff


	//   ....[123]....
        /*0234*/ 	.word	0xffffffff


	//   ....[124]....
        /*0238*/ 	.word	0xffffffff


	//   ....[125]....
        /*023c*/ 	.word	0xffffffff


	//   ....[126]....
        /*0240*/ 	.word	0xffffffff


	//   ....[127]....
        /*0244*/ 	.word	0xffffffff


	//   ....[128]....
        /*0248*/ 	.word	0xffffffff


	//   ....[129]....
        /*024c*/ 	.word	0xffffffff


	//   ....[130]....
        /*0250*/ 	.word	0xffffffff


	//   ....[131]....
        /*0254*/ 	.word	0xffffffff


	//   ....[132]....
        /*0258*/ 	.word	0xffffffff


	//   ....[133]....
        /*025c*/ 	.word	0xffffffff


	//   ....[134]....
        /*0260*/ 	.word	0xffffffff


	//   ....[135]....
        /*0264*/ 	.word	0xffffffff


	//   ....[136]....
        /*0268*/ 	.word	0xffffffff


	//   ....[137]....
        /*026c*/ 	.word	0xffffffff


	//   ....[138]....
        /*0270*/ 	.word	0xffffffff


	//   ....[139]....
        /*0274*/ 	.word	0xffffffff


	//   ....[140]....
        /*0278*/ 	.word	0xffffffff


	//   ....[141]....
        /*027c*/ 	.word	0xffffffff


	//   ....[142]....
        /*0280*/ 	.word	0xffffffff


	//   ....[143]....
        /*0284*/ 	.word	0xffffffff


	//   ....[144]....
        /*0288*/ 	.word	0xffffffff


	//   ....[145]....
        /*028c*/ 	.word	0xffffffff


	//   ....[146]....
        /*0290*/ 	.word	0xffffffff


	//----- nvinfo : EIATTR_COOP_GROUP_INSTR_OFFSETS
	.align		4
.L_540:
        /*0294*/ 	.byte	0x04, 0x28
        /*0296*/ 	.short	(.L_542 - .L_541)


	//   ....[0]....
.L_541:
        /*0298*/ 	.word	0x00000080


	//   ....[1]....
        /*029c*/ 	.word	0x00000210


	//   ....[2]....
        /*02a0*/ 	.word	0x00000240


	//   ....[3]....
        /*02a4*/ 	.word	0x00000270


	//   ....[4]....
        /*02a8*/ 	.word	0x000002a0


	//   ....[5]....
        /*02ac*/ 	.word	0x000002d0


	//   ....[6]....
        /*02b0*/ 	.word	0x00000300


	//   ....[7]....
        /*02b4*/ 	.word	0x00000460


	//   ....[8]....
        /*02b8*/ 	.word	0x000004a0


	//   ....[9]....
        /*02bc*/ 	.word	0x000004d0


	//   ....[10]....
        /*02c0*/ 	.word	0x00000500


	//   ....[11]....
        /*02c4*/ 	.word	0x00000530


	//   ....[12]....
        /*02c8*/ 	.word	0x00000560


	//   ....[13]....
        /*02cc*/ 	.word	0x000005f0


	//   ....[14]....
        /*02d0*/ 	.word	0x00000630


	//   ....[15]....
        /*02d4*/ 	.word	0x00000650


	//   ....[16]....
        /*02d8*/ 	.word	0x000006b0


	//   ....[17]....
        /*02dc*/ 	.word	0x000024d0


	//   ....[18]....
        /*02e0*/ 	.word	0x000024f0


	//   ....[19]....
        /*02e4*/ 	.word	0x00002620


	//   ....[20]....
        /*02e8*/ 	.word	0x00002630


	//   ....[21]....
        /*02ec*/ 	.word	0x00002760


	//   ....[22]....
        /*02f0*/ 	.word	0x00002780


	//   ....[23]....
        /*02f4*/ 	.word	0x000028b0


	//   ....[24]....
        /*02f8*/ 	.word	0x000028c0


	//   ....[25]....
        /*02fc*/ 	.word	0x00003e20


	//   ....[26]....
        /*0300*/ 	.word	0x00003e50


	//   ....[27]....
        /*0304*/ 	.word	0x00004780


	//   ....[28]....
        /*0308*/ 	.word	0x00004810


	//   ....[29]....
        /*030c*/ 	.word	0x00004830


	//   ....[30]....
        /*0310*/ 	.word	0x00004850


	//   ....[31]....
        /*0314*/ 	.word	0x000069b0


	//   ....[32]....
        /*0318*/ 	.word	0x000069f0


	//   ....[33]....
        /*031c*/ 	.word	0x00007160


	//   ....[34]....
        /*0320*/ 	.word	0x00007280


	//   ....[35]....
        /*0324*/ 	.word	0x000072c0


	//   ....[36]....
        /*0328*/ 	.word	0x000073a0


	//   ....[37]....
        /*032c*/ 	.word	0x00009fa0


	//   ....[38]....
        /*0330*/ 	.word	0x00009fd0


	//   ....[39]....
        /*0334*/ 	.word	0x00009ff0


	//   ....[40]....
        /*0338*/ 	.word	0x0000a010


	//   ....[41]....
        /*033c*/ 	.word	0x0000b9e0


	//   ....[42]....
        /*0340*/ 	.word	0x0000ba10


	//   ....[43]....
        /*0344*/ 	.word	0x0000ba20


	//   ....[44]....
        /*0348*/ 	.word	0x0000ba50


	//   ....[45]....
        /*034c*/ 	.word	0x0000cd60


	//   ....[46]....
        /*0350*/ 	.word	0x0000cd80


	//   ....[47]....
        /*0354*/ 	.word	0x0000cda0


	//   ....[48]....
        /*0358*/ 	.word	0x0000cdb0


	//   ....[49]....
        /*035c*/ 	.word	0x0000d110


	//   ....[50]....
        /*0360*/ 	.word	0x0000d130


	//   ....[51]....
        /*0364*/ 	.word	0x0000d250


	//   ....[52]....
        /*0368*/ 	.word	0x0000d260


	//   ....[53]....
        /*036c*/ 	.word	0x0000d390


	//   ....[54]....
        /*0370*/ 	.word	0x0000d3b0


	//   ....[55]....
        /*0374*/ 	.word	0x0000d4e0


	//   ....[56]....
        /*0378*/ 	.word	0x0000d4f0


	//   ....[57]....
        /*037c*/ 	.word	0x0000d820


	//   ....[58]....
        /*0380*/ 	.word	0x0000d840


	//   ....[59]....
        /*0384*/ 	.word	0x0000e180


	//   ....[60]....
        /*0388*/ 	.word	0x0000e190


	//   ....[61]....
        /*038c*/ 	.word	0x0000eeb0


	//   ....[62]....
        /*0390*/ 	.word	0x0000eed0


	//   ....[63]....
        /*0394*/ 	.word	0x0000f000


	//   ....[64]....
        /*0398*/ 	.word	0x0000f010


	//   ....[65]....
        /*039c*/ 	.word	0x0000f140


	//   ....[66]....
        /*03a0*/ 	.word	0x0000f160


	//   ....[67]....
        /*03a4*/ 	.word	0x0000f290


	//   ....[68]....
        /*03a8*/ 	.word	0x0000f2a0


	//   ....[69]....
        /*03ac*/ 	.word	0x0000f450


	//   ....[70]....
        /*03b0*/ 	.word	0x0000f470


	//   ....[71]....
        /*03b4*/ 	.word	0x0000f590


	//   ....[72]....
        /*03b8*/ 	.word	0x0000f5d0


	//   ....[73]....
        /*03bc*/ 	.word	0x0000f600


	//   ....[74]....
        /*03c0*/ 	.word	0x0000f630


	//   ....[75]....
        /*03c4*/ 	.word	0x0000f660


	//   ....[76]....
        /*03c8*/ 	.word	0x0000f690


	//   ....[77]....
        /*03cc*/ 	.word	0x0000f7e0


	//   ....[78]....
        /*03d0*/ 	.word	0x0000f820


	//   ....[79]....
        /*03d4*/ 	.word	0x0000f850


	//   ....[80]....
        /*03d8*/ 	.word	0x0000f880


	//   ....[81]....
        /*03dc*/ 	.word	0x0000f8b0


	//   ....[82]....
        /*03e0*/ 	.word	0x0000f8e0


	//   ....[83]....
        /*03e4*/ 	.word	0x0000f970


	//   ....[84]....
        /*03e8*/ 	.word	0x0000f9b0


	//   ....[85]....
        /*03ec*/ 	.word	0x0000f9c0


	//   ....[86]....
        /*03f0*/ 	.word	0x0000fa20


	//   ....[87]....
        /*03f4*/ 	.word	0x00010320


	//   ....[88]....
        /*03f8*/ 	.word	0x00010380


	//   ....[89]....
        /*03fc*/ 	.word	0x000103d0


	//   ....[90]....
        /*0400*/ 	.word	0x00010420


	//   ....[91]....
        /*0404*/ 	.word	0x00010470


	//   ....[92]....
        /*0408*/ 	.word	0x000104e0


	//   ....[93]....
        /*040c*/ 	.word	0x00010520


	//   ....[94]....
        /*0410*/ 	.word	0x00010580


	//   ....[95]....
        /*0414*/ 	.word	0x000105f0


	//   ....[96]....
        /*0418*/ 	.word	0x00010660


	//   ....[97]....
        /*041c*/ 	.word	0x000106d0


	//   ....[98]....
        /*0420*/ 	.word	0x00010740


	//   ....[99]....
        /*0424*/ 	.word	0x000107b0


	//   ....[100]....
        /*0428*/ 	.word	0x00010810


	//   ....[101]....
        /*042c*/ 	.word	0x00010870


	//   ....[102]....
        /*0430*/ 	.word	0x000108e0


	//   ....[103]....
        /*0434*/ 	.word	0x00010940


	//   ....[104]....
        /*0438*/ 	.word	0x000109a0


	//   ....[105]....
        /*043c*/ 	.word	0x00010a00


	//   ....[106]....
        /*0440*/ 	.word	0x00010a60


	//   ....[107]....
        /*0444*/ 	.word	0x00010ab0


	//   ....[108]....
        /*0448*/ 	.word	0x00010b00


	//   ....[109]....
        /*044c*/ 	.word	0x00010b70


	//   ....[110]....
        /*0450*/ 	.word	0x00010be0


	//   ....[111]....
        /*0454*/ 	.word	0x00010c50


	//   ....[112]....
        /*0458*/ 	.word	0x00010cb0


	//   ....[113]....
        /*045c*/ 	.word	0x00010d10


	//   ....[114]....
        /*0460*/ 	.word	0x00010d80


	//   ....[115]....
        /*0464*/ 	.word	0x00010de0


	//   ....[116]....
        /*0468*/ 	.word	0x00010e40


	//   ....[117]....
        /*046c*/ 	.word	0x00010eb0


	//   ....[118]....
        /*0470*/ 	.word	0x00010f20


	//   ....[119]....
        /*0474*/ 	.word	0x00010f90


	//   ....[120]....
        /*0478*/ 	.word	0x00010ff0


	//   ....[121]....
        /*047c*/ 	.word	0x00011060


	//   ....[122]....
        /*0480*/ 	.word	0x000110d0


	//   ....[123]....
        /*0484*/ 	.word	0x00011140


	//   ....[124]....
        /*0488*/ 	.word	0x000111a0


	//   ....[125]....
        /*048c*/ 	.word	0x00011210


	//   ....[126]....
        /*0490*/ 	.word	0x00011280


	//   ....[127]....
        /*0494*/ 	.word	0x000112f0


	//   ....[128]....
        /*0498*/ 	.word	0x00011350


	//   ....[129]....
        /*049c*/ 	.word	0x000113c0


	//   ....[130]....
        /*04a0*/ 	.word	0x00011430


	//   ....[131]....
        /*04a4*/ 	.word	0x00011480


	//   ....[132]....
        /*04a8*/ 	.word	0x000114d0


	//   ....[133]....
        /*04ac*/ 	.word	0x00011520


	//   ....[134]....
        /*04b0*/ 	.word	0x00011570


	//   ....[135]....
        /*04b4*/ 	.word	0x000115c0


	//   ....[136]....
        /*04b8*/ 	.word	0x00011630


	//   ....[137]....
        /*04bc*/ 	.word	0x00011690


	//   ....[138]....
        /*04c0*/ 	.word	0x000116f0


	//   ....[139]....
        /*04c4*/ 	.word	0x00011740


	//   ....[140]....
        /*04c8*/ 	.word	0x00011790


	//   ....[141]....
        /*04cc*/ 	.word	0x000117e0


	//   ....[142]....
        /*04d0*/ 	.word	0x00011850


	//   ....[143]....
        /*04d4*/ 	.word	0x000118a0


	//   ....[144]....
        /*04d8*/ 	.word	0x00011900


	//   ....[145]....
        /*04dc*/ 	.word	0x00011960


	//   ....[146]....
        /*04e0*/ 	.word	0x000119c0


	//----- nvinfo : EIATTR_EXIT_INSTR_OFFSETS
	.align		4
.L_542:
        /*04e4*/ 	.byte	0x04, 0x1c
        /*04e6*/ 	.short	(.L_544 - .L_543)


	//   ....[0]....
.L_543:
        /*04e8*/ 	.word	0x00000f40


	//   ....[1]....
        /*04ec*/ 	.word	0x000102e0


	//----- nvinfo : EIATTR_MAX_THREADS
	.align		4
.L_544:
        /*04f0*/ 	.byte	0x04, 0x05
        /*04f2*/ 	.short	(.L_546 - .L_545)
.L_545:
        /*04f4*/ 	.word	0x00000100
        /*04f8*/ 	.word	0x00000001
        /*04fc*/ 	.word	0x00000001


	//----- nvinfo : EIATTR_CRS_STACK_SIZE
	.align		4
.L_546:
        /*0500*/ 	.byte	0x04, 0x1e
        /*0502*/ 	.short	(.L_548 - .L_547)
.L_547:
        /*0504*/ 	.word	0x00000000
.L_548:


//--------------------- .nv.info._ZN7cutlass13device_kernelIN5flash19enable_sm80_to_sm89INS1_16FlashAttnFwdSm80INS1_25CollectiveMainloopFwdSm80ILi8ELi2ELb0EN4cute5tupleIJNS5_1CILi128EEENS7_ILi64EEENS7_ILi192EEEEEELi192ENS_10bfloat16_tEfNS_4arch4Sm80ELb1ELb0ELb1ELb1ELb0ELb1ELb1ELb1EEENS1_21CollectiveEpilogueFwdINS6_IJS8_SA_S9_EEENS6_IJNS7_ILi1EEESI_SI_EEESC_SE_Li256ELb1ELb1ELb1ELb0EEENS1_36VarlenDynamicPersistentTileSchedulerILi128ELi64ELi256ELi256ELb1ELb1ELb0ELb1ELb1ELb1EEEEEEEEEvNT_6ParamsE --------------------------
	.section	.nv.info._ZN7cutlass13device_kernelIN5flash19enable_sm80_to_sm89INS1_16FlashAttnFwdSm80INS1_25CollectiveMainloopFwdSm80ILi8ELi2ELb0EN4cute5tupleIJNS5_1CILi128EEENS7_ILi64EEENS7_ILi192EEEEEELi192ENS_10bfloat16_tEfNS_4arch4Sm80ELb1ELb0ELb1ELb1ELb0ELb1ELb1ELb1EEENS1_21CollectiveEpilogueFwdINS6_IJS8_SA_S9_EEENS6_IJNS7_ILi1EEESI_SI_EEESC_SE_Li256ELb1ELb1ELb1ELb0EEENS1_36VarlenDynamicPersistentTileSchedulerILi128ELi64ELi256ELi256ELb1ELb1ELb0ELb1ELb1ELb1EEEEEEEEEvNT_6ParamsE,"",@"SHT_CUDA_INFO"
	.sectionflags	@""
	.align	4


	//----- nvinfo : EIATTR_CUDA_API_VERSION
	.align		4
        /*0000*/ 	.byte	0x04, 0x37
        /*0002*/ 	.short	(.L_550 - .L_549)
.L_549:
        /*0004*/ 	.word	0x00000082


	//----- nvinfo : EIATTR_SW2861232_WAR
	.align		4
.L_550:
        /*0008*/ 	.byte	0x01, 0x35
	.zero		2


	//----- nvinfo : EIATTR_PARAM_CBANK
	.align		4
        /*000c*/ 	.byte	0x04, 0x0a
        /*000e*/ 	.short	(.L_552 - .L_551)
	.align		4
.L_551:
        /*0010*/ 	.word	index@(.nv.constant0._ZN7cutlass13device_kernelIN5flash19enable_sm80_to_sm89INS1_16FlashAttnFwdSm80INS1_25CollectiveMainloopFwdSm80ILi8ELi2ELb0EN4cute5tupleIJNS5_1CILi128EEENS7_ILi64EEENS7_ILi192EEEEEELi192ENS_10bfloat16_tEfNS_4arch4Sm80ELb1ELb0ELb1ELb1ELb0ELb1ELb1ELb1EEENS1_21CollectiveEpilogueFwdINS6_IJS8_SA_S9_EEENS6_IJNS7_ILi1EEESI_SI_EEESC_SE_Li256ELb1ELb1ELb1ELb0EEENS1_36VarlenDynamicPersistentTileSchedulerILi128ELi64ELi256ELi256ELb1ELb1ELb0ELb1ELb1ELb1EEEEEEEEEvNT_6ParamsE)
        /*0014*/ 	.short	0x0160
        /*0016*/ 	.short	0x0438


	//----- nvinfo : EIATTR_CBANK_PARAM_SIZE
	.align		4
.L_552:
        /*0018*/ 	.byte	0x03, 0x19
        /*001a*/ 	.short	0x0438


	//----- nvinfo : EIATTR_KPARAM_INFO
	.align		4
        /*001c*/ 	.byte	0x04, 0x17
        /*001e*/ 	.short	(.L_554 - .L_553)
.L_553:
        /*0020*/ 	.word	0x00000000
        /*0024*/ 	.short	0x0000
        /*0026*/ 	.short	0x0000
        /*0028*/ 	.byte	0x00, 0xf0, 0xe1, 0x10


	//----- nvinfo : EIATTR_MAXREG_COUNT
	.align		4
.L_554:
        /*002c*/ 	.byte	0x03, 0x1b
        /*002e*/ 	.short	0x00ff


	//----- nvinfo : EIATTR_NUM_BARRIERS
	.align		4
        /*0030*/ 	.byte	0x02, 0x4c
        /*0032*/ 	.byte	0x06
	.zero		1


	//----- nvinfo : EIATTR_MERCURY_ISA_VERSION
	.align		4
        /*0034*/ 	.byte	0x03, 0x5f
        /*0036*/ 	.short	0x0000


	//----- nvinfo : EIATTR_INT_WARP_WIDE_INSTR_OFFSETS
	.align		4
        /*0038*/ 	.byte	0x04, 0x31
        /*003a*/ 	.short	(.L_556 - .L_555)


	//   ....[0]....
.L_555:
        /*003c*/ 	.word	0x00018c40


	//   ....[1]....
        /*0040*/ 	.word	0x00018ce0


	//----- nvinfo : EIATTR_COOP_GROUP_MASK_REGIDS
	.align		4
.L_556:
        /*0044*/ 	.byte	0x04, 0x29
        /*0046*/ 	.short	(.L_558 - .L_557)


	//   ....[0]....
.L_557:
        /*0048*/ 	.word	0xffffffff


	//   ....[1]....
        /*004c*/ 	.word	0xffffffff


	//   ....[2]....
        /*0050*/ 	.word	0xffffffff


	//   ....[3]....
        /*0054*/ 	.word	0xffffffff


	//   ....[4]....
        /*0058*/ 	.word	0xffffffff


	//   ....[5]....
        /*005c*/ 	.word	0xffffffff


	//   ....[6]....
        /*0060*/ 	.word	0xffffffff


	//   ....[7]....
        /*0064*/ 	.word	0xffffffff


	//   ....[8]....
        /*0068*/ 	.word	0xffffffff


	//   ....[9]....
        /*006c*/ 	.word	0xffffffff


	//   ....[10]....
        /*0070*/ 	.word	0xffffffff


	//   ....[11]....
        /*0074*/ 	.word	0xffffffff


	//   ....[12]....
        /*0078*/ 	.word	0xffffffff


	//   ....[13]....
        /*007c*/ 	.word	0xffffffff


	//   ....[14]....
        /*0080*/ 	.word	0xffffffff


	//   ....[15]....
        /*0084*/ 	.word	0xffffffff


	//   ....[16]....
        /*0088*/ 	.word	0xffffffff


	//   ....[17]....
        /*008c*/ 	.word	0xffffffff


	//   ....[18]....
        /*0090*/ 	.word	0xffffffff


	//   ....[19]....
        /*0094*/ 	.word	0xffffffff


	//   ....[20]....
        /*0098*/ 	.word	0xffffffff


	//   ....[21]....
        /*009c*/ 	.word	0xffffffff


	//   ....[22]....
        /*00a0*/ 	.word	0xffffffff


	//   ....[23]....
        /*00a4*/ 	.word	0xffffffff


	//   ....[24]....
        /*00a8*/ 	.word	0xffffffff


	//   ....[25]....
        /*00ac*/ 	.word	0xffffffff


	//   ....[26]....
        /*00b0*/ 	.word	0xffffffff


	//   ....[27]....
        /*00b4*/ 	.word	0xffffffff


	//   ....[28]....
        /*00b8*/ 	.word	0xffffffff


	//   ....[29]....
        /*00bc*/ 	.word	0xffffffff


	//   ....[30]....
        /*00c0*/ 	.word	0xffffffff


	//   ....[31]....
        /*00c4*/ 	.word	0xffffffff


	//   ....[32]....
        /*00c8*/ 	.word	0xffffffff


	//   ....[33]....
        /*00cc*/ 	.word	0xffffffff


	//   ....[34]....
        /*00d0*/ 	.word	0xffffffff


	//   ....[35]....
        /*00d4*/ 	.word	0xffffffff


	//   ....[36]....
        /*00d8*/ 	.word	0xffffffff


	//   ....[37]....
        /*00dc*/ 	.word	0xffffffff


	//   ....[38]....
        /*00e0*/ 	.word	0xffffffff


	//   ....[39]....
        /*00e4*/ 	.word	0xffffffff


	//   ....[40]....
        /*00e8*/ 	.word	0xffffffff


	//   ....[41]....
        /*00ec*/ 	.word	0xffffffff


	//   ....[42]....
        /*00f0*/ 	.word	0xffffffff


	//   ....[43]....
        /*00f4*/ 	.word	0xffffffff


	//   ....[44]....
        /*00f8*/ 	.word	0xffffffff


	//   ....[45]....
        /*00fc*/ 	.word	0xffffffff


	//   ....[46]....
        /*0100*/ 	.word	0xffffffff


	//   ....[47]....
        /*0104*/ 	.word	0xffffffff


	//   ....[48]....
        /*0108*/ 	.word	0xffffffff


	//   ....[49]....
        /*010c*/ 	.word	0xffffffff


	//   ....[50]....
        /*0110*/ 	.word	0xffffffff


	//   ....[51]....
        /*0114*/ 	.word	0xffffffff


	//   ....[52]....
        /*0118*/ 	.word	0xffffffff


	//   ....[53]....
        /*011c*/ 	.word	0xffffffff


	//   ....[54]....
        /*0120*/ 	.word	0xffffffff


	//   ....[55]....
        /*0124*/ 	.word	0xffffffff


	//   ....[56]....
        /*0128*/ 	.word	0xffffffff


	//   ....[57]....
        /*012c*/ 	.word	0xffffffff


	//   ....[58]....
        /*0130*/ 	.word	0xffffffff


	//   ....[59]....
        /*0134*/ 	.word	0xffffffff


	//   ....[60]....
        /*0138*/ 	.word	0xffffffff


	//   ....[61]....
        /*013c*/ 	.word	0xffffffff


	//   ....[62]....
        /*0140*/ 	.word	0xffffffff


	//   ....[63]....
        /*0144*/ 	.word	0xffffffff


	//   ....[64]....
        /*0148*/ 	.word	0xffffffff


	//   ....[65]....
        /*014c*/ 	.word	0xffffffff


	//   ....[66]....
        /*0150*/ 	.word	0xffffffff


	//   ....[67]....
        /*0154*/ 	.word	0xffffffff


	//   ....[68]....
        /*0158*/ 	.word	0xffffffff


	//   ....[69]....
        /*015c*/ 	.word	0xffffffff


	//   ....[70]....
        /*0160*/ 	.word	0xffffffff


	//   ....[71]....
        /*0164*/ 	.word	0xffffffff


	//   ....[72]....
        /*0168*/ 	.word	0xffffffff


	//   ....[73]....
        /*016c*/ 	.word	0xffffffff


	//   ....[74]....
        /*0170*/ 	.word	0xffffffff


	//   ....[75]....
        /*0174*/ 	.word	0xffffffff


	//   ....[76]....
        /*0178*/ 	.word	0xffffffff


	//   ....[77]....
        /*017c*/ 	.word	0xffffffff


	//   ....[78]....
        /*0180*/ 	.word	0xffffffff


	//   ....[79]....
        /*0184*/ 	.word	0xffffffff


	//   ....[80]....
        /*0188*/ 	.word	0xffffffff


	//   ....[81]....
        /*018c*/ 	.word	0xffffffff


	//   ....[82]....
        /*0190*/ 	.word	0xffffffff


	//   ....[83]....
        /*0194*/ 	.word	0xffffffff


	//   ....[84]....
        /*0198*/ 	.word	0xffffffff


	//   ....[85]....
        /*019c*/ 	.word	0xffffffff


	//   ....[86]....
        /*01a0*/ 	.word	0xffffffff


	//   ....[87]....
        /*01a4*/ 	.word	0xffffffff


	//   ....[88]....
        /*01a8*/ 	.word	0xffffffff


	//   ....[89]....
        /*01ac*/ 	.word	0xffffffff


	//   ....[90]....
        /*01b0*/ 	.word	0xffffffff


	//   ....[91]....
        /*01b4*/ 	.word	0xffffffff


	//   ....[92]....
        /*01b8*/ 	.word	0xffffffff


	//   ....[93]....
        /*01bc*/ 	.word	0xffffffff


	//   ....[94]....
        /*01c0*/ 	.word	0xffffffff


	//   ....[95]....
        /*01c4*/ 	.word	0xffffffff


	//   ....[96]....
        /*01c8*/ 	.word	0xffffffff


	//   ....[97]....
        /*01cc*/ 	.word	0xffffffff


	//   ....[98]....
        /*01d0*/ 	.word	0xffffffff


	//   ....[99]....
        /*01d4*/ 	.word	0xffffffff


	//   ....[100]....
        /*01d8*/ 	.word	0xffffffff


	//   ....[101]....
        /*01dc*/ 	.word	0xffffffff


	//   ....[102]....
        /*01e0*/ 	.word	0xffffffff


	//   ....[103]....
        /*01e4*/ 	.word	0xffffffff


	//   ....[104]....
        /*01e8*/ 	.word	0xffffffff


	//   ....[105]....
        /*01ec*/ 	.word	0xffffffff


	//   ....[106]....
        /*01f0*/ 	.word	0xffffffff


	//   ....[107]....
        /*01f4*/ 	.word	0xffffffff


	//   ....[108]....
        /*01f8*/ 	.word	0xffffffff


	//   ....[109]....
        /*01fc*/ 	.word	0xffffffff


	//   ....[110]....
        /*0200*/ 	.word	0xffffffff


	//   ....[111]....
        /*0204*/ 	.word	0xffffffff


	//   ....[112]....
        /*0208*/ 	.word	0xffffffff


	//   ....[113]....
        /*020c*/ 	.word	0xffffffff


	//   ....[114]....
        /*0210*/ 	.word	0xffffffff


	//   ....[115]....
        /*0214*/ 	.word	0xffffffff


	//   ....[116]....
        /*0218*/ 	.word	0xffffffff


	//   ....[117]....
        /*021c*/ 	.word	0xffffffff


	//   ....[118]....
        /*0220*/ 	.word	0xffffffff


	//   ....[119]....
        /*0224*/ 	.word	0xffffffff


	//   ....[120]....
        /*0228*/ 	.word	0xffffffff


	//   ....[121]....
        /*022c*/ 	.word	0xffffffff


	//   ....[122]....
        /*0230*/ 	.word	0xffffffff


	//   ....[123]....
        /*0234*/ 	.word	0xffffffff


	//   ....[124]....
        /*0238*/ 	.word	0xffffffff


	//   ....[125]....
        /*023c*/ 	.word	0xffffffff


	//   ....[126]....
        /*0240*/ 	.word	0xffffffff


	//   ....[127]....
        /*0244*/ 	.word	0xffffffff


	//   ....[128]....
        /*0248*/ 	.word	0xffffffff


	//   ....[129]....
        /*024c*/ 	.word	0xffffffff


	//   ....[130]....
        /*0250*/ 	.word	0xffffffff


	//   ....[131]....
        /*0254*/ 	.word	0xffffffff


	//   ....[132]....
        /*0258*/ 	.word	0xffffffff


	//   ....[133]....
        /*025c*/ 	.word	0xffffffff


	//   ....[134]....
        /*0260*/ 	.word	0xffffffff


	//   ....[135]....
        /*0264*/ 	.word	0xffffffff


	//   ....[136]....
        /*0268*/ 	.word	0xffffffff


	//   ....[137]....
        /*026c*/ 	.word	0xffffffff


	//   ....[138]....
        /*0270*/ 	.word	0xffffffff


	//   ....[139]....
        /*0274*/ 	.word	0xffffffff


	//   ....[140]....
        /*0278*/ 	.word	0xffffffff


	//   ....[141]....
        /*027c*/ 	.word	0xffffffff


	//   ....[142]....
        /*0280*/ 	.word	0xffffffff


	//   ....[143]....
        /*0284*/ 	.word	0xffffffff


	//   ....[144]....
        /*0288*/ 	.word	0xffffffff


	//   ....[145]....
        /*028c*/ 	.word	0xffffffff


	//   ....[146]....
        /*0290*/ 	.word	0xffffffff


	//   ....[147]....
        /*0294*/ 	.word	0xffffffff


	//   ....[148]....
        /*0298*/ 	.word	0xffffffff


	//   ....[149]....
        /*029c*/ 	.word	0xffffffff


	//   ....[150]....
        /*02a0*/ 	.word	0xffffffff


	//   ....[151]....
        /*02a4*/ 	.word	0xffffffff


	//   ....[152]....
        /*02a8*/ 	.word	0xffffffff


	//   ....[153]....
        /*02ac*/ 	.word	0xffffffff


	//   ....[154]....
        /*02b0*/ 	.word	0xffffffff


	//   ....[155]....
        /*02b4*/ 	.word	0xffffffff


	//   ....[156]....
        /*02b8*/ 	.word	0xffffffff


	//   ....[157]....
        /*02bc*/ 	.word	0xffffffff


	//   ....[158]....
        /*02c0*/ 	.word	0xffffffff


	//   ....[159]....
        /*02c4*/ 	.word	0xffffffff


	//   ....[160]....
        /*02c8*/ 	.word	0xffffffff


	//   ....[161]....
        /*02cc*/ 	.word	0xffffffff


	//   ....[162]....
        /*02d0*/ 	.word	0xffffffff


	//----- nvinfo : EIATTR_COOP_GROUP_INSTR_OFFSETS
	.align		4
.L_558:
        /*02d4*/ 	.byte	0x04, 0x28
        /*02d6*/ 	.short	(.L_560 - .L_559)


	//   ....[0]....
.L_559:
        /*02d8*/ 	.word	0x00000080


	//   ....[1]....
        /*02dc*/ 	.word	0x00000210


	//   ....[2]....
        /*02e0*/ 	.word	0x00000240


	//   ....[3]....
        /*02e4*/ 	.word	0x00000270


	//   ....[4]....
        /*02e8*/ 	.word	0x000002a0


	//   ....[5]....
        /*02ec*/ 	.word	0x000002d0


	//   ....[6]....
        /*02f0*/ 	.word	0x00000300


	//   ....[7]....
        /*02f4*/ 	.word	0x00000460


	//   ....[8]....
        /*02f8*/ 	.word	0x000004a0


	//   ....[9]....
        /*02fc*/ 	.word	0x000004d0


	//   ....[10]....
        /*0300*/ 	.word	0x00000500


	//   ....[11]....
        /*0304*/ 	.word	0x00000530


	//   ....[12]....
        /*0308*/ 	.word	0x00000560


	//   ....[13]....
        /*030c*/ 	.word	0x000005f0


	//   ....[14]....
        /*0310*/ 	.word	0x00000630


	//   ....[15]....
        /*0314*/ 	.word	0x00000650


	//   ....[16]....
        /*0318*/ 	.word	0x000006b0


	//   ....[17]....
        /*031c*/ 	.word	0x00007ba0


	//   ....[18]....
        /*0320*/ 	.word	0x00007bc0


	//   ....[19]....
        /*0324*/ 	.word	0x00007d10


	//   ....[20]....
        /*0328*/ 	.word	0x00007d20


	//   ....[21]....
        /*032c*/ 	.word	0x00007e50


	//   ....[22]....
        /*0330*/ 	.word	0x00007e70


	//   ....[23]....
        /*0334*/ 	.word	0x00007fa0


	//   ....[24]....
        /*0338*/ 	.word	0x00007fb0


	//   ....[25]....
        /*033c*/ 	.word	0x00008960


	//   ....[26]....
        /*0340*/ 	.word	0x00008a10


	//   ....[27]....
        /*0344*/ 	.word	0x00008a50


	//   ....[28]....
        /*0348*/ 	.word	0x00008a90


	//   ....[29]....
        /*034c*/ 	.word	0x00008f20


	//   ....[30]....
        /*0350*/ 	.word	0x000091e0


	//   ....[31]....
        /*0354*/ 	.word	0x00009220


	//   ....[32]....
        /*0358*/ 	.word	0x00009260


	//   ....[33]....
        /*035c*/ 	.word	0x0000c2a0


	//   ....[34]....
        /*0360*/ 	.word	0x0000c2e0


	//   ....[35]....
        /*0364*/ 	.word	0x0000c320


	//   ....[36]....
        /*0368*/ 	.word	0x0000c340


	//   ....[37]....
        /*036c*/ 	.word	0x0000c5a0


	//   ....[38]....
        /*0370*/ 	.word	0x0000c860


	//   ....[39]....
        /*0374*/ 	.word	0x0000c8a0


	//   ....[40]....
        /*0378*/ 	.word	0x0000c8e0


	//   ....[41]....
        /*037c*/ 	.word	0x00010810


	//   ....[42]....
        /*0380*/ 	.word	0x00010850


	//   ....[43]....
        /*0384*/ 	.word	0x000110f0


	//   ....[44]....
        /*0388*/ 	.word	0x000111e0


	//   ....[45]....
        /*038c*/ 	.word	0x00011220


	//   ....[46]....
        /*0390*/ 	.word	0x00011280


	//   ....[47]....
        /*0394*/ 	.word	0x000133e0


	//   ....[48]....
        /*0398*/ 	.word	0x00013410


	//   ....[49]....
        /*039c*/ 	.word	0x00013be0


	//   ....[50]....
        /*03a0*/ 	.word	0x00013ca0


	//   ....[51]....
        /*03a4*/ 	.word	0x00013cd0


	//   ....[52]....
        /*03a8*/ 	.word	0x00013d60


	//   ....[53]....
        /*03ac*/ 	.word	0x000169d0


	//   ....[54]....
        /*03b0*/ 	.word	0x00016a00


	//   ....[55]....
        /*03b4*/ 	.word	0x00016a20


	//   ....[56]....
        /*03b8*/ 	.word	0x00016a40


	//   ....[57]....
        /*03bc*/ 	.word	0x00018440


	//   ....[58]....
        /*03c0*/ 	.word	0x00018470


	//   ....[59]....
        /*03c4*/ 	.word	0x00018480


	//   ....[60]....
        /*03c8*/ 	.word	0x000184b0


	//   ....[61]....
        /*03cc*/ 	.word	0x000199c0


	//   ....[62]....
        /*03d0*/ 	.word	0x000199e0


	//   ....[63]....
        /*03d4*/ 	.word	0x00019a10


	//   ....[64]....
        /*03d8*/ 	.word	0x00019a30


	//   ....[65]....
        /*03dc*/ 	.word	0x00019dc0


	//   ....[66]....
        /*03e0*/ 	.word	0x00019de0


	//   ....[67]....
        /*03e4*/ 	.word	0x00019f30


	//   ....[68]....
        /*03e8*/ 	.word	0x00019f40


	//   ....[69]....
        /*03ec*/ 	.word	0x0001a070


	//   ....[70]....
        /*03f0*/ 	.word	0x0001a090


	//   ....[71]....
        /*03f4*/ 	.word	0x0001a1c0


	//   ....[72]....
        /*03f8*/ 	.word	0x0001a1d0


	//   ....[73]....
        /*03fc*/ 	.word	0x0001a4f0


	//   ....[74]....
        /*0400*/ 	.word	0x0001a510


	//   ....[75]....
        /*0404*/ 	.word	0x0001ae40


	//   ....[76]....
        /*0408*/ 	.word	0x0001ae50


	//   ....[77]....
        /*040c*/ 	.word	0x0001bbc0


	//   ....[78]....
        /*0410*/ 	.word	0x0001bbe0


	//   ....[79]....
        /*0414*/ 	.word	0x0001bd40


	//   ....[80]....
        /*0418*/ 	.word	0x0001bd50


	//   ....[81]....
        /*041c*/ 	.word	0x0001be80


	//   ....[82]....
        /*0420*/ 	.word	0x0001bea0


	//   ....[83]....
        /*0424*/ 	.word	0x0001bfd0


	//   ....[84]....
        /*0428*/ 	.word	0x0001bfe0


	//   ....[85]....
        /*042c*/ 	.word	0x0001c190


	//   ....[86]....
        /*0430*/ 	.word	0x0001c1b0


	//   ....[87]....
        /*0434*/ 	.word	0x0001c2d0


	//   ....[88]....
        /*0438*/ 	.word	0x0001c310


	//   ....[89]....
        /*043c*/ 	.word	0x0001c340


	//   ....[90]....
        /*0440*/ 	.word	0x0001c370


	//   ....[91]....
        /*0444*/ 	.word	0x0001c3a0


	//   ....[92]....
        /*0448*/ 	.word	0x0001c3d0


	//   ....[93]....
        /*044c*/ 	.word	0x0001c520


	//   ....[94]....
        /*0450*/ 	.word	0x0001c560


	//   ....[95]....
        /*0454*/ 	.word	0x0001c590


	//   ....[96]....
        /*0458*/ 	.word	0x0001c5c0


	//   ....[97]....
        /*045c*/ 	.word	0x0001c5f0


	//   ....[98]....
        /*0460*/ 	.word	0x0001c620


	//   ....[99]....
        /*0464*/ 	.word	0x0001c6b0


	//   ....[100]....
        /*0468*/ 	.word	0x0001c6f0


	//   ....[101]....
        /*046c*/ 	.word	0x0001c700


	//   ....[102]....
        /*0470*/ 	.word	0x0001c760


	//   ....[103]....
        /*0474*/ 	.word	0x0001d050


	//   ....[104]....
        /*0478*/ 	.word	0x0001d090


	//   ....[105]....
        /*047c*/ 	.word	0x0001d0e0


	//   ....[106]....
        /*0480*/ 	.word	0x0001d130


	//   ....[107]....
        /*0484*/ 	.word	0x0001d180


	//   ....[108]....
        /*0488*/ 	.word	0x0001d1f0


	//   ....[109]....
        /*048c*/ 	.word	0x0001d230


	//   ....[110]....
        /*0490*/ 	.word	0x0001d290


	//   ....[111]....
        /*0494*/ 	.word	0x0001d300


	//   ....[112]....
        /*0498*/ 	.word	0x0001d360


	//   ....[113]....
        /*049c*/ 	.word	0x0001d3d0


	//   ....[114]....
        /*04a0*/ 	.word	0x0001d440


	//   ....[115]....
        /*04a4*/ 	.word	0x0001d4a0


	//   ....[116]....
        /*04a8*/ 	.word	0x0001d500


	//   ....[117]....
        /*04ac*/ 	.word	0x0001d560


	//   ....[118]....
        /*04b0*/ 	.word	0x0001d5d0


	//   ....[119]....
        /*04b4*/ 	.word	0x0001d630


	//   ....[120]....
        /*04b8*/ 	.word	0x0001d690


	//   ....[121]....
        /*04bc*/ 	.word	0x0001d6e0


	//   ....[122]....
        /*04c0*/ 	.word	0x0001d730


	//   ....[123]....
        /*04c4*/ 	.word	0x0001d780


	//   ....[124]....
        /*04c8*/ 	.word	0x0001d7c0


	//   ....[125]....
        /*04cc*/ 	.word	0x0001d830


	//   ....[126]....
        /*04d0*/ 	.word	0x0001d8a0


	//   ....[127]....
        /*04d4*/ 	.word	0x0001d900


	//   ....[128]....
        /*04d8*/ 	.word	0x0001d960


	//   ....[129]....
        /*04dc*/ 	.word	0x0001d9c0


	//   ....[130]....
        /*04e0*/ 	.word	0x0001da30


	//   ....[131]....
        /*04e4*/ 	.word	0x0001da90


	//   ....[132]....
        /*04e8*/ 	.word	0x0001daf0


	//   ....[133]....
        /*04ec*/ 	.word	0x0001db50


	//   ....[134]....
        /*04f0*/ 	.word	0x0001dbc0


	//   ....[135]....
        /*04f4*/ 	.word	0x0001dc20


	//   ....[136]....
        /*04f8*/ 	.word	0x0001dc80


	//   ....[137]....
        /*04fc*/ 	.word	0x0001dce0


	//   ....[138]....
        /*0500*/ 	.word	0x0001dd50


	//   ....[139]....
        /*0504*/ 	.word	0x0001ddb0


	//   ....[140]....
        /*0508*/ 	.word	0x0001de10


	//   ....[141]....
        /*050c*/ 	.word	0x0001de70


	//   ....[142]....
        /*0510*/ 	.word	0x0001dee0


	//   ....[143]....
        /*0514*/ 	.word	0x0001df40


	//   ....[144]....
        /*0518*/ 	.word	0x0001dfa0


	//   ....[145]....
        /*051c*/ 	.word	0x0001e000


	//   ....[146]....
        /*0520*/ 	.word	0x0001e070


	//   ....[147]....
        /*0524*/ 	.word	0x0001e0c0


	//   ....[148]....
        /*0528*/ 	.word	0x0001e100


	//   ....[149]....
        /*052c*/ 	.word	0x0001e150


	//   ....[150]....
        /*0530*/ 	.word	0x0001e1a0


	//   ....[151]....
        /*0534*/ 	.word	0x0001e1f0


	//   ....[152]....
        /*0538*/ 	.word	0x0001e260


	//   ....[153]....
        /*053c*/ 	.word	0x0001e2b0


	//   ....[154]....
        /*0540*/ 	.word	0x0001e300


	//   ....[155]....
        /*0544*/ 	.word	0x0001e350


	//   ....[156]....
        /*0548*/ 	.word	0x0001e3a0


	//   ....[157]....
        /*054c*/ 	.word	0x0001e3f0


	//   ....[158]....
        /*0550*/ 	.word	0x0001e460


	//   ....[159]....
        /*0554*/ 	.word	0x0001e4a0


	//   ....[160]....
        /*0558*/ 	.word	0x0001e500


	//   ....[161]....
        /*055c*/ 	.word	0x0001e560


	//   ....[162]....
        /*0560*/ 	.word	0x0001e5c0


	//----- nvinfo : EIATTR_EXIT_INSTR_OFFSETS
	.align		4
.L_560:
        /*0564*/ 	.byte	0x04, 0x1c
        /*0566*/ 	.short	(.L_562 - .L_561)


	//   ....[0]....
.L_561:
        /*0568*/ 	.word	0x00000f30


	//   ....[1]....
        /*056c*/ 	.word	0x0001d020


	//----- nvinfo : EIATTR_MAX_THREADS
	.align		4
.L_562:
        /*0570*/ 	.byte	0x04, 0x05
        /*0572*/ 	.short	(.L_564 - .L_563)
.L_563:
        /*0574*/ 	.word	0x00000100
        /*0578*/ 	.word	0x00000001
        /*057c*/ 	.word	0x00000001


	//----- nvinfo : EIATTR_CRS_STACK_SIZE
	.align		4
.L_564:
        /*0580*/ 	.byte	0x04, 0x1e
        /*0582*/ 	.short	(.L_566 - .L_565)
.L_565:
        /*0584*/ 	.word	0x00000000
.L_566:


//--------------------- .nv.callgraph             --------------------------
	.section	.nv.callgraph,"",@"SHT_CUDA_CALLGRAPH"
	.align	4
	.sectionentsize	8
	.align		4
        /*0000*/ 	.word	0x00000000
	.align		4
        /*0004*/ 	.word	0xffffffff
	.align		4
        /*0008*/ 	.word	0x00000000
	.align		4
        /*000c*/ 	.word	0xfffffffe
	.align		4
        /*0010*/ 	.word	0x00000000
	.align		4
        /*0014*/ 	.word	0xfffffffd
	.align		4
        /*0018*/ 	.word	0x00000000
	.align		4
        /*001c*/ 	.word	0xfffffffc


//--------------------- .nv.rel.action            --------------------------
	.section	.nv.rel.action,"",@"SHT_CUDA_RELOCINFO"
	.align	8
	.sectionentsize	8
        /*0000*/ 	.byte	0x73, 0x00, 0x00, 0x00, 0x00, 0x00, 0x00, 0x00, 0x00, 0x00, 0x00, 0x11, 0x25, 0x00, 0x05, 0x36


//--------------------- .nv.constant4             --------------------------
	.section	.nv.constant4,"a",@progbits
	.align	8
	.align		8
.nv.constant4:
        /*0000*/ 	.dword	_ZN80_INTERNAL_34422cea_44_flash_fwd_hdim192_bf16_split_softcap_sm80_cu_f3e6f9ee_32024cuda3std3__45__cpo5beginE
	.align		8
        /*0008*/ 	.dword	_ZN80_INTERNAL_34422cea_44_flash_fwd_hdim192_bf16_split_softcap_sm80_cu_f3e6f9ee_32024cuda3std3__45__cpo3endE
	.align		8
        /*0010*/ 	.dword	_ZN80_INTERNAL_34422cea_44_flash_fwd_hdim192_bf16_split_softcap_sm80_cu_f3e6f9ee_32024cuda3std3__45__cpo6cbeginE
	.align		8
        /*0018*/ 	.dword	_ZN80_INTERNAL_34422cea_44_flash_fwd_hdim192_bf16_split_softcap_sm80_cu_f3e6f9ee_32024cuda3std3__45__cpo4cendE
	.align		8
        /*0020*/ 	.dword	_ZN80_INTERNAL_34422cea_44_flash_fwd_hdim192_bf16_split_softcap_sm80_cu_f3e6f9ee_32024cuda3std3__482_GLOBAL__N__34422cea_44_flash_fwd_hdim192_bf16_split_softcap_sm80_cu_f3e6f9ee_32026ignoreE
	.align		8
        /*0028*/ 	.dword	_ZN80_INTERNAL_34422cea_44_flash_fwd_hdim192_bf16_split_softcap_sm80_cu_f3e6f9ee_32024cuda3std3__419piecewise_constructE
	.align		8
        /*0030*/ 	.dword	_ZN80_INTERNAL_34422cea_44_flash_fwd_hdim192_bf16_split_softcap_sm80_cu_f3e6f9ee_32024cuda3std3__48in_placeE
	.align		8
        /*0038*/ 	.dword	_ZN80_INTERNAL_34422cea_44_flash_fwd_hdim192_bf16_split_softcap_sm80_cu_f3e6f9ee_32024cuda3std6ranges3__45__cpo4swapE
	.align		8
        /*0040*/ 	.dword	_ZN80_INTERNAL_34422cea_44_flash_fwd_hdim192_bf16_split_softcap_sm80_cu_f3e6f9ee_32024cuda3std6ranges3__45__cpo9iter_moveE
	.align		8
        /*0048*/ 	.dword	_ZN80_INTERNAL_34422cea_44_flash_fwd_hdim192_bf16_split_softcap_sm80_cu_f3e6f9ee_32024cute7productE
	.align		8
        /*0050*/ 	.dword	_ZN80_INTERNAL_34422cea_44_flash_fwd_hdim192_bf16_split_softcap_sm80_cu_f3e6f9ee_32024cute1_E


//--------------------- .nv.constant0._ZN7cutlass13device_kernelIN5flash19enable_sm80_to_sm89INS1_16FlashAttnFwdSm80INS1_25CollectiveMainloopFwdSm80ILi8ELi1ELb1EN4cute5tupleIJNS5_1CILi128EEENS7_ILi96EEENS7_ILi192EEEEEELi192ENS_10bfloat16_tEfNS_4arch4Sm80ELb0ELb0ELb1ELb0ELb0ELb0ELb1ELb1EEENS1_21CollectiveEpilogueFwdINS6_IJS8_SA_S9_EEENS6_IJNS7_ILi1EEESI_SI_EEESC_SE_Li256ELb0ELb1ELb1ELb0EEENS1_19SingleTileSchedulerILb0ELb1ELb1ELi128EEEEEEEEEvNT_6ParamsE --------------------------
	.section	.nv.constant0._ZN7cutlass13device_kernelIN5flash19enable_sm80_to_sm89INS1_16FlashAttnFwdSm80INS1_25CollectiveMainloopFwdSm80ILi8ELi1ELb1EN4cute5tupleIJNS5_1CILi128EEENS7_ILi96EEENS7_ILi192EEEEEELi192ENS_10bfloat16_tEfNS_4arch4Sm80ELb0ELb0ELb1ELb0ELb0ELb0ELb1ELb1EEENS1_21CollectiveEpilogueFwdINS6_IJS8_SA_S9_EEENS6_IJNS7_ILi1EEESI_SI_EEESC_SE_Li256ELb0ELb1ELb1ELb0EEENS1_19SingleTileSchedulerILb0ELb1ELb1ELi128EEEEEEEEEvNT_6ParamsE,"a",@progbits
	.sectionflags	@""
	.align	4
.nv.constant0._ZN7cutlass13device_kernelIN5flash19enable_sm80_to_sm89INS1_16FlashAttnFwdSm80INS1_25CollectiveMainloopFwdSm80ILi8ELi1ELb1EN4cute5tupleIJNS5_1CILi128EEENS7_ILi96EEENS7_ILi192EEEEEELi192ENS_10bfloat16_tEfNS_4arch4Sm80ELb0ELb0ELb1ELb0ELb0ELb0ELb1ELb1EEENS1_21CollectiveEpilogueFwdINS6_IJS8_SA_S9_EEENS6_IJNS7_ILi1EEESI_SI_EEESC_SE_Li256ELb0ELb1ELb1ELb0EEENS1_19SingleTileSchedulerILb0ELb1ELb1ELi128EEEEEEEEEvNT_6ParamsE:
	.zero		1400


//--------------------- .nv.constant0._ZN7cutlass13device_kernelIN5flash19enable_sm80_to_sm89INS1_16FlashAttnFwdSm80INS1_25CollectiveMainloopFwdSm80ILi8ELi1ELb0EN4cute5tupleIJNS5_1CILi128EEENS7_ILi64EEENS7_ILi192EEEEEELi192ENS_10bfloat16_tEfNS_4arch4Sm80ELb0ELb0ELb1ELb1ELb0ELb0ELb1ELb1EEENS1_21CollectiveEpilogueFwdINS6_IJS8_SA_S9_EEENS6_IJNS7_ILi1EEESI_SI_EEESC_SE_Li256ELb1ELb1ELb1ELb0EEENS1_36VarlenDynamicPersistentTileSchedulerILi128ELi64ELi256ELi256ELb1ELb1ELb0ELb0ELb1ELb1EEEEEEEEEvNT_6ParamsE --------------------------
	.section	.nv.constant0._ZN7cutlass13device_kernelIN5flash19enable_sm80_to_sm89INS1_16FlashAttnFwdSm80INS1_25CollectiveMainloopFwdSm80ILi8ELi1ELb0EN4cute5tupleIJNS5_1CILi128EEENS7_ILi64EEENS7_ILi192EEEEEELi192ENS_10bfloat16_tEfNS_4arch4Sm80ELb0ELb0ELb1ELb1ELb0ELb0ELb1ELb1EEENS1_21CollectiveEpilogueFwdINS6_IJS8_SA_S9_EEENS6_IJNS7_ILi1EEESI_SI_EEESC_SE_Li256ELb1ELb1ELb1ELb0EEENS1_36VarlenDynamicPersistentTileSchedulerILi128ELi64ELi256ELi256ELb1ELb1ELb0ELb0ELb1ELb1EEEEEEEEEvNT_6ParamsE,"a",@progbits
	.sectionflags	@""
	.align	4
.nv.constant0._ZN7cutlass13device_kernelIN5flash19enable_sm80_to_sm89INS1_16FlashAttnFwdSm80INS1_25CollectiveMainloopFwdSm80ILi8ELi1ELb0EN4cute5tupleIJNS5_1CILi128EEENS7_ILi64EEENS7_ILi192EEEEEELi192ENS_10bfloat16_tEfNS_4arch4Sm80ELb0ELb0ELb1ELb1ELb0ELb0ELb1ELb1EEENS1_21CollectiveEpilogueFwdINS6_IJS8_SA_S9_EEENS6_IJNS7_ILi1EEESI_SI_EEESC_SE_Li256ELb1ELb1ELb1ELb0EEENS1_36VarlenDynamicPersistentTileSchedulerILi128ELi64ELi256ELi256ELb1ELb1ELb0ELb0ELb1ELb1EEEEEEEEEvNT_6ParamsE:
	.zero		1432


//--------------------- .nv.constant0._ZN7cutlass13device_kernelIN5flash19enable_sm80_to_sm89INS1_16FlashAttnFwdSm80INS1_25CollectiveMainloopFwdSm80ILi8ELi1ELb0EN4cute5tupleIJNS5_1CILi128EEENS7_ILi64EEENS7_ILi192EEEEEELi192ENS_10bfloat16_tEfNS_4arch4Sm80ELb0ELb0ELb1ELb1ELb0ELb1ELb1ELb1EEENS1_21CollectiveEpilogueFwdINS6_IJS8_SA_S9_EEENS6_IJNS7_ILi1EEESI_SI_EEESC_SE_Li256ELb1ELb1ELb1ELb0EEENS1_36VarlenDynamicPersistentTileSchedulerILi128ELi64ELi256ELi256ELb1ELb1ELb0ELb0ELb1ELb1EEEEEEEEEvNT_6ParamsE --------------------------
	.section	.nv.constant0._ZN7cutlass13device_kernelIN5flash19enable_sm80_to_sm89INS1_16FlashAttnFwdSm80INS1_25CollectiveMainloopFwdSm80ILi8ELi1ELb0EN4cute5tupleIJNS5_1CILi128EEENS7_ILi64EEENS7_ILi192EEEEEELi192ENS_10bfloat16_tEfNS_4arch4Sm80ELb0ELb0ELb1ELb1ELb0ELb1ELb1ELb1EEENS1_21CollectiveEpilogueFwdINS6_IJS8_SA_S9_EEENS6_IJNS7_ILi1EEESI_SI_EEESC_SE_Li256ELb1ELb1ELb1ELb0EEENS1_36VarlenDynamicPersistentTileSchedulerILi128ELi64ELi256ELi256ELb1ELb1ELb0ELb0ELb1ELb1EEEEEEEEEvNT_6ParamsE,"a",@progbits
	.sectionflags	@""
	.align	4
.nv.constant0._ZN7cutlass13device_kernelIN5flash19enable_sm80_to_sm89INS1_16FlashAttnFwdSm80INS1_25CollectiveMainloopFwdSm80ILi8ELi1ELb0EN4cute5tupleIJNS5_1CILi128EEENS7_ILi64EEENS7_ILi192EEEEEELi192ENS_10bfloat16_tEfNS_4arch4Sm80ELb0ELb0ELb1ELb1ELb0ELb1ELb1ELb1EEENS1_21CollectiveEpilogueFwdINS6_IJS8_SA_S9_EEENS6_IJNS7_ILi1EEESI_SI_EEESC_SE_Li256ELb1ELb1ELb1ELb0EEENS1_36VarlenDynamicPersistentTileSchedulerILi128ELi64ELi256ELi256ELb1ELb1ELb0ELb0ELb1ELb1EEEEEEEEEvNT_6ParamsE:
	.zero		1432


//--------------------- .nv.constant0._ZN7cutlass13device_kernelIN5flash19enable_sm80_to_sm89INS1_16FlashAttnFwdSm80INS1_25CollectiveMainloopFwdSm80ILi8ELi1ELb0EN4cute5tupleIJNS5_1CILi128EEENS7_ILi64EEENS7_ILi192EEEEEELi192ENS_10bfloat16_tEfNS_4arch4Sm80ELb0ELb1ELb1ELb0ELb0ELb0ELb1ELb1EEENS1_21CollectiveEpilogueFwdINS6_IJS8_SA_S9_EEENS6_IJNS7_ILi1EEESI_SI_EEESC_SE_Li256ELb0ELb1ELb1ELb0EEENS1_19SingleTileSchedulerILb0ELb1ELb1ELi128EEEEEEEEEvNT_6ParamsE --------------------------
	.section	.nv.constant0._ZN7cutlass13device_kernelIN5flash19enable_sm80_to_sm89INS1_16FlashAttnFwdSm80INS1_25CollectiveMainloopFwdSm80ILi8ELi1ELb0EN4cute5tupleIJNS5_1CILi128EEENS7_ILi64EEENS7_ILi192EEEEEELi192ENS_10bfloat16_tEfNS_4arch4Sm80ELb0ELb1ELb1ELb0ELb0ELb0ELb1ELb1EEENS1_21CollectiveEpilogueFwdINS6_IJS8_SA_S9_EEENS6_IJNS7_ILi1EEESI_SI_EEESC_SE_Li256ELb0ELb1ELb1ELb0EEENS1_19SingleTileSchedulerILb0ELb1ELb1ELi128EEEEEEEEEvNT_6ParamsE,"a",@progbits
	.sectionflags	@""
	.align	4
.nv.constant0._ZN7cutlass13device_kernelIN5flash19enable_sm80_to_sm89INS1_16FlashAttnFwdSm80INS1_25CollectiveMainloopFwdSm80ILi8ELi1ELb0EN4cute5tupleIJNS5_1CILi128EEENS7_ILi64EEENS7_ILi192EEEEEELi192ENS_10bfloat16_tEfNS_4arch4Sm80ELb0ELb1ELb1ELb0ELb0ELb0ELb1ELb1EEENS1_21CollectiveEpilogueFwdINS6_IJS8_SA_S9_EEENS6_IJNS7_ILi1EEESI_SI_EEESC_SE_Li256ELb0ELb1ELb1ELb0EEENS1_19SingleTileSchedulerILb0ELb1ELb1ELi128EEEEEEEEEvNT_6ParamsE:
	.zero		1400


//--------------------- .nv.constant0._ZN7cutlass13device_kernelIN5flash19enable_sm80_to_sm89INS1_16FlashAttnFwdSm80INS1_25CollectiveMainloopFwdSm80ILi8ELi1ELb0EN4cute5tupleIJNS5_1CILi128EEENS7_ILi64EEENS7_ILi192EEEEEELi192ENS_10bfloat16_tEfNS_4arch4Sm80ELb0ELb1ELb1ELb1ELb0ELb0ELb1ELb1EEENS1_21CollectiveEpilogueFwdINS6_IJS8_SA_S9_EEENS6_IJNS7_ILi1EEESI_SI_EEESC_SE_Li256ELb1ELb1ELb1ELb0EEENS1_36VarlenDynamicPersistentTileSchedulerILi128ELi64ELi256ELi256ELb1ELb1ELb0ELb1ELb0ELb1EEEEEEEEEvNT_6ParamsE --------------------------
	.section	.nv.constant0._ZN7cutlass13device_kernelIN5flash19enable_sm80_to_sm89INS1_16FlashAttnFwdSm80INS1_25CollectiveMainloopFwdSm80ILi8ELi1ELb0EN4cute5tupleIJNS5_1CILi128EEENS7_ILi64EEENS7_ILi192EEEEEELi192ENS_10bfloat16_tEfNS_4arch4Sm80ELb0ELb1ELb1ELb1ELb0ELb0ELb1ELb1EEENS1_21CollectiveEpilogueFwdINS6_IJS8_SA_S9_EEENS6_IJNS7_ILi1EEESI_SI_EEESC_SE_Li256ELb1ELb1ELb1ELb0EEENS1_36VarlenDynamicPersistentTileSchedulerILi128ELi64ELi256ELi256ELb1ELb1ELb0ELb1ELb0ELb1EEEEEEEEEvNT_6ParamsE,"a",@progbits
	.sectionflags	@""
	.align	4
.nv.constant0._ZN7cutlass13device_kernelIN5flash19enable_sm80_to_sm89INS1_16FlashAttnFwdSm80INS1_25CollectiveMainloopFwdSm80ILi8ELi1ELb0EN4cute5tupleIJNS5_1CILi128EEENS7_ILi64EEENS7_ILi192EEEEEELi192ENS_10bfloat16_tEfNS_4arch4Sm80ELb0ELb1ELb1ELb1ELb0ELb0ELb1ELb1EEENS1_21CollectiveEpilogueFwdINS6_IJS8_SA_S9_EEENS6_IJNS7_ILi1EEESI_SI_EEESC_SE_Li256ELb1ELb1ELb1ELb0EEENS1_36VarlenDynamicPersistentTileSchedulerILi128ELi64ELi256ELi256ELb1ELb1ELb0ELb1ELb0ELb1EEEEEEEEEvNT_6ParamsE:
	.zero		1432


//--------------------- .nv.constant0._ZN7cutlass13device_kernelIN5flash19enable_sm80_to_sm89INS1_16FlashAttnFwdSm80INS1_25CollectiveMainloopFwdSm80ILi8ELi1ELb0EN4cute5tupleIJNS5_1CILi128EEENS7_ILi64EEENS7_ILi192EEEEEELi192ENS_10bfloat16_tEfNS_4arch4Sm80ELb0ELb1ELb1ELb1ELb0ELb1ELb1ELb1EEENS1_21CollectiveEpilogueFwdINS6_IJS8_SA_S9_EEENS6_IJNS7_ILi1EEESI_SI_EEESC_SE_Li256ELb1ELb1ELb1ELb0EEENS1_36VarlenDynamicPersistentTileSchedulerILi128ELi64ELi256ELi256ELb1ELb1ELb0ELb1ELb0ELb1EEEEEEEEEvNT_6ParamsE --------------------------
	.section	.nv.constant0._ZN7cutlass13device_kernelIN5flash19enable_sm80_to_sm89INS1_16FlashAttnFwdSm80INS1_25CollectiveMainloopFwdSm80ILi8ELi1ELb0EN4cute5tupleIJNS5_1CILi128EEENS7_ILi64EEENS7_ILi192EEEEEELi192ENS_10bfloat16_tEfNS_4arch4Sm80ELb0ELb1ELb1ELb1ELb0ELb1ELb1ELb1EEENS1_21CollectiveEpilogueFwdINS6_IJS8_SA_S9_EEENS6_IJNS7_ILi1EEESI_SI_EEESC_SE_Li256ELb1ELb1ELb1ELb0EEENS1_36VarlenDynamicPersistentTileSchedulerILi128ELi64ELi256ELi256ELb1ELb1ELb0ELb1ELb0ELb1EEEEEEEEEvNT_6ParamsE,"a",@progbits
	.sectionflags	@""
	.align	4
.nv.constant0._ZN7cutlass13device_kernelIN5flash19enable_sm80_to_sm89INS1_16FlashAttnFwdSm80INS1_25CollectiveMainloopFwdSm80ILi8ELi1ELb0EN4cute5tupleIJNS5_1CILi128EEENS7_ILi64EEENS7_ILi192EEEEEELi192ENS_10bfloat16_tEfNS_4arch4Sm80ELb0ELb1ELb1ELb1ELb0ELb1ELb1ELb1EEENS1_21CollectiveEpilogueFwdINS6_IJS8_SA_S9_EEENS6_IJNS7_ILi1EEESI_SI_EEESC_SE_Li256ELb1ELb1ELb1ELb0EEENS1_36VarlenDynamicPersistentTileSchedulerILi128ELi64ELi256ELi256ELb1ELb1ELb0ELb1ELb0ELb1EEEEEEEEEvNT_6ParamsE:
	.zero		1432


//--------------------- .nv.constant0._ZN7cutlass13device_kernelIN5flash19enable_sm80_to_sm89INS1_16FlashAttnFwdSm80INS1_25CollectiveMainloopFwdSm80ILi8ELi1ELb1EN4cute5tupleIJNS5_1CILi128EEENS7_ILi96EEENS7_ILi192EEEEEELi192ENS_10bfloat16_tEfNS_4arch4Sm80ELb1ELb0ELb1ELb0ELb0ELb0ELb1ELb1EEENS1_21CollectiveEpilogueFwdINS6_IJS8_SA_S9_EEENS6_IJNS7_ILi1EEESI_SI_EEESC_SE_Li256ELb0ELb1ELb1ELb0EEENS1_30DynamicPersistentTileSchedulerILi256ELi256ELb1ELb1ELb0EEEEEEEEEvNT_6ParamsE --------------------------
	.section	.nv.constant0._ZN7cutlass13device_kernelIN5flash19enable_sm80_to_sm89INS1_16FlashAttnFwdSm80INS1_25CollectiveMainloopFwdSm80ILi8ELi1ELb1EN4cute5tupleIJNS5_1CILi128EEENS7_ILi96EEENS7_ILi192EEEEEELi192ENS_10bfloat16_tEfNS_4arch4Sm80ELb1ELb0ELb1ELb0ELb0ELb0ELb1ELb1EEENS1_21CollectiveEpilogueFwdINS6_IJS8_SA_S9_EEENS6_IJNS7_ILi1EEESI_SI_EEESC_SE_Li256ELb0ELb1ELb1ELb0EEENS1_30DynamicPersistentTileSchedulerILi256ELi256ELb1ELb1ELb0EEEEEEEEEvNT_6ParamsE,"a",@progbits
	.sectionflags	@""
	.align	4
.nv.constant0._ZN7cutlass13device_kernelIN5flash19enable_sm80_to_sm89INS1_16FlashAttnFwdSm80INS1_25CollectiveMainloopFwdSm80ILi8ELi1ELb1EN4cute5tupleIJNS5_1CILi128EEENS7_ILi96EEENS7_ILi192EEEEEELi192ENS_10bfloat16_tEfNS_4arch4Sm80ELb1ELb0ELb1ELb0ELb0ELb0ELb1ELb1EEENS1_21CollectiveEpilogueFwdINS6_IJS8_SA_S9_EEENS6_IJNS7_ILi1EEESI_SI_EEESC_SE_Li256ELb0ELb1ELb1ELb0EEENS1_30DynamicPersistentTileSchedulerILi256ELi256ELb1ELb1ELb0EEEEEEEEEvNT_6ParamsE:
	.zero		1416


//--------------------- .nv.constant0._ZN7cutlass13device_kernelIN5flash19enable_sm80_to_sm89INS1_16FlashAttnFwdSm80INS1_25CollectiveMainloopFwdSm80ILi8ELi1ELb0EN4cute5tupleIJNS5_1CILi128EEENS7_ILi64EEENS7_ILi192EEEEEELi192ENS_10bfloat16_tEfNS_4arch4Sm80ELb1ELb0ELb1ELb1ELb0ELb0ELb1ELb1EEENS1_21CollectiveEpilogueFwdINS6_IJS8_SA_S9_EEENS6_IJNS7_ILi1EEESI_SI_EEESC_SE_Li256ELb1ELb1ELb1ELb0EEENS1_36VarlenDynamicPersistentTileSchedulerILi128ELi64ELi256ELi256ELb1ELb1ELb0ELb1ELb1ELb1EEEEEEEEEvNT_6ParamsE --------------------------
	.section	.nv.constant0._ZN7cutlass13device_kernelIN5flash19enable_sm80_to_sm89INS1_16FlashAttnFwdSm80INS1_25CollectiveMainloopFwdSm80ILi8ELi1ELb0EN4cute5tupleIJNS5_1CILi128EEENS7_ILi64EEENS7_ILi192EEEEEELi192ENS_10bfloat16_tEfNS_4arch4Sm80ELb1ELb0ELb1ELb1ELb0ELb0ELb1ELb1EEENS1_21CollectiveEpilogueFwdINS6_IJS8_SA_S9_EEENS6_IJNS7_ILi1EEESI_SI_EEESC_SE_Li256ELb1ELb1ELb1ELb0EEENS1_36VarlenDynamicPersistentTileSchedulerILi128ELi64ELi256ELi256ELb1ELb1ELb0ELb1ELb1ELb1EEEEEEEEEvNT_6ParamsE,"a",@progbits
	.sectionflags	@""
	.align	4
.nv.constant0._ZN7cutlass13device_kernelIN5flash19enable_sm80_to_sm89INS1_16FlashAttnFwdSm80INS1_25CollectiveMainloopFwdSm80ILi8ELi1ELb0EN4cute5tupleIJNS5_1CILi128EEENS7_ILi64EEENS7_ILi192EEEEEELi192ENS_10bfloat16_tEfNS_4arch4Sm80ELb1ELb0ELb1ELb1ELb0ELb0ELb1ELb1EEENS1_21CollectiveEpilogueFwdINS6_IJS8_SA_S9_EEENS6_IJNS7_ILi1EEESI_SI_EEESC_SE_Li256ELb1ELb1ELb1ELb0EEENS1_36VarlenDynamicPersistentTileSchedulerILi128ELi64ELi256ELi256ELb1ELb1ELb0ELb1ELb1ELb1EEEEEEEEEvNT_6ParamsE:
	.zero		1432


//--------------------- .nv.constant0._ZN7cutlass13device_kernelIN5flash19enable_sm80_to_sm89INS1_16FlashAttnFwdSm80INS1_25CollectiveMainloopFwdSm80ILi8ELi1ELb0EN4cute5tupleIJNS5_1CILi128EEENS7_ILi64EEENS7_ILi192EEEEEELi192ENS_10bfloat16_tEfNS_4arch4Sm80ELb1ELb0ELb1ELb1ELb0ELb1ELb1ELb1EEENS1_21CollectiveEpilogueFwdINS6_IJS8_SA_S9_EEENS6_IJNS7_ILi1EEESI_SI_EEESC_SE_Li256ELb1ELb1ELb1ELb0EEENS1_36VarlenDynamicPersistentTileSchedulerILi128ELi64ELi256ELi256ELb1ELb1ELb0ELb1ELb1ELb1EEEEEEEEEvNT_6ParamsE --------------------------
	.section	.nv.constant0._ZN7cutlass13device_kernelIN5flash19enable_sm80_to_sm89INS1_16FlashAttnFwdSm80INS1_25CollectiveMainloopFwdSm80ILi8ELi1ELb0EN4cute5tupleIJNS5_1CILi128EEENS7_ILi64EEENS7_ILi192EEEEEELi192ENS_10bfloat16_tEfNS_4arch4Sm80ELb1ELb0ELb1ELb1ELb0ELb1ELb1ELb1EEENS1_21CollectiveEpilogueFwdINS6_IJS8_SA_S9_EEENS6_IJNS7_ILi1EEESI_SI_EEESC_SE_Li256ELb1ELb1ELb1ELb0EEENS1_36VarlenDynamicPersistentTileSchedulerILi128ELi64ELi256ELi256ELb1ELb1ELb0ELb1ELb1ELb1EEEEEEEEEvNT_6ParamsE,"a",@progbits
	.sectionflags	@""
	.align	4
.nv.constant0._ZN7cutlass13device_kernelIN5flash19enable_sm80_to_sm89INS1_16FlashAttnFwdSm80INS1_25CollectiveMainloopFwdSm80ILi8ELi1ELb0EN4cute5tupleIJNS5_1CILi128EEENS7_ILi64EEENS7_ILi192EEEEEELi192ENS_10bfloat16_tEfNS_4arch4Sm80ELb1ELb0ELb1ELb1ELb0ELb1ELb1ELb1EEENS1_21CollectiveEpilogueFwdINS6_IJS8_SA_S9_EEENS6_IJNS7_ILi1EEESI_SI_EEESC_SE_Li256ELb1ELb1ELb1ELb0EEENS1_36VarlenDynamicPersistentTileSchedulerILi128ELi64ELi256ELi256ELb1ELb1ELb0ELb1ELb1ELb1EEEEEEEEEvNT_6ParamsE:
	.zero		1432


//--------------------- .nv.constant0._ZN7cutlass13device_kernelIN5flash19enable_sm80_to_sm89INS1_16FlashAttnFwdSm80INS1_25CollectiveMainloopFwdSm80ILi8ELi2ELb1EN4cute5tupleIJNS5_1CILi128EEENS7_ILi96EEENS7_ILi192EEEEEELi192ENS_10bfloat16_tEfNS_4arch4Sm80ELb0ELb0ELb1ELb0ELb0ELb0ELb1ELb1EEENS1_21CollectiveEpilogueFwdINS6_IJS8_SA_S9_EEENS6_IJNS7_ILi1EEESI_SI_EEESC_SE_Li256ELb0ELb1ELb1ELb0EEENS1_19SingleTileSchedulerILb0ELb1ELb1ELi128EEEEEEEEEvNT_6ParamsE --------------------------
	.section	.nv.constant0._ZN7cutlass13device_kernelIN5flash19enable_sm80_to_sm89INS1_16FlashAttnFwdSm80INS1_25CollectiveMainloopFwdSm80ILi8ELi2ELb1EN4cute5tupleIJNS5_1CILi128EEENS7_ILi96EEENS7_ILi192EEEEEELi192ENS_10bfloat16_tEfNS_4arch4Sm80ELb0ELb0ELb1ELb0ELb0ELb0ELb1ELb1EEENS1_21CollectiveEpilogueFwdINS6_IJS8_SA_S9_EEENS6_IJNS7_ILi1EEESI_SI_EEESC_SE_Li256ELb0ELb1ELb1ELb0EEENS1_19SingleTileSchedulerILb0ELb1ELb1ELi128EEEEEEEEEvNT_6ParamsE,"a",@progbits
	.sectionflags	@""
	.align	4
.nv.constant0._ZN7cutlass13device_kernelIN5flash19enable_sm80_to_sm89INS1_16FlashAttnFwdSm80INS1_25CollectiveMainloopFwdSm80ILi8ELi2ELb1EN4cute5tupleIJNS5_1CILi128EEENS7_ILi96EEENS7_ILi192EEEEEELi192ENS_10bfloat16_tEfNS_4arch4Sm80ELb0ELb0ELb1ELb0ELb0ELb0ELb1ELb1EEENS1_21CollectiveEpilogueFwdINS6_IJS8_SA_S9_EEENS6_IJNS7_ILi1EEESI_SI_EEESC_SE_Li256ELb0ELb1ELb1ELb0EEENS1_19SingleTileSchedulerILb0ELb1ELb1ELi128EEEEEEEEEvNT_6ParamsE:
	.zero		1400


//--------------------- .nv.constant0._ZN7cutlass13device_kernelIN5flash19enable_sm80_to_sm89INS1_16FlashAttnFwdSm80INS1_25CollectiveMainloopFwdSm80ILi8ELi2ELb0EN4cute5tupleIJNS5_1CILi128EEENS7_ILi64EEENS7_ILi192EEEEEELi192ENS_10bfloat16_tEfNS_4arch4Sm80ELb0ELb0ELb1ELb1ELb0ELb0ELb1ELb1EEENS1_21CollectiveEpilogueFwdINS6_IJS8_SA_S9_EEENS6_IJNS7_ILi1EEESI_SI_EEESC_SE_Li256ELb1ELb1ELb1ELb0EEENS1_36VarlenDynamicPersistentTileSchedulerILi128ELi64ELi256ELi256ELb1ELb1ELb0ELb0ELb1ELb1EEEEEEEEEvNT_6ParamsE --------------------------
	.section	.nv.constant0._ZN7cutlass13device_kernelIN5flash19enable_sm80_to_sm89INS1_16FlashAttnFwdSm80INS1_25CollectiveMainloopFwdSm80ILi8ELi2ELb0EN4cute5tupleIJNS5_1CILi128EEENS7_ILi64EEENS7_ILi192EEEEEELi192ENS_10bfloat16_tEfNS_4arch4Sm80ELb0ELb0ELb1ELb1ELb0ELb0ELb1ELb1EEENS1_21CollectiveEpilogueFwdINS6_IJS8_SA_S9_EEENS6_IJNS7_ILi1EEESI_SI_EEESC_SE_Li256ELb1ELb1ELb1ELb0EEENS1_36VarlenDynamicPersistentTileSchedulerILi128ELi64ELi256ELi256ELb1ELb1ELb0ELb0ELb1ELb1EEEEEEEEEvNT_6ParamsE,"a",@progbits
	.sectionflags	@""
	.align	4
.nv.constant0._ZN7cutlass13device_kernelIN5flash19enable_sm80_to_sm89INS1_16FlashAttnFwdSm80INS1_25CollectiveMainloopFwdSm80ILi8ELi2ELb0EN4cute5tupleIJNS5_1CILi128EEENS7_ILi64EEENS7_ILi192EEEEEELi192ENS_10bfloat16_tEfNS_4arch4Sm80ELb0ELb0ELb1ELb1ELb0ELb0ELb1ELb1EEENS1_21CollectiveEpilogueFwdINS6_IJS8_SA_S9_EEENS6_IJNS7_ILi1EEESI_SI_EEESC_SE_Li256ELb1ELb1ELb1ELb0EEENS1_36VarlenDynamicPersistentTileSchedulerILi128ELi64ELi256ELi256ELb1ELb1ELb0ELb0ELb1ELb1EEEEEEEEEvNT_6ParamsE:
	.zero		1432


//--------------------- .nv.constant0._ZN7cutlass13device_kernelIN5flash19enable_sm80_to_sm89INS1_16FlashAttnFwdSm80INS1_25CollectiveMainloopFwdSm80ILi8ELi2ELb0EN4cute5tupleIJNS5_1CILi128EEENS7_ILi64EEENS7_ILi192EEEEEELi192ENS_10bfloat16_tEfNS_4arch4Sm80ELb0ELb0ELb1ELb1ELb0ELb1ELb1ELb1EEENS1_21CollectiveEpilogueFwdINS6_IJS8_SA_S9_EEENS6_IJNS7_ILi1EEESI_SI_EEESC_SE_Li256ELb1ELb1ELb1ELb0EEENS1_36VarlenDynamicPersistentTileSchedulerILi128ELi64ELi256ELi256ELb1ELb1ELb0ELb0ELb1ELb1EEEEEEEEEvNT_6ParamsE --------------------------
	.section	.nv.constant0._ZN7cutlass13device_kernelIN5flash19enable_sm80_to_sm89INS1_16FlashAttnFwdSm80INS1_25CollectiveMainloopFwdSm80ILi8ELi2ELb0EN4cute5tupleIJNS5_1CILi128EEENS7_ILi64EEENS7_ILi192EEEEEELi192ENS_10bfloat16_tEfNS_4arch4Sm80ELb0ELb0ELb1ELb1ELb0ELb1ELb1ELb1EEENS1_21CollectiveEpilogueFwdINS6_IJS8_SA_S9_EEENS6_IJNS7_ILi1EEESI_SI_EEESC_SE_Li256ELb1ELb1ELb1ELb0EEENS1_36VarlenDynamicPersistentTileSchedulerILi128ELi64ELi256ELi256ELb1ELb1ELb0ELb0ELb1ELb1EEEEEEEEEvNT_6ParamsE,"a",@progbits
	.sectionflags	@""
	.align	4
.nv.constant0._ZN7cutlass13device_kernelIN5flash19enable_sm80_to_sm89INS1_16FlashAttnFwdSm80INS1_25CollectiveMainloopFwdSm80ILi8ELi2ELb0EN4cute5tupleIJNS5_1CILi128EEENS7_ILi64EEENS7_ILi192EEEEEELi192ENS_10bfloat16_tEfNS_4arch4Sm80ELb0ELb0ELb1ELb1ELb0ELb1ELb1ELb1EEENS1_21CollectiveEpilogueFwdINS6_IJS8_SA_S9_EEENS6_IJNS7_ILi1EEESI_SI_EEESC_SE_Li256ELb1ELb1ELb1ELb0EEENS1_36VarlenDynamicPersistentTileSchedulerILi128ELi64ELi256ELi256ELb1ELb1ELb0ELb0ELb1ELb1EEEEEEEEEvNT_6ParamsE:
	.zero		1432


//--------------------- .nv.constant0._ZN7cutlass13device_kernelIN5flash19enable_sm80_to_sm89INS1_16FlashAttnFwdSm80INS1_25CollectiveMainloopFwdSm80ILi8ELi2ELb0EN4cute5tupleIJNS5_1CILi128EEENS7_ILi64EEENS7_ILi192EEEEEELi192ENS_10bfloat16_tEfNS_4arch4Sm80ELb0ELb1ELb1ELb0ELb0ELb0ELb1ELb1EEENS1_21CollectiveEpilogueFwdINS6_IJS8_SA_S9_EEENS6_IJNS7_ILi1EEESI_SI_EEESC_SE_Li256ELb0ELb1ELb1ELb0EEENS1_19SingleTileSchedulerILb0ELb1ELb1ELi128EEEEEEEEEvNT_6ParamsE --------------------------
	.section	.nv.constant0._ZN7cutlass13device_kernelIN5flash19enable_sm80_to_sm89INS1_16FlashAttnFwdSm80INS1_25CollectiveMainloopFwdSm80ILi8ELi2ELb0EN4cute5tupleIJNS5_1CILi128EEENS7_ILi64EEENS7_ILi192EEEEEELi192ENS_10bfloat16_tEfNS_4arch4Sm80ELb0ELb1ELb1ELb0ELb0ELb0ELb1ELb1EEENS1_21CollectiveEpilogueFwdINS6_IJS8_SA_S9_EEENS6_IJNS7_ILi1EEESI_SI_EEESC_SE_Li256ELb0ELb1ELb1ELb0EEENS1_19SingleTileSchedulerILb0ELb1ELb1ELi128EEEEEEEEEvNT_6ParamsE,"a",@progbits
	.sectionflags	@""
	.align	4
.nv.constant0._ZN7cutlass13device_kernelIN5flash19enable_sm80_to_sm89INS1_16FlashAttnFwdSm80INS1_25CollectiveMainloopFwdSm80ILi8ELi2ELb0EN4cute5tupleIJNS5_1CILi128EEENS7_ILi64EEENS7_ILi192EEEEEELi192ENS_10bfloat16_tEfNS_4arch4Sm80ELb0ELb1ELb1ELb0ELb0ELb0ELb1ELb1EEENS1_21CollectiveEpilogueFwdINS6_IJS8_SA_S9_EEENS6_IJNS7_ILi1EEESI_SI_EEESC_SE_Li256ELb0ELb1ELb1ELb0EEENS1_19SingleTileSchedulerILb0ELb1ELb1ELi128EEEEEEEEEvNT_6ParamsE:
	.zero		1400


//--------------------- .nv.constant0._ZN7cutlass13device_kernelIN5flash19enable_sm80_to_sm89INS1_16FlashAttnFwdSm80INS1_25CollectiveMainloopFwdSm80ILi8ELi2ELb0EN4cute5tupleIJNS5_1CILi128EEENS7_ILi64EEENS7_ILi192EEEEEELi192ENS_10bfloat16_tEfNS_4arch4Sm80ELb0ELb1ELb1ELb1ELb0ELb0ELb1ELb1EEENS1_21CollectiveEpilogueFwdINS6_IJS8_SA_S9_EEENS6_IJNS7_ILi1EEESI_SI_EEESC_SE_Li256ELb1ELb1ELb1ELb0EEENS1_36VarlenDynamicPersistentTileSchedulerILi128ELi64ELi256ELi256ELb1ELb1ELb0ELb1ELb0ELb1EEEEEEEEEvNT_6ParamsE --------------------------
	.section	.nv.constant0._ZN7cutlass13device_kernelIN5flash19enable_sm80_to_sm89INS1_16FlashAttnFwdSm80INS1_25CollectiveMainloopFwdSm80ILi8ELi2ELb0EN4cute5tupleIJNS5_1CILi128EEENS7_ILi64EEENS7_ILi192EEEEEELi192ENS_10bfloat16_tEfNS_4arch4Sm80ELb0ELb1ELb1ELb1ELb0ELb0ELb1ELb1EEENS1_21CollectiveEpilogueFwdINS6_IJS8_SA_S9_EEENS6_IJNS7_ILi1EEESI_SI_EEESC_SE_Li256ELb1ELb1ELb1ELb0EEENS1_36VarlenDynamicPersistentTileSchedulerILi128ELi64ELi256ELi256ELb1ELb1ELb0ELb1ELb0ELb1EEEEEEEEEvNT_6ParamsE,"a",@progbits
	.sectionflags	@""
	.align	4
.nv.constant0._ZN7cutlass13device_kernelIN5flash19enable_sm80_to_sm89INS1_16FlashAttnFwdSm80INS1_25CollectiveMainloopFwdSm80ILi8ELi2ELb0EN4cute5tupleIJNS5_1CILi128EEENS7_ILi64EEENS7_ILi192EEEEEELi192ENS_10bfloat16_tEfNS_4arch4Sm80ELb0ELb1ELb1ELb1ELb0ELb0ELb1ELb1EEENS1_21CollectiveEpilogueFwdINS6_IJS8_SA_S9_EEENS6_IJNS7_ILi1EEESI_SI_EEESC_SE_Li256ELb1ELb1ELb1ELb0EEENS1_36VarlenDynamicPersistentTileSchedulerILi128ELi64ELi256ELi256ELb1ELb1ELb0ELb1ELb0ELb1EEEEEEEEEvNT_6ParamsE:
	.zero		1432


//--------------------- .nv.constant0._ZN7cutlass13device_kernelIN5flash19enable_sm80_to_sm89INS1_16FlashAttnFwdSm80INS1_25CollectiveMainloopFwdSm80ILi8ELi2ELb0EN4cute5tupleIJNS5_1CILi128EEENS7_ILi64EEENS7_ILi192EEEEEELi192ENS_10bfloat16_tEfNS_4arch4Sm80ELb0ELb1ELb1ELb1ELb0ELb1ELb1ELb1EEENS1_21CollectiveEpilogueFwdINS6_IJS8_SA_S9_EEENS6_IJNS7_ILi1EEESI_SI_EEESC_SE_Li256ELb1ELb1ELb1ELb0EEENS1_36VarlenDynamicPersistentTileSchedulerILi128ELi64ELi256ELi256ELb1ELb1ELb0ELb1ELb0ELb1EEEEEEEEEvNT_6ParamsE --------------------------
	.section	.nv.constant0._ZN7cutlass13device_kernelIN5flash19enable_sm80_to_sm89INS1_16FlashAttnFwdSm80INS1_25CollectiveMainloopFwdSm80ILi8ELi2ELb0EN4cute5tupleIJNS5_1CILi128EEENS7_ILi64EEENS7_ILi192EEEEEELi192ENS_10bfloat16_tEfNS_4arch4Sm80ELb0ELb1ELb1ELb1ELb0ELb1ELb1ELb1EEENS1_21CollectiveEpilogueFwdINS6_IJS8_SA_S9_EEENS6_IJNS7_ILi1EEESI_SI_EEESC_SE_Li256ELb1ELb1ELb1ELb0EEENS1_36VarlenDynamicPersistentTileSchedulerILi128ELi64ELi256ELi256ELb1ELb1ELb0ELb1ELb0ELb1EEEEEEEEEvNT_6ParamsE,"a",@progbits
	.sectionflags	@""
	.align	4
.nv.constant0._ZN7cutlass13device_kernelIN5flash19enable_sm80_to_sm89INS1_16FlashAttnFwdSm80INS1_25CollectiveMainloopFwdSm80ILi8ELi2ELb0EN4cute5tupleIJNS5_1CILi128EEENS7_ILi64EEENS7_ILi192EEEEEELi192ENS_10bfloat16_tEfNS_4arch4Sm80ELb0ELb1ELb1ELb1ELb0ELb1ELb1ELb1EEENS1_21CollectiveEpilogueFwdINS6_IJS8_SA_S9_EEENS6_IJNS7_ILi1EEESI_SI_EEESC_SE_Li256ELb1ELb1ELb1ELb0EEENS1_36VarlenDynamicPersistentTileSchedulerILi128ELi64ELi256ELi256ELb1ELb1ELb0ELb1ELb0ELb1EEEEEEEEEvNT_6ParamsE:
	.zero		1432


//--------------------- .nv.constant0._ZN7cutlass13device_kernelIN5flash19enable_sm80_to_sm89INS1_16FlashAttnFwdSm80INS1_25CollectiveMainloopFwdSm80ILi8ELi2ELb1EN4cute5tupleIJNS5_1CILi128EEENS7_ILi96EEENS7_ILi192EEEEEELi192ENS_10bfloat16_tEfNS_4arch4Sm80ELb1ELb0ELb1ELb0ELb0ELb0ELb1ELb1EEENS1_21CollectiveEpilogueFwdINS6_IJS8_SA_S9_EEENS6_IJNS7_ILi1EEESI_SI_EEESC_SE_Li256ELb0ELb1ELb1ELb0EEENS1_30DynamicPersistentTileSchedulerILi256ELi256ELb1ELb1ELb0EEEEEEEEEvNT_6ParamsE --------------------------
	.section	.nv.constant0._ZN7cutlass13device_kernelIN5flash19enable_sm80_to_sm89INS1_16FlashAttnFwdSm80INS1_25CollectiveMainloopFwdSm80ILi8ELi2ELb1EN4cute5tupleIJNS5_1CILi128EEENS7_ILi96EEENS7_ILi192EEEEEELi192ENS_10bfloat16_tEfNS_4arch4Sm80ELb1ELb0ELb1ELb0ELb0ELb0ELb1ELb1EEENS1_21CollectiveEpilogueFwdINS6_IJS8_SA_S9_EEENS6_IJNS7_ILi1EEESI_SI_EEESC_SE_Li256ELb0ELb1ELb1ELb0EEENS1_30DynamicPersistentTileSchedulerILi256ELi256ELb1ELb1ELb0EEEEEEEEEvNT_6ParamsE,"a",@progbits
	.sectionflags	@""
	.align	4
.nv.constant0._ZN7cutlass13device_kernelIN5flash19enable_sm80_to_sm89INS1_16FlashAttnFwdSm80INS1_25CollectiveMainloopFwdSm80ILi8ELi2ELb1EN4cute5tupleIJNS5_1CILi128EEENS7_ILi96EEENS7_ILi192EEEEEELi192ENS_10bfloat16_tEfNS_4arch4Sm80ELb1ELb0ELb1ELb0ELb0ELb0ELb1ELb1EEENS1_21CollectiveEpilogueFwdINS6_IJS8_SA_S9_EEENS6_IJNS7_ILi1EEESI_SI_EEESC_SE_Li256ELb0ELb1ELb1ELb0EEENS1_30DynamicPersistentTileSchedulerILi256ELi256ELb1ELb1ELb0EEEEEEEEEvNT_6ParamsE:
	.zero		1416


//--------------------- .nv.constant0._ZN7cutlass13device_kernelIN5flash19enable_sm80_to_sm89INS1_16FlashAttnFwdSm80INS1_25CollectiveMainloopFwdSm80ILi8ELi2ELb0EN4cute5tupleIJNS5_1CILi128EEENS7_ILi64EEENS7_ILi192EEEEEELi192ENS_10bfloat16_tEfNS_4arch4Sm80ELb1ELb0ELb1ELb1ELb0ELb0ELb1ELb1EEENS1_21CollectiveEpilogueFwdINS6_IJS8_SA_S9_EEENS6_IJNS7_ILi1EEESI_SI_EEESC_SE_Li256ELb1ELb1ELb1ELb0EEENS1_36VarlenDynamicPersistentTileSchedulerILi128ELi64ELi256ELi256ELb1ELb1ELb0ELb1ELb1ELb1EEEEEEEEEvNT_6ParamsE --------------------------
	.section	.nv.constant0._ZN7cutlass13device_kernelIN5flash19enable_sm80_to_sm89INS1_16FlashAttnFwdSm80INS1_25CollectiveMainloopFwdSm80ILi8ELi2ELb0EN4cute5tupleIJNS5_1CILi128EEENS7_ILi64EEENS7_ILi192EEEEEELi192ENS_10bfloat16_tEfNS_4arch4Sm80ELb1ELb0ELb1ELb1ELb0ELb0ELb1ELb1EEENS1_21CollectiveEpilogueFwdINS6_IJS8_SA_S9_EEENS6_IJNS7_ILi1EEESI_SI_EEESC_SE_Li256ELb1ELb1ELb1ELb0EEENS1_36VarlenDynamicPersistentTileSchedulerILi128ELi64ELi256ELi256ELb1ELb1ELb0ELb1ELb1ELb1EEEEEEEEEvNT_6ParamsE,"a",@progbits
	.sectionflags	@""
	.align	4
.nv.constant0._ZN7cutlass13device_kernelIN5flash19enable_sm80_to_sm89INS1_16FlashAttnFwdSm80INS1_25CollectiveMainloopFwdSm80ILi8ELi2ELb0EN4cute5tupleIJNS5_1CILi128EEENS7_ILi64EEENS7_ILi192EEEEEELi192ENS_10bfloat16_tEfNS_4arch4Sm80ELb1ELb0ELb1ELb1ELb0ELb0ELb1ELb1EEENS1_21CollectiveEpilogueFwdINS6_IJS8_SA_S9_EEENS6_IJNS7_ILi1EEESI_SI_EEESC_SE_Li256ELb1ELb1ELb1ELb0EEENS1_36VarlenDynamicPersistentTileSchedulerILi128ELi64ELi256ELi256ELb1ELb1ELb0ELb1ELb1ELb1EEEEEEEEEvNT_6ParamsE:
	.zero		1432


//--------------------- .nv.constant0._ZN7cutlass13device_kernelIN5flash19enable_sm80_to_sm89INS1_16FlashAttnFwdSm80INS1_25CollectiveMainloopFwdSm80ILi8ELi2ELb0EN4cute5tupleIJNS5_1CILi128EEENS7_ILi64EEENS7_ILi192EEEEEELi192ENS_10bfloat16_tEfNS_4arch4Sm80ELb1ELb0ELb1ELb1ELb0ELb1ELb1ELb1EEENS1_21CollectiveEpilogueFwdINS6_IJS8_SA_S9_EEENS6_IJNS7_ILi1EEESI_SI_EEESC_SE_Li256ELb1ELb1ELb1ELb0EEENS1_36VarlenDynamicPersistentTileSchedulerILi128ELi64ELi256ELi256ELb1ELb1ELb0ELb1ELb1ELb1EEEEEEEEEvNT_6ParamsE --------------------------
	.section	.nv.constant0._ZN7cutlass13device_kernelIN5flash19enable_sm80_to_sm89INS1_16FlashAttnFwdSm80INS1_25CollectiveMainloopFwdSm80ILi8ELi2ELb0EN4cute5tupleIJNS5_1CILi128EEENS7_ILi64EEENS7_ILi192EEEEEELi192ENS_10bfloat16_tEfNS_4arch4Sm80ELb1ELb0ELb1ELb1ELb0ELb1ELb1ELb1EEENS1_21CollectiveEpilogueFwdINS6_IJS8_SA_S9_EEENS6_IJNS7_ILi1EEESI_SI_EEESC_SE_Li256ELb1ELb1ELb1ELb0EEENS1_36VarlenDynamicPersistentTileSchedulerILi128ELi64ELi256ELi256ELb1ELb1ELb0ELb1ELb1ELb1EEEEEEEEEvNT_6ParamsE,"a",@progbits
	.sectionflags	@""
	.align	4
.nv.constant0._ZN7cutlass13device_kernelIN5flash19enable_sm80_to_sm89INS1_16FlashAttnFwdSm80INS1_25CollectiveMainloopFwdSm80ILi8ELi2ELb0EN4cute5tupleIJNS5_1CILi128EEENS7_ILi64EEENS7_ILi192EEEEEELi192ENS_10bfloat16_tEfNS_4arch4Sm80ELb1ELb0ELb1ELb1ELb0ELb1ELb1ELb1EEENS1_21CollectiveEpilogueFwdINS6_IJS8_SA_S9_EEENS6_IJNS7_ILi1EEESI_SI_EEESC_SE_Li256ELb1ELb1ELb1ELb0EEENS1_36VarlenDynamicPersistentTileSchedulerILi128ELi64ELi256ELi256ELb1ELb1ELb0ELb1ELb1ELb1EEEEEEEEEvNT_6ParamsE:
	.zero		1432


//--------------------- .text._ZN7cutlass13device_kernelIN5flash19enable_sm80_to_sm89INS1_16FlashAttnFwdSm80INS1_25CollectiveMainloopFwdSm80ILi8ELi1ELb1EN4cute5tupleIJNS5_1CILi128EEENS7_ILi96EEENS7_ILi192EEEEEELi192ENS_10bfloat16_tEfNS_4arch4Sm80ELb0ELb0ELb1ELb0ELb0ELb0ELb1ELb1EEENS1_21CollectiveEpilogueFwdINS6_IJS8_SA_S9_EEENS6_IJNS7_ILi1EEESI_SI_EEESC_SE_Li256ELb0ELb1ELb1ELb0EEENS1_19SingleTileSchedulerILb0ELb1ELb1ELi128EEEEEEEEEvNT_6ParamsE --------------------------
	.section	.text._ZN7cutlass13device_kernelIN5flash19enable_sm80_to_sm89INS1_16FlashAttnFwdSm80INS1_25CollectiveMainloopFwdSm80ILi8ELi1ELb1EN4cute5tupleIJNS5_1CILi128EEENS7_ILi96EEENS7_ILi192EEEEEELi192ENS_10bfloat16_tEfNS_4arch4Sm80ELb0ELb0ELb1ELb0ELb0ELb0ELb1ELb1EEENS1_21CollectiveEpilogueFwdINS6_IJS8_SA_S9_EEENS6_IJNS7_ILi1EEESI_SI_EEESC_SE_Li256ELb0ELb1ELb1ELb0EEENS1_19SingleTileSchedulerILb0ELb1ELb1ELi128EEEEEEEEEvNT_6ParamsE,"ax",@progbits
	.sectioninfo	@"SHI_REGISTERS=255"
	.align	128
.text._ZN7cutlass13device_kernelIN5flash19enable_sm80_to_sm89INS1_16FlashAttnFwdSm80INS1_25CollectiveMainloopFwdSm80ILi8ELi1ELb1EN4cute5tupleIJNS5_1CILi128EEENS7_ILi96EEENS7_ILi192EEEEEELi192ENS_10bfloat16_tEfNS_4arch4Sm80ELb0ELb0ELb1ELb0ELb0ELb0ELb1ELb1EEENS1_21CollectiveEpilogueFwdINS6_IJS8_SA_S9_EEENS6_IJNS7_ILi1EEESI_SI_EEESC_SE_Li256ELb0ELb1ELb1ELb0EEENS1_19SingleTileSchedulerILb0ELb1ELb1ELi128EEEEEEEEEvNT_6ParamsE:
        .type           _ZN7cutlass13device_kernelIN5flash19enable_sm80_to_sm89INS1_16FlashAttnFwdSm80INS1_25CollectiveMainloopFwdSm80ILi8ELi1ELb1EN4cute5tupleIJNS5_1CILi128EEENS7_ILi96EEENS7_ILi192EEEEEELi192ENS_10bfloat16_tEfNS_4arch4Sm80ELb0ELb0ELb1ELb0ELb0ELb0ELb1ELb1EEENS1_21CollectiveEpilogueFwdINS6_IJS8_SA_S9_EEENS6_IJNS7_ILi1EEESI_SI_EEESC_SE_Li256ELb0ELb1ELb1ELb0EEENS1_19SingleTileSchedulerILb0ELb1ELb1ELi128EEEEEEEEEvNT_6ParamsE,@function
        .size           _ZN7cutlass13device_kernelIN5flash19enable_sm80_to_sm89INS1_16FlashAttnFwdSm80INS1_25CollectiveMainloopFwdSm80ILi8ELi1ELb1EN4cute5tupleIJNS5_1CILi128EEENS7_ILi96EEENS7_ILi192EEEEEELi192ENS_10bfloat16_tEfNS_4arch4Sm80ELb0ELb0ELb1ELb0ELb0ELb0ELb1ELb1EEENS1_21CollectiveEpilogueFwdINS6_IJS8_SA_S9_EEENS6_IJNS7_ILi1EEESI_SI_EEESC_SE_Li256ELb0ELb1ELb1ELb0EEENS1_19SingleTileSchedulerILb0ELb1ELb1ELi128EEEEEEEEEvNT_6ParamsE,(.L_x_2467 - _ZN7cutlass13device_kernelIN5flash19enable_sm80_to_sm89INS1_16FlashAttnFwdSm80INS1_25CollectiveMainloopFwdSm80ILi8ELi1ELb1EN4cute5tupleIJNS5_1CILi128EEENS7_ILi96EEENS7_ILi192EEEEEELi192ENS_10bfloat16_tEfNS_4arch4Sm80ELb0ELb0ELb1ELb0ELb0ELb0ELb1ELb1EEENS1_21CollectiveEpilogueFwdINS6_IJS8_SA_S9_EEENS6_IJNS7_ILi1EEESI_SI_EEESC_SE_Li256ELb0ELb1ELb1ELb0EEENS1_19SingleTileSchedulerILb0ELb1ELb1ELi128EEEEEEEEEvNT_6ParamsE)
        .other          _ZN7cutlass13device_kernelIN5flash19enable_sm80_to_sm89INS1_16FlashAttnFwdSm80INS1_25CollectiveMainloopFwdSm80ILi8ELi1ELb1EN4cute5tupleIJNS5_1CILi128EEENS7_ILi96EEENS7_ILi192EEEEEELi192ENS_10bfloat16_tEfNS_4arch4Sm80ELb0ELb0ELb1ELb0ELb0ELb0ELb1ELb1EEENS1_21CollectiveEpilogueFwdINS6_IJS8_SA_S9_EEENS6_IJNS7_ILi1EEESI_SI_EEESC_SE_Li256ELb0ELb1ELb1ELb0EEENS1_19SingleTileSchedulerILb0ELb1ELb1ELi128EEEEEEEEEvNT_6ParamsE,@"STO_CUDA_ENTRY STV_DEFAULT"
_ZN7cutlass13device_kernelIN5flash19enable_sm80_to_sm89INS1_16FlashAttnFwdSm80INS1_25CollectiveMainloopFwdSm80ILi8ELi1ELb1EN4cute5tupleIJNS5_1CILi128EEENS7_ILi96EEENS7_ILi192EEEEEELi192ENS_10bfloat16_tEfNS_4arch4Sm80ELb0ELb0ELb1ELb0ELb0ELb0ELb1ELb1EEENS1_21CollectiveEpilogueFwdINS6_IJS8_SA_S9_EEENS6_IJNS7_ILi1EEESI_SI_EEESC_SE_Li256ELb0ELb1ELb1ELb0EEENS1_19SingleTileSchedulerILb0ELb1ELb1ELi128EEEEEEEEEvNT_6ParamsE:
[----:B------:R-:W-:Y:S02]  /*0000*/  MOV R1, c[0x0][0x28] ;  /* 0x00000a0000017a02 */ /* 0x000fe40000000f00 */
[----:B------:R-:W1:Y:S01]  /*0010*/  S2R R152, SR_TID.X ;  /* 0x0000000000987919 */ /* 0x000e620000002100 */
[----:B------:R-:W2:Y:S01]  /*0020*/  S2UR UR6, SR_CTAID.Y ;  /* 0x00000000000679c3 */ /* 0x000ea20000002600 */
[----:B------:R-:W-:Y:S02]  /*0030*/  IADD3 R1, R1, -0x48, RZ ;  /* 0xffffffb801017810 */ /* 0x000fe40007ffe0ff */
[----:B------:R-:W3:Y:S01]  /*0040*/  S2R R18, SR_CTAID.Z ;  /* 0x0000000000127919 */ /* 0x000ee20000002700 */
[----:B-1----:R-:W-:-:S06]  /*0050*/  SHF.R.U32.HI R0, RZ, 0x5, R152 ;  /* 0x00000005ff007819 */ /* 0x002fcc0000011698 */
[----:B------:R-:W1:Y:S02]  /*0060*/  SHFL.IDX PT, R0, R0, RZ, 0x1f ;  /* 0x00001fff00007589 */ /* 0x000e6400000e0000 */
[----:B-1----:R-:W-:-:S13]  /*0070*/  ISETP.NE.AND P0, PT, R0, RZ, PT ;  /* 0x000000ff0000720c */ /* 0x002fda0003f05270 */
[----:B--2---:R-:W-:Y:S05]  /*0080*/  @!P0 BRA `(.L_x_0) ;  /* 0x0000009000008947 */ /* 0x004fea0003800000 */
[----:B---3--:R-:W-:Y:S01]  /*0090*/  MOV R0, c[0x0][0x550] ;  /* 0x0001540000007a02 */ /* 0x008fe20000000f00 */
[----:B------:R-:W-:-:S03]  /*00a0*/  UMOV UR9, UR6 ;  /* 0x0000000600097c82 */ /* 0x000fc60008000000 */
[----:B------:R-:W-:-:S13]  /*00b0*/  ISETP.NE.AND P0, PT, R0, 0x1, PT ;  /* 0x000000010000780c */ /* 0x000fda0003f05270 */
[----:B------:R-:W-:Y:S05]  /*00c0*/  @!P0 BRA `(.L_x_1) ;  /* 0x000000b000008947 */ /* 0x000fea0003800000 */
[----:B------:R-:W-:Y:S02]  /*00d0*/  ULDC UR4, c[0x0][0x554] ;  /* 0x0001550000047ab9 */ /* 0x000fe40000000800 */
[----:B------:R-:W-:Y:S02]  /*00e0*/  UIMAD.WIDE.U32 UR4, UR6, UR4, URZ ;  /* 0x00000004060472a5 */ /* 0x000fe4000f8e003f */
[----:B------:R-:W-:Y:S02]  /*00f0*/  ULDC UR9, c[0x0][0x558] ;  /* 0x0001560000097ab9 */ /* 0x000fe40000000800 */
[----:B------:R-:W-:Y:S01]  /*0100*/  USHF.R.U32.HI UR9, URZ, UR9, UR5 ;  /* 0x000000093f097299 */ /* 0x000fe20008011605 */
[----:B------:R-:W-:Y:S05]  /*0110*/  BRA `(.L_x_1) ;  /* 0x0000006000007947 */ /* 0x000fea0003800000 */
.L_x_0:
[----:B---3--:R-:W-:Y:S02]  /*0120*/  ULDC.64 UR4, c[0x0][0x550] ;  /* 0x0001540000047ab9 */ /* 0x008fe40000000a00 */
[----:B------:R-:W-:Y:S02]  /*0130*/  UISETP.NE.AND UP0, UPT, UR4, 0x1, UPT ;  /* 0x000000010400788c */ /* 0x000fe4000bf05270 */
[----:B------:R-:W-:-:S02]  /*0140*/  UIMAD.WIDE.U32 UR10, UR6, UR5, URZ ;  /* 0x00000005060a72a5 */ /* 0x000fc4000f8e003f */
[----:B------:R-:W-:Y:S02]  /*0150*/  ULDC UR4, c[0x0][0x558] ;  /* 0x0001560000047ab9 */ /* 0x000fe40000000800 */
[----:B------:R-:W-:-:S05]  /*0160*/  UMOV UR9, UR6 ;  /* 0x0000000600097c82 */ /* 0x000fca0008000000 */
[----:B------:R-:W-:-:S03]  /*0170*/  @UP0 USHF.R.U32.HI UR9, URZ, UR4, UR11 ;  /* 0x000000043f090299 */ /* 0x000fc6000801160b */
.L_x_1:
[----:B------:R-:W-:Y:S01]  /*0180*/  ISETP.GE.AND P0, PT, R18, RZ, PT ;  /* 0x000000ff1200720c */ /* 0x000fe20003f06270 */
[----:B------:R-:W-:Y:S02]  /*0190*/  UIADD3 UR5, -UR9, URZ, URZ ;  /* 0x0000003f09057290 */ /* 0x000fe4000fffe13f */
[----:B------:R-:W-:Y:S02]  /*01a0*/  ULDC UR4, c[0x0][0x550] ;  /* 0x0001540000047ab9 */ /* 0x000fe40000000800 */
[----:B------:R-:W-:-:S08]  /*01b0*/  UIMAD UR6, UR5, UR4, UR6 ;  /* 0x00000004050672a4 */ /* 0x000fd0000f8e0206 */
[----:B------:R-:W-:Y:S05]  /*01c0*/  @!P0 EXIT ;  /* 0x000000000000894d */ /* 0x000fea0003800000 */
[----:B------:R-:W-:Y:S02]  /*01d0*/  ULDC UR4, c[0x0][0x1d0] ;  /* 0x0000740000047ab9 */ /* 0x000fe40000000800 */
[----:B------:R-:W-:Y:S02]  /*01e0*/  UISETP.GE.AND UP0, UPT, UR4, 0x1, UPT ;  /* 0x000000010400788c */ /* 0x000fe4000bf06270 */
[----:B------:R-:W-:Y:S02]  /*01f0*/  UIADD3 UR10, UR4, 0x5f, URZ ;  /* 0x0000005f040a7890 */ /* 0x000fe4000fffe03f */
[----:B------:R-:W-:Y:S02]  /*0200*/  UMOV UR15, URZ ;  /* 0x0000003f000f7c82 */ /* 0x000fe40008000000 */
[----:B------:R-:W-:Y:S01]  /*0210*/  PLOP3.LUT P0, PT, PT, PT, UP0, 0x80, 0x0 ;  /* 0x000000000000781c */ /* 0x000fe20003f0f008 */
[----:B------:R-:W-:-:S04]  /*0220*/  UIMAD.WIDE UR10, UR10, 0x2aaaaaab, URZ ;  /* 0x2aaaaaab0a0a78a5 */ /* 0x000fc8000f8e023f */
[----:B------:R-:W-:-:S04]  /*0230*/  USHF.R.U32.HI UR12, URZ, 0x1f, UR11 ;  /* 0x0000001f3f0c7899 */ /* 0x000fc8000801160b */
[----:B------:R-:W-:-:S04]  /*0240*/  ULEA.HI.SX32 UR12, UR11, UR12, 0x1c ;  /* 0x0000000c0b0c7291 */ /* 0x000fc8000f8fe23f */
[----:B------:R-:W-:Y:S05]  /*0250*/  @!P0 BRA `(.L_x_2) ;  /* 0x0000023000008947 */ /* 0x000fea0003800000 */
[----:B------:R-:W-:Y:S02]  /*0260*/  USHF.R.U32.HI UR4, URZ, 0x10, UR6 ;  /* 0x000000103f047899 */ /* 0x000fe40008011606 */
[----:B------:R-:W-:Y:S02]  /*0270*/  ULDC UR5, c[0x0][0x338] ;  /* 0x0000ce0000057ab9 */ /* 0x000fe40000000800 */
[----:B------:R-:W-:Y:S02]  /*0280*/  UISETP.NE.AND UP0, UPT, UR4, URZ, UPT ;  /* 0x0000003f0400728c */ /* 0x000fe4000bf05270 */
[----:B------:R-:W-:Y:S02]  /*0290*/  UMOV UR14, URZ ;  /* 0x0000003f000e7c82 */ /* 0x000fe40008000000 */
[----:B------:R-:W-:-:S04]  /*02a0*/  USEL UR5, UR4, UR5, UP0 ;  /* 0x0000000504057287 */ /* 0x000fc80008000000 */
[----:B------:R-:W-:Y:S02]  /*02b0*/  UIADD3 UR11, UR12, -0x1, UR5 ;  /* 0xffffffff0c0b7890 */ /* 0x000fe4000fffe005 */
[----:B------:R-:W-:-:S05]  /*02c0*/  IMAD.U32 R3, RZ, RZ, UR5 ;  /* 0x00000005ff037e24 */ /* 0x000fca000f8e00ff */
[----:B------:R-:W-:-:S04]  /*02d0*/  IABS R0, R3 ;  /* 0x0000000300007213 */ /* 0x000fc80000000000 */
[----:B------:R-:W1:Y:S02]  /*02e0*/  R2UR UR10, R0 ;  /* 0x00000000000a73c2 */ /* 0x000e6400000e0000 */
[----:B-1----:R-:W1:Y:S08]  /*02f0*/  I2F.RP R0, UR10 ;  /* 0x0000000a00007d06 */ /* 0x002e700008209400 */
[----:B-1----:R-:W1:Y:S02]  /*0300*/  MUFU.RCP R0, R0 ;  /* 0x0000000000007308 */ /* 0x002e640000001000 */
[----:B-1----:R-:W-:-:S06]  /*0310*/  IADD3 R0, R0, 0xffffffe, RZ ;  /* 0x0ffffffe00007810 */ /* 0x002fcc0007ffe0ff */
[----:B------:R-:W1:Y:S02]  /*0320*/  F2I.FTZ.U32.TRUNC.NTZ R0, R0 ;  /* 0x0000000000007305 */ /* 0x000e64000021f000 */
[----:B-1----:R1:W2:Y:S02]  /*0330*/  R2UR UR15, R0 ;  /* 0x00000000000f73c2 */ /* 0x0022a400000e0000 */
[----:B-1----:R-:W-:Y:S01]  /*0340*/  IMAD.U32 R0, RZ, RZ, UR11 ;  /* 0x0000000bff007e24 */ /* 0x002fe2000f8e00ff */
[----:B--2---:R-:W-:Y:S02]  /*0350*/  UIADD3 UR4, URZ, -UR15, URZ ;  /* 0x8000000f3f047290 */ /* 0x004fe4000fffe03f */
[----:B------:R-:W-:Y:S02]  /*0360*/  ULOP3.LUT UR11, UR11, UR5, URZ, 0x3c, !UPT ;  /* 0x000000050b0b7292 */ /* 0x000fe4000f8e3c3f */
[----:B------:R-:W-:Y:S01]  /*0370*/  IABS R2, R0 ;  /* 0x0000000000027213 */ /* 0x000fe20000000000 */
[----:B------:R-:W-:Y:S01]  /*0380*/  UIMAD UR4, UR4, UR10, URZ ;  /* 0x0000000a040472a4 */ /* 0x000fe2000f8e023f */
[----:B------:R-:W-:-:S02]  /*0390*/  IABS R0, R3 ;  /* 0x0000000300007213 */ /* 0x000fc40000000000 */
[----:B------:R-:W1:Y:S01]  /*03a0*/  R2UR UR8, R2 ;  /* 0x00000000020873c2 */ /* 0x000e6200000e0000 */
[----:B------:R-:W-:Y:S02]  /*03b0*/  UIMAD.WIDE.U32 UR14, UR15, UR4, UR14 ;  /* 0x000000040f0e72a5 */ /* 0x000fe4000f8e000e */
[----:B------:R-:W-:-:S05]  /*03c0*/  IMAD.MOV R0, RZ, RZ, -R0 ;  /* 0x000000ffff007224 */ /* 0x000fca00078e0a00 */
[----:B------:R-:W2:Y:S01]  /*03d0*/  R2UR UR7, R0 ;  /* 0x00000000000773c2 */ /* 0x000ea200000e0000 */
[----:B-1----:R-:W-:-:S04]  /*03e0*/  UIMAD.WIDE.U32 UR14, UR15, UR8, URZ ;  /* 0x000000080f0e72a5 */ /* 0x002fc8000f8e003f */
[----:B--2---:R-:W-:-:S04]  /*03f0*/  UIMAD UR7, UR15, UR7, UR8 ;  /* 0x000000070f0772a4 */ /* 0x004fc8000f8e0208 */
[----:B------:R-:W-:-:S11]  /*0400*/  UISETP.GT.U32.AND UP0, UPT, UR10, UR7, UPT ;  /* 0x000000070a00728c */ /* 0x000fd6000bf04070 */
[----:B------:R-:W-:Y:S02]  /*0410*/  @!UP0 UIADD3 UR7, UR7, -UR10, URZ ;  /* 0x8000000a07078290 */ /* 0x000fe4000fffe03f */
[----:B------:R-:W-:Y:S02]  /*0420*/  @!UP0 UIADD3 UR15, UR15, 0x1, URZ ;  /* 0x000000010f0f8890 */ /* 0x000fe4000fffe03f */
[----:B------:R-:W-:Y:S02]  /*0430*/  UISETP.GE.U32.AND UP1, UPT, UR7, UR10, UPT ;  /* 0x0000000a0700728c */ /* 0x000fe4000bf26070 */
[----:B------:R-:W-:-:S09]  /*0440*/  UISETP.GE.AND UP0, UPT, UR11, URZ, UPT ;  /* 0x0000003f0b00728c */ /* 0x000fd2000bf06270 */
[----:B------:R-:W-:Y:S02]  /*0450*/  @UP1 UIADD3 UR15, UR15, 0x1, URZ ;  /* 0x000000010f0f1890 */ /* 0x000fe4000fffe03f */
[----:B------:R-:W-:Y:S02]  /*0460*/  UISETP.NE.AND UP1, UPT, UR5, URZ, UPT ;  /* 0x0000003f0500728c */ /* 0x000fe4000bf25270 */
[----:B------:R-:W-:-:S09]  /*0470*/  @!UP0 UIADD3 UR15, -UR15, URZ, URZ ;  /* 0x0000003f0f0f8290 */ /* 0x000fd2000fffe13f */
[----:B------:R-:W-:Y:S02]  /*0480*/  @!UP1 ULOP3.LUT UR15, URZ, UR5, URZ, 0x33, !UPT ;  /* 0x000000053f0f9292 */ /* 0x000fe4000f8e333f */
.L_x_2:
[----:B------:R-:W-:Y:S01]  /*0490*/  ULOP3.LUT UR8, UR6, 0xffff, URZ, 0xc0, !UPT ;  /* 0x0000ffff06087892 */ /* 0x000fe2000f8ec03f */
[----:B------:R-:W-:Y:S01]  /*04a0*/  PLOP3.LUT P2, PT, PT, PT, PT, 0x80, 0x0 ;  /* 0x000000000000781c */ /* 0x000fe20003f4f070 */
[----:B------:R-:W-:Y:S01]  /*04b0*/  ULDC.64 UR10, c[0x0][0x118] ;  /* 0x00004600000a7ab9 */ /* 0x000fe20000000a00 */
[----:B------:R-:W-:Y:S01]  /*04c0*/  CS2R R16, SRZ ;  /* 0x0000000000107805 */ /* 0x000fe2000001ff00 */
[----:B------:R-:W-:Y:S01]  /*04d0*/  UIMAD UR8, UR8, UR15, URZ ;  /* 0x0000000f080872a4 */ /* 0x000fe2000f8e023f */
[----:B------:R-:W-:Y:S01]  /*04e0*/  CS2R R98, SRZ ;  /* 0x0000000000627805 */ /* 0x000fe2000001ff00 */
[----:B------:R-:W-:Y:S01]  /*04f0*/  CS2R R96, SRZ ;  /* 0x0000000000607805 */ /* 0x000fe2000001ff00 */
[----:B------:R-:W-:Y:S01]  /*0500*/  CS2R R94, SRZ ;  /* 0x00000000005e7805 */ /* 0x000fe2000001ff00 */
[----:B------:R-:W-:Y:S01]  /*0510*/  UIADD3 UR15, UR8, UR15, URZ ;  /* 0x0000000f080f7290 */ /* 0x000fe2000fffe03f */
[----:B------:R-:W-:Y:S01]  /*0520*/  CS2R R92, SRZ ;  /* 0x00000000005c7805 */ /* 0x000fe2000001ff00 */
[----:B------:R-:W-:Y:S01]  /*0530*/  CS2R R90, SRZ ;  /* 0x00000000005a7805 */ /* 0x000fe2000001ff00 */
[----:B------:R-:W-:Y:S01]  /*0540*/  CS2R R88, SRZ ;  /* 0x0000000000587805 */ /* 0x000fe2000001ff00 */
[----:B------:R-:W-:Y:S01]  /*0550*/  UISETP.LT.AND UP0, UPT, UR12, UR15, UPT ;  /* 0x0000000f0c00728c */ /* 0x000fe2000bf01270 */
[----:B------:R-:W-:Y:S01]  /*0560*/  CS2R R86, SRZ ;  /* 0x0000000000567805 */ /* 0x000fe2000001ff00 */
[----:B------:R-:W-:Y:S01]  /*0570*/  CS2R R84, SRZ ;  /* 0x0000000000547805 */ /* 0x000fe2000001ff00 */
[----:B------:R-:W-:Y:S01]  /*0580*/  CS2R R82, SRZ ;  /* 0x0000000000527805 */ /* 0x000fe2000001ff00 */
[----:B------:R-:W-:Y:S01]  /*0590*/  USEL UR12, UR12, UR15, UP0 ;  /* 0x0000000f0c0c7287 */ /* 0x000fe20008000000 */
[----:B------:R-:W-:Y:S01]  /*05a0*/  CS2R R80, SRZ ;  /* 0x0000000000507805 */ /* 0x000fe2000001ff00 */
[----:B------:R-:W-:Y:S01]  /*05b0*/  CS2R R78, SRZ ;  /* 0x00000000004e7805 */ /* 0x000fe2000001ff00 */
[----:B------:R-:W-:Y:S01]  /*05c0*/  CS2R R76, SRZ ;  /* 0x00000000004c7805 */ /* 0x000fe2000001ff00 */
[----:B------:R-:W-:Y:S01]  /*05d0*/  UISETP.GT.AND UP0, UPT, UR12, UR8, UPT ;  /* 0x000000080c00728c */ /* 0x000fe2000bf04270 */
[----:B------:R-:W-:Y:S01]  /*05e0*/  CS2R R74, SRZ ;  /* 0x00000000004a7805 */ /* 0x000fe2000001ff00 */
[----:B------:R-:W-:Y:S01]  /*05f0*/  CS2R R72, SRZ ;  /* 0x0000000000487805 */ /* 0x000fe2000001ff00 */
[----:B------:R-:W-:Y:S01]  /*0600*/  CS2R R70, SRZ ;  /* 0x0000000000467805 */ /* 0x000fe2000001ff00 */
[----:B------:R-:W-:Y:S01]  /*0610*/  CS2R R68, SRZ ;  /* 0x0000000000447805 */ /* 0x000fe2000001ff00 */
[----:B------:R-:W-:Y:S01]  /*0620*/  CS2R R66, SRZ ;  /* 0x0000000000427805 */ /* 0x000fe2000001ff00 */
[----:B------:R-:W-:Y:S01]  /*0630*/  PLOP3.LUT P0, PT, PT, PT, UP0, 0x80, 0x0 ;  /* 0x000000000000781c */ /* 0x000fe20003f0f008 */
[----:B------:R-:W-:Y:S01]  /*0640*/  CS2R R64, SRZ ;  /* 0x0000000000407805 */ /* 0x000fe2000001ff00 */
        /* <DEDUP_REMOVED lines=30> */
[----:B------:R-:W-:Y:S05]  /*0830*/  @!P0 BRA `(.L_x_3) ;  /* 0x0000a0a000008947 */ /* 0x000fea0003800000 */
[----:B------:R-:W-:Y:S01]  /*0840*/  ISETP.NE.U32.AND P4, PT, RZ, c[0x0][0x340], PT ;  /* 0x0000d000ff007a0c */ /* 0x000fe20003f85070 */
[----:B------:R-:W1:Y:S01]  /*0850*/  S2R R9, SR_CTAID.X ;  /* 0x0000000000097919 */ /* 0x000e620000002500 */
[----:B------:R-:W-:Y:S01]  /*0860*/  SHF.R.S32.HI R29, RZ, 0x1f, R152 ;  /* 0x0000001fff1d7819 */ /* 0x000fe20000011498 */
[----:B------:R-:W-:Y:S01]  /*0870*/  USHF.R.S32.HI UR13, URZ, 0x1f, UR9 ;  /* 0x0000001f3f0d7899 */ /* 0x000fe20008011409 */
[----:B------:R-:W-:Y:S01]  /*0880*/  ISETP.NE.AND.EX P4, PT, RZ, c[0x0][0x344], PT, P4 ;  /* 0x0000d100ff007a0c */ /* 0x000fe20003f85340 */
[----:B------:R-:W-:-:S12]  /*0890*/  ULDC.64 UR4, c[0x0][0x1b8] ;  /* 0x00006e0000047ab9 */ /* 0x000fd80000000a00 */
[----:B------:R-:W-:-:S04]  /*08a0*/  @P4 IMAD.MOV.U32 R0, RZ, RZ, 0x4 ;  /* 0x00000004ff004424 */ /* 0x000fc800078e00ff */
[----:B------:R-:W-:-:S05]  /*08b0*/  @P4 IMAD.WIDE R2, R18, R0, c[0x0][0x340] ;  /* 0x0000d00012024625 */ /* 0x000fca00078e0200 */
[----:B------:R2:W3:Y:S01]  /*08c0*/  @P4 LDG.E R20, [R2.64] ;  /* 0x0000000a02144981 */ /* 0x0004e2000c1e1900 */
[----:B------:R-:W-:Y:S01]  /*08d0*/  IMAD.MOV.U32 R8, RZ, RZ, c[0x0][0x2c4] ;  /* 0x0000b100ff087624 */ /* 0x000fe200078e00ff */
[----:B------:R-:W-:Y:S01]  /*08e0*/  UIMAD.WIDE.U32 UR6, UR9, UR4, URZ ;  /* 0x00000004090672a5 */ /* 0x000fe2000f8e003f */
[----:B------:R-:W-:Y:S01]  /*08f0*/  SHF.R.S32.HI R11, RZ, 0x1f, R18 ;  /* 0x0000001fff0b7819 */ /* 0x000fe20000011412 */
[----:B------:R-:W-:Y:S01]  /*0900*/  UIMAD UR4, UR13, UR4, URZ ;  /* 0x000000040d0472a4 */ /* 0x000fe2000f8e023f */
[-C--:B------:R-:W-:Y:S01]  /*0910*/  LEA.HI R27, R29, R152.reuse, RZ, 0x4 ;  /* 0x000000981d1b7211 */ /* 0x080fe200078f20ff */
[----:B------:R-:W-:Y:S01]  /*0920*/  UMOV UR16, 0x60 ;  /* 0x0000006000107882 */ /* 0x000fe20000000000 */
[C---:B------:R-:W-:Y:S01]  /*0930*/  ISETP.NE.AND P0, PT, R8.reuse, 0x1, PT ;  /* 0x000000010800780c */ /* 0x040fe20003f05270 */
[----:B------:R-:W-:Y:S01]  /*0940*/  UIMAD UR4, UR9, UR5, UR4 ;  /* 0x00000005090472a4 */ /* 0x000fe2000f8e0204 */
[----:B------:R-:W-:Y:S01]  /*0950*/  IMAD R6, R11, c[0x0][0x1c0], RZ ;  /* 0x000070000b067a24 */ /* 0x000fe200078e02ff */
[CC--:B------:R-:W-:Y:S01]  /*0960*/  LEA.HI R10, R29.reuse, R152.reuse, RZ, 0x6 ;  /* 0x000000981d0a7211 */ /* 0x0c0fe200078f30ff */
[----:B------:R-:W-:Y:S01]  /*0970*/  IMAD R8, R8, c[0x0][0x168], RZ ;  /* 0x00005a0008087a24 */ /* 0x000fe200078e02ff */
[----:B------:R-:W-:Y:S01]  /*0980*/  UIADD3 UR4, UR7, UR4, URZ ;  /* 0x0000000407047290 */ /* 0x000fe2000fffe03f */
[----:B------:R-:W-:Y:S01]  /*0990*/  IMAD R6, R18, c[0x0][0x1c4], R6 ;  /* 0x0000710012067a24 */ /* 0x000fe200078e0206 */
[----:B------:R-:W-:Y:S01]  /*09a0*/  LEA.HI R117, R29, R152, RZ, 0x5 ;  /* 0x000000981d757211 */ /* 0x000fe200078f28ff */
[----:B------:R-:W-:-:S02]  /*09b0*/  IMAD.MOV.U32 R118, RZ, RZ, c[0x0][0x1e0] ;  /* 0x00007800ff767624 */ /* 0x000fc400078e00ff */
[----:B------:R-:W-:Y:S01]  /*09c0*/  IMAD.MOV.U32 R119, RZ, RZ, c[0x0][0x1e4] ;  /* 0x00007900ff777624 */ /* 0x000fe200078e00ff */
[----:B--2---:R-:W-:Y:S01]  /*09d0*/  LEA.HI R2, R29, R152, RZ, 0x3 ;  /* 0x000000981d027211 */ /* 0x004fe200078f18ff */
[----:B------:R-:W-:Y:S02]  /*09e0*/  IMAD.U32 R3, RZ, RZ, UR7 ;  /* 0x00000007ff037e24 */ /* 0x000fe4000f8e00ff */
[----:B------:R-:W-:Y:S01]  /*09f0*/  IMAD.U32 R3, RZ, RZ, UR4 ;  /* 0x00000004ff037e24 */ /* 0x000fe2000f8e00ff */
[----:B------:R-:W-:Y:S01]  /*0a00*/  LOP3.LUT R0, R2, 0xfffffff8, RZ, 0xc0, !PT ;  /* 0xfffffff802007812 */ /* 0x000fe200078ec0ff */
[----:B------:R-:W-:Y:S01]  /*0a10*/  ULDC.64 UR4, c[0x0][0x1e0] ;  /* 0x0000780000047ab9 */ /* 0x000fe20000000a00 */
[----:B------:R-:W-:Y:S01]  /*0a20*/  SHF.R.S32.HI R22, RZ, 0x3, R2 ;  /* 0x00000003ff167819 */ /* 0x000fe20000011402 */
[----:B------:R-:W-:Y:S01]  /*0a30*/  IMAD.U32 R2, RZ, RZ, UR6 ;  /* 0x00000006ff027e24 */ /* 0x000fe2000f8e00ff */
[----:B------:R-:W-:Y:S01]  /*0a40*/  UIMAD.WIDE.U32 UR14, UR16, UR4, URZ ;  /* 0x00000004100e72a5 */ /* 0x000fe2000f8e003f */
[----:B------:R-:W-:Y:S01]  /*0a50*/  IMAD.IADD R24, R152, 0x1, -R0 ;  /* 0x0000000198187824 */ /* 0x000fe200078e0a00 */
[----:B------:R-:W-:Y:S01]  /*0a60*/  SHF.R.S32.HI R28, RZ, 0x1f, R22 ;  /* 0x0000001fff1c7819 */ /* 0x000fe20000011416 */
[----:B------:R-:W-:Y:S01]  /*0a70*/  IMAD.WIDE.U32 R2, R18, c[0x0][0x1c0], R2 ;  /* 0x0000700012027a25 */ /* 0x000fe200078e0002 */
[----:B------:R-:W-:-:S02]  /*0a80*/  ULDC.64 UR6, c[0x0][0x1e8] ;  /* 0x00007a0000067ab9 */ /* 0x000fc40000000a00 */
[----:B------:R-:W-:Y:S01]  /*0a90*/  UIMAD UR6, UR13, UR6, URZ ;  /* 0x000000060d0672a4 */ /* 0x000fe2000f8e023f */
[----:B------:R-:W-:Y:S02]  /*0aa0*/  IMAD R0, R24, 0x20, R22 ;  /* 0x0000002018007824 */ /* 0x000fe400078e0216 */
[----:B------:R-:W-:Y:S01]  /*0ab0*/  IMAD.IADD R3, R3, 0x1, R6 ;  /* 0x0000000103037824 */ /* 0x000fe200078e0206 */
[----:B------:R-:W-:Y:S01]  /*0ac0*/  UIMAD UR6, UR9, UR7, UR6 ;  /* 0x00000007090672a4 */ /* 0x000fe2000f8e0206 */
[----:B-1----:R-:W-:Y:S01]  /*0ad0*/  IMAD R4, R9, 0x80, R0 ;  /* 0x0000008009047824 */ /* 0x002fe200078e0200 */
[----:B------:R-:W-:Y:S01]  /*0ae0*/  UIADD3 UR7, UR12, -0x1, URZ ;  /* 0xffffffff0c077890 */ /* 0x000fe2000fffe03f */
[----:B------:R-:W-:Y:S02]  /*0af0*/  IMAD.U32 R6, RZ, RZ, UR14 ;  /* 0x0000000eff067e24 */ /* 0x000fe4000f8e00ff */
[----:B------:R-:W-:Y:S01]  /*0b00*/  @P0 IMAD.HI.U32 R5, R4, c[0x0][0x2c8], RZ ;  /* 0x0000b20004050a27 */ /* 0x000fe200078e00ff */
[----:B------:R-:W-:-:S02]  /*0b10*/  USHF.R.S32.HI UR17, URZ, 0x1f, UR7 ;  /* 0x0000001f3f117899 */ /* 0x000fc40008011407 */
[----:B------:R-:W-:Y:S01]  /*0b20*/  UISETP.GT.AND UP0, UPT, UR7, UR8, UPT ;  /* 0x000000080700728c */ /* 0x000fe2000bf04270 */
[----:B------:R-:W-:Y:S01]  /*0b30*/  IMAD.MOV.U32 R0, RZ, RZ, R4 ;  /* 0x000000ffff007224 */ /* 0x000fe200078e0004 */
[----:B------:R-:W-:Y:S01]  /*0b40*/  @P0 SHF.R.U32.HI R0, RZ, c[0x0][0x2cc], R5 ;  /* 0x0000b300ff000a19 */ /* 0x000fe20000011605 */
[----:B------:R-:W-:Y:S02]  /*0b50*/  IMAD.MOV.U32 R116, RZ, RZ, R6 ;  /* 0x000000ffff747224 */ /* 0x000fe400078e0006 */
[----:B------:R-:W-:Y:S01]  /*0b60*/  IMAD.SHL.U32 R16, R24, 0x8, RZ ;  /* 0x0000000818107824 */ /* 0x000fe200078e00ff */
[--C-:B------:R-:W-:Y:S01]  /*0b70*/  SHF.R.S32.HI R7, RZ, 0x1f, R0.reuse ;  /* 0x0000001fff077819 */ /* 0x100fe20000011400 */
[----:B------:R-:W-:Y:S02]  /*0b80*/  IMAD.MOV R5, RZ, RZ, -R0 ;  /* 0x000000ffff057224 */ /* 0x000fe400078e0a00 */
[----:B------:R-:W-:Y:S01]  /*0b90*/  IMAD.WIDE.U32 R2, R0, c[0x0][0x1b0], R2 ;  /* 0x00006c0000027a25 */ /* 0x000fe200078e0002 */
[----:B------:R-:W-:-:S02]  /*0ba0*/  SHF.R.S32.HI R17, RZ, 0x1f, R16 ;  /* 0x0000001fff117819 */ /* 0x000fc40000011410 */
[C---:B------:R-:W-:Y:S01]  /*0bb0*/  IADD3 R23, R16.reuse, 0x40, RZ ;  /* 0x0000004010177810 */ /* 0x040fe20007ffe0ff */
[----:B------:R-:W-:Y:S01]  /*0bc0*/  IMAD R4, R5, c[0x0][0x2c4], R4 ;  /* 0x0000b10005047a24 */ /* 0x000fe200078e0204 */
[----:B------:R-:W-:Y:S01]  /*0bd0*/  IADD3 R26, R16, 0x80, RZ ;  /* 0x00000080101a7810 */ /* 0x000fe20007ffe0ff */
[----:B------:R-:W-:Y:S01]  /*0be0*/  IMAD R7, R7, c[0x0][0x1b0], RZ ;  /* 0x00006c0007077a24 */ /* 0x000fe200078e02ff */
[----:B------:R-:W-:Y:S01]  /*0bf0*/  BAR.SYNC.DEFER_BLOCKING 0x0 ;  /* 0x0000000000007b1d */ /* 0x000fe20000010000 */
[----:B------:R-:W-:Y:S02]  /*0c00*/  ISETP.GE.AND P5, PT, R23, c[0x0][0x198], PT ;  /* 0x0000660017007a0c */ /* 0x000fe40003fa6270 */
[----:B------:R-:W-:Y:S01]  /*0c10*/  IMAD R0, R0, c[0x0][0x1b4], R7 ;  /* 0x00006d0000007a24 */ /* 0x000fe200078e0207 */
[----:B------:R-:W-:Y:S01]  /*0c20*/  SHF.R.S32.HI R5, RZ, 0x1f, R4 ;  /* 0x0000001fff057819 */ /* 0x000fe20000011404 */
[----:B------:R-:W-:Y:S02]  /*0c30*/  IMAD.U32 R7, RZ, RZ, UR15 ;  /* 0x0000000fff077e24 */ /* 0x000fe4000f8e00ff */
[----:B------:R-:W-:-:S02]  /*0c40*/  IMAD.IADD R3, R3, 0x1, R0 ;  /* 0x0000000103037824 */ /* 0x000fc400078e0200 */
[----:B------:R-:W-:Y:S02]  /*0c50*/  IMAD R0, R5, c[0x0][0x1a8], RZ ;  /* 0x00006a0005007a24 */ /* 0x000fe400078e02ff */
[----:B------:R-:W-:-:S04]  /*0c60*/  IMAD.WIDE.U32 R2, R4, c[0x0][0x1a8], R2 ;  /* 0x00006a0004027a25 */ /* 0x000fc800078e0002 */
[----:B------:R-:W-:Y:S01]  /*0c70*/  IMAD R0, R4, c[0x0][0x1ac], R0 ;  /* 0x00006b0004007a24 */ /* 0x000fe200078e0200 */
[----:B------:R-:W-:Y:S01]  /*0c80*/  LEA R13, P3, R2, c[0x0][0x160], 0x1 ;  /* 0x00005800020d7a11 */ /* 0x000fe200078608ff */
[----:B------:R-:W-:Y:S01]  /*0c90*/  IMAD R7, R9, 0x80, R22 ;  /* 0x0000008009077824 */ /* 0x000fe200078e0216 */
[----:B------:R-:W-:Y:S01]  /*0ca0*/  SHF.R.S32.HI R9, RZ, 0x4, R27 ;  /* 0x00000004ff097819 */ /* 0x000fe2000001141b */
[----:B------:R-:W-:-:S03]  /*0cb0*/  IMAD.IADD R0, R3, 0x1, R0 ;  /* 0x0000000103007824 */ /* 0x000fc600078e0200 */
[C---:B------:R-:W-:Y:S02]  /*0cc0*/  IADD3 R6, R7.reuse, 0x20, RZ ;  /* 0x0000002007067810 */ /* 0x040fe40007ffe0ff */
[----:B------:R-:W-:Y:S01]  /*0cd0*/  LEA.HI.X R12, R2, c[0x0][0x164], R0, 0x1, P3 ;  /* 0x00005900020c7a11 */ /* 0x000fe200018f0c00 */
[----:B------:R-:W-:Y:S01]  /*0ce0*/  IMAD.SHL.U32 R0, R22, 0x40, RZ ;  /* 0x0000004016007824 */ /* 0x000fe200078e00ff */
[----:B------:R-:W-:Y:S01]  /*0cf0*/  ISETP.GE.AND P1, PT, R6, R8, PT ;  /* 0x000000080600720c */ /* 0x000fe20003f26270 */
[----:B------:R-:W-:Y:S01]  /*0d00*/  IMAD R2, R28, c[0x0][0x1e0], RZ ;  /* 0x000078001c027a24 */ /* 0x000fe200078e02ff */
[C---:B------:R-:W-:Y:S02]  /*0d10*/  IADD3 R5, R7.reuse, 0x40, RZ ;  /* 0x0000004007057810 */ /* 0x040fe40007ffe0ff */
[----:B------:R-:W-:Y:S02]  /*0d20*/  LOP3.LUT R0, R0, 0x1c0, RZ, 0xc0, !PT ;  /* 0x000001c000007812 */ /* 0x000fe400078ec0ff */
[----:B------:R-:W-:-:S02]  /*0d30*/  IADD3 R4, R7, 0x60, RZ ;  /* 0x0000006007047810 */ /* 0x000fc40007ffe0ff */
[----:B------:R-:W-:Y:S02]  /*0d40*/  SHF.R.U32.HI R6, RZ, 0x3, R0 ;  /* 0x00000003ff067819 */ /* 0x000fe40000011600 */
[----:B------:R-:W-:Y:S01]  /*0d50*/  LOP3.LUT R3, R0, 0x38, R16, 0xf8, !PT ;  /* 0x0000003800037812 */ /* 0x000fe200078ef810 */
[----:B------:R-:W-:Y:S01]  /*0d60*/  IMAD R0, R22, c[0x0][0x1e4], R2 ;  /* 0x0000790016007a24 */ /* 0x000fe200078e0202 */
[----:B------:R-:W-:Y:S01]  /*0d70*/  ISETP.GE.AND P6, PT, R7, R8, PT ;  /* 0x000000080700720c */ /* 0x000fe20003fc6270 */
[----:B------:R-:W-:Y:S01]  /*0d80*/  SHFL.IDX PT, R2, R13, RZ, 0x181f ;  /* 0x00181fff0d027589 */ /* 0x000fe200000e0000 */
[----:B------:R-:W-:Y:S02]  /*0d90*/  LOP3.LUT R7, R3, R6, RZ, 0x3c, !PT ;  /* 0x0000000603077212 */ /* 0x000fe400078e3cff */
[-C--:B------:R-:W-:Y:S01]  /*0da0*/  ISETP.GE.AND P2, PT, R5, R8.reuse, PT ;  /* 0x000000080500720c */ /* 0x080fe20003f46270 */
[----:B------:R-:W1:Y:S01]  /*0db0*/  SHFL.IDX PT, R3, R12, RZ, 0x181f ;  /* 0x00181fff0c037589 */ /* 0x000e6200000e0000 */
[----:B------:R-:W-:Y:S01]  /*0dc0*/  ISETP.GE.AND P0, PT, R4, R8, PT ;  /* 0x000000080400720c */ /* 0x000fe20003f06270 */
[----:B------:R-:W-:Y:S01]  /*0dd0*/  IMAD.WIDE.U32 R4, R22, c[0x0][0x1e0], R16 ;  /* 0x0000780016047a25 */ /* 0x000fe200078e0010 */
[----:B------:R-:W-:-:S02]  /*0de0*/  LEA.HI R8, R27, R9, RZ, 0x1 ;  /* 0x000000091b087211 */ /* 0x000fc400078f08ff */
[----:B------:R-:W-:Y:S01]  /*0df0*/  ISETP.GE.AND P3, PT, R16, c[0x0][0x198], PT ;  /* 0x0000660010007a0c */ /* 0x000fe20003f66270 */
[----:B------:R-:W-:Y:S01]  /*0e00*/  IMAD.IADD R5, R5, 0x1, R0 ;  /* 0x0000000105057824 */ /* 0x000fe200078e0200 */
[----:B------:R-:W-:Y:S01]  /*0e10*/  LOP3.LUT R6, R8, 0xfffffffe, RZ, 0xc0, !PT ;  /* 0xfffffffe08067812 */ /* 0x000fe200078ec0ff */
[----:B------:R-:W-:Y:S02]  /*0e20*/  IMAD.U32 R0, RZ, RZ, UR9 ;  /* 0x00000009ff007e24 */ /* 0x000fe4000f8e00ff */
[----:B------:R-:W-:Y:S02]  /*0e30*/  IMAD.SHL.U32 R8, R10, 0x8, RZ ;  /* 0x000000080a087824 */ /* 0x000fe400078e00ff */
[----:B------:R-:W-:Y:S01]  /*0e40*/  IMAD.WIDE.U32 R14, R0, c[0x0][0x1e8], R4 ;  /* 0x00007a00000e7a25 */ /* 0x000fe200078e0004 */
[----:B------:R-:W-:Y:S02]  /*0e50*/  @!P6 SHF.R.S32.HI R4, RZ, 0x1f, R23 ;  /* 0x0000001fff04e819 */ /* 0x000fe40000011417 */
[----:B------:R-:W-:Y:S01]  /*0e60*/  LOP3.LUT R8, R7, 0xfffffe00, R8, 0xf8, !PT ;  /* 0xfffffe0007087812 */ /* 0x000fe200078ef808 */
[----:B------:R-:W-:Y:S01]  /*0e70*/  IMAD.IADD R25, R9, 0x1, -R6 ;  /* 0x0000000109197824 */ /* 0x000fe200078e0a06 */
[----:B------:R-:W-:Y:S01]  /*0e80*/  @!P6 LEA.HI R10, R4, R23, RZ, 0x3 ;  /* 0x00000017040ae211 */ /* 0x000fe200078f18ff */
[----:B------:R-:W2:Y:S01]  /*0e90*/  SHFL.IDX PT, R6, R13, 0x1, 0x181f ;  /* 0x00381f000d067f89 */ /* 0x000ea200000e0000 */
[----:B------:R-:W-:Y:S01]  /*0ea0*/  @!P6 SHF.R.S32.HI R0, RZ, 0x1f, R26 ;  /* 0x0000001fff00e819 */ /* 0x000fe2000001141a */
[----:B------:R-:W-:Y:S01]  /*0eb0*/  IMAD.SHL.U32 R249, R8, 0x2, RZ ;  /* 0x0000000208f97824 */ /* 0x000fe200078e00ff */
[----:B------:R-:W-:Y:S01]  /*0ec0*/  @!P6 LOP3.LUT R10, R10, 0xfffffff8, RZ, 0xc0, !PT ;  /* 0xfffffff80a0ae812 */ /* 0x000fe200078ec0ff */
[----:B------:R-:W4:Y:S01]  /*0ed0*/  SHFL.IDX PT, R7, R12, 0x1, 0x181f ;  /* 0x00381f000c077f89 */ /* 0x000f2200000e0000 */
[----:B------:R-:W-:-:S04]  /*0ee0*/  @!P6 LEA.HI R0, R0, R26, RZ, 0x3 ;  /* 0x0000001a0000e211 */ /* 0x000fc800078f18ff */
[----:B------:R-:W-:-:S05]  /*0ef0*/  @!P6 LOP3.LUT R0, R0, 0xfffffff8, RZ, 0xc0, !PT ;  /* 0xfffffff80000e812 */ /* 0x000fca00078ec0ff */
[----:B-1----:R-:W-:Y:S01]  /*0f00*/  @!P6 IMAD.WIDE R8, R0, 0x2, R2 ;  /* 0x000000020008e825 */ /* 0x002fe200078e0202 */
[----:B------:R-:W-:-:S04]  /*0f10*/  @!P1 SHF.R.S32.HI R0, RZ, 0x1f, R26 ;  /* 0x0000001fff009819 */ /* 0x000fc8000001141a */
[----:B------:R-:W-:-:S04]  /*0f20*/  @!P1 LEA.HI R0, R0, R26, RZ, 0x3 ;  /* 0x0000001a00009211 */ /* 0x000fc800078f18ff */
[----:B------:R-:W-:Y:S02]  /*0f30*/  @!P1 LOP3.LUT R0, R0, 0xfffffff8, RZ, 0xc0, !PT ;  /* 0xfffffff800009812 */ /* 0x000fe400078ec0ff */
[----:B---3--:R-:W-:Y:S01]  /*0f40*/  @P4 SHF.R.S32.HI R21, RZ, 0x1f, R20 ;  /* 0x0000001fff154819 */ /* 0x008fe20000011414 */
[----:B------:R-:W-:Y:S02]  /*0f50*/  @!P4 IMAD.MOV.U32 R20, RZ, RZ, R18 ;  /* 0x000000ffff14c224 */ /* 0x000fe400078e0012 */
[----:B------:R-:W-:Y:S01]  /*0f60*/  @!P4 IMAD.MOV.U32 R21, RZ, RZ, R11 ;  /* 0x000000ffff15c224 */ /* 0x000fe200078e000b */
[----:B------:R-:W-:Y:S01]  /*0f70*/  @!P6 LEA R4, P4, R16, R2, 0x1 ;  /* 0x000000021004e211 */ /* 0x000fe200078808ff */
[----:B------:R-:W-:Y:S02]  /*0f80*/  @!P6 IMAD.WIDE R10, R10, 0x2, R2 ;  /* 0x000000020a0ae825 */ /* 0x000fe400078e0202 */
[----:B------:R-:W-:Y:S01]  /*0f90*/  SHFL.IDX PT, R2, R13, 0x3, 0x181f ;  /* 0x00781f000d027f89 */ /* 0x000fe200000e0000 */
[----:B------:R-:W-:-:S02]  /*0fa0*/  @!P6 LEA.HI.X R5, R16, R3, R17, 0x1, P4 ;  /* 0x000000031005e211 */ /* 0x000fc400020f0c11 */
[----:B------:R-:W-:Y:S01]  /*0fb0*/  ISETP.GE.AND P4, PT, R26, c[0x0][0x198], PT ;  /* 0x000066001a007a0c */ /* 0x000fe20003f86270 */
[----:B------:R-:W-:Y:S04]  /*0fc0*/  SHFL.IDX PT, R3, R12, 0x3, 0x181f ;  /* 0x00781f000c037f89 */ /* 0x000fe800000e0000 */
[----:B------:R1:W-:Y:S04]  /*0fd0*/  @!P6 LDGSTS.E.BYPASS.LTC128B.128 [R249+0x100], [R4.64], !P3 ;  /* 0x0010000004f9efae */ /* 0x0003e8000d901d4a */
[----:B------:R3:W-:Y:S04]  /*0fe0*/  @!P6 LDGSTS.E.BYPASS.LTC128B.128 [R249+0x4100], [R10.64], !P5 ;  /* 0x041000000af9efae */ /* 0x0007e8000e901d4a */
[----:B------:R2:W-:Y:S04]  /*0ff0*/  @!P6 LDGSTS.E.BYPASS.LTC128B.128 [R249+0x8100], [R8.64], !P4 ;  /* 0x0810000008f9efae */ /* 0x0005e8000e101d4a */
[----:B-1----:R1:W5:Y:S01]  /*1000*/  SHFL.IDX PT, R4, R13, 0x2, 0x181f ;  /* 0x00581f000d047f89 */ /* 0x00236200000e0000 */
[----:B---3--:R-:W-:-:S03]  /*1010*/  @!P1 SHF.R.S32.HI R10, RZ, 0x1f, R23 ;  /* 0x0000001fff0a9819 */ /* 0x008fc60000011417 */
[----:B------:R3:W5:Y:S01]  /*1020*/  SHFL.IDX PT, R5, R12, 0x2, 0x181f ;  /* 0x00581f000c057f89 */ /* 0x00076200000e0000 */
[----:B------:R-:W-:Y:S02]  /*1030*/  @!P1 LEA.HI R10, R10, R23, RZ, 0x3 ;  /* 0x000000170a0a9211 */ /* 0x000fe400078f18ff */
[----:B--2---:R-:W-:Y:S02]  /*1040*/  @!P1 LEA R8, P6, R16, R6, 0x1 ;  /* 0x0000000610089211 */ /* 0x004fe400078c08ff */
[----:B------:R-:W-:Y:S02]  /*1050*/  @!P1 LOP3.LUT R10, R10, 0xfffffff8, RZ, 0xc0, !PT ;  /* 0xfffffff80a0a9812 */ /* 0x000fe400078ec0ff */
[----:B----4-:R-:W-:-:S03]  /*1060*/  @!P1 LEA.HI.X R9, R16, R7, R17, 0x1, P6 ;  /* 0x0000000710099211 */ /* 0x010fc600030f0c11 */
[--C-:B------:R-:W-:Y:S02]  /*1070*/  @!P1 IMAD.WIDE R10, R10, 0x2, R6.reuse ;  /* 0x000000020a0a9825 */ /* 0x100fe400078e0206 */
[----:B------:R5:W-:Y:S02]  /*1080*/  @!P1 LDGSTS.E.BYPASS.LTC128B.128 [R249+0x1100], [R8.64], !P3 ;  /* 0x0110000008f99fae */ /* 0x000be4000d901d4a */
[----:B------:R-:W-:Y:S01]  /*1090*/  @!P1 IMAD.WIDE R6, R0, 0x2, R6 ;  /* 0x0000000200069825 */ /* 0x000fe200078e0206 */
[----:B------:R-:W-:Y:S01]  /*10a0*/  @!P0 SHF.R.S32.HI R0, RZ, 0x1f, R23 ;  /* 0x0000001fff008819 */ /* 0x000fe20000011417 */
[----:B------:R2:W-:Y:S01]  /*10b0*/  @!P1 LDGSTS.E.BYPASS.LTC128B.128 [R249+0x5100], [R10.64], !P5 ;  /* 0x051000000af99fae */ /* 0x0005e2000e901d4a */
[----:B-1----:R-:W-:Y:S01]  /*10c0*/  IADD3 R13, R15, UR6, RZ ;  /* 0x000000060f0d7c10 */ /* 0x002fe2000fffe0ff */
[----:B------:R-:W-:Y:S01]  /*10d0*/  UIMAD UR6, UR12, -0x60, UR16 ;  /* 0xffffffa00c0678a4 */ /* 0x000fe2000f8e0210 */
[----:B------:R-:W-:Y:S01]  /*10e0*/  @!P0 SHF.R.S32.HI R15, RZ, 0x1f, R26 ;  /* 0x0000001fff0f8819 */ /* 0x000fe2000001141a */
[----:B------:R1:W-:Y:S01]  /*10f0*/  @!P1 LDGSTS.E.BYPASS.LTC128B.128 [R249+0x9100], [R6.64], !P4 ;  /* 0x0910000006f99fae */ /* 0x0003e2000e101d4a */
[----:B---3--:R-:W-:Y:S01]  /*1100*/  IMAD.MOV.U32 R12, RZ, RZ, R14 ;  /* 0x000000ffff0c7224 */ /* 0x008fe200078e000e */
[----:B------:R-:W-:-:S03]  /*1110*/  UIMAD UR16, UR16, UR5, URZ ;  /* 0x00000005101072a4 */ /* 0x000fc6000f8e023f */
[----:B------:R-:W-:Y:S01]  /*1120*/  IMAD.WIDE.U32 R32, R20, c[0x0][0x1f0], R12 ;  /* 0x00007c0014207a25 */ /* 0x000fe200078e000c */
[----:B------:R-:W-:-:S03]  /*1130*/  UIADD3 UR16, UR15, UR16, URZ ;  /* 0x000000100f107290 */ /* 0x000fc6000fffe03f */
[----:B------:R-:W-:Y:S01]  /*1140*/  IMAD.MOV.U32 R120, RZ, RZ, R32 ;  /* 0x000000ffff787224 */ /* 0x000fe200078e0020 */
[----:B------:R-:W-:Y:S01]  /*1150*/  UIMAD UR4, UR16, UR7, URZ ;  /* 0x00000007100472a4 */ /* 0x000fe2000f8e023f */
[----:B------:R-:W-:Y:S01]  /*1160*/  IMAD.SHL.U32 R13, R119, 0x40, RZ ;  /* 0x00000040770d7824 */ /* 0x000fe200078e00ff */
[----:B------:R3:W-:Y:S02]  /*1170*/  STL.64 [R1+0x28], R32 ;  /* 0x0000282001007387 */ /* 0x0007e40000100a00 */
[----:B------:R-:W-:Y:S01]  /*1180*/  UIMAD UR4, UR17, UR14, UR4 ;  /* 0x0000000e110472a4 */ /* 0x000fe2000f8e0204 */
[----:B-----5:R-:W-:Y:S02]  /*1190*/  @!P2 LEA R8, P6, R16, R4, 0x1 ;  /* 0x000000041008a211 */ /* 0x020fe400078c08ff */
[----:B--2---:R-:W-:Y:S02]  /*11a0*/  @!P2 SHF.R.S32.HI R11, RZ, 0x1f, R23 ;  /* 0x0000001fff0ba819 */ /* 0x004fe40000011417 */
[----:B------:R-:W-:-:S02]  /*11b0*/  @!P2 SHF.R.S32.HI R10, RZ, 0x1f, R26 ;  /* 0x0000001fff0aa819 */ /* 0x000fc4000001141a */
[-C--:B------:R-:W-:Y:S02]  /*11c0*/  @!P2 LEA.HI R14, R11, R23.reuse, RZ, 0x3 ;  /* 0x000000170b0ea211 */ /* 0x080fe400078f18ff */
[-C--:B------:R-:W-:Y:S02]  /*11d0*/  @!P2 LEA.HI R11, R10, R26.reuse, RZ, 0x3 ;  /* 0x0000001a0a0ba211 */ /* 0x080fe400078f18ff */
[----:B------:R-:W-:Y:S02]  /*11e0*/  @!P0 LEA.HI R10, R0, R23, RZ, 0x3 ;  /* 0x00000017000a8211 */ /* 0x000fe400078f18ff */
[----:B------:R-:W-:Y:S02]  /*11f0*/  @!P0 LEA.HI R0, R15, R26, RZ, 0x3 ;  /* 0x0000001a0f008211 */ /* 0x000fe400078f18ff */
[----:B------:R-:W-:Y:S02]  /*1200*/  @!P2 LOP3.LUT R14, R14, 0xfffffff8, RZ, 0xc0, !PT ;  /* 0xfffffff80e0ea812 */ /* 0x000fe400078ec0ff */
[----:B------:R-:W-:-:S02]  /*1210*/  @!P2 LOP3.LUT R11, R11, 0xfffffff8, RZ, 0xc0, !PT ;  /* 0xfffffff80b0ba812 */ /* 0x000fc400078ec0ff */
[----:B------:R-:W-:Y:S01]  /*1220*/  @!P0 LOP3.LUT R18, R10, 0xfffffff8, RZ, 0xc0, !PT ;  /* 0xfffffff80a128812 */ /* 0x000fe200078ec0ff */
[--C-:B------:R-:W-:Y:S01]  /*1230*/  @!P2 IMAD.WIDE R14, R14, 0x2, R4.reuse ;  /* 0x000000020e0ea825 */ /* 0x100fe200078e0204 */
[----:B------:R-:W-:Y:S02]  /*1240*/  @!P0 LOP3.LUT R0, R0, 0xfffffff8, RZ, 0xc0, !PT ;  /* 0xfffffff800008812 */ /* 0x000fe400078ec0ff */
[C---:B-1----:R-:W-:Y:S01]  /*1250*/  @!P0 LEA R6, P1, R16.reuse, R2, 0x1 ;  /* 0x0000000210068211 */ /* 0x042fe200078208ff */
[----:B------:R-:W-:Y:S01]  /*1260*/  @!P2 IMAD.WIDE R10, R11, 0x2, R4 ;  /* 0x000000020b0aa825 */ /* 0x000fe200078e0204 */
[C-C-:B------:R-:W-:Y:S02]  /*1270*/  @!P2 LEA.HI.X R9, R16.reuse, R5, R17.reuse, 0x1, P6 ;  /* 0x000000051009a211 */ /* 0x140fe400030f0c11 */
[----:B------:R-:W-:Y:S01]  /*1280*/  @!P0 LEA.HI.X R7, R16, R3, R17, 0x1, P1 ;  /* 0x0000000310078211 */ /* 0x000fe200008f0c11 */
[--C-:B------:R-:W-:Y:S01]  /*1290*/  @!P0 IMAD.WIDE R4, R18, 0x2, R2.reuse ;  /* 0x0000000212048825 */ /* 0x100fe200078e0202 */
[----:B------:R-:W-:Y:S01]  /*12a0*/  ISETP.GE.AND P6, PT, R16, c[0x0][0x1d4], PT ;  /* 0x0000750010007a0c */ /* 0x000fe20003fc6270 */
[----:B------:R1:W-:Y:S02]  /*12b0*/  @!P2 LDGSTS.E.BYPASS.LTC128B.128 [R249+0x2100], [R8.64], !P3 ;  /* 0x0210000008f9afae */ /* 0x0003e4000d901d4a */
[----:B------:R-:W-:Y:S01]  /*12c0*/  @!P0 IMAD.WIDE R18, R0, 0x2, R2 ;  /* 0x0000000200128825 */ /* 0x000fe200078e0202 */
[----:B------:R-:W-:Y:S01]  /*12d0*/  LOP3.LUT R2, R27, 0xfffffff0, RZ, 0xc0, !PT ;  /* 0xfffffff01b027812 */ /* 0x000fe200078ec0ff */
[----:B------:R2:W-:Y:S02]  /*12e0*/  @!P2 LDGSTS.E.BYPASS.LTC128B.128 [R249+0x6100], [R14.64], !P5 ;  /* 0x061000000ef9afae */ /* 0x0005e4000e901d4a */
[----:B------:R-:W-:-:S02]  /*12f0*/  IMAD.U32 R0, RZ, RZ, UR6 ;  /* 0x00000006ff007e24 */ /* 0x000fc4000f8e00ff */
[----:B------:R4:W-:Y:S01]  /*1300*/  @!P2 LDGSTS.E.BYPASS.LTC128B.128 [R249+0xa100], [R10.64], !P4 ;  /* 0x0a1000000af9afae */ /* 0x0009e2000e101d4a */
[----:B------:R-:W-:-:S03]  /*1310*/  IMAD R3, R21, c[0x0][0x1f0], RZ ;  /* 0x00007c0015037a24 */ /* 0x000fc600078e02ff */
[----:B------:R5:W-:Y:S04]  /*1320*/  @!P0 LDGSTS.E.BYPASS.LTC128B.128 [R249+0x3100], [R6.64], !P3 ;  /* 0x0310000006f98fae */ /* 0x000be8000d901d4a */
[----:B------:R3:W-:Y:S01]  /*1330*/  @!P0 LDGSTS.E.BYPASS.LTC128B.128 [R249+0x7100], [R4.64], !P5 ;  /* 0x0710000004f98fae */ /* 0x0007e2000e901d4a */
[----:B------:R-:W-:-:S03]  /*1340*/  ISETP.GE.AND P5, PT, R23, c[0x0][0x1d4], PT ;  /* 0x0000750017007a0c */ /* 0x000fc60003fa6270 */
[----:B------:R5:W-:Y:S04]  /*1350*/  @!P0 LDGSTS.E.BYPASS.LTC128B.128 [R249+0xb100], [R18.64], !P4 ;  /* 0x0b10000012f98fae */ /* 0x000be8000e101d4a */
[----:B------:R-:W0:Y:S01]  /*1360*/  LDGDEPBAR ;  /* 0x00000000000079af */ /* 0x000e220000000000 */
[----:B-1----:R-:W-:Y:S01]  /*1370*/  IADD3 R9, R0, c[0x0][0x1d0], -R22 ;  /* 0x0000740000097a10 */ /* 0x002fe20007ffe816 */
[----:B------:R-:W-:-:S03]  /*1380*/  IMAD R0, R20, c[0x0][0x1f4], R3 ;  /* 0x00007d0014007a24 */ /* 0x000fc600078e0203 */
[----:B------:R-:W-:Y:S01]  /*1390*/  ISETP.GE.AND P3, PT, R9, 0x1, PT ;  /* 0x000000010900780c */ /* 0x000fe20003f66270 */
[----:B------:R-:W-:Y:S01]  /*13a0*/  IMAD.IADD R121, R33, 0x1, R0 ;  /* 0x0000000121797824 */ /* 0x000fe200078e0200 */
[C---:B------:R-:W-:Y:S01]  /*13b0*/  ISETP.GE.AND P1, PT, R9.reuse, 0x41, PT ;  /* 0x000000410900780c */ /* 0x040fe20003f26270 */
[----:B--2---:R-:W-:Y:S01]  /*13c0*/  IMAD.WIDE.U32 R14, R118, 0x40, RZ ;  /* 0x00000040760e7825 */ /* 0x004fe200078e00ff */
[----:B------:R-:W-:Y:S02]  /*13d0*/  ISETP.GE.AND P2, PT, R9, 0x21, PT ;  /* 0x000000210900780c */ /* 0x000fe40003f46270 */
[----:B------:R-:W-:Y:S01]  /*13e0*/  STL.64 [R1+0x20], R120 ;  /* 0x0000207801007387 */ /* 0x000fe20000100a00 */
[----:B----4-:R-:W-:Y:S02]  /*13f0*/  IMAD.SHL.U32 R11, R25, 0x8, RZ ;  /* 0x00000008190b7824 */ /* 0x010fe400078e00ff */
[----:B---3--:R-:W-:-:S05]  /*1400*/  IMAD.IADD R4, R152, 0x1, -R2 ;  /* 0x0000000198047824 */ /* 0x008fca00078e0a02 */
[----:B------:R-:W-:-:S04]  /*1410*/  SHF.R.S32.HI R2, RZ, 0x1f, R4 ;  /* 0x0000001fff027819 */ /* 0x000fc80000011404 */
[----:B------:R-:W-:Y:S01]  /*1420*/  LEA.HI R12, R2, R4, RZ, 0x3 ;  /* 0x00000004020c7211 */ /* 0x000fe200078f18ff */
[----:B------:R-:W-:-:S03]  /*1430*/  IMAD.WIDE.U32 R2, R116, UR7, R120 ;  /* 0x0000000774027c25 */ /* 0x000fc6000f8e0078 */
[----:B------:R-:W-:Y:S02]  /*1440*/  LOP3.LUT R0, R12, 0xfffffff8, RZ, 0xc0, !PT ;  /* 0xfffffff80c007812 */ /* 0x000fe400078ec0ff */
[----:B------:R-:W-:Y:S01]  /*1450*/  IADD3 R3, R3, UR4, RZ ;  /* 0x0000000403037c10 */ /* 0x000fe2000fffe0ff */
[----:B------:R-:W-:Y:S01]  /*1460*/  ULDC.64 UR4, c[0x0][0x210] ;  /* 0x0000840000047ab9 */ /* 0x000fe20000000a00 */
[----:B-----5:R-:W-:Y:S01]  /*1470*/  @P3 LEA R6, P4, R2, c[0x0][0x1c8], 0x1 ;  /* 0x0000720002063a11 */ /* 0x020fe200078808ff */
[----:B------:R-:W-:Y:S01]  /*1480*/  IMAD.IADD R10, R4, 0x1, -R0 ;  /* 0x00000001040a7824 */ /* 0x000fe200078e0a00 */
[----:B------:R-:W-:Y:S01]  /*1490*/  @P2 LEA R5, P0, R118, R2, 0x5 ;  /* 0x0000000276052211 */ /* 0x000fe200078028ff */
[----:B------:R-:W-:Y:S01]  /*14a0*/  UIMAD UR4, UR13, UR4, URZ ;  /* 0x000000040d0472a4 */ /* 0x000fe2000f8e023f */
[----:B------:R-:W-:Y:S01]  /*14b0*/  @P3 LEA.HI.X R7, R2, c[0x0][0x1cc], R3, 0x1, P4 ;  /* 0x0000730002073a11 */ /* 0x000fe200020f0c03 */
[----:B------:R-:W-:Y:S01]  /*14c0*/  IMAD.SHL.U32 R0, R10, 0x40, RZ ;  /* 0x000000400a007824 */ /* 0x000fe200078e00ff */
[----:B------:R-:W-:Y:S01]  /*14d0*/  @P1 IADD3 R8, P4, R2, R14, RZ ;  /* 0x0000000e02081210 */ /* 0x000fe20007f9e0ff */
[----:B------:R-:W-:Y:S01]  /*14e0*/  UIMAD UR4, UR9, UR5, UR4 ;  /* 0x00000005090472a4 */ /* 0x000fe2000f8e0204 */
[----:B------:R-:W-:Y:S01]  /*14f0*/  @P2 LEA.HI.X R2, R118, R3, R119, 0x5, P0 ;  /* 0x0000000376022211 */ /* 0x000fe200000f2c77 */
[----:B------:R1:W-:Y:S01]  /*1500*/  @P3 LDGSTS.E.BYPASS.LTC128B.128 [R249+0xc100], [R6.64], !P6 ;  /* 0x0c10000006f93fae */ /* 0x0003e2000f101d4a */
[----:B------:R-:W-:-:S02]  /*1510*/  @P1 IADD3.X R13, R3, R15, R13, P4, !PT ;  /* 0x0000000f030d1210 */ /* 0x000fc400027fe40d */
[----:B------:R-:W-:Y:S01]  /*1520*/  ISETP.GE.AND P4, PT, R26, c[0x0][0x1d4], PT ;  /* 0x000075001a007a0c */ /* 0x000fe20003f86270 */
[----:B------:R1:W-:Y:S01]  /*1530*/  @P3 LDGSTS.E.BYPASS.LTC128B.128 [R249+0xf100], [R6.64+0x80], !P5 ;  /* 0x0f10008006f93fae */ /* 0x0003e2000e901d4a */
[----:B------:R-:W-:Y:S02]  /*1540*/  LOP3.LUT R0, R0, 0x1c0, RZ, 0xc0, !PT ;  /* 0x000001c000007812 */ /* 0x000fe400078ec0ff */
[C---:B------:R-:W-:Y:S02]  /*1550*/  @P2 LEA R4, P0, R5.reuse, c[0x0][0x1c8], 0x1 ;  /* 0x0000720005042a11 */ /* 0x040fe400078008ff */
[----:B------:R-:W-:Y:S02]  /*1560*/  LOP3.LUT R3, R0, 0x8, R11, 0xf8, !PT ;  /* 0x0000000800037812 */ /* 0x000fe400078ef80b */
[----:B------:R-:W-:Y:S02]  /*1570*/  @P2 LEA.HI.X R5, R5, c[0x0][0x1cc], R2, 0x1, P0 ;  /* 0x0000730005052a11 */ /* 0x000fe400000f0c02 */
[----:B------:R-:W-:-:S02]  /*1580*/  SHF.R.U32.HI R0, RZ, 0x3, R0 ;  /* 0x00000003ff007819 */ /* 0x000fc40000011600 */
[----:B------:R-:W-:Y:S01]  /*1590*/  @P1 LEA R2, P0, R8, c[0x0][0x1c8], 0x1 ;  /* 0x0000720008021a11 */ /* 0x000fe200078008ff */
[----:B------:R1:W-:Y:S01]  /*15a0*/  @P3 LDGSTS.E.BYPASS.LTC128B.128 [R249+0x12100], [R6.64+0x100], !P4 ;  /* 0x1210010006f93fae */ /* 0x0003e2000e101d4a */
[----:B------:R-:W-:Y:S01]  /*15b0*/  LOP3.LUT R11, R3, R0, RZ, 0x3c, !PT ;  /* 0x00000000030b7212 */ /* 0x000fe200078e3cff */
[----:B------:R-:W-:Y:S01]  /*15c0*/  IMAD.SHL.U32 R0, R24, 0x40, RZ ;  /* 0x0000004018007824 */ /* 0x000fe200078e00ff */
[----:B------:R-:W-:Y:S01]  /*15d0*/  @P1 LEA.HI.X R3, R8, c[0x0][0x1cc], R13, 0x1, P0 ;  /* 0x0000730008031a11 */ /* 0x000fe200000f0c0d */
[----:B------:R2:W-:Y:S01]  /*15e0*/  @P2 LDGSTS.E.BYPASS.LTC128B.128 [R249+0xd100], [R4.64], !P6 ;  /* 0x0d10000004f92fae */ /* 0x0005e2000f101d4a */
[----:B------:R-:W-:Y:S02]  /*15f0*/  LOP3.LUT P0, RZ, R10, 0x2, RZ, 0xc0, !PT ;  /* 0x000000020aff7812 */ /* 0x000fe4000780c0ff */
[----:B------:R-:W-:Y:S01]  /*1600*/  LOP3.LUT R0, R0, 0x1c0, RZ, 0xc0, !PT ;  /* 0x000001c000007812 */ /* 0x000fe200078ec0ff */
[----:B------:R2:W-:Y:S01]  /*1610*/  @P2 LDGSTS.E.BYPASS.LTC128B.128 [R249+0x10100], [R4.64+0x80], !P5 ;  /* 0x1010008004f92fae */ /* 0x0005e2000e901d4a */
[----:B------:R-:W-:-:S03]  /*1620*/  SEL R8, RZ, 0x2, P5 ;  /* 0x00000002ff087807 */ /* 0x000fc60002800000 */
[----:B------:R2:W-:Y:S04]  /*1630*/  @P2 LDGSTS.E.BYPASS.LTC128B.128 [R249+0x13100], [R4.64+0x100], !P4 ;  /* 0x1310010004f92fae */ /* 0x0005e8000e101d4a */
[----:B------:R3:W-:Y:S04]  /*1640*/  @P1 LDGSTS.E.BYPASS.LTC128B.128 [R249+0xe100], [R2.64], !P6 ;  /* 0x0e10000002f91fae */ /* 0x0007e8000f101d4a */
[----:B------:R3:W-:Y:S04]  /*1650*/  @P1 LDGSTS.E.BYPASS.LTC128B.128 [R249+0x11100], [R2.64+0x80], !P5 ;  /* 0x1110008002f91fae */ /* 0x0007e8000e901d4a */
[----:B------:R3:W-:Y:S01]  /*1660*/  @P1 LDGSTS.E.BYPASS.LTC128B.128 [R249+0x14100], [R2.64+0x100], !P4 ;  /* 0x1410010002f91fae */ /* 0x0007e2000e101d4a */
[----:B------:R-:W-:Y:S01]  /*1670*/  LOP3.LUT P1, RZ, R10, 0x4, RZ, 0xc0, !PT ;  /* 0x000000040aff7812 */ /* 0x000fe2000782c0ff */
[----:B-1----:R-:W-:-:S02]  /*1680*/  IMAD.WIDE.U32 R6, R22, c[0x0][0x208], R16 ;  /* 0x0000820016067a25 */ /* 0x002fc400078e0010 */
[----:B------:R-:W0:Y:S02]  /*1690*/  LDGDEPBAR ;  /* 0x00000000000079af */ /* 0x000e240000000000 */
[----:B--2---:R-:W-:Y:S02]  /*16a0*/  IMAD.SHL.U32 R4, R12, 0x40, RZ ;  /* 0x000000400c047824 */ /* 0x004fe400078e00ff */
[----:B------:R-:W-:-:S03]  /*16b0*/  IMAD.SHL.U32 R5, R22, 0x8, RZ ;  /* 0x0000000816057824 */ /* 0x000fc600078e00ff */
[----:B------:R-:W-:Y:S01]  /*16c0*/  LOP3.LUT R4, R11, 0xfffffe00, R4, 0xf8, !PT ;  /* 0xfffffe000b047812 */ /* 0x000fe200078ef804 */
[----:B---3--:R-:W-:Y:S01]  /*16d0*/  IMAD.SHL.U32 R2, R117, 0x20, RZ ;  /* 0x0000002075027824 */ /* 0x008fe200078e00ff */
[----:B------:R-:W-:-:S04]  /*16e0*/  DEPBAR.LE SB0, 0x1 ;  /* 0x000080400000791a */ /* 0x000fc80000000000 */
[----:B------:R-:W-:Y:S02]  /*16f0*/  LOP3.LUT R2, R2, 0x7ffffc00, RZ, 0xc0, !PT ;  /* 0x7ffffc0002027812 */ /* 0x000fe400078ec0ff */
[----:B------:R-:W-:Y:S01]  /*1700*/  LOP3.LUT R3, R0, 0x8, R5, 0xf8, !PT ;  /* 0x0000000800037812 */ /* 0x000fe200078ef805 */
[----:B------:R-:W-:Y:S01]  /*1710*/  IMAD.MOV.U32 R5, RZ, RZ, 0x10 ;  /* 0x00000010ff057424 */ /* 0x000fe200078e00ff */
[----:B------:R-:W-:Y:S01]  /*1720*/  SHF.R.U32.HI R0, RZ, 0x3, R0 ;  /* 0x00000003ff007819 */ /* 0x000fe20000011600 */
[----:B------:R-:W-:Y:S02]  /*1730*/  IMAD.IADD R208, R4, 0x1, R2 ;  /* 0x0000000104d07824 */ /* 0x000fe400078e0202 */
[----:B------:R-:W-:Y:S01]  /*1740*/  IMAD.MOV.U32 R2, RZ, RZ, 0x20 ;  /* 0x00000020ff027424 */ /* 0x000fe200078e00ff */
[----:B------:R-:W-:Y:S02]  /*1750*/  SEL R5, R5, 0xfffffff0, !P0 ;  /* 0xfffffff005057807 */ /* 0x000fe40004000000 */
[C---:B------:R-:W-:Y:S01]  /*1760*/  LEA R216, R208.reuse, 0x100, 0x1 ;  /* 0x00000100d0d87811 */ /* 0x040fe200078e08ff */
[----:B------:R-:W-:Y:S01]  /*1770*/  IMAD.SHL.U32 R208, R208, 0x2, RZ ;  /* 0x00000002d0d07824 */ /* 0x000fe200078e00ff */
[----:B------:R-:W-:Y:S01]  /*1780*/  BAR.SYNC.DEFER_BLOCKING 0x0 ;  /* 0x0000000000007b1d */ /* 0x000fe20000010000 */
[----:B------:R-:W-:-:S02]  /*1790*/  SEL R2, R2, 0xffffffe0, !P1 ;  /* 0xffffffe002027807 */ /* 0x000fc40004800000 */
[--C-:B------:R-:W-:Y:S01]  /*17a0*/  IMAD R212, R5, 0x2, R216.reuse ;  /* 0x0000000205d47824 */ /* 0x100fe200078e02d8 */
[----:B------:R-:W-:Y:S01]  /*17b0*/  LOP3.LUT R0, R3, R0, RZ, 0x3c, !PT ;  /* 0x0000000003007212 */ /* 0x000fe200078e3cff */
[----:B------:R-:W-:Y:S01]  /*17c0*/  IMAD.U32 R3, RZ, RZ, UR9 ;  /* 0x00000009ff037e24 */ /* 0x000fe2000f8e00ff */
[----:B------:R-:W-:Y:S01]  /*17d0*/  LOP3.LUT P0, RZ, R24, 0x2, RZ, 0xc0, !PT ;  /* 0x0000000218ff7812 */ /* 0x000fe2000780c0ff */
[C---:B------:R-:W-:Y:S02]  /*17e0*/  IMAD R216, R2.reuse, 0x2, R216 ;  /* 0x0000000202d87824 */ /* 0x040fe400078e02d8 */
[----:B------:R-:W-:Y:S02]  /*17f0*/  IMAD R220, R2, 0x2, R212 ;  /* 0x0000000202dc7824 */ /* 0x000fe400078e02d4 */
[----:B------:R-:W-:-:S04]  /*1800*/  IMAD R0, R25, 0x200, R0 ;  /* 0x0000020019007824 */ /* 0x000fc800078e0200 */
[----:B------:R-:W-:Y:S02]  /*1810*/  IMAD.SHL.U32 R224, R0, 0x2, RZ ;  /* 0x0000000200e07824 */ /* 0x000fe400078e00ff */
[----:B------:R-:W-:-:S03]  /*1820*/  IMAD R0, R28, c[0x0][0x208], RZ ;  /* 0x000082001c007a24 */ /* 0x000fc600078e02ff */
[----:B------:R-:W-:Y:S01]  /*1830*/  IADD3 R231, R224, 0xc120, RZ ;  /* 0x0000c120e0e77810 */ /* 0x000fe20007ffe0ff */
[----:B------:R-:W-:Y:S01]  /*1840*/  IMAD R0, R22, c[0x0][0x20c], R0 ;  /* 0x0000830016007a24 */ /* 0x000fe200078e0200 */
[----:B------:R-:W-:Y:S03]  /*1850*/  LDSM.16.M88.4 R156, [R208+0x100] ;  /* 0x00010000d09c783b */ /* 0x000fe60000000200 */
[----:B------:R-:W-:Y:S01]  /*1860*/  IMAD.IADD R7, R7, 0x1, R0 ;  /* 0x0000000107077824 */ /* 0x000fe200078e0200 */
[----:B------:R-:W-:Y:S01]  /*1870*/  IADD3 R0, R224, 0xc100, RZ ;  /* 0x0000c100e0007810 */ /* 0x000fe20007ffe0ff */
[----:B------:R-:W-:Y:S02]  /*1880*/  LDSM.16.M88.4 R192, [R208+0x4100] ;  /* 0x00410000d0c0783b */ /* 0x000fe40000000200 */
[----:B------:R-:W-:Y:S01]  /*1890*/  IMAD.WIDE.U32 R6, R3, c[0x0][0x210], R6 ;  /* 0x0000840003067a25 */ /* 0x000fe200078e0006 */
[----:B------:R-:W-:Y:S01]  /*18a0*/  @P0 IADD3 R231, R0, -0x20, RZ ;  /* 0xffffffe000e70810 */ /* 0x000fe20007ffe0ff */
[----:B------:R-:W-:Y:S02]  /*18b0*/  LDSM.16.M88.4 R160, [R212] ;  /* 0x00000000d4a0783b */ /* 0x000fe40000000200 */
[----:B------:R-:W-:Y:S01]  /*18c0*/  IMAD R0, R21, c[0x0][0x218], RZ ;  /* 0x0000860015007a24 */ /* 0x000fe200078e02ff */
[----:B------:R-:W-:Y:S01]  /*18d0*/  IADD3 R7, R7, UR4, RZ ;  /* 0x0000000407077c10 */ /* 0x000fe2000fffe0ff */
[----:B------:R-:W-:Y:S01]  /*18e0*/  ULDC.64 UR4, c[0x0][0x208] ;  /* 0x0000820000047ab9 */ /* 0x000fe20000000a00 */
[----:B------:R-:W-:Y:S01]  /*18f0*/  LDSM.16.M88.4 R196, [R212+0x4000] ;  /* 0x00400000d4c4783b */ /* 0x000fe20000000200 */
[----:B------:R-:W-:Y:S01]  /*1900*/  UIMAD UR18, UR17, UR4, URZ ;  /* 0x00000004111272a4 */ /* 0x000fe2000f8e023f */
[C---:B------:R-:W-:Y:S01]  /*1910*/  IMAD R0, R20.reuse, c[0x0][0x21c], R0 ;  /* 0x0000870014007a24 */ /* 0x040fe200078e0200 */
[----:B------:R-:W-:Y:S01]  /*1920*/  UIMAD.WIDE.U32 UR20, UR7, UR4, URZ ;  /* 0x00000004071472a5 */ /* 0x000fe2000f8e003f */
[----:B------:R-:W-:Y:S01]  /*1930*/  LDSM.16.M88.4 R176, [R216] ;  /* 0x00000000d8b0783b */ /* 0x000fe20000000200 */
[----:B------:R-:W-:Y:S01]  /*1940*/  UIMAD UR18, UR7, UR5, UR18 ;  /* 0x00000005071272a4 */ /* 0x000fe2000f8e0212 */
[----:B------:R-:W-:Y:S01]  /*1950*/  IMAD.WIDE.U32 R32, R20, c[0x0][0x218], R6 ;  /* 0x0000860014207a25 */ /* 0x000fe200078e0006 */
[----:B------:R-:W-:Y:S01]  /*1960*/  USHF.L.U32 UR13, UR4, 0x6, URZ ;  /* 0x00000006040d7899 */ /* 0x000fe2000800063f */
[----:B------:R-:W-:Y:S01]  /*1970*/  LDSM.16.M88.4 R200, [R216+0x4000] ;  /* 0x00400000d8c8783b */ /* 0x000fe20000000200 */
[----:B------:R-:W-:Y:S01]  /*1980*/  UIADD3 UR18, UR21, UR18, URZ ;  /* 0x0000001215127290 */ /* 0x000fe2000fffe03f */
[----:B------:R-:W-:Y:S01]  /*1990*/  IMAD.IADD R31, R33, 0x1, R0 ;  /* 0x00000001211f7824 */ /* 0x000fe200078e0200 */
[----:B------:R-:W-:Y:S01]  /*19a0*/  UMOV UR17, 0x6 ;  /* 0x0000000600117882 */ /* 0x000fe20000000000 */
[----:B------:R-:W-:Y:S01]  /*19b0*/  LDSM.16.M88.4 R188, [R220] ;  /* 0x00000000dcbc783b */ /* 0x000fe20000000200 */
[----:B------:R-:W-:Y:S01]  /*19c0*/  IMAD.U32 R6, RZ, RZ, UR20 ;  /* 0x00000014ff067e24 */ /* 0x000fe2000f8e00ff */
[----:B------:R-:W-:Y:S01]  /*19d0*/  UIMAD UR18, UR18, 0x60, URZ ;  /* 0x00000060121278a4 */ /* 0x000fe2000f8e023f */
[----:B------:R-:W-:Y:S01]  /*19e0*/  IMAD.MOV.U32 R30, RZ, RZ, R32 ;  /* 0x000000ffff1e7224 */ /* 0x000fe200078e0020 */
[----:B------:R-:W-:Y:S01]  /*19f0*/  LDSM.16.M88.4 R204, [R220+0x4000] ;  /* 0x00400000dccc783b */ /* 0x000fe20000000200 */
[----:B------:R-:W-:Y:S01]  /*1a00*/  IMAD.U32 R16, RZ, RZ, UR13 ;  /* 0x0000000dff107e24 */ /* 0x000fe2000f8e00ff */
[----:B------:R-:W-:Y:S01]  /*1a10*/  USHF.L.U64.HI UR17, UR4, UR17, UR5 ;  /* 0x0000001104117299 */ /* 0x000fe20008010205 */
[----:B------:R-:W-:Y:S01]  /*1a20*/  IMAD.WIDE.U32 R10, R6, 0x60, R30 ;  /* 0x00000060060a7825 */ /* 0x000fe200078e001e */
[----:B------:R-:W-:Y:S01]  /*1a30*/  LDSM.16.M88.4 R208, [R208+0x8100] ;  /* 0x00810000d0d0783b */ /* 0x000fe20000000200 */
[----:B------:R-:W-:-:S02]  /*1a40*/  SEL R3, RZ, 0x4, P4 ;  /* 0x00000004ff037807 */ /* 0x000fc40002000000 */
[----:B------:R-:W-:Y:S01]  /*1a50*/  IMAD.U32 R7, RZ, RZ, UR21 ;  /* 0x00000015ff077e24 */ /* 0x000fe2000f8e00ff */
[----:B------:R-:W-:Y:S01]  /*1a60*/  LDSM.16.M88.4 R212, [R212+0x8000] ;  /* 0x00800000d4d4783b */ /* 0x000fe20000000200 */
[----:B------:R-:W-:Y:S02]  /*1a70*/  IADD3 R0, R11, UR18, RZ ;  /* 0x000000120b007c10 */ /* 0x000fe4000fffe0ff */
[C---:B------:R-:W-:Y:S01]  /*1a80*/  LEA R6, P0, R10.reuse, c[0x0][0x1f8], 0x1 ;  /* 0x00007e000a067a11 */ /* 0x040fe200078008ff */
[----:B------:R-:W-:Y:S01]  /*1a90*/  LDSM.16.M88.4 R216, [R216+0x8000] ;  /* 0x00800000d8d8783b */ /* 0x000fe20000000200 */
[----:B------:R-:W-:Y:S02]  /*1aa0*/  IADD3 R248, R231, 0x800, RZ ;  /* 0x00000800e7f87810 */ /* 0x000fe40007ffe0ff */
[----:B------:R-:W-:Y:S01]  /*1ab0*/  LEA.HI.X R7, R10, c[0x0][0x1fc], R0, 0x1, P0 ;  /* 0x00007f000a077a11 */ /* 0x000fe200000f0c00 */
[----:B------:R-:W-:Y:S01]  /*1ac0*/  LDSM.16.M88.4 R220, [R220+0x8000] ;  /* 0x00800000dcdc783b */ /* 0x000fe20000000200 */
[----:B------:R-:W-:-:S02]  /*1ad0*/  IADD3 R16, P1, P0, R16, 0x80, R6 ;  /* 0x0000008010107810 */ /* 0x000fc4000783e006 */
[----:B------:R-:W-:Y:S01]  /*1ae0*/  IADD3 R10, P2, R6, UR13, RZ ;  /* 0x0000000d060a7c10 */ /* 0x000fe2000ff5e0ff */
[----:B------:R-:W-:Y:S01]  /*1af0*/  BAR.SYNC.DEFER_BLOCKING 0x0 ;  /* 0x0000000000007b1d */ /* 0x000fe20000010000 */
[----:B------:R-:W-:Y:S02]  /*1b00*/  IADD3.X R17, RZ, UR17, R7, P1, P0 ;  /* 0x00000011ff117c10 */ /* 0x000fe40008fe0407 */
[----:B------:R-:W-:Y:S02]  /*1b10*/  IADD3.X R11, R7, UR17, RZ, P2, !PT ;  /* 0x00000011070b7c10 */ /* 0x000fe400097fe4ff */
[----:B------:R-:W-:Y:S01]  /*1b20*/  ISETP.LT.OR P2, PT, R9, 0x1, P6 ;  /* 0x000000010900780c */ /* 0x000fe20003741670 */
[----:B------:R-:W-:Y:S01]  /*1b30*/  STL.64 [R1+0x8], R32 ;  /* 0x0000082001007387 */ /* 0x000fe20000100a00 */
[C---:B------:R-:W-:Y:S02]  /*1b40*/  IADD3 R247, R231.reuse, 0x1000, RZ ;  /* 0x00001000e7f77810 */ /* 0x040fe40007ffe0ff */
[C---:B------:R-:W-:Y:S01]  /*1b50*/  IADD3 R246, R231.reuse, 0x1800, RZ ;  /* 0x00001800e7f67810 */ /* 0x040fe20007ffe0ff */
[----:B------:R-:W-:Y:S01]  /*1b60*/  STL.64 [R1], R30 ;  /* 0x0000001e01007387 */ /* 0x000fe20000100a00 */
[----:B------:R-:W-:-:S02]  /*1b70*/  IADD3 R245, R231, 0x2000, RZ ;  /* 0x00002000e7f57810 */ /* 0x000fc40007ffe0ff */
[C---:B------:R-:W-:Y:S02]  /*1b80*/  IADD3 R244, R231.reuse, 0x2800, RZ ;  /* 0x00002800e7f47810 */ /* 0x040fe40007ffe0ff */
[C---:B------:R-:W-:Y:S02]  /*1b90*/  IADD3 R243, R231.reuse, 0x3000, RZ ;  /* 0x00003000e7f37810 */ /* 0x040fe40007ffe0ff */
[C---:B------:R-:W-:Y:S02]  /*1ba0*/  IADD3 R242, R231.reuse, 0x3800, RZ ;  /* 0x00003800e7f27810 */ /* 0x040fe40007ffe0ff */
[C---:B------:R-:W-:Y:S02]  /*1bb0*/  IADD3 R241, R231.reuse, 0x4000, RZ ;  /* 0x00004000e7f17810 */ /* 0x040fe40007ffe0ff */
[C---:B------:R-:W-:Y:S02]  /*1bc0*/  IADD3 R240, R231.reuse, 0x4800, RZ ;  /* 0x00004800e7f07810 */ /* 0x040fe40007ffe0ff */
[----:B------:R-:W-:Y:S01]  /*1bd0*/  IADD3 R239, R231, 0x5000, RZ ;  /* 0x00005000e7ef7810 */ /* 0x000fe20007ffe0ff */
[----:B------:R-:W-:-:S04]  /*1be0*/  DEPBAR.LE SB0, 0x0 ;  /* 0x000080000000791a */ /* 0x000fc80000000000 */
[----:B------:R-:W-:Y:S01]  /*1bf0*/  BAR.SYNC.DEFER_BLOCKING 0x0 ;  /* 0x0000000000007b1d */ /* 0x000fe20000010000 */
[C---:B------:R-:W-:Y:S02]  /*1c00*/  IADD3 R238, R231.reuse, 0x5800, RZ ;  /* 0x00005800e7ee7810 */ /* 0x040fe40007ffe0ff */
[C---:B------:R-:W-:Y:S02]  /*1c10*/  IADD3 R237, R231.reuse, 0x6000, RZ ;  /* 0x00006000e7ed7810 */ /* 0x040fe40007ffe0ff */
[C---:B------:R-:W-:Y:S02]  /*1c20*/  IADD3 R236, R231.reuse, 0x6800, RZ ;  /* 0x00006800e7ec7810 */ /* 0x040fe40007ffe0ff */
[C---:B------:R-:W-:Y:S02]  /*1c30*/  IADD3 R235, R231.reuse, 0x7000, RZ ;  /* 0x00007000e7eb7810 */ /* 0x040fe40007ffe0ff */
[C---:B------:R-:W-:Y:S02]  /*1c40*/  IADD3 R234, R231.reuse, 0x7800, RZ ;  /* 0x00007800e7ea7810 */ /* 0x040fe40007ffe0ff */
[----:B------:R-:W-:-:S02]  /*1c50*/  IADD3 R233, R231, 0x8000, RZ ;  /* 0x00008000e7e97810 */ /* 0x000fc40007ffe0ff */
[----:B------:R-:W-:Y:S01]  /*1c60*/  IADD3 R232, R231, 0x8800, RZ ;  /* 0x00008800e7e87810 */ /* 0x000fe20007ffe0ff */
[----:B------:R-:W1:Y:S04]  /*1c70*/  LDSM.16.M88.4 R12, [R224+0xc100] ;  /* 0x00c10000e00c783b */ /* 0x000e680000000200 */
[----:B------:R-:W-:Y:S04]  /*1c80*/  LDSM.16.M88.4 R36, [R231] ;  /* 0x00000000e724783b */ /* 0x000fe80000000200 */
[----:B------:R-:W2:Y:S04]  /*1c90*/  LDSM.16.M88.4 R48, [R224+0xc900] ;  /* 0x00c90000e030783b */ /* 0x000ea80000000200 */
[----:B------:R-:W3:Y:S04]  /*1ca0*/  LDSM.16.M88.4 R60, [R231+0x800] ;  /* 0x00080000e73c783b */ /* 0x000ee80000000200 */
[----:B------:R-:W4:Y:S04]  /*1cb0*/  LDSM.16.M88.4 R40, [R224+0xd100] ;  /* 0x00d10000e028783b */ /* 0x000f280000000200 */
[----:B------:R-:W-:Y:S04]  /*1cc0*/  LDSM.16.M88.4 R52, [R224+0xe900] ;  /* 0x00e90000e034783b */ /* 0x000fe80000000200 */
[----:B------:R-:W-:Y:S04]  /*1cd0*/  LDSM.16.M88.4 R56, [R231+0x1000] ;  /* 0x00100000e738783b */ /* 0x000fe80000000200 */
[----:B------:R-:W-:Y:S04]  /*1ce0*/  LDSM.16.M88.4 R64, [R231+0x1800] ;  /* 0x00180000e740783b */ /* 0x000fe80000000200 */
[----:B------:R-:W-:Y:S04]  /*1cf0*/  LDSM.16.M88.4 R68, [R231+0x2000] ;  /* 0x00200000e744783b */ /* 0x000fe80000000200 */
[----:B------:R-:W-:Y:S01]  /*1d00*/  LDSM.16.M88.4 R84, [R231+0x2800] ;  /* 0x00280000e754783b */ /* 0x000fe20000000200 */
[C---:B-1----:R-:W-:Y:S07]  /*1d10*/  HMMA.16816.F32.BF16 R20, R156.reuse, R12, RZ ;  /* 0x0000000c9c14723c */ /* 0x042fee00000418ff */
[----:B------:R-:W-:Y:S01]  /*1d20*/  SEL R12, RZ, 0x1, P6 ;  /* 0x00000001ff0c7807 */ /* 0x000fe20003000000 */
[----:B------:R-:W-:Y:S03]  /*1d30*/  HMMA.16816.F32.BF16 R28, R156, R14, RZ ;  /* 0x0000000e9c1c723c */ /* 0x000fe600000418ff */
[----:B------:R-:W-:-:S04]  /*1d40*/  IADD3 R0, R3, R8, R12 ;  /* 0x0000000803007210 */ /* 0x000fc80007ffe00c */
[----:B------:R-:W-:Y:S01]  /*1d50*/  IMAD.U32 R14, RZ, RZ, UR13 ;  /* 0x0000000dff0e7e24 */ /* 0x000fe2000f8e00ff */
[----:B------:R-:W-:Y:S01]  /*1d60*/  LOP3.LUT P3, RZ, R0, 0x2, RZ, 0xc0, !PT ;  /* 0x0000000200ff7812 */ /* 0x000fe2000786c0ff */
[----:B--2---:R-:W-:Y:S03]  /*1d70*/  HMMA.16816.F32.BF16 R32, R156, R48, RZ ;  /* 0x000000309c20723c */ /* 0x004fe600000418ff */
[----:B------:R-:W-:-:S04]  /*1d80*/  IADD3 R14, P1, P0, R14, 0x100, R6 ;  /* 0x000001000e0e7810 */ /* 0x000fc8000783e006 */
[----:B------:R-:W-:Y:S01]  /*1d90*/  IADD3.X R15, RZ, UR17, R7, P1, P0 ;  /* 0x00000011ff0f7c10 */ /* 0x000fe20008fe0407 */
[----:B------:R-:W-:Y:S01]  /*1da0*/  HMMA.16816.F32.BF16 R92, R160, R36, R20 ;  /* 0x00000024a05c723c */ /* 0x000fe20000041814 */
[----:B------:R-:W-:Y:S01]  /*1db0*/  ISETP.LT.OR P1, PT, R9, 0x1, !P3 ;  /* 0x000000010900780c */ /* 0x000fe20005f21670 */
[----:B------:R-:W1:Y:S01]  /*1dc0*/  LDSM.16.M88.4 R20, [R224+0xd900] ;  /* 0x00d90000e014783b */ /* 0x000e620000000200 */
[----:B------:R-:W-:-:S04]  /*1dd0*/  IADD3 R12, P0, R10, UR13, RZ ;  /* 0x0000000d0a0c7c10 */ /* 0x000fc8000ff1e0ff */
[----:B------:R-:W-:Y:S01]  /*1de0*/  IADD3.X R13, R11, UR17, RZ, P0, !PT ;  /* 0x000000110b0d7c10 */ /* 0x000fe200087fe4ff */
[----:B------:R-:W-:Y:S01]  /*1df0*/  HMMA.16816.F32.BF16 R96, R160, R38, R28 ;  /* 0x00000026a060723c */ /* 0x000fe2000004181c */
[----:B------:R-:W-:Y:S01]  /*1e00*/  LOP3.LUT P0, RZ, R0, 0x4, RZ, 0xc0, !PT ;  /* 0x0000000400ff7812 */ /* 0x000fe2000780c0ff */
[----:B------:R-:W2:Y:S01]  /*1e10*/  LDSM.16.M88.4 R28, [R224+0xe100] ;  /* 0x00e10000e01c783b */ /* 0x000ea20000000200 */
[----:B------:R-:W-:-:S03]  /*1e20*/  IMAD.MOV.U32 R0, RZ, RZ, 0x40 ;  /* 0x00000040ff007424 */ /* 0x000fc600078e00ff */
[----:B------:R-:W-:Y:S01]  /*1e30*/  @!PT LDS RZ, [RZ] ;  /* 0x00000000fffff984 */ /* 0x000fe20000000800 */
[----:B------:R-:W-:Y:S01]  /*1e40*/  @!PT LDS RZ, [RZ] ;  /* 0x00000000fffff984 */ /* 0x000fe20000000800 */
[----:B------:R-:W-:Y:S01]  /*1e50*/  @!PT LDS RZ, [RZ] ;  /* 0x00000000fffff984 */ /* 0x000fe20000000800 */
[----:B------:R1:W-:Y:S01]  /*1e60*/  LDGSTS.E.BYPASS.LTC128B.128 [R249+0x100], [R6.64], !P2 ;  /* 0x0010000006f97fae */ /* 0x0003e2000d101d4a */
[C---:B------:R-:W-:Y:S01]  /*1e70*/  ISETP.LT.OR P2, PT, R9.reuse, 0x1, !P0 ;  /* 0x000000010900780c */ /* 0x040fe20004741670 */
[----:B---3--:R-:W-:Y:S02]  /*1e80*/  HMMA.16816.F32.BF16 R88, R160, R60, R32 ;  /* 0x0000003ca058723c */ /* 0x008fe40000041820 */
[----:B------:R3:W-:Y:S01]  /*1e90*/  LDGSTS.E.BYPASS.LTC128B.128 [R249+0x3100], [R6.64+0x80], !P1 ;  /* 0x0310008006f97fae */ /* 0x0007e2000c901d4a */
[----:B------:R-:W-:-:S05]  /*1ea0*/  ISETP.LT.OR P1, PT, R9, 0x21, P6 ;  /* 0x000000210900780c */ /* 0x000fca0003721670 */
[C---:B----4-:R-:W-:Y:S04]  /*1eb0*/  HMMA.16816.F32.BF16 R44, R156.reuse, R40, RZ ;  /* 0x000000289c2c723c */ /* 0x050fe800000418ff */
[----:B------:R3:W-:Y:S01]  /*1ec0*/  LDGSTS.E.BYPASS.LTC128B.128 [R249+0x6100], [R6.64+0x100], !P2 ;  /* 0x0610010006f97fae */ /* 0x0007e2000d101d4a */
[C---:B------:R-:W-:Y:S02]  /*1ed0*/  ISETP.LT.OR P2, PT, R9.reuse, 0x21, !P3 ;  /* 0x000000210900780c */ /* 0x040fe40005f41670 */
[C---:B------:R-:W-:Y:S01]  /*1ee0*/  ISETP.LT.OR P3, PT, R9.reuse, 0x41, !P3 ;  /* 0x000000410900780c */ /* 0x040fe20005f61670 */
[----:B------:R4:W-:Y:S01]  /*1ef0*/  LDGSTS.E.BYPASS.LTC128B.128 [R249+0x1100], [R10.64], !P1 ;  /* 0x011000000af97fae */ /* 0x0009e2000c901d4a */
[C---:B------:R-:W-:Y:S01]  /*1f00*/  ISETP.LT.OR P1, PT, R9.reuse, 0x21, !P0 ;  /* 0x000000210900780c */ /* 0x040fe20004721670 */
[----:B------:R-:W-:Y:S01]  /*1f10*/  HMMA.16816.F32.BF16 R40, R156, R42, RZ ;  /* 0x0000002a9c28723c */ /* 0x000fe200000418ff */
[----:B------:R-:W-:-:S07]  /*1f20*/  ISETP.LT.OR P0, PT, R9, 0x41, !P0 ;  /* 0x000000410900780c */ /* 0x000fce0004701670 */
[----:B------:R5:W-:Y:S01]  /*1f30*/  LDGSTS.E.BYPASS.LTC128B.128 [R249+0x4100], [R16.64], !P2 ;  /* 0x0410000010f97fae */ /* 0x000be2000d101d4a */
[----:B------:R-:W-:Y:S01]  /*1f40*/  LOP3.LUT P2, RZ, R24, 0x4, RZ, 0xc0, !PT ;  /* 0x0000000418ff7812 */ /* 0x000fe2000784c0ff */
[----:B-1----:R-:W-:Y:S02]  /*1f50*/  HMMA.16816.F32.BF16 R36, R156, R20, RZ ;  /* 0x000000149c24723c */ /* 0x002fe400000418ff */
[----:B------:R1:W-:Y:S01]  /*1f60*/  LDGSTS.E.BYPASS.LTC128B.128 [R249+0x7100], [R14.64], !P1 ;  /* 0x071000000ef97fae */ /* 0x0003e2000c901d4a */
[----:B------:R-:W-:Y:S02]  /*1f70*/  ISETP.LT.OR P1, PT, R9, 0x41, P6 ;  /* 0x000000410900780c */ /* 0x000fe40003721670 */
[----:B------:R-:W-:-:S03]  /*1f80*/  SEL R0, R0, 0xffffffc0, !P2 ;  /* 0xffffffc000007807 */ /* 0x000fc60005000000 */
[----:B------:R-:W-:Y:S02]  /*1f90*/  HMMA.16816.F32.BF16 R32, R156, R22, RZ ;  /* 0x000000169c20723c */ /* 0x000fe400000418ff */
[----:B------:R-:W-:Y:S02]  /*1fa0*/  IMAD.IADD R230, R224, 0x1, R0 ;  /* 0x00000001e0e67824 */ /* 0x000fe400078e0200 */
[----:B------:R-:W-:-:S04]  /*1fb0*/  IMAD.IADD R227, R0, 0x1, R231 ;  /* 0x0000000100e37824 */ /* 0x000fc800078e02e7 */
[C---:B--2---:R-:W-:Y:S01]  /*1fc0*/  HMMA.16816.F32.BF16 R20, R156.reuse, R28, RZ ;  /* 0x0000001c9c14723c */ /* 0x044fe200000418ff */
[----:B------:R1:W-:Y:S04]  /*1fd0*/  LDGSTS.E.BYPASS.LTC128B.128 [R249+0x2100], [R12.64], !P1 ;  /* 0x021000000cf97fae */ /* 0x0003e8000c901d4a */
[----:B------:R1:W-:Y:S03]  /*1fe0*/  LDGSTS.E.BYPASS.LTC128B.128 [R249+0x5100], [R12.64+0x80], !P3 ;  /* 0x051000800cf97fae */ /* 0x0003e6000d901d4a */
[----:B------:R-:W-:Y:S01]  /*1ff0*/  HMMA.16816.F32.BF16 R48, R156, R50, RZ ;  /* 0x000000329c30723c */ /* 0x000fe200000418ff */
[----:B------:R1:W-:Y:S01]  /*2000*/  LDGSTS.E.BYPASS.LTC128B.128 [R249+0x8100], [R12.64+0x100], !P0 ;  /* 0x081001000cf97fae */ /* 0x0003e2000c101d4a */
[----:B------:R-:W-:-:S03]  /*2010*/  PLOP3.LUT P0, PT, PT, PT, UP0, 0x80, 0x0 ;  /* 0x000000000000781c */ /* 0x000fc60003f0f008 */
[----:B------:R-:W2:Y:S03]  /*2020*/  LDSM.16.M88.4 R24, [R230+0xd100] ;  /* 0x00d10000e618783b */ /* 0x000ea60000000200 */
[C---:B-----5:R-:W-:Y:S01]  /*2030*/  HMMA.16816.F32.BF16 R16, R156.reuse, R30, RZ ;  /* 0x0000001e9c10723c */ /* 0x060fe200000418ff */
[----:B------:R-:W5:Y:S04]  /*2040*/  LDSM.16.M88.4 R72, [R230+0xc100] ;  /* 0x00c10000e648783b */ /* 0x000f680000000200 */
[----:B------:R-:W-:Y:S03]  /*2050*/  LDSM.16.M88.4 R76, [R230+0xc900] ;  /* 0x00c90000e64c783b */ /* 0x000fe60000000200 */
[C---:B----4-:R-:W-:Y:S01]  /*2060*/  HMMA.16816.F32.BF16 R8, R156.reuse, R52, RZ ;  /* 0x000000349c08723c */ /* 0x050fe200000418ff */
[----:B------:R-:W-:Y:S04]  /*2070*/  LDSM.16.M88.4 R108, [R227+0x1800] ;  /* 0x00180000e36c783b */ /* 0x000fe80000000200 */
[----:B------:R-:W-:Y:S03]  /*2080*/  LDSM.16.M88.4 R112, [R227+0x2000] ;  /* 0x00200000e370783b */ /* 0x000fe60000000200 */
[----:B------:R-:W-:Y:S01]  /*2090*/  HMMA.16816.F32.BF16 R52, R156, R54, RZ ;  /* 0x000000369c34723c */ /* 0x000fe200000418ff */
[----:B------:R-:W-:Y:S04]  /*20a0*/  LDSM.16.M88.4 R104, [R224+0xf100] ;  /* 0x00f10000e068783b */ /* 0x000fe80000000200 */
[----:B-1----:R-:W1:Y:S03]  /*20b0*/  LDSM.16.M88.4 R12, [R230+0xe100] ;  /* 0x00e10000e60c783b */ /* 0x002e660000000200 */
[C---:B------:R-:W-:Y:S01]  /*20c0*/  HMMA.16816.F32.BF16 R28, R160.reuse, R68, R20 ;  /* 0x00000044a01c723c */ /* 0x040fe20000041814 */
[----:B------:R-:W0:Y:S07]  /*20d0*/  LDGDEPBAR ;  /* 0x00000000000079af */ /* 0x000e2e0000000000 */
[C---:B------:R-:W-:Y:S08]  /*20e0*/  HMMA.16816.F32.BF16 R44, R160.reuse, R56, R44 ;  /* 0x00000038a02c723c */ /* 0x040ff0000004182c */
[C---:B------:R-:W-:Y:S08]  /*20f0*/  HMMA.16816.F32.BF16 R40, R160.reuse, R58, R40 ;  /* 0x0000003aa028723c */ /* 0x040ff00000041828 */
[C---:B------:R-:W-:Y:S01]  /*2100*/  HMMA.16816.F32.BF16 R20, R160.reuse, R70, R16 ;  /* 0x00000046a014723c */ /* 0x040fe20000041810 */
[----:B------:R-:W4:Y:S07]  /*2110*/  LDSM.16.M88.4 R16, [R230+0xd900] ;  /* 0x00d90000e610783b */ /* 0x000f2e0000000200 */
[C---:B------:R-:W-:Y:S01]  /*2120*/  HMMA.16816.F32.BF16 R80, R160.reuse, R62, R48 ;  /* 0x0000003ea050723c */ /* 0x040fe20000041830 */
[----:B------:R-:W1:Y:S04]  /*2130*/  LDSM.16.M88.4 R48, [R230+0xe900] ;  /* 0x00e90000e630783b */ /* 0x000e680000000200 */
[----:B------:R-:W-:Y:S03]  /*2140*/  LDSM.16.M88.4 R60, [R227] ;  /* 0x00000000e33c783b */ /* 0x000fe60000000200 */
[C---:B------:R-:W-:Y:S08]  /*2150*/  HMMA.16816.F32.BF16 R8, R160.reuse, R84, R8 ;  /* 0x00000054a008723c */ /* 0x040ff00000041808 */
[C---:B------:R-:W-:Y:S01]  /*2160*/  HMMA.16816.F32.BF16 R52, R160.reuse, R86, R52 ;  /* 0x00000056a034723c */ /* 0x040fe20000041834 */
[----:B------:R-:W1:Y:S07]  /*2170*/  LDSM.16.M88.4 R84, [R227+0x1000] ;  /* 0x00100000e354783b */ /* 0x000e6e0000000200 */
[C---:B------:R-:W-:Y:S08]  /*2180*/  HMMA.16816.F32.BF16 R36, R160.reuse, R64, R36 ;  /* 0x00000040a024723c */ /* 0x040ff00000041824 */
[----:B------:R-:W-:Y:S08]  /*2190*/  HMMA.16816.F32.BF16 R32, R160, R66, R32 ;  /* 0x00000042a020723c */ /* 0x000ff00000041820 */
[C---:B--2---:R-:W-:Y:S08]  /*21a0*/  HMMA.16816.F32.BF16 R44, R176.reuse, R24, R44 ;  /* 0x00000018b02c723c */ /* 0x044ff0000004182c */
[C---:B------:R-:W-:Y:S08]  /*21b0*/  HMMA.16816.F32.BF16 R40, R176.reuse, R26, R40 ;  /* 0x0000001ab028723c */ /* 0x040ff00000041828 */
[C---:B-----5:R-:W-:Y:S01]  /*21c0*/  HMMA.16816.F32.BF16 R56, R176.reuse, R72, R92 ;  /* 0x00000048b038723c */ /* 0x060fe2000004185c */
[----:B------:R-:W2:Y:S07]  /*21d0*/  LDSM.16.M88.4 R92, [R227+0x800] ;  /* 0x00080000e35c783b */ /* 0x000eae0000000200 */
[C---:B-1----:R-:W-:Y:S01]  /*21e0*/  HMMA.16816.F32.BF16 R24, R176.reuse, R14, R20 ;  /* 0x0000000eb018723c */ /* 0x042fe20000041814 */
[----:B------:R-:W1:Y:S07]  /*21f0*/  LDSM.16.M88.4 R20, [R227+0x2800] ;  /* 0x00280000e314783b */ /* 0x000e6e0000000200 */
[C---:B------:R-:W-:Y:S08]  /*2200*/  HMMA.16816.F32.BF16 R72, R176.reuse, R74, R96 ;  /* 0x0000004ab048723c */ /* 0x040ff00000041860 */
[C---:B----4-:R-:W-:Y:S08]  /*2210*/  HMMA.16816.F32.BF16 R36, R176.reuse, R16, R36 ;  /* 0x00000010b024723c */ /* 0x050ff00000041824 */
[C---:B------:R-:W-:Y:S08]  /*2220*/  HMMA.16816.F32.BF16 R32, R176.reuse, R18, R32 ;  /* 0x00000012b020723c */ /* 0x040ff00000041820 */
[C---:B------:R-:W-:Y:S08]  /*2230*/  HMMA.16816.F32.BF16 R68, R176.reuse, R76, R88 ;  /* 0x0000004cb044723c */ /* 0x040ff00000041858 */
[C---:B------:R-:W-:Y:S08]  /*2240*/  HMMA.16816.F32.BF16 R16, R176.reuse, R48, R8 ;  /* 0x00000030b010723c */ /* 0x040ff00000041808 */
[C---:B------:R-:W-:Y:S08]  /*2250*/  HMMA.16816.F32.BF16 R28, R176.reuse, R12, R28 ;  /* 0x0000000cb01c723c */ /* 0x040ff0000004181c */
[----:B------:R-:W-:Y:S01]  /*2260*/  HMMA.16816.F32.BF16 R12, R176, R50, R52 ;  /* 0x00000032b00c723c */ /* 0x000fe20000041834 */
[----:B------:R-:W4:Y:S07]  /*2270*/  LDSM.16.M88.4 R52, [R224+0x10100] ;  /* 0x01010000e034783b */ /* 0x000f2e0000000200 */
[C---:B------:R-:W-:Y:S01]  /*2280*/  HMMA.16816.F32.BF16 R88, R188.reuse, R84, R44 ;  /* 0x00000054bc58723c */ /* 0x040fe2000004182c */
[----:B------:R-:W5:Y:S07]  /*2290*/  LDSM.16.M88.4 R44, [R224+0xf900] ;  /* 0x00f90000e02c783b */ /* 0x000f6e0000000200 */
[----:B------:R-:W-:Y:S01]  /*22a0*/  HMMA.16816.F32.BF16 R84, R188, R86, R40 ;  /* 0x00000056bc54723c */ /* 0x000fe20000041828 */
[----:B------:R-:W1:Y:S07]  /*22b0*/  LDSM.16.M88.4 R40, [R224+0x11900] ;  /* 0x01190000e028783b */ /* 0x000e6e0000000200 */
[----:B------:R-:W-:Y:S08]  /*22c0*/  HMMA.16816.F32.BF16 R64, R176, R78, R80 ;  /* 0x0000004eb040723c */ /* 0x000ff00000041850 */
[C---:B------:R-:W-:Y:S08]  /*22d0*/  HMMA.16816.F32.BF16 R8, R188.reuse, R60, R56 ;  /* 0x0000003cbc08723c */ /* 0x040ff00000041838 */
[C---:B------:R-:W-:Y:S01]  /*22e0*/  HMMA.16816.F32.BF16 R100, R188.reuse, R62, R72 ;  /* 0x0000003ebc64723c */ /* 0x040fe20000041848 */
[----:B------:R-:W3:Y:S07]  /*22f0*/  LDSM.16.M88.4 R60, [R224+0x11100] ;  /* 0x01110000e03c783b */ /* 0x000eee0000000200 */
[C---:B--2---:R-:W-:Y:S08]  /*2300*/  HMMA.16816.F32.BF16 R96, R188.reuse, R92, R68 ;  /* 0x0000005cbc60723c */ /* 0x044ff00000041844 */
[C---:B------:R-:W-:Y:S01]  /*2310*/  HMMA.16816.F32.BF16 R80, R188.reuse, R108, R36 ;  /* 0x0000006cbc50723c */ /* 0x040fe20000041824 */
[----:B------:R-:W2:Y:S07]  /*2320*/  LDSM.16.M88.4 R36, [R231+0x3000] ;  /* 0x00300000e724783b */ /* 0x000eae0000000200 */
[C---:B-1----:R-:W-:Y:S08]  /*2330*/  HMMA.16816.F32.BF16 R56, R188.reuse, R20, R16 ;  /* 0x00000014bc38723c */ /* 0x042ff00000041810 */
[C---:B------:R-:W-:Y:S01]  /*2340*/  HMMA.16816.F32.BF16 R76, R188.reuse, R110, R32 ;  /* 0x0000006ebc4c723c */ /* 0x040fe20000041820 */
[----:B------:R-:W1:Y:S07]  /*2350*/  LDSM.16.M88.4 R108, [R231+0x3800] ;  /* 0x00380000e76c783b */ /* 0x000e6e0000000200 */
[C---:B------:R-:W-:Y:S01]  /*2360*/  HMMA.16816.F32.BF16 R92, R188.reuse, R94, R64 ;  /* 0x0000005ebc5c723c */ /* 0x040fe20000041840 */
[----:B------:R-:W1:Y:S07]  /*2370*/  LDSM.16.M88.4 R64, [R224+0x10900] ;  /* 0x01090000e040783b */ /* 0x000e6e0000000200 */
[C---:B------:R-:W-:Y:S08]  /*2380*/  HMMA.16816.F32.BF16 R72, R188.reuse, R112, R28 ;  /* 0x00000070bc48723c */ /* 0x040ff0000004181c */
[----:B------:R-:W-:Y:S08]  /*2390*/  HMMA.16816.F32.BF16 R68, R188, R114, R24 ;  /* 0x00000072bc44723c */ /* 0x000ff00000041818 */
[C---:B------:R-:W-:Y:S08]  /*23a0*/  HMMA.16816.F32.BF16 R32, R192.reuse, R104, R8 ;  /* 0x00000068c020723c */ /* 0x040ff00000041808 */
[----:B------:R-:W-:Y:S01]  /*23b0*/  HMMA.16816.F32.BF16 R28, R192, R106, R100 ;  /* 0x0000006ac01c723c */ /* 0x000fe20000041864 */
[----:B------:R-:W1:Y:S04]  /*23c0*/  LDSM.16.M88.4 R100, [R231+0x4000] ;  /* 0x00400000e764783b */ /* 0x000e680000000200 */
[----:B------:R-:W-:Y:S03]  /*23d0*/  LDSM.16.M88.4 R104, [R231+0x4800] ;  /* 0x00480000e768783b */ /* 0x000fe60000000200 */
[----:B------:R-:W-:Y:S08]  /*23e0*/  HMMA.16816.F32.BF16 R48, R188, R22, R12 ;  /* 0x00000016bc30723c */ /* 0x000ff0000004180c */
[C---:B----4-:R-:W-:Y:S08]  /*23f0*/  HMMA.16816.F32.BF16 R16, R192.reuse, R52, R88 ;  /* 0x00000034c010723c */ /* 0x050ff00000041858 */
[C---:B-----5:R-:W-:Y:S08]  /*2400*/  HMMA.16816.F32.BF16 R24, R192.reuse, R44, R96 ;  /* 0x0000002cc018723c */ /* 0x060ff00000041860 */
[C---:B------:R-:W-:Y:S01]  /*2410*/  HMMA.16816.F32.BF16 R12, R192.reuse, R54, R84 ;  /* 0x00000036c00c723c */ /* 0x040fe20000041854 */
[----:B------:R-:W4:Y:S07]  /*2420*/  LDSM.16.M88.4 R84, [R231+0x5000] ;  /* 0x00500000e754783b */ /* 0x000f2e0000000200 */
[C---:B------:R-:W-:Y:S01]  /*2430*/  HMMA.16816.F32.BF16 R88, R192.reuse, R40, R56 ;  /* 0x00000028c058723c */ /* 0x040fe20000041838 */
[----:B------:R-:W5:Y:S07]  /*2440*/  LDSM.16.M88.4 R56, [R230+0xf100] ;  /* 0x00f10000e638783b */ /* 0x000f6e0000000200 */
[C---:B------:R-:W-:Y:S08]  /*2450*/  HMMA.16816.F32.BF16 R20, R192.reuse, R46, R92 ;  /* 0x0000002ec014723c */ /* 0x040ff0000004185c */
[C---:B---3--:R-:W-:Y:S08]  /*2460*/  HMMA.16816.F32.BF16 R92, R192.reuse, R60, R72 ;  /* 0x0000003cc05c723c */ /* 0x048ff00000041848 */
[----:B------:R-:W-:Y:S08]  /*2470*/  HMMA.16816.F32.BF16 R96, R192, R62, R68 ;  /* 0x0000003ec060723c */ /* 0x000ff00000041844 */
[C---:B--2---:R-:W-:Y:S01]  /*2480*/  HMMA.16816.F32.BF16 R52, R196.reuse, R36, R32 ;  /* 0x00000024c434723c */ /* 0x044fe20000041820 */
[----:B------:R-:W-:Y:S07]  /*2490*/  LDSM.16.M88.4 R32, [R230+0x10100] ;  /* 0x01010000e620783b */ /* 0x000fee0000000200 */
[C---:B------:R-:W-:Y:S01]  /*24a0*/  HMMA.16816.F32.BF16 R60, R196.reuse, R38, R28 ;  /* 0x00000026c43c723c */ /* 0x040fe2000004181c */
[----:B------:R-:W-:Y:S04]  /*24b0*/  LDSM.16.M88.4 R28, [R230+0x10900] ;  /* 0x01090000e61c783b */ /* 0x000fe80000000200 */
[----:B------:R-:W-:Y:S03]  /*24c0*/  LDSM.16.M88.4 R36, [R230+0xf900] ;  /* 0x00f90000e624783b */ /* 0x000fe60000000200 */
[----:B-1----:R-:W-:Y:S01]  /*24d0*/  HMMA.16816.F32.BF16 R68, R196, R108, R24 ;  /* 0x0000006cc444723c */ /* 0x002fe20000041818 */
[----:B------:R-:W1:Y:S07]  /*24e0*/  LDSM.16.M88.4 R24, [R230+0x11100] ;  /* 0x01110000e618783b */ /* 0x000e6e0000000200 */
[C---:B------:R-:W-:Y:S08]  /*24f0*/  HMMA.16816.F32.BF16 R8, R192.reuse, R64, R80 ;  /* 0x00000040c008723c */ /* 0x040ff00000041850 */
[C---:B------:R-:W-:Y:S08]  /*2500*/  HMMA.16816.F32.BF16 R80, R192.reuse, R66, R76 ;  /* 0x00000042c050723c */ /* 0x040ff0000004184c */
[----:B------:R-:W-:Y:S01]  /*2510*/  HMMA.16816.F32.BF16 R76, R192, R42, R48 ;  /* 0x0000002ac04c723c */ /* 0x000fe20000041830 */
[----:B------:R-:W2:Y:S07]  /*2520*/  LDSM.16.M88.4 R48, [R231+0x5800] ;  /* 0x00580000e730783b */ /* 0x000eae0000000200 */
[C---:B------:R-:W-:Y:S08]  /*2530*/  HMMA.16816.F32.BF16 R44, R196.reuse, R102, R12 ;  /* 0x00000066c42c723c */ /* 0x040ff0000004180c */
[----:B----4-:R-:W-:Y:S08]  /*2540*/  HMMA.16816.F32.BF16 R12, R196, R84, R92 ;  /* 0x00000054c40c723c */ /* 0x010ff0000004185c */
[C---:B-----5:R-:W-:Y:S08]  /*2550*/  HMMA.16816.F32.BF16 R52, R200.reuse, R56, R52 ;  /* 0x00000038c834723c */ /* 0x060ff00000041834 */
[----:B------:R-:W-:Y:S01]  /*2560*/  HMMA.16816.F32.BF16 R60, R200, R58, R60 ;  /* 0x0000003ac83c723c */ /* 0x000fe2000004183c */
[----:B------:R-:W3:Y:S07]  /*2570*/  LDSM.16.M88.4 R56, [R227+0x3000] ;  /* 0x00300000e338783b */ /* 0x000eee0000000200 */
[C---:B------:R-:W-:Y:S08]  /*2580*/  HMMA.16816.F32.BF16 R72, R196.reuse, R110, R20 ;  /* 0x0000006ec448723c */ /* 0x040ff00000041814 */
[C---:B------:R-:W-:Y:S08]  /*2590*/  HMMA.16816.F32.BF16 R64, R196.reuse, R100, R16 ;  /* 0x00000064c440723c */ /* 0x040ff00000041810 */
[C---:B------:R-:W-:Y:S08]  /*25a0*/  HMMA.16816.F32.BF16 R20, R196.reuse, R104, R8 ;  /* 0x00000068c414723c */ /* 0x040ff00000041808 */
[C---:B------:R-:W-:Y:S01]  /*25b0*/  HMMA.16816.F32.BF16 R16, R196.reuse, R106, R80 ;  /* 0x0000006ac410723c */ /* 0x040fe20000041850 */
[----:B------:R-:W-:Y:S07]  /*25c0*/  LDSM.16.M88.4 R80, [R230+0x11900] ;  /* 0x01190000e650783b */ /* 0x000fee0000000200 */
[----:B------:R-:W-:Y:S08]  /*25d0*/  HMMA.16816.F32.BF16 R8, R196, R86, R96 ;  /* 0x00000056c408723c */ /* 0x000ff00000041860 */
[----:B-1----:R-:W-:Y:S01]  /*25e0*/  HMMA.16816.F32.BF16 R96, R200, R24, R12 ;  /* 0x00000018c860723c */ /* 0x002fe2000004180c */
[----:B------:R-:W1:Y:S07]  /*25f0*/  LDSM.16.M88.4 R12, [R224+0x12100] ;  /* 0x01210000e00c783b */ /* 0x000e6e0000000200 */
[C---:B--2---:R-:W-:Y:S08]  /*2600*/  HMMA.16816.F32.BF16 R40, R196.reuse, R48, R88 ;  /* 0x00000030c428723c */ /* 0x044ff00000041858 */
[----:B------:R-:W-:Y:S08]  /*2610*/  HMMA.16816.F32.BF16 R48, R196, R50, R76 ;  /* 0x00000032c430723c */ /* 0x000ff0000004184c */
[C---:B------:R-:W-:Y:S01]  /*2620*/  HMMA.16816.F32.BF16 R76, R200.reuse, R30, R16 ;  /* 0x0000001ec84c723c */ /* 0x040fe20000041810 */
[----:B------:R-:W2:Y:S07]  /*2630*/  LDSM.16.M88.4 R16, [R227+0x3800] ;  /* 0x00380000e310783b */ /* 0x000eae0000000200 */
[----:B------:R-:W-:Y:S01]  /*2640*/  HMMA.16816.F32.BF16 R92, R200, R26, R8 ;  /* 0x0000001ac85c723c */ /* 0x000fe20000041808 */
[----:B------:R-:W-:Y:S07]  /*2650*/  LDSM.16.M88.4 R24, [R227+0x4000] ;  /* 0x00400000e318783b */ /* 0x000fee0000000200 */
[----:B---3--:R-:W-:Y:S01]  /*2660*/  HMMA.16816.F32.BF16 R8, R204, R56, R52 ;  /* 0x00000038cc08723c */ /* 0x008fe20000041834 */
[----:B------:R-:W-:Y:S07]  /*2670*/  LDSM.16.M88.4 R52, [R231+0x6800] ;  /* 0x00680000e734783b */ /* 0x000fee0000000200 */
[C---:B------:R-:W-:Y:S01]  /*2680*/  HMMA.16816.F32.BF16 R88, R200.reuse, R28, R20 ;  /* 0x0000001cc858723c */ /* 0x040fe20000041814 */
[----:B------:R-:W3:Y:S07]  /*2690*/  LDSM.16.M88.4 R28, [R231+0x6000] ;  /* 0x00600000e71c783b */ /* 0x000eee0000000200 */
[----:B------:R-:W-:Y:S08]  /*26a0*/  HMMA.16816.F32.BF16 R68, R200, R36, R68 ;  /* 0x00000024c844723c */ /* 0x000ff00000041844 */
[----:B------:R-:W-:Y:S01]  /*26b0*/  HMMA.16816.F32.BF16 R20, R204, R58, R60 ;  /* 0x0000003acc14723c */ /* 0x000fe2000004183c */
[----:B------:R-:W-:Y:S07]  /*26c0*/  LDSM.16.M88.4 R60, [R227+0x6800] ;  /* 0x00680000e33c783b */ /* 0x000fee0000000200 */
[C---:B------:R-:W-:Y:S08]  /*26d0*/  HMMA.16816.F32.BF16 R64, R200.reuse, R32, R64 ;  /* 0x00000020c840723c */ /* 0x040ff00000041840 */
[----:B------:R-:W-:Y:S01]  /*26e0*/  HMMA.16816.F32.BF16 R44, R200, R34, R44 ;  /* 0x00000022c82c723c */ /* 0x000fe2000004182c */
[----:B------:R-:W4:Y:S07]  /*26f0*/  LDSM.16.M88.4 R32, [R224+0x12900] ;  /* 0x01290000e020783b */ /* 0x000f2e0000000200 */
[----:B-1----:R-:W-:Y:S08]  /*2700*/  HMMA.16816.F32.BF16 R8, R208, R12, R8 ;  /* 0x0000000cd008723c */ /* 0x002ff00000041808 */
[C---:B------:R-:W-:Y:S08]  /*2710*/  HMMA.16816.F32.BF16 R72, R200.reuse, R38, R72 ;  /* 0x00000026c848723c */ /* 0x040ff00000041848 */
[C---:B------:R-:W-:Y:S01]  /*2720*/  HMMA.16816.F32.BF16 R84, R200.reuse, R80, R40 ;  /* 0x00000050c854723c */ /* 0x040fe20000041828 */
[----:B------:R-:W1:Y:S07]  /*2730*/  LDSM.16.M88.4 R40, [R227+0x4800] ;  /* 0x00480000e328783b */ /* 0x000e6e0000000200 */
[----:B------:R-:W-:Y:S01]  /*2740*/  HMMA.16816.F32.BF16 R80, R200, R82, R48 ;  /* 0x00000052c850723c */ /* 0x000fe20000041830 */
[----:B------:R-:W5:Y:S07]  /*2750*/  LDSM.16.M88.4 R48, [R230+0x12100] ;  /* 0x01210000e630783b */ /* 0x000f6e0000000200 */
[----:B--2---:R-:W-:Y:S08]  /*2760*/  HMMA.16816.F32.BF16 R36, R204, R16, R68 ;  /* 0x00000010cc24723c */ /* 0x004ff00000041844 */
[----:B------:R-:W-:Y:S01]  /*2770*/  HMMA.16816.F32.BF16 R12, R208, R14, R20 ;  /* 0x0000000ed00c723c */ /* 0x000fe20000041814 */
[----:B------:R-:W-:Y:S07]  /*2780*/  LDSM.16.M88.4 R20, [R227+0x5800] ;  /* 0x00580000e314783b */ /* 0x000fee0000000200 */
[----:B---3--:R-:W-:Y:S08]  /*2790*/  HMMA.16816.F32.BF16 R8, R212, R28, R8 ;  /* 0x0000001cd408723c */ /* 0x008ff00000041808 */
[C---:B------:R-:W-:Y:S08]  /*27a0*/  HMMA.16816.F32.BF16 R56, R204.reuse, R18, R72 ;  /* 0x00000012cc38723c */ /* 0x040ff00000041848 */
[C---:B------:R-:W-:Y:S01]  /*27b0*/  HMMA.16816.F32.BF16 R68, R204.reuse, R24, R64 ;  /* 0x00000018cc44723c */ /* 0x040fe20000041840 */
[----:B------:R-:W-:Y:S07]  /*27c0*/  LDSM.16.M88.4 R64, [R227+0x6000] ;  /* 0x00600000e340783b */ /* 0x000fee0000000200 */
[----:B------:R-:W-:Y:S01]  /*27d0*/  HMMA.16816.F32.BF16 R72, R204, R26, R44 ;  /* 0x0000001acc48723c */ /* 0x000fe2000004182c */
[----:B------:R-:W2:Y:S04]  /*27e0*/  LDSM.16.M88.4 R24, [R227+0x5000] ;  /* 0x00500000e318783b */ /* 0x000ea80000000200 */
[----:B------:R-:W-:Y:S03]  /*27f0*/  LDSM.16.M88.4 R44, [R230+0x12900] ;  /* 0x01290000e62c783b */ /* 0x000fe60000000200 */
[----:B----4-:R-:W-:Y:S08]  /*2800*/  HMMA.16816.F32.BF16 R16, R208, R32, R36 ;  /* 0x00000020d010723c */ /* 0x010ff00000041824 */
[C---:B-1----:R-:W-:Y:S08]  /*2810*/  HMMA.16816.F32.BF16 R88, R204.reuse, R40, R88 ;  /* 0x00000028cc58723c */ /* 0x042ff00000041858 */
[----:B------:R-:W-:Y:S01]  /*2820*/  HMMA.16816.F32.BF16 R76, R204, R42, R76 ;  /* 0x0000002acc4c723c */ /* 0x000fe2000004184c */
[----:B------:R-:W1:Y:S07]  /*2830*/  LDSM.16.M88.4 R40, [R224+0x13100] ;  /* 0x01310000e028783b */ /* 0x000e6e0000000200 */
[----:B------:R-:W-:Y:S08]  /*2840*/  HMMA.16816.F32.BF16 R12, R212, R30, R12 ;  /* 0x0000001ed40c723c */ /* 0x000ff0000004180c */
[----:B-----5:R-:W-:Y:S08]  /*2850*/  HMMA.16816.F32.BF16 R8, R216, R48, R8 ;  /* 0x00000030d808723c */ /* 0x020ff00000041808 */
[----:B------:R-:W-:Y:S01]  /*2860*/  HMMA.16816.F32.BF16 R32, R208, R34, R56 ;  /* 0x00000022d020723c */ /* 0x000fe20000041838 */
[----:B------:R-:W-:Y:S07]  /*2870*/  LDSM.16.M88.4 R56, [R227+0x7000] ;  /* 0x00700000e338783b */ /* 0x000fee0000000200 */
[----:B------:R-:W-:Y:S08]  /*2880*/  HMMA.16816.F32.BF16 R28, R212, R52, R16 ;  /* 0x00000034d41c723c */ /* 0x000ff00000041810 */
[C---:B--2---:R-:W-:Y:S08]  /*2890*/  HMMA.16816.F32.BF16 R96, R204.reuse, R24, R96 ;  /* 0x00000018cc60723c */ /* 0x044ff00000041860 */
[----:B------:R-:W-:Y:S08]  /*28a0*/  HMMA.16816.F32.BF16 R92, R204, R26, R92 ;  /* 0x0000001acc5c723c */ /* 0x000ff0000004185c */
[----:B------:R-:W-:Y:S01]  /*28b0*/  HMMA.16816.F32.BF16 R24, R216, R50, R12 ;  /* 0x00000032d818723c */ /* 0x000fe2000004180c */
[----:B------:R-:W2:Y:S07]  /*28c0*/  LDSM.16.M88.4 R48, [R231+0x7000] ;  /* 0x00700000e730783b */ /* 0x000eae0000000200 */
[----:B------:R-:W-:Y:S08]  /*28d0*/  HMMA.16816.F32.BF16 R8, R220, R64, R8 ;  /* 0x00000040dc08723c */ /* 0x000ff00000041808 */
[C---:B------:R-:W-:Y:S08]  /*28e0*/  HMMA.16816.F32.BF16 R84, R204.reuse, R20, R84 ;  /* 0x00000014cc54723c */ /* 0x040ff00000041854 */
[----:B------:R-:W-:Y:S08]  /*28f0*/  HMMA.16816.F32.BF16 R80, R204, R22, R80 ;  /* 0x00000016cc50723c */ /* 0x000ff00000041850 */
[----:B-1----:R-:W-:Y:S01]  /*2900*/  HMMA.16816.F32.BF16 R20, R208, R40, R68 ;  /* 0x00000028d014723c */ /* 0x002fe20000041844 */
[----:B------:R-:W1:Y:S01]  /*2910*/  LDSM.16.M88.4 R68, [R224+0x13900] ;  /* 0x01390000e044783b */ /* 0x000e620000000200 */
[----:B------:R-:W-:-:S04]  /*2920*/  FMUL.FTZ R0, R8, c[0x0][0x320] ;  /* 0x0000c80008007a20 */ /* 0x000fc80000410000 */
[----:B------:R3:W4:Y:S02]  /*2930*/  MUFU.TANH R104, R0 ;  /* 0x0000000000687308 */ /* 0x0007240000002400 */
[----:B------:R-:W-:Y:S01]  /*2940*/  HMMA.16816.F32.BF16 R16, R212, R54, R32 ;  /* 0x00000036d410723c */ /* 0x000fe20000041820 */
[----:B------:R-:W5:Y:S07]  /*2950*/  LDSM.16.M88.4 R52, [R230+0x13100] ;  /* 0x01310000e634783b */ /* 0x000f6e0000000200 */
[----:B------:R-:W-:Y:S01]  /*2960*/  HMMA.16816.F32.BF16 R12, R216, R44, R28 ;  /* 0x0000002cd80c723c */ /* 0x000fe2000004181c */
[----:B---3--:R-:W-:-:S07]  /*2970*/  FMUL.FTZ R0, R9, c[0x0][0x320] ;  /* 0x0000c80009007a20 */ /* 0x008fce0000410000 */
[----:B------:R-:W-:Y:S01]  /*2980*/  HMMA.16816.F32.BF16 R36, R220, R66, R24 ;  /* 0x00000042dc24723c */ /* 0x000fe20000041818 */
[----:B------:R-:W-:Y:S01]  /*2990*/  LDSM.16.M88.4 R64, [R231+0x8000] ;  /* 0x00800000e740783b */ /* 0x000fe20000000200 */
[----:B------:R3:W1:Y:S06]  /*29a0*/  MUFU.TANH R103, R0 ;  /* 0x0000000000677308 */ /* 0x00066c0000002400 */
[----:B------:R-:W-:Y:S01]  /*29b0*/  HMMA.16816.F32.BF16 R32, R208, R42, R72 ;  /* 0x0000002ad020723c */ /* 0x000fe20000041848 */
[----:B------:R-:W4:Y:S07]  /*29c0*/  LDSM.16.M88.4 R40, [R231+0x7800] ;  /* 0x00780000e728783b */ /* 0x000f2e0000000200 */
[----:B--2---:R-:W-:Y:S01]  /*29d0*/  HMMA.16816.F32.BF16 R28, R212, R48, R20 ;  /* 0x00000030d41c723c */ /* 0x004fe20000041814 */
[----:B---3--:R-:W-:-:S04]  /*29e0*/  FMUL.FTZ R0, R10, c[0x0][0x320] ;  /* 0x0000c8000a007a20 */ /* 0x008fc80000410000 */
[----:B------:R2:W3:Y:S03]  /*29f0*/  MUFU.TANH R102, R0 ;  /* 0x0000000000667308 */ /* 0x0004e60000002400 */
[----:B------:R-:W-:Y:S01]  /*2a00*/  HMMA.16816.F32.BF16 R24, R216, R46, R16 ;  /* 0x0000002ed818723c */ /* 0x000fe20000041810 */
[----:B------:R-:W3:Y:S07]  /*2a10*/  LDSM.16.M88.4 R44, [R224+0x14100] ;  /* 0x01410000e02c783b */ /* 0x000eee0000000200 */
[----:B-1----:R-:W-:Y:S01]  /*2a20*/  HMMA.16816.F32.BF16 R20, R208, R68, R88 ;  /* 0x00000044d014723c */ /* 0x002fe20000041858 */
[----:B--2---:R-:W-:-:S07]  /*2a30*/  FMUL.FTZ R0, R11, c[0x0][0x320] ;  /* 0x0000c8000b007a20 */ /* 0x004fce0000410000 */
[----:B------:R-:W-:Y:S01]  /*2a40*/  HMMA.16816.F32.BF16 R8, R220, R60, R12 ;  /* 0x0000003cdc08723c */ /* 0x000fe2000004180c */
[----:B------:R1:W2:Y:S07]  /*2a50*/  MUFU.TANH R101, R0 ;  /* 0x0000000000657308 */ /* 0x0002ae0000002400 */
[----:B------:R-:W-:Y:S01]  /*2a60*/  HMMA.16816.F32.BF16 R16, R212, R50, R32 ;  /* 0x00000032d410723c */ /* 0x000fe20000041820 */
[----:B------:R-:W-:Y:S07]  /*2a70*/  LDSM.16.M88.4 R48, [R227+0x8000] ;  /* 0x00800000e330783b */ /* 0x000fee0000000200 */
[----:B-----5:R-:W-:Y:S01]  /*2a80*/  HMMA.16816.F32.BF16 R12, R216, R52, R28 ;  /* 0x00000034d80c723c */ /* 0x020fe2000004181c */
[----:B-1----:R-:W-:-:S04]  /*2a90*/  FMUL.FTZ R0, R36, c[0x0][0x320] ;  /* 0x0000c80024007a20 */ /* 0x002fc80000410000 */
[----:B------:R1:W1:Y:S03]  /*2aa0*/  MUFU.TANH R100, R0 ;  /* 0x0000000000647308 */ /* 0x0002660000002400 */
[----:B------:R-:W-:Y:S08]  /*2ab0*/  HMMA.16816.F32.BF16 R28, R208, R70, R76 ;  /* 0x00000046d01c723c */ /* 0x000ff0000004184c */
[----:B------:R-:W-:Y:S01]  /*2ac0*/  HMMA.16816.F32.BF16 R32, R220, R62, R24 ;  /* 0x0000003edc20723c */ /* 0x000fe20000041818 */
[----:B------:R-:W-:Y:S01]  /*2ad0*/  LDSM.16.M88.4 R60, [R227+0x7800] ;  /* 0x00780000e33c783b */ /* 0x000fe20000000200 */
[----:B-1----:R-:W-:-:S06]  /*2ae0*/  FMUL.FTZ R0, R37, c[0x0][0x320] ;  /* 0x0000c80025007a20 */ /* 0x002fcc0000410000 */
[----:B----4-:R-:W-:Y:S01]  /*2af0*/  HMMA.16816.F32.BF16 R24, R212, R40, R20 ;  /* 0x00000028d418723c */ /* 0x010fe20000041814 */
[----:B------:R1:W4:Y:S07]  /*2b00*/  MUFU.TANH R91, R0 ;  /* 0x00000000005b7308 */ /* 0x00032e0000002400 */
[----:B------:R-:W-:Y:S01]  /*2b10*/  HMMA.16816.F32.BF16 R20, R216, R54, R16 ;  /* 0x00000036d814723c */ /* 0x000fe20000041810 */
[----:B------:R-:W-:Y:S07]  /*2b20*/  LDSM.16.M88.4 R52, [R224+0x14900] ;  /* 0x01490000e034783b */ /* 0x000fee0000000200 */
[----:B------:R-:W-:Y:S01]  /*2b30*/  HMMA.16816.F32.BF16 R16, R212, R42, R28 ;  /* 0x0000002ad410723c */ /* 0x000fe2000004181c */
[----:B------:R-:W-:Y:S01]  /*2b40*/  LDSM.16.M88.4 R40, [R230+0x14100] ;  /* 0x01410000e628783b */ /* 0x000fe20000000200 */
[----:B-1----:R-:W-:-:S04]  /*2b50*/  FMUL.FTZ R0, R38, c[0x0][0x320] ;  /* 0x0000c80026007a20 */ /* 0x002fc80000410000 */
[----:B------:R1:W1:Y:S02]  /*2b60*/  MUFU.TANH R90, R0 ;  /* 0x00000000005a7308 */ /* 0x0002640000002400 */
[----:B------:R-:W-:Y:S08]  /*2b70*/  HMMA.16816.F32.BF16 R12, R220, R56, R12 ;  /* 0x00000038dc0c723c */ /* 0x000ff0000004180c */
[----:B---3--:R-:W-:Y:S01]  /*2b80*/  HMMA.16816.F32.BF16 R28, R208, R46, R92 ;  /* 0x0000002ed01c723c */ /* 0x008fe2000004185c */
[----:B-1----:R-:W-:-:S02]  /*2b90*/  FMUL.FTZ R0, R39, c[0x0][0x320] ;  /* 0x0000c80027007a20 */ /* 0x002fc40000410000 */
[----:B------:R-:W1:Y:S02]  /*2ba0*/  LDSM.16.M88.4 R36, [R230+0x13900] ;  /* 0x01390000e624783b */ /* 0x000e640000000200 */
[----:B------:R3:W1:Y:S11]  /*2bb0*/  MUFU.TANH R89, R0 ;  /* 0x0000000000597308 */ /* 0x0006760000002400 */
[----:B------:R-:W-:Y:S08]  /*2bc0*/  @!UPT UIADD3 URZ, URZ, URZ, URZ ;  /* 0x0000003f3f3ff290 */ /* 0x000ff0000fffe03f */
[----:B------:R-:W-:Y:S01]  /*2bd0*/  HMMA.16816.F32.BF16 R28, R212, R66, R28 ;  /* 0x00000042d41c723c */ /* 0x000fe2000004181c */
[----:B---3--:R-:W-:-:S04]  /*2be0*/  FMUL.FTZ R0, R8, c[0x0][0x320] ;  /* 0x0000c80008007a20 */ /* 0x008fc80000410000 */
[----:B------:R3:W1:Y:S02]  /*2bf0*/  MUFU.TANH R88, R0 ;  /* 0x0000000000587308 */ /* 0x0006640000002400 */
[----:B---3--:R-:W-:Y:S01]  /*2c00*/  FMUL.FTZ R0, R9, c[0x0][0x320] ;  /* 0x0000c80009007a20 */ /* 0x008fe20000410000 */
[C---:B-1----:R-:W-:Y:S05]  /*2c10*/  HMMA.16816.F32.BF16 R24, R216.reuse, R36, R24 ;  /* 0x00000024d818723c */ /* 0x042fea0000041818 */
[----:B------:R1:W3:Y:S03]  /*2c20*/  MUFU.TANH R76, R0 ;  /* 0x00000000004c7308 */ /* 0x0002e60000002400 */
[C---:B------:R-:W-:Y:S01]  /*2c30*/  HMMA.16816.F32.BF16 R16, R216.reuse, R38, R16 ;  /* 0x00000026d810723c */ /* 0x040fe20000041810 */
[----:B------:R-:W-:Y:S07]  /*2c40*/  LDSM.16.M88.4 R36, [R230+0x14900] ;  /* 0x01490000e624783b */ /* 0x000fee0000000200 */
[----:B------:R-:W-:Y:S01]  /*2c50*/  HMMA.16816.F32.BF16 R28, R216, R42, R28 ;  /* 0x0000002ad81c723c */ /* 0x000fe2000004181c */
[----:B-1----:R-:W-:-:S04]  /*2c60*/  FMUL.FTZ R0, R10, c[0x0][0x320] ;  /* 0x0000c8000a007a20 */ /* 0x002fc80000410000 */
[----:B------:R1:W1:Y:S03]  /*2c70*/  MUFU.TANH R75, R0 ;  /* 0x00000000004b7308 */ /* 0x0002660000002400 */
[----:B------:R-:W-:Y:S01]  /*2c80*/  HMMA.16816.F32.BF16 R24, R220, R60, R24 ;  /* 0x0000003cdc18723c */ /* 0x000fe20000041818 */
[----:B-1----:R-:W-:-:S07]  /*2c90*/  FMUL.FTZ R0, R11, c[0x0][0x320] ;  /* 0x0000c8000b007a20 */ /* 0x002fce0000410000 */
[----:B------:R-:W-:Y:S01]  /*2ca0*/  HMMA.16816.F32.BF16 R8, R208, R44, R96 ;  /* 0x0000002cd008723c */ /* 0x000fe20000041860 */
[----:B------:R-:W1:Y:S01]  /*2cb0*/  LDSM.16.M88.4 R44, [R231+0x8800] ;  /* 0x00880000e72c783b */ /* 0x000e620000000200 */
[----:B------:R5:W1:Y:S11]  /*2cc0*/  MUFU.TANH R74, R0 ;  /* 0x00000000004a7308 */ /* 0x000a760000002400 */
[----:B------:R-:W-:Y:S03]  /*2cd0*/  @!UPT UIADD3 URZ, URZ, URZ, URZ ;  /* 0x0000003f3f3ff290 */ /* 0x000fe6000fffe03f */
[----:B------:R-:W-:Y:S02]  /*2ce0*/  FMUL.FTZ R25, R25, c[0x0][0x320] ;  /* 0x0000c80019197a20 */ /* 0x000fe40000410000 */
[----:B------:R-:W-:Y:S02]  /*2cf0*/  FMUL.FTZ R26, R26, c[0x0][0x320] ;  /* 0x0000c8001a1a7a20 */ /* 0x000fe40000410000 */
[----:B------:R-:W-:Y:S02]  /*2d00*/  FMUL.FTZ R27, R27, c[0x0][0x320] ;  /* 0x0000c8001b1b7a20 */ /* 0x000fe40000410000 */
[----:B-----5:R-:W-:-:S04]  /*2d10*/  FMUL.FTZ R0, R32, c[0x0][0x320] ;  /* 0x0000c80020007a20 */ /* 0x020fc80000410000 */
[----:B------:R5:W1:Y:S01]  /*2d20*/  MUFU.TANH R73, R0 ;  /* 0x0000000000497308 */ /* 0x000a620000002400 */
[----:B------:R-:W-:Y:S01]  /*2d30*/  HMMA.16816.F32.BF16 R8, R212, R64, R8 ;  /* 0x00000040d408723c */ /* 0x000fe20000041808 */
[----:B-----5:R-:W-:-:S06]  /*2d40*/  FMUL.FTZ R0, R33, c[0x0][0x320] ;  /* 0x0000c80021007a20 */ /* 0x020fcc0000410000 */
[----:B------:R5:W1:Y:S11]  /*2d50*/  MUFU.TANH R72, R0 ;  /* 0x0000000000487308 */ /* 0x000a760000002400 */
[----:B------:R-:W-:Y:S06]  /*2d60*/  @!UPT UIADD3 URZ, URZ, URZ, URZ ;  /* 0x0000003f3f3ff290 */ /* 0x000fec000fffe03f */
[----:B------:R-:W-:Y:S01]  /*2d70*/  HMMA.16816.F32.BF16 R8, R216, R40, R8 ;  /* 0x00000028d808723c */ /* 0x000fe20000041808 */
[----:B-----5:R-:W-:-:S04]  /*2d80*/  FMUL.FTZ R0, R34, c[0x0][0x320] ;  /* 0x0000c80022007a20 */ /* 0x020fc80000410000 */
[----:B------:R5:W1:Y:S02]  /*2d90*/  MUFU.TANH R71, R0 ;  /* 0x0000000000477308 */ /* 0x000a640000002400 */
[----:B-----5:R-:W-:Y:S02]  /*2da0*/  FMUL.FTZ R0, R35, c[0x0][0x320] ;  /* 0x0000c80023007a20 */ /* 0x020fe40000410000 */
[----:B------:R-:W-:Y:S04]  /*2db0*/  HMMA.16816.F32.BF16 R32, R220, R58, R20 ;  /* 0x0000003adc20723c */ /* 0x000fe80000041814 */
[----:B------:R5:W1:Y:S04]  /*2dc0*/  MUFU.TANH R70, R0 ;  /* 0x0000000000467308 */ /* 0x000a680000002400 */
[----:B------:R-:W-:Y:S04]  /*2dd0*/  HMMA.16816.F32.BF16 R20, R208, R52, R84 ;  /* 0x00000034d014723c */ /* 0x000fe80000041854 */
[----:B------:R-:W1:Y:S01]  /*2de0*/  MUFU.TANH R53, R26 ;  /* 0x0000001a00357308 */ /* 0x000e620000002400 */
[----:B-----5:R-:W-:-:S07]  /*2df0*/  FMUL.FTZ R0, R12, c[0x0][0x320] ;  /* 0x0000c8000c007a20 */ /* 0x020fce0000410000 */
[----:B------:R-:W1:Y:S08]  /*2e00*/  MUFU.TANH R52, R27 ;  /* 0x0000001b00347308 */ /* 0x000e700000002400 */
[----:B------:R5:W1:Y:S02]  /*2e10*/  MUFU.TANH R69, R0 ;  /* 0x0000000000457308 */ /* 0x000a640000002400 */
[----:B-----5:R-:W-:-:S06]  /*2e20*/  FMUL.FTZ R0, R13, c[0x0][0x320] ;  /* 0x0000c8000d007a20 */ /* 0x020fcc0000410000 */
[----:B------:R5:W1:Y:S02]  /*2e30*/  MUFU.TANH R68, R0 ;  /* 0x0000000000447308 */ /* 0x000a640000002400 */
[----:B-----5:R-:W-:-:S06]  /*2e40*/  FMUL.FTZ R0, R14, c[0x0][0x320] ;  /* 0x0000c8000e007a20 */ /* 0x020fcc0000410000 */
[----:B------:R5:W1:Y:S02]  /*2e50*/  MUFU.TANH R65, R0 ;  /* 0x0000000000417308 */ /* 0x000a640000002400 */
[----:B-----5:R-:W-:Y:S02]  /*2e60*/  FMUL.FTZ R0, R15, c[0x0][0x320] ;  /* 0x0000c8000f007a20 */ /* 0x020fe40000410000 */
[----:B------:R-:W-:Y:S04]  /*2e70*/  HMMA.16816.F32.BF16 R12, R208, R54, R80 ;  /* 0x00000036d00c723c */ /* 0x000fe80000041850 */
[----:B------:R-:W1:Y:S08]  /*2e80*/  MUFU.TANH R54, R25 ;  /* 0x0000001900367308 */ /* 0x000e700000002400 */
[----:B------:R5:W1:Y:S02]  /*2e90*/  MUFU.TANH R64, R0 ;  /* 0x0000000000407308 */ /* 0x000a640000002400 */
[----:B-----5:R-:W-:-:S06]  /*2ea0*/  FMUL.FTZ R0, R32, c[0x0][0x320] ;  /* 0x0000c80020007a20 */ /* 0x020fcc0000410000 */
[----:B------:R5:W1:Y:S02]  /*2eb0*/  MUFU.TANH R60, R0 ;  /* 0x00000000003c7308 */ /* 0x000a640000002400 */
[----:B-----5:R-:W-:-:S06]  /*2ec0*/  FMUL.FTZ R0, R33, c[0x0][0x320] ;  /* 0x0000c80021007a20 */ /* 0x020fcc0000410000 */
[----:B------:R5:W1:Y:S02]  /*2ed0*/  MUFU.TANH R59, R0 ;  /* 0x00000000003b7308 */ /* 0x000a640000002400 */
[----:B-----5:R-:W-:-:S06]  /*2ee0*/  FMUL.FTZ R0, R34, c[0x0][0x320] ;  /* 0x0000c80022007a20 */ /* 0x020fcc0000410000 */
[----:B------:R5:W1:Y:S02]  /*2ef0*/  MUFU.TANH R58, R0 ;  /* 0x00000000003a7308 */ /* 0x000a640000002400 */
[----:B-----5:R-:W-:Y:S02]  /*2f00*/  FMUL.FTZ R0, R35, c[0x0][0x320] ;  /* 0x0000c80023007a20 */ /* 0x020fe40000410000 */
[----:B------:R-:W-:Y:S04]  /*2f10*/  HMMA.16816.F32.BF16 R32, R220, R62, R16 ;  /* 0x0000003edc20723c */ /* 0x000fe80000041810 */
[----:B------:R5:W2:Y:S04]  /*2f20*/  MUFU.TANH R57, R0 ;  /* 0x0000000000397308 */ /* 0x000aa80000002400 */
[----:B-1----:R-:W-:Y:S08]  /*2f30*/  HMMA.16816.F32.BF16 R16, R212, R44, R20 ;  /* 0x0000002cd410723c */ /* 0x002ff00000041814 */
[----:B------:R-:W-:Y:S01]  /*2f40*/  HMMA.16816.F32.BF16 R20, R220, R48, R8 ;  /* 0x00000030dc14723c */ /* 0x000fe20000041808 */
[----:B-----5:R-:W-:-:S02]  /*2f50*/  FMUL.FTZ R0, R24, c[0x0][0x320] ;  /* 0x0000c80018007a20 */ /* 0x020fc40000410000 */
[----:B------:R-:W1:Y:S01]  /*2f60*/  LDSM.16.M88.4 R24, [R227+0x8800] ;  /* 0x00880000e318783b */ /* 0x000e620000000200 */
[----:B------:R-:W-:-:S04]  /*2f70*/  DEPBAR.LE SB0, 0x0 ;  /* 0x000080000000791a */ /* 0x000fc80000000000 */
[----:B------:R-:W-:Y:S01]  /*2f80*/  HMMA.16816.F32.BF16 R8, R212, R46, R12 ;  /* 0x0000002ed408723c */ /* 0x000fe2000004180c */
[----:B------:R-:W-:Y:S01]  /*2f90*/  FMUL.FTZ R32, R32, c[0x0][0x320] ;  /* 0x0000c80020207a20 */ /* 0x000fe20000410000 */
[----:B------:R1:W1:Y:S01]  /*2fa0*/  MUFU.TANH R56, R0 ;  /* 0x0000000000387308 */ /* 0x0002620000002400 */
[----:B------:R-:W-:Y:S02]  /*2fb0*/  FMUL.FTZ R33, R33, c[0x0][0x320] ;  /* 0x0000c80021217a20 */ /* 0x000fe40000410000 */
[----:B------:R-:W-:Y:S02]  /*2fc0*/  FMUL.FTZ R34, R34, c[0x0][0x320] ;  /* 0x0000c80022227a20 */ /* 0x000fe40000410000 */
[----:B------:R-:W-:Y:S01]  /*2fd0*/  FMUL.FTZ R35, R35, c[0x0][0x320] ;  /* 0x0000c80023237a20 */ /* 0x000fe20000410000 */
[----:B------:R-:W-:Y:S02]  /*2fe0*/  HMMA.16816.F32.BF16 R12, R216, R36, R16 ;  /* 0x00000024d80c723c */ /* 0x000fe40000041810 */
[----:B------:R1:W1:Y:S06]  /*2ff0*/  MUFU.TANH R43, R32 ;  /* 0x00000020002b7308 */ /* 0x00026c0000002400 */
[----:B------:R-:W-:Y:S01]  /*3000*/  FMUL.FTZ R20, R20, c[0x0][0x320] ;  /* 0x0000c80014147a20 */ /* 0x000fe20000410000 */
[----:B------:R-:W-:Y:S01]  /*3010*/  HMMA.16816.F32.BF16 R16, R220, R50, R28 ;  /* 0x00000032dc10723c */ /* 0x000fe2000004181c */
[----:B------:R-:W-:Y:S01]  /*3020*/  FMUL.FTZ R21, R21, c[0x0][0x320] ;  /* 0x0000c80015157a20 */ /* 0x000fe20000410000 */
[----:B------:R1:W1:Y:S01]  /*3030*/  MUFU.TANH R42, R33 ;  /* 0x00000021002a7308 */ /* 0x0002620000002400 */
[----:B------:R-:W-:-:S02]  /*3040*/  FMUL.FTZ R22, R22, c[0x0][0x320] ;  /* 0x0000c80016167a20 */ /* 0x000fc40000410000 */
[----:B------:R-:W-:-:S03]  /*3050*/  FMUL.FTZ R23, R23, c[0x0][0x320] ;  /* 0x0000c80017177a20 */ /* 0x000fc60000410000 */
[----:B------:R-:W-:Y:S02]  /*3060*/  HMMA.16816.F32.BF16 R8, R216, R38, R8 ;  /* 0x00000026d808723c */ /* 0x000fe40000041808 */
[----:B------:R2:W2:Y:S08]  /*3070*/  MUFU.TANH R41, R34 ;  /* 0x0000002200297308 */ /* 0x0004b00000002400 */
[----:B------:R2:W2:Y:S01]  /*3080*/  MUFU.TANH R40, R35 ;  /* 0x0000002300287308 */ /* 0x0004a20000002400 */
[----:B-1----:R-:W-:Y:S05]  /*3090*/  HMMA.16816.F32.BF16 R12, R220, R24, R12 ;  /* 0x00000018dc0c723c */ /* 0x002fea000004180c */
[----:B------:R-:W-:-:S02]  /*30a0*/  FMUL.FTZ R16, R16, c[0x0][0x320] ;  /* 0x0000c80010107a20 */ /* 0x000fc40000410000 */
[----:B------:R-:W-:Y:S01]  /*30b0*/  FMUL.FTZ R17, R17, c[0x0][0x320] ;  /* 0x0000c80011117a20 */ /* 0x000fe20000410000 */
[----:B------:R1:W1:Y:S01]  /*30c0*/  MUFU.TANH R37, R20 ;  /* 0x0000001400257308 */ /* 0x0002620000002400 */
[----:B------:R-:W-:Y:S02]  /*30d0*/  FMUL.FTZ R18, R18, c[0x0][0x320] ;  /* 0x0000c80012127a20 */ /* 0x000fe40000410000 */
[----:B------:R-:W-:Y:S02]  /*30e0*/  FMUL.FTZ R19, R19, c[0x0][0x320] ;  /* 0x0000c80013137a20 */ /* 0x000fe40000410000 */
[----:B------:R-:W-:Y:S03]  /*30f0*/  HMMA.16816.F32.BF16 R8, R220, R26, R8 ;  /* 0x0000001adc08723c */ /* 0x000fe60000041808 */
[----:B------:R1:W1:Y:S08]  /*3100*/  MUFU.TANH R33, R16 ;  /* 0x0000001000217308 */ /* 0x0002700000002400 */
[----:B------:R-:W-:Y:S01]  /*3110*/  FMUL.FTZ R12, R12, c[0x0][0x320] ;  /* 0x0000c8000c0c7a20 */ /* 0x000fe20000410000 */
[----:B------:R1:W1:Y:S01]  /*3120*/  MUFU.TANH R32, R17 ;  /* 0x0000001100207308 */ /* 0x0002620000002400 */
[----:B------:R-:W-:-:S02]  /*3130*/  FMUL.FTZ R13, R13, c[0x0][0x320] ;  /* 0x0000c8000d0d7a20 */ /* 0x000fc40000410000 */
[----:B------:R-:W-:Y:S02]  /*3140*/  FMUL.FTZ R14, R14, c[0x0][0x320] ;  /* 0x0000c8000e0e7a20 */ /* 0x000fe40000410000 */
[----:B------:R-:W-:-:S03]  /*3150*/  FMUL.FTZ R15, R15, c[0x0][0x320] ;  /* 0x0000c8000f0f7a20 */ /* 0x000fc60000410000 */
[----:B------:R1:W1:Y:S04]  /*3160*/  MUFU.TANH R30, R18 ;  /* 0x00000012001e7308 */ /* 0x0002680000002400 */
[----:B------:R-:W-:Y:S02]  /*3170*/  FMUL.FTZ R8, R8, c[0x0][0x320] ;  /* 0x0000c80008087a20 */ /* 0x000fe40000410000 */
[----:B------:R-:W-:Y:S02]  /*3180*/  FMUL.FTZ R9, R9, c[0x0][0x320] ;  /* 0x0000c80009097a20 */ /* 0x000fe40000410000 */
[----:B------:R-:W-:Y:S01]  /*3190*/  FMUL.FTZ R10, R10, c[0x0][0x320] ;  /* 0x0000c8000a0a7a20 */ /* 0x000fe20000410000 */
[----:B------:R1:W1:Y:S01]  /*31a0*/  MUFU.TANH R31, R19 ;  /* 0x00000013001f7308 */ /* 0x0002620000002400 */
[----:B------:R-:W-:-:S07]  /*31b0*/  FMUL.FTZ R11, R11, c[0x0][0x320] ;  /* 0x0000c8000b0b7a20 */ /* 0x000fce0000410000 */
[----:B------:R1:W1:Y:S08]  /*31c0*/  MUFU.TANH R36, R21 ;  /* 0x0000001500247308 */ /* 0x0002700000002400 */
        /* <DEDUP_REMOVED lines=9> */
[----:B------:R1:W1:Y:S01]  /*3260*/  MUFU.TANH R24, R11 ;  /* 0x0000000b00187308 */ /* 0x0002620000002400 */
[----:B------:R-:W-:Y:S06]  /*3270*/  BAR.SYNC.DEFER_BLOCKING 0x0 ;  /* 0x0000000000007b1d */ /* 0x000fec0000010000 */
[----:B------:R-:W-:Y:S05]  /*3280*/  @!P0 BRA `(.L_x_4) ;  /* 0x000001e000008947 */ /* 0x000fea0003800000 */
[----:B--234-:R-:W-:Y:S01]  /*3290*/  UIADD3 UR5, UR12, -0x2, URZ ;  /* 0xfffffffe0c057890 */ /* 0x01cfe2000fffe03f */
[C---:B-1----:R-:W-:Y:S01]  /*32a0*/  IMAD.SHL.U32 R10, R118.reuse, 0x40, RZ ;  /* 0x00000040760a7824 */ /* 0x042fe200078e00ff */
[----:B------:R-:W-:-:S02]  /*32b0*/  SHF.L.U64.HI R3, R118, 0x6, R119 ;  /* 0x0000000676037819 */ /* 0x000fc40000010277 */
[----:B------:R-:W-:Y:S02]  /*32c0*/  USHF.R.S32.HI UR4, URZ, 0x1f, UR5 ;  /* 0x0000001f3f047899 */ /* 0x000fe40008011405 */
[----:B------:R-:W-:Y:S01]  /*32d0*/  UIMAD UR16, UR16, UR5, URZ ;  /* 0x00000005101072a4 */ /* 0x000fe2000f8e023f */
[----:B------:R-:W-:-:S03]  /*32e0*/  IMAD.WIDE.U32 R8, R116, UR5, R120 ;  /* 0x0000000574087c25 */ /* 0x000fc6000f8e0078 */
[----:B------:R-:W-:Y:S02]  /*32f0*/  UIMAD UR4, UR4, UR14, UR16 ;  /* 0x0000000e040472a4 */ /* 0x000fe4000f8e0210 */
[----:B------:R-:W-:-:S04]  /*3300*/  LEA R6, P2, R8, c[0x0][0x1c8], 0x1 ;  /* 0x0000720008067a11 */ /* 0x000fc800078408ff */
[----:B------:R-:W-:Y:S02]  /*3310*/  IADD3 R0, R9, UR4, RZ ;  /* 0x0000000409007c10 */ /* 0x000fe4000fffe0ff */
[----:B------:R-:W-:Y:S02]  /*3320*/  IADD3 R14, P1, P0, R10, 0x80, R6 ;  /* 0x000000800a0e7810 */ /* 0x000fe4000783e006 */
[----:B------:R-:W-:Y:S02]  /*3330*/  LEA.HI.X R7, R8, c[0x0][0x1cc], R0, 0x1, P2 ;  /* 0x0000730008077a11 */ /* 0x000fe400010f0c00 */
[C---:B------:R-:W-:Y:S02]  /*3340*/  IADD3 R8, P3, R10.reuse, R6, RZ ;  /* 0x000000060a087210 */ /* 0x040fe40007f7e0ff */
[C-C-:B------:R-:W-:Y:S01]  /*3350*/  IADD3.X R15, R3.reuse, RZ, R7.reuse, P1, P0 ;  /* 0x000000ff030f7210 */ /* 0x140fe20000fe0407 */
[----:B------:R-:W-:Y:S01]  /*3360*/  @!PT LDS RZ, [RZ] ;  /* 0x00000000fffff984 */ /* 0x000fe20000000800 */
[----:B------:R-:W-:Y:S01]  /*3370*/  @!PT LDS RZ, [RZ] ;  /* 0x00000000fffff984 */ /* 0x000fe20000000800 */
[----:B------:R-:W-:Y:S01]  /*3380*/  @!PT LDS RZ, [RZ] ;  /* 0x00000000fffff984 */ /* 0x000fe20000000800 */
[----:B------:R1:W-:Y:S01]  /*3390*/  LDGSTS.E.BYPASS.LTC128B.128 [R249+0xc100], [R6.64], !P6 ;  /* 0x0c10000006f97fae */ /* 0x0003e2000f101d4a */
[----:B------:R-:W-:Y:S01]  /*33a0*/  IADD3 R12, P2, P1, R10, 0x100, R6 ;  /* 0x000001000a0c7810 */ /* 0x000fe2000795e006 */
[C-C-:B------:R-:W-:Y:S01]  /*33b0*/  IMAD.X R9, R3.reuse, 0x1, R7.reuse, P3 ;  /* 0x0000000103097824 */ /* 0x140fe200018e0607 */
[----:B------:R-:W-:Y:S01]  /*33c0*/  IADD3 R10, P0, R8, R10, RZ ;  /* 0x0000000a080a7210 */ /* 0x000fe20007f1e0ff */
[----:B------:R1:W-:Y:S01]  /*33d0*/  LDGSTS.E.BYPASS.LTC128B.128 [R249+0xf100], [R6.64+0x80], !P5 ;  /* 0x0f10008006f97fae */ /* 0x0003e2000e901d4a */
[----:B------:R-:W-:-:S03]  /*33e0*/  IADD3.X R13, R3, RZ, R7, P2, P1 ;  /* 0x000000ff030d7210 */ /* 0x000fc600017e2407 */
[----:B------:R-:W-:Y:S01]  /*33f0*/  IMAD.X R11, R9, 0x1, R3, P0 ;  /* 0x00000001090b7824 */ /* 0x000fe200000e0603 */
[----:B------:R1:W-:Y:S04]  /*3400*/  LDGSTS.E.BYPASS.LTC128B.128 [R249+0x12100], [R6.64+0x100], !P4 ;  /* 0x1210010006f97fae */ /* 0x0003e8000e101d4a */
[----:B------:R1:W-:Y:S04]  /*3410*/  LDGSTS.E.BYPASS.LTC128B.128 [R249+0xd100], [R8.64], !P6 ;  /* 0x0d10000008f97fae */ /* 0x0003e8000f101d4a */
[----:B------:R1:W-:Y:S04]  /*3420*/  LDGSTS.E.BYPASS.LTC128B.128 [R249+0x10100], [R14.64], !P5 ;  /* 0x101000000ef97fae */ /* 0x0003e8000e901d4a */
[----:B------:R1:W-:Y:S04]  /*3430*/  LDGSTS.E.BYPASS.LTC128B.128 [R249+0x13100], [R12.64], !P4 ;  /* 0x131000000cf97fae */ /* 0x0003e8000e101d4a */
[----:B------:R1:W-:Y:S04]  /*3440*/  LDGSTS.E.BYPASS.LTC128B.128 [R249+0xe100], [R10.64], !P6 ;  /* 0x0e1000000af97fae */ /* 0x0003e8000f101d4a */
[----:B------:R1:W-:Y:S04]  /*3450*/  LDGSTS.E.BYPASS.LTC128B.128 [R249+0x11100], [R10.64+0x80], !P5 ;  /* 0x111000800af97fae */ /* 0x0003e8000e901d4a */
[----:B------:R1:W-:Y:S02]  /*3460*/  LDGSTS.E.BYPASS.LTC128B.128 [R249+0x14100], [R10.64+0x100], !P4 ;  /* 0x141001000af97fae */ /* 0x0003e4000e101d4a */
.L_x_4:
[----:B--234-:R-:W-:Y:S01]  /*3470*/  LOP3.LUT R0, R117, 0xffffffe0, RZ, 0xc0, !PT ;  /* 0xffffffe075007812 */ /* 0x01cfe200078ec0ff */
[----:B------:R-:W-:Y:S01]  /*3480*/  ULDC UR4, c[0x0][0x1d0] ;  /* 0x0000740000047ab9 */ /* 0x000fe20000000800 */
[----:B------:R-:W-:Y:S01]  /*3490*/  IMAD.SHL.U32 R225, R4, 0x2, RZ ;  /* 0x0000000204e17824 */ /* 0x000fe200078e00ff */
[----:B------:R-:W-:Y:S01]  /*34a0*/  UIADD3 UR4, UR6, UR4, URZ ;  /* 0x0000000406047290 */ /* 0x000fe2000fffe03f */
[----:B------:R-:W0:Y:S01]  /*34b0*/  LDGDEPBAR ;  /* 0x00000000000079af */ /* 0x000e220000000000 */
[----:B------:R-:W-:Y:S01]  /*34c0*/  IMAD.IADD R0, R152, 0x1, -R0 ;  /* 0x0000000198007824 */ /* 0x000fe200078e0a00 */
[----:B------:R-:W-:Y:S01]  /*34d0*/  UIADD3 UR14, UR12, -0x2, URZ ;  /* 0xfffffffe0c0e7890 */ /* 0x000fe2000fffe03f */
[----:B------:R-:W-:Y:S01]  /*34e0*/  IMAD R226, R5, 0x2, R225 ;  /* 0x0000000205e27824 */ /* 0x000fe200078e02e1 */
[C---:B------:R-:W-:Y:S01]  /*34f0*/  LEA R229, R2.reuse, R225, 0x1 ;  /* 0x000000e102e57211 */ /* 0x040fe200078e08ff */
[----:B-1----:R-:W-:Y:S01]  /*3500*/  IMAD.U32 R6, RZ, RZ, UR4 ;  /* 0x00000004ff067e24 */ /* 0x002fe2000f8e00ff */
[----:B------:R-:W-:Y:S01]  /*3510*/  SHF.R.S32.HI R3, RZ, 0x1f, R0 ;  /* 0x0000001fff037819 */ /* 0x000fe20000011400 */
[----:B------:R-:W-:Y:S01]  /*3520*/  IMAD R228, R2, 0x2, R226 ;  /* 0x0000000202e47824 */ /* 0x000fe200078e02e2 */
[----:B------:R-:W-:Y:S01]  /*3530*/  LDSM.16.MT88.4 R48, [R226+0x3100] ;  /* 0x00310000e230783b */ /* 0x000fe20000004200 */
[----:B------:R-:W-:Y:S01]  /*3540*/  UISETP.GE.AND UP0, UPT, UR14, UR8, UPT ;  /* 0x000000080e00728c */ /* 0x000fe2000bf06270 */
[----:B------:R-:W-:-:S02]  /*3550*/  LEA.HI R3, R3, R0, RZ, 0x2 ;  /* 0x0000000003037211 */ /* 0x000fc400078f10ff */
[----:B------:R-:W-:Y:S02]  /*3560*/  LDSM.16.MT88.4 R84, [R228+0x6100] ;  /* 0x00610000e454783b */ /* 0x000fe40000004200 */
[----:B------:R-:W-:Y:S02]  /*3570*/  LOP3.LUT R3, R3, 0x7ffffffc, RZ, 0xc0, !PT ;  /* 0x7ffffffc03037812 */ /* 0x000fe400078ec0ff */
[----:B------:R-:W-:Y:S03]  /*3580*/  LDSM.16.MT88.4 R96, [R225+0x3900] ;  /* 0x00390000e160783b */ /* 0x000fe60000004200 */
[----:B------:R-:W-:Y:S01]  /*3590*/  IMAD.IADD R0, R0, 0x1, -R3 ;  /* 0x0000000100007824 */ /* 0x000fe200078e0a03 */
[----:B------:R-:W-:Y:S03]  /*35a0*/  LDSM.16.MT88.4 R80, [R228+0x3900] ;  /* 0x00390000e450783b */ /* 0x000fe60000004200 */
[----:B------:R-:W-:Y:S01]  /*35b0*/  IMAD R0, R0, -0x2, R6 ;  /* 0xfffffffe00007824 */ /* 0x000fe200078e0206 */
[----:B------:R-:W-:Y:S04]  /*35c0*/  LDSM.16.MT88.4 R92, [R226+0x3900] ;  /* 0x00390000e25c783b */ /* 0x000fe80000004200 */
[----:B------:R-:W-:-:S02]  /*35d0*/  ISETP.GT.AND P3, PT, R0, RZ, PT ;  /* 0x000000ff0000720c */ /* 0x000fc40003f64270 */
[C---:B------:R-:W-:Y:S02]  /*35e0*/  ISETP.GT.AND P2, PT, R0.reuse, 0x1, PT ;  /* 0x000000010000780c */ /* 0x040fe40003f44270 */
[----:B------:R-:W-:Y:S02]  /*35f0*/  ISETP.GT.AND P1, PT, R0, 0x8, PT ;  /* 0x000000080000780c */ /* 0x000fe40003f24270 */
[----:B------:R-:W-:Y:S02]  /*3600*/  FSEL R7, R104, -INF , P3 ;  /* 0xff80000068077808 */ /* 0x000fe40001800000 */
[----:B------:R-:W-:Y:S02]  /*3610*/  FSEL R8, R103, -INF , P2 ;  /* 0xff80000067087808 */ /* 0x000fe40001000000 */
[----:B------:R-:W-:Y:S02]  /*3620*/  FSEL R9, R100, -INF , P1 ;  /* 0xff80000064097808 */ /* 0x000fe40000800000 */
[----:B------:R-:W-:-:S02]  /*3630*/  ISETP.GT.AND P0, PT, R0, 0x9, PT ;  /* 0x000000090000780c */ /* 0x000fc40003f04270 */
[----:B------:R-:W-:Y:S02]  /*3640*/  FMNMX.FTZ R100, R7, R8, !PT ;  /* 0x0000000807647209 */ /* 0x000fe40007810000 */
[----:B------:R-:W-:Y:S02]  /*3650*/  FSEL R14, R102, -INF , P3 ;  /* 0xff800000660e7808 */ /* 0x000fe40001800000 */
[----:B------:R-:W-:Y:S02]  /*3660*/  ISETP.GT.AND P3, PT, R0, 0x10, PT ;  /* 0x000000100000780c */ /* 0x000fe40003f64270 */
[----:B------:R-:W-:Y:S02]  /*3670*/  FSEL R10, R91, -INF , P0 ;  /* 0xff8000005b0a7808 */ /* 0x000fe40000000000 */
[----:B------:R-:W-:Y:S02]  /*3680*/  FMNMX.FTZ R100, R9, R100, !PT ;  /* 0x0000006409647209 */ /* 0x000fe40007810000 */
[----:B------:R-:W-:-:S02]  /*3690*/  FSEL R15, R101, -INF , P2 ;  /* 0xff800000650f7808 */ /* 0x000fc40001000000 */
[----:B------:R-:W-:Y:S02]  /*36a0*/  ISETP.GT.AND P2, PT, R0, 0x11, PT ;  /* 0x000000110000780c */ /* 0x000fe40003f44270 */
[----:B------:R-:W-:Y:S02]  /*36b0*/  FSEL R11, R88, -INF , P3 ;  /* 0xff800000580b7808 */ /* 0x000fe40001800000 */
[----:B------:R-:W-:Y:S02]  /*36c0*/  FMNMX.FTZ R100, R10, R100, !PT ;  /* 0x000000640a647209 */ /* 0x000fe40007810000 */
[----:B------:R-:W-:Y:S02]  /*36d0*/  FSEL R20, R90, -INF , P1 ;  /* 0xff8000005a147808 */ /* 0x000fe40000800000 */
[----:B------:R-:W-:Y:S02]  /*36e0*/  ISETP.GT.AND P1, PT, R0, 0x18, PT ;  /* 0x000000180000780c */ /* 0x000fe40003f24270 */
[----:B------:R-:W-:-:S02]  /*36f0*/  FSEL R13, R76, -INF , P2 ;  /* 0xff8000004c0d7808 */ /* 0x000fc40001000000 */
[----:B------:R-:W-:Y:S01]  /*3700*/  FMNMX.FTZ R100, R11, R100, !PT ;  /* 0x000000640b647209 */ /* 0x000fe20007810000 */
[----:B------:R-:W-:Y:S01]  /*3710*/  LDSM.16.MT88.4 R76, [R229+0x6100] ;  /* 0x00610000e54c783b */ /* 0x000fe20000004200 */
[----:B------:R-:W-:Y:S02]  /*3720*/  FSEL R21, R89, -INF , P0 ;  /* 0xff80000059157808 */ /* 0x000fe40000000000 */
[----:B------:R-:W-:Y:S01]  /*3730*/  ISETP.GT.AND P0, PT, R0, 0x19, PT ;  /* 0x000000190000780c */ /* 0x000fe20003f04270 */
[----:B------:R-:W-:Y:S01]  /*3740*/  LDSM.16.MT88.4 R88, [R229+0x3900] ;  /* 0x00390000e558783b */ /* 0x000fe20000004200 */
[----:B------:R-:W-:Y:S02]  /*3750*/  FSEL R23, R73, -INF , P1 ;  /* 0xff80000049177808 */ /* 0x000fe40000800000 */
[----:B------:R-:W-:Y:S02]  /*3760*/  FMNMX.FTZ R100, R13, R100, !PT ;  /* 0x000000640d647209 */ /* 0x000fe40007810000 */
[----:B------:R-:W-:-:S02]  /*3770*/  FSEL R28, R75, -INF , P3 ;  /* 0xff8000004b1c7808 */ /* 0x000fc40001800000 */
[----:B------:R-:W-:Y:S02]  /*3780*/  ISETP.GT.AND P3, PT, R0, 0x20, PT ;  /* 0x000000200000780c */ /* 0x000fe40003f64270 */
[----:B------:R-:W-:Y:S02]  /*3790*/  FSEL R22, R72, -INF , P0 ;  /* 0xff80000048167808 */ /* 0x000fe40000000000 */
[----:B------:R-:W-:Y:S02]  /*37a0*/  FMNMX.FTZ R100, R23, R100, !PT ;  /* 0x0000006417647209 */ /* 0x000fe40007810000 */
[----:B------:R-:W-:Y:S02]  /*37b0*/  FSEL R29, R74, -INF , P2 ;  /* 0xff8000004a1d7808 */ /* 0x000fe40001000000 */
[----:B------:R-:W-:Y:S01]  /*37c0*/  ISETP.GT.AND P2, PT, R0, 0x21, PT ;  /* 0x000000210000780c */ /* 0x000fe20003f44270 */
[----:B------:R-:W-:Y:S01]  /*37d0*/  LDSM.16.MT88.4 R72, [R226+0x6100] ;  /* 0x00610000e248783b */ /* 0x000fe20000004200 */
[----:B------:R-:W-:-:S02]  /*37e0*/  FSEL R104, R69, -INF , P3 ;  /* 0xff80000045687808 */ /* 0x000fc40001800000 */
[----:B------:R-:W-:Y:S02]  /*37f0*/  FMNMX.FTZ R100, R22, R100, !PT ;  /* 0x0000006416647209 */ /* 0x000fe40007810000 */
[----:B------:R-:W-:Y:S02]  /*3800*/  FSEL R44, R71, -INF , P1 ;  /* 0xff800000472c7808 */ /* 0x000fe40000800000 */
[----:B------:R-:W-:Y:S02]  /*3810*/  ISETP.GT.AND P1, PT, R0, 0x28, PT ;  /* 0x000000280000780c */ /* 0x000fe40003f24270 */
[----:B------:R-:W-:Y:S02]  /*3820*/  FSEL R103, R68, -INF , P2 ;  /* 0xff80000044677808 */ /* 0x000fe40001000000 */
[----:B------:R-:W-:Y:S02]  /*3830*/  FMNMX.FTZ R100, R104, R100, !PT ;  /* 0x0000006468647209 */ /* 0x000fe40007810000 */
[----:B------:R-:W-:-:S02]  /*3840*/  FMNMX.FTZ R3, R14, R15, !PT ;  /* 0x0000000f0e037209 */ /* 0x000fc40007810000 */
[----:B------:R-:W-:Y:S02]  /*3850*/  FSEL R45, R70, -INF , P0 ;  /* 0xff800000462d7808 */ /* 0x000fe40000000000 */
[----:B------:R-:W-:Y:S02]  /*3860*/  ISETP.GT.AND P0, PT, R0, 0x29, PT ;  /* 0x000000290000780c */ /* 0x000fe40003f04270 */
[----:B------:R-:W-:Y:S02]  /*3870*/  FSEL R102, R60, -INF , P1 ;  /* 0xff8000003c667808 */ /* 0x000fe40000800000 */
[----:B------:R-:W-:Y:S01]  /*3880*/  FMNMX.FTZ R100, R103, R100, !PT ;  /* 0x0000006467647209 */ /* 0x000fe20007810000 */
[----:B------:R-:W-:Y:S01]  /*3890*/  LDSM.16.MT88.4 R60, [R229+0x900] ;  /* 0x00090000e53c783b */ /* 0x000fe20000004200 */
[----:B------:R-:W-:Y:S02]  /*38a0*/  FMNMX.FTZ R3, R20, R3, !PT ;  /* 0x0000000314037209 */ /* 0x000fe40007810000 */
[----:B------:R-:W-:-:S02]  /*38b0*/  FSEL R106, R65, -INF , P3 ;  /* 0xff800000416a7808 */ /* 0x000fc40001800000 */
[----:B------:R-:W-:Y:S02]  /*38c0*/  ISETP.GT.AND P3, PT, R0, 0x30, PT ;  /* 0x000000300000780c */ /* 0x000fe40003f64270 */
[----:B------:R-:W-:Y:S02]  /*38d0*/  FSEL R101, R59, -INF , P0 ;  /* 0xff8000003b657808 */ /* 0x000fe40000000000 */
[----:B------:R-:W-:Y:S02]  /*38e0*/  FMNMX.FTZ R100, R102, R100, !PT ;  /* 0x0000006466647209 */ /* 0x000fe40007810000 */
[----:B------:R-:W-:Y:S02]  /*38f0*/  FMNMX.FTZ R3, R21, R3, !PT ;  /* 0x0000000315037209 */ /* 0x000fe40007810000 */
[----:B------:R-:W-:Y:S02]  /*3900*/  FSEL R105, R64, -INF , P2 ;  /* 0xff80000040697808 */ /* 0x000fe40001000000 */
[----:B------:R-:W-:Y:S01]  /*3910*/  ISETP.GT.AND P2, PT, R0, 0x31, PT ;  /* 0x000000310000780c */ /* 0x000fe20003f44270 */
[----:B------:R-:W-:Y:S01]  /*3920*/  LDSM.16.MT88.4 R64, [R225+0x6100] ;  /* 0x00610000e140783b */ /* 0x000fe20000004200 */
[----:B------:R-:W-:-:S02]  /*3930*/  FSEL R155, R56, -INF , P3 ;  /* 0xff800000389b7808 */ /* 0x000fc40001800000 */
[----:B------:R-:W-:Y:S02]  /*3940*/  FMNMX.FTZ R100, R101, R100, !PT ;  /* 0x0000006465647209 */ /* 0x000fe40007810000 */
[----:B------:R-:W-:Y:S02]  /*3950*/  FMNMX.FTZ R3, R28, R3, !PT ;  /* 0x000000031c037209 */ /* 0x000fe40007810000 */
[----:B------:R-:W-:Y:S02]  /*3960*/  FSEL R107, R58, -INF , P1 ;  /* 0xff8000003a6b7808 */ /* 0x000fe40000800000 */
[----:B------:R-:W-:Y:S02]  /*3970*/  ISETP.GT.AND P1, PT, R0, 0x38, PT ;  /* 0x000000380000780c */ /* 0x000fe40003f24270 */
[----:B------:R-:W-:Y:S02]  /*3980*/  FSEL R154, R54, -INF , P2 ;  /* 0xff800000369a7808 */ /* 0x000fe40001000000 */
[----:B------:R-:W-:-:S02]  /*3990*/  FMNMX.FTZ R100, R155, R100, !PT ;  /* 0x000000649b647209 */ /* 0x000fc40007810000 */
[----:B------:R-:W-:Y:S02]  /*39a0*/  FMNMX.FTZ R3, R29, R3, !PT ;  /* 0x000000031d037209 */ /* 0x000fe40007810000 */
[----:B------:R-:W-:Y:S02]  /*39b0*/  FSEL R112, R57, -INF , P0 ;  /* 0xff80000039707808 */ /* 0x000fe40000000000 */
[----:B------:R-:W-:Y:S01]  /*39c0*/  ISETP.GT.AND P0, PT, R0, 0x39, PT ;  /* 0x000000390000780c */ /* 0x000fe20003f04270 */
[----:B------:R-:W-:Y:S01]  /*39d0*/  LDSM.16.MT88.4 R56, [R229+0x3100] ;  /* 0x00310000e538783b */ /* 0x000fe20000004200 */
[----:B------:R-:W-:Y:S02]  /*39e0*/  FSEL R153, R43, -INF , P1 ;  /* 0xff8000002b997808 */ /* 0x000fe40000800000 */
[----:B------:R-:W-:Y:S02]  /*39f0*/  FMNMX.FTZ R100, R154, R100, !PT ;  /* 0x000000649a647209 */ /* 0x000fe40007810000 */
[----:B------:R-:W-:-:S02]  /*3a00*/  FMNMX.FTZ R3, R44, R3, !PT ;  /* 0x000000032c037209 */ /* 0x000fc40007810000 */
[----:B------:R-:W-:Y:S02]  /*3a10*/  FSEL R167, R53, -INF , P3 ;  /* 0xff80000035a77808 */ /* 0x000fe40001800000 */
[----:B------:R-:W-:Y:S02]  /*3a20*/  ISETP.GT.AND P3, PT, R0, 0x40, PT ;  /* 0x000000400000780c */ /* 0x000fe40003f64270 */
[----:B------:R-:W-:Y:S02]  /*3a30*/  FSEL R152, R42, -INF , P0 ;  /* 0xff8000002a987808 */ /* 0x000fe40000000000 */
[----:B------:R-:W-:Y:S02]  /*3a40*/  FMNMX.FTZ R100, R153, R100, !PT ;  /* 0x0000006499647209 */ /* 0x000fe40007810000 */
[----:B------:R-:W-:Y:S02]  /*3a50*/  FMNMX.FTZ R3, R45, R3, !PT ;  /* 0x000000032d037209 */ /* 0x000fe40007810000 */
[----:B------:R-:W-:-:S02]  /*3a60*/  FSEL R165, R52, -INF , P2 ;  /* 0xff80000034a57808 */ /* 0x000fc40001000000 */
[----:B------:R-:W-:Y:S01]  /*3a70*/  ISETP.GT.AND P2, PT, R0, 0x41, PT ;  /* 0x000000410000780c */ /* 0x000fe20003f44270 */
[----:B------:R-:W-:Y:S01]  /*3a80*/  LDSM.16.MT88.4 R52, [R229+0x100] ;  /* 0x00010000e534783b */ /* 0x000fe20000004200 */
[----:B------:R-:W-:Y:S02]  /*3a90*/  FSEL R171, R37, -INF , P3 ;  /* 0xff80000025ab7808 */ /* 0x000fe40001800000 */
[----:B------:R-:W-:Y:S02]  /*3aa0*/  FMNMX.FTZ R100, R152, R100, !PT ;  /* 0x0000006498647209 */ /* 0x000fe40007810000 */
[----:B------:R-:W-:Y:S02]  /*3ab0*/  FMNMX.FTZ R3, R106, R3, !PT ;  /* 0x000000036a037209 */ /* 0x000fe40007810000 */
[----:B------:R-:W-:Y:S02]  /*3ac0*/  FSEL R166, R41, -INF , P1 ;  /* 0xff80000029a67808 */ /* 0x000fe40000800000 */
[----:B------:R-:W-:-:S02]  /*3ad0*/  ISETP.GT.AND P1, PT, R0, 0x48, PT ;  /* 0x000000480000780c */ /* 0x000fc40003f24270 */
[----:B------:R-:W-:Y:S02]  /*3ae0*/  FSEL R170, R36, -INF , P2 ;  /* 0xff80000024aa7808 */ /* 0x000fe40001000000 */
[----:B------:R-:W-:Y:S02]  /*3af0*/  FMNMX.FTZ R100, R171, R100, !PT ;  /* 0x00000064ab647209 */ /* 0x000fe40007810000 */
[----:B------:R-:W-:Y:S02]  /*3b00*/  FMNMX.FTZ R3, R105, R3, !PT ;  /* 0x0000000369037209 */ /* 0x000fe40007810000 */
[----:B------:R-:W-:Y:S02]  /*3b10*/  FSEL R164, R40, -INF , P0 ;  /* 0xff80000028a47808 */ /* 0x000fe40000000000 */
[----:B------:R-:W-:Y:S02]  /*3b20*/  ISETP.GT.AND P0, PT, R0, 0x49, PT ;  /* 0x000000490000780c */ /* 0x000fe40003f04270 */
        /* <DEDUP_REMOVED lines=17> */
[----:B------:R-:W-:Y:S02]  /*3c40*/  FSEL R181, R18, -INF , P2 ;  /* 0xff80000012b57808 */ /* 0x000fe40001000000 */
[----:B------:R-:W-:Y:S02]  /*3c50*/  FMNMX.FTZ R100, R250, R100, !PT ;  /* 0x00000064fa647209 */ /* 0x000fe40007810000 */
[----:B------:R-:W-:-:S02]  /*3c60*/  ISETP.GT.AND P0, PT, R0, 0x59, PT ;  /* 0x000000590000780c */ /* 0x000fc40003f04270 */
[----:B------:R-:W-:Y:S02]  /*3c70*/  FMNMX.FTZ R0, R165, R3, !PT ;  /* 0x00000003a5007209 */ /* 0x000fe40007810000 */
[----:B------:R-:W-:Y:S02]  /*3c80*/  FSEL R47, R17, -INF , P1 ;  /* 0xff800000112f7808 */ /* 0x000fe40000800000 */
[----:B------:R-:W-:Y:S02]  /*3c90*/  FMNMX.FTZ R100, R181, R100, !PT ;  /* 0x00000064b5647209 */ /* 0x000fe40007810000 */
[----:B------:R-:W-:Y:S01]  /*3ca0*/  FMNMX.FTZ R0, R166, R0, !PT ;  /* 0x00000000a6007209 */ /* 0x000fe20007810000 */
[----:B------:R-:W-:Y:S01]  /*3cb0*/  IMAD.MOV.U32 R2, RZ, RZ, R47 ;  /* 0x000000ffff027224 */ /* 0x000fe200078e002f */
[----:B------:R-:W-:Y:S02]  /*3cc0*/  FSEL R111, R16, -INF , P0 ;  /* 0xff800000106f7808 */ /* 0x000fe40000000000 */
[----:B------:R-:W-:Y:S01]  /*3cd0*/  FMNMX.FTZ R100, R47, R100, !PT ;  /* 0x000000642f647209 */ /* 0x000fe20007810000 */
[----:B------:R-:W-:Y:S01]  /*3ce0*/  LDSM.16.MT88.4 R16, [R225+0x100] ;  /* 0x00010000e110783b */ /* 0x000fe20000004200 */
[----:B------:R-:W-:-:S02]  /*3cf0*/  FMNMX.FTZ R0, R164, R0, !PT ;  /* 0x00000000a4007209 */ /* 0x000fc40007810000 */
[----:B------:R-:W-:Y:S02]  /*3d00*/  FMNMX.FTZ R100, R111, R100, !PT ;  /* 0x000000646f647209 */ /* 0x000fe40007810000 */
[----:B------:R-:W-:Y:S02]  /*3d10*/  FMNMX.FTZ R0, R174, R0, !PT ;  /* 0x00000000ae007209 */ /* 0x000fe40007810000 */
[----:B------:R-:W-:Y:S01]  /*3d20*/  FSEL R180, R27, -INF , P3 ;  /* 0xff8000001bb47808 */ /* 0x000fe20001800000 */
[----:B------:R-:W1:Y:S01]  /*3d30*/  SHFL.BFLY PT, R3, R100, 0x2, 0x1f ;  /* 0x0c401f0064037f89 */ /* 0x000e6200000e0000 */
[----:B------:R-:W-:Y:S02]  /*3d40*/  FMNMX.FTZ R0, R173, R0, !PT ;  /* 0x00000000ad007209 */ /* 0x000fe40007810000 */
[----:B------:R-:W-:Y:S02]  /*3d50*/  FSEL R46, R26, -INF , P2 ;  /* 0xff8000001a2e7808 */ /* 0x000fe40001000000 */
[----:B------:R-:W-:-:S02]  /*3d60*/  FMNMX.FTZ R0, R172, R0, !PT ;  /* 0x00000000ac007209 */ /* 0x000fc40007810000 */
[----:B------:R-:W-:Y:S02]  /*3d70*/  FSEL R132, R25, -INF , P1 ;  /* 0xff80000019847808 */ /* 0x000fe40000800000 */
[----:B------:R-:W-:Y:S02]  /*3d80*/  FMNMX.FTZ R0, R175, R0, !PT ;  /* 0x00000000af007209 */ /* 0x000fe40007810000 */
[----:B------:R-:W-:Y:S02]  /*3d90*/  FSEL R114, R24, -INF , P0 ;  /* 0xff80000018727808 */ /* 0x000fe40000000000 */
[----:B------:R-:W-:Y:S01]  /*3da0*/  FMNMX.FTZ R0, R180, R0, !PT ;  /* 0x00000000b4007209 */ /* 0x000fe20007810000 */
[----:B------:R-:W-:Y:S03]  /*3db0*/  LDSM.16.MT88.4 R24, [R226+0x100] ;  /* 0x00010000e218783b */ /* 0x000fe60000004200 */
[----:B------:R-:W-:-:S04]  /*3dc0*/  FMNMX.FTZ R0, R46, R0, !PT ;  /* 0x000000002e007209 */ /* 0x000fc80007810000 */
[----:B------:R-:W-:Y:S02]  /*3dd0*/  FMNMX.FTZ R0, R132, R0, !PT ;  /* 0x0000000084007209 */ /* 0x000fe40007810000 */
[----:B-1----:R-:W-:Y:S02]  /*3de0*/  FMNMX.FTZ R100, R100, R3, !PT ;  /* 0x0000000364647209 */ /* 0x002fe40007810000 */
[----:B------:R-:W-:-:S03]  /*3df0*/  FMNMX.FTZ R3, R114, R0, !PT ;  /* 0x0000000072037209 */ /* 0x000fc60007810000 */
[----:B------:R-:W1:Y:S04]  /*3e00*/  SHFL.BFLY PT, R0, R100, 0x1, 0x1f ;  /* 0x0c201f0064007f89 */ /* 0x000e6800000e0000 */
[----:B------:R-:W2:Y:S01]  /*3e10*/  SHFL.BFLY PT, R6, R3, 0x2, 0x1f ;  /* 0x0c401f0003067f89 */ /* 0x000ea200000e0000 */
[----:B-1----:R-:W-:Y:S02]  /*3e20*/  FMNMX.FTZ R100, R100, R0, !PT ;  /* 0x0000000064647209 */ /* 0x002fe40007810000 */
[----:B--2---:R-:W-:-:S03]  /*3e30*/  FMNMX.FTZ R3, R3, R6, !PT ;  /* 0x0000000603037209 */ /* 0x004fc60007810000 */
[C---:B------:R-:W-:Y:S01]  /*3e40*/  FMUL.FTZ R12, R100.reuse, c[0x0][0x2d0] ;  /* 0x0000b400640c7a20 */ /* 0x040fe20000410000 */
[----:B------:R-:W-:Y:S01]  /*3e50*/  FSETP.NEU.FTZ.AND P0, PT, R100, -INF , PT ;  /* 0xff8000006400780b */ /* 0x000fe20003f1d000 */
[----:B------:R-:W1:Y:S03]  /*3e60*/  SHFL.BFLY PT, R6, R3, 0x1, 0x1f ;  /* 0x0c201f0003067f89 */ /* 0x000e6600000e0000 */
[----:B------:R-:W-:-:S05]  /*3e70*/  FSEL R12, R12, RZ, P0 ;  /* 0x000000ff0c0c7208 */ /* 0x000fca0000000000 */
[----:B------:R-:W-:-:S04]  /*3e80*/  FFMA.FTZ R0, R7, c[0x0][0x2d0], -R12 ;  /* 0x0000b40007007a23 */ /* 0x000fc8000001080c */
[----:B------:R2:W-:Y:S01]  /*3e90*/  MUFU.EX2 R108, R0 ;  /* 0x00000000006c7308 */ /* 0x0005e20000000800 */
[----:B-1----:R-:W-:Y:S01]  /*3ea0*/  FMNMX.FTZ R3, R3, R6, !PT ;  /* 0x0000000603037209 */ /* 0x002fe20007810000 */
[--C-:B------:R-:W-:Y:S02]  /*3eb0*/  FFMA.FTZ R6, R11, c[0x0][0x2d0], -R12.reuse ;  /* 0x0000b4000b067a23 */ /* 0x100fe4000001080c */
[----:B--2---:R-:W-:Y:S01]  /*3ec0*/  FFMA.FTZ R0, R8, c[0x0][0x2d0], -R12 ;  /* 0x0000b40008007a23 */ /* 0x004fe2000001080c */
[----:B------:R-:W-:-:S03]  /*3ed0*/  FSETP.NEU.FTZ.AND P0, PT, R3, -INF , PT ;  /* 0xff8000000300780b */ /* 0x000fc60003f1d000 */
[----:B------:R1:W-:Y:S08]  /*3ee0*/  MUFU.EX2 R182, R6 ;  /* 0x0000000600b67308 */ /* 0x0003f00000000800 */
[----:B------:R2:W3:Y:S01]  /*3ef0*/  MUFU.EX2 R185, R0 ;  /* 0x0000000000b97308 */ /* 0x0004e20000000800 */
[----:B-1----:R-:W-:-:S07]  /*3f00*/  FFMA.FTZ R6, R13, c[0x0][0x2d0], -R12 ;  /* 0x0000b4000d067a23 */ /* 0x002fce000001080c */
[----:B------:R-:W-:Y:S01]  /*3f10*/  MUFU.EX2 R251, R6 ;  /* 0x0000000600fb7308 */ /* 0x000fe20000000800 */
[----:B--2---:R-:W-:Y:S01]  /*3f20*/  FFMA.FTZ R0, R9, c[0x0][0x2d0], -R12 ;  /* 0x0000b40009007a23 */ /* 0x004fe2000001080c */
[----:B---3--:R-:W-:-:S06]  /*3f30*/  F2FP.BF16.PACK_AB R8, R185, R108 ;  /* 0x0000006cb908723e */ /* 0x008fcc00000010ff */
[----:B------:R1:W-:Y:S02]  /*3f40*/  MUFU.EX2 R187, R0 ;  /* 0x0000000000bb7308 */ /* 0x0003e40000000800 */
[----:B-1----:R-:W-:-:S06]  /*3f50*/  FFMA.FTZ R0, R10, c[0x0][0x2d0], -R12 ;  /* 0x0000b4000a007a23 */ /* 0x002fcc000001080c */
[----:B------:R1:W2:Y:S02]  /*3f60*/  MUFU.EX2 R38, R0 ;  /* 0x0000000000267308 */ /* 0x0002a40000000800 */
[----:B-1----:R-:W-:Y:S01]  /*3f70*/  FMUL.FTZ R0, R3, c[0x0][0x2d0] ;  /* 0x0000b40003007a20 */ /* 0x002fe20000410000 */
[----:B--2---:R-:W-:Y:S02]  /*3f80*/  MOV R13, R38 ;  /* 0x00000026000d7202 */ /* 0x004fe40000000f00 */
[----:B------:R-:W1:Y:S02]  /*3f90*/  LDSM.16.MT88.4 R36, [R225+0x900] ;  /* 0x00090000e124783b */ /* 0x000e640000004200 */
[----:B------:R-:W-:Y:S02]  /*3fa0*/  FSEL R0, R0, RZ, P0 ;  /* 0x000000ff00007208 */ /* 0x000fe40000000000 */
[----:B------:R-:W-:Y:S02]  /*3fb0*/  F2FP.BF16.PACK_AB R10, R13, R187 ;  /* 0x000000bb0d0a723e */ /* 0x000fe400000010ff */
[----:B------:R-:W-:Y:S01]  /*3fc0*/  PLOP3.LUT P0, PT, PT, PT, UP0, 0x80, 0x0 ;  /* 0x000000000000781c */ /* 0x000fe20003f0f008 */
[----:B------:R-:W-:-:S04]  /*3fd0*/  FFMA.FTZ R4, R14, c[0x0][0x2d0], -R0 ;  /* 0x0000b4000e047a23 */ /* 0x000fc80000010800 */
[----:B------:R2:W-:Y:S02]  /*3fe0*/  MUFU.EX2 R186, R4 ;  /* 0x0000000400ba7308 */ /* 0x0005e40000000800 */
[----:B--2---:R-:W-:Y:S01]  /*3ff0*/  FFMA.FTZ R4, R15, c[0x0][0x2d0], -R0 ;  /* 0x0000b4000f047a23 */ /* 0x004fe20000010800 */
[----:B------:R-:W-:-:S05]  /*4000*/  MOV R15, R46 ;  /* 0x0000002e000f7202 */ /* 0x000fca0000000f00 */
[----:B------:R2:W3:Y:S02]  /*4010*/  MUFU.EX2 R110, R4 ;  /* 0x00000004006e7308 */ /* 0x0004e40000000800 */
[----:B--2---:R-:W-:Y:S01]  /*4020*/  FFMA.FTZ R4, R20, c[0x0][0x2d0], -R0 ;  /* 0x0000b40014047a23 */ /* 0x004fe20000010800 */
[----:B---3--:R-:W-:-:S05]  /*4030*/  F2FP.BF16.PACK_AB R9, R110, R186 ;  /* 0x000000ba6e09723e */ /* 0x008fca00000010ff */
[----:B------:R2:W-:Y:S02]  /*4040*/  MUFU.EX2 R133, R4 ;  /* 0x0000000400857308 */ /* 0x0005e40000000800 */
[----:B--2---:R-:W-:-:S06]  /*4050*/  FFMA.FTZ R4, R21, c[0x0][0x2d0], -R0 ;  /* 0x0000b40015047a23 */ /* 0x004fcc0000010800 */
[----:B------:R2:W3:Y:S02]  /*4060*/  MUFU.EX2 R183, R4 ;  /* 0x0000000400b77308 */ /* 0x0004e40000000800 */
[----:B--2---:R-:W-:Y:S01]  /*4070*/  FFMA.FTZ R4, R23, c[0x0][0x2d0], -R12 ;  /* 0x0000b40017047a23 */ /* 0x004fe2000001080c */
[----:B---3--:R-:W-:-:S05]  /*4080*/  F2FP.BF16.PACK_AB R11, R183, R133 ;  /* 0x00000085b70b723e */ /* 0x008fca00000010ff */
[----:B------:R2:W-:Y:S02]  /*4090*/  MUFU.EX2 R14, R4 ;  /* 0x00000004000e7308 */ /* 0x0005e40000000800 */
[C---:B------:R-:W-:Y:S08]  /*40a0*/  HMMA.16816.F32.BF16 R40, R8.reuse, R16, RZ ;  /* 0x000000100828723c */ /* 0x040ff000000418ff */
[----:B------:R-:W-:Y:S01]  /*40b0*/  HMMA.16816.F32.BF16 R68, R8, R64, RZ ;  /* 0x000000400844723c */ /* 0x000fe200000418ff */
[----:B--2---:R-:W-:-:S04]  /*40c0*/  FFMA.FTZ R4, R22, c[0x0][0x2d0], -R12 ;  /* 0x0000b40016047a23 */ /* 0x004fc8000001080c */
[----:B------:R2:W3:Y:S03]  /*40d0*/  MUFU.EX2 R115, R4 ;  /* 0x0000000400737308 */ /* 0x0004e60000000800 */
[C---:B------:R-:W-:Y:S08]  /*40e0*/  HMMA.16816.F32.BF16 R20, R8.reuse, R24, RZ ;  /* 0x000000180814723c */ /* 0x040ff000000418ff */
[----:B------:R-:W-:Y:S01]  /*40f0*/  HMMA.16816.F32.BF16 R64, R8, R66, RZ ;  /* 0x000000420840723c */ /* 0x000fe200000418ff */
[----:B--2---:R-:W-:Y:S01]  /*4100*/  FFMA.FTZ R4, R28, c[0x0][0x2d0], -R0 ;  /* 0x0000b4001c047a23 */ /* 0x004fe20000010800 */
[----:B---3--:R-:W-:-:S03]  /*4110*/  F2FP.BF16.PACK_AB R6, R115, R14 ;  /* 0x0000000e7306723e */ /* 0x008fc600000010ff */
[----:B------:R2:W-:Y:S02]  /*4120*/  MUFU.EX2 R113, R4 ;  /* 0x0000000400717308 */ /* 0x0005e40000000800 */
[--C-:B--2---:R-:W-:Y:S02]  /*4130*/  FFMA.FTZ R4, R29, c[0x0][0x2d0], -R0.reuse ;  /* 0x0000b4001d047a23 */ /* 0x104fe40000010800 */
[C---:B------:R-:W-:Y:S04]  /*4140*/  HMMA.16816.F32.BF16 R28, R8.reuse, R18, RZ ;  /* 0x00000012081c723c */ /* 0x040fe800000418ff */
[----:B------:R2:W3:Y:S04]  /*4150*/  MUFU.EX2 R252, R4 ;  /* 0x0000000400fc7308 */ /* 0x0004e80000000800 */
[C---:B------:R-:W-:Y:S08]  /*4160*/  HMMA.16816.F32.BF16 R16, R8.reuse, R26, RZ ;  /* 0x0000001a0810723c */ /* 0x040ff000000418ff */
[----:B------:R-:W-:Y:S01]  /*4170*/  HMMA.16816.F32.BF16 R24, R8, R54, RZ ;  /* 0x000000360818723c */ /* 0x000fe200000418ff */
[----:B--2---:R-:W-:Y:S01]  /*4180*/  FFMA.FTZ R4, R44, c[0x0][0x2d0], -R0 ;  /* 0x0000b4002c047a23 */ /* 0x004fe20000010800 */
[----:B---3--:R-:W-:-:S03]  /*4190*/  F2FP.BF16.PACK_AB R5, R252, R113 ;  /* 0x00000071fc05723e */ /* 0x008fc600000010ff */
[----:B------:R2:W-:Y:S02]  /*41a0*/  MUFU.EX2 R184, R4 ;  /* 0x0000000400b87308 */ /* 0x0005e40000000800 */
[----:B--2---:R-:W-:Y:S02]  /*41b0*/  FFMA.FTZ R4, R45, c[0x0][0x2d0], -R0 ;  /* 0x0000b4002d047a23 */ /* 0x004fe40000010800 */
[----:B------:R-:W2:Y:S04]  /*41c0*/  LDSM.16.MT88.4 R44, [R228+0x100] ;  /* 0x00010000e42c783b */ /* 0x000ea80000004200 */
[----:B------:R3:W4:Y:S02]  /*41d0*/  MUFU.EX2 R109, R4 ;  /* 0x00000004006d7308 */ /* 0x0007240000000800 */
[----:B---3--:R-:W-:-:S02]  /*41e0*/  F2FP.BF16.PACK_AB R4, R251, R182 ;  /* 0x000000b6fb04723e */ /* 0x008fc400000010ff */
[----:B----4-:R-:W-:-:S07]  /*41f0*/  F2FP.BF16.PACK_AB R7, R109, R184 ;  /* 0x000000b86d07723e */ /* 0x010fce00000010ff */
[C---:B-1----:R-:W-:Y:S08]  /*4200*/  HMMA.16816.F32.BF16 R148, R4.reuse, R36, R40 ;  /* 0x000000240494723c */ /* 0x042ff00000041828 */
[C---:B------:R-:W-:Y:S01]  /*4210*/  HMMA.16816.F32.BF16 R144, R4.reuse, R38, R28 ;  /* 0x000000260490723c */ /* 0x040fe2000004181c */
[----:B------:R-:W1:Y:S07]  /*4220*/  LDSM.16.MT88.4 R36, [R225+0x3100] ;  /* 0x00310000e124783b */ /* 0x000e6e0000004200 */
[C---:B------:R-:W-:Y:S08]  /*4230*/  HMMA.16816.F32.BF16 R140, R4.reuse, R32, R20 ;  /* 0x00000020048c723c */ /* 0x040ff00000041814 */
[----:B------:R-:W-:Y:S01]  /*4240*/  HMMA.16816.F32.BF16 R136, R4, R34, R16 ;  /* 0x000000220488723c */ /* 0x000fe20000041810 */
[----:B------:R-:W3:Y:S07]  /*4250*/  LDSM.16.MT88.4 R32, [R228+0x900] ;  /* 0x00090000e420783b */ /* 0x000eee0000004200 */
[C---:B------:R-:W-:Y:S01]  /*4260*/  HMMA.16816.F32.BF16 R28, R8.reuse, R52, RZ ;  /* 0x00000034081c723c */ /* 0x040fe200000418ff */
[----:B------:R-:W4:Y:S07]  /*4270*/  LDSM.16.MT88.4 R52, [R228+0x3100] ;  /* 0x00310000e434783b */ /* 0x000f2e0000004200 */
[C---:B--2---:R-:W-:Y:S08]  /*4280*/  HMMA.16816.F32.BF16 R20, R8.reuse, R44, RZ ;  /* 0x0000002c0814723c */ /* 0x044ff000000418ff */
[C---:B------:R-:W-:Y:S08]  /*4290*/  HMMA.16816.F32.BF16 R16, R8.reuse, R46, RZ ;  /* 0x0000002e0810723c */ /* 0x040ff000000418ff */
[C---:B-1----:R-:W-:Y:S08]  /*42a0*/  HMMA.16816.F32.BF16 R44, R8.reuse, R36, RZ ;  /* 0x00000024082c723c */ /* 0x042ff000000418ff */
[----:B------:R-:W-:Y:S08]  /*42b0*/  HMMA.16816.F32.BF16 R40, R8, R38, RZ ;  /* 0x000000260828723c */ /* 0x000ff000000418ff */
[----:B---3--:R-:W-:Y:S08]  /*42c0*/  HMMA.16816.F32.BF16 R128, R4, R32, R20 ;  /* 0x000000200480723c */ /* 0x008ff00000041814 */
[----:B----4-:R-:W-:Y:S08]  /*42d0*/  HMMA.16816.F32.BF16 R20, R8, R52, RZ ;  /* 0x000000340814723c */ /* 0x010ff000000418ff */
[C---:B------:R-:W-:Y:S08]  /*42e0*/  HMMA.16816.F32.BF16 R120, R4.reuse, R60, R28 ;  /* 0x0000003c0478723c */ /* 0x040ff0000004181c */
[C---:B------:R-:W-:Y:S08]  /*42f0*/  HMMA.16816.F32.BF16 R124, R4.reuse, R62, R24 ;  /* 0x0000003e047c723c */ /* 0x040ff00000041818 */
[----:B------:R-:W-:Y:S08]  /*4300*/  HMMA.16816.F32.BF16 R116, R4, R34, R16 ;  /* 0x000000220474723c */ /* 0x000ff00000041810 */
[C---:B------:R-:W-:Y:S08]  /*4310*/  HMMA.16816.F32.BF16 R36, R8.reuse, R48, RZ ;  /* 0x000000300824723c */ /* 0x040ff000000418ff */
        /* <DEDUP_REMOVED lines=9> */
[----:B------:R-:W-:Y:S07]  /*43b0*/  HMMA.16816.F32.BF16 R76, R8, R86, RZ ;  /* 0x00000056084c723c */ /* 0x000fee00000418ff */
[----:B------:R-:W-:Y:S01]  /*43c0*/  IMAD.MOV.U32 R8, RZ, RZ, R133 ;  /* 0x000000ffff087224 */ /* 0x000fe200078e0085 */
[----:B------:R-:W-:Y:S01]  /*43d0*/  MOV R10, R111 ;  /* 0x0000006f000a7202 */ /* 0x000fe20000000f00 */
[----:B------:R-:W-:Y:S01]  /*43e0*/  IMAD.MOV.U32 R9, RZ, RZ, R132 ;  /* 0x000000ffff097224 */ /* 0x000fe200078e0084 */
[----:B------:R-:W-:Y:S01]  /*43f0*/  HMMA.16816.F32.BF16 R84, R4, R88, R28 ;  /* 0x000000580454723c */ /* 0x000fe2000004181c */
[----:B------:R-:W-:-:S06]  /*4400*/  IMAD.MOV.U32 R11, RZ, RZ, R110 ;  /* 0x000000ffff0b7224 */ /* 0x000fcc00078e006e */
[----:B------:R-:W-:Y:S01]  /*4410*/  MOV R29, R8 ;  /* 0x00000008001d7202 */ /* 0x000fe20000000f00 */
[----:B------:R-:W-:Y:S01]  /*4420*/  HMMA.16816.F32.BF16 R132, R4, R96, R44 ;  /* 0x000000600484723c */ /* 0x000fe2000004182c */
[----:B------:R-:W-:-:S06]  /*4430*/  IMAD.MOV.U32 R30, RZ, RZ, R9 ;  /* 0x000000ffff1e7224 */ /* 0x000fcc00078e0009 */
[----:B------:R-:W-:Y:S01]  /*4440*/  IMAD.MOV.U32 R46, RZ, RZ, R109 ;  /* 0x000000ffff2e7224 */ /* 0x000fe200078e006d */
[----:B------:R-:W-:Y:S01]  /*4450*/  MOV R47, R108 ;  /* 0x0000006c002f7202 */ /* 0x000fe20000000f00 */
[----:B------:R-:W-:Y:S01]  /*4460*/  HMMA.16816.F32.BF16 R88, R4, R90, R24 ;  /* 0x0000005a0458723c */ /* 0x000fe20000041818 */
[----:B------:R-:W1:Y:S01]  /*4470*/  LDSM.16.MT88.4 R24, [R228+0x6900] ;  /* 0x00690000e418783b */ /* 0x000e620000004200 */
[----:B------:R-:W-:Y:S02]  /*4480*/  IMAD.MOV.U32 R31, RZ, RZ, R46 ;  /* 0x000000ffff1f7224 */ /* 0x000fe400078e002e */
[----:B------:R-:W-:-:S04]  /*4490*/  IMAD.MOV.U32 R28, RZ, RZ, R47 ;  /* 0x000000ffff1c7224 */ /* 0x000fc800078e002f */
[C---:B------:R-:W-:Y:S08]  /*44a0*/  HMMA.16816.F32.BF16 R108, R4.reuse, R98, R40 ;  /* 0x00000062046c723c */ /* 0x040ff00000041828 */
[C---:B------:R-:W-:Y:S01]  /*44b0*/  HMMA.16816.F32.BF16 R40, R4.reuse, R80, R20 ;  /* 0x000000500428723c */ /* 0x040fe20000041814 */
[----:B------:R-:W2:Y:S06]  /*44c0*/  LDSM.16.MT88.4 R20, [R225+0x6900] ;  /* 0x00690000e114783b */ /* 0x000eac0000004200 */
[----:B------:R-:W-:Y:S01]  /*44d0*/  IMAD.MOV.U32 R80, RZ, RZ, R10 ;  /* 0x000000ffff507224 */ /* 0x000fe200078e000a */
[----:B------:R-:W-:Y:S01]  /*44e0*/  MOV R81, R11 ;  /* 0x0000000b00517202 */ /* 0x000fe20000000f00 */
[C---:B------:R-:W-:Y:S01]  /*44f0*/  HMMA.16816.F32.BF16 R96, R4.reuse, R92, R36 ;  /* 0x0000005c0460723c */ /* 0x040fe20000041824 */
[----:B------:R-:W3:Y:S07]  /*4500*/  LDSM.16.MT88.4 R8, [R229+0x6900] ;  /* 0x00690000e508783b */ /* 0x000eee0000004200 */
[C---:B------:R-:W-:Y:S01]  /*4510*/  HMMA.16816.F32.BF16 R36, R4.reuse, R82, R16 ;  /* 0x000000520424723c */ /* 0x040fe20000041810 */
[----:B------:R-:W4:Y:S06]  /*4520*/  LDSM.16.MT88.4 R16, [R226+0x6900] ;  /* 0x00690000e210783b */ /* 0x000f2c0000004200 */
[----:B------:R-:W-:Y:S01]  /*4530*/  IMAD.MOV.U32 R82, RZ, RZ, R2 ;  /* 0x000000ffff527224 */ /* 0x000fe200078e0002 */
[----:B------:R-:W-:Y:S01]  /*4540*/  HMMA.16816.F32.BF16 R92, R4, R94, R32 ;  /* 0x0000005e045c723c */ /* 0x000fe20000041820 */
[----:B------:R-:W-:-:S07]  /*4550*/  FFMA.FTZ R2, R104, c[0x0][0x2d0], -R12 ;  /* 0x0000b40068027a23 */ /* 0x000fce000001080c */
[C---:B-1----:R-:W-:Y:S08]  /*4560*/  HMMA.16816.F32.BF16 R32, R4.reuse, R24, R72 ;  /* 0x000000180420723c */ /* 0x042ff00000041848 */
[C---:B--2---:R-:W-:Y:S07]  /*4570*/  HMMA.16816.F32.BF16 R68, R4.reuse, R20, R68 ;  /* 0x000000140444723c */ /* 0x044fee0000041844 */
[----:B------:R-:W-:Y:S01]  /*4580*/  IMAD.MOV.U32 R20, RZ, RZ, R14 ;  /* 0x000000ffff147224 */ /* 0x000fe200078e000e */
[----:B------:R-:W-:Y:S01]  /*4590*/  MOV R21, R113 ;  /* 0x0000007100157202 */ /* 0x000fe20000000f00 */
[----:B------:R1:W-:Y:S01]  /*45a0*/  MUFU.EX2 R14, R2 ;  /* 0x00000002000e7308 */ /* 0x0003e20000000800 */
[C---:B---3--:R-:W-:Y:S07]  /*45b0*/  HMMA.16816.F32.BF16 R44, R4.reuse, R8, R52 ;  /* 0x00000008042c723c */ /* 0x048fee0000041834 */
[----:B------:R-:W-:Y:S01]  /*45c0*/  MOV R55, R28 ;  /* 0x0000001c00377202 */ /* 0x000fe20000000f00 */
[----:B------:R-:W-:Y:S01]  /*45d0*/  IMAD.MOV.U32 R54, RZ, RZ, R29 ;  /* 0x000000ffff367224 */ /* 0x000fe200078e001d */
[----:B------:R-:W-:Y:S01]  /*45e0*/  MOV R52, R31 ;  /* 0x0000001f00347202 */ /* 0x000fe20000000f00 */
[----:B------:R-:W-:Y:S01]  /*45f0*/  IMAD.MOV.U32 R53, RZ, RZ, R30 ;  /* 0x000000ffff357224 */ /* 0x000fe200078e001e */
[----:B------:R-:W-:Y:S01]  /*4600*/  HMMA.16816.F32.BF16 R64, R4, R22, R64 ;  /* 0x000000160440723c */ /* 0x000fe20000041840 */
[----:B-1----:R-:W-:-:S04]  /*4610*/  FFMA.FTZ R2, R103, c[0x0][0x2d0], -R12 ;  /* 0x0000b40067027a23 */ /* 0x002fc8000001080c */
[----:B------:R1:W2:Y:S03]  /*4620*/  MUFU.EX2 R83, R2 ;  /* 0x0000000200537308 */ /* 0x0002a60000000800 */
[C---:B------:R-:W-:Y:S01]  /*4630*/  HMMA.16816.F32.BF16 R28, R4.reuse, R26, R76 ;  /* 0x0000001a041c723c */ /* 0x040fe2000004184c */
[----:B------:R-:W3:Y:S06]  /*4640*/  LDSM.16.MT88.4 R24, [R225+0x1100] ;  /* 0x00110000e118783b */ /* 0x000eec0000004200 */
[----:B------:R-:W-:Y:S01]  /*4650*/  IMAD.MOV.U32 R76, RZ, RZ, R20 ;  /* 0x000000ffff4c7224 */ /* 0x000fe200078e0014 */
[----:B----4-:R-:W-:Y:S01]  /*4660*/  HMMA.16816.F32.BF16 R60, R4, R16, R60 ;  /* 0x00000010043c723c */ /* 0x010fe2000004183c */
[----:B------:R-:W-:Y:S01]  /*4670*/  IMAD.MOV.U32 R77, RZ, RZ, R21 ;  /* 0x000000ffff4d7224 */ /* 0x000fe200078e0015 */
[----:B------:R-:W-:Y:S01]  /*4680*/  MOV R78, R252 ;  /* 0x000000fc004e7202 */ /* 0x000fe20000000f00 */
[----:B------:R-:W-:Y:S01]  /*4690*/  LDSM.16.MT88.4 R20, [R226+0x1100] ;  /* 0x00110000e214783b */ /* 0x000fe20000004200 */
[----:B------:R-:W-:-:S02]  /*46a0*/  IMAD.MOV.U32 R79, RZ, RZ, R251 ;  /* 0x000000ffff4f7224 */ /* 0x000fc400078e00fb */
[----:B-1----:R-:W-:Y:S02]  /*46b0*/  FFMA.FTZ R2, R102, c[0x0][0x2d0], -R12 ;  /* 0x0000b40066027a23 */ /* 0x002fe4000001080c */
[C---:B------:R-:W-:Y:S01]  /*46c0*/  HMMA.16816.F32.BF16 R56, R4.reuse, R18, R56 ;  /* 0x000000120438723c */ /* 0x040fe20000041838 */
[----:B------:R-:W1:Y:S01]  /*46d0*/  LDSM.16.MT88.4 R16, [R229+0x1100] ;  /* 0x00110000e510783b */ /* 0x000e620000004200 */
[----:B------:R4:W-:Y:S06]  /*46e0*/  MUFU.EX2 R113, R2 ;  /* 0x0000000200717308 */ /* 0x0009ec0000000800 */
[----:B------:R-:W-:Y:S01]  /*46f0*/  HMMA.16816.F32.BF16 R48, R4, R10, R48 ;  /* 0x0000000a0430723c */ /* 0x000fe20000041830 */
[----:B------:R-:W5:Y:S06]  /*4700*/  LDSM.16.MT88.4 R8, [R228+0x1100] ;  /* 0x00110000e408783b */ /* 0x000f6c0000004200 */
[----:B------:R-:W-:-:S02]  /*4710*/  FFMA.FTZ R4, R107, c[0x0][0x2d0], -R0 ;  /* 0x0000b4006b047a23 */ /* 0x000fc40000010800 */
[----:B----4-:R-:W-:Y:S02]  /*4720*/  FFMA.FTZ R2, R101, c[0x0][0x2d0], -R12 ;  /* 0x0000b40065027a23 */ /* 0x010fe4000001080c */
[----:B------:R4:W-:Y:S01]  /*4730*/  MUFU.EX2 R251, R4 ;  /* 0x0000000400fb7308 */ /* 0x0009e20000000800 */
[----:B--2---:R-:W-:Y:S02]  /*4740*/  IMAD.MOV.U32 R101, RZ, RZ, R83 ;  /* 0x000000ffff657224 */ /* 0x004fe400078e0053 */
[----:B------:R-:W-:-:S05]  /*4750*/  IMAD.MOV.U32 R83, RZ, RZ, R80 ;  /* 0x000000ffff537224 */ /* 0x000fca00078e0050 */
[----:B------:R2:W1:Y:S01]  /*4760*/  MUFU.EX2 R80, R2 ;  /* 0x0000000200507308 */ /* 0x0004620000000800 */
[----:B----4-:R-:W-:Y:S01]  /*4770*/  F2FP.BF16.PACK_AB R4, R101, R14 ;  /* 0x0000000e6504723e */ /* 0x010fe200000010ff */
[----:B--2---:R-:W-:Y:S01]  /*4780*/  FFMA.FTZ R2, R106, c[0x0][0x2d0], -R0 ;  /* 0x0000b4006a027a23 */ /* 0x004fe20000010800 */
[----:B-1----:R-:W-:-:S05]  /*4790*/  F2FP.BF16.PACK_AB R6, R80, R113 ;  /* 0x000000715006723e */ /* 0x002fca00000010ff */
[----:B------:R1:W-:Y:S02]  /*47a0*/  MUFU.EX2 R103, R2 ;  /* 0x0000000200677308 */ /* 0x0003e40000000800 */
[----:B-1----:R-:W-:-:S06]  /*47b0*/  FFMA.FTZ R2, R105, c[0x0][0x2d0], -R0 ;  /* 0x0000b40069027a23 */ /* 0x002fcc0000010800 */
[----:B------:R1:W2:Y:S02]  /*47c0*/  MUFU.EX2 R102, R2 ;  /* 0x0000000200667308 */ /* 0x0002a40000000800 */
[----:B-1----:R-:W-:Y:S01]  /*47d0*/  FFMA.FTZ R2, R112, c[0x0][0x2d0], -R0 ;  /* 0x0000b40070027a23 */ /* 0x002fe20000010800 */
[----:B--2---:R-:W-:-:S05]  /*47e0*/  F2FP.BF16.PACK_AB R5, R102, R103 ;  /* 0x000000676605723e */ /* 0x004fca00000010ff */
[----:B------:R-:W1:Y:S02]  /*47f0*/  MUFU.EX2 R252, R2 ;  /* 0x0000000200fc7308 */ /* 0x000e640000000800 */
[----:B-1----:R-:W-:Y:S01]  /*4800*/  F2FP.BF16.PACK_AB R7, R252, R251 ;  /* 0x000000fbfc07723e */ /* 0x002fe200000010ff */
[----:B------:R-:W-:-:S06]  /*4810*/  IMAD.MOV.U32 R2, RZ, RZ, R82 ;  /* 0x000000ffff027224 */ /* 0x000fcc00078e0052 */
[C---:B---3--:R-:W-:Y:S07]  /*4820*/  HMMA.16816.F32.BF16 R104, R4.reuse, R24, R148 ;  /* 0x000000180468723c */ /* 0x048fee0000041894 */
[----:B------:R-:W-:Y:S01]  /*4830*/  MOV R151, R83 ;  /* 0x0000005300977202 */ /* 0x000fe20000000f00 */
[----:B------:R-:W-:Y:S01]  /*4840*/  HMMA.16816.F32.BF16 R72, R4, R26, R144 ;  /* 0x0000001a0448723c */ /* 0x000fe20000041890 */
[----:B------:R-:W1:Y:S01]  /*4850*/  LDSM.16.MT88.4 R24, [R225+0x4100] ;  /* 0x00410000e118783b */ /* 0x000e620000004200 */
[----:B------:R-:W-:-:S02]  /*4860*/  IMAD.MOV.U32 R149, RZ, RZ, R81 ;  /* 0x000000ffff957224 */ /* 0x000fc400078e0051 */
[----:B------:R-:W-:Y:S02]  /*4870*/  IMAD.MOV.U32 R150, RZ, RZ, R53 ;  /* 0x000000ffff967224 */ /* 0x000fe400078e0035 */
[----:B------:R-:W-:Y:S01]  /*4880*/  IMAD.MOV.U32 R148, RZ, RZ, R78 ;  /* 0x000000ffff947224 */ /* 0x000fe200078e004e */
[----:B------:R-:W-:Y:S01]  /*4890*/  MOV R146, R114 ;  /* 0x0000007200927202 */ /* 0x000fe20000000f00 */
[----:B------:R-:W-:Y:S01]  /*48a0*/  IMAD.MOV.U32 R147, RZ, RZ, R115 ;  /* 0x000000ffff937224 */ /* 0x000fe200078e0073 */
[----:B------:R-:W-:Y:S01]  /*48b0*/  HMMA.16816.F32.BF16 R120, R4, R16, R120 ;  /* 0x000000100478723c */ /* 0x000fe20000041878 */
[----:B------:R-:W-:Y:S02]  /*48c0*/  IMAD.MOV.U32 R145, RZ, RZ, R113 ;  /* 0x000000ffff917224 */ /* 0x000fe400078e0071 */
[----:B------:R-:W-:-:S05]  /*48d0*/  IMAD.MOV.U32 R144, RZ, RZ, R80 ;  /* 0x000000ffff907224 */ /* 0x000fca00078e0050 */
[C---:B------:R-:W-:Y:S07]  /*48e0*/  HMMA.16816.F32.BF16 R112, R4.reuse, R20, R140 ;  /* 0x000000140470723c */ /* 0x040fee000004188c */
[----:B------:R-:W-:Y:S01]  /*48f0*/  IMAD.MOV.U32 R141, RZ, RZ, R2 ;  /* 0x000000ffff8d7224 */ /* 0x000fe200078e0002 */
[----:B------:R-:W-:Y:S01]  /*4900*/  HMMA.16816.F32.BF16 R80, R4, R22, R136 ;  /* 0x000000160450723c */ /* 0x000fe20000041888 */
[----:B------:R-:W2:Y:S01]  /*4910*/  LDSM.16.MT88.4 R20, [R226+0x4100] ;  /* 0x00410000e214783b */ /* 0x000ea20000004200 */
[----:B------:R-:W-:Y:S01]  /*4920*/  FFMA.FTZ R2, R155, c[0x0][0x2d0], -R12 ;  /* 0x0000b4009b027a23 */ /* 0x000fe2000001080c */
[----:B------:R-:W-:Y:S01]  /*4930*/  MOV R143, R77 ;  /* 0x0000004d008f7202 */ /* 0x000fe20000000f00 */
[----:B------:R-:W-:-:S02]  /*4940*/  IMAD.MOV.U32 R155, RZ, RZ, R185 ;  /* 0x000000ffff9b7224 */ /* 0x000fc400078e00b9 */
[----:B------:R3:W-:Y:S01]  /*4950*/  MUFU.EX2 R185, R2 ;  /* 0x0000000200b97308 */ /* 0x0007e20000000800 */
[----:B------:R-:W-:Y:S01]  /*4960*/  MOV R137, R150 ;  /* 0x0000009600897202 */ /* 0x000fe20000000f00 */
[C---:B------:R-:W-:Y:S01]  /*4970*/  HMMA.16816.F32.BF16 R124, R4.reuse, R18, R124 ;  /* 0x00000012047c723c */ /* 0x040fe2000004187c */
[----:B------:R-:W4:Y:S01]  /*4980*/  LDSM.16.MT88.4 R16, [R229+0x4100] ;  /* 0x00410000e510783b */ /* 0x000f220000004200 */
[----:B------:R-:W-:Y:S01]  /*4990*/  IMAD.MOV.U32 R150, RZ, RZ, R187 ;  /* 0x000000ffff967224 */ /* 0x000fe200078e00bb */
[----:B------:R-:W-:Y:S01]  /*49a0*/  MOV R139, R52 ;  /* 0x00000034008b7202 */ /* 0x000fe20000000f00 */
[----:B------:R-:W-:Y:S01]  /*49b0*/  IMAD.MOV.U32 R142, RZ, RZ, R76 ;  /* 0x000000ffff8e7224 */ /* 0x000fe200078e004c */
[----:B------:R-:W-:Y:S01]  /*49c0*/  MOV R136, R151 ;  /* 0x0000009700887202 */ /* 0x000fe20000000f00 */
[----:B------:R-:W-:Y:S01]  /*49d0*/  IMAD.MOV.U32 R151, RZ, RZ, R79 ;  /* 0x000000ffff977224 */ /* 0x000fe200078e004f */
[----:B------:R-:W-:Y:S01]  /*49e0*/  MOV R138, R55 ;  /* 0x00000037008a7202 */ /* 0x000fe20000000f00 */
[----:B-----5:R-:W-:Y:S01]  /*49f0*/  HMMA.16816.F32.BF16 R128, R4, R8, R128 ;  /* 0x000000080480723c */ /* 0x020fe20000041880 */
[----:B------:R-:W-:-:S02]  /*4a00*/  IMAD.MOV.U32 R140, RZ, RZ, R54 ;  /* 0x000000ffff8c7224 */ /* 0x000fc400078e0036 */
[----:B---3--:R-:W-:-:S05]  /*4a10*/  FFMA.FTZ R2, R154, c[0x0][0x2d0], -R12 ;  /* 0x0000b4009a027a23 */ /* 0x008fca000001080c */
[C---:B------:R-:W-:Y:S01]  /*4a20*/  HMMA.16816.F32.BF16 R116, R4.reuse, R10, R116 ;  /* 0x0000000a0474723c */ /* 0x040fe20000041874 */
[----:B------:R-:W3:Y:S01]  /*4a30*/  LDSM.16.MT88.4 R8, [R228+0x4100] ;  /* 0x00410000e408783b */ /* 0x000ee20000004200 */
[----:B------:R5:W-:Y:S01]  /*4a40*/  MUFU.EX2 R187, R2 ;  /* 0x0000000200bb7308 */ /* 0x000be20000000800 */
[----:B------:R-:W-:Y:S02]  /*4a50*/  IMAD.MOV.U32 R154, RZ, RZ, R138 ;  /* 0x000000ffff9a7224 */ /* 0x000fe400078e008a */
[----:B------:R-:W-:Y:S01]  /*4a60*/  IMAD.MOV.U32 R138, RZ, RZ, R141 ;  /* 0x000000ffff8a7224 */ /* 0x000fe200078e008d */
[----:B------:R-:W-:Y:S02]  /*4a70*/  MOV R141, R184 ;  /* 0x000000b8008d7202 */ /* 0x000fe40000000f00 */
[C---:B-1----:R-:W-:Y:S08]  /*4a80*/  HMMA.16816.F32.BF16 R132, R4.reuse, R24, R132 ;  /* 0x000000180484723c */ /* 0x042ff00000041884 */
[----:B------:R-:W-:Y:S01]  /*4a90*/  HMMA.16816.F32.BF16 R108, R4, R26, R108 ;  /* 0x0000001a046c723c */ /* 0x000fe2000004186c */
[----:B------:R-:W1:Y:S01]  /*4aa0*/  LDSM.16.MT88.4 R24, [R228+0x7100] ;  /* 0x00710000e418783b */ /* 0x000e620000004200 */
[----:B-----5:R-:W-:-:S02]  /*4ab0*/  FFMA.FTZ R2, R153, c[0x0][0x2d0], -R12 ;  /* 0x0000b40099027a23 */ /* 0x020fc4000001080c */
[----:B------:R-:W-:Y:S02]  /*4ac0*/  IMAD.MOV.U32 R153, RZ, RZ, R186 ;  /* 0x000000ffff997224 */ /* 0x000fe400078e00ba */
[----:B------:R5:W-:Y:S02]  /*4ad0*/  MUFU.EX2 R186, R2 ;  /* 0x0000000200ba7308 */ /* 0x000be40000000800 */
[C---:B--2---:R-:W-:Y:S08]  /*4ae0*/  HMMA.16816.F32.BF16 R96, R4.reuse, R20, R96 ;  /* 0x000000140460723c */ /* 0x044ff00000041860 */
[----:B------:R-:W-:Y:S01]  /*4af0*/  HMMA.16816.F32.BF16 R92, R4, R22, R92 ;  /* 0x00000016045c723c */ /* 0x000fe2000004185c */
[----:B------:R-:W2:Y:S01]  /*4b00*/  LDSM.16.MT88.4 R20, [R225+0x7100] ;  /* 0x00710000e114783b */ /* 0x000ea20000004200 */
[----:B-----5:R-:W-:Y:S01]  /*4b10*/  FFMA.FTZ R2, R152, c[0x0][0x2d0], -R12 ;  /* 0x0000b40098027a23 */ /* 0x020fe2000001080c */
[----:B------:R-:W-:-:S05]  /*4b20*/  MOV R152, R139 ;  /* 0x0000008b00987202 */ /* 0x000fca0000000f00 */
[C---:B----4-:R-:W-:Y:S01]  /*4b30*/  HMMA.16816.F32.BF16 R84, R4.reuse, R16, R84 ;  /* 0x000000100454723c */ /* 0x050fe20000041854 */
[----:B------:R-:W-:Y:S02]  /*4b40*/  IMAD.MOV.U32 R139, RZ, RZ, R250 ;  /* 0x000000ffff8b7224 */ /* 0x000fe400078e00fa */
[----:B------:R4:W5:Y:S05]  /*4b50*/  MUFU.EX2 R250, R2 ;  /* 0x0000000200fa7308 */ /* 0x00096a0000000800 */
[C---:B------:R-:W-:Y:S01]  /*4b60*/  HMMA.16816.F32.BF16 R88, R4.reuse, R18, R88 ;  /* 0x000000120458723c */ /* 0x040fe20000041858 */
[----:B------:R-:W5:Y:S07]  /*4b70*/  LDSM.16.MT88.4 R16, [R226+0x7100] ;  /* 0x00710000e210783b */ /* 0x000f6e0000004200 */
[----:B---3--:R-:W-:Y:S01]  /*4b80*/  HMMA.16816.F32.BF16 R40, R4, R8, R40 ;  /* 0x000000080428723c */ /* 0x008fe20000041828 */
[----:B----4-:R-:W-:-:S04]  /*4b90*/  FFMA.FTZ R2, R167, c[0x0][0x2d0], -R0 ;  /* 0x0000b400a7027a23 */ /* 0x010fc80000010800 */
[----:B------:R3:W-:Y:S03]  /*4ba0*/  MUFU.EX2 R167, R2 ;  /* 0x0000000200a77308 */ /* 0x0007e60000000800 */
[C---:B------:R-:W-:Y:S01]  /*4bb0*/  HMMA.16816.F32.BF16 R36, R4.reuse, R10, R36 ;  /* 0x0000000a0424723c */ /* 0x040fe20000041824 */
[----:B------:R-:W4:Y:S07]  /*4bc0*/  LDSM.16.MT88.4 R8, [R229+0x7100] ;  /* 0x00710000e508783b */ /* 0x000f2e0000004200 */
[----:B-1----:R-:W-:Y:S01]  /*4bd0*/  HMMA.16816.F32.BF16 R32, R4, R24, R32 ;  /* 0x000000180420723c */ /* 0x002fe20000041820 */
[----:B---3--:R-:W-:-:S07]  /*4be0*/  FFMA.FTZ R2, R165, c[0x0][0x2d0], -R0 ;  /* 0x0000b400a5027a23 */ /* 0x008fce0000010800 */
[C---:B------:R-:W-:Y:S01]  /*4bf0*/  HMMA.16816.F32.BF16 R28, R4.reuse, R26, R28 ;  /* 0x0000001a041c723c */ /* 0x040fe2000004181c */
[----:B------:R-:W1:Y:S01]  /*4c00*/  LDSM.16.MT88.4 R24, [R225+0x1900] ;  /* 0x00190000e118783b */ /* 0x000e620000004200 */
[----:B------:R3:W1:Y:S06]  /*4c10*/  MUFU.EX2 R184, R2 ;  /* 0x0000000200b87308 */ /* 0x00066c0000000800 */
[C---:B--2---:R-:W-:Y:S08]  /*4c20*/  HMMA.16816.F32.BF16 R76, R4.reuse, R20, R68 ;  /* 0x00000014044c723c */ /* 0x044ff00000041844 */
[----:B------:R-:W-:Y:S01]  /*4c30*/  HMMA.16816.F32.BF16 R64, R4, R22, R64 ;  /* 0x000000160440723c */ /* 0x000fe20000041840 */
[----:B------:R-:W2:Y:S01]  /*4c40*/  LDSM.16.MT88.4 R20, [R226+0x1900] ;  /* 0x00190000e214783b */ /* 0x000ea20000004200 */
[----:B---3--:R-:W-:-:S02]  /*4c50*/  FFMA.FTZ R2, R164, c[0x0][0x2d0], -R0 ;  /* 0x0000b400a4027a23 */ /* 0x008fc40000010800 */
[----:B------:R-:W-:-:S04]  /*4c60*/  IMAD.MOV.U32 R164, RZ, RZ, R136 ;  /* 0x000000ffffa47224 */ /* 0x000fc800078e0088 */
[C---:B-----5:R-:W-:Y:S08]  /*4c70*/  HMMA.16816.F32.BF16 R60, R4.reuse, R16, R60 ;  /* 0x00000010043c723c */ /* 0x060ff0000004183c */
[C---:B------:R-:W-:Y:S01]  /*4c80*/  HMMA.16816.F32.BF16 R52, R4.reuse, R18, R56 ;  /* 0x000000120434723c */ /* 0x040fe20000041838 */
[----:B------:R-:W3:Y:S07]  /*4c90*/  LDSM.16.MT88.4 R16, [R229+0x1900] ;  /* 0x00190000e510783b */ /* 0x000eee0000004200 */
[C---:B----4-:R-:W-:Y:S08]  /*4ca0*/  HMMA.16816.F32.BF16 R44, R4.reuse, R8, R44 ;  /* 0x00000008042c723c */ /* 0x050ff0000004182c */
[----:B------:R-:W-:Y:S01]  /*4cb0*/  HMMA.16816.F32.BF16 R48, R4, R10, R48 ;  /* 0x0000000a0430723c */ /* 0x000fe20000041830 */
[----:B------:R-:W4:Y:S06]  /*4cc0*/  LDSM.16.MT88.4 R8, [R228+0x1900] ;  /* 0x00190000e408783b */ /* 0x000f2c0000004200 */
[----:B------:R-:W-:Y:S01]  /*4cd0*/  FFMA.FTZ R4, R166, c[0x0][0x2d0], -R0 ;  /* 0x0000b400a6047a23 */ /* 0x000fe20000010800 */
[----:B------:R-:W-:Y:S01]  /*4ce0*/  F2FP.BF16.PACK_AB R6, R250, R186 ;  /* 0x000000bafa06723e */ /* 0x000fe200000010ff */
[----:B------:R5:W-:Y:S01]  /*4cf0*/  MUFU.EX2 R166, R2 ;  /* 0x0000000200a67308 */ /* 0x000be20000000800 */
[----:B-1----:R-:W-:-:S07]  /*4d00*/  F2FP.BF16.PACK_AB R5, R184, R167 ;  /* 0x000000a7b805723e */ /* 0x002fce00000010ff */
[----:B------:R1:W1:Y:S01]  /*4d10*/  MUFU.EX2 R165, R4 ;  /* 0x0000000400a57308 */ /* 0x0002620000000800 */
[----:B-----5:R-:W-:Y:S01]  /*4d20*/  IMAD.MOV.U32 R2, RZ, RZ, R137 ;  /* 0x000000ffff027224 */ /* 0x020fe200078e0089 */
[----:B-1----:R-:W-:Y:S02]  /*4d30*/  F2FP.BF16.PACK_AB R4, R187, R185 ;  /* 0x000000b9bb04723e */ /* 0x002fe400000010ff */
[----:B------:R-:W-:-:S07]  /*4d40*/  F2FP.BF16.PACK_AB R7, R166, R165 ;  /* 0x000000a5a607723e */ /* 0x000fce00000010ff */
[C---:B------:R-:W-:Y:S08]  /*4d50*/  HMMA.16816.F32.BF16 R104, R4.reuse, R24, R104 ;  /* 0x000000180468723c */ /* 0x040ff00000041868 */
[C---:B------:R-:W-:Y:S01]  /*4d60*/  HMMA.16816.F32.BF16 R56, R4.reuse, R26, R72 ;  /* 0x0000001a0438723c */ /* 0x040fe20000041848 */
[----:B------:R-:W1:Y:S07]  /*4d70*/  LDSM.16.MT88.4 R24, [R225+0x4900] ;  /* 0x00490000e118783b */ /* 0x000e6e0000004200 */
[C---:B--2---:R-:W-:Y:S08]  /*4d80*/  HMMA.16816.F32.BF16 R112, R4.reuse, R20, R112 ;  /* 0x000000140470723c */ /* 0x044ff00000041870 */
[C---:B------:R-:W-:Y:S01]  /*4d90*/  HMMA.16816.F32.BF16 R68, R4.reuse, R22, R80 ;  /* 0x000000160444723c */ /* 0x040fe20000041850 */
[----:B------:R-:W2:Y:S07]  /*4da0*/  LDSM.16.MT88.4 R20, [R226+0x4900] ;  /* 0x00490000e214783b */ /* 0x000eae0000004200 */
[C---:B---3--:R-:W-:Y:S08]  /*4db0*/  HMMA.16816.F32.BF16 R72, R4.reuse, R18, R124 ;  /* 0x000000120448723c */ /* 0x048ff0000004187c */
[C---:B----4-:R-:W-:Y:S08]  /*4dc0*/  HMMA.16816.F32.BF16 R128, R4.reuse, R8, R128 ;  /* 0x000000080480723c */ /* 0x050ff00000041880 */
[C---:B------:R-:W-:Y:S01]  /*4dd0*/  HMMA.16816.F32.BF16 R124, R4.reuse, R10, R116 ;  /* 0x0000000a047c723c */ /* 0x040fe20000041874 */
[----:B------:R-:W3:Y:S06]  /*4de0*/  LDSM.16.MT88.4 R8, [R228+0x4900] ;  /* 0x00490000e408783b */ /* 0x000eec0000004200 */
[----:B------:R-:W-:Y:S01]  /*4df0*/  MOV R118, R138 ;  /* 0x0000008a00767202 */ /* 0x000fe20000000f00 */
[----:B------:R-:W-:Y:S01]  /*4e00*/  IMAD.MOV.U32 R119, RZ, RZ, R139 ;  /* 0x000000ffff777224 */ /* 0x000fe200078e008b */
[C---:B------:R-:W-:Y:S01]  /*4e10*/  HMMA.16816.F32.BF16 R120, R4.reuse, R16, R120 ;  /* 0x000000100478723c */ /* 0x040fe20000041878 */
[----:B------:R-:W4:Y:S07]  /*4e20*/  LDSM.16.MT88.4 R16, [R229+0x4900] ;  /* 0x00490000e510783b */ /* 0x000f2e0000004200 */
[C---:B-1----:R-:W-:Y:S07]  /*4e30*/  HMMA.16816.F32.BF16 R136, R4.reuse, R24, R132 ;  /* 0x000000180488723c */ /* 0x042fee0000041884 */
[----:B------:R-:W-:Y:S01]  /*4e40*/  IMAD.MOV.U32 R133, RZ, RZ, R2 ;  /* 0x000000ffff857224 */ /* 0x000fe200078e0002 */
[----:B------:R-:W-:Y:S01]  /*4e50*/  MOV R132, R164 ;  /* 0x000000a400847202 */ /* 0x000fe20000000f00 */
[----:B------:R-:W-:Y:S01]  /*4e60*/  IMAD.MOV.U32 R134, RZ, RZ, R152 ;  /* 0x000000ffff867224 */ /* 0x000fe200078e0098 */
[----:B------:R-:W-:Y:S01]  /*4e70*/  MOV R2, R154 ;  /* 0x0000009a00027202 */ /* 0x000fe20000000f00 */
[----:B------:R-:W-:Y:S01]  /*4e80*/  IMAD.MOV.U32 R135, RZ, RZ, R153 ;  /* 0x000000ffff877224 */ /* 0x000fe200078e0099 */
[----:B------:R-:W-:Y:S01]  /*4e90*/  MOV R153, R145 ;  /* 0x0000009100997202 */ /* 0x000fe20000000f00 */
[----:B------:R-:W-:Y:S01]  /*4ea0*/  IMAD.MOV.U32 R164, RZ, RZ, R155 ;  /* 0x000000ffffa47224 */ /* 0x000fe200078e009b */
[----:B--2---:R-:W-:Y:S01]  /*4eb0*/  HMMA.16816.F32.BF16 R80, R4, R22, R92 ;  /* 0x000000160450723c */ /* 0x004fe2000004185c */
[----:B------:R-:W-:-:S02]  /*4ec0*/  IMAD.MOV.U32 R152, RZ, RZ, R144 ;  /* 0x000000ffff987224 */ /* 0x000fc400078e0090 */
[----:B------:R-:W-:Y:S02]  /*4ed0*/  IMAD.MOV.U32 R154, RZ, RZ, R146 ;  /* 0x000000ffff9a7224 */ /* 0x000fe400078e0092 */
[----:B------:R-:W-:-:S03]  /*4ee0*/  IMAD.MOV.U32 R155, RZ, RZ, R147 ;  /* 0x000000ffff9b7224 */ /* 0x000fc600078e0093 */
[C---:B------:R-:W-:Y:S01]  /*4ef0*/  HMMA.16816.F32.BF16 R144, R4.reuse, R20, R96 ;  /* 0x000000140490723c */ /* 0x040fe20000041860 */
[----:B------:R-:W1:Y:S07]  /*4f00*/  LDSM.16.MT88.4 R20, [R225+0x7900] ;  /* 0x00790000e114783b */ /* 0x000e6e0000004200 */
[C---:B---3--:R-:W-:Y:S07]  /*4f10*/  HMMA.16816.F32.BF16 R92, R4.reuse, R8, R40 ;  /* 0x00000008045c723c */ /* 0x048fee0000041828 */
[----:B------:R-:W-:Y:S01]  /*4f20*/  MOV R42, R118 ;  /* 0x00000076002a7202 */ /* 0x000fe20000000f00 */
[----:B------:R-:W-:Y:S01]  /*4f30*/  IMAD.MOV.U32 R43, RZ, RZ, R119 ;  /* 0x000000ffff2b7224 */ /* 0x000fe200078e0077 */
[C---:B------:R-:W-:Y:S01]  /*4f40*/  HMMA.16816.F32.BF16 R108, R4.reuse, R26, R108 ;  /* 0x0000001a046c723c */ /* 0x040fe2000004186c */
[----:B------:R-:W-:Y:S07]  /*4f50*/  LDSM.16.MT88.4 R24, [R228+0x7900] ;  /* 0x00790000e418783b */ /* 0x000fee0000004200 */
[C---:B------:R-:W-:Y:S01]  /*4f60*/  HMMA.16816.F32.BF16 R116, R4.reuse, R10, R36 ;  /* 0x0000000a0474723c */ /* 0x040fe20000041824 */
[----:B------:R-:W2:Y:S07]  /*4f70*/  LDSM.16.MT88.4 R8, [R229+0x7900] ;  /* 0x00790000e508783b */ /* 0x000eae0000004200 */
[C---:B----4-:R-:W-:Y:S08]  /*4f80*/  HMMA.16816.F32.BF16 R84, R4.reuse, R16, R84 ;  /* 0x000000100454723c */ /* 0x050ff00000041854 */
[C---:B-1----:R-:W-:Y:S08]  /*4f90*/  HMMA.16816.F32.BF16 R96, R4.reuse, R20, R76 ;  /* 0x000000140460723c */ /* 0x042ff0000004184c */
[C---:B------:R-:W-:Y:S01]  /*4fa0*/  HMMA.16816.F32.BF16 R76, R4.reuse, R22, R64 ;  /* 0x00000016044c723c */ /* 0x040fe20000041840 */
[----:B------:R-:W-:Y:S06]  /*4fb0*/  LDSM.16.MT88.4 R20, [R225+0x2100] ;  /* 0x00210000e114783b */ /* 0x000fec0000004200 */
[----:B------:R-:W-:Y:S01]  /*4fc0*/  IMAD.MOV.U32 R67, RZ, RZ, R42 ;  /* 0x000000ffff437224 */ /* 0x000fe200078e002a */
[----:B------:R-:W-:Y:S01]  /*4fd0*/  MOV R66, R43 ;  /* 0x0000002b00427202 */ /* 0x000fe20000000f00 */
[----:B------:R-:W-:Y:S01]  /*4fe0*/  IMAD.MOV.U32 R65, RZ, RZ, R134 ;  /* 0x000000ffff417224 */ /* 0x000fe200078e0086 */
[----:B------:R-:W-:Y:S01]  /*4ff0*/  HMMA.16816.F32.BF16 R88, R4, R18, R88 ;  /* 0x000000120458723c */ /* 0x000fe20000041858 */
[----:B------:R-:W-:Y:S01]  /*5000*/  IMAD.MOV.U32 R134, RZ, RZ, R154 ;  /* 0x000000ffff867224 */ /* 0x000fe200078e009a */
[----:B------:R-:W1:Y:S01]  /*5010*/  LDSM.16.MT88.4 R16, [R226+0x7900] ;  /* 0x00790000e210783b */ /* 0x000e620000004200 */
[----:B------:R-:W-:-:S02]  /*5020*/  IMAD.MOV.U32 R64, RZ, RZ, R135 ;  /* 0x000000ffff407224 */ /* 0x000fc400078e0087 */
[----:B------:R-:W-:-:S03]  /*5030*/  IMAD.MOV.U32 R135, RZ, RZ, R155 ;  /* 0x000000ffff877224 */ /* 0x000fc600078e009b */
[C---:B--2---:R-:W-:Y:S07]  /*5040*/  HMMA.16816.F32.BF16 R40, R4.reuse, R8, R44 ;  /* 0x000000080428723c */ /* 0x044fee000004182c */
[----:B------:R-:W-:Y:S01]  /*5050*/  MOV R47, R2 ;  /* 0x00000002002f7202 */ /* 0x000fe20000000f00 */
[----:B------:R-:W-:Y:S01]  /*5060*/  FFMA.FTZ R2, R171, c[0x0][0x2d0], -R12 ;  /* 0x0000b400ab027a23 */ /* 0x000fe2000001080c */
[----:B------:R-:W-:Y:S01]  /*5070*/  HMMA.16816.F32.BF16 R32, R4, R24, R32 ;  /* 0x000000180420723c */ /* 0x000fe20000041820 */
[----:B------:R-:W-:Y:S01]  /*5080*/  IMAD.MOV.U32 R45, RZ, RZ, R152 ;  /* 0x000000ffff2d7224 */ /* 0x000fe200078e0098 */
[----:B------:R-:W-:Y:S01]  /*5090*/  MOV R44, R153 ;  /* 0x00000099002c7202 */ /* 0x000fe20000000f00 */
[----:B------:R2:W-:Y:S01]  /*50a0*/  MUFU.EX2 R152, R2 ;  /* 0x0000000200987308 */ /* 0x0005e20000000800 */
[----:B------:R-:W-:-:S02]  /*50b0*/  IMAD.MOV.U32 R46, RZ, RZ, R164 ;  /* 0x000000ffff2e7224 */ /* 0x000fc400078e00a4 */
[----:B------:R-:W-:Y:S01]  /*50c0*/  IMAD.MOV.U32 R171, RZ, RZ, R103 ;  /* 0x000000ffffab7224 */ /* 0x000fe200078e0067 */
[----:B------:R-:W-:Y:S01]  /*50d0*/  MOV R24, R101 ;  /* 0x0000006500187202 */ /* 0x000fe20000000f00 */
[----:B------:R-:W-:Y:S01]  /*50e0*/  IMAD.MOV.U32 R25, RZ, RZ, R102 ;  /* 0x000000ffff197224 */ /* 0x000fe200078e0066 */
[C---:B------:R-:W-:Y:S01]  /*50f0*/  HMMA.16816.F32.BF16 R48, R4.reuse, R10, R48 ;  /* 0x0000000a0430723c */ /* 0x040fe20000041830 */
[----:B------:R-:W3:Y:S07]  /*5100*/  LDSM.16.MT88.4 R8, [R229+0x2100] ;  /* 0x00210000e508783b */ /* 0x000eee0000004200 */
[----:B------:R-:W-:Y:S01]  /*5110*/  HMMA.16816.F32.BF16 R28, R4, R26, R28 ;  /* 0x0000001a041c723c */ /* 0x000fe2000004181c */
[----:B--2---:R-:W-:Y:S01]  /*5120*/  FFMA.FTZ R2, R170, c[0x0][0x2d0], -R12 ;  /* 0x0000b400aa027a23 */ /* 0x004fe2000001080c */
[----:B------:R-:W-:-:S03]  /*5130*/  MOV R170, R66 ;  /* 0x0000004200aa7202 */ /* 0x000fc60000000f00 */
[----:B------:R2:W4:Y:S03]  /*5140*/  MUFU.EX2 R154, R2 ;  /* 0x00000002009a7308 */ /* 0x0005260000000800 */
[C---:B-1----:R-:W-:Y:S08]  /*5150*/  HMMA.16816.F32.BF16 R60, R4.reuse, R16, R60 ;  /* 0x00000010043c723c */ /* 0x042ff0000004183c */
[----:B------:R-:W-:Y:S01]  /*5160*/  HMMA.16816.F32.BF16 R52, R4, R18, R52 ;  /* 0x000000120434723c */ /* 0x000fe20000041834 */
[----:B------:R-:W1:Y:S01]  /*5170*/  LDSM.16.MT88.4 R16, [R226+0x2100] ;  /* 0x00210000e210783b */ /* 0x000e620000004200 */
[----:B--2---:R-:W-:-:S05]  /*5180*/  FFMA.FTZ R2, R169, c[0x0][0x2d0], -R12 ;  /* 0x0000b400a9027a23 */ /* 0x004fca000001080c */
[----:B----4-:R-:W-:Y:S01]  /*5190*/  F2FP.BF16.PACK_AB R4, R154, R152 ;  /* 0x000000989a04723e */ /* 0x010fe200000010ff */
[----:B------:R-:W-:Y:S01]  /*51a0*/  IMAD.MOV.U32 R169, RZ, RZ, R65 ;  /* 0x000000ffffa97224 */ /* 0x000fe200078e0041 */
[----:B------:R2:W-:Y:S02]  /*51b0*/  MUFU.EX2 R155, R2 ;  /* 0x00000002009b7308 */ /* 0x0005e40000000800 */
[----:B--2---:R-:W-:Y:S02]  /*51c0*/  FFMA.FTZ R2, R168, c[0x0][0x2d0], -R12 ;  /* 0x0000b400a8027a23 */ /* 0x004fe4000001080c */
[----:B------:R-:W-:-:S04]  /*51d0*/  IMAD.MOV.U32 R168, RZ, RZ, R64 ;  /* 0x000000ffffa87224 */ /* 0x000fc800078e0040 */
[----:B------:R2:W4:Y:S02]  /*51e0*/  MUFU.EX2 R164, R2 ;  /* 0x0000000200a47308 */ /* 0x0005240000000800 */
[----:B--2---:R-:W-:Y:S01]  /*51f0*/  FFMA.FTZ R2, R174, c[0x0][0x2d0], -R0 ;  /* 0x0000b400ae027a23 */ /* 0x004fe20000010800 */
[----:B----4-:R-:W-:Y:S02]  /*5200*/  F2FP.BF16.PACK_AB R6, R164, R155 ;  /* 0x0000009ba406723e */ /* 0x010fe400000010ff */
[----:B------:R-:W-:-:S03]  /*5210*/  MOV R174, R47 ;  /* 0x0000002f00ae7202 */ /* 0x000fc60000000f00 */
[----:B------:R2:W-:Y:S02]  /*5220*/  MUFU.EX2 R102, R2 ;  /* 0x0000000200667308 */ /* 0x0005e40000000800 */
[----:B--2---:R-:W-:Y:S02]  /*5230*/  FFMA.FTZ R2, R173, c[0x0][0x2d0], -R0 ;  /* 0x0000b400ad027a23 */ /* 0x004fe40000010800 */
[----:B------:R-:W-:-:S04]  /*5240*/  IMAD.MOV.U32 R173, RZ, RZ, R46 ;  /* 0x000000ffffad7224 */ /* 0x000fc800078e002e */
[----:B------:R2:W4:Y:S02]  /*5250*/  MUFU.EX2 R153, R2 ;  /* 0x0000000200997308 */ /* 0x0005240000000800 */
[----:B--2---:R-:W-:Y:S01]  /*5260*/  FFMA.FTZ R2, R172, c[0x0][0x2d0], -R0 ;  /* 0x0000b400ac027a23 */ /* 0x004fe20000010800 */
[----:B----4-:R-:W-:Y:S01]  /*5270*/  F2FP.BF16.PACK_AB R5, R153, R102 ;  /* 0x000000669905723e */ /* 0x010fe200000010ff */
[----:B------:R-:W-:-:S04]  /*5280*/  IMAD.MOV.U32 R172, RZ, RZ, R45 ;  /* 0x000000ffffac7224 */ /* 0x000fc800078e002d */
[----:B------:R2:W-:Y:S02]  /*5290*/  MUFU.EX2 R101, R2 ;  /* 0x0000000200657308 */ /* 0x0005e40000000800 */
[----:B--2---:R-:W-:Y:S01]  /*52a0*/  FFMA.FTZ R2, R175, c[0x0][0x2d0], -R0 ;  /* 0x0000b400af027a23 */ /* 0x004fe20000010800 */
[----:B------:R-:W-:-:S05]  /*52b0*/  MOV R175, R44 ;  /* 0x0000002c00af7202 */ /* 0x000fca0000000f00 */
[----:B------:R-:W2:Y:S02]  /*52c0*/  MUFU.EX2 R103, R2 ;  /* 0x0000000200677308 */ /* 0x000ea40000000800 */
[----:B--2---:R-:W-:Y:S01]  /*52d0*/  F2FP.BF16.PACK_AB R7, R103, R101 ;  /* 0x000000656707723e */ /* 0x004fe200000010ff */
[----:B------:R-:W-:-:S06]  /*52e0*/  IMAD.MOV.U32 R2, RZ, RZ, R25 ;  /* 0x000000ffff027224 */ /* 0x000fcc00078e0019 */
[C---:B------:R-:W-:Y:S08]  /*52f0*/  HMMA.16816.F32.BF16 R104, R4.reuse, R20, R104 ;  /* 0x000000140468723c */ /* 0x040ff00000041868 */
[C---:B------:R-:W-:Y:S01]  /*5300*/  HMMA.16816.F32.BF16 R36, R4.reuse, R22, R56 ;  /* 0x000000160424723c */ /* 0x040fe20000041838 */
[----:B------:R-:W2:Y:S06]  /*5310*/  LDSM.16.MT88.4 R20, [R225+0x5100] ;  /* 0x00510000e114783b */ /* 0x000eac0000004200 */
[----:B------:R-:W-:Y:S01]  /*5320*/  MOV R57, R171 ;  /* 0x000000ab00397202 */ /* 0x000fe20000000f00 */
[----:B------:R-:W-:Y:S01]  /*5330*/  IMAD.MOV.U32 R171, RZ, RZ, R67 ;  /* 0x000000ffffab7224 */ /* 0x000fe200078e0043 */
[----:B---3--:R-:W-:Y:S01]  /*5340*/  HMMA.16816.F32.BF16 R120, R4, R8, R120 ;  /* 0x000000080478723c */ /* 0x008fe20000041878 */
[----:B------:R-:W-:-:S02]  /*5350*/  IMAD.MOV.U32 R56, RZ, RZ, R24 ;  /* 0x000000ffff387224 */ /* 0x000fc400078e0018 */
[----:B------:R-:W3:Y:S01]  /*5360*/  LDSM.16.MT88.4 R24, [R228+0x2100] ;  /* 0x00210000e418783b */ /* 0x000ee20000004200 */
[----:B------:R-:W-:Y:S02]  /*5370*/  IMAD.MOV.U32 R59, RZ, RZ, R168 ;  /* 0x000000ffff3b7224 */ /* 0x000fe400078e00a8 */
[----:B------:R-:W-:Y:S02]  /*5380*/  IMAD.MOV.U32 R58, RZ, RZ, R169 ;  /* 0x000000ffff3a7224 */ /* 0x000fe400078e00a9 */
[C---:B------:R-:W-:Y:S01]  /*5390*/  HMMA.16816.F32.BF16 R64, R4.reuse, R10, R72 ;  /* 0x0000000a0440723c */ /* 0x040fe20000041848 */
[----:B------:R-:W4:Y:S07]  /*53a0*/  LDSM.16.MT88.4 R8, [R229+0x5100] ;  /* 0x00510000e508783b */ /* 0x000f2e0000004200 */
[C---:B-1----:R-:W-:Y:S08]  /*53b0*/  HMMA.16816.F32.BF16 R112, R4.reuse, R16, R112 ;  /* 0x000000100470723c */ /* 0x042ff00000041870 */
[C---:B------:R-:W-:Y:S01]  /*53c0*/  HMMA.16816.F32.BF16 R44, R4.reuse, R18, R68 ;  /* 0x00000012042c723c */ /* 0x040fe20000041844 */
[----:B------:R-:W1:Y:S07]  /*53d0*/  LDSM.16.MT88.4 R16, [R226+0x5100] ;  /* 0x00510000e210783b */ /* 0x000e6e0000004200 */
[C---:B--2---:R-:W-:Y:S08]  /*53e0*/  HMMA.16816.F32.BF16 R136, R4.reuse, R20, R136 ;  /* 0x000000140488723c */ /* 0x044ff00000041888 */
[C---:B------:R-:W-:Y:S01]  /*53f0*/  HMMA.16816.F32.BF16 R72, R4.reuse, R22, R108 ;  /* 0x000000160448723c */ /* 0x040fe2000004186c */
[----:B------:R-:W2:Y:S06]  /*5400*/  LDSM.16.MT88.4 R20, [R228+0x5100] ;  /* 0x00510000e414783b */ /* 0x000eac0000004200 */
[----:B------:R-:W-:Y:S01]  /*5410*/  MOV R111, R175 ;  /* 0x000000af006f7202 */ /* 0x000fe20000000f00 */
[----:B---3--:R-:W-:Y:S01]  /*5420*/  HMMA.16816.F32.BF16 R68, R4, R26, R124 ;  /* 0x0000001a0444723c */ /* 0x008fe2000004187c */
[----:B------:R-:W-:Y:S01]  /*5430*/  IMAD.MOV.U32 R110, RZ, RZ, R172 ;  /* 0x000000ffff6e7224 */ /* 0x000fe200078e00ac */
[----:B------:R-:W-:Y:S01]  /*5440*/  MOV R108, R174 ;  /* 0x000000ae006c7202 */ /* 0x000fe20000000f00 */
[----:B------:R-:W-:-:S04]  /*5450*/  IMAD.MOV.U32 R109, RZ, RZ, R173 ;  /* 0x000000ffff6d7224 */ /* 0x000fc800078e00ad */
[----:B------:R-:W-:Y:S01]  /*5460*/  IMAD.MOV.U32 R126, RZ, RZ, R132 ;  /* 0x000000ffff7e7224 */ /* 0x000fe200078e0084 */
[C---:B----4-:R-:W-:Y:S01]  /*5470*/  HMMA.16816.F32.BF16 R84, R4.reuse, R8, R84 ;  /* 0x000000080454723c */ /* 0x050fe20000041854 */
[----:B------:R-:W-:Y:S01]  /*5480*/  MOV R127, R133 ;  /* 0x00000085007f7202 */ /* 0x000fe20000000f00 */
[----:B------:R-:W-:Y:S01]  /*5490*/  IMAD.MOV.U32 R132, RZ, RZ, R134 ;  /* 0x000000ffff847224 */ /* 0x000fe200078e0086 */
[----:B------:R-:W-:Y:S01]  /*54a0*/  MOV R134, R140 ;  /* 0x0000008c00867202 */ /* 0x000fe20000000f00 */
[----:B------:R-:W-:Y:S02]  /*54b0*/  IMAD.MOV.U32 R133, RZ, RZ, R135 ;  /* 0x000000ffff857224 */ /* 0x000fe400078e0087 */
[----:B------:R-:W-:Y:S02]  /*54c0*/  IMAD.MOV.U32 R135, RZ, RZ, R183 ;  /* 0x000000ffff877224 */ /* 0x000fe400078e00b7 */
[----:B------:R-:W-:Y:S01]  /*54d0*/  HMMA.16816.F32.BF16 R88, R4, R10, R88 ;  /* 0x0000000a0458723c */ /* 0x000fe20000041858 */
[----:B------:R-:W3:Y:S01]  /*54e0*/  LDSM.16.MT88.4 R8, [R226+0x8100] ;  /* 0x00810000e208783b */ /* 0x000ee20000004200 */
[----:B------:R-:W-:-:S02]  /*54f0*/  IMAD.MOV.U32 R140, RZ, RZ, R182 ;  /* 0x000000ffff8c7224 */ /* 0x000fc400078e00b6 */
[----:B------:R-:W-:Y:S01]  /*5500*/  IMAD.MOV.U32 R124, RZ, RZ, R2 ;  /* 0x000000ffff7c7224 */ /* 0x000fe200078e0002 */
[----:B------:R-:W-:Y:S01]  /*5510*/  MOV R2, R170 ;  /* 0x000000aa00027202 */ /* 0x000fe20000000f00 */
[----:B------:R-:W-:Y:S02]  /*5520*/  IMAD.MOV.U32 R125, RZ, RZ, R171 ;  /* 0x000000ffff7d7224 */ /* 0x000fe400078e00ab */
[----:B-1----:R-:W-:Y:S02]  /*5530*/  HMMA.16816.F32.BF16 R144, R4, R16, R144 ;  /* 0x000000100490723c */ /* 0x002fe40000041890 */
[----:B------:R-:W-:-:S06]  /*5540*/  FFMA.FTZ R2, R2, c[0x0][0x2d0], -R12 ;  /* 0x0000b40002027a23 */ /* 0x000fcc000001080c */
[C---:B------:R-:W-:Y:S01]  /*5550*/  HMMA.16816.F32.BF16 R80, R4.reuse, R18, R80 ;  /* 0x000000120450723c */ /* 0x040fe20000041850 */
[----:B------:R-:W1:Y:S07]  /*5560*/  LDSM.16.MT88.4 R16, [R225+0x8100] ;  /* 0x00810000e110783b */ /* 0x000e6e0000004200 */
[C---:B--2---:R-:W-:Y:S08]  /*5570*/  HMMA.16816.F32.BF16 R92, R4.reuse, R20, R92 ;  /* 0x00000014045c723c */ /* 0x044ff0000004185c */
[C---:B------:R-:W-:Y:S07]  /*5580*/  HMMA.16816.F32.BF16 R20, R4.reuse, R22, R116 ;  /* 0x000000160414723c */ /* 0x040fee0000041874 */
[----:B------:R-:W-:Y:S01]  /*5590*/  MOV R118, R181 ;  /* 0x000000b500767202 */ /* 0x000fe20000000f00 */
[----:B------:R-:W-:Y:S01]  /*55a0*/  IMAD.MOV.U32 R119, RZ, RZ, R180 ;  /* 0x000000ffff777224 */ /* 0x000fe200078e00b4 */
[----:B---3--:R-:W-:Y:S01]  /*55b0*/  HMMA.16816.F32.BF16 R172, R4, R8, R60 ;  /* 0x0000000804ac723c */ /* 0x008fe2000004183c */
[----:B------:R-:W-:Y:S01]  /*55c0*/  IMAD.MOV.U32 R117, RZ, RZ, R126 ;  /* 0x000000ffff757224 */ /* 0x000fe200078e007e */
[----:B------:R-:W-:Y:S01]  /*55d0*/  MOV R126, R127 ;  /* 0x0000007f007e7202 */ /* 0x000fe20000000f00 */
[----:B------:R-:W-:-:S02]  /*55e0*/  IMAD.MOV.U32 R127, RZ, RZ, R132 ;  /* 0x000000ffff7f7224 */ /* 0x000fc400078e0084 */
[----:B------:R-:W-:Y:S01]  /*55f0*/  IMAD.MOV.U32 R132, RZ, RZ, R133 ;  /* 0x000000ffff847224 */ /* 0x000fe200078e0085 */
[----:B------:R-:W-:Y:S01]  /*5600*/  MOV R133, R134 ;  /* 0x0000008600857202 */ /* 0x000fe20000000f00 */
[----:B------:R-:W-:Y:S01]  /*5610*/  IMAD.MOV.U32 R134, RZ, RZ, R135 ;  /* 0x000000ffff867224 */ /* 0x000fe200078e0087 */
[C---:B------:R-:W-:Y:S01]  /*5620*/  HMMA.16816.F32.BF16 R180, R4.reuse, R10, R52 ;  /* 0x0000000a04b4723c */ /* 0x040fe20000041834 */
[----:B------:R-:W2:Y:S01]  /*5630*/  LDSM.16.MT88.4 R8, [R228+0x8100] ;  /* 0x00810000e408783b */ /* 0x000ea20000004200 */
[----:B------:R-:W-:Y:S01]  /*5640*/  IMAD.MOV.U32 R135, RZ, RZ, R140 ;  /* 0x000000ffff877224 */ /* 0x000fe200078e008c */
[----:B------:R-:W-:Y:S01]  /*5650*/  MOV R140, R141 ;  /* 0x0000008d008c7202 */ /* 0x000fe20000000f00 */
[----:B------:R-:W-:Y:S02]  /*5660*/  IMAD.MOV.U32 R141, RZ, RZ, R142 ;  /* 0x000000ffff8d7224 */ /* 0x000fe400078e008e */
[----:B------:R-:W-:Y:S01]  /*5670*/  IMAD.MOV.U32 R142, RZ, RZ, R143 ;  /* 0x000000ffff8e7224 */ /* 0x000fe200078e008f */
[----:B------:R-:W-:Y:S01]  /*5680*/  MOV R143, R148 ;  /* 0x00000094008f7202 */ /* 0x000fe20000000f00 */
[----:B------:R-:W-:Y:S01]  /*5690*/  IMAD.MOV.U32 R148, RZ, RZ, R151 ;  /* 0x000000ffff947224 */ /* 0x000fe200078e0097 */
[C---:B------:R-:W-:Y:S01]  /*56a0*/  HMMA.16816.F32.BF16 R128, R4.reuse, R24, R128 ;  /* 0x000000180480723c */ /* 0x040fe20000041880 */
[----:B------:R-:W-:Y:S01]  /*56b0*/  IMAD.MOV.U32 R151, RZ, RZ, R13 ;  /* 0x000000ffff977224 */ /* 0x000fe200078e000d */
[----:B------:R-:W3:Y:S01]  /*56c0*/  LDSM.16.MT88.4 R24, [R229+0x8100] ;  /* 0x00810000e518783b */ /* 0x000ee20000004200 */
[----:B------:R4:W-:Y:S05]  /*56d0*/  MUFU.EX2 R13, R2 ;  /* 0x00000002000d7308 */ /* 0x0009ea0000000800 */
[C---:B-1----:R-:W-:Y:S08]  /*56e0*/  HMMA.16816.F32.BF16 R168, R4.reuse, R16, R96 ;  /* 0x0000001004a8723c */ /* 0x042ff00000041860 */
[----:B------:R-:W-:Y:S01]  /*56f0*/  HMMA.16816.F32.BF16 R76, R4, R18, R76 ;  /* 0x00000012044c723c */ /* 0x000fe2000004184c */
[----:B----4-:R-:W-:Y:S01]  /*5700*/  FFMA.FTZ R2, R118, c[0x0][0x2d0], -R12 ;  /* 0x0000b40076027a23 */ /* 0x010fe2000001080c */
[----:B------:R-:W-:Y:S01]  /*5710*/  MOV R118, R119 ;  /* 0x0000007700767202 */ /* 0x000fe20000000f00 */
[----:B------:R-:W-:-:S02]  /*5720*/  IMAD.MOV.U32 R119, RZ, RZ, R108 ;  /* 0x000000ffff777224 */ /* 0x000fc400078e006c */
[----:B------:R-:W-:Y:S01]  /*5730*/  IMAD.MOV.U32 R108, RZ, RZ, R109 ;  /* 0x000000ffff6c7224 */ /* 0x000fe200078e006d */
[----:B------:R-:W-:Y:S01]  /*5740*/  MOV R109, R110 ;  /* 0x0000006e006d7202 */ /* 0x000fe20000000f00 */
[----:B------:R-:W-:Y:S02]  /*5750*/  IMAD.MOV.U32 R110, RZ, RZ, R111 ;  /* 0x000000ffff6e7224 */ /* 0x000fe400078e006f */
[----:B------:R-:W-:Y:S01]  /*5760*/  IMAD.MOV.U32 R111, RZ, RZ, R124 ;  /* 0x000000ffff6f7224 */ /* 0x000fe200078e007c */
[----:B------:R-:W-:Y:S01]  /*5770*/  MOV R124, R56 ;  /* 0x00000038007c7202 */ /* 0x000fe20000000f00 */
[----:B------:R-:W-:Y:S01]  /*5780*/  IMAD.MOV.U32 R56, RZ, RZ, R57 ;  /* 0x000000ffff387224 */ /* 0x000fe200078e0039 */
[----:B------:R-:W-:Y:S01]  /*5790*/  MOV R96, R109 ;  /* 0x0000006d00607202 */ /* 0x000fe20000000f00 */
[----:B------:R-:W-:Y:S01]  /*57a0*/  IMAD.MOV.U32 R57, RZ, RZ, R14 ;  /* 0x000000ffff397224 */ /* 0x000fe200078e000e */
[----:B--2---:R-:W-:Y:S01]  /*57b0*/  HMMA.16816.F32.BF16 R32, R4, R8, R32 ;  /* 0x000000080420723c */ /* 0x004fe20000041820 */
[----:B------:R1:W2:Y:S01]  /*57c0*/  MUFU.EX2 R14, R2 ;  /* 0x00000002000e7308 */ /* 0x0002a20000000800 */
[----:B------:R-:W-:Y:S01]  /*57d0*/  IMAD.MOV.U32 R17, RZ, RZ, R119 ;  /* 0x000000ffff117224 */ /* 0x000fe200078e0077 */
[----:B------:R-:W-:Y:S01]  /*57e0*/  MOV R99, R124 ;  /* 0x0000007c00637202 */ /* 0x000fe20000000f00 */
[----:B------:R-:W-:-:S02]  /*57f0*/  IMAD.MOV.U32 R16, RZ, RZ, R108 ;  /* 0x000000ffff107224 */ /* 0x000fc400078e006c */
[----:B------:R-:W-:Y:S02]  /*5800*/  IMAD.MOV.U32 R97, RZ, RZ, R110 ;  /* 0x000000ffff617224 */ /* 0x000fe400078e006e */
[----:B------:R-:W-:Y:S01]  /*5810*/  IMAD.MOV.U32 R98, RZ, RZ, R111 ;  /* 0x000000ffff627224 */ /* 0x000fe200078e006f */
[----:B------:R-:W-:Y:S01]  /*5820*/  HMMA.16816.F32.BF16 R28, R4, R10, R28 ;  /* 0x0000000a041c723c */ /* 0x000fe2000004181c */
[----:B------:R-:W-:Y:S01]  /*5830*/  LDSM.16.MT88.4 R108, [R225+0x2900] ;  /* 0x00290000e16c783b */ /* 0x000fe20000004200 */
[----:B------:R-:W-:Y:S02]  /*5840*/  IMAD.MOV.U32 R18, RZ, RZ, R148 ;  /* 0x000000ffff127224 */ /* 0x000fe400078e0094 */
[----:B------:R-:W-:-:S03]  /*5850*/  IMAD.MOV.U32 R19, RZ, RZ, R143 ;  /* 0x000000ffff137224 */ /* 0x000fc600078e008f */
[----:B------:R-:W-:Y:S01]  /*5860*/  MOV R10, R57 ;  /* 0x00000039000a7202 */ /* 0x000fe20000000f00 */
[----:B-1----:R-:W-:Y:S01]  /*5870*/  FFMA.FTZ R2, R125, c[0x0][0x2d0], -R12 ;  /* 0x0000b4007d027a23 */ /* 0x002fe2000001080c */
[----:B------:R-:W-:Y:S01]  /*5880*/  MOV R125, R15 ;  /* 0x0000000f007d7202 */ /* 0x000fe20000000f00 */
[C---:B---3--:R-:W-:Y:S01]  /*5890*/  HMMA.16816.F32.BF16 R40, R4.reuse, R24, R40 ;  /* 0x000000180428723c */ /* 0x048fe20000041828 */
[----:B------:R-:W-:Y:S01]  /*58a0*/  IMAD.MOV.U32 R11, RZ, RZ, R56 ;  /* 0x000000ffff0b7224 */ /* 0x000fe200078e0038 */
[----:B------:R1:W-:Y:S05]  /*58b0*/  MUFU.EX2 R15, R2 ;  /* 0x00000002000f7308 */ /* 0x0003ea0000000800 */
[----:B------:R-:W-:Y:S01]  /*58c0*/  IMAD.MOV.U32 R25, RZ, RZ, R96 ;  /* 0x000000ffff197224 */ /* 0x000fe200078e0060 */
[----:B------:R-:W-:Y:S01]  /*58d0*/  HMMA.16816.F32.BF16 R48, R4, R26, R48 ;  /* 0x0000001a0430723c */ /* 0x000fe20000041830 */
[----:B------:R-:W-:Y:S01]  /*58e0*/  IMAD.MOV.U32 R24, RZ, RZ, R97 ;  /* 0x000000ffff187224 */ /* 0x000fe200078e0061 */
[----:B--2---:R-:W-:-:S05]  /*58f0*/  F2FP.BF16.PACK_AB R96, R14, R13 ;  /* 0x0000000d0e60723e */ /* 0x004fca00000010ff */
[----:B------:R-:W-:Y:S01]  /*5900*/  MOV R27, R98 ;  /* 0x00000062001b7202 */ /* 0x000fe20000000f00 */
[----:B------:R-:W-:Y:S02]  /*5910*/  IMAD.MOV.U32 R26, RZ, RZ, R99 ;  /* 0x000000ffff1a7224 */ /* 0x000fe400078e0063 */
[----:B-1----:R-:W-:Y:S02]  /*5920*/  FFMA.FTZ R2, R117, c[0x0][0x2d0], -R12 ;  /* 0x0000b40075027a23 */ /* 0x002fe4000001080c */
[----:B------:R-:W-:Y:S02]  /*5930*/  IMAD.MOV.U32 R4, RZ, RZ, R59 ;  /* 0x000000ffff047224 */ /* 0x000fe400078e003b */
[----:B------:R1:W2:Y:S01]  /*5940*/  MUFU.EX2 R12, R2 ;  /* 0x00000002000c7308 */ /* 0x0002a20000000800 */
[----:B------:R-:W-:Y:S02]  /*5950*/  FADD.FTZ R6, R17, R16 ;  /* 0x0000001011067221 */ /* 0x000fe40000010000 */
[----:B------:R-:W-:-:S02]  /*5960*/  IMAD.MOV.U32 R5, RZ, RZ, R133 ;  /* 0x000000ffff057224 */ /* 0x000fc400078e0085 */
[----:B------:R-:W-:Y:S02]  /*5970*/  IMAD.MOV.U32 R16, RZ, RZ, R141 ;  /* 0x000000ffff107224 */ /* 0x000fe400078e008d */
[----:B------:R-:W-:Y:S02]  /*5980*/  IMAD.MOV.U32 R17, RZ, RZ, R140 ;  /* 0x000000ffff117224 */ /* 0x000fe400078e008c */
[----:B------:R-:W-:Y:S02]  /*5990*/  IMAD.MOV.U32 R7, RZ, RZ, R58 ;  /* 0x000000ffff077224 */ /* 0x000fe400078e003a */
[----:B------:R-:W-:Y:S01]  /*59a0*/  LDSM.16.MT88.4 R56, [R229+0x5900] ;  /* 0x00590000e538783b */ /* 0x000fe20000004200 */
[--C-:B-1----:R-:W-:Y:S01]  /*59b0*/  FFMA.FTZ R2, R118, c[0x0][0x2d0], -R0.reuse ;  /* 0x0000b40076027a23 */ /* 0x102fe20000010800 */
[----:B--2---:R-:W-:Y:S02]  /*59c0*/  F2FP.BF16.PACK_AB R98, R12, R15 ;  /* 0x0000000f0c62723e */ /* 0x004fe400000010ff */
[----:B------:R-:W1:Y:S01]  /*59d0*/  LDSM.16.MT88.4 R116, [R226+0x2900] ;  /* 0x00290000e274783b */ /* 0x000e620000004200 */
[----:B------:R2:W-:Y:S02]  /*59e0*/  MUFU.EX2 R8, R2 ;  /* 0x0000000200087308 */ /* 0x0005e40000000800 */
[----:B--2---:R-:W-:-:S06]  /*59f0*/  FFMA.FTZ R2, R125, c[0x0][0x2d0], -R0 ;  /* 0x0000b4007d027a23 */ /* 0x004fcc0000010800 */
[----:B------:R2:W3:Y:S02]  /*5a00*/  MUFU.EX2 R9, R2 ;  /* 0x0000000200097308 */ /* 0x0004e40000000800 */
[--C-:B--2---:R-:W-:Y:S01]  /*5a10*/  FFMA.FTZ R2, R126, c[0x0][0x2d0], -R0.reuse ;  /* 0x0000b4007e027a23 */ /* 0x104fe20000010800 */
[----:B---3--:R-:W-:Y:S01]  /*5a20*/  F2FP.BF16.PACK_AB R97, R9, R8 ;  /* 0x000000080961723e */ /* 0x008fe200000010ff */
[----:B------:R-:W-:Y:S02]  /*5a30*/  FFMA.FTZ R0, R127, c[0x0][0x2d0], -R0 ;  /* 0x0000b4007f007a23 */ /* 0x000fe40000010800 */
[----:B------:R-:W2:Y:S02]  /*5a40*/  LDSM.16.MT88.4 R124, [R229+0x2900] ;  /* 0x00290000e57c783b */ /* 0x000ea40000004200 */
[----:B------:R-:W-:Y:S08]  /*5a50*/  MUFU.EX2 R2, R2 ;  /* 0x0000000200027308 */ /* 0x000ff00000000800 */
[----:B------:R-:W3:Y:S02]  /*5a60*/  MUFU.EX2 R0, R0 ;  /* 0x0000000000007308 */ /* 0x000ee40000000800 */
[----:B---3--:R-:W-:-:S07]  /*5a70*/  F2FP.BF16.PACK_AB R99, R0, R2 ;  /* 0x000000020063723e */ /* 0x008fce00000010ff */
[C---:B-1----:R-:W-:Y:S08]  /*5a80*/  HMMA.16816.F32.BF16 R112, R96.reuse, R116, R112 ;  /* 0x000000746070723c */ /* 0x042ff00000041870 */
[C---:B------:R-:W-:Y:S07]  /*5a90*/  HMMA.16816.F32.BF16 R116, R96.reuse, R118, R44 ;  /* 0x000000766074723c */ /* 0x040fee000004182c */
[----:B------:R-:W-:Y:S01]  /*5aa0*/  MOV R45, R149 ;  /* 0x00000095002d7202 */ /* 0x000fe20000000f00 */
[----:B------:R-:W-:Y:S01]  /*5ab0*/  IMAD.MOV.U32 R46, RZ, RZ, R150 ;  /* 0x000000ffff2e7224 */ /* 0x000fe200078e0096 */
[----:B------:R-:W-:Y:S01]  /*5ac0*/  HMMA.16816.F32.BF16 R104, R96, R108, R104 ;  /* 0x0000006c6068723c */ /* 0x000fe20000041868 */
[----:B------:R-:W-:-:S02]  /*5ad0*/  MOV R47, R151 ;  /* 0x00000097002f7202 */ /* 0x000fc40000000f00 */
[----:B------:R-:W-:Y:S01]  /*5ae0*/  FADD.FTZ R4, R4, R45 ;  /* 0x0000002d04047221 */ /* 0x000fe20000010000 */
[----:B------:R-:W1:Y:S01]  /*5af0*/  LDSM.16.MT88.4 R148, [R226+0x5900] ;  /* 0x00590000e294783b */ /* 0x000e620000004200 */
[----:B------:R-:W-:Y:S02]  /*5b00*/  FADD.FTZ R6, R46, R6 ;  /* 0x000000062e067221 */ /* 0x000fe40000010000 */
[----:B------:R-:W-:Y:S01]  /*5b10*/  FADD.FTZ R5, R5, R4 ;  /* 0x0000000405057221 */ /* 0x000fe20000010000 */
[----:B------:R-:W-:Y:S01]  /*5b20*/  HMMA.16816.F32.BF16 R108, R96, R110, R36 ;  /* 0x0000006e606c723c */ /* 0x000fe20000041824 */
[----:B------:R-:W-:-:S06]  /*5b30*/  FADD.FTZ R4, R47, R6 ;  /* 0x000000062f047221 */ /* 0x000fcc0000010000 */
[----:B------:R-:W-:Y:S01]  /*5b40*/  IMAD.MOV.U32 R36, RZ, RZ, R134 ;  /* 0x000000ffff247224 */ /* 0x000fe200078e0086 */
[----:B------:R-:W-:Y:S01]  /*5b50*/  MOV R37, R135 ;  /* 0x0000008700257202 */ /* 0x000fe20000000f00 */
[C---:B--2---:R-:W-:Y:S01]  /*5b60*/  HMMA.16816.F32.BF16 R120, R96.reuse, R124, R120 ;  /* 0x0000007c6078723c */ /* 0x044fe20000041878 */
[----:B------:R-:W-:Y:S01]  /*5b70*/  MOV R38, R142 ;  /* 0x0000008e00267202 */ /* 0x000fe20000000f00 */
[----:B------:R-:W-:Y:S01]  /*5b80*/  FADD.FTZ R5, R36, R5 ;  /* 0x0000000524057221 */ /* 0x000fe20000010000 */
[----:B------:R-:W-:Y:S01]  /*5b90*/  MOV R39, R132 ;  /* 0x0000008400277202 */ /* 0x000fe20000000f00 */
[----:B------:R-:W-:Y:S01]  /*5ba0*/  FADD.FTZ R6, R37, R4 ;  /* 0x0000000425067221 */ /* 0x000fe20000010000 */
[----:B------:R-:W2:Y:S01]  /*5bb0*/  LDSM.16.MT88.4 R140, [R225+0x5900] ;  /* 0x00590000e18c783b */ /* 0x000ea20000004200 */
[----:B------:R-:W-:Y:S02]  /*5bc0*/  FADD.FTZ R4, R38, R5 ;  /* 0x0000000526047221 */ /* 0x000fe40000010000 */
[----:B------:R-:W-:Y:S01]  /*5bd0*/  FADD.FTZ R5, R18, R6 ;  /* 0x0000000612057221 */ /* 0x000fe20000010000 */
[----:B------:R-:W3:Y:S01]  /*5be0*/  LDSM.16.MT88.4 R132, [R228+0x2900] ;  /* 0x00290000e484783b */ /* 0x000ee20000004200 */
[----:B------:R-:W-:Y:S01]  /*5bf0*/  FADD.FTZ R4, R19, R4 ;  /* 0x0000000413047221 */ /* 0x000fe20000010000 */
[----:B------:R-:W-:Y:S01]  /*5c00*/  HMMA.16816.F32.BF16 R52, R96, R56, R84 ;  /* 0x000000386034723c */ /* 0x000fe20000041854 */
[----:B------:R-:W-:-:S02]  /*5c10*/  FADD.FTZ R5, R16, R5 ;  /* 0x0000000510057221 */ /* 0x000fc40000010000 */
[----:B------:R-:W-:Y:S02]  /*5c20*/  FADD.FTZ R4, R17, R4 ;  /* 0x0000000411047221 */ /* 0x000fe40000010000 */
[----:B------:R-:W-:Y:S01]  /*5c30*/  FADD.FTZ R5, R39, R5 ;  /* 0x0000000527057221 */ /* 0x000fe20000010000 */
[----:B------:R-:W-:Y:S01]  /*5c40*/  LDSM.16.MT88.4 R16, [R228+0x8900] ;  /* 0x00890000e410783b */ /* 0x000fe20000004200 */
[----:B------:R-:W-:Y:S01]  /*5c50*/  FADD.FTZ R4, R7, R4 ;  /* 0x0000000407047221 */ /* 0x000fe20000010000 */
[----:B------:R-:W-:Y:S01]  /*5c60*/  HMMA.16816.F32.BF16 R124, R96, R126, R64 ;  /* 0x0000007e607c723c */ /* 0x000fe20000041840 */
[----:B------:R-:W-:Y:S01]  /*5c70*/  FADD.FTZ R5, R10, R5 ;  /* 0x000000050a057221 */ /* 0x000fe20000010000 */
[----:B------:R-:W4:Y:S01]  /*5c80*/  LDSM.16.MT88.4 R64, [R228+0x5900] ;  /* 0x00590000e440783b */ /* 0x000f220000004200 */
[----:B------:R-:W-:Y:S02]  /*5c90*/  FADD.FTZ R4, R11, R4 ;  /* 0x000000040b047221 */ /* 0x000fe40000010000 */
[----:B------:R-:W-:-:S02]  /*5ca0*/  FADD.FTZ R5, R26, R5 ;  /* 0x000000051a057221 */ /* 0x000fc40000010000 */
[----:B------:R-:W-:Y:S01]  /*5cb0*/  FADD.FTZ R4, R27, R4 ;  /* 0x000000041b047221 */ /* 0x000fe20000010000 */
[C---:B-1----:R-:W-:Y:S01]  /*5cc0*/  HMMA.16816.F32.BF16 R144, R96.reuse, R148, R144 ;  /* 0x000000946090723c */ /* 0x042fe20000041890 */
[----:B------:R-:W-:Y:S02]  /*5cd0*/  FADD.FTZ R5, R24, R5 ;  /* 0x0000000518057221 */ /* 0x000fe40000010000 */
[----:B------:R-:W-:Y:S02]  /*5ce0*/  FADD.FTZ R4, R251, R4 ;  /* 0x00000004fb047221 */ /* 0x000fe40000010000 */
[----:B------:R-:W-:Y:S02]  /*5cf0*/  FADD.FTZ R5, R25, R5 ;  /* 0x0000000519057221 */ /* 0x000fe40000010000 */
[----:B------:R-:W-:Y:S01]  /*5d00*/  FADD.FTZ R4, R252, R4 ;  /* 0x00000004fc047221 */ /* 0x000fe20000010000 */
[----:B------:R-:W-:Y:S01]  /*5d10*/  HMMA.16816.F32.BF16 R148, R96, R150, R80 ;  /* 0x000000966094723c */ /* 0x000fe20000041850 */
[----:B------:R-:W-:Y:S01]  /*5d20*/  FADD.FTZ R5, R185, R5 ;  /* 0x00000005b9057221 */ /* 0x000fe20000010000 */
[----:B------:R-:W-:Y:S01]  /*5d30*/  LDSM.16.MT88.4 R80, [R226+0x8900] ;  /* 0x00890000e250783b */ /* 0x000fe20000004200 */
[----:B------:R-:W-:-:S02]  /*5d40*/  FADD.FTZ R4, R167, R4 ;  /* 0x00000004a7047221 */ /* 0x000fc40000010000 */
[----:B------:R-:W-:Y:S02]  /*5d50*/  FADD.FTZ R5, R187, R5 ;  /* 0x00000005bb057221 */ /* 0x000fe40000010000 */
[----:B------:R-:W-:Y:S01]  /*5d60*/  FADD.FTZ R4, R184, R4 ;  /* 0x00000004b8047221 */ /* 0x000fe20000010000 */
[C---:B------:R-:W-:Y:S01]  /*5d70*/  HMMA.16816.F32.BF16 R56, R96.reuse, R58, R88 ;  /* 0x0000003a6038723c */ /* 0x040fe20000041858 */
[----:B------:R-:W-:Y:S01]  /*5d80*/  FADD.FTZ R5, R186, R5 ;  /* 0x00000005ba057221 */ /* 0x000fe20000010000 */
[----:B------:R-:W1:Y:S01]  /*5d90*/  LDSM.16.MT88.4 R88, [R229+0x8900] ;  /* 0x00890000e558783b */ /* 0x000e620000004200 */
[----:B------:R-:W-:Y:S02]  /*5da0*/  FADD.FTZ R4, R165, R4 ;  /* 0x00000004a5047221 */ /* 0x000fe40000010000 */
[----:B------:R-:W-:Y:S02]  /*5db0*/  FADD.FTZ R5, R250, R5 ;  /* 0x00000005fa057221 */ /* 0x000fe40000010000 */
[----:B------:R-:W-:Y:S01]  /*5dc0*/  FADD.FTZ R4, R166, R4 ;  /* 0x00000004a6047221 */ /* 0x000fe20000010000 */
[----:B--2---:R-:W-:Y:S01]  /*5dd0*/  HMMA.16816.F32.BF16 R136, R96, R140, R136 ;  /* 0x0000008c6088723c */ /* 0x004fe20000041888 */
[----:B------:R-:W-:-:S02]  /*5de0*/  FADD.FTZ R5, R152, R5 ;  /* 0x0000000598057221 */ /* 0x000fc40000010000 */
[----:B------:R-:W-:Y:S02]  /*5df0*/  FADD.FTZ R4, R102, R4 ;  /* 0x0000000466047221 */ /* 0x000fe40000010000 */
[----:B------:R-:W-:Y:S02]  /*5e00*/  FADD.FTZ R5, R154, R5 ;  /* 0x000000059a057221 */ /* 0x000fe40000010000 */
[----:B------:R-:W-:Y:S01]  /*5e10*/  FADD.FTZ R4, R153, R4 ;  /* 0x0000000499047221 */ /* 0x000fe20000010000 */
[----:B------:R-:W-:Y:S01]  /*5e20*/  HMMA.16816.F32.BF16 R140, R96, R142, R72 ;  /* 0x0000008e608c723c */ /* 0x000fe20000041848 */
[----:B------:R-:W2:Y:S01]  /*5e30*/  LDSM.16.MT88.4 R72, [R225+0x8900] ;  /* 0x00890000e148783b */ /* 0x000ea20000004200 */
[----:B------:R-:W-:Y:S02]  /*5e40*/  FADD.FTZ R6, R155, R5 ;  /* 0x000000059b067221 */ /* 0x000fe40000010000 */
[----:B------:R-:W-:Y:S02]  /*5e50*/  FADD.FTZ R5, R101, R4 ;  /* 0x0000000465057221 */ /* 0x000fe40000010000 */
[----:B------:R-:W-:-:S02]  /*5e60*/  FADD.FTZ R4, R164, R6 ;  /* 0x00000006a4047221 */ /* 0x000fc40000010000 */
[----:B------:R-:W-:Y:S01]  /*5e70*/  FADD.FTZ R5, R103, R5 ;  /* 0x0000000567057221 */ /* 0x000fe20000010000 */
[C---:B---3--:R-:W-:Y:S01]  /*5e80*/  HMMA.16816.F32.BF16 R128, R96.reuse, R132, R128 ;  /* 0x000000846080723c */ /* 0x048fe20000041880 */
[----:B------:R-:W-:Y:S02]  /*5e90*/  FADD.FTZ R4, R13, R4 ;  /* 0x000000040d047221 */ /* 0x000fe40000010000 */
[----:B------:R-:W-:Y:S02]  /*5ea0*/  FADD.FTZ R5, R8, R5 ;  /* 0x0000000508057221 */ /* 0x000fe40000010000 */
[----:B------:R-:W-:Y:S02]  /*5eb0*/  FADD.FTZ R4, R14, R4 ;  /* 0x000000040e047221 */ /* 0x000fe40000010000 */
[----:B------:R-:W-:Y:S01]  /*5ec0*/  FADD.FTZ R5, R9, R5 ;  /* 0x0000000509057221 */ /* 0x000fe20000010000 */
[----:B------:R-:W-:Y:S01]  /*5ed0*/  HMMA.16816.F32.BF16 R132, R96, R134, R68 ;  /* 0x000000866084723c */ /* 0x000fe20000041844 */
[----:B------:R-:W-:-:S02]  /*5ee0*/  FADD.FTZ R4, R15, R4 ;  /* 0x000000040f047221 */ /* 0x000fc40000010000 */
[----:B------:R-:W-:Y:S02]  /*5ef0*/  FADD.FTZ R2, R2, R5 ;  /* 0x0000000502027221 */ /* 0x000fe40000010000 */
[----:B------:R-:W-:Y:S02]  /*5f00*/  FADD.FTZ R4, R12, R4 ;  /* 0x000000040c047221 */ /* 0x000fe40000010000 */
[----:B------:R-:W-:Y:S01]  /*5f10*/  FADD.FTZ R0, R0, R2 ;  /* 0x0000000200007221 */ /* 0x000fe20000010000 */
[C---:B----4-:R-:W-:Y:S04]  /*5f20*/  HMMA.16816.F32.BF16 R60, R96.reuse, R64, R92 ;  /* 0x00000040603c723c */ /* 0x050fe8000004185c */
[----:B------:R3:W-:Y:S04]  /*5f30*/  STL [R1+0x14], R0 ;  /* 0x0000140001007387 */ /* 0x0007e80000100800 */
[----:B------:R3:W-:Y:S01]  /*5f40*/  STL [R1+0x10], R4 ;  /* 0x0000100401007387 */ /* 0x0007e20000100800 */
[C---:B-1----:R-:W-:Y:S08]  /*5f50*/  HMMA.16816.F32.BF16 R84, R96.reuse, R88, R40 ;  /* 0x000000586054723c */ /* 0x042ff00000041828 */
[C---:B--2---:R-:W-:Y:S08]  /*5f60*/  HMMA.16816.F32.BF16 R68, R96.reuse, R72, R168 ;  /* 0x000000486044723c */ /* 0x044ff000000418a8 */
[C---:B------:R-:W-:Y:S08]  /*5f70*/  HMMA.16816.F32.BF16 R72, R96.reuse, R74, R76 ;  /* 0x0000004a6048723c */ /* 0x040ff0000004184c */
[C---:B------:R-:W-:Y:S08]  /*5f80*/  HMMA.16816.F32.BF16 R76, R96.reuse, R80, R172 ;  /* 0x00000050604c723c */ /* 0x040ff000000418ac */
[C---:B------:R-:W-:Y:S08]  /*5f90*/  HMMA.16816.F32.BF16 R64, R96.reuse, R66, R20 ;  /* 0x000000426040723c */ /* 0x040ff00000041814 */
[C---:B------:R-:W-:Y:S08]  /*5fa0*/  HMMA.16816.F32.BF16 R80, R96.reuse, R82, R180 ;  /* 0x000000526050723c */ /* 0x040ff000000418b4 */
[C---:B------:R-:W-:Y:S08]  /*5fb0*/  HMMA.16816.F32.BF16 R88, R96.reuse, R90, R48 ;  /* 0x0000005a6058723c */ /* 0x040ff00000041830 */
[C---:B------:R-:W-:Y:S08]  /*5fc0*/  HMMA.16816.F32.BF16 R92, R96.reuse, R16, R32 ;  /* 0x00000010605c723c */ /* 0x040ff00000041820 */
[----:B------:R-:W-:Y:S01]  /*5fd0*/  HMMA.16816.F32.BF16 R96, R96, R18, R28 ;  /* 0x000000126060723c */ /* 0x000fe2000004181c */
[----:B------:R-:W-:Y:S08]  /*5fe0*/  @!P0 BRA `(.L_x_5) ;  /* 0x0000412000008947 */ /* 0x000ff00003800000 */
[----:B---3--:R-:W2:Y:S01]  /*5ff0*/  LDL.LU.64 R26, [R1] ;  /* 0x00000000011a7983 */ /* 0x008ea20000300a00 */
[----:B------:R-:W-:Y:S01]  /*6000*/  IMAD.MOV.U32 R102, RZ, RZ, R3 ;  /* 0x000000ffff667224 */ /* 0x000fe200078e0003 */
[----:B------:R-:W-:Y:S01]  /*6010*/  ULDC.64 UR6, c[0x0][0x208] ;  /* 0x0000820000067ab9 */ /* 0x000fe20000000a00 */
[----:B------:R-:W-:Y:S01]  /*6020*/  IMAD.MOV.U32 R101, RZ, RZ, R100 ;  /* 0x000000ffff657224 */ /* 0x000fe200078e0064 */
[----:B------:R-:W3:Y:S01]  /*6030*/  LDL.LU.64 R24, [R1+0x8] ;  /* 0x0000080001187983 */ /* 0x000ee20000300a00 */
[----:B------:R-:W-:Y:S01]  /*6040*/  ULDC.64 UR4, c[0x0][0x1e0] ;  /* 0x0000780000047ab9 */ /* 0x000fe20000000a00 */
[----:B--2---:R-:W-:-:S02]  /*6050*/  MOV R3, R27 ;  /* 0x0000001b00037202 */ /* 0x004fc40000000f00 */
[----:B---3--:R-:W-:-:S05]  /*6060*/  MOV R2, R24 ;  /* 0x0000001800027202 */ /* 0x008fca0000000f00 */
[----:B------:R1:W-:Y:S02]  /*6070*/  STL.64 [R1+0x18], R2 ;  /* 0x0000180201007387 */ /* 0x0003e40000100a00 */
.L_x_6:
[----:B-1--4-:R-:W2:Y:S01]  /*6080*/  LDL.64 R2, [R1+0x18] ;  /* 0x0000180001027983 */ /* 0x012ea20000100a00 */
[----:B------:R-:W-:Y:S04]  /*6090*/  DEPBAR.LE SB0, 0x0 ;  /* 0x000080000000791a */ /* 0x000fe80000000000 */
[----:B------:R-:W-:Y:S01]  /*60a0*/  USHF.R.S32.HI UR12, URZ, 0x1f, UR14 ;  /* 0x0000001f3f0c7899 */ /* 0x000fe2000801140e */
[----:B------:R-:W-:Y:S01]  /*60b0*/  BAR.SYNC.DEFER_BLOCKING 0x0 ;  /* 0x0000000000007b1d */ /* 0x000fe20000010000 */
[----:B------:R-:W-:Y:S02]  /*60c0*/  UIMAD.WIDE.U32 UR18, UR14, UR6, URZ ;  /* 0x000000060e1272a5 */ /* 0x000fe4000f8e003f */
[----:B------:R-:W-:Y:S02]  /*60d0*/  UIMAD UR12, UR12, UR6, URZ ;  /* 0x000000060c0c72a4 */ /* 0x000fe4000f8e023f */
[----:B------:R-:W-:Y:S02]  /*60e0*/  UISETP.GT.AND UP0, UPT, UR14, UR8, UPT ;  /* 0x000000080e00728c */ /* 0x000fe4000bf04270 */
[----:B------:R-:W-:Y:S01]  /*60f0*/  UIMAD UR12, UR14, UR7, UR12 ;  /* 0x000000070e0c72a4 */ /* 0x000fe2000f8e020c */
[----:B-----5:R-:W-:Y:S01]  /*6100*/  STL [R1+0x30], R231 ;  /* 0x000030e701007387 */ /* 0x020fe20000100800 */
[----:B------:R-:W-:Y:S02]  /*6110*/  UIADD3 UR14, UR14, -0x1, URZ ;  /* 0xffffffff0e0e7890 */ /* 0x000fe4000fffe03f */
[----:B------:R-:W-:Y:S01]  /*6120*/  UIADD3 UR12, UR19, UR12, URZ ;  /* 0x0000000c130c7290 */ /* 0x000fe2000fffe03f */
[----:B------:R-:W-:Y:S03]  /*6130*/  STL [R1+0x34], R248 ;  /* 0x000034f801007387 */ /* 0x000fe60000100800 */
[----:B------:R-:W-:Y:S01]  /*6140*/  UIMAD UR12, UR12, 0x60, URZ ;  /* 0x000000600c0c78a4 */ /* 0x000fe2000f8e023f */
[----:B------:R-:W-:Y:S01]  /*6150*/  STL [R1+0x40], R157 ;  /* 0x0000409d01007387 */ /* 0x000fe20000100800 */
[----:B------:R-:W-:Y:S03]  /*6160*/  @UP0 USHF.L.U64.HI UR15, UR4, 0x6, UR5 ;  /* 0x00000006040f0899 */ /* 0x000fe60008010205 */
[----:B------:R-:W-:Y:S04]  /*6170*/  STL [R1+0x3c], R158 ;  /* 0x00003c9e01007387 */ /* 0x000fe80000100800 */
[----:B------:R-:W1:Y:S08]  /*6180*/  LDSM.16.M88.4 R8, [R224+0xc100] ;  /* 0x00c10000e008783b */ /* 0x000e700000000200 */
[----:B------:R-:W3:Y:S08]  /*6190*/  LDSM.16.M88.4 R16, [R224+0xc900] ;  /* 0x00c90000e010783b */ /* 0x000ef00000000200 */
[----:B------:R-:W4:Y:S08]  /*61a0*/  LDSM.16.M88.4 R24, [R224+0xd100] ;  /* 0x00d10000e018783b */ /* 0x000f300000000200 */
[----:B------:R-:W4:Y:S08]  /*61b0*/  LDSM.16.M88.4 R32, [R224+0xd900] ;  /* 0x00d90000e020783b */ /* 0x000f300000000200 */
[----:B------:R-:W4:Y:S01]  /*61c0*/  LDSM.16.M88.4 R40, [R224+0xe100] ;  /* 0x00e10000e028783b */ /* 0x000f220000000200 */
[C---:B-1----:R-:W-:Y:S07]  /*61d0*/  HMMA.16816.F32.BF16 R4, R156.reuse, R8, RZ ;  /* 0x000000089c04723c */ /* 0x042fee00000418ff */
[----:B------:R-:W1:Y:S01]  /*61e0*/  LDSM.16.M88.4 R48, [R224+0xe900] ;  /* 0x00e90000e030783b */ /* 0x000e620000000200 */
[C---:B------:R-:W-:Y:S07]  /*61f0*/  HMMA.16816.F32.BF16 R8, R156.reuse, R10, RZ ;  /* 0x0000000a9c08723c */ /* 0x040fee00000418ff */
[----:B------:R-:W1:Y:S01]  /*6200*/  LDSM.16.M88.4 R152, [R231] ;  /* 0x00000000e798783b */ /* 0x000e620000000200 */
[C---:B---3--:R-:W-:Y:S07]  /*6210*/  HMMA.16816.F32.BF16 R12, R156.reuse, R16, RZ ;  /* 0x000000109c0c723c */ /* 0x048fee00000418ff */
[----:B------:R-:W3:Y:S01]  /*6220*/  LDSM.16.M88.4 R164, [R248] ;  /* 0x00000000f8a4783b */ /* 0x000ee20000000200 */
[C---:B------:R-:W-:Y:S07]  /*6230*/  HMMA.16816.F32.BF16 R16, R156.reuse, R18, RZ ;  /* 0x000000129c10723c */ /* 0x040fee00000418ff */
[----:B------:R-:W-:Y:S01]  /*6240*/  LDSM.16.M88.4 R168, [R245] ;  /* 0x00000000f5a8783b */ /* 0x000fe20000000200 */
[C---:B----4-:R-:W-:Y:S07]  /*6250*/  HMMA.16816.F32.BF16 R20, R156.reuse, R24, RZ ;  /* 0x000000189c14723c */ /* 0x050fee00000418ff */
[----:B------:R-:W-:Y:S01]  /*6260*/  LDSM.16.M88.4 R172, [R244] ;  /* 0x00000000f4ac783b */ /* 0x000fe20000000200 */
[C---:B------:R-:W-:Y:S07]  /*6270*/  HMMA.16816.F32.BF16 R24, R156.reuse, R26, RZ ;  /* 0x0000001a9c18723c */ /* 0x040fee00000418ff */
[----:B------:R-:W-:Y:S01]  /*6280*/  STL [R1+0x38], R159 ;  /* 0x0000389f01007387 */ /* 0x000fe20000100800 */
[C---:B------:R-:W-:Y:S08]  /*6290*/  HMMA.16816.F32.BF16 R28, R156.reuse, R32, RZ ;  /* 0x000000209c1c723c */ /* 0x040ff000000418ff */
[C---:B------:R-:W-:Y:S08]  /*62a0*/  HMMA.16816.F32.BF16 R32, R156.reuse, R34, RZ ;  /* 0x000000229c20723c */ /* 0x040ff000000418ff */
[C---:B------:R-:W-:Y:S08]  /*62b0*/  HMMA.16816.F32.BF16 R36, R156.reuse, R40, RZ ;  /* 0x000000289c24723c */ /* 0x040ff000000418ff */
[C---:B------:R-:W-:Y:S08]  /*62c0*/  HMMA.16816.F32.BF16 R40, R156.reuse, R42, RZ ;  /* 0x0000002a9c28723c */ /* 0x040ff000000418ff */
[C---:B-1----:R-:W-:Y:S08]  /*62d0*/  HMMA.16816.F32.BF16 R44, R156.reuse, R48, RZ ;  /* 0x000000309c2c723c */ /* 0x042ff000000418ff */
[----:B------:R-:W-:Y:S08]  /*62e0*/  HMMA.16816.F32.BF16 R48, R156, R50, RZ ;  /* 0x000000329c30723c */ /* 0x000ff000000418ff */
[C---:B------:R-:W-:Y:S07]  /*62f0*/  HMMA.16816.F32.BF16 R4, R160.reuse, R152, R4 ;  /* 0x00000098a004723c */ /* 0x040fee0000041804 */
[----:B------:R-:W-:Y:S01]  /*6300*/  MOV R152, UR18 ;  /* 0x0000001200987c02 */ /* 0x000fe20008000f00 */
[C---:B------:R-:W-:Y:S01]  /*6310*/  HMMA.16816.F32.BF16 R8, R160.reuse, R154, R8 ;  /* 0x0000009aa008723c */ /* 0x040fe20000041808 */
[----:B------:R-:W-:Y:S07]  /*6320*/  @UP0 UIMAD.WIDE.U32 UR18, UR14, UR4, URZ ;  /* 0x000000040e1202a5 */ /* 0x000fee000f8e003f */
[C---:B---3--:R-:W-:Y:S08]  /*6330*/  HMMA.16816.F32.BF16 R12, R160.reuse, R164, R12 ;  /* 0x000000a4a00c723c */ /* 0x048ff0000004180c */
[C---:B------:R-:W-:Y:S01]  /*6340*/  HMMA.16816.F32.BF16 R16, R160.reuse, R166, R16 ;  /* 0x000000a6a010723c */ /* 0x040fe20000041810 */
[----:B------:R-:W-:Y:S03]  /*6350*/  LDSM.16.M88.4 R164, [R246] ;  /* 0x00000000f6a4783b */ /* 0x000fe60000000200 */
[----:B--2---:R-:W-:Y:S05]  /*6360*/  IMAD.WIDE.U32 R152, R152, 0x60, R2 ;  /* 0x0000006098987825 */ /* 0x004fea00078e0002 */
[----:B------:R-:W-:Y:S01]  /*6370*/  IADD3 R0, R153, UR12, RZ ;  /* 0x0000000c99007c10 */ /* 0x000fe2000fffe0ff */
[----:B------:R-:W-:Y:S02]  /*6380*/  @UP0 USHF.R.S32.HI UR12, URZ, 0x1f, UR14 ;  /* 0x0000001f3f0c0899 */ /* 0x000fe4000801140e */
[C---:B------:R-:W-:Y:S02]  /*6390*/  SHF.L.U32 R100, R152.reuse, 0x1, RZ ;  /* 0x0000000198647819 */ /* 0x040fe400000006ff */
[----:B------:R-:W-:Y:S01]  /*63a0*/  SHF.L.U64.HI R0, R152, 0x1, R0 ;  /* 0x0000000198007819 */ /* 0x000fe20000010200 */
[----:B------:R-:W-:Y:S01]  /*63b0*/  @UP0 UIMAD UR12, UR12, UR4, URZ ;  /* 0x000000040c0c02a4 */ /* 0x000fe2000f8e023f */
[C---:B------:R-:W-:Y:S01]  /*63c0*/  IADD3 R2, P0, R100.reuse, c[0x0][0x1f8], RZ ;  /* 0x00007e0064027a10 */ /* 0x040fe20007f1e0ff */
[----:B------:R-:W1:Y:S01]  /*63d0*/  LDSM.16.M88.4 R152, [R247] ;  /* 0x00000000f798783b */ /* 0x000e620000000200 */
[----:B------:R-:W-:Y:S01]  /*63e0*/  IADD3 R180, P1, R100, 0x80, RZ ;  /* 0x0000008064b47810 */ /* 0x000fe20007f3e0ff */
[----:B------:R-:W-:Y:S01]  /*63f0*/  @UP0 UIMAD UR12, UR14, UR5, UR12 ;  /* 0x000000050e0c02a4 */ /* 0x000fe2000f8e020c */
[----:B------:R-:W-:Y:S02]  /*6400*/  IADD3.X R3, R0, c[0x0][0x1fc], RZ, P0, !PT ;  /* 0x00007f0000037a10 */ /* 0x000fe400007fe4ff */
[----:B------:R-:W-:Y:S01]  /*6410*/  IADD3 R180, P0, R180, c[0x0][0x1f8], RZ ;  /* 0x00007e00b4b47a10 */ /* 0x000fe20007f1e0ff */
[----:B------:R-:W-:Y:S01]  /*6420*/  @UP0 UIADD3 UR12, UR19, UR12, URZ ;  /* 0x0000000c130c0290 */ /* 0x000fe2000fffe03f */
[----:B------:R-:W-:Y:S01]  /*6430*/  IADD3 R100, P3, R100, 0x100, RZ ;  /* 0x0000010064647810 */ /* 0x000fe20007f7e0ff */
[----:B------:R-:W-:Y:S01]  /*6440*/  @!PT LDS RZ, [RZ] ;  /* 0x00000000fffff984 */ /* 0x000fe20000000800 */
[----:B------:R-:W-:Y:S01]  /*6450*/  @!PT LDS RZ, [RZ] ;  /* 0x00000000fffff984 */ /* 0x000fe20000000800 */
[----:B------:R-:W-:Y:S01]  /*6460*/  @!PT LDS RZ, [RZ] ;  /* 0x00000000fffff984 */ /* 0x000fe20000000800 */
[----:B------:R2:W-:Y:S01]  /*6470*/  LDGSTS.E.BYPASS.LTC128B.128 [R249+0x100], [R2.64], !P6 ;  /* 0x0010000002f97fae */ /* 0x0005e2000f101d4a */
[--C-:B------:R-:W-:Y:S01]  /*6480*/  IADD3.X R181, RZ, c[0x0][0x1fc], R0.reuse, P0, P1 ;  /* 0x00007f00ffb57a10 */ /* 0x100fe200007e2400 */
[----:B------:R-:W-:Y:S01]  /*6490*/  @UP0 UIMAD UR12, UR12, 0x60, URZ ;  /* 0x000000600c0c08a4 */ /* 0x000fe2000f8e023f */
[----:B------:R-:W-:Y:S04]  /*64a0*/  IADD3 R182, P2, R100, c[0x0][0x1f8], RZ ;  /* 0x00007e0064b67a10 */ /* 0x000fe80007f5e0ff */
[----:B------:R-:W-:Y:S01]  /*64b0*/  IADD3.X R183, RZ, c[0x0][0x1fc], R0, P2, P3 ;  /* 0x00007f00ffb77a10 */ /* 0x000fe200017e6400 */
[----:B------:R3:W-:Y:S08]  /*64c0*/  LDGSTS.E.BYPASS.LTC128B.128 [R249+0x3100], [R180.64], !P5 ;  /* 0x03100000b4f97fae */ /* 0x0007f0000e901d4a */
[----:B------:R4:W-:Y:S01]  /*64d0*/  LDGSTS.E.BYPASS.LTC128B.128 [R249+0x6100], [R182.64], !P4 ;  /* 0x06100000b6f97fae */ /* 0x0009e2000e101d4a */
[----:B--2---:R-:W-:Y:S04]  /*64e0*/  IADD3 R2, P1, R2, UR13, RZ ;  /* 0x0000000d02027c10 */ /* 0x004fe8000ff3e0ff */
[----:B------:R-:W-:Y:S01]  /*64f0*/  IADD3.X R3, R3, UR17, RZ, P1, !PT ;  /* 0x0000001103037c10 */ /* 0x000fe20008ffe4ff */
[C---:B-1----:R-:W-:Y:S03]  /*6500*/  HMMA.16816.F32.BF16 R20, R160.reuse, R152, R20 ;  /* 0x00000098a014723c */ /* 0x042fe60000041814 */
[----:B---3--:R-:W-:Y:S01]  /*6510*/  IADD3 R180, P0, R2, UR13, RZ ;  /* 0x0000000d02b47c10 */ /* 0x008fe2000ff1e0ff */
[----:B------:R1:W-:Y:S03]  /*6520*/  LDGSTS.E.BYPASS.LTC128B.128 [R249+0x1100], [R2.64], !P6 ;  /* 0x0110000002f97fae */ /* 0x0003e6000f101d4a */
[----:B------:R-:W-:Y:S01]  /*6530*/  IADD3.X R181, R3, UR17, RZ, P0, !PT ;  /* 0x0000001103b57c10 */ /* 0x000fe200087fe4ff */
[C---:B------:R-:W-:Y:S01]  /*6540*/  HMMA.16816.F32.BF16 R24, R160.reuse, R154, R24 ;  /* 0x0000009aa018723c */ /* 0x040fe20000041818 */
[----:B------:R-:W-:Y:S03]  /*6550*/  PLOP3.LUT P0, PT, PT, PT, UP0, 0x80, 0x0 ;  /* 0x000000000000781c */ /* 0x000fe60003f0f008 */
[----:B------:R1:W-:Y:S04]  /*6560*/  LDGSTS.E.BYPASS.LTC128B.128 [R249+0x4100], [R2.64+0x80], !P5 ;  /* 0x0410008002f97fae */ /* 0x0003e8000e901d4a */
[C---:B------:R-:W-:Y:S04]  /*6570*/  HMMA.16816.F32.BF16 R28, R160.reuse, R164, R28 ;  /* 0x000000a4a01c723c */ /* 0x040fe8000004181c */
[----:B------:R1:W-:Y:S04]  /*6580*/  LDGSTS.E.BYPASS.LTC128B.128 [R249+0x7100], [R2.64+0x100], !P4 ;  /* 0x0710010002f97fae */ /* 0x0003e8000e101d4a */
[C---:B------:R-:W-:Y:S04]  /*6590*/  HMMA.16816.F32.BF16 R32, R160.reuse, R166, R32 ;  /* 0x000000a6a020723c */ /* 0x040fe80000041820 */
[----:B------:R4:W-:Y:S04]  /*65a0*/  LDGSTS.E.BYPASS.LTC128B.128 [R249+0x2100], [R180.64], !P6 ;  /* 0x02100000b4f97fae */ /* 0x0009e8000f101d4a */
[C---:B------:R-:W-:Y:S04]  /*65b0*/  HMMA.16816.F32.BF16 R36, R160.reuse, R168, R36 ;  /* 0x000000a8a024723c */ /* 0x040fe80000041824 */
[----:B------:R4:W-:Y:S04]  /*65c0*/  LDGSTS.E.BYPASS.LTC128B.128 [R249+0x5100], [R180.64+0x80], !P5 ;  /* 0x05100080b4f97fae */ /* 0x0009e8000e901d4a */
[C---:B------:R-:W-:Y:S04]  /*65d0*/  HMMA.16816.F32.BF16 R40, R160.reuse, R170, R40 ;  /* 0x000000aaa028723c */ /* 0x040fe80000041828 */
[----:B------:R4:W-:Y:S04]  /*65e0*/  LDGSTS.E.BYPASS.LTC128B.128 [R249+0x8100], [R180.64+0x100], !P4 ;  /* 0x08100100b4f97fae */ /* 0x0009e8000e101d4a */
[C---:B------:R-:W-:Y:S04]  /*65f0*/  HMMA.16816.F32.BF16 R44, R160.reuse, R172, R44 ;  /* 0x000000aca02c723c */ /* 0x040fe8000004182c */
[----:B------:R-:W-:Y:S04]  /*6600*/  LDSM.16.M88.4 R152, [R230+0xc900] ;  /* 0x00c90000e698783b */ /* 0x000fe80000000200 */
[----:B------:R-:W-:Y:S04]  /*6610*/  HMMA.16816.F32.BF16 R48, R160, R174, R48 ;  /* 0x000000aea030723c */ /* 0x000fe80000041830 */
[----:B------:R-:W-:Y:S08]  /*6620*/  LDSM.16.M88.4 R184, [R230+0xd100] ;  /* 0x00d10000e6b8783b */ /* 0x000ff00000000200 */
[----:B------:R-:W-:Y:S08]  /*6630*/  LDSM.16.M88.4 R164, [R230+0xd900] ;  /* 0x00d90000e6a4783b */ /* 0x000ff00000000200 */
[----:B----4-:R-:W2:Y:S08]  /*6640*/  LDSM.16.M88.4 R180, [R230+0xc100] ;  /* 0x00c10000e6b4783b */ /* 0x010eb00000000200 */
[----:B------:R-:W0:Y:S08]  /*6650*/  LDGDEPBAR ;  /* 0x00000000000079af */ /* 0x000e300000000000 */
[----:B------:R-:W3:Y:S08]  /*6660*/  LDSM.16.M88.4 R168, [R230+0xe100] ;  /* 0x00e10000e6a8783b */ /* 0x000ef00000000200 */
[----:B------:R-:W4:Y:S01]  /*6670*/  LDSM.16.M88.4 R172, [R230+0xe900] ;  /* 0x00e90000e6ac783b */ /* 0x000f220000000200 */
[C---:B--2---:R-:W-:Y:S08]  /*6680*/  HMMA.16816.F32.BF16 R4, R176.reuse, R180, R4 ;  /* 0x000000b4b004723c */ /* 0x044ff00000041804 */
[C---:B------:R-:W-:Y:S01]  /*6690*/  HMMA.16816.F32.BF16 R8, R176.reuse, R182, R8 ;  /* 0x000000b6b008723c */ /* 0x040fe20000041808 */
[----:B------:R-:W-:Y:S07]  /*66a0*/  LDSM.16.M88.4 R180, [R227+0x800] ;  /* 0x00080000e3b4783b */ /* 0x000fee0000000200 */
[C---:B------:R-:W-:Y:S08]  /*66b0*/  HMMA.16816.F32.BF16 R12, R176.reuse, R152, R12 ;  /* 0x00000098b00c723c */ /* 0x040ff0000004180c */
[C---:B------:R-:W-:Y:S01]  /*66c0*/  HMMA.16816.F32.BF16 R16, R176.reuse, R154, R16 ;  /* 0x0000009ab010723c */ /* 0x040fe20000041810 */
[----:B------:R-:W2:Y:S07]  /*66d0*/  LDSM.16.M88.4 R152, [R227] ;  /* 0x00000000e398783b */ /* 0x000eae0000000200 */
[C---:B------:R-:W-:Y:S08]  /*66e0*/  HMMA.16816.F32.BF16 R20, R176.reuse, R184, R20 ;  /* 0x000000b8b014723c */ /* 0x040ff00000041814 */
[C---:B------:R-:W-:Y:S01]  /*66f0*/  HMMA.16816.F32.BF16 R24, R176.reuse, R186, R24 ;  /* 0x000000bab018723c */ /* 0x040fe20000041818 */
[----:B------:R-:W-:Y:S07]  /*6700*/  LDSM.16.M88.4 R184, [R227+0x1800] ;  /* 0x00180000e3b8783b */ /* 0x000fee0000000200 */
[C---:B------:R-:W-:Y:S08]  /*6710*/  HMMA.16816.F32.BF16 R28, R176.reuse, R164, R28 ;  /* 0x000000a4b01c723c */ /* 0x040ff0000004181c */
[C---:B------:R-:W-:Y:S01]  /*6720*/  HMMA.16816.F32.BF16 R32, R176.reuse, R166, R32 ;  /* 0x000000a6b020723c */ /* 0x040fe20000041820 */
[----:B------:R-:W1:Y:S07]  /*6730*/  LDSM.16.M88.4 R164, [R227+0x1000] ;  /* 0x00100000e3a4783b */ /* 0x000e6e0000000200 */
[C---:B---3--:R-:W-:Y:S08]  /*6740*/  HMMA.16816.F32.BF16 R36, R176.reuse, R168, R36 ;  /* 0x000000a8b024723c */ /* 0x048ff00000041824 */
[C---:B------:R-:W-:Y:S01]  /*6750*/  HMMA.16816.F32.BF16 R40, R176.reuse, R170, R40 ;  /* 0x000000aab028723c */ /* 0x040fe20000041828 */
[----:B------:R-:W3:Y:S07]  /*6760*/  LDSM.16.M88.4 R168, [R227+0x2000] ;  /* 0x00200000e3a8783b */ /* 0x000eee0000000200 */
[C---:B----4-:R-:W-:Y:S08]  /*6770*/  HMMA.16816.F32.BF16 R44, R176.reuse, R172, R44 ;  /* 0x000000acb02c723c */ /* 0x050ff0000004182c */
[----:B------:R-:W-:Y:S01]  /*6780*/  HMMA.16816.F32.BF16 R48, R176, R174, R48 ;  /* 0x000000aeb030723c */ /* 0x000fe20000041830 */
[----:B------:R-:W-:Y:S07]  /*6790*/  LDSM.16.M88.4 R172, [R224+0xf100] ;  /* 0x00f10000e0ac783b */ /* 0x000fee0000000200 */
[C---:B--2---:R-:W-:Y:S08]  /*67a0*/  HMMA.16816.F32.BF16 R4, R188.reuse, R152, R4 ;  /* 0x00000098bc04723c */ /* 0x044ff00000041804 */
[C---:B------:R-:W-:Y:S01]  /*67b0*/  HMMA.16816.F32.BF16 R8, R188.reuse, R154, R8 ;  /* 0x0000009abc08723c */ /* 0x040fe20000041808 */
[----:B------:R-:W2:Y:S07]  /*67c0*/  LDSM.16.M88.4 R152, [R227+0x2800] ;  /* 0x00280000e398783b */ /* 0x000eae0000000200 */
[C---:B------:R-:W-:Y:S08]  /*67d0*/  HMMA.16816.F32.BF16 R12, R188.reuse, R180, R12 ;  /* 0x000000b4bc0c723c */ /* 0x040ff0000004180c */
[C---:B------:R-:W-:Y:S01]  /*67e0*/  HMMA.16816.F32.BF16 R16, R188.reuse, R182, R16 ;  /* 0x000000b6bc10723c */ /* 0x040fe20000041810 */
[----:B------:R-:W-:Y:S07]  /*67f0*/  LDSM.16.M88.4 R180, [R224+0x10100] ;  /* 0x01010000e0b4783b */ /* 0x000fee0000000200 */
[C---:B-1----:R-:W-:Y:S08]  /*6800*/  HMMA.16816.F32.BF16 R20, R188.reuse, R164, R20 ;  /* 0x000000a4bc14723c */ /* 0x042ff00000041814 */
[C---:B------:R-:W-:Y:S01]  /*6810*/  HMMA.16816.F32.BF16 R24, R188.reuse, R166, R24 ;  /* 0x000000a6bc18723c */ /* 0x040fe20000041818 */
[----:B------:R-:W1:Y:S07]  /*6820*/  LDSM.16.M88.4 R164, [R224+0xf900] ;  /* 0x00f90000e0a4783b */ /* 0x000e6e0000000200 */
[C---:B------:R-:W-:Y:S08]  /*6830*/  HMMA.16816.F32.BF16 R28, R188.reuse, R184, R28 ;  /* 0x000000b8bc1c723c */ /* 0x040ff0000004181c */
[C---:B------:R-:W-:Y:S01]  /*6840*/  HMMA.16816.F32.BF16 R32, R188.reuse, R186, R32 ;  /* 0x000000babc20723c */ /* 0x040fe20000041820 */
[----:B------:R-:W-:Y:S07]  /*6850*/  LDSM.16.M88.4 R184, [R224+0x11900] ;  /* 0x01190000e0b8783b */ /* 0x000fee0000000200 */
[C---:B---3--:R-:W-:Y:S08]  /*6860*/  HMMA.16816.F32.BF16 R36, R188.reuse, R168, R36 ;  /* 0x000000a8bc24723c */ /* 0x048ff00000041824 */
[C---:B------:R-:W-:Y:S01]  /*6870*/  HMMA.16816.F32.BF16 R40, R188.reuse, R170, R40 ;  /* 0x000000aabc28723c */ /* 0x040fe20000041828 */
[----:B------:R-:W3:Y:S07]  /*6880*/  LDSM.16.M88.4 R168, [R224+0x10900] ;  /* 0x01090000e0a8783b */ /* 0x000eee0000000200 */
[C---:B--2---:R-:W-:Y:S08]  /*6890*/  HMMA.16816.F32.BF16 R44, R188.reuse, R152, R44 ;  /* 0x00000098bc2c723c */ /* 0x044ff0000004182c */
[----:B------:R-:W-:Y:S01]  /*68a0*/  HMMA.16816.F32.BF16 R48, R188, R154, R48 ;  /* 0x0000009abc30723c */ /* 0x000fe20000041830 */
[----:B------:R-:W2:Y:S07]  /*68b0*/  LDSM.16.M88.4 R152, [R224+0x11100] ;  /* 0x01110000e098783b */ /* 0x000eae0000000200 */
[C---:B------:R-:W-:Y:S08]  /*68c0*/  HMMA.16816.F32.BF16 R4, R192.reuse, R172, R4 ;  /* 0x000000acc004723c */ /* 0x040ff00000041804 */
[C---:B------:R-:W-:Y:S01]  /*68d0*/  HMMA.16816.F32.BF16 R8, R192.reuse, R174, R8 ;  /* 0x000000aec008723c */ /* 0x040fe20000041808 */
[----:B------:R-:W4:Y:S07]  /*68e0*/  LDSM.16.M88.4 R172, [R243] ;  /* 0x00000000f3ac783b */ /* 0x000f2e0000000200 */
[C---:B-1----:R-:W-:Y:S08]  /*68f0*/  HMMA.16816.F32.BF16 R12, R192.reuse, R164, R12 ;  /* 0x000000a4c00c723c */ /* 0x042ff0000004180c */
[C---:B------:R-:W-:Y:S01]  /*6900*/  HMMA.16816.F32.BF16 R16, R192.reuse, R166, R16 ;  /* 0x000000a6c010723c */ /* 0x040fe20000041810 */
[----:B------:R-:W1:Y:S07]  /*6910*/  LDSM.16.M88.4 R164, [R242] ;  /* 0x00000000f2a4783b */ /* 0x000e6e0000000200 */
[C---:B------:R-:W-:Y:S08]  /*6920*/  HMMA.16816.F32.BF16 R20, R192.reuse, R180, R20 ;  /* 0x000000b4c014723c */ /* 0x040ff00000041814 */
[C---:B------:R-:W-:Y:S01]  /*6930*/  HMMA.16816.F32.BF16 R24, R192.reuse, R182, R24 ;  /* 0x000000b6c018723c */ /* 0x040fe20000041818 */
[----:B------:R-:W1:Y:S07]  /*6940*/  LDSM.16.M88.4 R180, [R241] ;  /* 0x00000000f1b4783b */ /* 0x000e6e0000000200 */
[C---:B---3--:R-:W-:Y:S08]  /*6950*/  HMMA.16816.F32.BF16 R28, R192.reuse, R168, R28 ;  /* 0x000000a8c01c723c */ /* 0x048ff0000004181c */
[C---:B------:R-:W-:Y:S01]  /*6960*/  HMMA.16816.F32.BF16 R32, R192.reuse, R170, R32 ;  /* 0x000000aac020723c */ /* 0x040fe20000041820 */
[----:B------:R-:W-:Y:S07]  /*6970*/  LDSM.16.M88.4 R168, [R239] ;  /* 0x00000000efa8783b */ /* 0x000fee0000000200 */
[C---:B--2---:R-:W-:Y:S08]  /*6980*/  HMMA.16816.F32.BF16 R36, R192.reuse, R152, R36 ;  /* 0x00000098c024723c */ /* 0x044ff00000041824 */
[C---:B------:R-:W-:Y:S01]  /*6990*/  HMMA.16816.F32.BF16 R40, R192.reuse, R154, R40 ;  /* 0x0000009ac028723c */ /* 0x040fe20000041828 */
[----:B------:R-:W2:Y:S07]  /*69a0*/  LDSM.16.M88.4 R152, [R240] ;  /* 0x00000000f098783b */ /* 0x000eae0000000200 */
[C---:B------:R-:W-:Y:S08]  /*69b0*/  HMMA.16816.F32.BF16 R44, R192.reuse, R184, R44 ;  /* 0x000000b8c02c723c */ /* 0x040ff0000004182c */
[----:B------:R-:W-:Y:S01]  /*69c0*/  HMMA.16816.F32.BF16 R48, R192, R186, R48 ;  /* 0x000000bac030723c */ /* 0x000fe20000041830 */
[----:B------:R-:W3:Y:S07]  /*69d0*/  LDSM.16.M88.4 R184, [R238] ;  /* 0x00000000eeb8783b */ /* 0x000eee0000000200 */
[C---:B----4-:R-:W-:Y:S08]  /*69e0*/  HMMA.16816.F32.BF16 R4, R196.reuse, R172, R4 ;  /* 0x000000acc404723c */ /* 0x050ff00000041804 */
        /* <DEDUP_REMOVED lines=8> */
[C---:B--2---:R-:W-:Y:S08]  /*6a70*/  HMMA.16816.F32.BF16 R28, R196.reuse, R152, R28 ;  /* 0x00000098c41c723c */ /* 0x044ff0000004181c */
[C---:B------:R-:W-:Y:S01]  /*6a80*/  HMMA.16816.F32.BF16 R32, R196.reuse, R154, R32 ;  /* 0x0000009ac420723c */ /* 0x040fe20000041820 */
[----:B------:R-:W2:Y:S07]  /*6a90*/  LDSM.16.M88.4 R152, [R230+0x10100] ;  /* 0x01010000e698783b */ /* 0x000eae0000000200 */
[C---:B------:R-:W-:Y:S08]  /*6aa0*/  HMMA.16816.F32.BF16 R36, R196.reuse, R168, R36 ;  /* 0x000000a8c424723c */ /* 0x040ff00000041824 */
[C---:B------:R-:W-:Y:S01]  /*6ab0*/  HMMA.16816.F32.BF16 R40, R196.reuse, R170, R40 ;  /* 0x000000aac428723c */ /* 0x040fe20000041828 */
[----:B------:R-:W4:Y:S07]  /*6ac0*/  LDSM.16.M88.4 R168, [R230+0x11100] ;  /* 0x01110000e6a8783b */ /* 0x000f2e0000000200 */
[C---:B---3--:R-:W-:Y:S08]  /*6ad0*/  HMMA.16816.F32.BF16 R44, R196.reuse, R184, R44 ;  /* 0x000000b8c42c723c */ /* 0x048ff0000004182c */
[----:B------:R-:W-:Y:S01]  /*6ae0*/  HMMA.16816.F32.BF16 R48, R196, R186, R48 ;  /* 0x000000bac430723c */ /* 0x000fe20000041830 */
        /* <DEDUP_REMOVED lines=12> */
[----:B------:R-:W3:Y:S07]  /*6bb0*/  LDSM.16.M88.4 R180, [R227+0x4800] ;  /* 0x00480000e3b4783b */ /* 0x000eee0000000200 */
[C---:B----4-:R-:W-:Y:S08]  /*6bc0*/  HMMA.16816.F32.BF16 R36, R200.reuse, R168, R36 ;  /* 0x000000a8c824723c */ /* 0x050ff00000041824 */
[C---:B------:R-:W-:Y:S01]  /*6bd0*/  HMMA.16816.F32.BF16 R40, R200.reuse, R170, R40 ;  /* 0x000000aac828723c */ /* 0x040fe20000041828 */
[----:B------:R-:W4:Y:S07]  /*6be0*/  LDSM.16.M88.4 R168, [R227+0x5000] ;  /* 0x00500000e3a8783b */ /* 0x000f2e0000000200 */
[C---:B-1----:R-:W-:Y:S08]  /*6bf0*/  HMMA.16816.F32.BF16 R44, R200.reuse, R164, R44 ;  /* 0x000000a4c82c723c */ /* 0x042ff0000004182c */
[----:B------:R-:W-:Y:S01]  /*6c00*/  HMMA.16816.F32.BF16 R48, R200, R166, R48 ;  /* 0x000000a6c830723c */ /* 0x000fe20000041830 */
[----:B------:R-:W-:Y:S07]  /*6c10*/  LDSM.16.M88.4 R164, [R224+0x12100] ;  /* 0x01210000e0a4783b */ /* 0x000fee0000000200 */
[C---:B--2---:R-:W-:Y:S08]  /*6c20*/  HMMA.16816.F32.BF16 R4, R204.reuse, R152, R4 ;  /* 0x00000098cc04723c */ /* 0x044ff00000041804 */
[C---:B------:R-:W-:Y:S01]  /*6c30*/  HMMA.16816.F32.BF16 R8, R204.reuse, R154, R8 ;  /* 0x0000009acc08723c */ /* 0x040fe20000041808 */
[----:B------:R-:W1:Y:S07]  /*6c40*/  LDSM.16.M88.4 R152, [R227+0x5800] ;  /* 0x00580000e398783b */ /* 0x000e6e0000000200 */
[C---:B------:R-:W-:Y:S08]  /*6c50*/  HMMA.16816.F32.BF16 R12, R204.reuse, R172, R12 ;  /* 0x000000accc0c723c */ /* 0x040ff0000004180c */
[C---:B------:R-:W-:Y:S01]  /*6c60*/  HMMA.16816.F32.BF16 R16, R204.reuse, R174, R16 ;  /* 0x000000aecc10723c */ /* 0x040fe20000041810 */
[----:B------:R-:W2:Y:S07]  /*6c70*/  LDSM.16.M88.4 R172, [R224+0x12900] ;  /* 0x01290000e0ac783b */ /* 0x000eae0000000200 */
[C---:B------:R-:W-:Y:S08]  /*6c80*/  HMMA.16816.F32.BF16 R20, R204.reuse, R184, R20 ;  /* 0x000000b8cc14723c */ /* 0x040ff00000041814 */
[C---:B------:R-:W-:Y:S01]  /*6c90*/  HMMA.16816.F32.BF16 R24, R204.reuse, R186, R24 ;  /* 0x000000bacc18723c */ /* 0x040fe20000041818 */
[----:B------:R-:W2:Y:S07]  /*6ca0*/  LDSM.16.M88.4 R184, [R224+0x13100] ;  /* 0x01310000e0b8783b */ /* 0x000eae0000000200 */
[C---:B---3--:R-:W-:Y:S08]  /*6cb0*/  HMMA.16816.F32.BF16 R28, R204.reuse, R180, R28 ;  /* 0x000000b4cc1c723c */ /* 0x048ff0000004181c */
[C---:B------:R-:W-:Y:S01]  /*6cc0*/  HMMA.16816.F32.BF16 R32, R204.reuse, R182, R32 ;  /* 0x000000b6cc20723c */ /* 0x040fe20000041820 */
[----:B------:R-:W3:Y:S07]  /*6cd0*/  LDSM.16.M88.4 R180, [R224+0x13900] ;  /* 0x01390000e0b4783b */ /* 0x000eee0000000200 */
[C---:B----4-:R-:W-:Y:S08]  /*6ce0*/  HMMA.16816.F32.BF16 R36, R204.reuse, R168, R36 ;  /* 0x000000a8cc24723c */ /* 0x050ff00000041824 */
[C---:B------:R-:W-:Y:S01]  /*6cf0*/  HMMA.16816.F32.BF16 R40, R204.reuse, R170, R40 ;  /* 0x000000aacc28723c */ /* 0x040fe20000041828 */
[----:B------:R-:W-:Y:S07]  /*6d00*/  LDSM.16.M88.4 R168, [R237] ;  /* 0x00000000eda8783b */ /* 0x000fee0000000200 */
[C---:B-1----:R-:W-:Y:S08]  /*6d10*/  HMMA.16816.F32.BF16 R44, R204.reuse, R152, R44 ;  /* 0x00000098cc2c723c */ /* 0x042ff0000004182c */
[----:B------:R-:W-:Y:S01]  /*6d20*/  HMMA.16816.F32.BF16 R48, R204, R154, R48 ;  /* 0x0000009acc30723c */ /* 0x000fe20000041830 */
[----:B------:R-:W1:Y:S07]  /*6d30*/  LDSM.16.M88.4 R152, [R224+0x14100] ;  /* 0x01410000e098783b */ /* 0x000e6e0000000200 */
[C---:B------:R-:W-:Y:S08]  /*6d40*/  HMMA.16816.F32.BF16 R4, R208.reuse, R164, R4 ;  /* 0x000000a4d004723c */ /* 0x040ff00000041804 */
[C---:B------:R-:W-:Y:S01]  /*6d50*/  HMMA.16816.F32.BF16 R8, R208.reuse, R166, R8 ;  /* 0x000000a6d008723c */ /* 0x040fe20000041808 */
[----:B------:R-:W4:Y:S07]  /*6d60*/  LDSM.16.M88.4 R164, [R224+0x14900] ;  /* 0x01490000e0a4783b */ /* 0x000f2e0000000200 */
[C---:B--2---:R-:W-:Y:S08]  /*6d70*/  HMMA.16816.F32.BF16 R12, R208.reuse, R172, R12 ;  /* 0x000000acd00c723c */ /* 0x044ff0000004180c */
[C---:B------:R-:W-:Y:S01]  /*6d80*/  HMMA.16816.F32.BF16 R16, R208.reuse, R174, R16 ;  /* 0x000000aed010723c */ /* 0x040fe20000041810 */
[----:B------:R-:W2:Y:S07]  /*6d90*/  LDSM.16.M88.4 R172, [R236] ;  /* 0x00000000ecac783b */ /* 0x000eae0000000200 */
[C---:B------:R-:W-:Y:S08]  /*6da0*/  HMMA.16816.F32.BF16 R20, R208.reuse, R184, R20 ;  /* 0x000000b8d014723c */ /* 0x040ff00000041814 */
[C---:B------:R-:W-:Y:S01]  /*6db0*/  HMMA.16816.F32.BF16 R24, R208.reuse, R186, R24 ;  /* 0x000000bad018723c */ /* 0x040fe20000041818 */
[----:B------:R-:W2:Y:S07]  /*6dc0*/  LDSM.16.M88.4 R184, [R235] ;  /* 0x00000000ebb8783b */ /* 0x000eae0000000200 */
[C---:B---3--:R-:W-:Y:S08]  /*6dd0*/  HMMA.16816.F32.BF16 R28, R208.reuse, R180, R28 ;  /* 0x000000b4d01c723c */ /* 0x048ff0000004181c */
[C---:B------:R-:W-:Y:S01]  /*6de0*/  HMMA.16816.F32.BF16 R32, R208.reuse, R182, R32 ;  /* 0x000000b6d020723c */ /* 0x040fe20000041820 */
[----:B------:R-:W-:Y:S07]  /*6df0*/  LDSM.16.M88.4 R180, [R230+0x12900] ;  /* 0x01290000e6b4783b */ /* 0x000fee0000000200 */
[C---:B-1----:R-:W-:Y:S08]  /*6e00*/  HMMA.16816.F32.BF16 R36, R208.reuse, R152, R36 ;  /* 0x00000098d024723c */ /* 0x042ff00000041824 */
[C---:B------:R-:W-:Y:S01]  /*6e10*/  HMMA.16816.F32.BF16 R40, R208.reuse, R154, R40 ;  /* 0x0000009ad028723c */ /* 0x040fe20000041828 */
[----:B------:R-:W1:Y:S07]  /*6e20*/  LDSM.16.M88.4 R152, [R234] ;  /* 0x00000000ea98783b */ /* 0x000e6e0000000200 */
[C---:B----4-:R-:W-:Y:S08]  /*6e30*/  HMMA.16816.F32.BF16 R44, R208.reuse, R164, R44 ;  /* 0x000000a4d02c723c */ /* 0x050ff0000004182c */
[----:B------:R-:W-:Y:S01]  /*6e40*/  HMMA.16816.F32.BF16 R48, R208, R166, R48 ;  /* 0x000000a6d030723c */ /* 0x000fe20000041830 */
[----:B------:R-:W3:Y:S07]  /*6e50*/  LDSM.16.M88.4 R164, [R233] ;  /* 0x00000000e9a4783b */ /* 0x000eee0000000200 */
[C---:B------:R-:W-:Y:S08]  /*6e60*/  HMMA.16816.F32.BF16 R4, R212.reuse, R168, R4 ;  /* 0x000000a8d404723c */ /* 0x040ff00000041804 */
[C---:B------:R-:W-:Y:S01]  /*6e70*/  HMMA.16816.F32.BF16 R8, R212.reuse, R170, R8 ;  /* 0x000000aad408723c */ /* 0x040fe20000041808 */
[----:B------:R-:W4:Y:S07]  /*6e80*/  LDSM.16.M88.4 R168, [R232] ;  /* 0x00000000e8a8783b */ /* 0x000f2e0000000200 */
        /* <DEDUP_REMOVED lines=9> */
[C---:B---3--:R-:W-:Y:S08]  /*6f20*/  HMMA.16816.F32.BF16 R36, R212.reuse, R164, R36 ;  /* 0x000000a4d424723c */ /* 0x048ff00000041824 */
[C---:B------:R-:W-:Y:S01]  /*6f30*/  HMMA.16816.F32.BF16 R40, R212.reuse, R166, R40 ;  /* 0x000000a6d428723c */ /* 0x040fe20000041828 */
[----:B------:R-:W3:Y:S07]  /*6f40*/  LDSM.16.M88.4 R164, [R230+0x13900] ;  /* 0x01390000e6a4783b */ /* 0x000eee0000000200 */
[C---:B----4-:R-:W-:Y:S08]  /*6f50*/  HMMA.16816.F32.BF16 R44, R212.reuse, R168, R44 ;  /* 0x000000a8d42c723c */ /* 0x050ff0000004182c */
[----:B------:R-:W-:Y:S01]  /*6f60*/  HMMA.16816.F32.BF16 R48, R212, R170, R48 ;  /* 0x000000aad430723c */ /* 0x000fe20000041830 */
[----:B------:R-:W4:Y:S07]  /*6f70*/  LDSM.16.M88.4 R168, [R230+0x14100] ;  /* 0x01410000e6a8783b */ /* 0x000f2e0000000200 */
[C---:B--2---:R-:W-:Y:S08]  /*6f80*/  HMMA.16816.F32.BF16 R4, R216.reuse, R172, R4 ;  /* 0x000000acd804723c */ /* 0x044ff00000041804 */
[C---:B------:R-:W-:Y:S01]  /*6f90*/  HMMA.16816.F32.BF16 R8, R216.reuse, R174, R8 ;  /* 0x000000aed808723c */ /* 0x040fe20000041808 */
[----:B------:R-:W2:Y:S07]  /*6fa0*/  LDSM.16.M88.4 R172, [R230+0x14900] ;  /* 0x01490000e6ac783b */ /* 0x000eae0000000200 */
[C---:B------:R-:W-:Y:S08]  /*6fb0*/  HMMA.16816.F32.BF16 R12, R216.reuse, R180, R12 ;  /* 0x000000b4d80c723c */ /* 0x040ff0000004180c */
[C---:B------:R-:W-:Y:S08]  /*6fc0*/  HMMA.16816.F32.BF16 R16, R216.reuse, R182, R16 ;  /* 0x000000b6d810723c */ /* 0x040ff00000041810 */
[C---:B-1----:R-:W-:Y:S08]  /*6fd0*/  HMMA.16816.F32.BF16 R20, R216.reuse, R152, R20 ;  /* 0x00000098d814723c */ /* 0x042ff00000041814 */
[C---:B------:R-:W-:Y:S01]  /*6fe0*/  HMMA.16816.F32.BF16 R24, R216.reuse, R154, R24 ;  /* 0x0000009ad818723c */ /* 0x040fe20000041818 */
[----:B------:R-:W1:Y:S07]  /*6ff0*/  LDSM.16.M88.4 R152, [R227+0x6800] ;  /* 0x00680000e398783b */ /* 0x000e6e0000000200 */
[C---:B---3--:R-:W-:Y:S08]  /*7000*/  HMMA.16816.F32.BF16 R28, R216.reuse, R164, R28 ;  /* 0x000000a4d81c723c */ /* 0x048ff0000004181c */
[C---:B------:R-:W-:Y:S08]  /*7010*/  HMMA.16816.F32.BF16 R32, R216.reuse, R166, R32 ;  /* 0x000000a6d820723c */ /* 0x040ff00000041820 */
[C---:B----4-:R-:W-:Y:S08]  /*7020*/  HMMA.16816.F32.BF16 R36, R216.reuse, R168, R36 ;  /* 0x000000a8d824723c */ /* 0x050ff00000041824 */
[C---:B------:R-:W-:Y:S08]  /*7030*/  HMMA.16816.F32.BF16 R40, R216.reuse, R170, R40 ;  /* 0x000000aad828723c */ /* 0x040ff00000041828 */
[C---:B--2---:R-:W-:Y:S08]  /*7040*/  HMMA.16816.F32.BF16 R44, R216.reuse, R172, R44 ;  /* 0x000000acd82c723c */ /* 0x044ff0000004182c */
[----:B------:R-:W-:Y:S08]  /*7050*/  HMMA.16816.F32.BF16 R48, R216, R174, R48 ;  /* 0x000000aed830723c */ /* 0x000ff00000041830 */
[C---:B------:R-:W-:Y:S08]  /*7060*/  HMMA.16816.F32.BF16 R4, R220.reuse, R184, R4 ;  /* 0x000000b8dc04723c */ /* 0x040ff00000041804 */
[C---:B------:R-:W-:Y:S08]  /*7070*/  HMMA.16816.F32.BF16 R8, R220.reuse, R186, R8 ;  /* 0x000000badc08723c */ /* 0x040ff00000041808 */
[C---:B-1----:R-:W-:Y:S08]  /*7080*/  HMMA.16816.F32.BF16 R12, R220.reuse, R152, R12 ;  /* 0x00000098dc0c723c */ /* 0x042ff0000004180c */
[C---:B------:R-:W-:Y:S04]  /*7090*/  HMMA.16816.F32.BF16 R16, R220.reuse, R154, R16 ;  /* 0x0000009adc10723c */ /* 0x040fe80000041810 */
[----:B------:R-:W-:Y:S02]  /*70a0*/  FMUL.FTZ R4, R4, c[0x0][0x320] ;  /* 0x0000c80004047a20 */ /* 0x000fe40000410000 */
[----:B------:R-:W-:Y:S02]  /*70b0*/  FMUL.FTZ R5, R5, c[0x0][0x320] ;  /* 0x0000c80005057a20 */ /* 0x000fe40000410000 */
[----:B------:R-:W-:Y:S01]  /*70c0*/  FMUL.FTZ R6, R6, c[0x0][0x320] ;  /* 0x0000c80006067a20 */ /* 0x000fe20000410000 */
[----:B------:R-:W-:Y:S03]  /*70d0*/  MUFU.TANH R165, R4 ;  /* 0x0000000400a57308 */ /* 0x000fe60000002400 */
[----:B------:R-:W-:Y:S02]  /*70e0*/  FMUL.FTZ R7, R7, c[0x0][0x320] ;  /* 0x0000c80007077a20 */ /* 0x000fe40000410000 */
[----:B------:R-:W-:Y:S02]  /*70f0*/  FMUL.FTZ R8, R8, c[0x0][0x320] ;  /* 0x0000c80008087a20 */ /* 0x000fe40000410000 */
[----:B------:R-:W-:Y:S02]  /*7100*/  FMUL.FTZ R9, R9, c[0x0][0x320] ;  /* 0x0000c80009097a20 */ /* 0x000fe40000410000 */
[----:B------:R-:W-:Y:S01]  /*7110*/  FMUL.FTZ R10, R10, c[0x0][0x320] ;  /* 0x0000c8000a0a7a20 */ /* 0x000fe20000410000 */
[----:B------:R-:W-:Y:S01]  /*7120*/  MUFU.TANH R167, R5 ;  /* 0x0000000500a77308 */ /* 0x000fe20000002400 */
[----:B------:R-:W-:Y:S02]  /*7130*/  FMUL.FTZ R11, R11, c[0x0][0x320] ;  /* 0x0000c8000b0b7a20 */ /* 0x000fe40000410000 */
        /* <DEDUP_REMOVED lines=8> */
[----:B------:R-:W-:Y:S03]  /*71c0*/  FMUL.FTZ R19, R19, c[0x0][0x320] ;  /* 0x0000c80013137a20 */ /* 0x000fe60000410000 */
[----:B------:R1:W-:Y:S10]  /*71d0*/  MUFU.TANH R171, R7 ;  /* 0x0000000700ab7308 */ /* 0x0003f40000002400 */
[----:B------:R-:W-:Y:S10]  /*71e0*/  MUFU.TANH R166, R8 ;  /* 0x0000000800a67308 */ /* 0x000ff40000002400 */
[----:B------:R-:W-:Y:S01]  /*71f0*/  MUFU.TANH R164, R9 ;  /* 0x0000000900a47308 */ /* 0x000fe20000002400 */
[----:B-1----:R-:W1:Y:S09]  /*7200*/  LDSM.16.M88.4 R4, [R227+0x7000] ;  /* 0x00700000e304783b */ /* 0x002e720000000200 */
[----:B------:R-:W-:Y:S10]  /*7210*/  MUFU.TANH R168, R10 ;  /* 0x0000000a00a87308 */ /* 0x000ff40000002400 */
[----:B------:R2:W-:Y:S10]  /*7220*/  MUFU.TANH R169, R11 ;  /* 0x0000000b00a97308 */ /* 0x0005f40000002400 */
[----:B------:R-:W-:Y:S10]  /*7230*/  MUFU.TANH R173, R13 ;  /* 0x0000000d00ad7308 */ /* 0x000ff40000002400 */
[----:B------:R-:W-:Y:S01]  /*7240*/  MUFU.TANH R180, R14 ;  /* 0x0000000e00b47308 */ /* 0x000fe20000002400 */
[C---:B-1----:R-:W-:Y:S01]  /*7250*/  HMMA.16816.F32.BF16 R20, R220.reuse, R4, R20 ;  /* 0x00000004dc14723c */ /* 0x042fe20000041814 */
[----:B--2---:R-:W1:Y:S08]  /*7260*/  LDSM.16.M88.4 R8, [R227+0x7800] ;  /* 0x00780000e308783b */ /* 0x004e700000000200 */
[----:B------:R-:W-:Y:S01]  /*7270*/  MUFU.TANH R182, R15 ;  /* 0x0000000f00b67308 */ /* 0x000fe20000002400 */
[C---:B------:R-:W-:Y:S01]  /*7280*/  HMMA.16816.F32.BF16 R24, R220.reuse, R6, R24 ;  /* 0x00000006dc18723c */ /* 0x040fe20000041818 */
[----:B------:R-:W2:Y:S08]  /*7290*/  LDSM.16.M88.4 R4, [R227+0x8000] ;  /* 0x00800000e304783b */ /* 0x000eb00000000200 */
[----:B------:R-:W-:Y:S05]  /*72a0*/  MUFU.TANH R172, R12 ;  /* 0x0000000c00ac7308 */ /* 0x000fea0000002400 */
[----:B------:R-:W-:Y:S02]  /*72b0*/  FMUL.FTZ R20, R20, c[0x0][0x320] ;  /* 0x0000c80014147a20 */ /* 0x000fe40000410000 */
[----:B------:R-:W-:Y:S03]  /*72c0*/  FMUL.FTZ R21, R21, c[0x0][0x320] ;  /* 0x0000c80015157a20 */ /* 0x000fe60000410000 */
[----:B------:R-:W-:Y:S01]  /*72d0*/  MUFU.TANH R183, R19 ;  /* 0x0000001300b77308 */ /* 0x000fe20000002400 */
[----:B------:R-:W-:Y:S02]  /*72e0*/  FMUL.FTZ R22, R22, c[0x0][0x320] ;  /* 0x0000c80016167a20 */ /* 0x000fe40000410000 */
[----:B------:R-:W-:Y:S02]  /*72f0*/  FMUL.FTZ R23, R23, c[0x0][0x320] ;  /* 0x0000c80017177a20 */ /* 0x000fe40000410000 */
[----:B------:R-:W-:Y:S02]  /*7300*/  FMUL.FTZ R26, R26, c[0x0][0x320] ;  /* 0x0000c8001a1a7a20 */ /* 0x000fe40000410000 */
[----:B------:R-:W-:Y:S02]  /*7310*/  FMUL.FTZ R27, R27, c[0x0][0x320] ;  /* 0x0000c8001b1b7a20 */ /* 0x000fe40000410000 */
[----:B------:R-:W-:Y:S01]  /*7320*/  FMUL.FTZ R24, R24, c[0x0][0x320] ;  /* 0x0000c80018187a20 */ /* 0x000fe20000410000 */
[----:B------:R-:W-:Y:S01]  /*7330*/  MUFU.TANH R184, R20 ;  /* 0x0000001400b87308 */ /* 0x000fe20000002400 */
[----:B------:R-:W-:Y:S01]  /*7340*/  FMUL.FTZ R25, R25, c[0x0][0x320] ;  /* 0x0000c80019197a20 */ /* 0x000fe20000410000 */
[C---:B-1----:R-:W-:Y:S08]  /*7350*/  HMMA.16816.F32.BF16 R28, R220.reuse, R8, R28 ;  /* 0x00000008dc1c723c */ /* 0x042ff0000004181c */
[----:B------:R-:W-:Y:S01]  /*7360*/  MUFU.TANH R186, R21 ;  /* 0x0000001500ba7308 */ /* 0x000fe20000002400 */
[C---:B------:R-:W-:Y:S01]  /*7370*/  HMMA.16816.F32.BF16 R32, R220.reuse, R10, R32 ;  /* 0x0000000adc20723c */ /* 0x040fe20000041820 */
[----:B------:R-:W1:Y:S01]  /*7380*/  LDSM.16.M88.4 R8, [R227+0x8800] ;  /* 0x00880000e308783b */ /* 0x000e620000000200 */
[----:B------:R-:W-:Y:S06]  /*7390*/  DEPBAR.LE SB0, 0x0 ;  /* 0x000080000000791a */ /* 0x000fec0000000000 */
[C---:B--2---:R-:W-:Y:S01]  /*73a0*/  HMMA.16816.F32.BF16 R36, R220.reuse, R4, R36 ;  /* 0x00000004dc24723c */ /* 0x044fe20000041824 */
[----:B------:R-:W-:Y:S07]  /*73b0*/  BAR.SYNC.DEFER_BLOCKING 0x0 ;  /* 0x0000000000007b1d */ /* 0x000fee0000010000 */
[C---:B------:R-:W-:Y:S04]  /*73c0*/  HMMA.16816.F32.BF16 R40, R220.reuse, R6, R40 ;  /* 0x00000006dc28723c */ /* 0x040fe80000041828 */
[----:B------:R-:W-:Y:S02]  /*73d0*/  FMUL.FTZ R28, R28, c[0x0][0x320] ;  /* 0x0000c8001c1c7a20 */ /* 0x000fe40000410000 */
[----:B------:R-:W-:Y:S02]  /*73e0*/  FMUL.FTZ R29, R29, c[0x0][0x320] ;  /* 0x0000c8001d1d7a20 */ /* 0x000fe40000410000 */
[----:B------:R-:W-:Y:S04]  /*73f0*/  FMUL.FTZ R30, R30, c[0x0][0x320] ;  /* 0x0000c8001e1e7a20 */ /* 0x000fe80000410000 */
[----:B------:R-:W-:Y:S02]  /*7400*/  FMUL.FTZ R31, R31, c[0x0][0x320] ;  /* 0x0000c8001f1f7a20 */ /* 0x000fe40000410000 */
[----:B------:R-:W-:Y:S02]  /*7410*/  FMUL.FTZ R34, R34, c[0x0][0x320] ;  /* 0x0000c80022227a20 */ /* 0x000fe40000410000 */
[----:B------:R-:W-:Y:S01]  /*7420*/  FMUL.FTZ R36, R36, c[0x0][0x320] ;  /* 0x0000c80024247a20 */ /* 0x000fe20000410000 */
[----:B------:R-:W-:Y:S01]  /*7430*/  MUFU.TANH R251, R22 ;  /* 0x0000001600fb7308 */ /* 0x000fe20000002400 */
[----:B------:R-:W-:Y:S02]  /*7440*/  FMUL.FTZ R37, R37, c[0x0][0x320] ;  /* 0x0000c80025257a20 */ /* 0x000fe40000410000 */
[----:B------:R-:W-:Y:S02]  /*7450*/  FMUL.FTZ R38, R38, c[0x0][0x320] ;  /* 0x0000c80026267a20 */ /* 0x000fe40000410000 */
[----:B------:R-:W-:Y:S02]  /*7460*/  FMUL.FTZ R39, R39, c[0x0][0x320] ;  /* 0x0000c80027277a20 */ /* 0x000fe40000410000 */
[----:B------:R-:W-:Y:S01]  /*7470*/  FMUL.FTZ R40, R40, c[0x0][0x320] ;  /* 0x0000c80028287a20 */ /* 0x000fe20000410000 */
[C---:B-1----:R-:W-:Y:S01]  /*7480*/  HMMA.16816.F32.BF16 R44, R220.reuse, R8, R44 ;  /* 0x00000008dc2c723c */ /* 0x042fe2000004182c */
[----:B------:R-:W2:Y:S01]  /*7490*/  LDL.64 R8, [R1+0x28] ;  /* 0x0000280001087983 */ /* 0x000ea20000100a00 */
[----:B------:R-:W1:Y:S01]  /*74a0*/  MUFU.TANH R3, R36 ;  /* 0x0000002400037308 */ /* 0x000e620000002400 */
[----:B------:R-:W-:Y:S02]  /*74b0*/  FMUL.FTZ R35, R35, c[0x0][0x320] ;  /* 0x0000c80023237a20 */ /* 0x000fe40000410000 */
[----:B------:R-:W-:Y:S02]  /*74c0*/  FMUL.FTZ R33, R33, c[0x0][0x320] ;  /* 0x0000c80021217a20 */ /* 0x000fe40000410000 */
[----:B------:R-:W-:Y:S01]  /*74d0*/  FMUL.FTZ R32, R32, c[0x0][0x320] ;  /* 0x0000c80020207a20 */ /* 0x000fe20000410000 */
[----:B------:R-:W-:Y:S01]  /*74e0*/  HMMA.16816.F32.BF16 R48, R220, R10, R48 ;  /* 0x0000000adc30723c */ /* 0x000fe20000041830 */
[----:B------:R-:W3:Y:S03]  /*74f0*/  LDL.64 R10, [R1+0x20] ;  /* 0x00002000010a7983 */ /* 0x000ee60000100a00 */
[----:B------:R-:W-:Y:S01]  /*7500*/  MUFU.TANH R250, R26 ;  /* 0x0000001a00fa7308 */ /* 0x000fe20000002400 */
[----:B------:R-:W-:Y:S02]  /*7510*/  FMUL.FTZ R42, R42, c[0x0][0x320] ;  /* 0x0000c8002a2a7a20 */ /* 0x000fe40000410000 */
[----:B------:R-:W-:Y:S02]  /*7520*/  FMUL.FTZ R41, R41, c[0x0][0x320] ;  /* 0x0000c80029297a20 */ /* 0x000fe40000410000 */
[----:B------:R-:W-:Y:S05]  /*7530*/  FMUL.FTZ R43, R43, c[0x0][0x320] ;  /* 0x0000c8002b2b7a20 */ /* 0x000fea0000410000 */
[----:B------:R1:W-:Y:S02]  /*7540*/  MUFU.TANH R26, R40 ;  /* 0x00000028001a7308 */ /* 0x0003e40000002400 */
[----:B------:R-:W-:Y:S02]  /*7550*/  FMUL.FTZ R46, R46, c[0x0][0x320] ;  /* 0x0000c8002e2e7a20 */ /* 0x000fe40000410000 */
[----:B------:R-:W-:Y:S02]  /*7560*/  FMUL.FTZ R47, R47, c[0x0][0x320] ;  /* 0x0000c8002f2f7a20 */ /* 0x000fe40000410000 */
[----:B------:R-:W-:Y:S02]  /*7570*/  FMUL.FTZ R44, R44, c[0x0][0x320] ;  /* 0x0000c8002c2c7a20 */ /* 0x000fe40000410000 */
[----:B------:R-:W-:Y:S02]  /*7580*/  FMUL.FTZ R45, R45, c[0x0][0x320] ;  /* 0x0000c8002d2d7a20 */ /* 0x000fe40000410000 */
[----:B------:R-:W4:Y:S01]  /*7590*/  MUFU.TANH R0, R37 ;  /* 0x0000002500007308 */ /* 0x000f220000002400 */
[----:B------:R-:W-:Y:S02]  /*75a0*/  FMUL.FTZ R50, R50, c[0x0][0x320] ;  /* 0x0000c80032327a20 */ /* 0x000fe40000410000 */
[----:B------:R-:W-:Y:S02]  /*75b0*/  FMUL.FTZ R49, R49, c[0x0][0x320] ;  /* 0x0000c80031317a20 */ /* 0x000fe40000410000 */
[----:B------:R-:W-:Y:S05]  /*75c0*/  FMUL.FTZ R48, R48, c[0x0][0x320] ;  /* 0x0000c80030307a20 */ /* 0x000fea0000410000 */
[----:B------:R-:W-:Y:S01]  /*75d0*/  MUFU.TANH R175, R17 ;  /* 0x0000001100af7308 */ /* 0x000fe20000002400 */
[----:B-1----:R-:W-:Y:S09]  /*75e0*/  MOV R40, R3 ;  /* 0x0000000300287202 */ /* 0x002ff20000000f00 */
[----:B------:R-:W-:Y:S10]  /*75f0*/  MUFU.TANH R17, R27 ;  /* 0x0000001b00117308 */ /* 0x000ff40000002400 */
[----:B------:R4:W-:Y:S10]  /*7600*/  MUFU.TANH R27, R42 ;  /* 0x0000002a001b7308 */ /* 0x0009f40000002400 */
[----:B------:R-:W1:Y:S10]  /*7610*/  MUFU.TANH R2, R35 ;  /* 0x0000002300027308 */ /* 0x000e740000002400 */
[----:B------:R-:W-:Y:S01]  /*7620*/  MUFU.TANH R3, R41 ;  /* 0x0000002900037308 */ /* 0x000fe20000002400 */
[----:B----4-:R-:W-:Y:S02]  /*7630*/  MOV R42, R0 ;  /* 0x00000000002a7202 */ /* 0x010fe40000000f00 */
[----:B------:R-:W-:Y:S07]  /*7640*/  FMNMX.FTZ R0, R165, R101, !PT ;  /* 0x00000065a5007209 */ /* 0x000fee0007810000 */
[----:B------:R1:W-:Y:S01]  /*7650*/  MUFU.TANH R41, R43 ;  /* 0x0000002b00297308 */ /* 0x0003e20000002400 */
[----:B------:R-:W-:Y:S04]  /*7660*/  FMNMX.FTZ R0, R167, R0, !PT ;  /* 0x00000000a7007209 */ /* 0x000fe80007810000 */
[----:B------:R-:W-:Y:S04]  /*7670*/  FMNMX.FTZ R0, R166, R0, !PT ;  /* 0x00000000a6007209 */ /* 0x000fe80007810000 */
[----:B------:R-:W-:Y:S01]  /*7680*/  FMNMX.FTZ R0, R164, R0, !PT ;  /* 0x00000000a4007209 */ /* 0x000fe20007810000 */
[----:B------:R-:W4:Y:S03]  /*7690*/  MUFU.TANH R174, R16 ;  /* 0x0000001000ae7308 */ /* 0x000f260000002400 */
[----:B------:R-:W-:Y:S04]  /*76a0*/  FMNMX.FTZ R0, R172, R0, !PT ;  /* 0x00000000ac007209 */ /* 0x000fe80007810000 */
[----:B------:R-:W-:Y:S03]  /*76b0*/  FMNMX.FTZ R0, R173, R0, !PT ;  /* 0x00000000ad007209 */ /* 0x000fe60007810000 */
[----:B------:R-:W4:Y:S01]  /*76c0*/  MUFU.TANH R181, R18 ;  /* 0x0000001200b57308 */ /* 0x000f220000002400 */
[----:B-1----:R-:W-:Y:S02]  /*76d0*/  MOV R43, R2 ;  /* 0x00000002002b7202 */ /* 0x002fe40000000f00 */
[----:B------:R-:W-:Y:S04]  /*76e0*/  FMNMX.FTZ R2, R170, R102, !PT ;  /* 0x00000066aa027209 */ /* 0x000fe80007810000 */
[----:B------:R-:W-:Y:S03]  /*76f0*/  FMNMX.FTZ R2, R171, R2, !PT ;  /* 0x00000002ab027209 */ /* 0x000fe60007810000 */
[----:B------:R-:W1:Y:S01]  /*7700*/  MUFU.TANH R248, R23 ;  /* 0x0000001700f87308 */ /* 0x000e620000002400 */
[----:B------:R-:W-:Y:S02]  /*7710*/  FMNMX.FTZ R2, R168, R2, !PT ;  /* 0x00000002a8027209 */ /* 0x000fe40007810000 */
[----:B----4-:R-:W-:Y:S02]  /*7720*/  FMNMX.FTZ R0, R174, R0, !PT ;  /* 0x00000000ae007209 */ /* 0x010fe40007810000 */
[----:B------:R-:W-:Y:S02]  /*7730*/  FMNMX.FTZ R2, R169, R2, !PT ;  /* 0x00000002a9027209 */ /* 0x000fe40007810000 */
[----:B------:R-:W-:Y:S03]  /*7740*/  FMNMX.FTZ R0, R175, R0, !PT ;  /* 0x00000000af007209 */ /* 0x000fe60007810000 */
[----:B------:R1:W4:Y:S01]  /*7750*/  MUFU.TANH R158, R34 ;  /* 0x00000022009e7308 */ /* 0x0003220000002400 */
[----:B------:R-:W-:Y:S02]  /*7760*/  FMNMX.FTZ R2, R180, R2, !PT ;  /* 0x00000002b4027209 */ /* 0x000fe40007810000 */
[----:B------:R-:W-:Y:S02]  /*7770*/  FMNMX.FTZ R0, R184, R0, !PT ;  /* 0x00000000b8007209 */ /* 0x000fe40007810000 */
[----:B------:R-:W-:Y:S02]  /*7780*/  FMNMX.FTZ R2, R182, R2, !PT ;  /* 0x00000002b6027209 */ /* 0x000fe40007810000 */
[----:B------:R-:W-:Y:S02]  /*7790*/  FMNMX.FTZ R0, R186, R0, !PT ;  /* 0x00000000ba007209 */ /* 0x000fe40007810000 */
[----:B------:R-:W-:Y:S01]  /*77a0*/  FMNMX.FTZ R2, R181, R2, !PT ;  /* 0x00000002b5027209 */ /* 0x000fe20007810000 */
[----:B------:R-:W4:Y:S03]  /*77b0*/  MUFU.TANH R185, R24 ;  /* 0x0000001800b97308 */ /* 0x000f260000002400 */
[----:B------:R-:W-:Y:S04]  /*77c0*/  FMNMX.FTZ R2, R183, R2, !PT ;  /* 0x00000002b7027209 */ /* 0x000fe80007810000 */
[----:B------:R-:W-:Y:S03]  /*77d0*/  FMNMX.FTZ R2, R251, R2, !PT ;  /* 0x00000002fb027209 */ /* 0x000fe60007810000 */
[----:B------:R-:W4:Y:S01]  /*77e0*/  MUFU.TANH R231, R28 ;  /* 0x0000001c00e77308 */ /* 0x000f220000002400 */
[----:B-1----:R-:W-:Y:S02]  /*77f0*/  MOV R34, R248 ;  /* 0x000000f800227202 */ /* 0x002fe40000000f00 */
[----:B----4-:R-:W-:Y:S02]  /*7800*/  MOV R35, R158 ;  /* 0x0000009e00237202 */ /* 0x010fe40000000f00 */
[----:B------:R-:W-:Y:S05]  /*7810*/  FMNMX.FTZ R2, R34, R2, !PT ;  /* 0x0000000222027209 */ /* 0x000fea0007810000 */
[----:B------:R1:W-:Y:S01]  /*7820*/  MUFU.TANH R103, R33 ;  /* 0x0000002100677308 */ /* 0x0003e20000002400 */
[----:B------:R-:W-:Y:S02]  /*7830*/  FMNMX.FTZ R2, R250, R2, !PT ;  /* 0x00000002fa027209 */ /* 0x000fe40007810000 */
[----:B------:R-:W-:Y:S02]  /*7840*/  FMNMX.FTZ R0, R185, R0, !PT ;  /* 0x00000000b9007209 */ /* 0x000fe40007810000 */
[----:B------:R-:W-:Y:S05]  /*7850*/  FMNMX.FTZ R2, R17, R2, !PT ;  /* 0x0000000211027209 */ /* 0x000fea0007810000 */
[----:B------:R-:W4:Y:S10]  /*7860*/  MUFU.TANH R187, R25 ;  /* 0x0000001900bb7308 */ /* 0x000f340000002400 */
[----:B------:R-:W4:Y:S01]  /*7870*/  MUFU.TANH R159, R29 ;  /* 0x0000001d009f7308 */ /* 0x000f220000002400 */
[----:B-1----:R-:W-:Y:S09]  /*7880*/  MOV R33, R231 ;  /* 0x000000e700217202 */ /* 0x002ff20000000f00 */
[----:B------:R1:W1:Y:S01]  /*7890*/  MUFU.TANH R157, R32 ;  /* 0x00000020009d7308 */ /* 0x0002620000002400 */
[----:B----4-:R-:W-:Y:S04]  /*78a0*/  FMNMX.FTZ R0, R187, R0, !PT ;  /* 0x00000000bb007209 */ /* 0x010fe80007810000 */
[----:B------:R-:W-:Y:S05]  /*78b0*/  FMNMX.FTZ R0, R33, R0, !PT ;  /* 0x0000000021007209 */ /* 0x000fea0007810000 */
[----:B------:R4:W-:Y:S10]  /*78c0*/  MUFU.TANH R16, R46 ;  /* 0x0000002e00107308 */ /* 0x0009f40000002400 */
[----:B------:R-:W4:Y:S01]  /*78d0*/  MUFU.TANH R154, R30 ;  /* 0x0000001e009a7308 */ /* 0x000f220000002400 */
[----:B-1----:R-:W-:Y:S04]  /*78e0*/  MOV R32, R159 ;  /* 0x0000009f00207202 */ /* 0x002fe80000000f00 */
[----:B------:R-:W-:Y:S05]  /*78f0*/  FMNMX.FTZ R0, R32, R0, !PT ;  /* 0x0000000020007209 */ /* 0x000fea0007810000 */
[----:B------:R1:W-:Y:S01]  /*7900*/  MUFU.TANH R24, R47 ;  /* 0x0000002f00187308 */ /* 0x0003e20000002400 */
[----:B----4-:R-:W-:Y:S04]  /*7910*/  MOV R46, R157 ;  /* 0x0000009d002e7202 */ /* 0x010fe80000000f00 */
[----:B------:R-:W-:Y:S05]  /*7920*/  FMNMX.FTZ R0, R46, R0, !PT ;  /* 0x000000002e007209 */ /* 0x000fea0007810000 */
[----:B------:R-:W4:Y:S01]  /*7930*/  MUFU.TANH R252, R31 ;  /* 0x0000001f00fc7308 */ /* 0x000f220000002400 */
[----:B------:R-:W-:Y:S09]  /*7940*/  FMNMX.FTZ R2, R154, R2, !PT ;  /* 0x000000029a027209 */ /* 0x000ff20007810000 */
[----:B------:R4:W-:Y:S01]  /*7950*/  MUFU.TANH R152, R50 ;  /* 0x0000003200987308 */ /* 0x0009e20000002400 */
[----:B-1----:R-:W-:Y:S04]  /*7960*/  MOV R47, R103 ;  /* 0x00000067002f7202 */ /* 0x002fe80000000f00 */
[----:B------:R-:W-:Y:S05]  /*7970*/  FMNMX.FTZ R0, R47, R0, !PT ;  /* 0x000000002f007209 */ /* 0x000fea0007810000 */
[----:B------:R-:W1:Y:S01]  /*7980*/  MUFU.TANH R6, R44 ;  /* 0x0000002c00067308 */ /* 0x000e620000002400 */
[----:B------:R-:W-:Y:S02]  /*7990*/  FMNMX.FTZ R0, R40, R0, !PT ;  /* 0x0000000028007209 */ /* 0x000fe40007810000 */
[----:B----4-:R-:W-:Y:S04]  /*79a0*/  FMNMX.FTZ R2, R252, R2, !PT ;  /* 0x00000002fc027209 */ /* 0x010fe80007810000 */
[----:B------:R-:W-:Y:S03]  /*79b0*/  FMNMX.FTZ R2, R35, R2, !PT ;  /* 0x0000000223027209 */ /* 0x000fe60007810000 */
[----:B------:R1:W4:Y:S01]  /*79c0*/  MUFU.TANH R44, R45 ;  /* 0x0000002d002c7308 */ /* 0x0003220000002400 */
[----:B------:R-:W-:Y:S02]  /*79d0*/  MOV R50, R3 ;  /* 0x0000000300327202 */ /* 0x000fe40000000f00 */
[----:B------:R-:W-:Y:S02]  /*79e0*/  FMNMX.FTZ R3, R43, R2, !PT ;  /* 0x000000022b037209 */ /* 0x000fe40007810000 */
[----:B------:R-:W-:Y:S01]  /*79f0*/  FMNMX.FTZ R2, R42, R0, !PT ;  /* 0x000000002a027209 */ /* 0x000fe20007810000 */
[----:B------:R-:W-:Y:S04]  /*7a00*/  FMUL.FTZ R0, R51, c[0x0][0x320] ;  /* 0x0000c80033007a20 */ /* 0x000fe80000410000 */
[----:B------:R-:W2:Y:S01]  /*7a10*/  MUFU.TANH R4, R38 ;  /* 0x0000002600047308 */ /* 0x000ea20000002400 */
[----:B------:R-:W-:Y:S02]  /*7a20*/  MOV R51, R17 ;  /* 0x0000001100337202 */ /* 0x000fe40000000f00 */
[----:B------:R-:W-:Y:S07]  /*7a30*/  FMNMX.FTZ R2, R26, R2, !PT ;  /* 0x000000021a027209 */ /* 0x000fee0007810000 */
[----:B------:R2:W-:Y:S01]  /*7a40*/  MUFU.TANH R103, R0 ;  /* 0x0000000000677308 */ /* 0x0005e20000002400 */
[----:B-1----:R-:W-:Y:S02]  /*7a50*/  MOV R45, R6 ;  /* 0x00000006002d7202 */ /* 0x002fe40000000f00 */
[----:B------:R-:W-:Y:S07]  /*7a60*/  MOV R6, UR18 ;  /* 0x0000001200067c02 */ /* 0x000fee0008000f00 */
[----:B------:R1:W-:Y:S10]  /*7a70*/  MUFU.TANH R157, R49 ;  /* 0x00000031009d7308 */ /* 0x0003f40000002400 */
[----:B------:R-:W3:Y:S01]  /*7a80*/  MUFU.TANH R5, R39 ;  /* 0x0000002700057308 */ /* 0x000ee20000002400 */
[----:B--2---:R-:W-:Y:S04]  /*7a90*/  FMNMX.FTZ R0, R50, R2, !PT ;  /* 0x0000000232007209 */ /* 0x004fe80007810000 */
[----:B------:R-:W-:Y:S05]  /*7aa0*/  FMNMX.FTZ R0, R45, R0, !PT ;  /* 0x000000002d007209 */ /* 0x000fea0007810000 */
[----:B------:R3:W2:Y:S01]  /*7ab0*/  MUFU.TANH R25, R48 ;  /* 0x0000003000197308 */ /* 0x0006a20000002400 */
[----:B----4-:R-:W-:Y:S02]  /*7ac0*/  FMNMX.FTZ R0, R44, R0, !PT ;  /* 0x000000002c007209 */ /* 0x010fe40007810000 */
[----:B-1----:R-:W-:Y:S04]  /*7ad0*/  MOV R49, R4 ;  /* 0x0000000400317202 */ /* 0x002fe80000000f00 */
[----:B------:R-:W-:Y:S02]  /*7ae0*/  FMNMX.FTZ R3, R49, R3, !PT ;  /* 0x0000000331037209 */ /* 0x000fe40007810000 */
[----:B---3--:R-:W-:Y:S02]  /*7af0*/  MOV R48, R5 ;  /* 0x0000000500307202 */ /* 0x008fe40000000f00 */
[----:B--2---:R-:W-:Y:S02]  /*7b00*/  FMNMX.FTZ R100, R25, R0, !PT ;  /* 0x0000000019647209 */ /* 0x004fe40007810000 */
[----:B------:R-:W-:Y:S02]  /*7b10*/  FMNMX.FTZ R3, R48, R3, !PT ;  /* 0x0000000330037209 */ /* 0x000fe40007810000 */
[----:B------:R-:W-:Y:S02]  /*7b20*/  FMNMX.FTZ R100, R157, R100, !PT ;  /* 0x000000649d647209 */ /* 0x000fe40007810000 */
[----:B------:R-:W-:Y:S02]  /*7b30*/  FMNMX.FTZ R2, R27, R3, !PT ;  /* 0x000000031b027209 */ /* 0x000fe40007810000 */
[----:B------:R-:W-:Y:S01]  /*7b40*/  @P0 MOV R5, R11 ;  /* 0x0000000b00050202 */ /* 0x000fe20000000f00 */
[----:B------:R-:W1:Y:S01]  /*7b50*/  SHFL.BFLY PT, R3, R100, 0x2, 0x1f ;  /* 0x0c401f0064037f89 */ /* 0x000e6200000e0000 */
[----:B------:R-:W-:Y:S04]  /*7b60*/  FMNMX.FTZ R2, R41, R2, !PT ;  /* 0x0000000229027209 */ /* 0x000fe80007810000 */
[----:B------:R-:W-:Y:S04]  /*7b70*/  FMNMX.FTZ R2, R16, R2, !PT ;  /* 0x0000000210027209 */ /* 0x000fe80007810000 */
[----:B------:R-:W-:Y:S04]  /*7b80*/  FMNMX.FTZ R0, R24, R2, !PT ;  /* 0x0000000218007209 */ /* 0x000fe80007810000 */
[----:B------:R-:W-:Y:S04]  /*7b90*/  FMNMX.FTZ R0, R152, R0, !PT ;  /* 0x0000000098007209 */ /* 0x000fe80007810000 */
[----:B------:R-:W-:Y:S05]  /*7ba0*/  FMNMX.FTZ R0, R103, R0, !PT ;  /* 0x0000000067007209 */ /* 0x000fea0007810000 */
[----:B------:R-:W2:Y:S01]  /*7bb0*/  SHFL.BFLY PT, R2, R0, 0x2, 0x1f ;  /* 0x0c401f0000027f89 */ /* 0x000ea200000e0000 */
[----:B-1----:R-:W-:Y:S07]  /*7bc0*/  FMNMX.FTZ R100, R100, R3, !PT ;  /* 0x0000000364647209 */ /* 0x002fee0007810000 */
[----:B------:R-:W1:Y:S01]  /*7bd0*/  SHFL.BFLY PT, R4, R100, 0x1, 0x1f ;  /* 0x0c201f0064047f89 */ /* 0x000e6200000e0000 */
[----:B--2---:R-:W-:Y:S07]  /*7be0*/  FMNMX.FTZ R0, R0, R2, !PT ;  /* 0x0000000200007209 */ /* 0x004fee0007810000 */
[----:B------:R-:W2:Y:S01]  /*7bf0*/  SHFL.BFLY PT, R3, R0, 0x1, 0x1f ;  /* 0x0c201f0000037f89 */ /* 0x000ea200000e0000 */
[----:B-1----:R-:W-:Y:S05]  /*7c00*/  FMNMX.FTZ R100, R100, R4, !PT ;  /* 0x0000000464647209 */ /* 0x002fea0007810000 */
[C---:B------:R-:W-:Y:S02]  /*7c10*/  FMUL.FTZ R153, R100.reuse, c[0x0][0x2d0] ;  /* 0x0000b40064997a20 */ /* 0x040fe40000410000 */
[----:B------:R-:W-:Y:S02]  /*7c20*/  FADD.FTZ R2, -R100, R101 ;  /* 0x0000006564027221 */ /* 0x000fe40000010100 */
[--C-:B------:R-:W-:Y:S01]  /*7c30*/  FFMA.FTZ R4, R165, c[0x0][0x2d0], -R153.reuse ;  /* 0x0000b400a5047a23 */ /* 0x100fe20000010899 */
[----:B------:R-:W-:Y:S01]  /*7c40*/  MOV R165, R16 ;  /* 0x0000001000a57202 */ /* 0x000fe20000000f00 */
[----:B------:R-:W-:Y:S01]  /*7c50*/  FFMA.FTZ R9, R164, c[0x0][0x2d0], -R153 ;  /* 0x0000b400a4097a23 */ /* 0x000fe20000010899 */
[----:B------:R-:W-:Y:S01]  /*7c60*/  MOV R164, R24 ;  /* 0x0000001800a47202 */ /* 0x000fe20000000f00 */
[----:B------:R1:W-:Y:S01]  /*7c70*/  MUFU.EX2 R18, R4 ;  /* 0x0000000400127308 */ /* 0x0003e20000000800 */
[----:B--2---:R-:W-:Y:S01]  /*7c80*/  FMNMX.FTZ R3, R0, R3, !PT ;  /* 0x0000000300037209 */ /* 0x004fe20007810000 */
[----:B------:R-:W-:Y:S08]  /*7c90*/  FMUL.FTZ R0, R2, c[0x0][0x2d0] ;  /* 0x0000b40002007a20 */ /* 0x000ff00000410000 */
[----:B------:R-:W-:Y:S01]  /*7ca0*/  MUFU.EX2 R231, R9 ;  /* 0x0000000900e77308 */ /* 0x000fe20000000800 */
[----:B------:R-:W-:Y:S04]  /*7cb0*/  FMUL.FTZ R101, R3, c[0x0][0x2d0] ;  /* 0x0000b40003657a20 */ /* 0x000fe80000410000 */
[--C-:B------:R-:W-:Y:S01]  /*7cc0*/  FFMA.FTZ R11, R170, c[0x0][0x2d0], -R101.reuse ;  /* 0x0000b400aa0b7a23 */ /* 0x100fe20000010865 */
[----:B------:R-:W-:Y:S01]  /*7cd0*/  MOV R170, R25 ;  /* 0x0000001900aa7202 */ /* 0x000fe20000000f00 */
[--C-:B------:R-:W-:Y:S03]  /*7ce0*/  FFMA.FTZ R152, R152, c[0x0][0x2d0], -R101.reuse ;  /* 0x0000b40098987a23 */ /* 0x100fe60000010865 */
[----:B------:R2:W3:Y:S01]  /*7cf0*/  MUFU.EX2 R2, R0 ;  /* 0x0000000000027308 */ /* 0x0004e20000000800 */
[----:B------:R-:W-:Y:S02]  /*7d00*/  FFMA.FTZ R164, R164, c[0x0][0x2d0], -R101 ;  /* 0x0000b400a4a47a23 */ /* 0x000fe40000010865 */
[----:B------:R-:W-:Y:S01]  /*7d10*/  FFMA.FTZ R170, R170, c[0x0][0x2d0], -R153 ;  /* 0x0000b400aaaa7a23 */ /* 0x000fe20000010899 */
[----:B-1----:R-:W-:Y:S05]  /*7d20*/  @P0 MOV R4, R8 ;  /* 0x0000000800040202 */ /* 0x002fea0000000f00 */
[----:B------:R-:W-:Y:S01]  /*7d30*/  @P0 IMAD.WIDE.U32 R4, R6, 0x60, R4 ;  /* 0x0000006006040825 */ /* 0x000fe200078e0004 */
[----:B------:R-:W-:Y:S03]  /*7d40*/  MUFU.EX2 R12, R11 ;  /* 0x0000000b000c7308 */ /* 0x000fe60000000800 */
[--C-:B------:R-:W-:Y:S01]  /*7d50*/  FFMA.FTZ R6, R167, c[0x0][0x2d0], -R153.reuse ;  /* 0x0000b400a7067a23 */ /* 0x100fe20000010899 */
[----:B------:R-:W-:Y:S01]  /*7d60*/  @P0 IADD3 R7, R5, UR12, RZ ;  /* 0x0000000c05070c10 */ /* 0x000fe2000fffe0ff */
[----:B------:R-:W-:Y:S01]  /*7d70*/  FFMA.FTZ R5, R166, c[0x0][0x2d0], -R153 ;  /* 0x0000b400a6057a23 */ /* 0x000fe20000010899 */
[----:B------:R-:W-:Y:S01]  /*7d80*/  @UP0 USHF.L.U32 UR12, UR4, 0x6, URZ ;  /* 0x00000006040c0899 */ /* 0x000fe2000800063f */
[----:B------:R-:W-:Y:S02]  /*7d90*/  MOV R166, R27 ;  /* 0x0000001b00a67202 */ /* 0x000fe40000000f00 */
[----:B------:R-:W-:Y:S01]  /*7da0*/  @P0 SHF.L.U64.HI R7, R4, 0x1, R7 ;  /* 0x0000000104070819 */ /* 0x000fe20000010207 */
[----:B------:R1:W-:Y:S01]  /*7db0*/  MUFU.EX2 R158, R6 ;  /* 0x00000006009e7308 */ /* 0x0003e20000000800 */
[----:B------:R-:W-:Y:S01]  /*7dc0*/  MOV R167, R48 ;  /* 0x0000003000a77202 */ /* 0x000fe20000000f00 */
[----:B--2---:R-:W-:Y:S01]  /*7dd0*/  FADD.FTZ R0, -R3, R102 ;  /* 0x0000006603007221 */ /* 0x004fe20000010100 */
[----:B------:R-:W-:Y:S01]  /*7de0*/  MOV R102, R154 ;  /* 0x0000009a00667202 */ /* 0x000fe20000000f00 */
[----:B---3--:R-:W-:Y:S02]  /*7df0*/  FMUL.FTZ R16, R2, R116 ;  /* 0x0000007402107220 */ /* 0x008fe40000410000 */
[----:B------:R-:W-:Y:S04]  /*7e00*/  FMUL.FTZ R0, R0, c[0x0][0x2d0] ;  /* 0x0000b40000007a20 */ /* 0x000fe80000410000 */
[----:B------:R2:W-:Y:S01]  /*7e10*/  MUFU.EX2 R248, R5 ;  /* 0x0000000500f87308 */ /* 0x0005e20000000800 */
[C---:B------:R-:W-:Y:S02]  /*7e20*/  FMUL.FTZ R17, R2.reuse, R117 ;  /* 0x0000007502117220 */ /* 0x040fe40000410000 */
[C---:B------:R-:W-:Y:S01]  /*7e30*/  FMUL.FTZ R24, R2.reuse, R124 ;  /* 0x0000007c02187220 */ /* 0x040fe20000410000 */
[----:B------:R-:W-:Y:S01]  /*7e40*/  MOV R124, R26 ;  /* 0x0000001a007c7202 */ /* 0x000fe20000000f00 */
[C---:B------:R-:W-:Y:S01]  /*7e50*/  FMUL.FTZ R25, R2.reuse, R125 ;  /* 0x0000007d02197220 */ /* 0x040fe20000410000 */
[----:B------:R-:W-:Y:S01]  /*7e60*/  MOV R125, R165 ;  /* 0x000000a5007d7202 */ /* 0x000fe20000000f00 */
[----:B------:R-:W-:Y:S01]  /*7e70*/  FMUL.FTZ R48, R2, R148 ;  /* 0x0000009402307220 */ /* 0x000fe20000410000 */
[----:B------:R-:W-:Y:S01]  /*7e80*/  MOV R148, R102 ;  /* 0x0000006600947202 */ /* 0x000fe20000000f00 */
[----:B------:R-:W-:Y:S01]  /*7e90*/  FFMA.FTZ R102, R172, c[0x0][0x2d0], -R153 ;  /* 0x0000b400ac667a23 */ /* 0x000fe20000010899 */
[----:B------:R-:W3:Y:S01]  /*7ea0*/  MUFU.EX2 R0, R0 ;  /* 0x0000000000007308 */ /* 0x000ee20000000800 */
[----:B------:R-:W-:Y:S01]  /*7eb0*/  MOV R165, R41 ;  /* 0x0000002900a57202 */ /* 0x000fe20000000f00 */
[C---:B------:R-:W-:Y:S01]  /*7ec0*/  FMUL.FTZ R41, R2.reuse, R141 ;  /* 0x0000008d02297220 */ /* 0x040fe20000410000 */
[----:B------:R-:W-:Y:S01]  /*7ed0*/  MOV R141, R252 ;  /* 0x000000fc008d7202 */ /* 0x000fe20000000f00 */
[----:B------:R-:W-:Y:S01]  /*7ee0*/  FMUL.FTZ R52, R2, R52 ;  /* 0x0000003402347220 */ /* 0x000fe20000410000 */
[----:B-1----:R-:W-:Y:S01]  /*7ef0*/  @P0 SHF.L.U32 R6, R4, 0x1, RZ ;  /* 0x0000000104060819 */ /* 0x002fe200000006ff */
[C---:B------:R-:W-:Y:S02]  /*7f00*/  FMUL.FTZ R53, R2.reuse, R53 ;  /* 0x0000003502357220 */ /* 0x040fe40000410000 */
[----:B------:R-:W-:Y:S01]  /*7f10*/  FMUL.FTZ R56, R2, R56 ;  /* 0x0000003802387220 */ /* 0x000fe20000410000 */
[----:B------:R-:W-:Y:S01]  /*7f20*/  @P0 IADD3 R4, P1, R6, c[0x0][0x1c8], RZ ;  /* 0x0000720006040a10 */ /* 0x000fe20007f3e0ff */
[----:B------:R-:W-:Y:S01]  /*7f30*/  FMUL.FTZ R57, R2, R57 ;  /* 0x0000003902397220 */ /* 0x000fe20000410000 */
[----:B------:R-:W-:Y:S01]  /*7f40*/  @P0 IADD3 R8, P2, R6, 0x80, RZ ;  /* 0x0000008006080810 */ /* 0x000fe20007f5e0ff */
[----:B------:R-:W-:Y:S01]  /*7f50*/  FMUL.FTZ R60, R2, R60 ;  /* 0x0000003c023c7220 */ /* 0x000fe20000410000 */
[----:B------:R-:W-:Y:S01]  /*7f60*/  @P0 IADD3 R6, P3, R6, 0x100, RZ ;  /* 0x0000010006060810 */ /* 0x000fe20007f7e0ff */
[C---:B------:R-:W-:Y:S01]  /*7f70*/  FMUL.FTZ R61, R2.reuse, R61 ;  /* 0x0000003d023d7220 */ /* 0x040fe20000410000 */
[----:B--2---:R-:W-:Y:S01]  /*7f80*/  @P0 IADD3.X R5, R7, c[0x0][0x1cc], RZ, P1, !PT ;  /* 0x0000730007050a10 */ /* 0x004fe20000ffe4ff */
[----:B------:R-:W-:Y:S01]  /*7f90*/  FMUL.FTZ R64, R2, R64 ;  /* 0x0000004002407220 */ /* 0x000fe20000410000 */
[----:B------:R-:W-:Y:S01]  /*7fa0*/  @P0 IADD3 R8, P1, R8, c[0x0][0x1c8], RZ ;  /* 0x0000720008080a10 */ /* 0x000fe20007f3e0ff */
[C---:B------:R-:W-:Y:S01]  /*7fb0*/  FMUL.FTZ R65, R2.reuse, R65 ;  /* 0x0000004102417220 */ /* 0x040fe20000410000 */
[----:B------:R-:W-:Y:S01]  /*7fc0*/  MUFU.EX2 R164, R164 ;  /* 0x000000a400a47308 */ /* 0x000fe20000000800 */
[----:B------:R1:W-:Y:S01]  /*7fd0*/  @P0 LDGSTS.E.BYPASS.LTC128B.128 [R249+0xc100], [R4.64], !P6 ;  /* 0x0c10000004f90fae */ /* 0x0003e2000f101d4a */
[--C-:B------:R-:W-:Y:S01]  /*7fe0*/  @P0 IADD3.X R9, RZ, c[0x0][0x1cc], R7.reuse, P1, P2 ;  /* 0x00007300ff090a10 */ /* 0x100fe20000fe4407 */
[----:B------:R-:W-:Y:S01]  /*7ff0*/  FMUL.FTZ R68, R2, R68 ;  /* 0x0000004402447220 */ /* 0x000fe20000410000 */
[----:B------:R-:W-:Y:S01]  /*8000*/  @P0 IADD3 R10, P2, R6, c[0x0][0x1c8], RZ ;  /* 0x00007200060a0a10 */ /* 0x000fe20007f5e0ff */
[C---:B---3--:R-:W-:Y:S02]  /*8010*/  FMUL.FTZ R19, R0.reuse, R119 ;  /* 0x0000007700137220 */ /* 0x048fe40000410000 */
[C---:B------:R-:W-:Y:S01]  /*8020*/  FMUL.FTZ R26, R0.reuse, R126 ;  /* 0x0000007e001a7220 */ /* 0x040fe20000410000 */
[----:B------:R-:W-:Y:S01]  /*8030*/  @P0 IADD3.X R11, RZ, c[0x0][0x1cc], R7, P2, P3 ;  /* 0x00007300ff0b0a10 */ /* 0x000fe200017e6407 */
[----:B------:R2:W-:Y:S01]  /*8040*/  @P0 LDGSTS.E.BYPASS.LTC128B.128 [R249+0xf100], [R8.64], !P5 ;  /* 0x0f10000008f90fae */ /* 0x0005e2000e901d4a */
[C---:B------:R-:W-:Y:S01]  /*8050*/  FMUL.FTZ R27, R0.reuse, R127 ;  /* 0x0000007f001b7220 */ /* 0x040fe20000410000 */
[----:B------:R-:W-:Y:S01]  /*8060*/  MOV R127, R43 ;  /* 0x0000002b007f7202 */ /* 0x000fe20000000f00 */
[C---:B------:R-:W-:Y:S01]  /*8070*/  FMUL.FTZ R43, R0.reuse, R143 ;  /* 0x0000008f002b7220 */ /* 0x040fe20000410000 */
[----:B------:R-:W-:Y:S01]  /*8080*/  MOV R126, R50 ;  /* 0x00000032007e7202 */ /* 0x000fe20000000f00 */
[C---:B------:R-:W-:Y:S01]  /*8090*/  FMUL.FTZ R50, R0.reuse, R150 ;  /* 0x0000009600327220 */ /* 0x040fe20000410000 */
[----:B------:R-:W-:Y:S01]  /*80a0*/  MUFU.EX2 R170, R170 ;  /* 0x000000aa00aa7308 */ /* 0x000fe20000000800 */
[C---:B------:R-:W-:Y:S01]  /*80b0*/  FMUL.FTZ R54, R0.reuse, R54 ;  /* 0x0000003600367220 */ /* 0x040fe20000410000 */
[----:B------:R3:W-:Y:S01]  /*80c0*/  @P0 LDGSTS.E.BYPASS.LTC128B.128 [R249+0x12100], [R10.64], !P4 ;  /* 0x121000000af90fae */ /* 0x0007e2000e101d4a */
[C---:B------:R-:W-:Y:S02]  /*80d0*/  FMUL.FTZ R55, R0.reuse, R55 ;  /* 0x0000003700377220 */ /* 0x040fe40000410000 */
[C---:B------:R-:W-:Y:S02]  /*80e0*/  FMUL.FTZ R58, R0.reuse, R58 ;  /* 0x0000003a003a7220 */ /* 0x040fe40000410000 */
[C---:B------:R-:W-:Y:S02]  /*80f0*/  FMUL.FTZ R59, R0.reuse, R59 ;  /* 0x0000003b003b7220 */ /* 0x040fe40000410000 */
[C---:B------:R-:W-:Y:S02]  /*8100*/  FMUL.FTZ R62, R0.reuse, R62 ;  /* 0x0000003e003e7220 */ /* 0x040fe40000410000 */
[----:B------:R-:W-:Y:S01]  /*8110*/  FMUL.FTZ R63, R0, R63 ;  /* 0x0000003f003f7220 */ /* 0x000fe20000410000 */
[----:B-1----:R-:W-:Y:S01]  /*8120*/  @P0 IADD3 R4, P1, R4, UR12, RZ ;  /* 0x0000000c04040c10 */ /* 0x002fe2000ff3e0ff */
[C---:B------:R-:W-:Y:S02]  /*8130*/  FMUL.FTZ R66, R0.reuse, R66 ;  /* 0x0000004200427220 */ /* 0x040fe40000410000 */
[----:B------:R-:W-:Y:S01]  /*8140*/  FMUL.FTZ R67, R0, R67 ;  /* 0x0000004300437220 */ /* 0x000fe20000410000 */
[----:B------:R-:W-:Y:S01]  /*8150*/  @P0 IADD3.X R5, R5, UR15, RZ, P1, !PT ;  /* 0x0000000f05050c10 */ /* 0x000fe20008ffe4ff */
[----:B------:R-:W-:Y:S01]  /*8160*/  FMUL.FTZ R69, R2, R69 ;  /* 0x0000004502457220 */ /* 0x000fe20000410000 */
[----:B------:R-:W-:Y:S01]  /*8170*/  @P0 IADD3 R6, P2, R4, UR12, RZ ;  /* 0x0000000c04060c10 */ /* 0x000fe2000ff5e0ff */
[----:B------:R-:W-:Y:S02]  /*8180*/  FMUL.FTZ R70, R0, R70 ;  /* 0x0000004600467220 */ /* 0x000fe40000410000 */
[----:B------:R1:W-:Y:S01]  /*8190*/  @P0 LDGSTS.E.BYPASS.LTC128B.128 [R249+0xd100], [R4.64], !P6 ;  /* 0x0d10000004f90fae */ /* 0x0003e2000f101d4a */
[----:B------:R-:W-:Y:S01]  /*81a0*/  @P0 IADD3.X R7, R5, UR15, RZ, P2, !PT ;  /* 0x0000000f05070c10 */ /* 0x000fe200097fe4ff */
[--C-:B--2---:R-:W-:Y:S01]  /*81b0*/  FFMA.FTZ R8, R171, c[0x0][0x2d0], -R101.reuse ;  /* 0x0000b400ab087a23 */ /* 0x104fe20000010865 */
[----:B------:R-:W-:Y:S01]  /*81c0*/  MOV R171, R12 ;  /* 0x0000000c00ab7202 */ /* 0x000fe20000000f00 */
[----:B------:R-:W-:Y:S02]  /*81d0*/  FMUL.FTZ R9, R2, R109 ;  /* 0x0000006d02097220 */ /* 0x000fe40000410000 */
[----:B------:R2:W4:Y:S01]  /*81e0*/  MUFU.EX2 R159, R8 ;  /* 0x00000008009f7308 */ /* 0x0005220000000800 */
[C---:B---3--:R-:W-:Y:S01]  /*81f0*/  FMUL.FTZ R10, R0.reuse, R110 ;  /* 0x0000006e000a7220 */ /* 0x048fe20000410000 */
[----:B------:R1:W-:Y:S01]  /*8200*/  @P0 LDGSTS.E.BYPASS.LTC128B.128 [R249+0x10100], [R4.64+0x80], !P5 ;  /* 0x1010008004f90fae */ /* 0x0003e2000e901d4a */
[C---:B------:R-:W-:Y:S02]  /*8210*/  FMUL.FTZ R11, R0.reuse, R111 ;  /* 0x0000006f000b7220 */ /* 0x040fe40000410000 */
[----:B------:R-:W-:Y:S02]  /*8220*/  FMUL.FTZ R71, R0, R71 ;  /* 0x0000004700477220 */ /* 0x000fe40000410000 */
[C---:B------:R-:W-:Y:S02]  /*8230*/  FMUL.FTZ R72, R2.reuse, R72 ;  /* 0x0000004802487220 */ /* 0x040fe40000410000 */
[----:B------:R-:W-:Y:S01]  /*8240*/  FMUL.FTZ R73, R2, R73 ;  /* 0x0000004902497220 */ /* 0x000fe20000410000 */
[----:B------:R1:W-:Y:S01]  /*8250*/  @P0 LDGSTS.E.BYPASS.LTC128B.128 [R249+0x13100], [R4.64+0x100], !P4 ;  /* 0x1310010004f90fae */ /* 0x0003e2000e101d4a */
[C---:B------:R-:W-:Y:S02]  /*8260*/  FMUL.FTZ R74, R0.reuse, R74 ;  /* 0x0000004a004a7220 */ /* 0x040fe40000410000 */
[----:B------:R-:W-:Y:S02]  /*8270*/  FMUL.FTZ R75, R0, R75 ;  /* 0x0000004b004b7220 */ /* 0x000fe40000410000 */
[C---:B------:R-:W-:Y:S02]  /*8280*/  FMUL.FTZ R76, R2.reuse, R76 ;  /* 0x0000004c024c7220 */ /* 0x040fe40000410000 */
[----:B------:R-:W-:Y:S01]  /*8290*/  FMUL.FTZ R77, R2, R77 ;  /* 0x0000004d024d7220 */ /* 0x000fe20000410000 */
[----:B------:R3:W-:Y:S01]  /*82a0*/  @P0 LDGSTS.E.BYPASS.LTC128B.128 [R249+0xe100], [R6.64], !P6 ;  /* 0x0e10000006f90fae */ /* 0x0007e2000f101d4a */
[C---:B------:R-:W-:Y:S02]  /*82b0*/  FMUL.FTZ R78, R0.reuse, R78 ;  /* 0x0000004e004e7220 */ /* 0x040fe40000410000 */
[----:B------:R-:W-:Y:S02]  /*82c0*/  FMUL.FTZ R79, R0, R79 ;  /* 0x0000004f004f7220 */ /* 0x000fe40000410000 */
[C---:B------:R-:W-:Y:S02]  /*82d0*/  FMUL.FTZ R80, R2.reuse, R80 ;  /* 0x0000005002507220 */ /* 0x040fe40000410000 */
[C---:B--2---:R-:W-:Y:S01]  /*82e0*/  FMUL.FTZ R8, R2.reuse, R108 ;  /* 0x0000006c02087220 */ /* 0x044fe20000410000 */
[----:B------:R3:W-:Y:S01]  /*82f0*/  @P0 LDGSTS.E.BYPASS.LTC128B.128 [R249+0x11100], [R6.64+0x80], !P5 ;  /* 0x1110008006f90fae */ /* 0x0007e2000e901d4a */
[----:B------:R-:W-:Y:S02]  /*8300*/  FMUL.FTZ R81, R2, R81 ;  /* 0x0000005102517220 */ /* 0x000fe40000410000 */
[C---:B------:R-:W-:Y:S02]  /*8310*/  FMUL.FTZ R82, R0.reuse, R82 ;  /* 0x0000005200527220 */ /* 0x040fe40000410000 */
[----:B------:R-:W-:Y:S02]  /*8320*/  FMUL.FTZ R83, R0, R83 ;  /* 0x0000005300537220 */ /* 0x000fe40000410000 */
[C---:B------:R-:W-:Y:S01]  /*8330*/  FMUL.FTZ R84, R2.reuse, R84 ;  /* 0x0000005402547220 */ /* 0x040fe20000410000 */
[----:B------:R3:W-:Y:S01]  /*8340*/  @P0 LDGSTS.E.BYPASS.LTC128B.128 [R249+0x14100], [R6.64+0x100], !P4 ;  /* 0x1410010006f90fae */ /* 0x0007e2000e101d4a */
[----:B------:R-:W-:Y:S02]  /*8350*/  FMUL.FTZ R85, R2, R85 ;  /* 0x0000005502557220 */ /* 0x000fe40000410000 */
[--C-:B-1----:R-:W-:Y:S01]  /*8360*/  FFMA.FTZ R4, R168, c[0x0][0x2d0], -R101.reuse ;  /* 0x0000b400a8047a23 */ /* 0x102fe20000010865 */
[----:B------:R-:W-:Y:S01]  /*8370*/  MOV R168, R49 ;  /* 0x0000003100a87202 */ /* 0x000fe20000000f00 */
[C---:B------:R-:W-:Y:S01]  /*8380*/  FMUL.FTZ R5, R2.reuse, R105 ;  /* 0x0000006902057220 */ /* 0x040fe20000410000 */
[----:B----4-:R-:W-:Y:S01]  /*8390*/  F2FP.BF16.PACK_AB R105, R159, R171 ;  /* 0x000000ab9f69723e */ /* 0x010fe200000010ff */
[----:B------:R1:W-:Y:S01]  /*83a0*/  MUFU.EX2 R155, R4 ;  /* 0x00000004009b7308 */ /* 0x0003e20000000800 */
[----:B------:R-:W2:Y:S01]  /*83b0*/  LDSM.16.MT88.4 R12, [R225+0x100] ;  /* 0x00010000e10c783b */ /* 0x000ea20000004200 */
[----:B------:R-:W-:Y:S01]  /*83c0*/  FMUL.FTZ R49, R2, R149 ;  /* 0x0000009502317220 */ /* 0x000fe20000410000 */
[----:B------:R-:W-:Y:S01]  /*83d0*/  MOV R149, R51 ;  /* 0x0000003300957202 */ /* 0x000fe20000000f00 */
[C---:B------:R-:W-:Y:S01]  /*83e0*/  FMUL.FTZ R51, R0.reuse, R151 ;  /* 0x0000009700337220 */ /* 0x040fe20000410000 */
[----:B------:R-:W-:Y:S01]  /*83f0*/  MOV R151, R251 ;  /* 0x000000fb00977202 */ /* 0x000fe20000000f00 */
[C---:B------:R-:W-:Y:S02]  /*8400*/  FMUL.FTZ R86, R0.reuse, R86 ;  /* 0x0000005600567220 */ /* 0x040fe40000410000 */
[----:B------:R-:W-:Y:S01]  /*8410*/  FMUL.FTZ R87, R0, R87 ;  /* 0x0000005700577220 */ /* 0x000fe20000410000 */
[----:B------:R-:W4:Y:S01]  /*8420*/  LDSM.16.MT88.4 R20, [R226+0x100] ;  /* 0x00010000e214783b */ /* 0x000f220000004200 */
[C---:B------:R-:W-:Y:S02]  /*8430*/  FMUL.FTZ R88, R2.reuse, R88 ;  /* 0x0000005802587220 */ /* 0x040fe40000410000 */
[----:B------:R-:W-:Y:S02]  /*8440*/  FMUL.FTZ R89, R2, R89 ;  /* 0x0000005902597220 */ /* 0x000fe40000410000 */
[C---:B------:R-:W-:Y:S02]  /*8450*/  FMUL.FTZ R90, R0.reuse, R90 ;  /* 0x0000005a005a7220 */ /* 0x040fe40000410000 */
[----:B------:R-:W-:Y:S01]  /*8460*/  FMUL.FTZ R91, R0, R91 ;  /* 0x0000005b005b7220 */ /* 0x000fe20000410000 */
[----:B------:R-:W2:Y:S01]  /*8470*/  LDSM.16.MT88.4 R28, [R229+0x100] ;  /* 0x00010000e51c783b */ /* 0x000ea20000004200 */
[----:B------:R-:W-:Y:S02]  /*8480*/  FMUL.FTZ R92, R2, R92 ;  /* 0x0000005c025c7220 */ /* 0x000fe40000410000 */
[C---:B---3--:R-:W-:Y:S01]  /*8490*/  FMUL.FTZ R6, R0.reuse, R106 ;  /* 0x0000006a00067220 */ /* 0x048fe20000410000 */
[----:B------:R-:W-:Y:S01]  /*84a0*/  F2FP.BF16.PACK_AB R106, R231, R248 ;  /* 0x000000f8e76a723e */ /* 0x000fe200000010ff */
[C---:B------:R-:W-:Y:S02]  /*84b0*/  FMUL.FTZ R7, R0.reuse, R107 ;  /* 0x0000006b00077220 */ /* 0x040fe40000410000 */
[----:B-1----:R-:W-:Y:S01]  /*84c0*/  FFMA.FTZ R4, R169, c[0x0][0x2d0], -R101 ;  /* 0x0000b400a9047a23 */ /* 0x002fe20000010865 */
[----:B------:R-:W-:Y:S01]  /*84d0*/  MOV R169, R18 ;  /* 0x0000001200a97202 */ /* 0x000fe20000000f00 */
[----:B------:R-:W-:Y:S01]  /*84e0*/  FMUL.FTZ R18, R0, R118 ;  /* 0x0000007600127220 */ /* 0x000fe20000410000 */
[----:B------:R-:W1:Y:S01]  /*84f0*/  LDSM.16.MT88.4 R36, [R228+0x100] ;  /* 0x00010000e424783b */ /* 0x000e620000004200 */
[----:B------:R3:W3:Y:S01]  /*8500*/  MUFU.EX2 R154, R4 ;  /* 0x00000004009a7308 */ /* 0x0006e20000000800 */
[----:B------:R-:W-:Y:S02]  /*8510*/  FMUL.FTZ R93, R2, R93 ;  /* 0x0000005d025d7220 */ /* 0x000fe40000410000 */
[C---:B------:R-:W-:Y:S02]  /*8520*/  FMUL.FTZ R94, R0.reuse, R94 ;  /* 0x0000005e005e7220 */ /* 0x040fe40000410000 */
[----:B------:R-:W-:Y:S02]  /*8530*/  FMUL.FTZ R95, R0, R95 ;  /* 0x0000005f005f7220 */ /* 0x000fe40000410000 */
[----:B------:R-:W-:Y:S01]  /*8540*/  LDSM.16.MT88.4 R108, [R226+0x3100] ;  /* 0x00310000e26c783b */ /* 0x000fe20000004200 */
[C---:B------:R-:W-:Y:S02]  /*8550*/  FMUL.FTZ R96, R2.reuse, R96 ;  /* 0x0000006002607220 */ /* 0x040fe40000410000 */
[----:B------:R-:W-:Y:S02]  /*8560*/  FMUL.FTZ R97, R2, R97 ;  /* 0x0000006102617220 */ /* 0x000fe40000410000 */
[C---:B------:R-:W-:Y:S02]  /*8570*/  FMUL.FTZ R98, R0.reuse, R98 ;  /* 0x0000006200627220 */ /* 0x040fe40000410000 */
[----:B------:R-:W-:Y:S01]  /*8580*/  FMUL.FTZ R99, R0, R99 ;  /* 0x0000006300637220 */ /* 0x000fe20000410000 */
[----:B------:R-:W-:Y:S08]  /*8590*/  LDSM.16.MT88.4 R116, [R228+0x3100] ;  /* 0x00310000e474783b */ /* 0x000ff00000004200 */
[----:B------:R-:W0:Y:S01]  /*85a0*/  LDGDEPBAR ;  /* 0x00000000000079af */ /* 0x000e220000000000 */
[----:B---3--:R-:W-:Y:S01]  /*85b0*/  FMUL.FTZ R4, R2, R104 ;  /* 0x0000006802047220 */ /* 0x008fe20000410000 */
[----:B------:R-:W-:Y:S02]  /*85c0*/  F2FP.BF16.PACK_AB R104, R158, R169 ;  /* 0x000000a99e68723e */ /* 0x000fe400000010ff */
[----:B------:R-:W-:Y:S07]  /*85d0*/  F2FP.BF16.PACK_AB R107, R154, R155 ;  /* 0x0000009b9a6b723e */ /* 0x000fee00000010ff */
[C---:B--2---:R-:W-:Y:S07]  /*85e0*/  HMMA.16816.F32.BF16 R4, R104.reuse, R12, R4 ;  /* 0x0000000c6804723c */ /* 0x044fee0000041804 */
[C---:B------:R-:W-:Y:S01]  /*85f0*/  FMUL.FTZ R12, R2.reuse, R112 ;  /* 0x00000070020c7220 */ /* 0x040fe20000410000 */
[C---:B------:R-:W-:Y:S04]  /*8600*/  HMMA.16816.F32.BF16 R8, R104.reuse, R14, R8 ;  /* 0x0000000e6808723c */ /* 0x040fe80000041808 */
[----:B------:R-:W-:Y:S03]  /*8610*/  FMUL.FTZ R13, R2, R113 ;  /* 0x00000071020d7220 */ /* 0x000fe60000410000 */
[C---:B------:R-:W-:Y:S02]  /*8620*/  FMUL.FTZ R14, R0.reuse, R114 ;  /* 0x00000072000e7220 */ /* 0x040fe40000410000 */
[----:B------:R-:W-:Y:S02]  /*8630*/  FMUL.FTZ R15, R0, R115 ;  /* 0x00000073000f7220 */ /* 0x000fe40000410000 */
[----:B------:R-:W-:Y:S05]  /*8640*/  LDSM.16.MT88.4 R112, [R229+0x3100] ;  /* 0x00310000e570783b */ /* 0x000fea0000004200 */
[C---:B----4-:R-:W-:Y:S07]  /*8650*/  HMMA.16816.F32.BF16 R12, R104.reuse, R20, R12 ;  /* 0x00000014680c723c */ /* 0x050fee000004180c */
[C---:B------:R-:W-:Y:S01]  /*8660*/  FMUL.FTZ R20, R2.reuse, R120 ;  /* 0x0000007802147220 */ /* 0x040fe20000410000 */
[C---:B------:R-:W-:Y:S04]  /*8670*/  HMMA.16816.F32.BF16 R16, R104.reuse, R22, R16 ;  /* 0x000000166810723c */ /* 0x040fe80000041810 */
[----:B------:R-:W-:Y:S01]  /*8680*/  FMUL.FTZ R21, R2, R121 ;  /* 0x0000007902157220 */ /* 0x000fe20000410000 */
[----:B------:R-:W-:Y:S02]  /*8690*/  MOV R120, R47 ;  /* 0x0000002f00787202 */ /* 0x000fe40000000f00 */
[C---:B------:R-:W-:Y:S01]  /*86a0*/  FMUL.FTZ R22, R0.reuse, R122 ;  /* 0x0000007a00167220 */ /* 0x040fe20000410000 */
[----:B------:R-:W-:Y:S01]  /*86b0*/  MOV R121, R46 ;  /* 0x0000002e00797202 */ /* 0x000fe20000000f00 */
[----:B------:R-:W-:Y:S03]  /*86c0*/  FMUL.FTZ R23, R0, R123 ;  /* 0x0000007b00177220 */ /* 0x000fe60000410000 */
[----:B------:R-:W-:Y:S02]  /*86d0*/  MOV R122, R45 ;  /* 0x0000002d007a7202 */ /* 0x000fe40000000f00 */
[----:B------:R-:W-:Y:S02]  /*86e0*/  MOV R123, R44 ;  /* 0x0000002c007b7202 */ /* 0x000fe40000000f00 */
[C---:B------:R-:W-:Y:S01]  /*86f0*/  HMMA.16816.F32.BF16 R20, R104.reuse, R28, R20 ;  /* 0x0000001c6814723c */ /* 0x040fe20000041814 */
[----:B------:R-:W2:Y:S06]  /*8700*/  LDSM.16.MT88.4 R44, [R225+0x3100] ;  /* 0x00310000e12c783b */ /* 0x000eac0000004200 */
[C---:B------:R-:W-:Y:S01]  /*8710*/  FMUL.FTZ R28, R2.reuse, R128 ;  /* 0x00000080021c7220 */ /* 0x040fe20000410000 */
[C---:B------:R-:W-:Y:S04]  /*8720*/  HMMA.16816.F32.BF16 R24, R104.reuse, R30, R24 ;  /* 0x0000001e6818723c */ /* 0x040fe80000041818 */
[C---:B------:R-:W-:Y:S01]  /*8730*/  FMUL.FTZ R29, R2.reuse, R129 ;  /* 0x00000081021d7220 */ /* 0x040fe20000410000 */
[----:B------:R-:W-:Y:S01]  /*8740*/  MOV R129, R40 ;  /* 0x0000002800817202 */ /* 0x000fe20000000f00 */
[----:B------:R-:W-:Y:S01]  /*8750*/  FMUL.FTZ R40, R2, R140 ;  /* 0x0000008c02287220 */ /* 0x000fe20000410000 */
[----:B------:R-:W-:Y:S01]  /*8760*/  MOV R128, R42 ;  /* 0x0000002a00807202 */ /* 0x000fe20000000f00 */
[C---:B------:R-:W-:Y:S01]  /*8770*/  FMUL.FTZ R30, R0.reuse, R130 ;  /* 0x00000082001e7220 */ /* 0x040fe20000410000 */
[----:B------:R-:W-:Y:S03]  /*8780*/  MOV R130, R35 ;  /* 0x0000002300827202 */ /* 0x000fe60000000f00 */
[C---:B------:R-:W-:Y:S01]  /*8790*/  FMUL.FTZ R31, R0.reuse, R131 ;  /* 0x00000083001f7220 */ /* 0x040fe20000410000 */
[----:B------:R-:W-:Y:S01]  /*87a0*/  MOV R140, R130 ;  /* 0x00000082008c7202 */ /* 0x000fe20000000f00 */
[C---:B------:R-:W-:Y:S01]  /*87b0*/  FMUL.FTZ R35, R0.reuse, R135 ;  /* 0x0000008700237220 */ /* 0x040fe20000410000 */
[----:B------:R-:W-:Y:S01]  /*87c0*/  MOV R135, R127 ;  /* 0x0000007f00877202 */ /* 0x000fe20000000f00 */
[----:B------:R-:W-:Y:S01]  /*87d0*/  FMUL.FTZ R42, R0, R142 ;  /* 0x0000008e002a7220 */ /* 0x000fe20000410000 */
[----:B------:R-:W-:Y:S02]  /*87e0*/  MOV R127, R122 ;  /* 0x0000007a007f7202 */ /* 0x000fe40000000f00 */
[C---:B-1----:R-:W-:Y:S03]  /*87f0*/  HMMA.16816.F32.BF16 R28, R104.reuse, R36, R28 ;  /* 0x00000024681c723c */ /* 0x042fe6000004181c */
[----:B------:R-:W-:Y:S01]  /*8800*/  MOV R131, R32 ;  /* 0x0000002000837202 */ /* 0x000fe20000000f00 */
[C---:B------:R-:W-:Y:S01]  /*8810*/  FMUL.FTZ R32, R2.reuse, R132 ;  /* 0x0000008402207220 */ /* 0x040fe20000410000 */
[----:B------:R-:W-:Y:S01]  /*8820*/  MOV R132, R33 ;  /* 0x0000002100847202 */ /* 0x000fe20000000f00 */
[----:B------:R-:W-:Y:S01]  /*8830*/  FMUL.FTZ R33, R2, R133 ;  /* 0x0000008502217220 */ /* 0x000fe20000410000 */
[----:B------:R-:W-:Y:S01]  /*8840*/  MOV R133, R34 ;  /* 0x0000002200857202 */ /* 0x000fe20000000f00 */
[----:B------:R-:W-:Y:S01]  /*8850*/  FMUL.FTZ R34, R0, R134 ;  /* 0x0000008600227220 */ /* 0x000fe20000410000 */
[----:B------:R-:W-:Y:S03]  /*8860*/  MOV R134, R129 ;  /* 0x0000008100867202 */ /* 0x000fe60000000f00 */
[C---:B------:R-:W-:Y:S01]  /*8870*/  FMUL.FTZ R37, R2.reuse, R137 ;  /* 0x0000008902257220 */ /* 0x040fe20000410000 */
[----:B------:R-:W-:Y:S01]  /*8880*/  MOV R150, R133 ;  /* 0x0000008500967202 */ /* 0x000fe20000000f00 */
[----:B------:R1:W-:Y:S01]  /*8890*/  MUFU.EX2 R137, R102 ;  /* 0x0000006600897308 */ /* 0x0003e20000000800 */
[C---:B------:R-:W-:Y:S03]  /*88a0*/  HMMA.16816.F32.BF16 R32, R104.reuse, R38, R32 ;  /* 0x000000266820723c */ /* 0x040fe60000041820 */
[----:B------:R-:W-:Y:S01]  /*88b0*/  FMUL.FTZ R36, R2, R136 ;  /* 0x0000008802247220 */ /* 0x000fe20000410000 */
[----:B------:R-:W-:Y:S02]  /*88c0*/  MOV R142, R131 ;  /* 0x00000083008e7202 */ /* 0x000fe40000000f00 */
[----:B------:R-:W-:Y:S01]  /*88d0*/  MOV R133, R120 ;  /* 0x0000007800857202 */ /* 0x000fe20000000f00 */
[C---:B------:R-:W-:Y:S01]  /*88e0*/  FMUL.FTZ R38, R0.reuse, R138 ;  /* 0x0000008a00267220 */ /* 0x040fe20000410000 */
[----:B------:R-:W-:Y:S01]  /*88f0*/  MOV R143, R132 ;  /* 0x00000084008f7202 */ /* 0x000fe20000000f00 */
[----:B------:R-:W-:Y:S03]  /*8900*/  FMUL.FTZ R39, R0, R139 ;  /* 0x0000008b00277220 */ /* 0x000fe60000410000 */
[----:B------:R-:W-:Y:S02]  /*8910*/  MOV R132, R121 ;  /* 0x0000007900847202 */ /* 0x000fe40000000f00 */
[----:B------:R-:W-:Y:S02]  /*8920*/  MOV R129, R128 ;  /* 0x0000008000817202 */ /* 0x000fe40000000f00 */
[C---:B--2---:R-:W-:Y:S03]  /*8930*/  HMMA.16816.F32.BF16 R36, R104.reuse, R44, R36 ;  /* 0x0000002c6824723c */ /* 0x044fe60000041824 */
[----:B------:R-:W-:Y:S02]  /*8940*/  MOV R128, R126 ;  /* 0x0000007e00807202 */ /* 0x000fe40000000f00 */
[----:B------:R-:W-:Y:S01]  /*8950*/  MOV R126, R123 ;  /* 0x0000007b007e7202 */ /* 0x000fe20000000f00 */
[--C-:B-1----:R-:W-:Y:S02]  /*8960*/  FFMA.FTZ R102, R173, c[0x0][0x2d0], -R153.reuse ;  /* 0x0000b400ad667a23 */ /* 0x102fe40000010899 */
[C---:B------:R-:W-:Y:S01]  /*8970*/  HMMA.16816.F32.BF16 R40, R104.reuse, R46, R40 ;  /* 0x0000002e6828723c */ /* 0x040fe20000041828 */
[----:B------:R-:W-:Y:S03]  /*8980*/  LDSM.16.MT88.4 R120, [R229+0x900] ;  /* 0x00090000e578783b */ /* 0x000fe60000004200 */
[C---:B------:R-:W-:Y:S02]  /*8990*/  FMUL.FTZ R45, R2.reuse, R145 ;  /* 0x00000091022d7220 */ /* 0x040fe40000410000 */
[----:B------:R1:W2:Y:S01]  /*89a0*/  MUFU.EX2 R145, R102 ;  /* 0x0000006600917308 */ /* 0x0002a20000000800 */
[----:B------:R-:W-:Y:S02]  /*89b0*/  FMUL.FTZ R44, R2, R144 ;  /* 0x00000090022c7220 */ /* 0x000fe40000410000 */
[C---:B------:R-:W-:Y:S03]  /*89c0*/  FMUL.FTZ R47, R0.reuse, R147 ;  /* 0x00000093002f7220 */ /* 0x040fe60000410000 */
[----:B------:R-:W-:Y:S07]  /*89d0*/  FMUL.FTZ R46, R0, R146 ;  /* 0x00000092002e7220 */ /* 0x000fee0000410000 */
[C---:B------:R-:W-:Y:S08]  /*89e0*/  HMMA.16816.F32.BF16 R44, R104.reuse, R108, R44 ;  /* 0x0000006c682c723c */ /* 0x040ff0000004182c */
[C---:B------:R-:W-:Y:S01]  /*89f0*/  HMMA.16816.F32.BF16 R48, R104.reuse, R110, R48 ;  /* 0x0000006e6830723c */ /* 0x040fe20000041830 */
[----:B------:R-:W3:Y:S03]  /*8a00*/  LDSM.16.MT88.4 R108, [R225+0x6100] ;  /* 0x00610000e16c783b */ /* 0x000ee60000004200 */
[--C-:B-1----:R-:W-:Y:S04]  /*8a10*/  FFMA.FTZ R102, R174, c[0x0][0x2d0], -R153.reuse ;  /* 0x0000b400ae667a23 */ /* 0x102fe80000010899 */
[C---:B------:R-:W-:Y:S01]  /*8a20*/  HMMA.16816.F32.BF16 R52, R104.reuse, R112, R52 ;  /* 0x000000706834723c */ /* 0x040fe20000041834 */
[----:B------:R1:W-:Y:S07]  /*8a30*/  MUFU.EX2 R139, R102 ;  /* 0x00000066008b7308 */ /* 0x0003ee0000000800 */
[C---:B------:R-:W-:Y:S01]  /*8a40*/  HMMA.16816.F32.BF16 R56, R104.reuse, R114, R56 ;  /* 0x000000726838723c */ /* 0x040fe20000041838 */
[----:B------:R-:W4:Y:S07]  /*8a50*/  LDSM.16.MT88.4 R112, [R226+0x6100] ;  /* 0x00610000e270783b */ /* 0x000f2e0000004200 */
[C---:B------:R-:W-:Y:S08]  /*8a60*/  HMMA.16816.F32.BF16 R60, R104.reuse, R116, R60 ;  /* 0x00000074683c723c */ /* 0x040ff0000004183c */
[C---:B------:R-:W-:Y:S01]  /*8a70*/  HMMA.16816.F32.BF16 R64, R104.reuse, R118, R64 ;  /* 0x000000766840723c */ /* 0x040fe20000041840 */
[----:B------:R-:W2:Y:S03]  /*8a80*/  LDSM.16.MT88.4 R116, [R229+0x6100] ;  /* 0x00610000e574783b */ /* 0x000ea60000004200 */
[----:B-1----:R-:W-:Y:S04]  /*8a90*/  FFMA.FTZ R102, R175, c[0x0][0x2d0], -R153 ;  /* 0x0000b400af667a23 */ /* 0x002fe80000010899 */
[----:B------:R1:W1:Y:S01]  /*8aa0*/  MUFU.EX2 R138, R102 ;  /* 0x00000066008a7308 */ /* 0x0002620000000800 */
[C---:B---3--:R-:W-:Y:S08]  /*8ab0*/  HMMA.16816.F32.BF16 R68, R104.reuse, R108, R68 ;  /* 0x0000006c6844723c */ /* 0x048ff00000041844 */
[C---:B------:R-:W-:Y:S01]  /*8ac0*/  HMMA.16816.F32.BF16 R72, R104.reuse, R110, R72 ;  /* 0x0000006e6848723c */ /* 0x040fe20000041848 */
[----:B------:R-:W3:Y:S07]  /*8ad0*/  LDSM.16.MT88.4 R108, [R228+0x6100] ;  /* 0x00610000e46c783b */ /* 0x000eee0000004200 */
[C---:B----4-:R-:W-:Y:S04]  /*8ae0*/  HMMA.16816.F32.BF16 R76, R104.reuse, R112, R76 ;  /* 0x00000070684c723c */ /* 0x050fe8000004184c */
[--C-:B-1----:R-:W-:Y:S04]  /*8af0*/  FFMA.FTZ R102, R180, c[0x0][0x2d0], -R101.reuse ;  /* 0x0000b400b4667a23 */ /* 0x102fe80000010865 */
[C---:B------:R-:W-:Y:S01]  /*8b00*/  HMMA.16816.F32.BF16 R80, R104.reuse, R114, R80 ;  /* 0x000000726850723c */ /* 0x040fe20000041850 */
[----:B------:R-:W1:Y:S01]  /*8b10*/  LDSM.16.MT88.4 R112, [R225+0x900] ;  /* 0x00090000e170783b */ /* 0x000e620000004200 */
[----:B------:R4:W-:Y:S06]  /*8b20*/  MUFU.EX2 R136, R102 ;  /* 0x0000006600887308 */ /* 0x0009ec0000000800 */
[C---:B--2---:R-:W-:Y:S08]  /*8b30*/  HMMA.16816.F32.BF16 R84, R104.reuse, R116, R84 ;  /* 0x000000746854723c */ /* 0x044ff00000041854 */
[C---:B------:R-:W-:Y:S01]  /*8b40*/  HMMA.16816.F32.BF16 R88, R104.reuse, R118, R88 ;  /* 0x000000766858723c */ /* 0x040fe20000041858 */
[----:B------:R-:W2:Y:S07]  /*8b50*/  LDSM.16.MT88.4 R116, [R226+0x900] ;  /* 0x00090000e274783b */ /* 0x000eae0000004200 */
[C---:B---3--:R-:W-:Y:S04]  /*8b60*/  HMMA.16816.F32.BF16 R92, R104.reuse, R108, R92 ;  /* 0x0000006c685c723c */ /* 0x048fe8000004185c */
[--C-:B----4-:R-:W-:Y:S04]  /*8b70*/  FFMA.FTZ R102, R182, c[0x0][0x2d0], -R101.reuse ;  /* 0x0000b400b6667a23 */ /* 0x110fe80000010865 */
[----:B------:R3:W4:Y:S01]  /*8b80*/  MUFU.EX2 R144, R102 ;  /* 0x0000006600907308 */ /* 0x0007220000000800 */
[----:B------:R-:W-:Y:S01]  /*8b90*/  HMMA.16816.F32.BF16 R96, R104, R110, R96 ;  /* 0x0000006e6860723c */ /* 0x000fe20000041860 */
[----:B------:R-:W1:Y:S06]  /*8ba0*/  LDSM.16.MT88.4 R108, [R228+0x900] ;  /* 0x00090000e46c783b */ /* 0x000e6c0000004200 */
[----:B------:R-:W-:Y:S02]  /*8bb0*/  F2FP.BF16.PACK_AB R104, R145, R137 ;  /* 0x000000899168723e */ /* 0x000fe400000010ff */
[----:B------:R-:W-:Y:S03]  /*8bc0*/  F2FP.BF16.PACK_AB R106, R138, R139 ;  /* 0x0000008b8a6a723e */ /* 0x000fe600000010ff */
[--C-:B---3--:R-:W-:Y:S01]  /*8bd0*/  FFMA.FTZ R102, R181, c[0x0][0x2d0], -R101.reuse ;  /* 0x0000b400b5667a23 */ /* 0x108fe20000010865 */
[----:B----4-:R-:W-:Y:S03]  /*8be0*/  F2FP.BF16.PACK_AB R105, R144, R136 ;  /* 0x000000889069723e */ /* 0x010fe600000010ff */
[----:B------:R3:W-:Y:S02]  /*8bf0*/  MUFU.EX2 R252, R102 ;  /* 0x0000006600fc7308 */ /* 0x0007e40000000800 */
[----:B---3--:R-:W-:Y:S08]  /*8c00*/  FFMA.FTZ R102, R183, c[0x0][0x2d0], -R101 ;  /* 0x0000b400b7667a23 */ /* 0x008ff00000010865 */
[----:B------:R3:W4:Y:S02]  /*8c10*/  MUFU.EX2 R251, R102 ;  /* 0x0000006600fb7308 */ /* 0x0007240000000800 */
[--C-:B---3--:R-:W-:Y:S01]  /*8c20*/  FFMA.FTZ R102, R184, c[0x0][0x2d0], -R153.reuse ;  /* 0x0000b400b8667a23 */ /* 0x108fe20000010899 */
[----:B----4-:R-:W-:Y:S07]  /*8c30*/  F2FP.BF16.PACK_AB R107, R251, R252 ;  /* 0x000000fcfb6b723e */ /* 0x010fee00000010ff */
[----:B------:R3:W-:Y:S01]  /*8c40*/  MUFU.EX2 R147, R102 ;  /* 0x0000006600937308 */ /* 0x0007e20000000800 */
[C---:B-1----:R-:W-:Y:S08]  /*8c50*/  HMMA.16816.F32.BF16 R4, R104.reuse, R112, R4 ;  /* 0x000000706804723c */ /* 0x042ff00000041804 */
[C---:B------:R-:W-:Y:S01]  /*8c60*/  HMMA.16816.F32.BF16 R8, R104.reuse, R114, R8 ;  /* 0x000000726808723c */ /* 0x040fe20000041808 */
[----:B------:R-:W1:Y:S07]  /*8c70*/  LDSM.16.MT88.4 R112, [R225+0x3900] ;  /* 0x00390000e170783b */ /* 0x000e6e0000004200 */
[C---:B--2---:R-:W-:Y:S04]  /*8c80*/  HMMA.16816.F32.BF16 R12, R104.reuse, R116, R12 ;  /* 0x00000074680c723c */ /* 0x044fe8000004180c */
[--C-:B---3--:R-:W-:Y:S04]  /*8c90*/  FFMA.FTZ R102, R186, c[0x0][0x2d0], -R153.reuse ;  /* 0x0000b400ba667a23 */ /* 0x108fe80000010899 */
[C---:B------:R-:W-:Y:S01]  /*8ca0*/  HMMA.16816.F32.BF16 R16, R104.reuse, R118, R16 ;  /* 0x000000766810723c */ /* 0x040fe20000041810 */
[----:B------:R2:W3:Y:S01]  /*8cb0*/  MUFU.EX2 R146, R102 ;  /* 0x0000006600927308 */ /* 0x0004e20000000800 */
[----:B------:R-:W4:Y:S06]  /*8cc0*/  LDSM.16.MT88.4 R116, [R226+0x3900] ;  /* 0x00390000e274783b */ /* 0x000f2c0000004200 */
[C---:B------:R-:W-:Y:S08]  /*8cd0*/  HMMA.16816.F32.BF16 R20, R104.reuse, R120, R20 ;  /* 0x000000786814723c */ /* 0x040ff00000041814 */
[C---:B------:R-:W-:Y:S01]  /*8ce0*/  HMMA.16816.F32.BF16 R24, R104.reuse, R122, R24 ;  /* 0x0000007a6818723c */ /* 0x040fe20000041818 */
[----:B------:R-:W3:Y:S07]  /*8cf0*/  LDSM.16.MT88.4 R120, [R229+0x3900] ;  /* 0x00390000e578783b */ /* 0x000eee0000004200 */
[C---:B------:R-:W-:Y:S04]  /*8d00*/  HMMA.16816.F32.BF16 R28, R104.reuse, R108, R28 ;  /* 0x0000006c681c723c */ /* 0x040fe8000004181c */
[--C-:B--2---:R-:W-:Y:S04]  /*8d10*/  FFMA.FTZ R102, R185, c[0x0][0x2d0], -R153.reuse ;  /* 0x0000b400b9667a23 */ /* 0x104fe80000010899 */
[C---:B------:R-:W-:Y:S01]  /*8d20*/  HMMA.16816.F32.BF16 R32, R104.reuse, R110, R32 ;  /* 0x0000006e6820723c */ /* 0x040fe20000041820 */
[----:B------:R2:W-:Y:S01]  /*8d30*/  MUFU.EX2 R131, R102 ;  /* 0x0000006600837308 */ /* 0x0005e20000000800 */
[----:B------:R-:W3:Y:S06]  /*8d40*/  LDSM.16.MT88.4 R108, [R228+0x3900] ;  /* 0x00390000e46c783b */ /* 0x000eec0000004200 */
[C---:B-1----:R-:W-:Y:S08]  /*8d50*/  HMMA.16816.F32.BF16 R36, R104.reuse, R112, R36 ;  /* 0x000000706824723c */ /* 0x042ff00000041824 */
[C---:B------:R-:W-:Y:S01]  /*8d60*/  HMMA.16816.F32.BF16 R40, R104.reuse, R114, R40 ;  /* 0x000000726828723c */ /* 0x040fe20000041828 */
[----:B------:R-:W1:Y:S07]  /*8d70*/  LDSM.16.MT88.4 R112, [R225+0x6900] ;  /* 0x00690000e170783b */ /* 0x000e6e0000004200 */
[C---:B----4-:R-:W-:Y:S04]  /*8d80*/  HMMA.16816.F32.BF16 R44, R104.reuse, R116, R44 ;  /* 0x00000074682c723c */ /* 0x050fe8000004182c */
[----:B--2---:R-:W-:Y:S04]  /*8d90*/  FFMA.FTZ R102, R187, c[0x0][0x2d0], -R153 ;  /* 0x0000b400bb667a23 */ /* 0x004fe80000010899 */
[C---:B------:R-:W-:Y:S01]  /*8da0*/  HMMA.16816.F32.BF16 R48, R104.reuse, R118, R48 ;  /* 0x000000766830723c */ /* 0x040fe20000041830 */
[----:B------:R2:W4:Y:S01]  /*8db0*/  MUFU.EX2 R130, R102 ;  /* 0x0000006600827308 */ /* 0x0005220000000800 */
[----:B------:R-:W4:Y:S06]  /*8dc0*/  LDSM.16.MT88.4 R116, [R226+0x6900] ;  /* 0x00690000e274783b */ /* 0x000f2c0000004200 */
[C---:B---3--:R-:W-:Y:S08]  /*8dd0*/  HMMA.16816.F32.BF16 R52, R104.reuse, R120, R52 ;  /* 0x000000786834723c */ /* 0x048ff00000041834 */
        /* <DEDUP_REMOVED lines=11> */
[--C-:B--2---:R-:W-:Y:S04]  /*8e90*/  FFMA.FTZ R102, R150, c[0x0][0x2d0], -R101.reuse ;  /* 0x0000b40096667a23 */ /* 0x104fe80000010865 */
[C---:B------:R-:W-:Y:S01]  /*8ea0*/  HMMA.16816.F32.BF16 R80, R104.reuse, R118, R80 ;  /* 0x000000766850723c */ /* 0x040fe20000041850 */
[----:B------:R2:W4:Y:S01]  /*8eb0*/  MUFU.EX2 R183, R102 ;  /* 0x0000006600b77308 */ /* 0x0005220000000800 */
[----:B------:R-:W1:Y:S06]  /*8ec0*/  LDSM.16.MT88.4 R116, [R226+0x1100] ;  /* 0x00110000e274783b */ /* 0x000e6c0000004200 */
[C---:B---3--:R-:W-:Y:S08]  /*8ed0*/  HMMA.16816.F32.BF16 R84, R104.reuse, R120, R84 ;  /* 0x000000786854723c */ /* 0x048ff00000041854 */
[C---:B------:R-:W-:Y:S01]  /*8ee0*/  HMMA.16816.F32.BF16 R88, R104.reuse, R122, R88 ;  /* 0x0000007a6858723c */ /* 0x040fe20000041858 */
[----:B------:R-:W3:Y:S07]  /*8ef0*/  LDSM.16.MT88.4 R120, [R229+0x1100] ;  /* 0x00110000e578783b */ /* 0x000eee0000004200 */
[C---:B------:R-:W-:Y:S04]  /*8f00*/  HMMA.16816.F32.BF16 R92, R104.reuse, R108, R92 ;  /* 0x0000006c685c723c */ /* 0x040fe8000004185c */
[--C-:B--2---:R-:W-:Y:S04]  /*8f10*/  FFMA.FTZ R102, R250, c[0x0][0x2d0], -R101.reuse ;  /* 0x0000b400fa667a23 */ /* 0x104fe80000010865 */
[----:B------:R-:W-:Y:S01]  /*8f20*/  HMMA.16816.F32.BF16 R96, R104, R110, R96 ;  /* 0x0000006e6860723c */ /* 0x000fe20000041860 */
[----:B------:R2:W-:Y:S01]  /*8f30*/  MUFU.EX2 R182, R102 ;  /* 0x0000006600b67308 */ /* 0x0005e20000000800 */
[----:B------:R-:W1:Y:S05]  /*8f40*/  LDSM.16.MT88.4 R108, [R228+0x1100] ;  /* 0x00110000e46c783b */ /* 0x000e6a0000004200 */
[----:B------:R-:W-:Y:S02]  /*8f50*/  F2FP.BF16.PACK_AB R104, R146, R147 ;  /* 0x000000939268723e */ /* 0x000fe400000010ff */
[----:B------:R-:W-:Y:S03]  /*8f60*/  F2FP.BF16.PACK_AB R106, R130, R131 ;  /* 0x00000083826a723e */ /* 0x000fe600000010ff */
[----:B----4-:R-:W-:Y:S01]  /*8f70*/  F2FP.BF16.PACK_AB R105, R183, R184 ;  /* 0x000000b8b769723e */ /* 0x010fe200000010ff */
[----:B--2---:R-:W-:Y:S04]  /*8f80*/  FFMA.FTZ R102, R149, c[0x0][0x2d0], -R101 ;  /* 0x0000b40095667a23 */ /* 0x004fe80000010865 */
[----:B------:R2:W4:Y:S02]  /*8f90*/  MUFU.EX2 R181, R102 ;  /* 0x0000006600b57308 */ /* 0x0005240000000800 */
[--C-:B--2---:R-:W-:Y:S01]  /*8fa0*/  FFMA.FTZ R102, R143, c[0x0][0x2d0], -R153.reuse ;  /* 0x0000b4008f667a23 */ /* 0x104fe20000010899 */
[----:B------:R-:W-:Y:S02]  /*8fb0*/  MOV R143, R141 ;  /* 0x0000008d008f7202 */ /* 0x000fe40000000f00 */
[----:B----4-:R-:W-:Y:S05]  /*8fc0*/  F2FP.BF16.PACK_AB R107, R181, R182 ;  /* 0x000000b6b56b723e */ /* 0x010fea00000010ff */
[----:B------:R2:W-:Y:S02]  /*8fd0*/  MUFU.EX2 R141, R102 ;  /* 0x00000066008d7308 */ /* 0x0005e40000000800 */
[C---:B-1----:R-:W-:Y:S08]  /*8fe0*/  HMMA.16816.F32.BF16 R4, R104.reuse, R112, R4 ;  /* 0x000000706804723c */ /* 0x042ff00000041804 */
[C---:B------:R-:W-:Y:S01]  /*8ff0*/  HMMA.16816.F32.BF16 R8, R104.reuse, R114, R8 ;  /* 0x000000726808723c */ /* 0x040fe20000041808 */
[----:B------:R-:W1:Y:S07]  /*9000*/  LDSM.16.MT88.4 R112, [R225+0x4100] ;  /* 0x00410000e170783b */ /* 0x000e6e0000004200 */
[C---:B------:R-:W-:Y:S04]  /*9010*/  HMMA.16816.F32.BF16 R12, R104.reuse, R116, R12 ;  /* 0x00000074680c723c */ /* 0x040fe8000004180c */
[--C-:B--2---:R-:W-:Y:S01]  /*9020*/  FFMA.FTZ R102, R142, c[0x0][0x2d0], -R153.reuse ;  /* 0x0000b4008e667a23 */ /* 0x104fe20000010899 */
[----:B------:R-:W-:Y:S03]  /*9030*/  MOV R142, R140 ;  /* 0x0000008c008e7202 */ /* 0x000fe60000000f00 */
        /* <DEDUP_REMOVED lines=23> */
[--C-:B--2---:R-:W-:Y:S02]  /*91b0*/  FFMA.FTZ R102, R148, c[0x0][0x2d0], -R101.reuse ;  /* 0x0000b40094667a23 */ /* 0x104fe40000010865 */
[----:B------:R-:W-:Y:S02]  /*91c0*/  LDSM.16.MT88.4 R148, [R226+0x5900] ;  /* 0x00590000e294783b */ /* 0x000fe40000004200 */
[C---:B------:R-:W-:Y:S01]  /*91d0*/  HMMA.16816.F32.BF16 R64, R104.reuse, R110, R64 ;  /* 0x0000006e6840723c */ /* 0x040fe20000041840 */
[----:B------:R2:W-:Y:S05]  /*91e0*/  MUFU.EX2 R180, R102 ;  /* 0x0000006600b47308 */ /* 0x0005ea0000000800 */
[----:B------:R-:W3:Y:S02]  /*91f0*/  LDSM.16.MT88.4 R108, [R228+0x7100] ;  /* 0x00710000e46c783b */ /* 0x000ee40000004200 */
        /* <DEDUP_REMOVED lines=19> */
[----:B--2---:R-:W-:Y:S01]  /*9330*/  FFMA.FTZ R102, R135, c[0x0][0x2d0], -R101 ;  /* 0x0000b40087667a23 */ /* 0x004fe20000010865 */
[----:B------:R-:W-:Y:S03]  /*9340*/  MOV R135, R171 ;  /* 0x000000ab00877202 */ /* 0x000fe60000000f00 */
[----:B------:R2:W4:Y:S02]  /*9350*/  MUFU.EX2 R172, R102 ;  /* 0x0000006600ac7308 */ /* 0x0005240000000800 */
[--C-:B--2---:R-:W-:Y:S01]  /*9360*/  FFMA.FTZ R102, R134, c[0x0][0x2d0], -R153.reuse ;  /* 0x0000b40086667a23 */ /* 0x104fe20000010899 */
[----:B----4-:R-:W-:Y:S07]  /*9370*/  F2FP.BF16.PACK_AB R107, R172, R173 ;  /* 0x000000adac6b723e */ /* 0x010fee00000010ff */
[----:B------:R2:W-:Y:S01]  /*9380*/  MUFU.EX2 R250, R102 ;  /* 0x0000006600fa7308 */ /* 0x0005e20000000800 */
[C---:B-1----:R-:W-:Y:S08]  /*9390*/  HMMA.16816.F32.BF16 R4, R104.reuse, R112, R4 ;  /* 0x000000706804723c */ /* 0x042ff00000041804 */
[C---:B------:R-:W-:Y:S01]  /*93a0*/  HMMA.16816.F32.BF16 R8, R104.reuse, R114, R8 ;  /* 0x000000726808723c */ /* 0x040fe20000041808 */
[----:B------:R-:W1:Y:S07]  /*93b0*/  LDSM.16.MT88.4 R112, [R225+0x4900] ;  /* 0x00490000e170783b */ /* 0x000e6e0000004200 */
[C---:B------:R-:W-:Y:S04]  /*93c0*/  HMMA.16816.F32.BF16 R12, R104.reuse, R116, R12 ;  /* 0x00000074680c723c */ /* 0x040fe8000004180c */
[--C-:B--2---:R-:W-:Y:S02]  /*93d0*/  FFMA.FTZ R102, R129, c[0x0][0x2d0], -R153.reuse ;  /* 0x0000b40081667a23 */ /* 0x104fe40000010899 */
[--C-:B------:R-:W-:Y:S02]  /*93e0*/  FFMA.FTZ R129, R126, c[0x0][0x2d0], -R153.reuse ;  /* 0x0000b4007e817a23 */ /* 0x100fe40000010899 */
[C---:B------:R-:W-:Y:S01]  /*93f0*/  HMMA.16816.F32.BF16 R16, R104.reuse, R118, R16 ;  /* 0x000000766810723c */ /* 0x040fe20000041810 */
[----:B------:R2:W4:Y:S01]  /*9400*/  MUFU.EX2 R187, R102 ;  /* 0x0000006600bb7308 */ /* 0x0005220000000800 */
[----:B------:R-:W4:Y:S06]  /*9410*/  LDSM.16.MT88.4 R116, [R226+0x4900] ;  /* 0x00490000e274783b */ /* 0x000f2c0000004200 */
[C---:B---3--:R-:W-:Y:S03]  /*9420*/  HMMA.16816.F32.BF16 R20, R104.reuse, R120, R20 ;  /* 0x000000786814723c */ /* 0x048fe60000041814 */
[----:B------:R3:W-:Y:S05]  /*9430*/  MUFU.EX2 R171, R129 ;  /* 0x0000008100ab7308 */ /* 0x0007ea0000000800 */
[C---:B------:R-:W-:Y:S01]  /*9440*/  HMMA.16816.F32.BF16 R24, R104.reuse, R122, R24 ;  /* 0x0000007a6818723c */ /* 0x040fe20000041818 */
[----:B------:R-:W4:Y:S07]  /*9450*/  LDSM.16.MT88.4 R120, [R229+0x4900] ;  /* 0x00490000e578783b */ /* 0x000f2e0000004200 */
[C---:B------:R-:W-:Y:S04]  /*9460*/  HMMA.16816.F32.BF16 R28, R104.reuse, R108, R28 ;  /* 0x0000006c681c723c */ /* 0x040fe8000004181c */
[--C-:B--2---:R-:W-:Y:S02]  /*9470*/  FFMA.FTZ R102, R124, c[0x0][0x2d0], -R153.reuse ;  /* 0x0000b4007c667a23 */ /* 0x104fe40000010899 */
[----:B------:R-:W2:Y:S02]  /*9480*/  LDL.LU R124, [R1+0x10] ;  /* 0x00001000017c7983 */ /* 0x000ea40000300800 */
[C---:B------:R-:W-:Y:S01]  /*9490*/  HMMA.16816.F32.BF16 R32, R104.reuse, R110, R32 ;  /* 0x0000006e6820723c */ /* 0x040fe20000041820 */
[----:B------:R4:W-:Y:S01]  /*94a0*/  MUFU.EX2 R186, R102 ;  /* 0x0000006600ba7308 */ /* 0x0009e20000000800 */
[----:B------:R-:W4:Y:S02]  /*94b0*/  LDSM.16.MT88.4 R108, [R228+0x4900] ;  /* 0x00490000e46c783b */ /* 0x000f240000004200 */
[----:B---3--:R-:W-:Y:S04]  /*94c0*/  MOV R129, R140 ;  /* 0x0000008c00817202 */ /* 0x008fe80000000f00 */
[C---:B-1----:R-:W-:Y:S08]  /*94d0*/  HMMA.16816.F32.BF16 R36, R104.reuse, R112, R36 ;  /* 0x000000706824723c */ /* 0x042ff00000041824 */
[C---:B------:R-:W-:Y:S01]  /*94e0*/  HMMA.16816.F32.BF16 R40, R104.reuse, R114, R40 ;  /* 0x000000726828723c */ /* 0x040fe20000041828 */
[----:B------:R-:W1:Y:S07]  /*94f0*/  LDSM.16.MT88.4 R112, [R225+0x7900] ;  /* 0x00790000e170783b */ /* 0x000e6e0000004200 */
[C---:B----4-:R-:W-:Y:S04]  /*9500*/  HMMA.16816.F32.BF16 R44, R104.reuse, R116, R44 ;  /* 0x00000074682c723c */ /* 0x050fe8000004182c */
[--C-:B------:R-:W-:Y:S02]  /*9510*/  FFMA.FTZ R102, R128, c[0x0][0x2d0], -R153.reuse ;  /* 0x0000b40080667a23 */ /* 0x100fe40000010899 */
[--C-:B------:R-:W-:Y:S02]  /*9520*/  FFMA.FTZ R128, R127, c[0x0][0x2d0], -R153.reuse ;  /* 0x0000b4007f807a23 */ /* 0x100fe40000010899 */
[C---:B------:R-:W-:Y:S01]  /*9530*/  HMMA.16816.F32.BF16 R48, R104.reuse, R118, R48 ;  /* 0x000000766830723c */ /* 0x040fe20000041830 */
[----:B------:R3:W4:Y:S01]  /*9540*/  MUFU.EX2 R185, R102 ;  /* 0x0000006600b97308 */ /* 0x0007220000000800 */
[----:B------:R-:W4:Y:S02]  /*9550*/  LDSM.16.MT88.4 R116, [R226+0x7900] ;  /* 0x00790000e274783b */ /* 0x000f240000004200 */
[----:B------:R-:W-:Y:S04]  /*9560*/  FFMA.FTZ R153, R157, c[0x0][0x2d0], -R153 ;  /* 0x0000b4009d997a23 */ /* 0x000fe80000010899 */
[C---:B------:R-:W-:Y:S02]  /*9570*/  HMMA.16816.F32.BF16 R52, R104.reuse, R120, R52 ;  /* 0x000000786834723c */ /* 0x040fe40000041834 */
[----:B------:R1:W5:Y:S01]  /*9580*/  LDL.LU R157, [R1+0x40] ;  /* 0x00004000019d7983 */ /* 0x0003620000300800 */
[----:B------:R1:W-:Y:S03]  /*9590*/  MUFU.EX2 R174, R128 ;  /* 0x0000008000ae7308 */ /* 0x0003e60000000800 */
[----:B------:R-:W2:Y:S02]  /*95a0*/  LDL.LU R134, [R1+0x14] ;  /* 0x0000140001867983 */ /* 0x000ea40000300800 */
[C---:B------:R-:W-:Y:S02]  /*95b0*/  HMMA.16816.F32.BF16 R56, R104.reuse, R122, R56 ;  /* 0x0000007a6838723c */ /* 0x040fe40000041838 */
[----:B------:R-:W4:Y:S06]  /*95c0*/  LDSM.16.MT88.4 R120, [R229+0x7900] ;  /* 0x00790000e578783b */ /* 0x000f2c0000004200 */
[C---:B------:R-:W-:Y:S04]  /*95d0*/  HMMA.16816.F32.BF16 R60, R104.reuse, R108, R60 ;  /* 0x0000006c683c723c */ /* 0x040fe8000004183c */
[--C-:B---3--:R-:W-:Y:S04]  /*95e0*/  FFMA.FTZ R102, R168, c[0x0][0x2d0], -R101.reuse ;  /* 0x0000b400a8667a23 */ /* 0x108fe80000010865 */
[C---:B------:R-:W-:Y:S01]  /*95f0*/  HMMA.16816.F32.BF16 R64, R104.reuse, R110, R64 ;  /* 0x0000006e6840723c */ /* 0x040fe20000041840 */
[----:B------:R3:W-:Y:S01]  /*9600*/  MUFU.EX2 R168, R102 ;  /* 0x0000006600a87308 */ /* 0x0007e20000000800 */
[----:B------:R-:W3:Y:S02]  /*9610*/  LDSM.16.MT88.4 R108, [R228+0x7900] ;  /* 0x00790000e46c783b */ /* 0x000ee40000004200 */
[----:B-1----:R-:W-:Y:S04]  /*9620*/  MOV R128, R141 ;  /* 0x0000008d00807202 */ /* 0x002fe80000000f00 */
[C---:B------:R-:W-:Y:S02]  /*9630*/  HMMA.16816.F32.BF16 R68, R104.reuse, R112, R68 ;  /* 0x000000706844723c */ /* 0x040fe40000041844 */
[----:B------:R-:W-:Y:S06]  /*9640*/  LDSM.16.MT88.4 R140, [R225+0x5900] ;  /* 0x00590000e18c783b */ /* 0x000fec0000004200 */
[C---:B------:R-:W-:Y:S02]  /*9650*/  HMMA.16816.F32.BF16 R72, R104.reuse, R114, R72 ;  /* 0x000000726848723c */ /* 0x040fe40000041848 */
[----:B------:R-:W1:Y:S06]  /*9660*/  LDSM.16.MT88.4 R112, [R225+0x2100] ;  /* 0x00210000e170783b */ /* 0x000e6c0000004200 */
[C---:B----4-:R-:W-:Y:S04]  /*9670*/  HMMA.16816.F32.BF16 R76, R104.reuse, R116, R76 ;  /* 0x00000074684c723c */ /* 0x050fe8000004184c */
[--C-:B---3--:R-:W-:Y:S04]  /*9680*/  FFMA.FTZ R102, R167, c[0x0][0x2d0], -R101.reuse ;  /* 0x0000b400a7667a23 */ /* 0x108fe80000010865 */
[C---:B------:R-:W-:Y:S01]  /*9690*/  HMMA.16816.F32.BF16 R80, R104.reuse, R118, R80 ;  /* 0x000000766850723c */ /* 0x040fe20000041850 */
[----:B------:R3:W4:Y:S01]  /*96a0*/  MUFU.EX2 R167, R102 ;  /* 0x0000006600a77308 */ /* 0x0007220000000800 */
[----:B------:R-:W1:Y:S06]  /*96b0*/  LDSM.16.MT88.4 R116, [R226+0x2100] ;  /* 0x00210000e274783b */ /* 0x000e6c0000004200 */
[C---:B------:R-:W-:Y:S08]  /*96c0*/  HMMA.16816.F32.BF16 R84, R104.reuse, R120, R84 ;  /* 0x000000786854723c */ /* 0x040ff00000041854 */
[C---:B------:R-:W-:Y:S01]  /*96d0*/  HMMA.16816.F32.BF16 R88, R104.reuse, R122, R88 ;  /* 0x0000007a6858723c */ /* 0x040fe20000041858 */
[----:B------:R-:W1:Y:S07]  /*96e0*/  LDSM.16.MT88.4 R120, [R229+0x2100] ;  /* 0x00210000e578783b */ /* 0x000e6e0000004200 */
[C---:B------:R-:W-:Y:S04]  /*96f0*/  HMMA.16816.F32.BF16 R92, R104.reuse, R108, R92 ;  /* 0x0000006c685c723c */ /* 0x040fe8000004185c */
[--C-:B---3--:R-:W-:Y:S04]  /*9700*/  FFMA.FTZ R102, R166, c[0x0][0x2d0], -R101.reuse ;  /* 0x0000b400a6667a23 */ /* 0x108fe80000010865 */
[----:B------:R-:W-:Y:S01]  /*9710*/  HMMA.16816.F32.BF16 R96, R104, R110, R96 ;  /* 0x0000006e6860723c */ /* 0x000fe20000041860 */
[----:B------:R3:W-:Y:S01]  /*9720*/  MUFU.EX2 R166, R102 ;  /* 0x0000006600a67308 */ /* 0x0007e20000000800 */
[----:B------:R-:W1:Y:S05]  /*9730*/  LDSM.16.MT88.4 R108, [R228+0x2100] ;  /* 0x00210000e46c783b */ /* 0x000e6a0000004200 */
[----:B------:R-:W-:Y:S02]  /*9740*/  F2FP.BF16.PACK_AB R104, R187, R250 ;  /* 0x000000fabb68723e */ /* 0x000fe400000010ff */
[----:B------:R-:W-:Y:S03]  /*9750*/  F2FP.BF16.PACK_AB R106, R185, R186 ;  /* 0x000000bab96a723e */ /* 0x000fe600000010ff */
[----:B----4-:R-:W-:Y:S01]  /*9760*/  F2FP.BF16.PACK_AB R105, R167, R168 ;  /* 0x000000a8a769723e */ /* 0x010fe200000010ff */
[--C-:B---3--:R-:W-:Y:S04]  /*9770*/  FFMA.FTZ R102, R165, c[0x0][0x2d0], -R101.reuse ;  /* 0x0000b400a5667a23 */ /* 0x108fe80000010865 */
[----:B------:R-:W3:Y:S02]  /*9780*/  MUFU.EX2 R165, R102 ;  /* 0x0000006600a57308 */ /* 0x000ee40000000800 */
[----:B---3--:R-:W-:Y:S01]  /*9790*/  F2FP.BF16.PACK_AB R107, R165, R166 ;  /* 0x000000a6a56b723e */ /* 0x008fe200000010ff */
[--C-:B------:R-:W-:Y:S02]  /*97a0*/  FFMA.FTZ R102, R125, c[0x0][0x2d0], -R101.reuse ;  /* 0x0000b4007d667a23 */ /* 0x100fe40000010865 */
[----:B------:R-:W-:Y:S05]  /*97b0*/  FFMA.FTZ R101, R103, c[0x0][0x2d0], -R101 ;  /* 0x0000b40067657a23 */ /* 0x000fea0000010865 */
[----:B------:R-:W3:Y:S01]  /*97c0*/  MUFU.EX2 R103, R102 ;  /* 0x0000006600677308 */ /* 0x000ee20000000800 */
[C---:B-1----:R-:W-:Y:S08]  /*97d0*/  HMMA.16816.F32.BF16 R4, R104.reuse, R112, R4 ;  /* 0x000000706804723c */ /* 0x042ff00000041804 */
[C---:B------:R-:W-:Y:S01]  /*97e0*/  HMMA.16816.F32.BF16 R8, R104.reuse, R114, R8 ;  /* 0x000000726808723c */ /* 0x040fe20000041808 */
[----:B------:R-:W1:Y:S01]  /*97f0*/  LDSM.16.MT88.4 R112, [R225+0x5100] ;  /* 0x00510000e170783b */ /* 0x000e620000004200 */
[----:B------:R-:W-:Y:S06]  /*9800*/  MUFU.EX2 R101, R101 ;  /* 0x0000006500657308 */ /* 0x000fec0000000800 */
[C---:B------:R-:W-:Y:S04]  /*9810*/  HMMA.16816.F32.BF16 R12, R104.reuse, R116, R12 ;  /* 0x00000074680c723c */ /* 0x040fe8000004180c */
[----:B------:R4:W1:Y:S04]  /*9820*/  MUFU.EX2 R102, R152 ;  /* 0x0000009800667308 */ /* 0x0008680000000800 */
[C---:B------:R-:W-:Y:S01]  /*9830*/  HMMA.16816.F32.BF16 R16, R104.reuse, R118, R16 ;  /* 0x000000766810723c */ /* 0x040fe20000041810 */
[----:B------:R-:W-:Y:S07]  /*9840*/  LDSM.16.MT88.4 R116, [R229+0x5100] ;  /* 0x00510000e574783b */ /* 0x000fee0000004200 */
[C---:B------:R-:W-:Y:S08]  /*9850*/  HMMA.16816.F32.BF16 R20, R104.reuse, R120, R20 ;  /* 0x000000786814723c */ /* 0x040ff00000041814 */
[C---:B------:R-:W-:Y:S01]  /*9860*/  HMMA.16816.F32.BF16 R24, R104.reuse, R122, R24 ;  /* 0x0000007a6818723c */ /* 0x040fe20000041818 */
[----:B------:R-:W-:Y:S03]  /*9870*/  LDSM.16.MT88.4 R120, [R228+0x5100] ;  /* 0x00510000e478783b */ /* 0x000fe60000004200 */
[----:B----4-:R-:W-:Y:S04]  /*9880*/  F2FP.BF16.PACK_AB R152, R171, R174 ;  /* 0x000000aeab98723e */ /* 0x010fe800000010ff */
[C---:B------:R-:W-:Y:S08]  /*9890*/  HMMA.16816.F32.BF16 R28, R104.reuse, R108, R28 ;  /* 0x0000006c681c723c */ /* 0x040ff0000004181c */
[C---:B------:R-:W-:Y:S01]  /*98a0*/  HMMA.16816.F32.BF16 R32, R104.reuse, R110, R32 ;  /* 0x0000006e6820723c */ /* 0x040fe20000041820 */
[----:B------:R-:W-:Y:S07]  /*98b0*/  LDSM.16.MT88.4 R108, [R225+0x8100] ;  /* 0x00810000e16c783b */ /* 0x000fee0000004200 */
[C---:B-1----:R-:W-:Y:S08]  /*98c0*/  HMMA.16816.F32.BF16 R36, R104.reuse, R112, R36 ;  /* 0x000000706824723c */ /* 0x042ff00000041824 */
[C---:B------:R-:W-:Y:S01]  /*98d0*/  HMMA.16816.F32.BF16 R40, R104.reuse, R114, R40 ;  /* 0x000000726828723c */ /* 0x040fe20000041828 */
[----:B------:R-:W-:Y:S03]  /*98e0*/  LDSM.16.MT88.4 R112, [R226+0x8100] ;  /* 0x00810000e270783b */ /* 0x000fe60000004200 */
[----:B--2---:R-:W-:Y:S05]  /*98f0*/  FFMA.FTZ R2, R2, R124, R169 ;  /* 0x0000007c02027223 */ /* 0x004fea00000100a9 */
[----:B------:R-:W1:Y:S01]  /*9900*/  LDSM.16.MT88.4 R124, [R226+0x5100] ;  /* 0x00510000e27c783b */ /* 0x000e620000004200 */
[----:B------:R3:W2:Y:S02]  /*9910*/  MUFU.EX2 R169, R153 ;  /* 0x0000009900a97308 */ /* 0x0006a40000000800 */
[----:B------:R-:W-:Y:S04]  /*9920*/  FADD.FTZ R2, R158, R2 ;  /* 0x000000029e027221 */ /* 0x000fe80000010000 */
[----:B------:R-:W-:Y:S01]  /*9930*/  FADD.FTZ R2, R248, R2 ;  /* 0x00000002f8027221 */ /* 0x000fe20000010000 */
[----:B------:R4:W5:Y:S03]  /*9940*/  LDL.LU R158, [R1+0x3c] ;  /* 0x00003c00019e7983 */ /* 0x0009660000300800 */
[----:B------:R-:W-:Y:S01]  /*9950*/  FADD.FTZ R2, R231, R2 ;  /* 0x00000002e7027221 */ /* 0x000fe20000010000 */
[----:B---3--:R-:W-:Y:S01]  /*9960*/  F2FP.BF16.PACK_AB R153, R164, R103 ;  /* 0x00000067a499723e */ /* 0x008fe200000010ff */
[C---:B-1----:R-:W-:Y:S03]  /*9970*/  HMMA.16816.F32.BF16 R44, R104.reuse, R124, R44 ;  /* 0x0000007c682c723c */ /* 0x042fe6000004182c */
[----:B------:R-:W-:Y:S05]  /*9980*/  FFMA.FTZ R0, R0, R134, R135 ;  /* 0x0000008600007223 */ /* 0x000fea0000010087 */
[C---:B------:R-:W-:Y:S01]  /*9990*/  HMMA.16816.F32.BF16 R48, R104.reuse, R126, R48 ;  /* 0x0000007e6830723c */ /* 0x040fe20000041830 */
[----:B------:R-:W1:Y:S03]  /*99a0*/  LDSM.16.MT88.4 R124, [R229+0x8100] ;  /* 0x00810000e57c783b */ /* 0x000e660000004200 */
[----:B------:R-:W-:Y:S04]  /*99b0*/  FADD.FTZ R0, R159, R0 ;  /* 0x000000009f007221 */ /* 0x000fe80000010000 */
[C---:B------:R-:W-:Y:S01]  /*99c0*/  HMMA.16816.F32.BF16 R52, R104.reuse, R116, R52 ;  /* 0x000000746834723c */ /* 0x040fe20000041834 */
[----:B------:R4:W5:Y:S03]  /*99d0*/  LDL.LU R159, [R1+0x38] ;  /* 0x00003800019f7983 */ /* 0x0009660000300800 */
[----:B------:R-:W-:Y:S01]  /*99e0*/  FADD.FTZ R0, R155, R0 ;  /* 0x000000009b007221 */ /* 0x000fe20000010000 */
[----:B------:R4:W5:Y:S01]  /*99f0*/  LDL.LU R248, [R1+0x34] ;  /* 0x0000340001f87983 */ /* 0x0009620000300800 */
[----:B------:R-:W-:Y:S02]  /*9a00*/  F2FP.BF16.PACK_AB R155, R101, R102 ;  /* 0x00000066659b723e */ /* 0x000fe400000010ff */
[C---:B------:R-:W-:Y:S01]  /*9a10*/  HMMA.16816.F32.BF16 R56, R104.reuse, R118, R56 ;  /* 0x000000766838723c */ /* 0x040fe20000041838 */
[----:B------:R4:W5:Y:S03]  /*9a20*/  LDL.LU R231, [R1+0x30] ;  /* 0x0000300001e77983 */ /* 0x0009660000300800 */
[----:B------:R-:W-:Y:S01]  /*9a30*/  FADD.FTZ R0, R154, R0 ;  /* 0x000000009a007221 */ /* 0x000fe20000010000 */
[----:B------:R-:W3:Y:S01]  /*9a40*/  LDSM.16.MT88.4 R116, [R228+0x8100] ;  /* 0x00810000e474783b */ /* 0x000ee20000004200 */
[----:B--2---:R-:W-:Y:S02]  /*9a50*/  F2FP.BF16.PACK_AB R154, R169, R170 ;  /* 0x000000aaa99a723e */ /* 0x004fe400000010ff */
[C---:B------:R-:W-:Y:S08]  /*9a60*/  HMMA.16816.F32.BF16 R60, R104.reuse, R120, R60 ;  /* 0x00000078683c723c */ /* 0x040ff0000004183c */
[C---:B------:R-:W-:Y:S01]  /*9a70*/  HMMA.16816.F32.BF16 R64, R104.reuse, R122, R64 ;  /* 0x0000007a6840723c */ /* 0x040fe20000041840 */
[----:B------:R-:W-:Y:S07]  /*9a80*/  LDSM.16.MT88.4 R120, [R226+0x2900] ;  /* 0x00290000e278783b */ /* 0x000fee0000004200 */
[C---:B------:R-:W-:Y:S08]  /*9a90*/  HMMA.16816.F32.BF16 R68, R104.reuse, R108, R68 ;  /* 0x0000006c6844723c */ /* 0x040ff00000041844 */
[C---:B------:R-:W-:Y:S01]  /*9aa0*/  HMMA.16816.F32.BF16 R72, R104.reuse, R110, R72 ;  /* 0x0000006e6848723c */ /* 0x040fe20000041848 */
[----:B------:R-:W2:Y:S07]  /*9ab0*/  LDSM.16.MT88.4 R108, [R225+0x2900] ;  /* 0x00290000e16c783b */ /* 0x000eae0000004200 */
[C---:B------:R-:W-:Y:S08]  /*9ac0*/  HMMA.16816.F32.BF16 R76, R104.reuse, R112, R76 ;  /* 0x00000070684c723c */ /* 0x040ff0000004184c */
[C---:B------:R-:W-:Y:S08]  /*9ad0*/  HMMA.16816.F32.BF16 R80, R104.reuse, R114, R80 ;  /* 0x000000726850723c */ /* 0x040ff00000041850 */
[C---:B-1----:R-:W-:Y:S08]  /*9ae0*/  HMMA.16816.F32.BF16 R84, R104.reuse, R124, R84 ;  /* 0x0000007c6854723c */ /* 0x042ff00000041854 */
[C---:B------:R-:W-:Y:S01]  /*9af0*/  HMMA.16816.F32.BF16 R88, R104.reuse, R126, R88 ;  /* 0x0000007e6858723c */ /* 0x040fe20000041858 */
[----:B------:R-:W1:Y:S07]  /*9b00*/  LDSM.16.MT88.4 R124, [R229+0x2900] ;  /* 0x00290000e57c783b */ /* 0x000e6e0000004200 */
[C---:B---3--:R-:W-:Y:S07]  /*9b10*/  HMMA.16816.F32.BF16 R92, R104.reuse, R116, R92 ;  /* 0x00000074685c723c */ /* 0x048fee000004185c */
[----:B------:R-:W-:Y:S01]  /*9b20*/  MOV R116, R133 ;  /* 0x0000008500747202 */ /* 0x000fe20000000f00 */
[----:B------:R-:W-:Y:S04]  /*9b30*/  HMMA.16816.F32.BF16 R96, R104, R118, R96 ;  /* 0x000000766860723c */ /* 0x000fe80000041860 */
[----:B------:R-:W-:Y:S02]  /*9b40*/  MOV R117, R132 ;  /* 0x0000008400757202 */ /* 0x000fe40000000f00 */
[----:B------:R-:W3:Y:S02]  /*9b50*/  LDSM.16.MT88.4 R132, [R228+0x2900] ;  /* 0x00290000e484783b */ /* 0x000ee40000004200 */
[C---:B--2---:R-:W-:Y:S06]  /*9b60*/  HMMA.16816.F32.BF16 R104, R152.reuse, R108, R4 ;  /* 0x0000006c9868723c */ /* 0x044fec0000041804 */
[----:B------:R-:W2:Y:S02]  /*9b70*/  LDSM.16.MT88.4 R4, [R229+0x5900] ;  /* 0x00590000e504783b */ /* 0x000ea40000004200 */
[C---:B------:R-:W-:Y:S06]  /*9b80*/  HMMA.16816.F32.BF16 R108, R152.reuse, R110, R8 ;  /* 0x0000006e986c723c */ /* 0x040fec0000041808 */
[----:B------:R-:W2:Y:S02]  /*9b90*/  LDSM.16.MT88.4 R8, [R228+0x5900] ;  /* 0x00590000e408783b */ /* 0x000ea40000004200 */
[C---:B------:R-:W-:Y:S07]  /*9ba0*/  HMMA.16816.F32.BF16 R112, R152.reuse, R120, R12 ;  /* 0x000000789870723c */ /* 0x040fee000004180c */
[----:B------:R-:W-:Y:S02]  /*9bb0*/  MOV R14, R116 ;  /* 0x00000074000e7202 */ /* 0x000fe40000000f00 */
[----:B------:R-:W-:Y:S02]  /*9bc0*/  MOV R15, R117 ;  /* 0x00000075000f7202 */ /* 0x000fe40000000f00 */
[C---:B------:R-:W-:Y:S01]  /*9bd0*/  HMMA.16816.F32.BF16 R116, R152.reuse, R122, R16 ;  /* 0x0000007a9874723c */ /* 0x040fe20000041810 */
[----:B------:R-:W-:Y:S07]  /*9be0*/  LDSM.16.MT88.4 R16, [R226+0x8900] ;  /* 0x00890000e210783b */ /* 0x000fee0000004200 */
[C---:B-1----:R-:W-:Y:S07]  /*9bf0*/  HMMA.16816.F32.BF16 R120, R152.reuse, R124, R20 ;  /* 0x0000007c9878723c */ /* 0x042fee0000041814 */
[----:B------:R-:W-:Y:S01]  /*9c00*/  MOV R23, R14 ;  /* 0x0000000e00177202 */ /* 0x000fe20000000f00 */
[C---:B------:R-:W-:Y:S04]  /*9c10*/  HMMA.16816.F32.BF16 R124, R152.reuse, R126, R24 ;  /* 0x0000007e987c723c */ /* 0x040fe80000041818 */
[----:B------:R-:W-:Y:S02]  /*9c20*/  MOV R21, R129 ;  /* 0x0000008100157202 */ /* 0x000fe40000000f00 */
[----:B------:R-:W-:Y:S02]  /*9c30*/  MOV R20, R128 ;  /* 0x0000008000147202 */ /* 0x000fe40000000f00 */
[----:B------:R-:W-:Y:S04]  /*9c40*/  MOV R26, R131 ;  /* 0x00000083001a7202 */ /* 0x000fe80000000f00 */
[----:B------:R-:W-:Y:S02]  /*9c50*/  MOV R27, R130 ;  /* 0x00000082001b7202 */ /* 0x000fe40000000f00 */
[C---:B---3--:R-:W-:Y:S03]  /*9c60*/  HMMA.16816.F32.BF16 R128, R152.reuse, R132, R28 ;  /* 0x000000849880723c */ /* 0x048fe6000004181c */
[----:B------:R-:W-:Y:S02]  /*9c70*/  MOV R22, R15 ;  /* 0x0000000f00167202 */ /* 0x000fe40000000f00 */
[----:B------:R-:W1:Y:S01]  /*9c80*/  LDSM.16.MT88.4 R12, [R225+0x8900] ;  /* 0x00890000e10c783b */ /* 0x000e620000004200 */
[----:B------:R-:W-:Y:S02]  /*9c90*/  MOV R24, R147 ;  /* 0x0000009300187202 */ /* 0x000fe40000000f00 */
[C---:B------:R-:W-:Y:S04]  /*9ca0*/  HMMA.16816.F32.BF16 R132, R152.reuse, R134, R32 ;  /* 0x000000869884723c */ /* 0x040fe80000041820 */
[----:B------:R-:W-:Y:S02]  /*9cb0*/  MOV R30, R139 ;  /* 0x0000008b001e7202 */ /* 0x000fe40000000f00 */
[----:B------:R-:W-:Y:S02]  /*9cc0*/  MOV R31, R138 ;  /* 0x0000008a001f7202 */ /* 0x000fe40000000f00 */
[----:B------:R-:W-:Y:S04]  /*9cd0*/  MOV R34, R137 ;  /* 0x0000008900227202 */ /* 0x000fe80000000f00 */
[----:B------:R-:W-:Y:S01]  /*9ce0*/  MOV R35, R136 ;  /* 0x0000008800237202 */ /* 0x000fe20000000f00 */
[----:B------:R-:W-:Y:S01]  /*9cf0*/  FADD.FTZ R2, R34, R2 ;  /* 0x0000000222027221 */ /* 0x000fe20000010000 */
[C---:B------:R-:W-:Y:S03]  /*9d00*/  HMMA.16816.F32.BF16 R136, R152.reuse, R140, R36 ;  /* 0x0000008c9888723c */ /* 0x040fe60000041824 */
[----:B------:R-:W-:Y:S01]  /*9d10*/  MOV R25, R146 ;  /* 0x0000009200197202 */ /* 0x000fe20000000f00 */
[----:B------:R-:W-:Y:S01]  /*9d20*/  FADD.FTZ R0, R35, R0 ;  /* 0x0000000023007221 */ /* 0x000fe20000010000 */
[----:B------:R-:W-:Y:S02]  /*9d30*/  MOV R28, R145 ;  /* 0x00000091001c7202 */ /* 0x000fe40000000f00 */
[----:B------:R-:W-:Y:S01]  /*9d40*/  MOV R29, R144 ;  /* 0x00000090001d7202 */ /* 0x000fe20000000f00 */
[C---:B------:R-:W-:Y:S04]  /*9d50*/  HMMA.16816.F32.BF16 R140, R152.reuse, R142, R40 ;  /* 0x0000008e988c723c */ /* 0x040fe80000041828 */
[----:B------:R-:W-:Y:S02]  /*9d60*/  FADD.FTZ R2, R28, R2 ;  /* 0x000000021c027221 */ /* 0x000fe40000010000 */
[----:B------:R-:W-:Y:S02]  /*9d70*/  FADD.FTZ R0, R29, R0 ;  /* 0x000000001d007221 */ /* 0x000fe40000010000 */
[C---:B------:R-:W-:Y:S04]  /*9d80*/  HMMA.16816.F32.BF16 R144, R152.reuse, R148, R44 ;  /* 0x000000949890723c */ /* 0x040fe8000004182c */
[----:B------:R-:W-:Y:S02]  /*9d90*/  FADD.FTZ R2, R30, R2 ;  /* 0x000000021e027221 */ /* 0x000fe40000010000 */
[----:B------:R-:W-:Y:S02]  /*9da0*/  FADD.FTZ R0, R252, R0 ;  /* 0x00000000fc007221 */ /* 0x000fe40000010000 */
[C---:B------:R-:W-:Y:S04]  /*9db0*/  HMMA.16816.F32.BF16 R148, R152.reuse, R150, R48 ;  /* 0x000000969894723c */ /* 0x040fe80000041830 */
[----:B------:R-:W-:Y:S02]  /*9dc0*/  FADD.FTZ R2, R31, R2 ;  /* 0x000000021f027221 */ /* 0x000fe40000010000 */
[----:B------:R-:W-:Y:S02]  /*9dd0*/  FADD.FTZ R0, R251, R0 ;  /* 0x00000000fb007221 */ /* 0x000fe40000010000 */
[C---:B--2---:R-:W-:Y:S04]  /*9de0*/  HMMA.16816.F32.BF16 R52, R152.reuse, R4, R52 ;  /* 0x000000049834723c */ /* 0x044fe80000041834 */
[----:B------:R-:W-:Y:S02]  /*9df0*/  FADD.FTZ R2, R24, R2 ;  /* 0x0000000218027221 */ /* 0x000fe40000010000 */
[----:B------:R-:W-:Y:S02]  /*9e00*/  FADD.FTZ R0, R184, R0 ;  /* 0x00000000b8007221 */ /* 0x000fe40000010000 */
[C---:B------:R-:W-:Y:S01]  /*9e10*/  HMMA.16816.F32.BF16 R56, R152.reuse, R6, R56 ;  /* 0x000000069838723c */ /* 0x040fe20000041838 */
[----:B------:R-:W2:Y:S03]  /*9e20*/  LDSM.16.MT88.4 R4, [R229+0x8900] ;  /* 0x00890000e504783b */ /* 0x000ea60000004200 */
[----:B------:R-:W-:Y:S02]  /*9e30*/  FADD.FTZ R2, R25, R2 ;  /* 0x0000000219027221 */ /* 0x000fe40000010000 */
[----:B------:R-:W-:Y:S02]  /*9e40*/  FADD.FTZ R0, R183, R0 ;  /* 0x00000000b7007221 */ /* 0x000fe40000010000 */
[C---:B------:R-:W-:Y:S04]  /*9e50*/  HMMA.16816.F32.BF16 R60, R152.reuse, R8, R60 ;  /* 0x00000008983c723c */ /* 0x040fe8000004183c */
[----:B------:R-:W-:Y:S02]  /*9e60*/  FADD.FTZ R2, R26, R2 ;  /* 0x000000021a027221 */ /* 0x000fe40000010000 */
[----:B------:R-:W-:Y:S02]  /*9e70*/  FADD.FTZ R0, R182, R0 ;  /* 0x00000000b6007221 */ /* 0x000fe40000010000 */
[C---:B------:R-:W-:Y:S01]  /*9e80*/  HMMA.16816.F32.BF16 R64, R152.reuse, R10, R64 ;  /* 0x0000000a9840723c */ /* 0x040fe20000041840 */
[----:B------:R-:W3:Y:S03]  /*9e90*/  LDSM.16.MT88.4 R8, [R228+0x8900] ;  /* 0x00890000e408783b */ /* 0x000ee60000004200 */
[----:B------:R-:W-:Y:S02]  /*9ea0*/  FADD.FTZ R2, R27, R2 ;  /* 0x000000021b027221 */ /* 0x000fe40000010000 */
[----:B------:R-:W-:Y:S02]  /*9eb0*/  FADD.FTZ R0, R181, R0 ;  /* 0x00000000b5007221 */ /* 0x000fe40000010000 */
[C---:B-1----:R-:W-:Y:S04]  /*9ec0*/  HMMA.16816.F32.BF16 R68, R152.reuse, R12, R68 ;  /* 0x0000000c9844723c */ /* 0x042fe80000041844 */
        /* <DEDUP_REMOVED lines=14> */
[----:B------:R-:W-:Y:S01]  /*9fb0*/  FADD.FTZ R2, R187, R2 ;  /* 0x00000002bb027221 */ /* 0x000fe20000010000 */
[C---:B------:R-:W-:Y:S03]  /*9fc0*/  HMMA.16816.F32.BF16 R88, R152.reuse, R6, R88 ;  /* 0x000000069858723c */ /* 0x040fe60000041858 */
[----:B------:R-:W-:Y:S02]  /*9fd0*/  FADD.FTZ R0, R167, R0 ;  /* 0x00000000a7007221 */ /* 0x000fe40000010000 */
[----:B------:R-:W-:Y:S02]  /*9fe0*/  FADD.FTZ R2, R186, R2 ;  /* 0x00000002ba027221 */ /* 0x000fe40000010000 */
[----:B------:R-:W-:Y:S01]  /*9ff0*/  FADD.FTZ R0, R166, R0 ;  /* 0x00000000a6007221 */ /* 0x000fe20000010000 */
[C---:B---3--:R-:W-:Y:S04]  /*a000*/  HMMA.16816.F32.BF16 R92, R152.reuse, R8, R92 ;  /* 0x00000008985c723c */ /* 0x048fe8000004185c */
[----:B------:R-:W-:Y:S02]  /*a010*/  FADD.FTZ R2, R185, R2 ;  /* 0x00000002b9027221 */ /* 0x000fe40000010000 */
[----:B------:R-:W-:Y:S02]  /*a020*/  FADD.FTZ R4, R165, R0 ;  /* 0x00000000a5047221 */ /* 0x000fe40000010000 */
[----:B------:R-:W-:Y:S01]  /*a030*/  FADD.FTZ R0, R174, R2 ;  /* 0x00000002ae007221 */ /* 0x000fe20000010000 */
[----:B------:R-:W-:Y:S03]  /*a040*/  HMMA.16816.F32.BF16 R96, R152, R10, R96 ;  /* 0x0000000a9860723c */ /* 0x000fe60000041860 */
[----:B------:R-:W-:Y:S02]  /*a050*/  FADD.FTZ R4, R103, R4 ;  /* 0x0000000467047221 */ /* 0x000fe40000010000 */
[----:B------:R-:W-:Y:S02]  /*a060*/  FADD.FTZ R0, R171, R0 ;  /* 0x00000000ab007221 */ /* 0x000fe40000010000 */
[----:B------:R-:W-:Y:S02]  /*a070*/  FADD.FTZ R4, R164, R4 ;  /* 0x00000004a4047221 */ /* 0x000fe40000010000 */
[----:B------:R-:W-:Y:S03]  /*a080*/  FADD.FTZ R2, R170, R0 ;  /* 0x00000000aa027221 */ /* 0x000fe60000010000 */
[----:B------:R-:W-:Y:S01]  /*a090*/  FADD.FTZ R0, R102, R4 ;  /* 0x0000000466007221 */ /* 0x000fe20000010000 */
[----:B------:R-:W-:Y:S01]  /*a0a0*/  MOV R102, R3 ;  /* 0x0000000300667202 */ /* 0x000fe20000000f00 */
[----:B------:R-:W-:Y:S02]  /*a0b0*/  FADD.FTZ R2, R169, R2 ;  /* 0x00000002a9027221 */ /* 0x000fe40000010000 */
[----:B------:R-:W-:Y:S01]  /*a0c0*/  FADD.FTZ R0, R101, R0 ;  /* 0x0000000065007221 */ /* 0x000fe20000010000 */
[----:B------:R-:W-:Y:S02]  /*a0d0*/  MOV R101, R100 ;  /* 0x0000006400657202 */ /* 0x000fe40000000f00 */
[----:B------:R4:W-:Y:S04]  /*a0e0*/  STL [R1+0x10], R2 ;  /* 0x0000100201007387 */ /* 0x0009e80000100800 */
[----:B------:R4:W-:Y:S01]  /*a0f0*/  STL [R1+0x14], R0 ;  /* 0x0000140001007387 */ /* 0x0009e20000100800 */
[----:B------:R-:W-:-:S05]  /*a100*/  @P0 BRA `(.L_x_6) ;  /* 0xffffbf7000000947 */ /* 0x000fca000383ffff */
.L_x_5:
[----:B---34-:R-:W2:Y:S04]  /*a110*/  LDL.LU R0, [R1+0x10] ;  /* 0x0000100001007983 */ /* 0x018ea80000300800 */
[----:B------:R-:W3:Y:S01]  /*a120*/  LDL.LU R2, [R1+0x14] ;  /* 0x0000140001027983 */ /* 0x000ee20000300800 */
[----:B------:R-:W-:-:S02]  /*a130*/  MOV R16, 0xff800000 ;  /* 0xff80000000107802 */ /* 0x000fc40000000f00 */
[----:B------:R-:W-:Y:S02]  /*a140*/  MOV R17, 0xff800000 ;  /* 0xff80000000117802 */ /* 0x000fe40000000f00 */
[----:B------:R-:W-:Y:S01]  /*a150*/  PLOP3.LUT P2, PT, PT, PT, PT, 0x8, 0x0 ;  /* 0x000000000000781c */ /* 0x000fe20003f4e170 */
[----:B--2---:R-:W1:Y:S04]  /*a160*/  SHFL.BFLY PT, R6, R0, 0x2, 0x1f ;  /* 0x0c401f0000067f89 */ /* 0x004e6800000e0000 */
[----:B---3--:R-:W2:Y:S01]  /*a170*/  SHFL.BFLY PT, R7, R2, 0x2, 0x1f ;  /* 0x0c401f0002077f89 */ /* 0x008ea200000e0000 */
[----:B-1----:R-:W-:Y:S02]  /*a180*/  FADD.FTZ R6, R6, R0 ;  /* 0x0000000006067221 */ /* 0x002fe40000010000 */
[----:B--2---:R-:W-:-:S03]  /*a190*/  FADD.FTZ R7, R7, R2 ;  /* 0x0000000207077221 */ /* 0x004fc60000010000 */
[----:B------:R-:W1:Y:S01]  /*a1a0*/  SHFL.BFLY PT, R0, R6, 0x1, 0x1f ;  /* 0x0c201f0006007f89 */ /* 0x000e6200000e0000 */
[----:B------:R-:W-:-:S03]  /*a1b0*/  MOV R2, RZ ;  /* 0x000000ff00027202 */ /* 0x000fc60000000f00 */
[----:B------:R-:W2:Y:S01]  /*a1c0*/  SHFL.BFLY PT, R4, R7, 0x1, 0x1f ;  /* 0x0c201f0007047f89 */ /* 0x000ea200000e0000 */
[----:B-1----:R-:W-:Y:S01]  /*a1d0*/  FADD.FTZ R6, R6, R0 ;  /* 0x0000000006067221 */ /* 0x002fe20000010000 */
[----:B------:R-:W-:Y:S01]  /*a1e0*/  MOV R0, RZ ;  /* 0x000000ff00007202 */ /* 0x000fe20000000f00 */
[----:B--2---:R-:W-:-:S03]  /*a1f0*/  FADD.FTZ R7, R4, R7 ;  /* 0x0000000704077221 */ /* 0x004fc60000010000 */
[----:B------:R-:W-:Y:S02]  /*a200*/  FSETP.NE.FTZ.AND P1, PT, R6, RZ, PT ;  /* 0x000000ff0600720b */ /* 0x000fe40003f35000 */
[----:B------:R-:W-:-:S11]  /*a210*/  FSETP.NE.FTZ.AND P0, PT, R7, RZ, PT ;  /* 0x000000ff0700720b */ /* 0x000fd60003f15000 */
[----:B------:R-:W1:Y:S01]  /*a220*/  @P1 MUFU.RCP R2, R6 ;  /* 0x0000000600021308 */ /* 0x000e620000001000 */
[----:B------:R-:W-:-:S05]  /*a230*/  @P1 MOV R4, 0x3f317218 ;  /* 0x3f31721800041802 */ /* 0x000fca0000000f00 */
[----:B------:R-:W-:Y:S02]  /*a240*/  @P1 FMUL.FTZ R5, R4, c[0x0][0x2d0] ;  /* 0x0000b40004051a20 */ /* 0x000fe40000410000 */
[----:B------:R-:W-:Y:S08]  /*a250*/  @P0 MUFU.RCP R0, R7 ;  /* 0x0000000700000308 */ /* 0x000ff00000001000 */
[----:B------:R-:W2:Y:S01]  /*a260*/  @P1 MUFU.LG2 R6, R6 ;  /* 0x0000000600061308 */ /* 0x000ea20000000c00 */
[----:B-1----:R-:W-:-:S02]  /*a270*/  FMUL.FTZ R104, R2, R104 ;  /* 0x0000006802687220 */ /* 0x002fc40000410000 */
[C---:B------:R-:W-:Y:S02]  /*a280*/  FMUL.FTZ R105, R2.reuse, R105 ;  /* 0x0000006902697220 */ /* 0x040fe40000410000 */
[C---:B------:R-:W-:Y:S02]  /*a290*/  FMUL.FTZ R108, R2.reuse, R108 ;  /* 0x0000006c026c7220 */ /* 0x040fe40000410000 */
[C---:B------:R-:W-:Y:S01]  /*a2a0*/  FMUL.FTZ R109, R2.reuse, R109 ;  /* 0x0000006d026d7220 */ /* 0x040fe20000410000 */
[----:B------:R-:W1:Y:S01]  /*a2b0*/  @P0 MUFU.LG2 R7, R7 ;  /* 0x0000000700070308 */ /* 0x000e620000000c00 */
[C---:B------:R-:W-:Y:S02]  /*a2c0*/  FMUL.FTZ R112, R2.reuse, R112 ;  /* 0x0000007002707220 */ /* 0x040fe40000410000 */
[C---:B------:R-:W-:Y:S02]  /*a2d0*/  FMUL.FTZ R113, R2.reuse, R113 ;  /* 0x0000007102717220 */ /* 0x040fe40000410000 */
[----:B------:R-:W-:-:S02]  /*a2e0*/  FMUL.FTZ R116, R2, R116 ;  /* 0x0000007402747220 */ /* 0x000fc40000410000 */
[C---:B------:R-:W-:Y:S02]  /*a2f0*/  FMUL.FTZ R117, R2.reuse, R117 ;  /* 0x0000007502757220 */ /* 0x040fe40000410000 */
[C---:B------:R-:W-:Y:S02]  /*a300*/  FMUL.FTZ R120, R2.reuse, R120 ;  /* 0x0000007802787220 */ /* 0x040fe40000410000 */
[C---:B------:R-:W-:Y:S02]  /*a310*/  FMUL.FTZ R121, R2.reuse, R121 ;  /* 0x0000007902797220 */ /* 0x040fe40000410000 */
        /* <DEDUP_REMOVED lines=37> */
[----:B------:R-:W-:Y:S01]  /*a570*/  FMUL.FTZ R97, R2, R97 ;  /* 0x0000006102617220 */ /* 0x000fe20000410000 */
[----:B------:R-:W-:Y:S01]  /*a580*/  @P0 MOV R2, 0x3f317218 ;  /* 0x3f31721800020802 */ /* 0x000fe20000000f00 */
[----:B--2---:R-:W-:-:S02]  /*a590*/  @P1 FMUL.FTZ R6, R6, 0.69314718246459960938 ;  /* 0x3f31721806061820 */ /* 0x004fc40000410000 */
[----:B-1----:R-:W-:Y:S02]  /*a5a0*/  @P0 FMUL.FTZ R4, R7, 0.69314718246459960938 ;  /* 0x3f31721807040820 */ /* 0x002fe40000410000 */
[----:B------:R-:W-:Y:S02]  /*a5b0*/  @P0 FMUL.FTZ R2, R2, c[0x0][0x2d0] ;  /* 0x0000b40002020a20 */ /* 0x000fe40000410000 */
        /* <DEDUP_REMOVED lines=47> */
[----:B------:R-:W-:Y:S02]  /*a8b0*/  FMUL.FTZ R99, R0, R99 ;  /* 0x0000006300637220 */ /* 0x000fe40000410000 */
[----:B------:R-:W-:Y:S02]  /*a8c0*/  @P1 FFMA.FTZ R16, R5, R100, R6 ;  /* 0x0000006405101223 */ /* 0x000fe40000010006 */
[----:B------:R-:W-:Y:S02]  /*a8d0*/  @P0 FFMA.FTZ R17, R2, R3, R4 ;  /* 0x0000000302110223 */ /* 0x000fe40000010004 */
.L_x_3:
[----:B------:R-:W-:Y:S05]  /*a8e0*/  @P2 BRA `(.L_x_7) ;  /* 0x0000198000002947 */ /* 0x000fea0003800000 */
[----:B------:R-:W1:Y:S01]  /*a8f0*/  S2R R7, SR_TID.X ;  /* 0x0000000000077919 */ /* 0x000e620000002100 */
[----:B------:R-:W-:Y:S01]  /*a900*/  IMAD R0, RZ, RZ, -UR9 ;  /* 0x80000009ff007e24 */ /* 0x000fe2000f8e02ff */
[----:B------:R-:W-:Y:S01]  /*a910*/  ULDC.64 UR4, c[0x0][0x4d0] ;  /* 0x0001340000047ab9 */ /* 0x000fe20000000a00 */
[----:B------:R-:W-:Y:S01]  /*a920*/  MOV R20, c[0x0][0x4e8] ;  /* 0x00013a0000147a02 */ /* 0x000fe20000000f00 */
[----:B------:R-:W2:Y:S01]  /*a930*/  S2R R9, SR_CTAID.Y ;  /* 0x0000000000097919 */ /* 0x000ea20000002600 */
[----:B------:R-:W-:Y:S01]  /*a940*/  UIMAD.WIDE.U32 UR12, UR9, UR4, URZ ;  /* 0x00000004090c72a5 */ /* 0x000fe2000f8e003f */
[----:B------:R-:W-:Y:S01]  /*a950*/  BSSY B0, `(.L_x_8) ;  /* 0x00000ff000007945 */ /* 0x000fe20003800000 */
[----:B------:R-:W-:Y:S01]  /*a960*/  USHF.R.S32.HI UR6, URZ, 0x1f, UR9 ;  /* 0x0000001f3f067899 */ /* 0x000fe20008011409 */
[----:B------:R-:W3:Y:S01]  /*a970*/  S2R R10, SR_CTAID.Z ;  /* 0x00000000000a7919 */ /* 0x000ee20000002700 */
[----:B------:R-:W-:-:S02]  /*a980*/  ISETP.NE.AND P1, PT, R20, 0x1, PT ;  /* 0x000000011400780c */ /* 0x000fc40003f25270 */
[----:B------:R-:W-:Y:S01]  /*a990*/  IMAD.U32 R2, RZ, RZ, UR12 ;  /* 0x0000000cff027e24 */ /* 0x000fe2000f8e00ff */
[----:B------:R-:W-:Y:S01]  /*a9a0*/  MOV R3, UR13 ;  /* 0x0000000d00037c02 */ /* 0x000fe20008000f00 */
[----:B------:R-:W4:Y:S01]  /*a9b0*/  S2R R19, SR_CTAID.X ;  /* 0x0000000000137919 */ /* 0x000f220000002500 */
[----:B------:R-:W-:-:S04]  /*a9c0*/  UIMAD UR7, UR6, UR4, URZ ;  /* 0x00000004060772a4 */ /* 0x000fc8000f8e023f */
[----:B------:R-:W-:-:S03]  /*a9d0*/  UIMAD UR7, UR9, UR5, UR7 ;  /* 0x00000005090772a4 */ /* 0x000fc6000f8e0207 */
[----:B------:R-:W-:Y:S02]  /*a9e0*/  ULDC.64 UR4, c[0x0][0x438] ;  /* 0x00010e0000047ab9 */ /* 0x000fe40000000a00 */
[----:B------:R-:W-:Y:S01]  /*a9f0*/  UIMAD.WIDE.U32 UR14, UR9, UR4, URZ ;  /* 0x00000004090e72a5 */ /* 0x000fe2000f8e003f */
[----:B-1----:R-:W-:Y:S01]  /*aa00*/  SHF.R.S32.HI R5, RZ, 0x1f, R7 ;  /* 0x0000001fff057819 */ /* 0x002fe20000011407 */
[----:B------:R-:W-:Y:S02]  /*aa10*/  UIMAD UR4, UR6, UR4, URZ ;  /* 0x00000004060472a4 */ /* 0x000fe4000f8e023f */
[----:B------:R-:W-:Y:S01]  /*aa20*/  UIADD3 UR7, UR13, UR7, URZ ;  /* 0x000000070d077290 */ /* 0x000fe2000fffe03f */
[----:B--2---:R-:W-:Y:S01]  /*aa30*/  IMAD R9, R0, c[0x0][0x550], R9 ;  /* 0x0001540000097a24 */ /* 0x004fe200078e0209 */
[CC--:B------:R-:W-:Y:S01]  /*aa40*/  LEA.HI R0, R5.reuse, R7.reuse, RZ, 0x5 ;  /* 0x0000000705007211 */ /* 0x0c0fe200078f28ff */
[----:B------:R-:W-:Y:S01]  /*aa50*/  UIMAD UR4, UR9, UR5, UR4 ;  /* 0x00000005090472a4 */ /* 0x000fe2000f8e0204 */
[----:B------:R-:W-:-:S02]  /*aa60*/  LEA.HI R5, R5, R7, RZ, 0x2 ;  /* 0x0000000705057211 */ /* 0x000fc400078f10ff */
[----:B------:R-:W-:Y:S01]  /*aa70*/  LOP3.LUT R4, R0, 0xffffffe0, RZ, 0xc0, !PT ;  /* 0xffffffe000047812 */ /* 0x000fe200078ec0ff */
[----:B------:R-:W-:Y:S01]  /*aa80*/  UIADD3 UR4, UR15, UR4, URZ ;  /* 0x000000040f047290 */ /* 0x000fe2000fffe03f */
[--C-:B------:R-:W-:Y:S02]  /*aa90*/  SHF.R.S32.HI R6, RZ, 0x5, R0.reuse ;  /* 0x00000005ff067819 */ /* 0x100fe40000011400 */
[----:B------:R-:W-:Y:S01]  /*aaa0*/  SHF.R.S32.HI R0, RZ, 0x1f, R0 ;  /* 0x0000001fff007819 */ /* 0x000fe20000011400 */
[----:B------:R-:W-:Y:S01]  /*aab0*/  IMAD.IADD R14, R7, 0x1, -R4 ;  /* 0x00000001070e7824 */ /* 0x000fe200078e0a04 */
[----:B------:R-:W-:Y:S01]  /*aac0*/  LOP3.LUT R3, R5, 0xfffffffc, RZ, 0xc0, !PT ;  /* 0xfffffffc05037812 */ /* 0x000fe200078ec0ff */
[----:B------:R-:W-:Y:S01]  /*aad0*/  IMAD.MOV.U32 R4, RZ, RZ, R2 ;  /* 0x000000ffff047224 */ /* 0x000fe200078e0002 */
[----:B------:R-:W-:Y:S01]  /*aae0*/  LEA.HI R0, R0, R6, RZ, 0x3 ;  /* 0x0000000600007211 */ /* 0x000fe200078f18ff */
[----:B------:R-:W-:Y:S01]  /*aaf0*/  IMAD.U32 R5, RZ, RZ, UR7 ;  /* 0x00000007ff057e24 */ /* 0x000fe2000f8e00ff */
[----:B------:R-:W-:Y:S01]  /*ab00*/  IADD3 R7, -R3, R7, RZ ;  /* 0x0000000703077210 */ /* 0x000fe20007ffe1ff */
[----:B------:R-:W-:Y:S01]  /*ab10*/  IMAD.U32 R3, RZ, RZ, UR15 ;  /* 0x0000000fff037e24 */ /* 0x000fe2000f8e00ff */
[----:B------:R-:W-:Y:S01]  /*ab20*/  LOP3.LUT R0, R0, 0xffffff8, RZ, 0xc0, !PT ;  /* 0x0ffffff800007812 */ /* 0x000fe200078ec0ff */
[----:B---3--:R-:W-:Y:S01]  /*ab30*/  IMAD.WIDE.U32 R4, R10, c[0x0][0x4d8], R4 ;  /* 0x000136000a047a25 */ /* 0x008fe200078e0004 */
[----:B------:R-:W-:-:S02]  /*ab40*/  SHF.R.S32.HI R2, RZ, 0x1f, R14 ;  /* 0x0000001fff027819 */ /* 0x000fc4000001140e */
[----:B------:R-:W-:Y:S01]  /*ab50*/  SHF.R.S32.HI R11, RZ, 0x1f, R10 ;  /* 0x0000001fff0b7819 */ /* 0x000fe2000001140a */
[----:B------:R-:W-:Y:S01]  /*ab60*/  IMAD.IADD R8, R6, 0x1, -R0 ;  /* 0x0000000106087824 */ /* 0x000fe200078e0a00 */
[C---:B------:R-:W-:Y:S02]  /*ab70*/  LEA.HI R0, R7.reuse, R7, RZ, 0x1 ;  /* 0x0000000707007211 */ /* 0x040fe400078f08ff */
[----:B------:R-:W-:Y:S01]  /*ab80*/  LEA.HI R18, R2, R14, RZ, 0x2 ;  /* 0x0000000e02127211 */ /* 0x000fe200078f10ff */
[----:B------:R-:W-:Y:S01]  /*ab90*/  IMAD.U32 R2, RZ, RZ, UR14 ;  /* 0x0000000eff027e24 */ /* 0x000fe2000f8e00ff */
[----:B------:R-:W-:Y:S02]  /*aba0*/  LOP3.LUT R0, R0, 0x1ffffffe, RZ, 0xc0, !PT ;  /* 0x1ffffffe00007812 */ /* 0x000fe400078ec0ff */
[----:B------:R-:W-:Y:S02]  /*abb0*/  SHF.R.S32.HI R6, RZ, 0x2, R18 ;  /* 0x00000002ff067819 */ /* 0x000fe40000011412 */
[----:B------:R-:W-:Y:S01]  /*abc0*/  MOV R3, UR4 ;  /* 0x0000000400037c02 */ /* 0x000fe20008000f00 */
[----:B------:R-:W-:-:S02]  /*abd0*/  IMAD.IADD R0, R7, 0x1, -R0 ;  /* 0x0000000107007824 */ /* 0x000fc400078e0a00 */
[----:B------:R-:W-:Y:S02]  /*abe0*/  IMAD R15, R8, 0x10, R6 ;  /* 0x00000010080f7824 */ /* 0x000fe400078e0206 */
[C---:B------:R-:W-:Y:S02]  /*abf0*/  IMAD R7, R11.reuse, c[0x0][0x4d8], RZ ;  /* 0x000136000b077a24 */ /* 0x040fe400078e02ff */
[----:B------:R-:W-:Y:S01]  /*ac00*/  IMAD R6, R11, c[0x0][0x440], RZ ;  /* 0x000110000b067a24 */ /* 0x000fe200078e02ff */
[----:B------:R-:W-:Y:S01]  /*ac10*/  LEA R0, R0, R15, 0x3 ;  /* 0x0000000f00007211 */ /* 0x000fe200078e18ff */
[C---:B------:R-:W-:Y:S02]  /*ac20*/  IMAD R7, R10.reuse, c[0x0][0x4dc], R7 ;  /* 0x000137000a077a24 */ /* 0x040fe400078e0207 */
[----:B------:R-:W-:Y:S02]  /*ac30*/  IMAD R6, R10, c[0x0][0x444], R6 ;  /* 0x000111000a067a24 */ /* 0x000fe400078e0206 */
[----:B----4-:R-:W-:Y:S01]  /*ac40*/  IMAD R8, R19, 0x80, R0 ;  /* 0x0000008013087824 */ /* 0x010fe200078e0200 */
[----:B------:R-:W-:Y:S01]  /*ac50*/  SHF.R.S32.HI R0, RZ, 0x1f, R9 ;  /* 0x0000001fff007819 */ /* 0x000fe20000011409 */
[----:B------:R-:W-:-:S02]  /*ac60*/  IMAD.IADD R5, R5, 0x1, R7 ;  /* 0x0000000105057824 */ /* 0x000fc400078e0207 */
[----:B------:R-:W-:-:S04]  /*ac70*/  @P1 IMAD.HI.U32 R7, R8, c[0x0][0x4ec], RZ ;  /* 0x00013b0008071a27 */ /* 0x000fc800078e00ff */
[----:B------:R-:W-:-:S04]  /*ac80*/  IMAD.WIDE.U32 R2, R10, c[0x0][0x440], R2 ;  /* 0x000110000a027a25 */ /* 0x000fc800078e0002 */
[----:B------:R-:W-:Y:S01]  /*ac90*/  IMAD.MOV.U32 R10, RZ, RZ, R8 ;  /* 0x000000ffff0a7224 */ /* 0x000fe200078e0008 */
[----:B------:R-:W-:Y:S02]  /*aca0*/  @P1 SHF.R.U32.HI R10, RZ, c[0x0][0x4f0], R7 ;  /* 0x00013c00ff0a1a19 */ /* 0x000fe40000011607 */
[----:B------:R-:W-:Y:S01]  /*acb0*/  IADD3 R3, R3, R6, RZ ;  /* 0x0000000603037210 */ /* 0x000fe20007ffe0ff */
[C---:B------:R-:W-:Y:S02]  /*acc0*/  IMAD R6, R0.reuse, c[0x0][0x4e0], RZ ;  /* 0x0001380000067a24 */ /* 0x040fe400078e02ff */
[----:B------:R-:W-:Y:S02]  /*acd0*/  IMAD R0, R0, c[0x0][0x448], RZ ;  /* 0x0001120000007a24 */ /* 0x000fe400078e02ff */
[----:B------:R-:W-:Y:S02]  /*ace0*/  IMAD.MOV R11, RZ, RZ, -R10 ;  /* 0x000000ffff0b7224 */ /* 0x000fe400078e0a0a */
[----:B------:R-:W-:-:S02]  /*acf0*/  IMAD R13, R9, c[0x0][0x4e4], R6 ;  /* 0x00013900090d7a24 */ /* 0x000fc400078e0206 */
[----:B------:R-:W-:-:S04]  /*ad00*/  IMAD.WIDE.U32 R6, R9, c[0x0][0x448], R2 ;  /* 0x0001120009067a25 */ /* 0x000fc800078e0002 */
[C---:B------:R-:W-:Y:S01]  /*ad10*/  IMAD R12, R9.reuse, c[0x0][0x44c], R0 ;  /* 0x00011300090c7a24 */ /* 0x040fe200078e0200 */
[----:B------:R-:W-:Y:S01]  /*ad20*/  MOV R0, R8 ;  /* 0x0000000800007202 */ /* 0x000fe20000000f00 */
[----:B------:R-:W-:-:S04]  /*ad30*/  IMAD.WIDE.U32 R2, R9, c[0x0][0x4e0], R4 ;  /* 0x0001380009027a25 */ /* 0x000fc800078e0004 */
[----:B------:R-:W-:Y:S01]  /*ad40*/  IMAD R9, R11, c[0x0][0x4e8], R8 ;  /* 0x00013a000b097a24 */ /* 0x000fe200078e0208 */
[----:B------:R-:W-:Y:S01]  /*ad50*/  SHF.R.S32.HI R11, RZ, 0x1f, R10 ;  /* 0x0000001fff0b7819 */ /* 0x000fe2000001140a */
[----:B------:R-:W-:Y:S01]  /*ad60*/  @P1 IMAD.HI.U32 R4, R8, c[0x0][0x4ec], RZ ;  /* 0x00013b0008041a27 */ /* 0x000fe200078e00ff */
[----:B------:R-:W-:Y:S01]  /*ad70*/  BAR.SYNC.DEFER_BLOCKING 0x1, 0x100 ;  /* 0x0044000000007b1d */ /* 0x000fe20000010000 */
[----:B------:R-:W-:Y:S02]  /*ad80*/  IADD3 R2, P0, R10, R2, RZ ;  /* 0x000000020a027210 */ /* 0x000fe40007f1e0ff */
[----:B------:R-:W-:Y:S01]  /*ad90*/  IMAD.IADD R5, R7, 0x1, R12 ;  /* 0x0000000107057824 */ /* 0x000fe200078e020c */
[----:B------:R-:W-:Y:S02]  /*ada0*/  SHF.R.S32.HI R7, RZ, 0x1f, R9 ;  /* 0x0000001fff077819 */ /* 0x000fe40000011409 */
[----:B------:R-:W-:Y:S02]  /*adb0*/  @P1 SHF.R.U32.HI R0, RZ, c[0x0][0x4f0], R4 ;  /* 0x00013c00ff001a19 */ /* 0x000fe40000011604 */
[----:B------:R-:W-:Y:S01]  /*adc0*/  IADD3.X R3, R11, R3, R13, P0, !PT ;  /* 0x000000030b037210 */ /* 0x000fe200007fe40d */
[----:B------:R-:W-:Y:S01]  /*add0*/  IMAD R11, R19, 0x80, R15 ;  /* 0x00000080130b7824 */ /* 0x000fe200078e020f */
[----:B------:R-:W-:Y:S01]  /*ade0*/  MOV R4, R6 ;  /* 0x0000000600047202 */ /* 0x000fe20000000f00 */
[----:B------:R-:W-:Y:S01]  /*adf0*/  IMAD R6, R7, c[0x0][0x4c8], RZ ;  /* 0x0001320007067a24 */ /* 0x000fe200078e02ff */
[----:B------:R-:W-:Y:S01]  /*ae00*/  SHF.R.S32.HI R7, RZ, 0x1f, R0 ;  /* 0x0000001fff077819 */ /* 0x000fe20000011400 */
[----:B------:R-:W-:Y:S01]  /*ae10*/  IMAD.WIDE.U32 R2, R9, c[0x0][0x4c8], R2 ;  /* 0x0001320009027a25 */ /* 0x000fe200078e0002 */
[----:B------:R-:W-:-:S03]  /*ae20*/  LOP3.LUT P1, RZ, R14, 0x3, RZ, 0xc0, !PT ;  /* 0x000000030eff7812 */ /* 0x000fc6000782c0ff */
[----:B------:R-:W-:Y:S02]  /*ae30*/  IMAD.MOV R10, RZ, RZ, -R0 ;  /* 0x000000ffff0a7224 */ /* 0x000fe400078e0a00 */
[----:B------:R-:W-:Y:S01]  /*ae40*/  IMAD R9, R9, c[0x0][0x4cc], R6 ;  /* 0x0001330009097a24 */ /* 0x000fe200078e0206 */
[----:B------:R-:W-:Y:S01]  /*ae50*/  LEA R6, P0, R2, c[0x0][0x4a8], 0x2 ;  /* 0x00012a0002067a11 */ /* 0x000fe200078010ff */
[----:B------:R-:W-:Y:S02]  /*ae60*/  IMAD R10, R10, c[0x0][0x4e8], R8 ;  /* 0x00013a000a0a7a24 */ /* 0x000fe400078e0208 */
[----:B------:R-:W-:Y:S01]  /*ae70*/  IMAD R7, R7, c[0x0][0x430], RZ ;  /* 0x00010c0007077a24 */ /* 0x000fe200078e02ff */
[----:B------:R-:W-:Y:S01]  /*ae80*/  IADD3 R3, R3, R9, RZ ;  /* 0x0000000903037210 */ /* 0x000fe20007ffe0ff */
[----:B------:R-:W-:Y:S01]  /*ae90*/  IMAD.WIDE.U32 R4, R0, c[0x0][0x430], R4 ;  /* 0x00010c0000047a25 */ /* 0x000fe200078e0004 */
[----:B------:R-:W-:Y:S02]  /*aea0*/  SHFL.IDX PT, R8, R6, RZ, 0x1c1f ;  /* 0x001c1fff06087589 */ /* 0x000fe400000e0000 */
[----:B------:R-:W-:Y:S01]  /*aeb0*/  LEA.HI.X R2, R2, c[0x0][0x4ac], R3, 0x2, P0 ;  /* 0x00012b0002027a11 */ /* 0x000fe200000f1403 */
[----:B------:R-:W-:Y:S01]  /*aec0*/  IMAD R0, R0, c[0x0][0x434], R7 ;  /* 0x00010d0000007a24 */ /* 0x000fe200078e0207 */
[----:B------:R-:W-:Y:S01]  /*aed0*/  SHF.R.S32.HI R7, RZ, 0x1f, R10 ;  /* 0x0000001fff077819 */ /* 0x000fe2000001140a */
[----:B------:R-:W-:Y:S03]  /*aee0*/  SHFL.IDX PT, R6, R6, 0x1, 0x1c1f ;  /* 0x003c1f0006067f89 */ /* 0x000fe600000e0000 */
[----:B------:R-:W-:Y:S01]  /*aef0*/  IADD3 R3, R5, R0, RZ ;  /* 0x0000000005037210 */ /* 0x000fe20007ffe0ff */
[----:B------:R-:W-:Y:S01]  /*af00*/  IMAD R0, R7, c[0x0][0x428], RZ ;  /* 0x00010a0007007a24 */ /* 0x000fe200078e02ff */
[----:B------:R-:W1:Y:S01]  /*af10*/  SHFL.IDX PT, R9, R2, RZ, 0x1c1f ;  /* 0x001c1fff02097589 */ /* 0x000e6200000e0000 */
[----:B------:R-:W-:-:S02]  /*af20*/  IMAD R5, R20, c[0x0][0x388], RZ ;  /* 0x0000e20014057a24 */ /* 0x000fc400078e02ff */
[----:B------:R-:W-:Y:S01]  /*af30*/  IMAD R0, R10, c[0x0][0x42c], R0 ;  /* 0x00010b000a007a24 */ /* 0x000fe200078e0200 */
[----:B------:R2:W3:Y:S02]  /*af40*/  SHFL.IDX PT, R7, R2, 0x1, 0x1c1f ;  /* 0x003c1f0002077f89 */ /* 0x0004e400000e0000 */
[----:B------:R-:W-:-:S13]  /*af50*/  ISETP.GE.OR P2, PT, R11, R5, P1 ;  /* 0x000000050b00720c */ /* 0x000fda0000f46670 */
[----:B-1----:R1:W-:Y:S01]  /*af60*/  @!P2 ST.E [R8.64], R16 ;  /* 0x000000100800a985 */ /* 0x0023e2000c10190a */
[----:B--2---:R-:W-:Y:S01]  /*af70*/  IMAD.MOV.U32 R2, RZ, RZ, R4 ;  /* 0x000000ffff027224 */ /* 0x004fe200078e0004 */
[----:B------:R-:W-:-:S03]  /*af80*/  IADD3 R4, R11, 0x8, RZ ;  /* 0x000000080b047810 */ /* 0x000fc60007ffe0ff */
[----:B------:R-:W-:Y:S01]  /*af90*/  IMAD.WIDE.U32 R2, R10, c[0x0][0x428], R2 ;  /* 0x00010a000a027a25 */ /* 0x000fe200078e0002 */
[----:B------:R-:W-:-:S04]  /*afa0*/  ISETP.GE.OR P1, PT, R4, R5, P1 ;  /* 0x000000050400720c */ /* 0x000fc80000f26670 */
[----:B------:R-:W-:Y:S02]  /*afb0*/  IADD3 R0, R3, R0, RZ ;  /* 0x0000000003007210 */ /* 0x000fe40007ffe0ff */
[----:B------:R-:W-:-:S04]  /*afc0*/  LEA R20, P0, R2, c[0x0][0x400], 0x2 ;  /* 0x0001000002147a11 */ /* 0x000fc800078010ff */
[----:B------:R-:W-:Y:S02]  /*afd0*/  LEA.HI.X R19, R2, c[0x0][0x404], R0, 0x2, P0 ;  /* 0x0001010002137a11 */ /* 0x000fe400000f1400 */
[----:B------:R-:W-:Y:S01]  /*afe0*/  LOP3.LUT R0, R18, 0x7ffffffc, RZ, 0xc0, !PT ;  /* 0x7ffffffc12007812 */ /* 0x000fe200078ec0ff */
[----:B---3--:R1:W-:Y:S01]  /*aff0*/  @!P1 ST.E [R6.64], R17 ;  /* 0x0000001106009985 */ /* 0x0083e2000c10190a */
[-C--:B------:R-:W-:Y:S02]  /*b000*/  ISETP.GE.AND P1, PT, R11, R5.reuse, PT ;  /* 0x000000050b00720c */ /* 0x080fe40003f26270 */
[----:B------:R-:W-:Y:S01]  /*b010*/  ISETP.GE.AND P0, PT, R4, R5, PT ;  /* 0x000000050400720c */ /* 0x000fe20003f06270 */
[----:B------:R-:W-:Y:S01]  /*b020*/  IMAD.IADD R0, R14, 0x1, -R0 ;  /* 0x000000010e007824 */ /* 0x000fe200078e0a00 */
[----:B------:R1:W2:Y:S04]  /*b030*/  SHFL.IDX PT, R2, R20, RZ, 0x1c1f ;  /* 0x001c1fff14027589 */ /* 0x0002a800000e0000 */
[----:B------:R1:W3:Y:S01]  /*b040*/  SHFL.IDX PT, R3, R19, RZ, 0x1c1f ;  /* 0x001c1fff13037589 */ /* 0x0002e200000e0000 */
[----:B------:R-:W-:-:S04]  /*b050*/  SHF.L.U32 R4, R0, 0x1, RZ ;  /* 0x0000000100047819 */ /* 0x000fc800000006ff */
[----:B------:R-:W-:Y:S05]  /*b060*/  @P1 BRA `(.L_x_9) ;  /* 0x000008d000001947 */ /* 0x000fea0003800000 */
[C---:B-1----:R-:W-:Y:S02]  /*b070*/  IADD3 R7, R4.reuse, 0x8, RZ ;  /* 0x0000000804077810 */ /* 0x042fe40007ffe0ff */
[C---:B------:R-:W-:Y:S02]  /*b080*/  IADD3 R6, R4.reuse, 0x10, RZ ;  /* 0x0000001004067810 */ /* 0x040fe40007ffe0ff */
[C---:B------:R-:W-:Y:S02]  /*b090*/  IADD3 R5, R4.reuse, 0x18, RZ ;  /* 0x0000001804057810 */ /* 0x040fe40007ffe0ff */
[----:B------:R-:W-:Y:S02]  /*b0a0*/  ISETP.GE.AND P1, PT, R4, c[0x0][0x3c8], PT ;  /* 0x0000f20004007a0c */ /* 0x000fe40003f26270 */
[----:B------:R-:W-:Y:S02]  /*b0b0*/  ISETP.GE.AND P5, PT, R7, c[0x0][0x3c8], PT ;  /* 0x0000f20007007a0c */ /* 0x000fe40003fa6270 */
[----:B------:R-:W-:-:S02]  /*b0c0*/  ISETP.GE.AND P4, PT, R6, c[0x0][0x3c8], PT ;  /* 0x0000f20006007a0c */ /* 0x000fc40003f86270 */
[----:B------:R-:W-:Y:S02]  /*b0d0*/  ISETP.GE.AND P3, PT, R5, c[0x0][0x3c8], PT ;  /* 0x0000f20005007a0c */ /* 0x000fe40003f66270 */
[C---:B------:R-:W-:Y:S02]  /*b0e0*/  IADD3 R0, R4.reuse, 0x20, RZ ;  /* 0x0000002004007810 */ /* 0x040fe40007ffe0ff */
[----:B------:R-:W-:Y:S02]  /*b0f0*/  IADD3 R15, R4, 0x28, RZ ;  /* 0x00000028040f7810 */ /* 0x000fe40007ffe0ff */
[----:B------:R-:W-:Y:S01]  /*b100*/  ISETP.GE.AND P2, PT, R0, c[0x0][0x3c8], PT ;  /* 0x0000f20000007a0c */ /* 0x000fe20003f46270 */
[C---:B--23--:R-:W-:Y:S01]  /*b110*/  @!P1 IMAD.WIDE R8, R4.reuse, 0x4, R2 ;  /* 0x0000000404089825 */ /* 0x04cfe200078e0202 */
[----:B------:R-:W-:Y:S02]  /*b120*/  IADD3 R14, R4, 0x30, RZ ;  /* 0x00000030040e7810 */ /* 0x000fe40007ffe0ff */
[----:B------:R-:W-:-:S02]  /*b130*/  @!P5 LEA.HI R7, R7, R7, RZ, 0x1 ;  /* 0x000000070707d211 */ /* 0x000fc400078f08ff */
[----:B------:R-:W-:Y:S01]  /*b140*/  @!P4 LEA.HI R10, R6, R6, RZ, 0x1 ;  /* 0x00000006060ac211 */ /* 0x000fe200078f08ff */
[----:B------:R1:W-:Y:S01]  /*b150*/  @!P1 ST.E.64 [R8.64], R104 ;  /* 0x0000006808009985 */ /* 0x0003e2000c101b0a */
[----:B------:R-:W-:Y:S02]  /*b160*/  @!P3 LEA.HI R6, R5, R5, RZ, 0x1 ;  /* 0x000000050506b211 */ /* 0x000fe400078f08ff */
[----:B------:R-:W-:Y:S02]  /*b170*/  ISETP.GE.AND P6, PT, R15, c[0x0][0x3c8], PT ;  /* 0x0000f2000f007a0c */ /* 0x000fe40003fc6270 */
[----:B------:R-:W-:Y:S02]  /*b180*/  @!P5 LOP3.LUT R5, R7, 0xfffffffe, RZ, 0xc0, !PT ;  /* 0xfffffffe0705d812 */ /* 0x000fe400078ec0ff */
[----:B------:R-:W-:Y:S02]  /*b190*/  @!P4 LOP3.LUT R10, R10, 0xfffffffe, RZ, 0xc0, !PT ;  /* 0xfffffffe0a0ac812 */ /* 0x000fe400078ec0ff */
[----:B------:R-:W-:Y:S01]  /*b1a0*/  ISETP.GE.AND P1, PT, R14, c[0x0][0x3c8], PT ;  /* 0x0000f2000e007a0c */ /* 0x000fe20003f26270 */
[----:B------:R-:W-:Y:S01]  /*b1b0*/  @!P5 IMAD.WIDE R12, R5, 0x4, R2 ;  /* 0x00000004050cd825 */ /* 0x000fe200078e0202 */
[----:B------:R-:W-:-:S02]  /*b1c0*/  @!P3 LOP3.LUT R6, R6, 0xfffffffe, RZ, 0xc0, !PT ;  /* 0xfffffffe0606b812 */ /* 0x000fc400078ec0ff */
[----:B------:R-:W-:Y:S01]  /*b1d0*/  @!P2 LEA.HI R0, R0, R0, RZ, 0x1 ;  /* 0x000000000000a211 */ /* 0x000fe200078f08ff */
[--C-:B------:R-:W-:Y:S01]  /*b1e0*/  @!P4 IMAD.WIDE R10, R10, 0x4, R2.reuse ;  /* 0x000000040a0ac825 */ /* 0x100fe200078e0202 */
[----:B------:R2:W-:Y:S01]  /*b1f0*/  @!P5 ST.E.64 [R12.64], R108 ;  /* 0x0000006c0c00d985 */ /* 0x0005e2000c101b0a */
[----:B------:R-:W-:Y:S02]  /*b200*/  IADD3 R5, R4, 0x38, RZ ;  /* 0x0000003804057810 */ /* 0x000fe40007ffe0ff */
[----:B------:R-:W-:Y:S01]  /*b210*/  @!P2 LOP3.LUT R0, R0, 0xfffffffe, RZ, 0xc0, !PT ;  /* 0xfffffffe0000a812 */ /* 0x000fe200078ec0ff */
[----:B------:R3:W-:Y:S01]  /*b220*/  @!P4 ST.E.64 [R10.64], R112 ;  /* 0x000000700a00c985 */ /* 0x0007e2000c101b0a */
[----:B------:R-:W-:Y:S01]  /*b230*/  ISETP.GE.AND P5, PT, R5, c[0x0][0x3c8], PT ;  /* 0x0000f20005007a0c */ /* 0x000fe20003fa6270 */
[----:B-1----:R-:W-:-:S04]  /*b240*/  @!P3 IMAD.WIDE R8, R6, 0x4, R2 ;  /* 0x000000040608b825 */ /* 0x002fc800078e0202 */
[----:B------:R-:W-:Y:S01]  /*b250*/  @!P2 IMAD.WIDE R6, R0, 0x4, R2 ;  /* 0x000000040006a825 */ /* 0x000fe200078e0202 */
[----:B------:R1:W-:Y:S01]  /*b260*/  @!P3 ST.E.64 [R8.64], R116 ;  /* 0x000000740800b985 */ /* 0x0003e2000c101b0a */
[----:B------:R-:W-:Y:S02]  /*b270*/  @!P1 LEA.HI R0, R14, R14, RZ, 0x1 ;  /* 0x0000000e0e009211 */ /* 0x000fe400078f08ff */
[----:B------:R-:W-:Y:S01]  /*b280*/  IADD3 R14, R4, 0x60, RZ ;  /* 0x00000060040e7810 */ /* 0x000fe20007ffe0ff */
[----:B------:R4:W-:Y:S01]  /*b290*/  @!P2 ST.E.64 [R6.64], R120 ;  /* 0x000000780600a985 */ /* 0x0009e2000c101b0a */
[----:B------:R-:W-:Y:S02]  /*b2a0*/  @!P1 LOP3.LUT R0, R0, 0xfffffffe, RZ, 0xc0, !PT ;  /* 0xfffffffe00009812 */ /* 0x000fe400078ec0ff */
[C---:B--2---:R-:W-:Y:S02]  /*b2b0*/  IADD3 R12, R4.reuse, 0x50, RZ ;  /* 0x00000050040c7810 */ /* 0x044fe40007ffe0ff */
[----:B---3--:R-:W-:-:S02]  /*b2c0*/  IADD3 R10, R4, 0x40, RZ ;  /* 0x00000040040a7810 */ /* 0x008fc40007ffe0ff */
[----:B------:R-:W-:Y:S02]  /*b2d0*/  IADD3 R11, R4, 0x48, RZ ;  /* 0x00000048040b7810 */ /* 0x000fe40007ffe0ff */
[----:B------:R-:W-:Y:S02]  /*b2e0*/  ISETP.GE.AND P4, PT, R10, c[0x0][0x3c8], PT ;  /* 0x0000f2000a007a0c */ /* 0x000fe40003f86270 */
[----:B------:R-:W-:Y:S02]  /*b2f0*/  ISETP.GE.AND P3, PT, R11, c[0x0][0x3c8], PT ;  /* 0x0000f2000b007a0c */ /* 0x000fe40003f66270 */
[----:B------:R-:W-:Y:S02]  /*b300*/  ISETP.GE.AND P2, PT, R12, c[0x0][0x3c8], PT ;  /* 0x0000f2000c007a0c */ /* 0x000fe40003f46270 */
[----:B-1----:R-:W-:Y:S02]  /*b310*/  @!P6 LEA.HI R8, R15, R15, RZ, 0x1 ;  /* 0x0000000f0f08e211 */ /* 0x002fe400078f08ff */
[----:B------:R-:W-:-:S02]  /*b320*/  IADD3 R15, R4, 0x58, RZ ;  /* 0x00000058040f7810 */ /* 0x000fc40007ffe0ff */
[----:B------:R-:W-:Y:S01]  /*b330*/  @!P6 LOP3.LUT R8, R8, 0xfffffffe, RZ, 0xc0, !PT ;  /* 0xfffffffe0808e812 */ /* 0x000fe200078ec0ff */
[----:B----4-:R-:W-:Y:S01]  /*b340*/  @!P1 IMAD.WIDE R6, R0, 0x4, R2 ;  /* 0x0000000400069825 */ /* 0x010fe200078e0202 */
[----:B------:R-:W-:-:S05]  /*b350*/  @!P5 LEA.HI R0, R5, R5, RZ, 0x1 ;  /* 0x000000050500d211 */ /* 0x000fca00078f08ff */
[----:B------:R-:W-:Y:S01]  /*b360*/  @!P2 LEA.HI R5, R12, R12, RZ, 0x1 ;  /* 0x0000000c0c05a211 */ /* 0x000fe200078f08ff */
[--C-:B------:R-:W-:Y:S01]  /*b370*/  @!P6 IMAD.WIDE R8, R8, 0x4, R2.reuse ;  /* 0x000000040808e825 */ /* 0x100fe200078e0202 */
[----:B------:R-:W-:Y:S02]  /*b380*/  @!P5 LOP3.LUT R0, R0, 0xfffffffe, RZ, 0xc0, !PT ;  /* 0xfffffffe0000d812 */ /* 0x000fe400078ec0ff */
[----:B------:R-:W-:Y:S02]  /*b390*/  @!P2 LOP3.LUT R5, R5, 0xfffffffe, RZ, 0xc0, !PT ;  /* 0xfffffffe0505a812 */ /* 0x000fe400078ec0ff */
[----:B------:R-:W-:Y:S01]  /*b3a0*/  @!P6 ST.E.64 [R8.64], R124 ;  /* 0x0000007c0800e985 */ /* 0x000fe2000c101b0a */
[----:B------:R-:W-:Y:S02]  /*b3b0*/  ISETP.GE.AND P6, PT, R14, c[0x0][0x3c8], PT ;  /* 0x0000f2000e007a0c */ /* 0x000fe40003fc6270 */
[----:B------:R-:W-:Y:S01]  /*b3c0*/  @!P2 IMAD.WIDE R12, R5, 0x4, R2 ;  /* 0x00000004050ca825 */ /* 0x000fe200078e0202 */
[----:B------:R1:W-:Y:S01]  /*b3d0*/  @!P1 ST.E.64 [R6.64], R128 ;  /* 0x0000008006009985 */ /* 0x0003e2000c101b0a */
[----:B------:R-:W-:-:S02]  /*b3e0*/  ISETP.GE.AND P1, PT, R15, c[0x0][0x3c8], PT ;  /* 0x0000f2000f007a0c */ /* 0x000fc40003f26270 */
[----:B------:R-:W-:Y:S02]  /*b3f0*/  IADD3 R5, R4, 0x68, RZ ;  /* 0x0000006804057810 */ /* 0x000fe40007ffe0ff */
[----:B-1----:R-:W-:Y:S02]  /*b400*/  @!P4 LEA.HI R7, R10, R10, RZ, 0x1 ;  /* 0x0000000a0a07c211 */ /* 0x002fe400078f08ff */
[----:B------:R-:W-:Y:S01]  /*b410*/  @!P3 LEA.HI R6, R11, R11, RZ, 0x1 ;  /* 0x0000000b0b06b211 */ /* 0x000fe200078f08ff */
[--C-:B------:R-:W-:Y:S01]  /*b420*/  @!P5 IMAD.WIDE R10, R0, 0x4, R2.reuse ;  /* 0x00000004000ad825 */ /* 0x100fe200078e0202 */
[----:B------:R-:W-:Y:S02]  /*b430*/  @!P4 LOP3.LUT R7, R7, 0xfffffffe, RZ, 0xc0, !PT ;  /* 0xfffffffe0707c812 */ /* 0x000fe400078ec0ff */
[----:B------:R-:W-:Y:S02]  /*b440*/  @!P3 LOP3.LUT R6, R6, 0xfffffffe, RZ, 0xc0, !PT ;  /* 0xfffffffe0606b812 */ /* 0x000fe400078ec0ff */
[----:B------:R1:W-:Y:S01]  /*b450*/  @!P5 ST.E.64 [R10.64], R132 ;  /* 0x000000840a00d985 */ /* 0x0003e2000c101b0a */
[----:B------:R-:W-:Y:S01]  /*b460*/  @!P4 IMAD.WIDE R8, R7, 0x4, R2 ;  /* 0x000000040708c825 */ /* 0x000fe200078e0202 */
[----:B------:R-:W-:-:S02]  /*b470*/  ISETP.GE.AND P5, PT, R5, c[0x0][0x3c8], PT ;  /* 0x0000f20005007a0c */ /* 0x000fc40003fa6270 */
[----:B------:R-:W-:Y:S01]  /*b480*/  @!P6 LEA.HI R0, R14, R14, RZ, 0x1 ;  /* 0x0000000e0e00e211 */ /* 0x000fe200078f08ff */
[----:B------:R-:W-:Y:S01]  /*b490*/  @!P3 IMAD.WIDE R6, R6, 0x4, R2 ;  /* 0x000000040606b825 */ /* 0x000fe200078e0202 */
[----:B------:R2:W-:Y:S02]  /*b4a0*/  @!P4 ST.E.64 [R8.64], R136 ;  /* 0x000000880800c985 */ /* 0x0005e4000c101b0a */
[----:B------:R-:W-:Y:S02]  /*b4b0*/  @!P6 LOP3.LUT R0, R0, 0xfffffffe, RZ, 0xc0, !PT ;  /* 0xfffffffe0000e812 */ /* 0x000fe400078ec0ff */
[----:B------:R3:W-:Y:S04]  /*b4c0*/  @!P3 ST.E.64 [R6.64], R140 ;  /* 0x0000008c0600b985 */ /* 0x0007e8000c101b0a */
[----:B------:R4:W-:Y:S01]  /*b4d0*/  @!P2 ST.E.64 [R12.64], R144 ;  /* 0x000000900c00a985 */ /* 0x0009e2000c101b0a */
[----:B-1----:R-:W-:-:S02]  /*b4e0*/  IADD3 R10, R4, 0x78, RZ ;  /* 0x00000078040a7810 */ /* 0x002fc40007ffe0ff */
[----:B------:R-:W-:Y:S02]  /*b4f0*/  IADD3 R11, R4, 0x80, RZ ;  /* 0x00000080040b7810 */ /* 0x000fe40007ffe0ff */
[----:B------:R-:W-:Y:S02]  /*b500*/  ISETP.GE.AND P3, PT, R10, c[0x0][0x3c8], PT ;  /* 0x0000f2000a007a0c */ /* 0x000fe40003f66270 */
[----:B--2---:R-:W-:Y:S02]  /*b510*/  IADD3 R9, R4, 0x70, RZ ;  /* 0x0000007004097810 */ /* 0x004fe40007ffe0ff */
[----:B------:R-:W-:Y:S02]  /*b520*/  ISETP.GE.AND P2, PT, R11, c[0x0][0x3c8], PT ;  /* 0x0000f2000b007a0c */ /* 0x000fe40003f46270 */
[----:B---3--:R-:W-:Y:S02]  /*b530*/  @!P1 LEA.HI R6, R15, R15, RZ, 0x1 ;  /* 0x0000000f0f069211 */ /* 0x008fe400078f08ff */
[----:B------:R-:W-:-:S02]  /*b540*/  ISETP.GE.AND P4, PT, R9, c[0x0][0x3c8], PT ;  /* 0x0000f20009007a0c */ /* 0x000fc40003f86270 */
[----:B------:R-:W-:Y:S02]  /*b550*/  @!P1 LOP3.LUT R6, R6, 0xfffffffe, RZ, 0xc0, !PT ;  /* 0xfffffffe06069812 */ /* 0x000fe400078ec0ff */
[----:B----4-:R-:W-:Y:S02]  /*b560*/  IADD3 R12, R4, 0x88, RZ ;  /* 0x00000088040c7810 */ /* 0x010fe40007ffe0ff */
[----:B------:R-:W-:Y:S01]  /*b570*/  @!P5 LEA.HI R8, R5, R5, RZ, 0x1 ;  /* 0x000000050508d211 */ /* 0x000fe200078f08ff */
[----:B------:R-:W-:-:S05]  /*b580*/  @!P1 IMAD.WIDE R6, R6, 0x4, R2 ;  /* 0x0000000406069825 */ /* 0x000fca00078e0202 */
[----:B------:R1:W-:Y:S01]  /*b590*/  @!P1 ST.E.64 [R6.64], R148 ;  /* 0x0000009406009985 */ /* 0x0003e2000c101b0a */
[----:B------:R-:W-:Y:S02]  /*b5a0*/  ISETP.GE.AND P1, PT, R12, c[0x0][0x3c8], PT ;  /* 0x0000f2000c007a0c */ /* 0x000fe40003f26270 */
[----:B------:R-:W-:-:S04]  /*b5b0*/  @!P4 LEA.HI R5, R9, R9, RZ, 0x1 ;  /* 0x000000090905c211 */ /* 0x000fc800078f08ff */
[----:B------:R-:W-:-:S07]  /*b5c0*/  @!P4 LOP3.LUT R5, R5, 0xfffffffe, RZ, 0xc0, !PT ;  /* 0xfffffffe0505c812 */ /* 0x000fce00078ec0ff */
[----:B------:R-:W-:Y:S01]  /*b5d0*/  @!P1 LEA.HI R9, R12, R12, RZ, 0x1 ;  /* 0x0000000c0c099211 */ /* 0x000fe200078f08ff */
[----:B-1----:R-:W-:Y:S01]  /*b5e0*/  @!P6 IMAD.WIDE R6, R0, 0x4, R2 ;  /* 0x000000040006e825 */ /* 0x002fe200078e0202 */
[----:B------:R-:W-:-:S04]  /*b5f0*/  @!P3 LEA.HI R0, R10, R10, RZ, 0x1 ;  /* 0x0000000a0a00b211 */ /* 0x000fc800078f08ff */
[----:B------:R1:W-:Y:S01]  /*b600*/  @!P6 ST.E.64 [R6.64], R52 ;  /* 0x000000340600e985 */ /* 0x0003e2000c101b0a */
[----:B------:R-:W-:Y:S02]  /*b610*/  @!P3 LOP3.LUT R12, R0, 0xfffffffe, RZ, 0xc0, !PT ;  /* 0xfffffffe000cb812 */ /* 0x000fe400078ec0ff */
[----:B------:R-:W-:-:S03]  /*b620*/  @!P1 LOP3.LUT R0, R9, 0xfffffffe, RZ, 0xc0, !PT ;  /* 0xfffffffe09009812 */ /* 0x000fc600078ec0ff */
[--C-:B------:R-:W-:Y:S01]  /*b630*/  @!P3 IMAD.WIDE R12, R12, 0x4, R2.reuse ;  /* 0x000000040c0cb825 */ /* 0x100fe200078e0202 */
[----:B-1----:R-:W-:Y:S02]  /*b640*/  @!P5 LOP3.LUT R6, R8, 0xfffffffe, RZ, 0xc0, !PT ;  /* 0xfffffffe0806d812 */ /* 0x002fe400078ec0ff */
[----:B------:R-:W-:Y:S01]  /*b650*/  @!P2 LEA.HI R8, R11, R11, RZ, 0x1 ;  /* 0x0000000b0b08a211 */ /* 0x000fe200078f08ff */
[--C-:B------:R-:W-:Y:S01]  /*b660*/  @!P4 IMAD.WIDE R10, R5, 0x4, R2.reuse ;  /* 0x00000004050ac825 */ /* 0x100fe200078e0202 */
[----:B------:R-:W-:Y:S02]  /*b670*/  IADD3 R5, R4, 0xb0, RZ ;  /* 0x000000b004057810 */ /* 0x000fe40007ffe0ff */
[----:B------:R-:W-:Y:S01]  /*b680*/  @!P2 LOP3.LUT R8, R8, 0xfffffffe, RZ, 0xc0, !PT ;  /* 0xfffffffe0808a812 */ /* 0x000fe200078ec0ff */
[----:B------:R-:W-:-:S04]  /*b690*/  @!P5 IMAD.WIDE R6, R6, 0x4, R2 ;  /* 0x000000040606d825 */ /* 0x000fc800078e0202 */
[--C-:B------:R-:W-:Y:S01]  /*b6a0*/  @!P2 IMAD.WIDE R8, R8, 0x4, R2.reuse ;  /* 0x000000040808a825 */ /* 0x100fe200078e0202 */
[----:B------:R1:W-:Y:S04]  /*b6b0*/  @!P5 ST.E.64 [R6.64], R56 ;  /* 0x000000380600d985 */ /* 0x0003e8000c101b0a */
[----:B------:R2:W-:Y:S04]  /*b6c0*/  @!P4 ST.E.64 [R10.64], R60 ;  /* 0x0000003c0a00c985 */ /* 0x0005e8000c101b0a */
[----:B------:R-:W-:Y:S04]  /*b6d0*/  @!P3 ST.E.64 [R12.64], R64 ;  /* 0x000000400c00b985 */ /* 0x000fe8000c101b0a */
[----:B------:R3:W-:Y:S01]  /*b6e0*/  @!P2 ST.E.64 [R8.64], R68 ;  /* 0x000000440800a985 */ /* 0x0007e2000c101b0a */
[----:B------:R-:W-:Y:S01]  /*b6f0*/  ISETP.GE.AND P2, PT, R5, c[0x0][0x3c8], PT ;  /* 0x0000f20005007a0c */ /* 0x000fe20003f46270 */
[----:B-1----:R-:W-:Y:S01]  /*b700*/  @!P1 IMAD.WIDE R6, R0, 0x4, R2 ;  /* 0x0000000400069825 */ /* 0x002fe200078e0202 */
[----:B------:R-:W-:-:S02]  /*b710*/  IADD3 R0, R4, 0xb8, RZ ;  /* 0x000000b804007810 */ /* 0x000fc40007ffe0ff */
[----:B--2---:R-:W-:Y:S02]  /*b720*/  IADD3 R10, R4, 0x90, RZ ;  /* 0x00000090040a7810 */ /* 0x004fe40007ffe0ff */
[----:B------:R1:W-:Y:S01]  /*b730*/  @!P1 ST.E.64 [R6.64], R72 ;  /* 0x0000004806009985 */ /* 0x0003e2000c101b0a */
[----:B------:R-:W-:Y:S02]  /*b740*/  ISETP.GE.AND P1, PT, R0, c[0x0][0x3c8], PT ;  /* 0x0000f20000007a0c */ /* 0x000fe40003f26270 */
[----:B------:R-:W-:Y:S02]  /*b750*/  ISETP.GE.AND P6, PT, R10, c[0x0][0x3c8], PT ;  /* 0x0000f2000a007a0c */ /* 0x000fe40003fc6270 */
[----:B---3--:R-:W-:-:S04]  /*b760*/  IADD3 R8, R4, 0x98, RZ ;  /* 0x0000009804087810 */ /* 0x008fc80007ffe0ff */
[----:B------:R-:W-:-:S05]  /*b770*/  ISETP.GE.AND P5, PT, R8, c[0x0][0x3c8], PT ;  /* 0x0000f20008007a0c */ /* 0x000fca0003fa6270 */
[----:B------:R-:W-:Y:S02]  /*b780*/  @!P1 LEA.HI R0, R0, R0, RZ, 0x1 ;  /* 0x0000000000009211 */ /* 0x000fe400078f08ff */
[----:B------:R-:W-:Y:S02]  /*b790*/  @!P6 LEA.HI R10, R10, R10, RZ, 0x1 ;  /* 0x0000000a0a0ae211 */ /* 0x000fe400078f08ff */
[----:B------:R-:W-:-:S04]  /*b7a0*/  @!P1 LOP3.LUT R0, R0, 0xfffffffe, RZ, 0xc0, !PT ;  /* 0xfffffffe00009812 */ /* 0x000fc800078ec0ff */
[----:B------:R-:W-:-:S04]  /*b7b0*/  @!P5 LEA.HI R12, R8, R8, RZ, 0x1 ;  /* 0x00000008080cd211 */ /* 0x000fc800078f08ff */
[----:B------:R-:W-:Y:S02]  /*b7c0*/  @!P5 LOP3.LUT R12, R12, 0xfffffffe, RZ, 0xc0, !PT ;  /* 0xfffffffe0c0cd812 */ /* 0x000fe400078ec0ff */
[C---:B-1----:R-:W-:Y:S02]  /*b7d0*/  IADD3 R7, R4.reuse, 0xa0, RZ ;  /* 0x000000a004077810 */ /* 0x042fe40007ffe0ff */
[----:B------:R-:W-:Y:S01]  /*b7e0*/  IADD3 R6, R4, 0xa8, RZ ;  /* 0x000000a804067810 */ /* 0x000fe20007ffe0ff */
[----:B------:R-:W-:Y:S01]  /*b7f0*/  @!P5 IMAD.WIDE R12, R12, 0x4, R2 ;  /* 0x000000040c0cd825 */ /* 0x000fe200078e0202 */
[----:B------:R-:W-:Y:S02]  /*b800*/  ISETP.GE.AND P4, PT, R7, c[0x0][0x3c8], PT ;  /* 0x0000f20007007a0c */ /* 0x000fe40003f86270 */
[----:B------:R-:W-:-:S11]  /*b810*/  ISETP.GE.AND P3, PT, R6, c[0x0][0x3c8], PT ;  /* 0x0000f20006007a0c */ /* 0x000fd60003f66270 */
[----:B------:R-:W-:Y:S02]  /*b820*/  @!P4 LEA.HI R8, R7, R7, RZ, 0x1 ;  /* 0x000000070708c211 */ /* 0x000fe400078f08ff */
[----:B------:R-:W-:Y:S02]  /*b830*/  @!P3 LEA.HI R7, R6, R6, RZ, 0x1 ;  /* 0x000000060607b211 */ /* 0x000fe400078f08ff */
[----:B------:R-:W-:Y:S02]  /*b840*/  @!P2 LEA.HI R6, R5, R5, RZ, 0x1 ;  /* 0x000000050506a211 */ /* 0x000fe400078f08ff */
[----:B------:R-:W-:Y:S02]  /*b850*/  @!P6 LOP3.LUT R5, R10, 0xfffffffe, RZ, 0xc0, !PT ;  /* 0xfffffffe0a05e812 */ /* 0x000fe400078ec0ff */
[----:B------:R-:W-:Y:S02]  /*b860*/  @!P4 LOP3.LUT R8, R8, 0xfffffffe, RZ, 0xc0, !PT ;  /* 0xfffffffe0808c812 */ /* 0x000fe400078ec0ff */
[----:B------:R-:W-:Y:S01]  /*b870*/  @!P3 LOP3.LUT R7, R7, 0xfffffffe, RZ, 0xc0, !PT ;  /* 0xfffffffe0707b812 */ /* 0x000fe200078ec0ff */
[----:B------:R-:W-:Y:S01]  /*b880*/  @!P6 IMAD.WIDE R14, R5, 0x4, R2 ;  /* 0x00000004050ee825 */ /* 0x000fe200078e0202 */
[----:B------:R-:W-:-:S03]  /*b890*/  @!P2 LOP3.LUT R6, R6, 0xfffffffe, RZ, 0xc0, !PT ;  /* 0xfffffffe0606a812 */ /* 0x000fc600078ec0ff */
[--C-:B------:R-:W-:Y:S01]  /*b8a0*/  @!P4 IMAD.WIDE R10, R8, 0x4, R2.reuse ;  /* 0x00000004080ac825 */ /* 0x100fe200078e0202 */
[----:B------:R1:W-:Y:S03]  /*b8b0*/  @!P6 ST.E.64 [R14.64], R76 ;  /* 0x0000004c0e00e985 */ /* 0x0003e6000c101b0a */
[--C-:B------:R-:W-:Y:S01]  /*b8c0*/  @!P3 IMAD.WIDE R8, R7, 0x4, R2.reuse ;  /* 0x000000040708b825 */ /* 0x100fe200078e0202 */
[----:B------:R1:W-:Y:S03]  /*b8d0*/  @!P5 ST.E.64 [R12.64], R80 ;  /* 0x000000500c00d985 */ /* 0x0003e6000c101b0a */
[--C-:B------:R-:W-:Y:S01]  /*b8e0*/  @!P2 IMAD.WIDE R6, R6, 0x4, R2.reuse ;  /* 0x000000040606a825 */ /* 0x100fe200078e0202 */
[----:B------:R1:W-:Y:S03]  /*b8f0*/  @!P4 ST.E.64 [R10.64], R84 ;  /* 0x000000540a00c985 */ /* 0x0003e6000c101b0a */
[----:B------:R-:W-:Y:S01]  /*b900*/  @!P1 IMAD.WIDE R2, R0, 0x4, R2 ;  /* 0x0000000400029825 */ /* 0x000fe200078e0202 */
[----:B------:R1:W-:Y:S04]  /*b910*/  @!P3 ST.E.64 [R8.64], R88 ;  /* 0x000000580800b985 */ /* 0x0003e8000c101b0a */
[----:B------:R1:W-:Y:S04]  /*b920*/  @!P2 ST.E.64 [R6.64], R92 ;  /* 0x0000005c0600a985 */ /* 0x0003e8000c101b0a */
[----:B------:R1:W-:Y:S02]  /*b930*/  @!P1 ST.E.64 [R2.64], R96 ;  /* 0x0000006002009985 */ /* 0x0003e4000c101b0a */
.L_x_9:
[----:B------:R-:W-:Y:S05]  /*b940*/  BSYNC B0 ;  /* 0x0000000000007941 */ /* 0x000fea0003800000 */
.L_x_8:
[----:B-1-3--:R1:W3:Y:S04]  /*b950*/  SHFL.IDX PT, R3, R19, 0x1, 0x1c1f ;  /* 0x003c1f0013037f89 */ /* 0x00a2e800000e0000 */
[----:B--2---:R1:W2:Y:S01]  /*b960*/  SHFL.IDX PT, R2, R20, 0x1, 0x1c1f ;  /* 0x003c1f0014027f89 */ /* 0x0042a200000e0000 */
[----:B------:R-:W-:Y:S05]  /*b970*/  @P0 EXIT ;  /* 0x000000000000094d */ /* 0x000fea0003800000 */
[C---:B------:R-:W-:Y:S02]  /*b980*/  IADD3 R0, R4.reuse, 0x8, RZ ;  /* 0x0000000804007810 */ /* 0x040fe40007ffe0ff */
[----:B------:R-:W-:-:S02]  /*b990*/  IADD3 R5, R4, 0x10, RZ ;  /* 0x0000001004057810 */ /* 0x000fc40007ffe0ff */
[----:B------:R-:W-:Y:S02]  /*b9a0*/  ISETP.GE.AND P0, PT, R0, c[0x0][0x3c8], PT ;  /* 0x0000f20000007a0c */ /* 0x000fe40003f06270 */
[----:B------:R-:W-:Y:S02]  /*b9b0*/  IADD3 R10, R4, 0x18, RZ ;  /* 0x00000018040a7810 */ /* 0x000fe40007ffe0ff */
[----:B------:R-:W-:Y:S02]  /*b9c0*/  ISETP.GE.AND P6, PT, R5, c[0x0][0x3c8], PT ;  /* 0x0000f20005007a0c */ /* 0x000fe40003fc6270 */
[----:B------:R-:W-:Y:S02]  /*b9d0*/  ISETP.GE.AND P5, PT, R10, c[0x0][0x3c8], PT ;  /* 0x0000f2000a007a0c */ /* 0x000fe40003fa6270 */
[C---:B------:R-:W-:Y:S02]  /*b9e0*/  ISETP.GE.AND P1, PT, R4.reuse, c[0x0][0x3c8], PT ;  /* 0x0000f20004007a0c */ /* 0x040fe40003f26270 */
[----:B------:R-:W-:-:S02]  /*b9f0*/  IADD3 R11, R4, 0x20, RZ ;  /* 0x00000020040b7810 */ /* 0x000fc40007ffe0ff */
[----:B------:R-:W-:Y:S02]  /*ba00*/  IADD3 R12, R4, 0x28, RZ ;  /* 0x00000028040c7810 */ /* 0x000fe40007ffe0ff */
[----:B------:R-:W-:Y:S02]  /*ba10*/  @!P0 LEA.HI R0, R0, R0, RZ, 0x1 ;  /* 0x0000000000008211 */ /* 0x000fe400078f08ff */
[----:B------:R-:W-:Y:S02]  /*ba20*/  IADD3 R13, R4, 0x30, RZ ;  /* 0x00000030040d7810 */ /* 0x000fe40007ffe0ff */
[----:B------:R-:W-:Y:S02]  /*ba30*/  @!P0 LOP3.LUT R0, R0, 0xfffffffe, RZ, 0xc0, !PT ;  /* 0xfffffffe00008812 */ /* 0x000fe400078ec0ff */
[----:B------:R-:W-:Y:S01]  /*ba40*/  ISETP.GE.AND P4, PT, R11, c[0x0][0x3c8], PT ;  /* 0x0000f2000b007a0c */ /* 0x000fe20003f86270 */
[----:B--23--:R-:W-:Y:S01]  /*ba50*/  @!P1 IMAD.WIDE R8, R4, 0x4, R2 ;  /* 0x0000000404089825 */ /* 0x00cfe200078e0202 */
[----:B------:R-:W-:-:S02]  /*ba60*/  ISETP.GE.AND P3, PT, R12, c[0x0][0x3c8], PT ;  /* 0x0000f2000c007a0c */ /* 0x000fc40003f66270 */
[----:B------:R-:W-:Y:S01]  /*ba70*/  ISETP.GE.AND P2, PT, R13, c[0x0][0x3c8], PT ;  /* 0x0000f2000d007a0c */ /* 0x000fe20003f46270 */
[----:B------:R-:W-:Y:S01]  /*ba80*/  @!P0 IMAD.WIDE R6, R0, 0x4, R2 ;  /* 0x0000000400068825 */ /* 0x000fe200078e0202 */
[----:B------:R-:W-:Y:S01]  /*ba90*/  @!P6 LEA.HI R0, R5, R5, RZ, 0x1 ;  /* 0x000000050500e211 */ /* 0x000fe200078f08ff */
[----:B------:R2:W-:Y:S01]  /*baa0*/  @!P1 ST.E.64 [R8.64], R106 ;  /* 0x0000006a08009985 */ /* 0x0005e2000c101b0a */
[----:B------:R-:W-:Y:S02]  /*bab0*/  @!P5 LEA.HI R5, R10, R10, RZ, 0x1 ;  /* 0x0000000a0a05d211 */ /* 0x000fe400078f08ff */
[----:B------:R-:W-:Y:S01]  /*bac0*/  @!P6 LOP3.LUT R0, R0, 0xfffffffe, RZ, 0xc0, !PT ;  /* 0xfffffffe0000e812 */ /* 0x000fe200078ec0ff */
[----:B------:R3:W-:Y:S01]  /*bad0*/  @!P0 ST.E.64 [R6.64], R110 ;  /* 0x0000006e06008985 */ /* 0x0007e2000c101b0a */
[C---:B------:R-:W-:Y:S02]  /*bae0*/  IADD3 R14, R4.reuse, 0x38, RZ ;  /* 0x00000038040e7810 */ /* 0x040fe40007ffe0ff */
[----:B------:R-:W-:-:S02]  /*baf0*/  IADD3 R15, R4, 0x40, RZ ;  /* 0x00000040040f7810 */ /* 0x000fc40007ffe0ff */
[----:B------:R-:W-:Y:S02]  /*bb00*/  @!P5 LOP3.LUT R5, R5, 0xfffffffe, RZ, 0xc0, !PT ;  /* 0xfffffffe0505d812 */ /* 0x000fe400078ec0ff */
[----:B------:R-:W-:Y:S02]  /*bb10*/  ISETP.GE.AND P1, PT, R14, c[0x0][0x3c8], PT ;  /* 0x0000f2000e007a0c */ /* 0x000fe40003f26270 */
[----:B------:R-:W-:Y:S02]  /*bb20*/  ISETP.GE.AND P0, PT, R15, c[0x0][0x3c8], PT ;  /* 0x0000f2000f007a0c */ /* 0x000fe40003f06270 */
[C---:B------:R-:W-:Y:S02]  /*bb30*/  IADD3 R16, R4.reuse, 0x48, RZ ;  /* 0x0000004804107810 */ /* 0x040fe40007ffe0ff */
[----:B------:R-:W-:Y:S01]  /*bb40*/  IADD3 R17, R4, 0x50, RZ ;  /* 0x0000005004117810 */ /* 0x000fe20007ffe0ff */
[----:B--2---:R-:W-:Y:S01]  /*bb50*/  @!P6 IMAD.WIDE R8, R0, 0x4, R2 ;  /* 0x000000040008e825 */ /* 0x004fe200078e0202 */
[----:B------:R-:W-:-:S03]  /*bb60*/  @!P4 LEA.HI R0, R11, R11, RZ, 0x1 ;  /* 0x0000000b0b00c211 */ /* 0x000fc600078f08ff */
[----:B---3--:R-:W-:Y:S01]  /*bb70*/  @!P5 IMAD.WIDE R6, R5, 0x4, R2 ;  /* 0x000000040506d825 */ /* 0x008fe200078e0202 */
[----:B------:R2:W-:Y:S01]  /*bb80*/  @!P6 ST.E.64 [R8.64], R114 ;  /* 0x000000720800e985 */ /* 0x0005e2000c101b0a */
[----:B------:R-:W-:Y:S02]  /*bb90*/  @!P4 LOP3.LUT R0, R0, 0xfffffffe, RZ, 0xc0, !PT ;  /* 0xfffffffe0000c812 */ /* 0x000fe400078ec0ff */
[----:B------:R-:W-:Y:S01]  /*bba0*/  ISETP.GE.AND P6, PT, R16, c[0x0][0x3c8], PT ;  /* 0x0000f20010007a0c */ /* 0x000fe20003fc6270 */
[----:B------:R3:W-:Y:S01]  /*bbb0*/  @!P5 ST.E.64 [R6.64], R118 ;  /* 0x000000760600d985 */ /* 0x0007e2000c101b0a */
[----:B------:R-:W-:Y:S02]  /*bbc0*/  ISETP.GE.AND P5, PT, R17, c[0x0][0x3c8], PT ;  /* 0x0000f20011007a0c */ /* 0x000fe40003fa6270 */
[----:B------:R-:W-:-:S04]  /*bbd0*/  @!P0 LEA.HI R5, R15, R15, RZ, 0x1 ;  /* 0x0000000f0f058211 */ /* 0x000fc800078f08ff */
[----:B------:R-:W-:Y:S02]  /*bbe0*/  @!P0 LOP3.LUT R5, R5, 0xfffffffe, RZ, 0xc0, !PT ;  /* 0xfffffffe05058812 */ /* 0x000fe400078ec0ff */
[----:B--2---:R-:W-:Y:S02]  /*bbf0*/  @!P3 LEA.HI R8, R12, R12, RZ, 0x1 ;  /* 0x0000000c0c08b211 */ /* 0x004fe400078f08ff */
[----:B---3--:R-:W-:Y:S02]  /*bc00*/  @!P2 LEA.HI R7, R13, R13, RZ, 0x1 ;  /* 0x0000000d0d07a211 */ /* 0x008fe400078f08ff */
[----:B------:R-:W-:Y:S02]  /*bc10*/  @!P3 LOP3.LUT R8, R8, 0xfffffffe, RZ, 0xc0, !PT ;  /* 0xfffffffe0808b812 */ /* 0x000fe400078ec0ff */
[----:B------:R-:W-:Y:S02]  /*bc20*/  @!P2 LOP3.LUT R7, R7, 0xfffffffe, RZ, 0xc0, !PT ;  /* 0xfffffffe0707a812 */ /* 0x000fe400078ec0ff */
[----:B------:R-:W-:Y:S01]  /*bc30*/  @!P1 LEA.HI R6, R14, R14, RZ, 0x1 ;  /* 0x0000000e0e069211 */ /* 0x000fe200078f08ff */
[----:B------:R-:W-:Y:S01]  /*bc40*/  @!P4 IMAD.WIDE R14, R0, 0x4, R2 ;  /* 0x00000004000ec825 */ /* 0x000fe200078e0202 */
[----:B------:R-:W-:-:S02]  /*bc50*/  @!P6 LEA.HI R0, R16, R16, RZ, 0x1 ;  /* 0x000000101000e211 */ /* 0x000fc400078f08ff */
[----:B------:R-:W-:Y:S01]  /*bc60*/  @!P1 LOP3.LUT R6, R6, 0xfffffffe, RZ, 0xc0, !PT ;  /* 0xfffffffe06069812 */ /* 0x000fe200078ec0ff */
[--C-:B------:R-:W-:Y:S01]  /*bc70*/  @!P3 IMAD.WIDE R12, R8, 0x4, R2.reuse ;  /* 0x00000004080cb825 */ /* 0x100fe200078e0202 */
[----:B------:R2:W-:Y:S01]  /*bc80*/  @!P4 ST.E.64 [R14.64], R122 ;  /* 0x0000007a0e00c985 */ /* 0x0005e2000c101b0a */
[----:B------:R-:W-:Y:S02]  /*bc90*/  @!P6 LOP3.LUT R0, R0, 0xfffffffe, RZ, 0xc0, !PT ;  /* 0xfffffffe0000e812 */ /* 0x000fe400078ec0ff */
[--C-:B------:R-:W-:Y:S01]  /*bca0*/  @!P2 IMAD.WIDE R10, R7, 0x4, R2.reuse ;  /* 0x00000004070aa825 */ /* 0x100fe200078e0202 */
[----:B------:R3:W-:Y:S01]  /*bcb0*/  @!P3 ST.E.64 [R12.64], R126 ;  /* 0x0000007e0c00b985 */ /* 0x0007e2000c101b0a */
[----:B------:R-:W-:Y:S02]  /*bcc0*/  IADD3 R16, R4, 0x80, RZ ;  /* 0x0000008004107810 */ /* 0x000fe40007ffe0ff */
[--C-:B------:R-:W-:Y:S01]  /*bcd0*/  @!P1 IMAD.WIDE R8, R6, 0x4, R2.reuse ;  /* 0x0000000406089825 */ /* 0x100fe200078e0202 */
[----:B------:R4:W-:Y:S03]  /*bce0*/  @!P2 ST.E.64 [R10.64], R130 ;  /* 0x000000820a00a985 */ /* 0x0009e6000c101b0a */
[----:B------:R-:W-:Y:S01]  /*bcf0*/  @!P0 IMAD.WIDE R6, R5, 0x4, R2 ;  /* 0x0000000405068825 */ /* 0x000fe200078e0202 */
[----:B------:R-:W-:Y:S01]  /*bd00*/  @!P5 LEA.HI R5, R17, R17, RZ, 0x1 ;  /* 0x000000111105d211 */ /* 0x000fe200078f08ff */
[----:B------:R1:W-:Y:S01]  /*bd10*/  @!P1 ST.E.64 [R8.64], R134 ;  /* 0x0000008608009985 */ /* 0x0003e2000c101b0a */
[----:B------:R-:W-:-:S02]  /*bd20*/  IADD3 R17, R4, 0x88, RZ ;  /* 0x0000008804117810 */ /* 0x000fc40007ffe0ff */
[----:B------:R-:W-:Y:S01]  /*bd30*/  @!P5 LOP3.LUT R5, R5, 0xfffffffe, RZ, 0xc0, !PT ;  /* 0xfffffffe0505d812 */ /* 0x000fe200078ec0ff */
[----:B------:R1:W-:Y:S01]  /*bd40*/  @!P0 ST.E.64 [R6.64], R138 ;  /* 0x0000008a06008985 */ /* 0x0003e2000c101b0a */
[C---:B--2---:R-:W-:Y:S02]  /*bd50*/  IADD3 R14, R4.reuse, 0x78, RZ ;  /* 0x00000078040e7810 */ /* 0x044fe40007ffe0ff */
[C---:B---3--:R-:W-:Y:S02]  /*bd60*/  IADD3 R12, R4.reuse, 0x68, RZ ;  /* 0x00000068040c7810 */ /* 0x048fe40007ffe0ff */
[C---:B------:R-:W-:Y:S02]  /*bd70*/  IADD3 R13, R4.reuse, 0x70, RZ ;  /* 0x00000070040d7810 */ /* 0x040fe40007ffe0ff */
[C---:B----4-:R-:W-:Y:S02]  /*bd80*/  IADD3 R10, R4.reuse, 0x58, RZ ;  /* 0x00000058040a7810 */ /* 0x050fe40007ffe0ff */
[----:B------:R-:W-:-:S02]  /*bd90*/  IADD3 R11, R4, 0x60, RZ ;  /* 0x00000060040b7810 */ /* 0x000fc40007ffe0ff */
[----:B------:R-:W-:Y:S01]  /*bda0*/  ISETP.GE.AND P4, PT, R10, c[0x0][0x3c8], PT ;  /* 0x0000f2000a007a0c */ /* 0x000fe20003f86270 */
[--C-:B-1----:R-:W-:Y:S01]  /*bdb0*/  @!P6 IMAD.WIDE R8, R0, 0x4, R2.reuse ;  /* 0x000000040008e825 */ /* 0x102fe200078e0202 */
[----:B------:R-:W-:Y:S02]  /*bdc0*/  ISETP.GE.AND P3, PT, R11, c[0x0][0x3c8], PT ;  /* 0x0000f2000b007a0c */ /* 0x000fe40003f66270 */
[----:B------:R-:W-:Y:S01]  /*bdd0*/  ISETP.GE.AND P2, PT, R12, c[0x0][0x3c8], PT ;  /* 0x0000f2000c007a0c */ /* 0x000fe20003f46270 */
[----:B------:R-:W-:Y:S01]  /*bde0*/  @!P5 IMAD.WIDE R6, R5, 0x4, R2 ;  /* 0x000000040506d825 */ /* 0x000fe200078e0202 */
[----:B------:R-:W-:Y:S01]  /*bdf0*/  ISETP.GE.AND P0, PT, R14, c[0x0][0x3c8], PT ;  /* 0x0000f2000e007a0c */ /* 0x000fe20003f06270 */
[----:B------:R1:W-:Y:S01]  /*be00*/  @!P6 ST.E.64 [R8.64], R142 ;  /* 0x0000008e0800e985 */ /* 0x0003e2000c101b0a */
[----:B------:R-:W-:Y:S02]  /*be10*/  ISETP.GE.AND P1, PT, R13, c[0x0][0x3c8], PT ;  /* 0x0000f2000d007a0c */ /* 0x000fe40003f26270 */
[----:B------:R-:W-:Y:S01]  /*be20*/  ISETP.GE.AND P6, PT, R16, c[0x0][0x3c8], PT ;  /* 0x0000f20010007a0c */ /* 0x000fe20003fc6270 */
[----:B------:R2:W-:Y:S01]  /*be30*/  @!P5 ST.E.64 [R6.64], R146 ;  /* 0x000000920600d985 */ /* 0x0005e2000c101b0a */
[----:B------:R-:W-:-:S02]  /*be40*/  ISETP.GE.AND P5, PT, R17, c[0x0][0x3c8], PT ;  /* 0x0000f20011007a0c */ /* 0x000fc40003fa6270 */
[----:B------:R-:W-:-:S04]  /*be50*/  @!P4 LEA.HI R0, R10, R10, RZ, 0x1 ;  /* 0x0000000a0a00c211 */ /* 0x000fc800078f08ff */
[----:B------:R-:W-:Y:S02]  /*be60*/  @!P4 LOP3.LUT R0, R0, 0xfffffffe, RZ, 0xc0, !PT ;  /* 0xfffffffe0000c812 */ /* 0x000fe400078ec0ff */
[----:B------:R-:W-:-:S03]  /*be70*/  @!P0 LEA.HI R5, R14, R14, RZ, 0x1 ;  /* 0x0000000e0e058211 */ /* 0x000fc600078f08ff */
[----:B------:R-:W-:Y:S01]  /*be80*/  @!P4 IMAD.WIDE R14, R0, 0x4, R2 ;  /* 0x00000004000ec825 */ /* 0x000fe200078e0202 */
[----:B------:R-:W-:Y:S02]  /*be90*/  @!P0 LOP3.LUT R5, R5, 0xfffffffe, RZ, 0xc0, !PT ;  /* 0xfffffffe05058812 */ /* 0x000fe400078ec0ff */
[----:B------:R-:W-:Y:S02]  /*bea0*/  @!P6 LEA.HI R0, R16, R16, RZ, 0x1 ;  /* 0x000000101000e211 */ /* 0x000fe400078f08ff */
[----:B------:R3:W-:Y:S02]  /*beb0*/  @!P4 ST.E.64 [R14.64], R150 ;  /* 0x000000960e00c985 */ /* 0x0007e4000c101b0a */
[----:B------:R-:W-:Y:S02]  /*bec0*/  @!P6 LOP3.LUT R0, R0, 0xfffffffe, RZ, 0xc0, !PT ;  /* 0xfffffffe0000e812 */ /* 0x000fe400078ec0ff */
[----:B-1----:R-:W-:Y:S02]  /*bed0*/  @!P3 LEA.HI R8, R11, R11, RZ, 0x1 ;  /* 0x0000000b0b08b211 */ /* 0x002fe400078f08ff */
[----:B--2---:R-:W-:-:S02]  /*bee0*/  @!P2 LEA.HI R7, R12, R12, RZ, 0x1 ;  /* 0x0000000c0c07a211 */ /* 0x004fc400078f08ff */
[----:B------:R-:W-:Y:S02]  /*bef0*/  @!P3 LOP3.LUT R8, R8, 0xfffffffe, RZ, 0xc0, !PT ;  /* 0xfffffffe0808b812 */ /* 0x000fe400078ec0ff */
[----:B------:R-:W-:Y:S02]  /*bf00*/  @!P2 LOP3.LUT R7, R7, 0xfffffffe, RZ, 0xc0, !PT ;  /* 0xfffffffe0707a812 */ /* 0x000fe400078ec0ff */
[----:B------:R-:W-:Y:S01]  /*bf10*/  @!P1 LEA.HI R6, R13, R13, RZ, 0x1 ;  /* 0x0000000d0d069211 */ /* 0x000fe200078f08ff */
[----:B------:R-:W-:-:S03]  /*bf20*/  @!P3 IMAD.WIDE R12, R8, 0x4, R2 ;  /* 0x00000004080cb825 */ /* 0x000fc600078e0202 */
[----:B------:R-:W-:Y:S01]  /*bf30*/  @!P1 LOP3.LUT R6, R6, 0xfffffffe, RZ, 0xc0, !PT ;  /* 0xfffffffe06069812 */ /* 0x000fe200078ec0ff */
[--C-:B------:R-:W-:Y:S01]  /*bf40*/  @!P2 IMAD.WIDE R10, R7, 0x4, R2.reuse ;  /* 0x00000004070aa825 */ /* 0x100fe200078e0202 */
[----:B------:R1:W-:Y:S03]  /*bf50*/  @!P3 ST.E.64 [R12.64], R54 ;  /* 0x000000360c00b985 */ /* 0x0003e6000c101b0a */
[--C-:B------:R-:W-:Y:S01]  /*bf60*/  @!P1 IMAD.WIDE R8, R6, 0x4, R2.reuse ;  /* 0x0000000406089825 */ /* 0x100fe200078e0202 */
[----:B------:R2:W-:Y:S01]  /*bf70*/  @!P2 ST.E.64 [R10.64], R58 ;  /* 0x0000003a0a00a985 */ /* 0x0005e2000c101b0a */
[----:B---3--:R-:W-:Y:S02]  /*bf80*/  IADD3 R14, R4, 0xb0, RZ ;  /* 0x000000b0040e7810 */ /* 0x008fe40007ffe0ff */
[----:B------:R-:W-:Y:S01]  /*bf90*/  @!P0 IMAD.WIDE R6, R5, 0x4, R2 ;  /* 0x0000000405068825 */ /* 0x000fe200078e0202 */
[----:B------:R-:W-:Y:S01]  /*bfa0*/  @!P5 LEA.HI R5, R17, R17, RZ, 0x1 ;  /* 0x000000111105d211 */ /* 0x000fe200078f08ff */
[----:B------:R3:W-:Y:S03]  /*bfb0*/  @!P1 ST.E.64 [R8.64], R62 ;  /* 0x0000003e08009985 */ /* 0x0007e6000c101b0a */
[----:B------:R-:W-:Y:S01]  /*bfc0*/  @!P5 LOP3.LUT R5, R5, 0xfffffffe, RZ, 0xc0, !PT ;  /* 0xfffffffe0505d812 */ /* 0x000fe200078ec0ff */
[----:B------:R4:W-:Y:S01]  /*bfd0*/  @!P0 ST.E.64 [R6.64], R66 ;  /* 0x0000004206008985 */ /* 0x0009e2000c101b0a */
[----:B------:R-:W-:-:S02]  /*bfe0*/  ISETP.GE.AND P0, PT, R14, c[0x0][0x3c8], PT ;  /* 0x0000f2000e007a0c */ /* 0x000fc40003f06270 */
[C---:B-1----:R-:W-:Y:S02]  /*bff0*/  IADD3 R12, R4.reuse, 0xa0, RZ ;  /* 0x000000a0040c7810 */ /* 0x042fe40007ffe0ff */
[C---:B------:R-:W-:Y:S02]  /*c000*/  IADD3 R13, R4.reuse, 0xa8, RZ ;  /* 0x000000a8040d7810 */ /* 0x040fe40007ffe0ff */
[C---:B--2---:R-:W-:Y:S02]  /*c010*/  IADD3 R10, R4.reuse, 0x90, RZ ;  /* 0x00000090040a7810 */ /* 0x044fe40007ffe0ff */
[----:B------:R-:W-:Y:S02]  /*c020*/  IADD3 R11, R4, 0x98, RZ ;  /* 0x00000098040b7810 */ /* 0x000fe40007ffe0ff */
[----:B------:R-:W-:Y:S01]  /*c030*/  ISETP.GE.AND P4, PT, R10, c[0x0][0x3c8], PT ;  /* 0x0000f2000a007a0c */ /* 0x000fe20003f86270 */
[----:B---3--:R-:W-:Y:S01]  /*c040*/  @!P6 IMAD.WIDE R8, R0, 0x4, R2 ;  /* 0x000000040008e825 */ /* 0x008fe200078e0202 */
[----:B------:R-:W-:-:S02]  /*c050*/  ISETP.GE.AND P3, PT, R11, c[0x0][0x3c8], PT ;  /* 0x0000f2000b007a0c */ /* 0x000fc40003f66270 */
[----:B------:R-:W-:Y:S01]  /*c060*/  ISETP.GE.AND P2, PT, R12, c[0x0][0x3c8], PT ;  /* 0x0000f2000c007a0c */ /* 0x000fe20003f46270 */
[----:B----4-:R-:W-:Y:S01]  /*c070*/  @!P5 IMAD.WIDE R6, R5, 0x4, R2 ;  /* 0x000000040506d825 */ /* 0x010fe200078e0202 */
[----:B------:R-:W-:Y:S01]  /*c080*/  ISETP.GE.AND P1, PT, R13, c[0x0][0x3c8], PT ;  /* 0x0000f2000d007a0c */ /* 0x000fe20003f26270 */
[----:B------:R1:W-:Y:S01]  /*c090*/  @!P6 ST.E.64 [R8.64], R70 ;  /* 0x000000460800e985 */ /* 0x0003e2000c101b0a */
[----:B------:R-:W-:-:S03]  /*c0a0*/  @!P0 LEA.HI R5, R14, R14, RZ, 0x1 ;  /* 0x0000000e0e058211 */ /* 0x000fc600078f08ff */
[----:B------:R2:W-:Y:S01]  /*c0b0*/  @!P5 ST.E.64 [R6.64], R74 ;  /* 0x0000004a0600d985 */ /* 0x0005e2000c101b0a */
[----:B------:R-:W-:Y:S02]  /*c0c0*/  @!P0 LOP3.LUT R5, R5, 0xfffffffe, RZ, 0xc0, !PT ;  /* 0xfffffffe05058812 */ /* 0x000fe400078ec0ff */
[----:B------:R-:W-:-:S04]  /*c0d0*/  @!P4 LEA.HI R0, R10, R10, RZ, 0x1 ;  /* 0x0000000a0a00c211 */ /* 0x000fc800078f08ff */
[----:B------:R-:W-:-:S05]  /*c0e0*/  @!P4 LOP3.LUT R0, R0, 0xfffffffe, RZ, 0xc0, !PT ;  /* 0xfffffffe0000c812 */ /* 0x000fca00078ec0ff */
[----:B------:R-:W-:Y:S01]  /*c0f0*/  @!P4 IMAD.WIDE R14, R0, 0x4, R2 ;  /* 0x00000004000ec825 */ /* 0x000fe200078e0202 */
[----:B------:R-:W-:-:S04]  /*c100*/  IADD3 R0, R4, 0xb8, RZ ;  /* 0x000000b804007810 */ /* 0x000fc80007ffe0ff */
[----:B------:R3:W-:Y:S01]  /*c110*/  @!P4 ST.E.64 [R14.64], R78 ;  /* 0x0000004e0e00c985 */ /* 0x0007e2000c101b0a */
[----:B-1----:R-:W-:Y:S02]  /*c120*/  @!P3 LEA.HI R8, R11, R11, RZ, 0x1 ;  /* 0x0000000b0b08b211 */ /* 0x002fe400078f08ff */
[----:B--2---:R-:W-:Y:S02]  /*c130*/  @!P2 LEA.HI R7, R12, R12, RZ, 0x1 ;  /* 0x0000000c0c07a211 */ /* 0x004fe400078f08ff */
[----:B------:R-:W-:Y:S02]  /*c140*/  @!P1 LEA.HI R6, R13, R13, RZ, 0x1 ;  /* 0x0000000d0d069211 */ /* 0x000fe400078f08ff */
[----:B------:R-:W-:Y:S02]  /*c150*/  @!P3 LOP3.LUT R8, R8, 0xfffffffe, RZ, 0xc0, !PT ;  /* 0xfffffffe0808b812 */ /* 0x000fe400078ec0ff */
[----:B------:R-:W-:Y:S02]  /*c160*/  @!P2 LOP3.LUT R7, R7, 0xfffffffe, RZ, 0xc0, !PT ;  /* 0xfffffffe0707a812 */ /* 0x000fe400078ec0ff */
[----:B------:R-:W-:Y:S01]  /*c170*/  @!P1 LOP3.LUT R6, R6, 0xfffffffe, RZ, 0xc0, !PT ;  /* 0xfffffffe06069812 */ /* 0x000fe200078ec0ff */
[----:B------:R-:W-:-:S04]  /*c180*/  @!P3 IMAD.WIDE R12, R8, 0x4, R2 ;  /* 0x00000004080cb825 */ /* 0x000fc800078e0202 */
[--C-:B------:R-:W-:Y:S01]  /*c190*/  @!P2 IMAD.WIDE R10, R7, 0x4, R2.reuse ;  /* 0x00000004070aa825 */ /* 0x100fe200078e0202 */
[----:B------:R3:W-:Y:S03]  /*c1a0*/  @!P3 ST.E.64 [R12.64], R82 ;  /* 0x000000520c00b985 */ /* 0x0007e6000c101b0a */
[--C-:B------:R-:W-:Y:S01]  /*c1b0*/  @!P1 IMAD.WIDE R8, R6, 0x4, R2.reuse ;  /* 0x0000000406089825 */ /* 0x100fe200078e0202 */
[----:B------:R3:W-:Y:S03]  /*c1c0*/  @!P2 ST.E.64 [R10.64], R86 ;  /* 0x000000560a00a985 */ /* 0x0007e6000c101b0a */
[----:B------:R-:W-:Y:S01]  /*c1d0*/  @!P0 IMAD.WIDE R6, R5, 0x4, R2 ;  /* 0x0000000405068825 */ /* 0x000fe200078e0202 */
[----:B------:R3:W-:Y:S04]  /*c1e0*/  @!P1 ST.E.64 [R8.64], R90 ;  /* 0x0000005a08009985 */ /* 0x0007e8000c101b0a */
[----:B------:R3:W-:Y:S01]  /*c1f0*/  @!P0 ST.E.64 [R6.64], R94 ;  /* 0x0000005e06008985 */ /* 0x0007e2000c101b0a */
[----:B------:R-:W-:-:S13]  /*c200*/  ISETP.GE.AND P0, PT, R0, c[0x0][0x3c8], PT ;  /* 0x0000f20000007a0c */ /* 0x000fda0003f06270 */
[----:B------:R-:W-:Y:S05]  /*c210*/  @P0 EXIT ;  /* 0x000000000000094d */ /* 0x000fea0003800000 */
[----:B------:R-:W-:-:S04]  /*c220*/  LEA.HI R0, R0, R0, RZ, 0x1 ;  /* 0x0000000000007211 */ /* 0x000fc800078f08ff */
[----:B------:R-:W-:-:S05]  /*c230*/  LOP3.LUT R0, R0, 0xfffffffe, RZ, 0xc0, !PT ;  /* 0xfffffffe00007812 */ /* 0x000fca00078ec0ff */
[----:B------:R-:W-:-:S05]  /*c240*/  IMAD.WIDE R2, R0, 0x4, R2 ;  /* 0x0000000400027825 */ /* 0x000fca00078e0202 */
[----:B------:R-:W-:Y:S01]  /*c250*/  ST.E.64 [R2.64], R98 ;  /* 0x0000006202007985 */ /* 0x000fe2000c101b0a */
[----:B------:R-:W-:Y:S05]  /*c260*/  EXIT ;  /* 0x000000000000794d */ /* 0x000fea0003800000 */
.L_x_7:
[----:B------:R-:W1:Y:S02]  /*c270*/  S2R R0, SR_TID.X ;  /* 0x0000000000007919 */ /* 0x000e640000002100 */
[----:B-1----:R-:W-:-:S13]  /*c280*/  ISETP.GT.AND P0, PT, R0, 0x7f, PT ;  /* 0x0000007f0000780c */ /* 0x002fda0003f04270 */
[----:B------:R-:W-:Y:S05]  /*c290*/  @P0 EXIT ;  /* 0x000000000000094d */ /* 0x000fea0003800000 */
[----:B------:R-:W1:Y:S01]  /*c2a0*/  S2R R8, SR_CTAID.X ;  /* 0x0000000000087919 */ /* 0x000e620000002500 */
[----:B------:R-:W-:-:S05]  /*c2b0*/  MOV R3, c[0x0][0x4e8] ;  /* 0x00013a0000037a02 */ /* 0x000fca0000000f00 */
[----:B------:R-:W-:Y:S01]  /*c2c0*/  IMAD R2, R3, c[0x0][0x388], RZ ;  /* 0x0000e20003027a24 */ /* 0x000fe200078e02ff */
[----:B-1----:R-:W-:-:S04]  /*c2d0*/  LEA R8, R8, R0, 0x7 ;  /* 0x0000000008087211 */ /* 0x002fc800078e38ff */
[----:B------:R-:W-:-:S13]  /*c2e0*/  ISETP.GE.AND P0, PT, R8, R2, PT ;  /* 0x000000020800720c */ /* 0x000fda0003f06270 */
[----:B------:R-:W-:Y:S05]  /*c2f0*/  @P0 EXIT ;  /* 0x000000000000094d */ /* 0x000fea0003800000 */
[----:B------:R-:W1:Y:S01]  /*c300*/  S2R R7, SR_CTAID.Z ;  /* 0x0000000000077919 */ /* 0x000e620000002700 */
[----:B------:R-:W-:Y:S01]  /*c310*/  USHF.R.S32.HI UR6, URZ, 0x1f, UR9 ;  /* 0x0000001f3f067899 */ /* 0x000fe20008011409 */
[----:B------:R-:W-:Y:S01]  /*c320*/  ISETP.NE.AND P0, PT, R3, 0x1, PT ;  /* 0x000000010300780c */ /* 0x000fe20003f05270 */
[----:B------:R-:W-:Y:S01]  /*c330*/  ULDC.64 UR4, c[0x0][0x4d0] ;  /* 0x0001340000047ab9 */ /* 0x000fe20000000a00 */
[----:B------:R-:W2:Y:S01]  /*c340*/  S2R R9, SR_CTAID.Y ;  /* 0x0000000000097919 */ /* 0x000ea20000002600 */
[----:B------:R-:W-:Y:S01]  /*c350*/  UIMAD UR6, UR6, UR4, URZ ;  /* 0x00000004060672a4 */ /* 0x000fe2000f8e023f */
[----:B------:R-:W-:Y:S01]  /*c360*/  IADD3 R4, RZ, -UR9, RZ ;  /* 0x80000009ff047c10 */ /* 0x000fe2000fffe0ff */
[----:B------:R-:W-:Y:S01]  /*c370*/  UIMAD.WIDE.U32 UR12, UR9, UR4, URZ ;  /* 0x00000004090c72a5 */ /* 0x000fe2000f8e003f */
[----:B------:R-:W-:Y:S01]  /*c380*/  MOV R0, R8 ;  /* 0x0000000800007202 */ /* 0x000fe20000000f00 */
[----:B------:R-:W-:-:S04]  /*c390*/  UIMAD UR4, UR9, UR5, UR6 ;  /* 0x00000005090472a4 */ /* 0x000fc8000f8e0206 */
[----:B------:R-:W-:Y:S01]  /*c3a0*/  UIADD3 UR4, UR13, UR4, URZ ;  /* 0x000000040d047290 */ /* 0x000fe2000fffe03f */
[----:B------:R-:W-:Y:S01]  /*c3b0*/  MOV R3, UR13 ;  /* 0x0000000d00037c02 */ /* 0x000fe20008000f00 */
[----:B------:R-:W-:-:S04]  /*c3c0*/  @P0 IMAD.HI.U32 R5, R8, c[0x0][0x4ec], RZ ;  /* 0x00013b0008050a27 */ /* 0x000fc800078e00ff */
[----:B------:R-:W-:Y:S01]  /*c3d0*/  IMAD.U32 R2, RZ, RZ, UR12 ;  /* 0x0000000cff027e24 */ /* 0x000fe2000f8e00ff */
[----:B------:R-:W-:Y:S01]  /*c3e0*/  @P0 SHF.R.U32.HI R0, RZ, c[0x0][0x4f0], R5 ;  /* 0x00013c00ff000a19 */ /* 0x000fe20000011605 */
[----:B------:R-:W-:Y:S01]  /*c3f0*/  IMAD.U32 R3, RZ, RZ, UR4 ;  /* 0x00000004ff037e24 */ /* 0x000fe2000f8e00ff */
[----:B-1----:R-:W-:-:S03]  /*c400*/  SHF.R.S32.HI R6, RZ, 0x1f, R7 ;  /* 0x0000001fff067819 */ /* 0x002fc60000011407 */
[----:B------:R-:W-:-:S04]  /*c410*/  IMAD.WIDE.U32 R2, R7, c[0x0][0x4d8], R2 ;  /* 0x0001360007027a25 */ /* 0x000fc800078e0002 */
[----:B------:R-:W-:Y:S02]  /*c420*/  IMAD R6, R6, c[0x0][0x4d8], RZ ;  /* 0x0001360006067a24 */ /* 0x000fe400078e02ff */
[----:B--2---:R-:W-:Y:S02]  /*c430*/  IMAD R4, R4, c[0x0][0x550], R9 ;  /* 0x0001540004047a24 */ /* 0x004fe400078e0209 */
[----:B------:R-:W-:Y:S01]  /*c440*/  IMAD R5, R7, c[0x0][0x4dc], R6 ;  /* 0x0001370007057a24 */ /* 0x000fe200078e0206 */
[----:B------:R-:W-:Y:S02]  /*c450*/  IADD3 R7, -R0, RZ, RZ ;  /* 0x000000ff00077210 */ /* 0x000fe40007ffe1ff */
[----:B------:R-:W-:Y:S01]  /*c460*/  SHF.R.S32.HI R6, RZ, 0x1f, R4 ;  /* 0x0000001fff067819 */ /* 0x000fe20000011404 */
[----:B------:R-:W-:Y:S02]  /*c470*/  IMAD.IADD R3, R5, 0x1, R3 ;  /* 0x0000000105037824 */ /* 0x000fe400078e0203 */
[----:B------:R-:W-:Y:S01]  /*c480*/  IMAD R5, R7, c[0x0][0x4e8], R8 ;  /* 0x00013a0007057a24 */ /* 0x000fe200078e0208 */
[----:B------:R-:W-:Y:S01]  /*c490*/  SHF.R.S32.HI R7, RZ, 0x1f, R0 ;  /* 0x0000001fff077819 */ /* 0x000fe20000011400 */
[----:B------:R-:W-:-:S02]  /*c4a0*/  IMAD R6, R6, c[0x0][0x4e0], RZ ;  /* 0x0001380006067a24 */ /* 0x000fc400078e02ff */
[----:B------:R-:W-:-:S04]  /*c4b0*/  IMAD.WIDE.U32 R2, R4, c[0x0][0x4e0], R2 ;  /* 0x0001380004027a25 */ /* 0x000fc800078e0002 */
[----:B------:R-:W-:Y:S01]  /*c4c0*/  IMAD R6, R4, c[0x0][0x4e4], R6 ;  /* 0x0001390004067a24 */ /* 0x000fe200078e0206 */
[----:B------:R-:W-:Y:S02]  /*c4d0*/  SHF.R.S32.HI R4, RZ, 0x1f, R5 ;  /* 0x0000001fff047819 */ /* 0x000fe40000011405 */
[----:B------:R-:W-:-:S03]  /*c4e0*/  IADD3 R2, P0, R0, R2, RZ ;  /* 0x0000000200027210 */ /* 0x000fc60007f1e0ff */
[----:B------:R-:W-:Y:S01]  /*c4f0*/  IMAD R0, R4, c[0x0][0x4c8], RZ ;  /* 0x0001320004007a24 */ /* 0x000fe200078e02ff */
[----:B------:R-:W-:-:S03]  /*c500*/  IADD3.X R3, R7, R3, R6, P0, !PT ;  /* 0x0000000307037210 */ /* 0x000fc600007fe406 */
[C---:B------:R-:W-:Y:S02]  /*c510*/  IMAD R0, R5.reuse, c[0x0][0x4cc], R0 ;  /* 0x0001330005007a24 */ /* 0x040fe400078e0200 */
[----:B------:R-:W-:-:S05]  /*c520*/  IMAD.WIDE.U32 R2, R5, c[0x0][0x4c8], R2 ;  /* 0x0001320005027a25 */ /* 0x000fca00078e0002 */
[----:B------:R-:W-:Y:S02]  /*c530*/  IADD3 R0, R3, R0, RZ ;  /* 0x0000000003007210 */ /* 0x000fe40007ffe0ff */
[----:B------:R-:W-:-:S04]  /*c540*/  LEA R4, P0, R2, c[0x0][0x4a8], 0x2 ;  /* 0x00012a0002047a11 */ /* 0x000fc800078010ff */
[----:B------:R-:W-:Y:S02]  /*c550*/  LEA.HI.X R5, R2, c[0x0][0x4ac], R0, 0x2, P0 ;  /* 0x00012b0002057a11 */ /* 0x000fe400000f1400 */
[----:B------:R-:W-:-:S05]  /*c560*/  MOV R0, 0xff800000 ;  /* 0xff80000000007802 */ /* 0x000fca0000000f00 */
[----:B------:R-:W-:Y:S01]  /*c570*/  STG.E [R4.64], R0 ;  /* 0x0000000004007986 */ /* 0x000fe2000c10190a */
[----:B------:R-:W-:Y:S05]  /*c580*/  EXIT ;  /* 0x000000000000794d */ /* 0x000fea0003800000 */
.L_x_10:
[----:B------:R-:W-:-:S00]  /*c590*/  BRA `(.L_x_10) ;  /* 0xfffffff000007947 */ /* 0x000fc0000383ffff */
[----:B------:R-:W-:-:S00]  /*c5a0*/  NOP ;  /* 0x0000000000007918 */ /* 0x000fc00000000000 */
        /* <DEDUP_REMOVED lines=13> */
.L_x_2467:


//--------------------- .text._ZN7cutlass13device_kernelIN5flash19enable_sm80_to_sm89INS1_16FlashAttnFwdSm80INS1_25CollectiveMainloopFwdSm80ILi8ELi1ELb0EN4cute5tupleIJNS5_1CILi128EEENS7_ILi64EEENS7_ILi192EEEEEELi192ENS_10bfloat16_tEfNS_4arch4Sm80ELb0ELb0ELb1ELb1ELb0ELb0ELb1ELb1EEENS1_21CollectiveEpilogueFwdINS6_IJS8_SA_S9_EEENS6_IJNS7_ILi1EEESI_SI_EEESC_SE_Li256ELb1ELb1ELb1ELb0EEENS1_36VarlenDynamicPersistentTileSchedulerILi128ELi64ELi256ELi256ELb1ELb1ELb0ELb0ELb1ELb1EEEEEEEEEvNT_6ParamsE --------------------------
	.section	.text._ZN7cutlass13device_kernelIN5flash19enable_sm80_to_sm89INS1_16FlashAttnFwdSm80INS1_25CollectiveMainloopFwdSm80ILi8ELi1ELb0EN4cute5tupleIJNS5_1CILi128EEENS7_ILi64EEENS7_ILi192EEEEEELi192ENS_10bfloat16_tEfNS_4arch4Sm80ELb0ELb0ELb1ELb1ELb0ELb0ELb1ELb1EEENS1_21CollectiveEpilogueFwdINS6_IJS8_SA_S9_EEENS6_IJNS7_ILi1EEESI_SI_EEESC_SE_Li256ELb1ELb1ELb1ELb0EEENS1_36VarlenDynamicPersistentTileSchedulerILi128ELi64ELi256ELi256ELb1ELb1ELb0ELb0ELb1ELb1EEEEEEEEEvNT_6ParamsE,"ax",@progbits
	.sectioninfo	@"SHI_REGISTERS=255"
	.align	128
.text._ZN7cutlass13device_kernelIN5flash19enable_sm80_to_sm89INS1_16FlashAttnFwdSm80INS1_25CollectiveMainloopFwdSm80ILi8ELi1ELb0EN4cute5tupleIJNS5_1CILi128EEENS7_ILi64EEENS7_ILi192EEEEEELi192ENS_10bfloat16_tEfNS_4arch4Sm80ELb0ELb0ELb1ELb1ELb0ELb0ELb1ELb1EEENS1_21CollectiveEpilogueFwdINS6_IJS8_SA_S9_EEENS6_IJNS7_ILi1EEESI_SI_EEESC_SE_Li256ELb1ELb1ELb1ELb0EEENS1_36VarlenDynamicPersistentTileSchedulerILi128ELi64ELi256ELi256ELb1ELb1ELb0ELb0ELb1ELb1EEEEEEEEEvNT_6ParamsE:
        .type           _ZN7cutlass13device_kernelIN5flash19enable_sm80_to_sm89INS1_16FlashAttnFwdSm80INS1_25CollectiveMainloopFwdSm80ILi8ELi1ELb0EN4cute5tupleIJNS5_1CILi128EEENS7_ILi64EEENS7_ILi192EEEEEELi192ENS_10bfloat16_tEfNS_4arch4Sm80ELb0ELb0ELb1ELb1ELb0ELb0ELb1ELb1EEENS1_21CollectiveEpilogueFwdINS6_IJS8_SA_S9_EEENS6_IJNS7_ILi1EEESI_SI_EEESC_SE_Li256ELb1ELb1ELb1ELb0EEENS1_36VarlenDynamicPersistentTileSchedulerILi128ELi64ELi256ELi256ELb1ELb1ELb0ELb0ELb1ELb1EEEEEEEEEvNT_6ParamsE,@function
        .size           _ZN7cutlass13device_kernelIN5flash19enable_sm80_to_sm89INS1_16FlashAttnFwdSm80INS1_25CollectiveMainloopFwdSm80ILi8ELi1ELb0EN4cute5tupleIJNS5_1CILi128EEENS7_ILi64EEENS7_ILi192EEEEEELi192ENS_10bfloat16_tEfNS_4arch4Sm80ELb0ELb0ELb1ELb1ELb0ELb0ELb1ELb1EEENS1_21CollectiveEpilogueFwdINS6_IJS8_SA_S9_EEENS6_IJNS7_ILi1EEESI_SI_EEESC_SE_Li256ELb1ELb1ELb1ELb0EEENS1_36VarlenDynamicPersistentTileSchedulerILi128ELi64ELi256ELi256ELb1ELb1ELb0ELb0ELb1ELb1EEEEEEEEEvNT_6ParamsE,(.L_x_2468 - _ZN7cutlass13device_kernelIN5flash19enable_sm80_to_sm89INS1_16FlashAttnFwdSm80INS1_25CollectiveMainloopFwdSm80ILi8ELi1ELb0EN4cute5tupleIJNS5_1CILi128EEENS7_ILi64EEENS7_ILi192EEEEEELi192ENS_10bfloat16_tEfNS_4arch4Sm80ELb0ELb0ELb1ELb1ELb0ELb0ELb1ELb1EEENS1_21CollectiveEpilogueFwdINS6_IJS8_SA_S9_EEENS6_IJNS7_ILi1EEESI_SI_EEESC_SE_Li256ELb1ELb1ELb1ELb0EEENS1_36VarlenDynamicPersistentTileSchedulerILi128ELi64ELi256ELi256ELb1ELb1ELb0ELb0ELb1ELb1EEEEEEEEEvNT_6ParamsE)
        .other          _ZN7cutlass13device_kernelIN5flash19enable_sm80_to_sm89INS1_16FlashAttnFwdSm80INS1_25CollectiveMainloopFwdSm80ILi8ELi1ELb0EN4cute5tupleIJNS5_1CILi128EEENS7_ILi64EEENS7_ILi192EEEEEELi192ENS_10bfloat16_tEfNS_4arch4Sm80ELb0ELb0ELb1ELb1ELb0ELb0ELb1ELb1EEENS1_21CollectiveEpilogueFwdINS6_IJS8_SA_S9_EEENS6_IJNS7_ILi1EEESI_SI_EEESC_SE_Li256ELb1ELb1ELb1ELb0EEENS1_36VarlenDynamicPersistentTileSchedulerILi128ELi64ELi256ELi256ELb1ELb1ELb0ELb0ELb1ELb1EEEEEEEEEvNT_6ParamsE,@"STO_CUDA_ENTRY STV_DEFAULT"
_ZN7cutlass13device_kernelIN5flash19enable_sm80_to_sm89INS1_16FlashAttnFwdSm80INS1_25CollectiveMainloopFwdSm80ILi8ELi1ELb0EN4cute5tupleIJNS5_1CILi128EEENS7_ILi64EEENS7_ILi192EEEEEELi192ENS_10bfloat16_tEfNS_4arch4Sm80ELb0ELb0ELb1ELb1ELb0ELb0ELb1ELb1EEENS1_21CollectiveEpilogueFwdINS6_IJS8_SA_S9_EEENS6_IJNS7_ILi1EEESI_SI_EEESC_SE_Li256ELb1ELb1ELb1ELb0EEENS1_36VarlenDynamicPersistentTileSchedulerILi128ELi64ELi256ELi256ELb1ELb1ELb0ELb0ELb1ELb1EEEEEEEEEvNT_6ParamsE:
[----:B------:R-:W-:-:S03]  /*0000*/  MOV R1, c[0x0][0x28] ;  /* 0x00000a0000017a02 */ /* 0x000fc60000000f00 */
[----:B------:R-:W1:Y:S01]  /*0010*/  S2R R2, SR_TID.X ;  /* 0x0000000000027919 */ /* 0x000e620000002100 */
[----:B------:R-:W-:Y:S01]  /*0020*/  IADD3 R1, R1, -0x40, RZ ;  /* 0xffffffc001017810 */ /* 0x000fe20007ffe0ff */
[----:B------:R-:W-:Y:S01]  /*0030*/  ULDC.64 UR6, c[0x0][0x118] ;  /* 0x0000460000067ab9 */ /* 0x000fe20000000a00 */
[----:B-1----:R-:W-:-:S05]  /*0040*/  SHF.R.U32.HI R0, RZ, 0x5, R2 ;  /* 0x00000005ff007819 */ /* 0x002fca0000011602 */
[----:B------:R-:W1:Y:S02]  /*0050*/  SHFL.IDX PT, R3, R0, RZ, 0x1f ;  /* 0x00001fff00037589 */ /* 0x000e6400000e0000 */
[----:B-1----:R-:W-:Y:S02]  /*0060*/  ISETP.NE.AND P0, PT, R3, RZ, PT ;  /* 0x000000ff0300720c */ /* 0x002fe40003f05270 */
[----:B------:R1:W-:Y:S11]  /*0070*/  STL [R1+0x34], R3 ;  /* 0x0000340301007387 */ /* 0x0003f60000100800 */
[----:B------:R-:W-:Y:S06]  /*0080*/  @P0 BAR.SYNC.DEFER_BLOCKING 0x5, 0x100 ;  /* 0x0144000000000b1d */ /* 0x000fec0000010000 */
[----:B------:R-:W2:Y:S04]  /*0090*/  @P0 LDS.128 R224, [0x18100] ;  /* 0x01810000ffe00984 */ /* 0x000ea80000000c00 */
[----:B------:R-:W-:Y:S06]  /*00a0*/  @P0 BAR.ARV 0x4, 0x100 ;  /* 0x0104000000000b1d */ /* 0x000fec0000002000 */
[----:B------:R-:W-:Y:S05]  /*00b0*/  @P0 BRA `(.L_x_11) ;  /* 0x00000a7000000947 */ /* 0x000fea0003800000 */
[----:B-1----:R-:W-:Y:S01]  /*00c0*/  LOP3.LUT R12, R2, 0x1f, RZ, 0xc0, !PT ;  /* 0x0000001f020c7812 */ /* 0x002fe200078ec0ff */
[----:B------:R-:W-:Y:S01]  /*00d0*/  CS2R R8, SRZ ;  /* 0x0000000000087805 */ /* 0x000fe2000001ff00 */
[----:B------:R-:W-:-:S02]  /*00e0*/  IMAD.MOV.U32 R7, RZ, RZ, RZ ;  /* 0x000000ffff077224 */ /* 0x000fc400078e00ff */
[----:B------:R-:W-:-:S04]  /*00f0*/  ISETP.NE.AND P6, PT, R12, 0x1f, PT ;  /* 0x0000001f0c00780c */ /* 0x000fc80003fc5270 */
[----:B------:R-:W-:-:S13]  /*0100*/  ISETP.GE.OR P0, PT, R12, c[0x0][0x53c], !P6 ;  /* 0x00014f000c007a0c */ /* 0x000fda0007706670 */
[----:B------:R-:W-:Y:S02]  /*0110*/  @!P0 IMAD.MOV.U32 R4, RZ, RZ, 0x4 ;  /* 0x00000004ff048424 */ /* 0x000fe400078e00ff */
[----:B------:R-:W-:Y:S02]  /*0120*/  @!P0 IMAD.MOV.U32 R2, RZ, RZ, 0x4 ;  /* 0x00000004ff028424 */ /* 0x000fe400078e00ff */
[----:B------:R-:W-:-:S04]  /*0130*/  @!P0 IMAD.WIDE.U32 R4, R12, R4, c[0x0][0x580] ;  /* 0x000160000c048625 */ /* 0x000fc800078e0004 */
[C---:B------:R-:W-:Y:S01]  /*0140*/  @!P0 IMAD.WIDE.U32 R2, R12.reuse, R2, c[0x0][0x578] ;  /* 0x00015e000c028625 */ /* 0x040fe200078e0002 */
[----:B------:R-:W3:Y:S04]  /*0150*/  @!P0 LDG.E R8, [R4.64] ;  /* 0x0000000604088981 */ /* 0x000ee8000c1e1900 */
[----:B------:R-:W3:Y:S01]  /*0160*/  @!P0 LDG.E R7, [R2.64] ;  /* 0x0000000602078981 */ /* 0x000ee2000c1e1900 */
[C---:B------:R-:W-:Y:S01]  /*0170*/  ISETP.NE.AND P5, PT, R12.reuse, RZ, PT ;  /* 0x000000ff0c00720c */ /* 0x040fe20003fa5270 */
[----:B------:R-:W1:Y:S01]  /*0180*/  S2UR UR4, SR_CTAID.X ;  /* 0x00000000000479c3 */ /* 0x000e620000002500 */
[C---:B------:R-:W-:Y:S02]  /*0190*/  ISETP.GE.U32.AND P4, PT, R12.reuse, 0x2, PT ;  /* 0x000000020c00780c */ /* 0x040fe40003f86070 */
[----:B------:R-:W-:-:S02]  /*01a0*/  ISETP.GE.U32.AND P3, PT, R12, 0x4, PT ;  /* 0x000000040c00780c */ /* 0x000fc40003f66070 */
[C---:B------:R-:W-:Y:S02]  /*01b0*/  ISETP.GE.U32.AND P2, PT, R12.reuse, 0x8, PT ;  /* 0x000000080c00780c */ /* 0x040fe40003f46070 */
[----:B------:R-:W-:Y:S01]  /*01c0*/  ISETP.GE.U32.AND P1, PT, R12, 0x10, PT ;  /* 0x000000100c00780c */ /* 0x000fe20003f26070 */
[----:B---3--:R-:W-:-:S05]  /*01d0*/  IMAD R4, R8, R7, RZ ;  /* 0x0000000708047224 */ /* 0x008fca00078e02ff */
[----:B------:R-:W3:Y:S02]  /*01e0*/  SHFL.UP PT, R0, R4, 0x1, RZ ;  /* 0x0420000004007989 */ /* 0x000ee400000e00ff */
[----:B---3--:R-:W-:-:S05]  /*01f0*/  SEL R0, R0, RZ, P5 ;  /* 0x000000ff00007207 */ /* 0x008fca0002800000 */
[----:B------:R-:W-:-:S05]  /*0200*/  IMAD.IADD R4, R4, 0x1, R0 ;  /* 0x0000000104047824 */ /* 0x000fca00078e0200 */
        /* <DEDUP_REMOVED lines=12> */
[----:B------:R-:W3:Y:S02]  /*02d0*/  SHFL.IDX PT, R6, R4, 0x1f, 0x1f ;  /* 0x03e01f0004067f89 */ /* 0x000ee400000e0000 */
[----:B---3--:R-:W-:-:S04]  /*02e0*/  IMAD R6, R6, c[0x0][0x538], RZ ;  /* 0x00014e0006067a24 */ /* 0x008fc800078e02ff */
[----:B------:R-:W-:Y:S01]  /*02f0*/  IMAD.MOV.U32 R0, RZ, RZ, R6 ;  /* 0x000000ffff007224 */ /* 0x000fe200078e0006 */
[----:B-1----:R-:W-:-:S13]  /*0300*/  ISETP.GT.AND P0, PT, R6, UR4, PT ;  /* 0x0000000406007c0c */ /* 0x002fda000bf04270 */
[----:B------:R-:W-:Y:S05]  /*0310*/  @P0 BRA `(.L_x_12) ;  /* 0x0000027000000947 */ /* 0x000fea0003800000 */
[----:B------:R-:W-:Y:S02]  /*0320*/  MOV R6, R0 ;  /* 0x0000000000067202 */ /* 0x000fe40000000f00 */
[----:B------:R-:W-:-:S04]  /*0330*/  MOV R9, RZ ;  /* 0x000000ff00097202 */ /* 0x000fc80000000f00 */
.L_x_16:
[----:B------:R-:W-:-:S04]  /*0340*/  IADD3 R0, R9, 0x1f, RZ ;  /* 0x0000001f09007810 */ /* 0x000fc80007ffe0ff */
[----:B------:R-:W-:-:S13]  /*0350*/  ISETP.GE.AND P0, PT, R0, c[0x0][0x53c], PT ;  /* 0x00014f0000007a0c */ /* 0x000fda0003f06270 */
[----:B------:R-:W-:Y:S05]  /*0360*/  @P0 BRA `(.L_x_13) ;  /* 0x0000074000000947 */ /* 0x000fea0003800000 */
[----:B------:R-:W-:Y:S01]  /*0370*/  MOV R9, R0 ;  /* 0x0000000000097202 */ /* 0x000fe20000000f00 */
[----:B------:R-:W-:Y:S01]  /*0380*/  IMAD.MOV.U32 R7, RZ, RZ, RZ ;  /* 0x000000ffff077224 */ /* 0x000fe200078e00ff */
[----:B------:R-:W-:Y:S02]  /*0390*/  MOV R8, RZ ;  /* 0x000000ff00087202 */ /* 0x000fe40000000f00 */
[----:B------:R-:W-:-:S04]  /*03a0*/  IADD3 R0, R12, R9, RZ ;  /* 0x000000090c007210 */ /* 0x000fc80007ffe0ff */
[----:B------:R-:W-:-:S13]  /*03b0*/  ISETP.GE.OR P0, PT, R0, c[0x0][0x53c], !P6 ;  /* 0x00014f0000007a0c */ /* 0x000fda0007706670 */
[----:B------:R-:W-:Y:S01]  /*03c0*/  @!P0 MOV R2, 0x4 ;  /* 0x0000000400028802 */ /* 0x000fe20000000f00 */
[----:B------:R-:W-:-:S04]  /*03d0*/  @!P0 IMAD.MOV.U32 R3, RZ, RZ, 0x4 ;  /* 0x00000004ff038424 */ /* 0x000fc800078e00ff */
[----:B------:R-:W-:-:S04]  /*03e0*/  @!P0 IMAD.WIDE R4, R0, R2, c[0x0][0x580] ;  /* 0x0001600000048625 */ /* 0x000fc800078e0202 */
[----:B------:R-:W-:Y:S01]  /*03f0*/  @!P0 IMAD.WIDE R2, R0, R3, c[0x0][0x578] ;  /* 0x00015e0000028625 */ /* 0x000fe200078e0203 */
[----:B------:R-:W3:Y:S04]  /*0400*/  @!P0 LDG.E R8, [R4.64] ;  /* 0x0000000604088981 */ /* 0x000ee8000c1e1900 */
[----:B------:R-:W3:Y:S02]  /*0410*/  @!P0 LDG.E R7, [R2.64] ;  /* 0x0000000602078981 */ /* 0x000ee4000c1e1900 */
[----:B---3--:R-:W-:Y:S01]  /*0420*/  IMAD R5, R8, R7, RZ ;  /* 0x0000000708057224 */ /* 0x008fe200078e02ff */
[----:B------:R-:W-:Y:S05]  /*0430*/  BRA.DIV ~URZ, `(.L_x_14) ;  /* 0x0000c6b27f007947 */ /* 0x000fea000b800000 */
[----:B------:R1:W3:Y:S02]  /*0440*/  SHFL.UP PT, R0, R5, 0x1, RZ ;  /* 0x0420000005007989 */ /* 0x0002e400000e00ff */
.L_x_104:
[----:B---3--:R-:W-:-:S04]  /*0450*/  SEL R0, R0, RZ, P5 ;  /* 0x000000ff00007207 */ /* 0x008fc80002800000 */
[----:B-1----:R-:W-:Y:S01]  /*0460*/  IADD3 R5, R5, R0, RZ ;  /* 0x0000000005057210 */ /* 0x002fe20007ffe0ff */
[----:B------:R-:W-:Y:S05]  /*0470*/  BRA.DIV ~URZ, `(.L_x_15) ;  /* 0x0000c6d27f007947 */ /* 0x000fea000b800000 */
[----:B------:R-:W1:Y:S02]  /*0480*/  SHFL.UP PT, R0, R5, 0x2, RZ ;  /* 0x0440000005007989 */ /* 0x000e6400000e00ff */
[----:B-1----:R-:W-:-:S05]  /*0490*/  SEL R0, R0, RZ, P4 ;  /* 0x000000ff00007207 */ /* 0x002fca0002000000 */
[----:B------:R-:W-:-:S05]  /*04a0*/  IMAD.IADD R0, R5, 0x1, R0 ;  /* 0x0000000105007824 */ /* 0x000fca00078e0200 */
        /* <DEDUP_REMOVED lines=9> */
[----:B------:R1:W3:Y:S02]  /*0540*/  SHFL.IDX PT, R0, R4, 0x1f, 0x1f ;  /* 0x03e01f0004007f89 */ /* 0x0002e400000e0000 */
.L_x_105:
[----:B---3--:R-:W-:-:S05]  /*0550*/  IMAD R0, R0, c[0x0][0x538], RZ ;  /* 0x00014e0000007a24 */ /* 0x008fca00078e02ff */
[----:B------:R-:W-:-:S04]  /*0560*/  IADD3 R6, R0, R6, RZ ;  /* 0x0000000600067210 */ /* 0x000fc80007ffe0ff */
[----:B------:R-:W-:-:S13]  /*0570*/  ISETP.GT.AND P0, PT, R6, UR4, PT ;  /* 0x0000000406007c0c */ /* 0x000fda000bf04270 */
[----:B-12---:R-:W-:Y:S05]  /*0580*/  @!P0 BRA `(.L_x_16) ;  /* 0xfffffdb000008947 */ /* 0x006fea000383ffff */
.L_x_12:
[----:B--2---:R-:W-:-:S05]  /*0590*/  IADD3 R224, -R0, R6, RZ ;  /* 0x0000000600e07210 */ /* 0x004fca0007ffe1ff */
[----:B------:R-:W-:-:S05]  /*05a0*/  IMAD R0, R4, c[0x0][0x538], R224 ;  /* 0x00014e0004007a24 */ /* 0x000fca00078e02e0 */
[----:B------:R-:W-:Y:S01]  /*05b0*/  ISETP.GT.AND P0, PT, R0, UR4, PT ;  /* 0x0000000400007c0c */ /* 0x000fe2000bf04270 */
[----:B------:R-:W-:-:S12]  /*05c0*/  BRA.DIV ~URZ, `(.L_x_17) ;  /* 0x0000c7327f007947 */ /* 0x000fd8000b800000 */
[----:B------:R-:W-:-:S04]  /*05d0*/  VOTE.ANY R6, PT, !P0 ;  /* 0x0000000000067806 */ /* 0x000fc800040e0100 */
.L_x_106:
[----:B------:R1:W2:Y:S01]  /*05e0*/  POPC R227, R6 ;  /* 0x0000000600e37309 */ /* 0x0002a20000000000 */
[----:B------:R-:W-:Y:S05]  /*05f0*/  BRA.DIV ~URZ, `(.L_x_18) ;  /* 0x0000c7527f007947 */ /* 0x000fea000b800000 */
[----:B--2---:R-:W2:Y:S04]  /*0600*/  SHFL.IDX PT, R11, R8, R227, 0x1f ;  /* 0x00001fe3080b7589 */ /* 0x004ea800000e0000 */
[----:B------:R3:W4:Y:S02]  /*0610*/  SHFL.IDX PT, R10, R7, R227, 0x1f ;  /* 0x00001fe3070a7589 */ /* 0x00072400000e0000 */
[----:B---3--:R-:W-:Y:S02]  /*0620*/  MOV R7, RZ ;  /* 0x000000ff00077202 */ /* 0x008fe40000000f00 */
.L_x_107:
[----:B--2-4-:R-:W-:Y:S01]  /*0630*/  ISETP.NE.AND P0, PT, R6, RZ, PT ;  /* 0x000000ff0600720c */ /* 0x014fe20003f05270 */
[----:B------:R-:W-:-:S12]  /*0640*/  BSSY B0, `(.L_x_19) ;  /* 0x0000005000007945 */ /* 0x000fd80003800000 */
[----:B------:R-:W-:Y:S05]  /*0650*/  @!P0 BRA `(.L_x_20) ;  /* 0x0000003000008947 */ /* 0x000fea0003800000 */
[----:B------:R-:W-:Y:S01]  /*0660*/  IADD3 R3, R227, -0x1, RZ ;  /* 0xffffffffe3037810 */ /* 0x000fe20007ffe0ff */
[----:B------:R-:W-:Y:S05]  /*0670*/  BRA.DIV ~URZ, `(.L_x_21) ;  /* 0x0000c7b27f007947 */ /* 0x000fea000b800000 */
[----:B------:R2:W3:Y:S02]  /*0680*/  SHFL.IDX PT, R7, R4, R3, 0x1f ;  /* 0x00001f0304077589 */ /* 0x0004e400000e0000 */
.L_x_20:
[----:B------:R-:W-:Y:S05]  /*0690*/  BSYNC B0 ;  /* 0x0000000000007941 */ /* 0x000fea0003800000 */
.L_x_19:
[----:B------:R-:W-:Y:S01]  /*06a0*/  IABS R0, R11 ;  /* 0x0000000b00007213 */ /* 0x000fe20000000000 */
[----:B---3--:R-:W-:Y:S02]  /*06b0*/  IMAD R224, R7, c[0x0][0x538], R224 ;  /* 0x00014e0007e07a24 */ /* 0x008fe400078e02e0 */
[----:B------:R-:W-:Y:S02]  /*06c0*/  IMAD.IADD R227, R227, 0x1, R9 ;  /* 0x00000001e3e37824 */ /* 0x000fe400078e0209 */
[----:B------:R-:W-:Y:S01]  /*06d0*/  IMAD.MOV.U32 R5, RZ, RZ, R0 ;  /* 0x000000ffff057224 */ /* 0x000fe200078e0000 */
[----:B------:R-:W-:Y:S02]  /*06e0*/  IABS R0, R10 ;  /* 0x0000000a00007213 */ /* 0x000fe40000000000 */
[----:B------:R-:W-:Y:S01]  /*06f0*/  IADD3 R225, -R224, UR4, RZ ;  /* 0x00000004e0e17c10 */ /* 0x000fe2000fffe1ff */
[----:B------:R-:W3:Y:S02]  /*0700*/  I2F.RP R2, R5 ;  /* 0x0000000500027306 */ /* 0x000ee40000209400 */
[----:B------:R-:W-:Y:S01]  /*0710*/  IMAD.MOV.U32 R7, RZ, RZ, R0 ;  /* 0x000000ffff077224 */ /* 0x000fe200078e0000 */
[----:B-1----:R-:W-:-:S02]  /*0720*/  IABS R6, R225 ;  /* 0x000000e100067213 */ /* 0x002fc40000000000 */
[----:B------:R-:W-:-:S03]  /*0730*/  IABS R0, R11 ;  /* 0x0000000b00007213 */ /* 0x000fc60000000000 */
[----:B------:R-:W-:Y:S01]  /*0740*/  I2F.RP R8, R7 ;  /* 0x0000000700087306 */ /* 0x000fe20000209400 */
[----:B------:R-:W-:-:S07]  /*0750*/  IADD3 R0, RZ, -R0, RZ ;  /* 0x80000000ff007210 */ /* 0x000fce0007ffe0ff */
[----:B---3--:R-:W1:Y:S02]  /*0760*/  MUFU.RCP R2, R2 ;  /* 0x0000000200027308 */ /* 0x008e640000001000 */
[----:B-1----:R-:W-:-:S06]  /*0770*/  IADD3 R2, R2, 0xffffffe, RZ ;  /* 0x0ffffffe02027810 */ /* 0x002fcc0007ffe0ff */
[----:B--2---:R-:W1:Y:S02]  /*0780*/  F2I.FTZ.U32.TRUNC.NTZ R3, R2 ;  /* 0x0000000200037305 */ /* 0x004e64000021f000 */
[----:B-1----:R-:W-:-:S04]  /*0790*/  IMAD.MOV R2, RZ, RZ, -R3 ;  /* 0x000000ffff027224 */ /* 0x002fc800078e0a03 */
[----:B------:R-:W-:Y:S02]  /*07a0*/  IMAD R4, R2, R5, RZ ;  /* 0x0000000502047224 */ /* 0x000fe400078e02ff */
[----:B------:R-:W-:-:S04]  /*07b0*/  IMAD.MOV.U32 R2, RZ, RZ, RZ ;  /* 0x000000ffff027224 */ /* 0x000fc800078e00ff */
[----:B------:R-:W-:-:S04]  /*07c0*/  IMAD.HI.U32 R2, R3, R4, R2 ;  /* 0x0000000403027227 */ /* 0x000fc800078e0002 */
[----:B------:R-:W-:-:S04]  /*07d0*/  IMAD.MOV.U32 R3, RZ, RZ, R6 ;  /* 0x000000ffff037224 */ /* 0x000fc800078e0006 */
[----:B------:R-:W-:-:S04]  /*07e0*/  IMAD.HI.U32 R2, R2, R3, RZ ;  /* 0x0000000302027227 */ /* 0x000fc800078e00ff */
[----:B------:R-:W-:Y:S02]  /*07f0*/  IMAD R0, R2, R0, R3 ;  /* 0x0000000002007224 */ /* 0x000fe400078e0203 */
[----:B------:R-:W1:Y:S03]  /*0800*/  MUFU.RCP R3, R8 ;  /* 0x0000000800037308 */ /* 0x000e660000001000 */
[----:B------:R-:W-:-:S13]  /*0810*/  ISETP.GT.U32.AND P1, PT, R5, R0, PT ;  /* 0x000000000500720c */ /* 0x000fda0003f24070 */
[----:B------:R-:W-:Y:S01]  /*0820*/  @!P1 IMAD.IADD R0, R0, 0x1, -R5 ;  /* 0x0000000100009824 */ /* 0x000fe200078e0a05 */
[----:B-1----:R-:W-:Y:S02]  /*0830*/  IADD3 R3, R3, 0xffffffe, RZ ;  /* 0x0ffffffe03037810 */ /* 0x002fe40007ffe0ff */
[----:B------:R-:W-:Y:S02]  /*0840*/  @!P1 IADD3 R2, R2, 0x1, RZ ;  /* 0x0000000102029810 */ /* 0x000fe40007ffe0ff */
[----:B------:R-:W-:Y:S02]  /*0850*/  ISETP.GE.U32.AND P2, PT, R0, R5, PT ;  /* 0x000000050000720c */ /* 0x000fe40003f46070 */
[----:B------:R-:W1:Y:S01]  /*0860*/  F2I.FTZ.U32.TRUNC.NTZ R3, R3 ;  /* 0x0000000300037305 */ /* 0x000e62000021f000 */
[----:B------:R-:W-:Y:S02]  /*0870*/  LOP3.LUT R0, R225, R11, RZ, 0x3c, !PT ;  /* 0x0000000be1007212 */ /* 0x000fe400078e3cff */
[----:B------:R-:W-:-:S02]  /*0880*/  ISETP.NE.AND P1, PT, R11, RZ, PT ;  /* 0x000000ff0b00720c */ /* 0x000fc40003f25270 */
[----:B------:R-:W-:-:S06]  /*0890*/  ISETP.GE.AND P0, PT, R0, RZ, PT ;  /* 0x000000ff0000720c */ /* 0x000fcc0003f06270 */
[----:B------:R-:W-:Y:S02]  /*08a0*/  @P2 IADD3 R2, R2, 0x1, RZ ;  /* 0x0000000102022810 */ /* 0x000fe40007ffe0ff */
[----:B-1----:R-:W-:-:S03]  /*08b0*/  IADD3 R0, RZ, -R3, RZ ;  /* 0x80000003ff007210 */ /* 0x002fc60007ffe0ff */
[----:B------:R-:W-:Y:S01]  /*08c0*/  IMAD.MOV.U32 R4, RZ, RZ, R2 ;  /* 0x000000ffff047224 */ /* 0x000fe200078e0002 */
[----:B------:R-:W-:-:S03]  /*08d0*/  MOV R2, RZ ;  /* 0x000000ff00027202 */ /* 0x000fc60000000f00 */
[----:B------:R-:W-:Y:S01]  /*08e0*/  @!P0 IMAD.MOV R4, RZ, RZ, -R4 ;  /* 0x000000ffff048224 */ /* 0x000fe200078e0a04 */
[----:B------:R-:W-:Y:S01]  /*08f0*/  @!P1 LOP3.LUT R4, RZ, R11, RZ, 0x33, !PT ;  /* 0x0000000bff049212 */ /* 0x000fe200078e33ff */
[----:B------:R-:W-:Y:S01]  /*0900*/  IMAD.MOV.U32 R5, RZ, RZ, R0 ;  /* 0x000000ffff057224 */ /* 0x000fe200078e0000 */
[----:B------:R-:W-:Y:S02]  /*0910*/  IABS R0, R10 ;  /* 0x0000000a00007213 */ /* 0x000fe40000000000 */
[----:B------:R-:W-:Y:S01]  /*0920*/  IABS R8, R4 ;  /* 0x0000000400087213 */ /* 0x000fe20000000000 */
[----:B------:R-:W-:Y:S02]  /*0930*/  IMAD R5, R5, R7, RZ ;  /* 0x0000000705057224 */ /* 0x000fe400078e02ff */
[----:B------:R-:W-:Y:S02]  /*0940*/  IMAD.MOV R6, RZ, RZ, -R0 ;  /* 0x000000ffff067224 */ /* 0x000fe400078e0a00 */
[----:B------:R-:W-:-:S04]  /*0950*/  IMAD.HI.U32 R0, R3, R5, R2 ;  /* 0x0000000503007227 */ /* 0x000fc800078e0002 */
[----:B------:R-:W-:Y:S02]  /*0960*/  IMAD.MOV.U32 R2, RZ, RZ, R8 ;  /* 0x000000ffff027224 */ /* 0x000fe400078e0008 */
[----:B------:R-:W-:Y:S02]  /*0970*/  IMAD.MOV.U32 R3, RZ, RZ, R6 ;  /* 0x000000ffff037224 */ /* 0x000fe400078e0006 */
[----:B------:R-:W-:-:S04]  /*0980*/  IMAD.HI.U32 R0, R0, R2, RZ ;  /* 0x0000000200007227 */ /* 0x000fc800078e00ff */
[----:B------:R-:W-:Y:S02]  /*0990*/  IMAD R2, R0, R3, R2 ;  /* 0x0000000300027224 */ /* 0x000fe400078e0202 */
[----:B------:R-:W-:-:S03]  /*09a0*/  IMAD R3, R4, R11, RZ ;  /* 0x0000000b04037224 */ /* 0x000fc600078e02ff */
[----:B------:R-:W-:Y:S02]  /*09b0*/  ISETP.GT.U32.AND P1, PT, R7, R2, PT ;  /* 0x000000020700720c */ /* 0x000fe40003f24070 */
[----:B------:R-:W-:-:S11]  /*09c0*/  IADD3 R225, R225, -R3, RZ ;  /* 0x80000003e1e17210 */ /* 0x000fd60007ffe0ff */
[----:B------:R-:W-:Y:S01]  /*09d0*/  @!P1 IMAD.IADD R2, R2, 0x1, -R7 ;  /* 0x0000000102029824 */ /* 0x000fe200078e0a07 */
[----:B------:R-:W-:Y:S02]  /*09e0*/  @!P1 IADD3 R0, R0, 0x1, RZ ;  /* 0x0000000100009810 */ /* 0x000fe40007ffe0ff */
[----:B------:R-:W-:Y:S02]  /*09f0*/  ISETP.NE.AND P1, PT, R10, RZ, PT ;  /* 0x000000ff0a00720c */ /* 0x000fe40003f25270 */
[----:B------:R-:W-:Y:S02]  /*0a00*/  ISETP.GE.U32.AND P2, PT, R2, R7, PT ;  /* 0x000000070200720c */ /* 0x000fe40003f46070 */
[----:B------:R-:W-:-:S04]  /*0a10*/  LOP3.LUT R2, R4, R10, RZ, 0x3c, !PT ;  /* 0x0000000a04027212 */ /* 0x000fc800078e3cff */
[----:B------:R-:W-:-:S07]  /*0a20*/  ISETP.GE.AND P0, PT, R2, RZ, PT ;  /* 0x000000ff0200720c */ /* 0x000fce0003f06270 */
[----:B------:R-:W-:-:S06]  /*0a30*/  @P2 IADD3 R0, R0, 0x1, RZ ;  /* 0x0000000100002810 */ /* 0x000fcc0007ffe0ff */
[----:B------:R-:W-:Y:S02]  /*0a40*/  @!P0 IADD3 R0, -R0, RZ, RZ ;  /* 0x000000ff00008210 */ /* 0x000fe40007ffe1ff */
[----:B------:R-:W-:-:S05]  /*0a50*/  @!P1 LOP3.LUT R0, RZ, R10, RZ, 0x33, !PT ;  /* 0x0000000aff009212 */ /* 0x000fca00078e33ff */
[--C-:B------:R-:W-:Y:S02]  /*0a60*/  IMAD.MOV R2, RZ, RZ, -R0.reuse ;  /* 0x000000ffff027224 */ /* 0x100fe400078e0a00 */
[C---:B------:R-:W-:Y:S02]  /*0a70*/  IMAD R0, R10.reuse, 0x1000000, R0 ;  /* 0x010000000a007824 */ /* 0x040fe400078e0200 */
[----:B------:R-:W-:-:S04]  /*0a80*/  IMAD R2, R10, R2, R4 ;  /* 0x000000020a027224 */ /* 0x000fc800078e0204 */
[----:B------:R-:W-:Y:S01]  /*0a90*/  IMAD R226, R2, 0x10000, R0 ;  /* 0x0001000002e27824 */ /* 0x000fe200078e0200 */
[----:B------:R-:W-:Y:S05]  /*0aa0*/  BRA `(.L_x_22) ;  /* 0x0000004000007947 */ /* 0x000fea0003800000 */
.L_x_13:
[----:B--2---:R-:W-:Y:S01]  /*0ab0*/  IMAD.MOV.U32 R225, RZ, RZ, RZ ;  /* 0x000000ffffe17224 */ /* 0x004fe200078e00ff */
[----:B------:R-:W-:Y:S01]  /*0ac0*/  MOV R226, RZ ;  /* 0x000000ff00e27202 */ /* 0x000fe20000000f00 */
[----:B------:R-:W-:Y:S01]  /*0ad0*/  IMAD.U32 R224, RZ, RZ, UR4 ;  /* 0x00000004ffe07e24 */ /* 0x000fe2000f8e00ff */
[----:B------:R-:W-:Y:S02]  /*0ae0*/  MOV R227, c[0x0][0x53c] ;  /* 0x00014f0000e37a02 */ /* 0x000fe40000000f00 */
.L_x_22:
[----:B------:R-:W-:Y:S01]  /*0af0*/  ISETP.NE.AND P0, PT, R12, RZ, PT ;  /* 0x000000ff0c00720c */ /* 0x000fe20003f05270 */
[----:B------:R-:W-:-:S12]  /*0b00*/  WARPSYNC 0xffffffff ;  /* 0xffffffff00007948 */ /* 0x000fd80003800000 */
[----:B------:R1:W-:Y:S04]  /*0b10*/  @!P0 STS.128 [0x18100], R224 ;  /* 0x018100e0ff008388 */ /* 0x0003e80000000c00 */
[----:B------:R-:W-:Y:S06]  /*0b20*/  BAR.ARV 0x5, 0x100 ;  /* 0x0144000000007b1d */ /* 0x000fec0000002000 */
.L_x_11:
[----:B-12---:R-:W-:-:S13]  /*0b30*/  ISETP.GE.AND P0, PT, R227, c[0x0][0x53c], PT ;  /* 0x00014f00e3007a0c */ /* 0x006fda0003f06270 */
[----:B------:R-:W-:Y:S05]  /*0b40*/  @P0 EXIT ;  /* 0x000000000000094d */ /* 0x000fea0003800000 */
[----:B------:R-:W1:Y:S02]  /*0b50*/  S2R R15, SR_TID.X ;  /* 0x00000000000f7919 */ /* 0x000e640000002100 */
[----:B-1----:R-:W-:-:S04]  /*0b60*/  SHF.R.S32.HI R10, RZ, 0x1f, R15 ;  /* 0x0000001fff0a7819 */ /* 0x002fc8000001140f */
[CC--:B------:R-:W-:Y:S02]  /*0b70*/  LEA.HI R2, R10.reuse, R15.reuse, RZ, 0x4 ;  /* 0x0000000f0a027211 */ /* 0x0c0fe400078f20ff */
[----:B------:R-:W-:Y:S02]  /*0b80*/  LEA.HI R8, R10, R15, RZ, 0x3 ;  /* 0x0000000f0a087211 */ /* 0x000fe400078f18ff */
[----:B------:R-:W-:Y:S02]  /*0b90*/  SHF.R.S32.HI R3, RZ, 0x4, R2 ;  /* 0x00000004ff037819 */ /* 0x000fe40000011402 */
[----:B------:R-:W-:Y:S02]  /*0ba0*/  LOP3.LUT R9, R8, 0xfffffff8, RZ, 0xc0, !PT ;  /* 0xfffffff808097812 */ /* 0x000fe400078ec0ff */
[----:B------:R-:W-:Y:S02]  /*0bb0*/  LEA.HI R0, R2, R3, RZ, 0x1 ;  /* 0x0000000302007211 */ /* 0x000fe400078f08ff */
[----:B------:R-:W-:Y:S01]  /*0bc0*/  SHF.R.S32.HI R17, RZ, 0x3, R8 ;  /* 0x00000003ff117819 */ /* 0x000fe20000011408 */
[----:B------:R-:W-:Y:S01]  /*0bd0*/  IMAD.IADD R9, R15, 0x1, -R9 ;  /* 0x000000010f097824 */ /* 0x000fe200078e0a09 */
[----:B------:R-:W-:-:S02]  /*0be0*/  LOP3.LUT R0, R0, 0xfffffffe, RZ, 0xc0, !PT ;  /* 0xfffffffe00007812 */ /* 0x000fc400078ec0ff */
[----:B------:R-:W-:Y:S01]  /*0bf0*/  LEA.HI R11, R10, R15, RZ, 0x2 ;  /* 0x0000000f0a0b7211 */ /* 0x000fe200078f10ff */
[----:B------:R-:W-:Y:S02]  /*0c00*/  IMAD.SHL.U32 R4, R17, 0x40, RZ ;  /* 0x0000004011047824 */ /* 0x000fe400078e00ff */
[----:B------:R-:W-:Y:S01]  /*0c10*/  IMAD.IADD R13, R3, 0x1, -R0 ;  /* 0x00000001030d7824 */ /* 0x000fe200078e0a00 */
[----:B------:R-:W-:Y:S01]  /*0c20*/  LOP3.LUT R0, R2, 0xfffffff0, RZ, 0xc0, !PT ;  /* 0xfffffff002007812 */ /* 0x000fe200078ec0ff */
[C---:B------:R-:W-:Y:S01]  /*0c30*/  IMAD.SHL.U32 R220, R9.reuse, 0x8, RZ ;  /* 0x0000000809dc7824 */ /* 0x040fe200078e00ff */
[--C-:B------:R-:W-:Y:S01]  /*0c40*/  SHF.R.S32.HI R7, RZ, 0x2, R11.reuse ;  /* 0x00000002ff077819 */ /* 0x100fe2000001140b */
[----:B------:R-:W-:Y:S01]  /*0c50*/  IMAD.SHL.U32 R6, R9, 0x40, RZ ;  /* 0x0000004009067824 */ /* 0x000fe200078e00ff */
[----:B------:R-:W-:Y:S01]  /*0c60*/  SHF.R.S32.HI R3, RZ, 0x1f, R11 ;  /* 0x0000001fff037819 */ /* 0x000fe2000001140b */
[----:B------:R-:W-:Y:S01]  /*0c70*/  IMAD.IADD R2, R15, 0x1, -R0 ;  /* 0x000000010f027824 */ /* 0x000fe200078e0a00 */
[----:B------:R-:W-:-:S02]  /*0c80*/  LOP3.LUT R0, R4, 0x1c0, RZ, 0xc0, !PT ;  /* 0x000001c004007812 */ /* 0x000fc400078ec0ff */
[----:B------:R-:W-:Y:S02]  /*0c90*/  LEA.HI R3, R3, R7, RZ, 0x3 ;  /* 0x0000000703037211 */ /* 0x000fe400078f18ff */
[----:B------:R-:W-:Y:S02]  /*0ca0*/  SHF.R.S32.HI R12, RZ, 0x1f, R2 ;  /* 0x0000001fff0c7819 */ /* 0x000fe40000011402 */
[----:B------:R-:W-:Y:S02]  /*0cb0*/  LOP3.LUT R4, R3, 0xfffffff8, RZ, 0xc0, !PT ;  /* 0xfffffff803047812 */ /* 0x000fe400078ec0ff */
[----:B------:R-:W-:Y:S02]  /*0cc0*/  LOP3.LUT R5, R0, 0x38, R220, 0xf8, !PT ;  /* 0x0000003800057812 */ /* 0x000fe400078ef8dc */
[----:B------:R-:W-:Y:S01]  /*0cd0*/  SHF.R.U32.HI R3, RZ, 0x3, R0 ;  /* 0x00000003ff037819 */ /* 0x000fe20000011600 */
[----:B------:R-:W-:Y:S01]  /*0ce0*/  IMAD.IADD R7, R7, 0x1, -R4 ;  /* 0x0000000107077824 */ /* 0x000fe200078e0a04 */
[----:B------:R-:W-:-:S02]  /*0cf0*/  LOP3.LUT R0, R6, 0x1c0, RZ, 0xc0, !PT ;  /* 0x000001c006007812 */ /* 0x000fc400078ec0ff */
[----:B------:R-:W-:Y:S02]  /*0d00*/  LEA.HI R12, R12, R2, RZ, 0x3 ;  /* 0x000000020c0c7211 */ /* 0x000fe400078f18ff */
[----:B------:R-:W-:Y:S02]  /*0d10*/  LOP3.LUT R5, R5, R3, RZ, 0x3c, !PT ;  /* 0x0000000305057212 */ /* 0x000fe400078e3cff */
[----:B------:R-:W-:Y:S02]  /*0d20*/  LOP3.LUT R3, R0, 0x8, R8, 0xf8, !PT ;  /* 0x0000000800037812 */ /* 0x000fe400078ef808 */
[----:B------:R-:W-:Y:S02]  /*0d30*/  SHF.R.U32.HI R0, RZ, 0x3, R0 ;  /* 0x00000003ff007819 */ /* 0x000fe40000011600 */
[----:B------:R-:W-:Y:S02]  /*0d40*/  LEA.HI R8, R10, R15, RZ, 0x5 ;  /* 0x0000000f0a087211 */ /* 0x000fe400078f28ff */
[----:B------:R-:W-:-:S02]  /*0d50*/  LOP3.LUT R4, R12, 0xfffffff8, RZ, 0xc0, !PT ;  /* 0xfffffff80c047812 */ /* 0x000fc400078ec0ff */
[----:B------:R-:W-:Y:S02]  /*0d60*/  LEA.HI R6, R10, R15, RZ, 0x6 ;  /* 0x0000000f0a067211 */ /* 0x000fe400078f30ff */
[----:B------:R-:W-:Y:S01]  /*0d70*/  LOP3.LUT R14, R3, R0, RZ, 0x3c, !PT ;  /* 0x00000000030e7212 */ /* 0x000fe200078e3cff */
[----:B------:R-:W-:Y:S01]  /*0d80*/  IMAD.IADD R10, R2, 0x1, -R4 ;  /* 0x00000001020a7824 */ /* 0x000fe200078e0a04 */
[----:B------:R-:W-:Y:S01]  /*0d90*/  LOP3.LUT R0, R8, 0xffffffe0, RZ, 0xc0, !PT ;  /* 0xffffffe008007812 */ /* 0x000fe200078ec0ff */
[----:B------:R-:W-:Y:S01]  /*0da0*/  IMAD.SHL.U32 R4, R6, 0x8, RZ ;  /* 0x0000000806047824 */ /* 0x000fe200078e00ff */
[--C-:B------:R-:W-:Y:S02]  /*0db0*/  SHF.R.S32.HI R6, RZ, 0x5, R8.reuse ;  /* 0x00000005ff067819 */ /* 0x100fe40000011408 */
[----:B------:R-:W-:Y:S01]  /*0dc0*/  SHF.R.S32.HI R2, RZ, 0x1f, R8 ;  /* 0x0000001fff027819 */ /* 0x000fe20000011408 */
[----:B------:R-:W-:Y:S01]  /*0dd0*/  IMAD.IADD R16, R15, 0x1, -R0 ;  /* 0x000000010f107824 */ /* 0x000fe200078e0a00 */
[----:B------:R-:W-:Y:S01]  /*0de0*/  LOP3.LUT R3, R11, 0xfffffffc, RZ, 0xc0, !PT ;  /* 0xfffffffc0b037812 */ /* 0x000fe200078ec0ff */
[----:B------:R-:W-:Y:S01]  /*0df0*/  IMAD.SHL.U32 R8, R13, 0x8, RZ ;  /* 0x000000080d087824 */ /* 0x000fe200078e00ff */
[----:B------:R-:W-:Y:S01]  /*0e00*/  LEA.HI R0, R2, R6, RZ, 0x3 ;  /* 0x0000000602007211 */ /* 0x000fe200078f18ff */
[----:B------:R-:W-:Y:S01]  /*0e10*/  IMAD.SHL.U32 R2, R10, 0x40, RZ ;  /* 0x000000400a027824 */ /* 0x000fe200078e00ff */
[----:B------:R-:W-:-:S02]  /*0e20*/  SHF.R.S32.HI R11, RZ, 0x1f, R16 ;  /* 0x0000001fff0b7819 */ /* 0x000fc40000011410 */
[----:B------:R-:W-:Y:S02]  /*0e30*/  LOP3.LUT R0, R0, 0xffffff8, RZ, 0xc0, !PT ;  /* 0x0ffffff800007812 */ /* 0x000fe400078ec0ff */
[----:B------:R-:W-:Y:S02]  /*0e40*/  LEA.HI R11, R11, R16, RZ, 0x2 ;  /* 0x000000100b0b7211 */ /* 0x000fe400078f10ff */
[----:B------:R-:W-:Y:S01]  /*0e50*/  LOP3.LUT R195, R5, 0x7ffffe00, R4, 0xf8, !PT ;  /* 0x7ffffe0005c37812 */ /* 0x000fe200078ef804 */
[----:B------:R-:W-:Y:S01]  /*0e60*/  IMAD.IADD R4, R15, 0x1, -R3 ;  /* 0x000000010f047824 */ /* 0x000fe200078e0a03 */
[----:B------:R-:W-:Y:S01]  /*0e70*/  LOP3.LUT R2, R2, 0x1c0, RZ, 0xc0, !PT ;  /* 0x000001c002027812 */ /* 0x000fe200078ec0ff */
[----:B------:R-:W-:Y:S01]  /*0e80*/  IMAD.IADD R3, R6, 0x1, -R0 ;  /* 0x0000000106037824 */ /* 0x000fe200078e0a00 */
[----:B------:R-:W-:Y:S01]  /*0e90*/  SHF.R.S32.HI R0, RZ, 0x2, R11 ;  /* 0x00000002ff007819 */ /* 0x000fe2000001140b */
[----:B------:R-:W-:Y:S01]  /*0ea0*/  IMAD.SHL.U32 R195, R195, 0x2, RZ ;  /* 0x00000002c3c37824 */ /* 0x000fe200078e00ff */
[----:B------:R-:W-:-:S02]  /*0eb0*/  LOP3.LUT R5, R7, 0x1, RZ, 0xc0, !PT ;  /* 0x0000000107057812 */ /* 0x000fc400078ec0ff */
[----:B------:R-:W-:Y:S01]  /*0ec0*/  LOP3.LUT R8, R2, 0x8, R8, 0xf8, !PT ;  /* 0x0000000802087812 */ /* 0x000fe200078ef808 */
[----:B------:R-:W-:Y:S01]  /*0ed0*/  IMAD R15, R3, 0x10, R0 ;  /* 0x00000010030f7824 */ /* 0x000fe200078e0200 */
[----:B------:R-:W-:Y:S01]  /*0ee0*/  SHF.R.U32.HI R2, RZ, 0x3, R2 ;  /* 0x00000003ff027819 */ /* 0x000fe20000011602 */
[----:B------:R-:W-:Y:S01]  /*0ef0*/  IMAD.SHL.U32 R3, R7, 0x40, RZ ;  /* 0x0000004007037824 */ /* 0x000fe200078e00ff */
[----:B------:R-:W-:Y:S02]  /*0f00*/  LEA.HI R0, R4, R4, RZ, 0x1 ;  /* 0x0000000404007211 */ /* 0x000fe400078f08ff */
[----:B------:R-:W-:Y:S01]  /*0f10*/  ISETP.NE.U32.AND P0, PT, R5, 0x1, PT ;  /* 0x000000010500780c */ /* 0x000fe20003f05070 */
[----:B------:R-:W-:Y:S01]  /*0f20*/  STL [R1+0x38], R15 ;  /* 0x0000380f01007387 */ /* 0x000fe20000100800 */
[----:B------:R-:W-:Y:S01]  /*0f30*/  LOP3.LUT R8, R8, R2, RZ, 0x3c, !PT ;  /* 0x0000000208087212 */ /* 0x000fe200078e3cff */
[----:B------:R-:W-:Y:S01]  /*0f40*/  IMAD.SHL.U32 R2, R6, 0x400, RZ ;  /* 0x0000040006027824 */ /* 0x000fe200078e00ff */
[----:B------:R-:W-:-:S02]  /*0f50*/  LOP3.LUT R0, R0, 0x1ffffffe, RZ, 0xc0, !PT ;  /* 0x1ffffffe00007812 */ /* 0x000fc400078ec0ff */
[----:B------:R-:W-:Y:S01]  /*0f60*/  R2P PR, R7, 0x6 ;  /* 0x0000000607007804 */ /* 0x000fe20000000000 */
[----:B------:R-:W-:Y:S01]  /*0f70*/  IMAD.SHL.U32 R7, R12, 0x40, RZ ;  /* 0x000000400c077824 */ /* 0x000fe200078e00ff */
[----:B------:R-:W-:Y:S01]  /*0f80*/  LOP3.LUT R6, R3, 0x1c0, RZ, 0xc0, !PT ;  /* 0x000001c003067812 */ /* 0x000fe200078ec0ff */
[----:B------:R-:W-:Y:S01]  /*0f90*/  IMAD.IADD R12, R4, 0x1, -R0 ;  /* 0x00000001040c7824 */ /* 0x000fe200078e0a00 */
[----:B------:R-:W-:Y:S01]  /*0fa0*/  LOP3.LUT P6, RZ, R10, 0x2, RZ, 0xc0, !PT ;  /* 0x000000020aff7812 */ /* 0x000fe200078cc0ff */
[----:B------:R-:W-:Y:S01]  /*0fb0*/  IMAD R5, R4, 0x2, R2 ;  /* 0x0000000204057824 */ /* 0x000fe200078e0202 */
[----:B------:R-:W-:Y:S01]  /*0fc0*/  LEA.HI R4, R6, R6, RZ, 0x1d ;  /* 0x0000000606047211 */ /* 0x000fe200078fe8ff */
[----:B------:R-:W-:Y:S01]  /*0fd0*/  IMAD R0, R13, 0x200, R14 ;  /* 0x000002000d007824 */ /* 0x000fe200078e020e */
[----:B------:R-:W-:Y:S01]  /*0fe0*/  LOP3.LUT R3, R7, 0xfffffe00, RZ, 0xc0, !PT ;  /* 0xfffffe0007037812 */ /* 0x000fe200078ec0ff */
[----:B------:R-:W-:Y:S01]  /*0ff0*/  IMAD.MOV.U32 R13, RZ, RZ, 0x20 ;  /* 0x00000020ff0d7424 */ /* 0x000fe200078e00ff */
[----:B------:R-:W-:Y:S01]  /*1000*/  LOP3.LUT P5, RZ, R10, 0x4, RZ, 0xc0, !PT ;  /* 0x000000040aff7812 */ /* 0x000fe200078ac0ff */
[----:B------:R-:W-:Y:S01]  /*1010*/  IMAD.IADD R10, R5, 0x1, R4 ;  /* 0x00000001050a7824 */ /* 0x000fe200078e0204 */
[----:B------:R-:W-:-:S02]  /*1020*/  IADD3 R4, R8, R3, R2 ;  /* 0x0000000308047210 */ /* 0x000fc40007ffe002 */
[----:B------:R-:W-:Y:S01]  /*1030*/  LOP3.LUT R5, R8, R3, RZ, 0xfc, !PT ;  /* 0x0000000308057212 */ /* 0x000fe200078efcff */
[C---:B------:R-:W-:Y:S01]  /*1040*/  IMAD R3, R9.reuse, 0x20, R17 ;  /* 0x0000002009037824 */ /* 0x040fe200078e0211 */
[----:B------:R-:W-:Y:S01]  /*1050*/  IADD3 R222, R220, 0x40, RZ ;  /* 0x00000040dcde7810 */ /* 0x000fe20007ffe0ff */
[----:B------:R-:W-:Y:S01]  /*1060*/  IMAD.MOV.U32 R8, RZ, RZ, 0x40 ;  /* 0x00000040ff087424 */ /* 0x000fe200078e00ff */
[C---:B------:R-:W-:Y:S02]  /*1070*/  LOP3.LUT P4, RZ, R9.reuse, 0x2, RZ, 0xc0, !PT ;  /* 0x0000000209ff7812 */ /* 0x040fe4000788c0ff */
[----:B------:R1:W-:Y:S01]  /*1080*/  STL [R1+0x30], R3 ;  /* 0x0000300301007387 */ /* 0x0003e20000100800 */
[----:B------:R-:W-:Y:S01]  /*1090*/  LOP3.LUT P3, RZ, R9, 0x4, RZ, 0xc0, !PT ;  /* 0x0000000409ff7812 */ /* 0x000fe2000786c0ff */
[----:B------:R-:W-:Y:S01]  /*10a0*/  IMAD R9, R12, 0x8, R15 ;  /* 0x000000080c097824 */ /* 0x000fe200078e020f */
[----:B------:R-:W-:Y:S02]  /*10b0*/  SHF.R.S32.HI R6, RZ, 0x1f, R222 ;  /* 0x0000001fff067819 */ /* 0x000fe400000114de */
[----:B------:R-:W-:-:S02]  /*10c0*/  SEL R7, R13, 0xffffffe0, !P1 ;  /* 0xffffffe00d077807 */ /* 0x000fc40004800000 */
[----:B------:R-:W-:Y:S01]  /*10d0*/  LEA R172, R0, 0x6100, 0x1 ;  /* 0x0000610000ac7811 */ /* 0x000fe200078e08ff */
[----:B------:R2:W-:Y:S01]  /*10e0*/  STL [R1], R6 ;  /* 0x0000000601007387 */ /* 0x0005e20000100800 */
[C---:B------:R-:W-:Y:S02]  /*10f0*/  SEL R2, R8.reuse, 0xffffffc0, !P3 ;  /* 0xffffffc008027807 */ /* 0x040fe40005800000 */
[----:B------:R-:W-:Y:S01]  /*1100*/  SEL R0, R8, 0xffffffc0, !P5 ;  /* 0xffffffc008007807 */ /* 0x000fe20006800000 */
[----:B------:R3:W-:Y:S01]  /*1110*/  STL [R1+0x3c], R9 ;  /* 0x00003c0901007387 */ /* 0x0007e20000100800 */
[----:B------:R-:W-:Y:S01]  /*1120*/  LEA R10, R10, 0x80, 0x1 ;  /* 0x000000800a0a7811 */ /* 0x000fe200078e08ff */
[C---:B------:R-:W-:Y:S01]  /*1130*/  IMAD.IADD R178, R172.reuse, 0x1, R2 ;  /* 0x00000001acb27824 */ /* 0x040fe200078e0202 */
[C---:B------:R-:W-:Y:S02]  /*1140*/  IADD3 R183, R172.reuse, 0x20, RZ ;  /* 0x00000020acb77810 */ /* 0x040fe40007ffe0ff */
[----:B------:R-:W-:Y:S01]  /*1150*/  @P4 IADD3 R183, R172, -0x20, RZ ;  /* 0xffffffe0acb74810 */ /* 0x000fe20007ffe0ff */
[----:B------:R-:W-:Y:S01]  /*1160*/  STL [R1+0x10], R10 ;  /* 0x0000100a01007387 */ /* 0x000fe20000100800 */
[----:B------:R-:W-:-:S02]  /*1170*/  LEA R179, R4, 0xc100, 0x1 ;  /* 0x0000c10004b37811 */ /* 0x000fc400078e08ff */
[----:B------:R-:W-:Y:S01]  /*1180*/  LEA R173, R5, 0x100, 0x1 ;  /* 0x0000010005ad7811 */ /* 0x000fe200078e08ff */
[----:B------:R-:W-:Y:S01]  /*1190*/  IMAD.IADD R175, R2, 0x1, R183 ;  /* 0x0000000102af7824 */ /* 0x000fe200078e02b7 */
[----:B------:R-:W-:Y:S01]  /*11a0*/  IADD3 R223, R220, 0x80, RZ ;  /* 0x00000080dcdf7810 */ /* 0x000fe20007ffe0ff */
[----:B------:R-:W-:Y:S01]  /*11b0*/  IMAD.IADD R182, R179, 0x1, R0 ;  /* 0x00000001b3b67824 */ /* 0x000fe200078e0200 */
[----:B-1----:R-:W-:Y:S01]  /*11c0*/  LOP3.LUT R3, R11, 0x7ffffffc, RZ, 0xc0, !PT ;  /* 0x7ffffffc0b037812 */ /* 0x002fe200078ec0ff */
[----:B------:R-:W-:Y:S01]  /*11d0*/  IMAD.IADD R177, R0, 0x1, R173 ;  /* 0x0000000100b17824 */ /* 0x000fe200078e02ad */
[----:B------:R-:W-:Y:S02]  /*11e0*/  SHF.R.S32.HI R221, RZ, 0x1f, R220 ;  /* 0x0000001fffdd7819 */ /* 0x000fe400000114dc */
[----:B------:R-:W-:Y:S01]  /*11f0*/  SHF.R.S32.HI R252, RZ, 0x1f, R223 ;  /* 0x0000001ffffc7819 */ /* 0x000fe200000114df */
[----:B------:R-:W-:Y:S01]  /*1200*/  IMAD.IADD R3, R16, 0x1, -R3 ;  /* 0x0000000110037824 */ /* 0x000fe200078e0a03 */
[----:B------:R-:W-:-:S02]  /*1210*/  IADD3 R194, R183, 0x800, RZ ;  /* 0x00000800b7c27810 */ /* 0x000fc40007ffe0ff */
[----:B--2---:R-:W-:Y:S01]  /*1220*/  SEL R6, R8, 0xffffffc0, !P2 ;  /* 0xffffffc008067807 */ /* 0x004fe20005000000 */
[----:B------:R-:W-:Y:S01]  /*1230*/  IMAD.SHL.U32 R233, R3, 0x2, RZ ;  /* 0x0000000203e97824 */ /* 0x000fe200078e00ff */
[----:B------:R-:W-:Y:S02]  /*1240*/  SEL R3, R13, 0xffffffe0, !P6 ;  /* 0xffffffe00d037807 */ /* 0x000fe40007000000 */
[----:B------:R-:W-:Y:S02]  /*1250*/  IADD3 R193, R183, 0x1000, RZ ;  /* 0x00001000b7c17810 */ /* 0x000fe40007ffe0ff */
[----:B------:R-:W-:Y:S01]  /*1260*/  IADD3 R15, R233, 0x88, RZ ;  /* 0x00000088e90f7810 */ /* 0x000fe20007ffe0ff */
[----:B------:R-:W-:Y:S01]  /*1270*/  IMAD.IADD R180, R179, 0x1, R3 ;  /* 0x00000001b3b47824 */ /* 0x000fe200078e0203 */
[----:B------:R-:W-:Y:S01]  /*1280*/  IADD3 R14, R233, 0x90, RZ ;  /* 0x00000090e90e7810 */ /* 0x000fe20007ffe0ff */
[----:B------:R-:W-:Y:S01]  /*1290*/  IMAD.IADD R174, R3, 0x1, R173 ;  /* 0x0000000103ae7824 */ /* 0x000fe200078e02ad */
[C---:B------:R-:W-:Y:S01]  /*12a0*/  IADD3 R13, R233.reuse, 0x98, RZ ;  /* 0x00000098e90d7810 */ /* 0x040fe20007ffe0ff */
[----:B------:R-:W-:Y:S01]  /*12b0*/  IMAD.IADD R181, R180, 0x1, R0 ;  /* 0x00000001b4b57824 */ /* 0x000fe200078e0200 */
[C---:B------:R-:W-:Y:S01]  /*12c0*/  IADD3 R12, R233.reuse, 0xa0, RZ ;  /* 0x000000a0e90c7810 */ /* 0x040fe20007ffe0ff */
[----:B------:R-:W-:Y:S01]  /*12d0*/  IMAD.IADD R176, R0, 0x1, R174 ;  /* 0x0000000100b07824 */ /* 0x000fe200078e02ae */
[----:B------:R-:W-:-:S02]  /*12e0*/  IADD3 R11, R233, 0xa8, RZ ;  /* 0x000000a8e90b7810 */ /* 0x000fc40007ffe0ff */
[----:B------:R-:W-:Y:S02]  /*12f0*/  SHF.R.S32.HI R16, RZ, 0x1f, R15 ;  /* 0x0000001fff107819 */ /* 0x000fe4000001140f */
[C---:B------:R-:W-:Y:S02]  /*1300*/  IADD3 R8, R233.reuse, 0x80, RZ ;  /* 0x00000080e9087810 */ /* 0x040fe40007ffe0ff */
[C---:B---3--:R-:W-:Y:S02]  /*1310*/  IADD3 R9, R233.reuse, 0xb0, RZ ;  /* 0x000000b0e9097810 */ /* 0x048fe40007ffe0ff */
[----:B------:R-:W-:Y:S02]  /*1320*/  SHF.R.S32.HI R15, RZ, 0x1f, R14 ;  /* 0x0000001fff0f7819 */ /* 0x000fe4000001140e */
[----:B------:R-:W-:Y:S02]  /*1330*/  IADD3 R8, R233, 0xb8, RZ ;  /* 0x000000b8e9087810 */ /* 0x000fe40007ffe0ff */
[----:B------:R-:W-:-:S02]  /*1340*/  SHF.R.S32.HI R14, RZ, 0x1f, R13 ;  /* 0x0000001fff0e7819 */ /* 0x000fc4000001140d */
[----:B------:R-:W-:Y:S02]  /*1350*/  SHF.R.S32.HI R13, RZ, 0x1f, R12 ;  /* 0x0000001fff0d7819 */ /* 0x000fe4000001140c */
[----:B------:R-:W-:Y:S02]  /*1360*/  SHF.R.S32.HI R12, RZ, 0x1f, R11 ;  /* 0x0000001fff0c7819 */ /* 0x000fe4000001140b */
[----:B------:R-:W-:Y:S01]  /*1370*/  SHF.R.S32.HI R11, RZ, 0x1f, R9 ;  /* 0x0000001fff0b7819 */ /* 0x000fe20000011409 */
[C---:B------:R-:W-:Y:S01]  /*1380*/  IMAD.IADD R11, R10.reuse, 0x1, R6 ;  /* 0x000000010a0b7824 */ /* 0x040fe200078e0206 */
[----:B------:R-:W-:Y:S01]  /*1390*/  SHF.R.S32.HI R9, RZ, 0x1f, R8 ;  /* 0x0000001fff097819 */ /* 0x000fe20000011408 */
[C---:B------:R-:W-:Y:S01]  /*13a0*/  IMAD.IADD R9, R10.reuse, 0x1, R7 ;  /* 0x000000010a097824 */ /* 0x040fe200078e0207 */
[C---:B------:R-:W-:Y:S02]  /*13b0*/  IADD3 R8, R10.reuse, -0x10, RZ ;  /* 0xfffffff00a087810 */ /* 0x040fe40007ffe0ff */
[----:B------:R-:W-:Y:S01]  /*13c0*/  @P0 IADD3 R8, R10, 0x10, RZ ;  /* 0x000000100a080810 */ /* 0x000fe20007ffe0ff */
[----:B------:R-:W-:Y:S01]  /*13d0*/  IMAD.IADD R2, R9, 0x1, R6 ;  /* 0x0000000109027824 */ /* 0x000fe200078e0206 */
[----:B------:R-:W-:Y:S01]  /*13e0*/  STL [R1+0x2c], R11 ;  /* 0x00002c0b01007387 */ /* 0x000fe20000100800 */
[----:B------:R-:W-:-:S02]  /*13f0*/  IADD3 R192, R183, 0x1800, RZ ;  /* 0x00001800b7c07810 */ /* 0x000fc40007ffe0ff */
[----:B------:R-:W-:Y:S01]  /*1400*/  IMAD.IADD R4, R6, 0x1, R8 ;  /* 0x0000000106047824 */ /* 0x000fe200078e0208 */
[----:B------:R-:W-:Y:S01]  /*1410*/  STL [R1+0x1c], R9 ;  /* 0x00001c0901007387 */ /* 0x000fe20000100800 */
[C---:B------:R-:W-:Y:S02]  /*1420*/  IADD3 R191, R183.reuse, 0x2000, RZ ;  /* 0x00002000b7bf7810 */ /* 0x040fe40007ffe0ff */
[C---:B------:R-:W-:Y:S01]  /*1430*/  IADD3 R190, R183.reuse, 0x2800, RZ ;  /* 0x00002800b7be7810 */ /* 0x040fe20007ffe0ff */
[----:B------:R1:W-:Y:S01]  /*1440*/  STL [R1+0x28], R2 ;  /* 0x0000280201007387 */ /* 0x0003e20000100800 */
[C---:B------:R-:W-:Y:S02]  /*1450*/  IADD3 R189, R183.reuse, 0x3000, RZ ;  /* 0x00003000b7bd7810 */ /* 0x040fe40007ffe0ff */
[C---:B------:R-:W-:Y:S01]  /*1460*/  IADD3 R188, R183.reuse, 0x3800, RZ ;  /* 0x00003800b7bc7810 */ /* 0x040fe20007ffe0ff */
[----:B------:R-:W-:Y:S01]  /*1470*/  STL [R1+0x14], R8 ;  /* 0x0000140801007387 */ /* 0x000fe20000100800 */
[----:B------:R-:W-:-:S02]  /*1480*/  IADD3 R187, R183, 0x4000, RZ ;  /* 0x00004000b7bb7810 */ /* 0x000fc40007ffe0ff */
[C---:B------:R-:W-:Y:S01]  /*1490*/  IADD3 R186, R183.reuse, 0x4800, RZ ;  /* 0x00004800b7ba7810 */ /* 0x040fe20007ffe0ff */
[----:B------:R-:W-:Y:S01]  /*14a0*/  STL [R1+0x24], R4 ;  /* 0x0000240401007387 */ /* 0x000fe20000100800 */
[C---:B------:R-:W-:Y:S02]  /*14b0*/  IADD3 R185, R183.reuse, 0x5000, RZ ;  /* 0x00005000b7b97810 */ /* 0x040fe40007ffe0ff */
[----:B------:R-:W-:Y:S01]  /*14c0*/  IADD3 R184, R183, 0x5800, RZ ;  /* 0x00005800b7b87810 */ /* 0x000fe20007ffe0ff */
[----:B-1----:R-:W-:-:S05]  /*14d0*/  IMAD.IADD R2, R7, 0x1, R8 ;  /* 0x0000000107027824 */ /* 0x002fca00078e0208 */
[----:B------:R1:W-:Y:S02]  /*14e0*/  STL [R1+0x18], R2 ;  /* 0x0000180201007387 */ /* 0x0003e40000100800 */
[----:B-1----:R-:W-:-:S05]  /*14f0*/  IMAD.IADD R2, R2, 0x1, R6 ;  /* 0x0000000102027824 */ /* 0x002fca00078e0206 */
[----:B------:R1:W-:Y:S02]  /*1500*/  STL [R1+0x20], R2 ;  /* 0x0000200201007387 */ /* 0x0003e40000100800 */
.L_x_103:
[----:B------:R-:W-:-:S04]  /*1510*/  IMAD.MOV.U32 R13, RZ, RZ, 0x4 ;  /* 0x00000004ff0d7424 */ /* 0x000fc800078e00ff */
[----:B-1----:R-:W-:-:S05]  /*1520*/  IMAD.WIDE R2, R227, R13, c[0x0][0x588] ;  /* 0x00016200e3027625 */ /* 0x002fca00078e020d */
[----:B------:R-:W2:Y:S01]  /*1530*/  LDG.E R228, [R2.64] ;  /* 0x0000000602e47981 */ /* 0x000ea2000c1e1900 */
[----:B------:R-:W-:Y:S01]  /*1540*/  ISETP.NE.U32.AND P1, PT, RZ, c[0x0][0x370], PT ;  /* 0x0000dc00ff007a0c */ /* 0x000fe20003f25070 */
[----:B------:R-:W-:Y:S01]  /*1550*/  CS2R R6, SRZ ;  /* 0x0000000000067805 */ /* 0x000fe2000001ff00 */
[----:B------:R-:W-:Y:S02]  /*1560*/  ISETP.NE.U32.AND P5, PT, RZ, c[0x0][0x360], PT ;  /* 0x0000d800ff007a0c */ /* 0x000fe40003fa5070 */
[----:B------:R-:W-:Y:S02]  /*1570*/  ISETP.NE.AND.EX P1, PT, RZ, c[0x0][0x374], PT, P1 ;  /* 0x0000dd00ff007a0c */ /* 0x000fe40003f25310 */
[----:B------:R-:W-:Y:S02]  /*1580*/  ISETP.NE.AND.EX P5, PT, RZ, c[0x0][0x364], PT, P5 ;  /* 0x0000d900ff007a0c */ /* 0x000fe40003fa5350 */
[----:B------:R-:W-:-:S04]  /*1590*/  ISETP.NE.U32.AND P3, PT, RZ, c[0x0][0x348], PT ;  /* 0x0000d200ff007a0c */ /* 0x000fc80003f65070 */
[----:B------:R-:W-:Y:S01]  /*15a0*/  ISETP.NE.AND.EX P3, PT, RZ, c[0x0][0x34c], PT, P3 ;  /* 0x0000d300ff007a0c */ /* 0x000fe20003f65330 */
[----:B------:R-:W-:Y:S01]  /*15b0*/  IMAD.MOV.U32 R10, RZ, RZ, RZ ;  /* 0x000000ffff0a7224 */ /* 0x000fe200078e00ff */
[----:B--2---:R-:W-:-:S03]  /*15c0*/  SHF.R.S32.HI R251, RZ, 0x1f, R228 ;  /* 0x0000001ffffb7819 */ /* 0x004fc600000114e4 */
[----:B------:R-:W-:-:S04]  /*15d0*/  @P1 LEA R2, P0, R228, c[0x0][0x370], 0x2 ;  /* 0x0000dc00e4021a11 */ /* 0x000fc800078010ff */
[C-C-:B------:R-:W-:Y:S02]  /*15e0*/  @P1 LEA.HI.X R3, R228.reuse, c[0x0][0x374], R251.reuse, 0x2, P0 ;  /* 0x0000dd00e4031a11 */ /* 0x140fe400000f14fb */
[----:B------:R-:W-:Y:S02]  /*15f0*/  ISETP.NE.U32.AND P0, PT, RZ, c[0x0][0x350], PT ;  /* 0x0000d400ff007a0c */ /* 0x000fe40003f05070 */
[C---:B------:R-:W-:Y:S01]  /*1600*/  LEA R4, P4, R228.reuse, c[0x0][0x348], 0x2 ;  /* 0x0000d200e4047a11 */ /* 0x040fe200078810ff */
[----:B------:R1:W5:Y:S01]  /*1610*/  @P1 LDG.E R7, [R2.64] ;  /* 0x0000000602071981 */ /* 0x000362000c1e1900 */
[----:B------:R-:W-:Y:S02]  /*1620*/  ISETP.NE.AND.EX P0, PT, RZ, c[0x0][0x354], PT, P0 ;  /* 0x0000d500ff007a0c */ /* 0x000fe40003f05300 */
[C---:B------:R-:W-:Y:S02]  /*1630*/  @P5 LEA R8, P1, R228.reuse, c[0x0][0x360], 0x2 ;  /* 0x0000d800e4085a11 */ /* 0x040fe400078210ff */
[----:B------:R-:W-:-:S02]  /*1640*/  LEA.HI.X R5, R228, c[0x0][0x34c], R251, 0x2, P4 ;  /* 0x0000d300e4057a11 */ /* 0x000fc400020f14fb */
[----:B------:R-:W-:-:S03]  /*1650*/  @P5 LEA.HI.X R9, R228, c[0x0][0x364], R251, 0x2, P1 ;  /* 0x0000d900e4095a11 */ /* 0x000fc600008f14fb */
[----:B------:R2:W5:Y:S04]  /*1660*/  @P3 LDG.E R6, [R4.64] ;  /* 0x0000000604063981 */ /* 0x000568000c1e1900 */
[----:B------:R2:W5:Y:S01]  /*1670*/  @P5 LDG.E R17, [R8.64] ;  /* 0x0000000608115981 */ /* 0x000562000c1e1900 */
[----:B-1----:R-:W-:-:S04]  /*1680*/  LEA R2, P2, R228, c[0x0][0x350], 0x2 ;  /* 0x0000d400e4027a11 */ /* 0x002fc800078410ff */
[----:B------:R-:W-:-:S05]  /*1690*/  LEA.HI.X R3, R228, c[0x0][0x354], R251, 0x2, P2 ;  /* 0x0000d500e4037a11 */ /* 0x000fca00010f14fb */
[----:B------:R2:W5:Y:S01]  /*16a0*/  @P0 LDG.E R10, [R2.64] ;  /* 0x00000006020a0981 */ /* 0x000562000c1e1900 */
[----:B------:R-:W-:Y:S01]  /*16b0*/  YIELD ;  /* 0x0000000000007946 */ /* 0x000fe20003800000 */
[----:B------:R-:W-:Y:S01]  /*16c0*/  LOP3.LUT R234, R226, 0xffff, RZ, 0xc0, !PT ;  /* 0x0000ffffe2ea7812 */ /* 0x000fe200078ec0ff */
[----:B------:R-:W-:Y:S05]  /*16d0*/  @P5 BRA `(.L_x_23) ;  /* 0x0000005000005947 */ /* 0x000fea0003800000 */
[----:B-----5:R-:W-:Y:S01]  /*16e0*/  MOV R17, c[0x0][0x168] ;  /* 0x00005a0000117a02 */ /* 0x020fe20000000f00 */
[----:B------:R-:W-:Y:S05]  /*16f0*/  @!P3 BRA `(.L_x_23) ;  /* 0x000000300000b947 */ /* 0x000fea0003800000 */
[----:B--2---:R-:W2:Y:S04]  /*1700*/  LDG.E R8, [R4.64] ;  /* 0x0000000604087981 */ /* 0x004ea8000c1e1900 */
[----:B------:R-:W2:Y:S02]  /*1710*/  LDG.E R0, [R4.64+0x4] ;  /* 0x0000040604007981 */ /* 0x000ea4000c1e1900 */
[----:B--2---:R-:W-:-:S02]  /*1720*/  IADD3 R17, -R8, R0, RZ ;  /* 0x0000000008117210 */ /* 0x004fc40007ffe1ff */
.L_x_23:
[----:B------:R-:W-:-:S04]  /*1730*/  ISETP.NE.U32.AND P1, PT, RZ, c[0x0][0x368], PT ;  /* 0x0000da00ff007a0c */ /* 0x000fc80003f25070 */
[----:B------:R-:W-:-:S13]  /*1740*/  ISETP.NE.AND.EX P1, PT, RZ, c[0x0][0x36c], PT, P1 ;  /* 0x0000db00ff007a0c */ /* 0x000fda0003f25310 */
[----:B------:R-:W-:Y:S05]  /*1750*/  @!P1 BRA `(.L_x_24) ;  /* 0x0000004000009947 */ /* 0x000fea0003800000 */
[----:B--2---:R-:W-:-:S04]  /*1760*/  LEA R2, P1, R228, c[0x0][0x368], 0x2 ;  /* 0x0000da00e4027a11 */ /* 0x004fc800078210ff */
[----:B------:R-:W-:-:S05]  /*1770*/  LEA.HI.X R3, R228, c[0x0][0x36c], R251, 0x2, P1 ;  /* 0x0000db00e4037a11 */ /* 0x000fca00008f14fb */
[----:B------:R1:W5:Y:S01]  /*1780*/  LDG.E R0, [R2.64] ;  /* 0x0000000602007981 */ /* 0x000362000c1e1900 */
[----:B------:R-:W-:Y:S05]  /*1790*/  BRA `(.L_x_25) ;  /* 0x0000005000007947 */ /* 0x000fea0003800000 */
.L_x_24:
[----:B------:R-:W-:Y:S01]  /*17a0*/  MOV R0, c[0x0][0x1d0] ;  /* 0x0000740000007a02 */ /* 0x000fe20000000f00 */
[----:B------:R-:W-:Y:S05]  /*17b0*/  @!P0 BRA `(.L_x_25) ;  /* 0x0000003000008947 */ /* 0x000fea0003800000 */
[----:B--2---:R-:W2:Y:S04]  /*17c0*/  LDG.E R4, [R2.64] ;  /* 0x0000000602047981 */ /* 0x004ea8000c1e1900 */
[----:B------:R-:W2:Y:S02]  /*17d0*/  LDG.E R0, [R2.64+0x4] ;  /* 0x0000040602007981 */ /* 0x000ea4000c1e1900 */
[----:B--2---:R-:W-:-:S04]  /*17e0*/  IADD3 R0, -R4, R0, RZ ;  /* 0x0000000004007210 */ /* 0x004fc80007ffe1ff */
.L_x_25:
[----:B-12---:R-:W-:Y:S01]  /*17f0*/  LOP3.LUT R2, R226, 0xff000000, RZ, 0xc0, !PT ;  /* 0xff000000e2027812 */ /* 0x006fe200078ec0ff */
[--C-:B-----5:R-:W-:Y:S01]  /*1800*/  IMAD.IADD R19, R0, 0x1, -R7.reuse ;  /* 0x0000000100137824 */ /* 0x120fe200078e0a07 */
[----:B------:R-:W-:Y:S01]  /*1810*/  LOP3.LUT R3, R226, 0xff0000, RZ, 0xc0, !PT ;  /* 0x00ff0000e2037812 */ /* 0x000fe200078ec0ff */
[----:B------:R-:W-:Y:S01]  /*1820*/  BSSY B0, `(.L_x_26) ;  /* 0x000002d000007945 */ /* 0x000fe20003800000 */
[----:B------:R-:W-:Y:S01]  /*1830*/  SHF.R.U32.HI R4, RZ, 0x8, R2 ;  /* 0x00000008ff047819 */ /* 0x000fe20000011602 */
[----:B------:R-:W-:Y:S01]  /*1840*/  IMAD.IADD R12, R10, 0x1, R7 ;  /* 0x000000010a0c7824 */ /* 0x000fe200078e0207 */
[----:B------:R-:W-:-:S02]  /*1850*/  ISETP.GE.AND P1, PT, R19, 0x1, PT ;  /* 0x000000011300780c */ /* 0x000fc40003f26270 */
[----:B------:R-:W-:Y:S02]  /*1860*/  LEA.HI R3, R3, R4, RZ, 0x10 ;  /* 0x0000000403037211 */ /* 0x000fe400078f80ff */
[----:B------:R-:W-:Y:S02]  /*1870*/  IADD3 R0, R19, 0x3f, RZ ;  /* 0x0000003f13007810 */ /* 0x000fe40007ffe0ff */
[----:B------:R-:W-:Y:S02]  /*1880*/  LOP3.LUT R14, R3, 0xff, RZ, 0xc0, !PT ;  /* 0x000000ff030e7812 */ /* 0x000fe400078ec0ff */
[----:B------:R-:W-:Y:S02]  /*1890*/  SHF.R.U32.HI R5, RZ, 0x10, R3 ;  /* 0x00000010ff057819 */ /* 0x000fe40000011603 */
[----:B------:R-:W-:Y:S01]  /*18a0*/  SHF.R.S32.HI R2, RZ, 0x1f, R0 ;  /* 0x0000001fff027819 */ /* 0x000fe20000011400 */
[----:B------:R1:W-:Y:S03]  /*18b0*/  STL [R1+0xc], R14 ;  /* 0x00000c0e01007387 */ /* 0x0003e60000100800 */
[----:B------:R-:W-:Y:S01]  /*18c0*/  LEA.HI R0, R2, R0, RZ, 0x6 ;  /* 0x0000000002007211 */ /* 0x000fe200078f30ff */
[----:B------:R1:W-:Y:S01]  /*18d0*/  STL [R1+0x8], R5 ;  /* 0x0000080501007387 */ /* 0x0003e20000100800 */
[----:B------:R-:W-:-:S02]  /*18e0*/  IMAD.MOV.U32 R2, RZ, RZ, RZ ;  /* 0x000000ffff027224 */ /* 0x000fc400078e00ff */
[----:B------:R-:W-:Y:S01]  /*18f0*/  SHF.R.S32.HI R8, RZ, 0x6, R0 ;  /* 0x00000006ff087819 */ /* 0x000fe20000011400 */
[----:B------:R-:W-:Y:S05]  /*1900*/  @!P1 BRA `(.L_x_27) ;  /* 0x000001e000009947 */ /* 0x000fea0003800000 */
[----:B------:R-:W-:-:S04]  /*1910*/  ISETP.NE.AND P1, PT, R5, RZ, PT ;  /* 0x000000ff0500720c */ /* 0x000fc80003f25270 */
[----:B------:R-:W-:-:S04]  /*1920*/  SEL R0, R5, c[0x0][0x338], P1 ;  /* 0x0000ce0005007a07 */ /* 0x000fc80000800000 */
[----:B------:R-:W-:Y:S02]  /*1930*/  IABS R3, R0 ;  /* 0x0000000000037213 */ /* 0x000fe40000000000 */
[----:B------:R-:W-:Y:S02]  /*1940*/  IADD3 R7, R8, -0x1, R0 ;  /* 0xffffffff08077810 */ /* 0x000fe40007ffe000 */
[----:B------:R-:W2:Y:S02]  /*1950*/  I2F.RP R2, R3 ;  /* 0x0000000300027306 */ /* 0x000ea40000209400 */
[----:B------:R-:W-:-:S06]  /*1960*/  IABS R11, R7 ;  /* 0x00000007000b7213 */ /* 0x000fcc0000000000 */
[----:B--2---:R-:W2:Y:S02]  /*1970*/  MUFU.RCP R2, R2 ;  /* 0x0000000200027308 */ /* 0x004ea40000001000 */
[----:B--2---:R-:W-:-:S06]  /*1980*/  IADD3 R2, R2, 0xffffffe, RZ ;  /* 0x0ffffffe02027810 */ /* 0x004fcc0007ffe0ff */
[----:B-1----:R-:W1:Y:S02]  /*1990*/  F2I.FTZ.U32.TRUNC.NTZ R5, R2 ;  /* 0x0000000200057305 */ /* 0x002e64000021f000 */
[----:B-1----:R-:W-:-:S04]  /*19a0*/  IMAD.MOV R2, RZ, RZ, -R5 ;  /* 0x000000ffff027224 */ /* 0x002fc800078e0a05 */
[----:B------:R-:W-:Y:S01]  /*19b0*/  IMAD.MOV.U32 R4, RZ, RZ, R2 ;  /* 0x000000ffff047224 */ /* 0x000fe200078e0002 */
[----:B------:R-:W-:-:S03]  /*19c0*/  IABS R2, R0 ;  /* 0x0000000000027213 */ /* 0x000fc60000000000 */
[----:B------:R-:W-:Y:S02]  /*19d0*/  IMAD R9, R4, R3, RZ ;  /* 0x0000000304097224 */ /* 0x000fe400078e02ff */
[----:B------:R-:W-:Y:S02]  /*19e0*/  IMAD.MOV.U32 R4, RZ, RZ, RZ ;  /* 0x000000ffff047224 */ /* 0x000fe400078e00ff */
[----:B------:R-:W-:Y:S02]  /*19f0*/  IMAD.MOV R10, RZ, RZ, -R2 ;  /* 0x000000ffff0a7224 */ /* 0x000fe400078e0a02 */
[----:B------:R-:W-:-:S04]  /*1a00*/  IMAD.HI.U32 R2, R5, R9, R4 ;  /* 0x0000000905027227 */ /* 0x000fc800078e0004 */
[----:B------:R-:W-:Y:S02]  /*1a10*/  IMAD.MOV.U32 R4, RZ, RZ, R11 ;  /* 0x000000ffff047224 */ /* 0x000fe400078e000b */
[----:B------:R-:W-:Y:S02]  /*1a20*/  IMAD.MOV.U32 R5, RZ, RZ, R10 ;  /* 0x000000ffff057224 */ /* 0x000fe400078e000a */
[----:B------:R-:W-:-:S04]  /*1a30*/  IMAD.HI.U32 R2, R2, R4, RZ ;  /* 0x0000000402027227 */ /* 0x000fc800078e00ff */
[----:B------:R-:W-:-:S05]  /*1a40*/  IMAD R4, R2, R5, R4 ;  /* 0x0000000502047224 */ /* 0x000fca00078e0204 */
[----:B------:R-:W-:-:S13]  /*1a50*/  ISETP.GT.U32.AND P2, PT, R3, R4, PT ;  /* 0x000000040300720c */ /* 0x000fda0003f44070 */
[----:B------:R-:W-:Y:S01]  /*1a60*/  @!P2 IMAD.IADD R4, R4, 0x1, -R3 ;  /* 0x000000010404a824 */ /* 0x000fe200078e0a03 */
[----:B------:R-:W-:Y:S02]  /*1a70*/  @!P2 IADD3 R2, R2, 0x1, RZ ;  /* 0x000000010202a810 */ /* 0x000fe40007ffe0ff */
[----:B------:R-:W-:Y:S02]  /*1a80*/  ISETP.NE.AND P2, PT, R0, RZ, PT ;  /* 0x000000ff0000720c */ /* 0x000fe40003f45270 */
[----:B------:R-:W-:Y:S02]  /*1a90*/  ISETP.GE.U32.AND P4, PT, R4, R3, PT ;  /* 0x000000030400720c */ /* 0x000fe40003f86070 */
[----:B------:R-:W-:-:S04]  /*1aa0*/  LOP3.LUT R3, R7, R0, RZ, 0x3c, !PT ;  /* 0x0000000007037212 */ /* 0x000fc800078e3cff */
[----:B------:R-:W-:-:S07]  /*1ab0*/  ISETP.GE.AND P1, PT, R3, RZ, PT ;  /* 0x000000ff0300720c */ /* 0x000fce0003f26270 */
[----:B------:R-:W-:-:S06]  /*1ac0*/  @P4 IADD3 R2, R2, 0x1, RZ ;  /* 0x0000000102024810 */ /* 0x000fcc0007ffe0ff */
[----:B------:R-:W-:Y:S01]  /*1ad0*/  @!P1 IMAD.MOV R2, RZ, RZ, -R2 ;  /* 0x000000ffff029224 */ /* 0x000fe200078e0a02 */
[----:B------:R-:W-:Y:S02]  /*1ae0*/  @!P2 LOP3.LUT R2, RZ, R0, RZ, 0x33, !PT ;  /* 0x00000000ff02a212 */ /* 0x000fe400078e33ff */
.L_x_27:
[----:B------:R-:W-:Y:S05]  /*1af0*/  BSYNC B0 ;  /* 0x0000000000007941 */ /* 0x000fea0003800000 */
.L_x_26:
[----:B------:R-:W-:Y:S01]  /*1b00*/  IMAD R226, R14, R2, RZ ;  /* 0x000000020ee27224 */ /* 0x000fe200078e02ff */
[----:B------:R-:W-:Y:S01]  /*1b10*/  PRMT R0, RZ, 0x7610, R0 ;  /* 0x00007610ff007816 */ /* 0x000fe20000000000 */
[----:B------:R-:W-:Y:S01]  /*1b20*/  CS2R R20, SRZ ;  /* 0x0000000000147805 */ /* 0x000fe2000001ff00 */
[----:B------:R-:W-:Y:S01]  /*1b30*/  CS2R R46, SRZ ;  /* 0x00000000002e7805 */ /* 0x000fe2000001ff00 */
[----:B------:R-:W-:Y:S01]  /*1b40*/  IMAD.IADD R2, R226, 0x1, R2 ;  /* 0x00000001e2027824 */ /* 0x000fe200078e0202 */
[----:B------:R-:W-:Y:S01]  /*1b50*/  CS2R R48, SRZ ;  /* 0x0000000000307805 */ /* 0x000fe2000001ff00 */
[----:B------:R-:W-:Y:S01]  /*1b60*/  CS2R R54, SRZ ;  /* 0x0000000000367805 */ /* 0x000fe2000001ff00 */
[----:B------:R-:W-:Y:S01]  /*1b70*/  CS2R R80, SRZ ;  /* 0x0000000000507805 */ /* 0x000fe2000001ff00 */
[----:B------:R-:W-:Y:S01]  /*1b80*/  CS2R R66, SRZ ;  /* 0x0000000000427805 */ /* 0x000fe2000001ff00 */
[----:B------:R-:W-:Y:S01]  /*1b90*/  IMNMX R23, R8, R2, PT ;  /* 0x0000000208177217 */ /* 0x000fe20003800200 */
[----:B------:R-:W-:Y:S01]  /*1ba0*/  CS2R R84, SRZ ;  /* 0x0000000000547805 */ /* 0x000fe2000001ff00 */
[----:B------:R-:W-:Y:S01]  /*1bb0*/  CS2R R70, SRZ ;  /* 0x0000000000467805 */ /* 0x000fe2000001ff00 */
[----:B------:R-:W-:Y:S01]  /*1bc0*/  CS2R R142, SRZ ;  /* 0x00000000008e7805 */ /* 0x000fe2000001ff00 */
[----:B------:R-:W-:Y:S01]  /*1bd0*/  ISETP.GT.AND P1, PT, R23, R226, PT ;  /* 0x000000e21700720c */ /* 0x000fe20003f24270 */
[----:B------:R2:W-:Y:S01]  /*1be0*/  STL [R1+0x4], R23 ;  /* 0x0000041701007387 */ /* 0x0005e20000100800 */
        /* <DEDUP_REMOVED lines=41> */
[----:B--2---:R-:W2:Y:S01]  /*1e80*/  LDL R4, [R1+0x30] ;  /* 0x0000300001047983 */ /* 0x004ea20000100800 */
[----:B------:R-:W-:-:S04]  /*1e90*/  ISETP.NE.U32.AND P2, PT, RZ, c[0x0][0x340], PT ;  /* 0x0000d000ff007a0c */ /* 0x000fc80003f45070 */
[----:B------:R-:W-:-:S13]  /*1ea0*/  ISETP.NE.AND.EX P2, PT, RZ, c[0x0][0x344], PT, P2 ;  /* 0x0000d100ff007a0c */ /* 0x000fda0003f45320 */
[----:B------:R-:W-:-:S05]  /*1eb0*/  @P2 IMAD.WIDE R2, R228, R13, c[0x0][0x340] ;  /* 0x0000d000e4022625 */ /* 0x000fca00078e020d */
[----:B------:R3:W4:Y:S01]  /*1ec0*/  @P2 LDG.E R13, [R2.64] ;  /* 0x00000006020d2981 */ /* 0x000722000c1e1900 */
[----:B------:R-:W-:Y:S02]  /*1ed0*/  SHF.R.S32.HI R0, RZ, 0x1f, R6 ;  /* 0x0000001fff007819 */ /* 0x000fe40000011406 */
[----:B------:R-:W-:Y:S01]  /*1ee0*/  ISETP.GE.AND P5, PT, R222, c[0x0][0x1d4], PT ;  /* 0x00007500de007a0c */ /* 0x000fe20003fa6270 */
[----:B------:R-:W5:Y:S01]  /*1ef0*/  S2R R9, SR_TID.X ;  /* 0x0000000000097919 */ /* 0x000f620000002100 */
[----:B------:R-:W-:Y:S01]  /*1f00*/  ISETP.GE.AND P4, PT, R220, c[0x0][0x1d4], PT ;  /* 0x00007500dc007a0c */ /* 0x000fe20003f86270 */
[----:B------:R-:W-:Y:S01]  /*1f10*/  IMAD R0, R0, c[0x0][0x178], RZ ;  /* 0x00005e0000007a24 */ /* 0x000fe200078e02ff */
[----:B------:R-:W-:Y:S02]  /*1f20*/  ISETP.GE.AND P6, PT, R223, c[0x0][0x1d4], PT ;  /* 0x00007500df007a0c */ /* 0x000fe40003fc6270 */
[----:B------:R-:W-:Y:S01]  /*1f30*/  SEL R7, RZ, 0x1, P4 ;  /* 0x00000001ff077807 */ /* 0x000fe20002000000 */
[----:B-1----:R-:W-:Y:S01]  /*1f40*/  IMAD R5, R6, c[0x0][0x17c], R0 ;  /* 0x00005f0006057a24 */ /* 0x002fe200078e0200 */
[----:B------:R-:W-:-:S02]  /*1f50*/  SEL R11, R228, RZ, !P3 ;  /* 0x000000ffe40b7207 */ /* 0x000fc40005800000 */
[----:B------:R-:W-:Y:S02]  /*1f60*/  P2R R21, PR, RZ, 0x20 ;  /* 0x00000020ff157803 */ /* 0x000fe40000000000 */
[----:B------:R-:W-:Y:S02]  /*1f70*/  P2R R20, PR, RZ, 0x10 ;  /* 0x00000010ff147803 */ /* 0x000fe40000000000 */
[----:B------:R-:W-:Y:S02]  /*1f80*/  ISETP.GE.AND P4, PT, R223, c[0x0][0x198], PT ;  /* 0x00006600df007a0c */ /* 0x000fe40003f86270 */
[----:B------:R-:W-:Y:S01]  /*1f90*/  IADD3 R76, R23, -0x1, RZ ;  /* 0xffffffff174c7810 */ /* 0x000fe20007ffe0ff */
[----:B---3--:R-:W-:Y:S01]  /*1fa0*/  IMAD.MOV.U32 R2, RZ, RZ, c[0x0][0x2c4] ;  /* 0x0000b100ff027624 */ /* 0x008fe200078e00ff */
[----:B-----5:R-:W-:-:S04]  /*1fb0*/  SHF.R.S32.HI R22, RZ, 0x1f, R9 ;  /* 0x0000001fff167819 */ /* 0x020fc80000011409 */
[----:B------:R-:W-:Y:S01]  /*1fc0*/  ISETP.NE.AND P1, PT, R2, 0x1, PT ;  /* 0x000000010200780c */ /* 0x000fe20003f25270 */
[----:B------:R-:W-:Y:S01]  /*1fd0*/  IMAD.WIDE.U32 R2, R6, c[0x0][0x178], RZ ;  /* 0x00005e0006027a25 */ /* 0x000fe200078e00ff */
[----:B------:R-:W-:-:S03]  /*1fe0*/  LEA.HI R22, R22, R9, RZ, 0x3 ;  /* 0x0000000916167211 */ /* 0x000fc600078f18ff */
[----:B------:R-:W-:Y:S01]  /*1ff0*/  IMAD.IADD R5, R3, 0x1, R5 ;  /* 0x0000000103057824 */ /* 0x000fe200078e0205 */
[----:B------:R-:W-:Y:S02]  /*2000*/  SHF.R.S32.HI R22, RZ, 0x3, R22 ;  /* 0x00000003ff167819 */ /* 0x000fe40000011416 */
[----:B------:R-:W-:-:S05]  /*2010*/  SEL R3, R251, RZ, !P3 ;  /* 0x000000fffb037207 */ /* 0x000fca0005800000 */
[----:B------:R-:W-:Y:S01]  /*2020*/  IMAD R16, R3, c[0x0][0x1c0], RZ ;  /* 0x0000700003107a24 */ /* 0x000fe200078e02ff */
[----:B--2---:R-:W-:Y:S02]  /*2030*/  LEA R10, R225, R4, 0x7 ;  /* 0x00000004e10a7211 */ /* 0x004fe400078e38ff */
[----:B------:R-:W-:Y:S02]  /*2040*/  SEL R4, RZ, 0xffffffff, P5 ;  /* 0xffffffffff047807 */ /* 0x000fe40002800000 */
[----:B------:R-:W-:Y:S01]  /*2050*/  ISETP.GE.AND P5, PT, R222, c[0x0][0x198], PT ;  /* 0x00006600de007a0c */ /* 0x000fe20003fa6270 */
[----:B------:R-:W-:Y:S01]  /*2060*/  @P1 IMAD.HI.U32 R6, R10, c[0x0][0x2c8], RZ ;  /* 0x0000b2000a061a27 */ /* 0x000fe200078e00ff */
[----:B------:R-:W-:-:S03]  /*2070*/  SHF.L.U32 R4, R4, 0x1, RZ ;  /* 0x0000000104047819 */ /* 0x000fc600000006ff */
[----:B------:R-:W-:Y:S01]  /*2080*/  IMAD.MOV.U32 R0, RZ, RZ, R10 ;  /* 0x000000ffff007224 */ /* 0x000fe200078e000a */
[----:B------:R-:W-:Y:S02]  /*2090*/  LOP3.LUT R18, R4, 0x2, R7, 0xe2, !PT ;  /* 0x0000000204127812 */ /* 0x000fe400078ee207 */
[----:B------:R-:W-:Y:S02]  /*20a0*/  @P1 SHF.R.U32.HI R0, RZ, c[0x0][0x2cc], R6 ;  /* 0x0000b300ff001a19 */ /* 0x000fe40000011606 */
[----:B------:R-:W-:Y:S02]  /*20b0*/  MOV R4, R2 ;  /* 0x0000000200047202 */ /* 0x000fe40000000f00 */
[----:B------:R-:W-:Y:S02]  /*20c0*/  SHF.R.S32.HI R6, RZ, 0x1f, R12 ;  /* 0x0000001fff067819 */ /* 0x000fe4000001140c */
[----:B------:R-:W-:Y:S01]  /*20d0*/  IADD3 R2, P1, R22, R12, RZ ;  /* 0x0000000c16027210 */ /* 0x000fe20007f3e0ff */
[----:B------:R-:W-:Y:S01]  /*20e0*/  IMAD.WIDE.U32 R4, R234, c[0x0][0x1b8], R4 ;  /* 0x00006e00ea047a25 */ /* 0x000fe200078e0004 */
[----:B------:R-:W-:-:S02]  /*20f0*/  SEL R12, RZ, 0x4, P6 ;  /* 0x00000004ff0c7807 */ /* 0x000fc40003000000 */
[----:B------:R-:W-:Y:S01]  /*2100*/  LEA.HI.X.SX32 R8, R22, R6, 0x1, P1 ;  /* 0x0000000616087211 */ /* 0x000fe200008f0eff */
[----:B------:R-:W-:Y:S01]  /*2110*/  IMAD R3, R234, c[0x0][0x1bc], R5 ;  /* 0x00006f00ea037a24 */ /* 0x000fe200078e0205 */
[----:B------:R-:W-:Y:S01]  /*2120*/  ISETP.GE.AND P1, PT, R220, c[0x0][0x198], PT ;  /* 0x00006600dc007a0c */ /* 0x000fe20003f26270 */
[----:B------:R-:W-:-:S04]  /*2130*/  IMAD.WIDE.U32 R6, R2, c[0x0][0x1e0], R220 ;  /* 0x0000780002067a25 */ /* 0x000fc800078e00dc */
[C---:B------:R-:W-:Y:S02]  /*2140*/  IMAD R15, R8.reuse, c[0x0][0x1e0], RZ ;  /* 0x00007800080f7a24 */ /* 0x040fe400078e02ff */
[----:B------:R-:W-:Y:S02]  /*2150*/  IMAD R14, R8, c[0x0][0x208], RZ ;  /* 0x00008200080e7a24 */ /* 0x000fe400078e02ff */
[----:B------:R-:W-:-:S04]  /*2160*/  IMAD.WIDE.U32 R8, R2, c[0x0][0x208], R220 ;  /* 0x0000820002087a25 */ /* 0x000fc800078e00dc */
[C---:B------:R-:W-:Y:S02]  /*2170*/  IMAD R15, R2.reuse, c[0x0][0x1e4], R15 ;  /* 0x00007900020f7a24 */ /* 0x040fe400078e020f */
[----:B------:R-:W-:Y:S01]  /*2180*/  IMAD R5, R2, c[0x0][0x20c], R14 ;  /* 0x0000830002057a24 */ /* 0x000fe200078e020e */
[----:B------:R-:W-:Y:S01]  /*2190*/  LOP3.LUT R14, R18, R12, RZ, 0xfc, !PT ;  /* 0x0000000c120e7212 */ /* 0x000fe200078efcff */
[----:B------:R-:W-:Y:S01]  /*21a0*/  IMAD.MOV.U32 R2, RZ, RZ, R4 ;  /* 0x000000ffff027224 */ /* 0x000fe200078e0004 */
[----:B------:R-:W-:Y:S01]  /*21b0*/  IADD3 R4, -R0, RZ, RZ ;  /* 0x000000ff00047210 */ /* 0x000fe20007ffe1ff */
[----:B------:R-:W-:Y:S01]  /*21c0*/  IMAD R12, R11, c[0x0][0x1c4], R16 ;  /* 0x000071000b0c7a24 */ /* 0x000fe200078e0210 */
[----:B------:R-:W-:Y:S01]  /*21d0*/  IADD3 R5, R9, R5, RZ ;  /* 0x0000000509057210 */ /* 0x000fe20007ffe0ff */
[----:B------:R-:W-:Y:S01]  /*21e0*/  IMAD.WIDE.U32 R2, R11, c[0x0][0x1c0], R2 ;  /* 0x000070000b027a25 */ /* 0x000fe200078e0002 */
[----:B------:R-:W-:-:S03]  /*21f0*/  SHF.R.S32.HI R11, RZ, 0x1f, R0 ;  /* 0x0000001fff0b7819 */ /* 0x000fc60000011400 */
[----:B------:R-:W-:Y:S01]  /*2200*/  IMAD R9, R4, c[0x0][0x2c4], R10 ;  /* 0x0000b10004097a24 */ /* 0x000fe200078e020a */
[----:B------:R-:W-:Y:S01]  /*2210*/  MOV R4, R8 ;  /* 0x0000000800047202 */ /* 0x000fe20000000f00 */
[----:B------:R-:W-:Y:S02]  /*2220*/  IMAD.IADD R3, R3, 0x1, R12 ;  /* 0x0000000103037824 */ /* 0x000fe400078e020c */
[----:B------:R-:W-:Y:S01]  /*2230*/  IMAD R8, R11, c[0x0][0x1b0], RZ ;  /* 0x00006c000b087a24 */ /* 0x000fe200078e02ff */
[----:B------:R-:W-:Y:S01]  /*2240*/  SHF.R.S32.HI R10, RZ, 0x1f, R9 ;  /* 0x0000001fff0a7819 */ /* 0x000fe20000011409 */
[----:B------:R-:W-:-:S04]  /*2250*/  IMAD.WIDE.U32 R2, R0, c[0x0][0x1b0], R2 ;  /* 0x00006c0000027a25 */ /* 0x000fc800078e0002 */
[----:B------:R-:W-:Y:S01]  /*2260*/  IMAD R8, R0, c[0x0][0x1b4], R8 ;  /* 0x00006d0000087a24 */ /* 0x000fe200078e0208 */
[----:B----4-:R-:W-:Y:S01]  /*2270*/  @P2 SHF.R.S32.HI R0, RZ, 0x1f, R13 ;  /* 0x0000001fff002819 */ /* 0x010fe2000001140d */
[----:B------:R-:W-:Y:S01]  /*2280*/  IMAD.IADD R7, R7, 0x1, R15 ;  /* 0x0000000107077824 */ /* 0x000fe200078e020f */
[----:B------:R-:W-:Y:S01]  /*2290*/  @!P2 MOV R0, R251 ;  /* 0x000000fb0000a202 */ /* 0x000fe20000000f00 */
[----:B------:R-:W-:Y:S02]  /*22a0*/  IMAD.IADD R3, R3, 0x1, R8 ;  /* 0x0000000103037824 */ /* 0x000fe400078e0208 */
[----:B------:R-:W-:Y:S01]  /*22b0*/  @!P2 IMAD.MOV.U32 R13, RZ, RZ, R228 ;  /* 0x000000ffff0da224 */ /* 0x000fe200078e00e4 */
[----:B------:R-:W-:Y:S01]  /*22c0*/  SEL R8, R0, RZ, !P0 ;  /* 0x000000ff00087207 */ /* 0x000fe20004000000 */
[----:B------:R-:W-:-:S03]  /*22d0*/  IMAD.WIDE.U32 R6, R234, c[0x0][0x1e8], R6 ;  /* 0x00007a00ea067a25 */ /* 0x000fc600078e0006 */
[----:B------:R-:W-:Y:S01]  /*22e0*/  SEL R0, R13, RZ, !P0 ;  /* 0x000000ff0d007207 */ /* 0x000fe20004000000 */
[----:B------:R-:W-:Y:S02]  /*22f0*/  IMAD R10, R10, c[0x0][0x1a8], RZ ;  /* 0x00006a000a0a7a24 */ /* 0x000fe400078e02ff */
[----:B------:R-:W-:-:S04]  /*2300*/  IMAD.WIDE.U32 R4, R234, c[0x0][0x210], R4 ;  /* 0x00008400ea047a25 */ /* 0x000fc800078e0004 */
[----:B------:R-:W-:Y:S02]  /*2310*/  IMAD R7, R234, c[0x0][0x1ec], R7 ;  /* 0x00007b00ea077a24 */ /* 0x000fe400078e0207 */
[C---:B------:R-:W-:Y:S02]  /*2320*/  IMAD R10, R9.reuse, c[0x0][0x1ac], R10 ;  /* 0x00006b00090a7a24 */ /* 0x040fe400078e020a */
[----:B------:R-:W-:-:S04]  /*2330*/  IMAD.WIDE.U32 R2, R9, c[0x0][0x1a8], R2 ;  /* 0x00006a0009027a25 */ /* 0x000fc800078e0002 */
[----:B------:R-:W-:Y:S01]  /*2340*/  IMAD R11, R8, c[0x0][0x1f0], RZ ;  /* 0x00007c00080b7a24 */ /* 0x000fe200078e02ff */
[----:B------:R-:W-:Y:S01]  /*2350*/  IADD3 R3, R3, R10, RZ ;  /* 0x0000000a03037210 */ /* 0x000fe20007ffe0ff */
[----:B------:R-:W-:Y:S01]  /*2360*/  IMAD R5, R234, c[0x0][0x214], R5 ;  /* 0x00008500ea057a24 */ /* 0x000fe200078e0205 */
[----:B------:R-:W-:Y:S01]  /*2370*/  LEA R12, P0, R2, c[0x0][0x160], 0x1 ;  /* 0x00005800020c7a11 */ /* 0x000fe200078008ff */
[----:B------:R-:W-:Y:S02]  /*2380*/  IMAD R8, R8, c[0x0][0x218], RZ ;  /* 0x0000860008087a24 */ /* 0x000fe400078e02ff */
[----:B------:R-:W-:Y:S01]  /*2390*/  IMAD R11, R0, c[0x0][0x1f4], R11 ;  /* 0x00007d00000b7a24 */ /* 0x000fe200078e020b */
[----:B------:R-:W-:Y:S01]  /*23a0*/  LEA.HI.X R10, R2, c[0x0][0x164], R3, 0x1, P0 ;  /* 0x00005900020a7a11 */ /* 0x000fe200000f0c03 */
[----:B------:R-:W-:-:S04]  /*23b0*/  IMAD.WIDE.U32 R208, R0, c[0x0][0x1f0], R6 ;  /* 0x00007c0000d07a25 */ /* 0x000fc800078e0006 */
[C---:B------:R-:W-:Y:S01]  /*23c0*/  IMAD R8, R0.reuse, c[0x0][0x21c], R8 ;  /* 0x0000870000087a24 */ /* 0x040fe200078e0208 */
[----:B------:R-:W-:Y:S01]  /*23d0*/  IADD3 R212, R209, R11, RZ ;  /* 0x0000000bd1d47210 */ /* 0x000fe20007ffe0ff */
[----:B------:R-:W-:-:S04]  /*23e0*/  IMAD.WIDE.U32 R210, R0, c[0x0][0x218], R4 ;  /* 0x0000860000d27a25 */ /* 0x000fc800078e0004 */
[----:B------:R-:W-:Y:S02]  /*23f0*/  IMAD R9, R225, 0x80, R22 ;  /* 0x00000080e1097824 */ /* 0x000fe400078e0216 */
[----:B------:R-:W-:Y:S01]  /*2400*/  IMAD.IADD R213, R211, 0x1, R8 ;  /* 0x00000001d3d57824 */ /* 0x000fe200078e0208 */
[----:B------:R-:W-:Y:S05]  /*2410*/  BRA.DIV ~URZ, `(.L_x_29) ;  /* 0x0000aa727f007947 */ /* 0x000fea000b800000 */
[----:B------:R1:W2:Y:S02]  /*2420*/  SHFL.IDX PT, R8, R10, RZ, 0x181f ;  /* 0x00181fff0a087589 */ /* 0x0002a400000e0000 */
.L_x_108:
[----:B------:R-:W-:Y:S05]  /*2430*/  BRA.DIV ~URZ, `(.L_x_30) ;  /* 0x0000aac27f007947 */ /* 0x000fea000b800000 */
[----:B------:R3:W4:Y:S02]  /*2440*/  SHFL.IDX PT, R0, R12, RZ, 0x181f ;  /* 0x00181fff0c007589 */ /* 0x00072400000e0000 */
.L_x_109:
[----:B------:R-:W-:Y:S01]  /*2450*/  IMAD R11, R17, c[0x0][0x2c4], RZ ;  /* 0x0000b100110b7a24 */ /* 0x000fe200078e02ff */
[----:B------:R-:W-:Y:S04]  /*2460*/  BSSY B0, `(.L_x_31) ;  /* 0x0000010000007945 */ /* 0x000fe80003800000 */
[----:B------:R-:W-:-:S13]  /*2470*/  ISETP.GE.AND P0, PT, R9, R11, PT ;  /* 0x0000000b0900720c */ /* 0x000fda0003f06270 */
[----:B------:R-:W-:Y:S05]  /*2480*/  @P0 BRA `(.L_x_32) ;  /* 0x000000d000000947 */ /* 0x000fea0003800000 */
[----:B------:R-:W5:Y:S01]  /*2490*/  LDL R2, [R1] ;  /* 0x0000000001027983 */ /* 0x000f620000100800 */
[----:B----4-:R-:W-:-:S04]  /*24a0*/  LEA R6, P0, R220, R0, 0x1 ;  /* 0x00000000dc067211 */ /* 0x010fc800078008ff */
[----:B--2---:R-:W-:Y:S02]  /*24b0*/  LEA.HI.X R7, R220, R8, R221, 0x1, P0 ;  /* 0x00000008dc077211 */ /* 0x004fe400000f0cdd */
[----:B------:R-:W-:-:S03]  /*24c0*/  LEA R4, P0, R222, R0, 0x1 ;  /* 0x00000000de047211 */ /* 0x000fc600078008ff */
[----:B------:R-:W-:Y:S01]  /*24d0*/  @!PT LDS RZ, [RZ] ;  /* 0x00000000fffff984 */ /* 0x000fe20000000800 */
[----:B------:R-:W-:Y:S01]  /*24e0*/  @!PT LDS RZ, [RZ] ;  /* 0x00000000fffff984 */ /* 0x000fe20000000800 */
[----:B------:R-:W-:Y:S01]  /*24f0*/  @!PT LDS RZ, [RZ] ;  /* 0x00000000fffff984 */ /* 0x000fe20000000800 */
[----:B------:R2:W-:Y:S01]  /*2500*/  LDGSTS.E.BYPASS.LTC128B.128 [R195+0xc100], [R6.64], !P1 ;  /* 0x0c10000006c37fae */ /* 0x0005e2000c901d46 */
[----:B-----5:R-:W-:Y:S02]  /*2510*/  LEA.HI.X R5, R222, R8, R2, 0x1, P0 ;  /* 0x00000008de057211 */ /* 0x020fe400000f0c02 */
[----:B------:R-:W-:-:S03]  /*2520*/  LEA R2, P0, R223, R0, 0x1 ;  /* 0x00000000df027211 */ /* 0x000fc600078008ff */
[----:B------:R2:W-:Y:S01]  /*2530*/  LDGSTS.E.BYPASS.LTC128B.128 [R195+0x10100], [R4.64], !P5 ;  /* 0x1010000004c37fae */ /* 0x0005e2000e901d46 */
[----:B------:R-:W-:-:S05]  /*2540*/  LEA.HI.X R3, R223, R8, R252, 0x1, P0 ;  /* 0x00000008df037211 */ /* 0x000fca00000f0cfc */
[----:B------:R2:W-:Y:S04]  /*2550*/  LDGSTS.E.BYPASS.LTC128B.128 [R195+0x14100], [R2.64], !P4 ;  /* 0x1410000002c37fae */ /* 0x0005e8000e101d46 */
.L_x_32:
[----:B------:R-:W-:Y:S05]  /*2560*/  BSYNC B0 ;  /* 0x0000000000007941 */ /* 0x000fea0003800000 */
.L_x_31:
[----:B------:R-:W-:Y:S05]  /*2570*/  BRA.DIV ~URZ, `(.L_x_33) ;  /* 0x0000a9e27f007947 */ /* 0x000fea000b800000 */
[----:B--2---:R2:W1:Y:S04]  /*2580*/  SHFL.IDX PT, R8, R10, 0x1, 0x181f ;  /* 0x00381f000a087f89 */ /* 0x00446800000e0000 */
[----:B----4-:R2:W4:Y:S02]  /*2590*/  SHFL.IDX PT, R0, R12, 0x1, 0x181f ;  /* 0x00381f000c007f89 */ /* 0x01052400000e0000 */
.L_x_110:
[----:B------:R-:W-:Y:S01]  /*25a0*/  IADD3 R2, R9, 0x20, RZ ;  /* 0x0000002009027810 */ /* 0x000fe20007ffe0ff */
[----:B------:R-:W-:Y:S03]  /*25b0*/  BSSY B0, `(.L_x_34) ;  /* 0x0000010000007945 */ /* 0x000fe60003800000 */
[----:B------:R-:W-:-:S13]  /*25c0*/  ISETP.GE.AND P0, PT, R2, R11, PT ;  /* 0x0000000b0200720c */ /* 0x000fda0003f06270 */
[----:B------:R-:W-:Y:S05]  /*25d0*/  @P0 BRA `(.L_x_35) ;  /* 0x000000d000000947 */ /* 0x000fea0003800000 */
[----:B------:R-:W5:Y:S01]  /*25e0*/  LDL R3, [R1] ;  /* 0x0000000001037983 */ /* 0x000f620000100800 */
[----:B----4-:R-:W-:-:S04]  /*25f0*/  LEA R6, P0, R220, R0, 0x1 ;  /* 0x00000000dc067211 */ /* 0x010fc800078008ff */
[----:B-1----:R-:W-:Y:S02]  /*2600*/  LEA.HI.X R7, R220, R8, R221, 0x1, P0 ;  /* 0x00000008dc077211 */ /* 0x002fe400000f0cdd */
        /* <DEDUP_REMOVED lines=10> */
.L_x_35:
[----:B------:R-:W-:Y:S05]  /*26b0*/  BSYNC B0 ;  /* 0x0000000000007941 */ /* 0x000fea0003800000 */
.L_x_34:
[----:B------:R-:W-:Y:S05]  /*26c0*/  BRA.DIV ~URZ, `(.L_x_36) ;  /* 0x0000a9527f007947 */ /* 0x000fea000b800000 */
[----:B-1----:R1:W2:Y:S02]  /*26d0*/  SHFL.IDX PT, R8, R10, 0x2, 0x181f ;  /* 0x00581f000a087f89 */ /* 0x0022a400000e0000 */
.L_x_111:
[----:B------:R-:W-:Y:S05]  /*26e0*/  BRA.DIV ~URZ, `(.L_x_37) ;  /* 0x0000a9a27f007947 */ /* 0x000fea000b800000 */
[----:B----4-:R4:W1:Y:S02]  /*26f0*/  SHFL.IDX PT, R0, R12, 0x2, 0x181f ;  /* 0x00581f000c007f89 */ /* 0x01086400000e0000 */
.L_x_112:
[----:B------:R-:W-:Y:S01]  /*2700*/  IADD3 R2, R9, 0x40, RZ ;  /* 0x0000004009027810 */ /* 0x000fe20007ffe0ff */
[----:B------:R-:W-:Y:S03]  /*2710*/  BSSY B0, `(.L_x_38) ;  /* 0x0000010000007945 */ /* 0x000fe60003800000 */
[----:B------:R-:W-:-:S13]  /*2720*/  ISETP.GE.AND P0, PT, R2, R11, PT ;  /* 0x0000000b0200720c */ /* 0x000fda0003f06270 */
[----:B------:R-:W-:Y:S05]  /*2730*/  @P0 BRA `(.L_x_39) ;  /* 0x000000d000000947 */ /* 0x000fea0003800000 */
[----:B------:R-:W5:Y:S01]  /*2740*/  LDL R3, [R1] ;  /* 0x0000000001037983 */ /* 0x000f620000100800 */
[----:B-1----:R-:W-:-:S04]  /*2750*/  LEA R6, P0, R220, R0, 0x1 ;  /* 0x00000000dc067211 */ /* 0x002fc800078008ff */
        /* <DEDUP_REMOVED lines=11> */
.L_x_39:
[----:B------:R-:W-:Y:S05]  /*2810*/  BSYNC B0 ;  /* 0x0000000000007941 */ /* 0x000fea0003800000 */
.L_x_38:
[----:B------:R-:W-:Y:S05]  /*2820*/  BRA.DIV ~URZ, `(.L_x_40) ;  /* 0x0000a8c27f007947 */ /* 0x000fea000b800000 */
[----:B-1----:R1:W3:Y:S04]  /*2830*/  SHFL.IDX PT, R7, R10, 0x3, 0x181f ;  /* 0x00781f000a077f89 */ /* 0x0022e800000e0000 */
[----:B------:R1:W4:Y:S02]  /*2840*/  SHFL.IDX PT, R0, R12, 0x3, 0x181f ;  /* 0x00781f000c007f89 */ /* 0x00032400000e0000 */
.L_x_113:
[----:B----4-:R-:W4:Y:S01]  /*2850*/  LDL R15, [R1] ;  /* 0x00000000010f7983 */ /* 0x010f220000100800 */
[----:B------:R-:W-:Y:S01]  /*2860*/  IADD3 R2, R9, 0x60, RZ ;  /* 0x0000006009027810 */ /* 0x000fe20007ffe0ff */
[----:B------:R-:W-:Y:S01]  /*2870*/  IMAD R100, R76, -0x40, R19 ;  /* 0xffffffc04c647824 */ /* 0x000fe200078e0213 */
[----:B-123--:R-:W-:Y:S01]  /*2880*/  SHF.R.S32.HI R12, RZ, 0x1f, R76 ;  /* 0x0000001fff0c7819 */ /* 0x00efe2000001144c */
[----:B------:R-:W1:Y:S01]  /*2890*/  S2R R4, SR_TID.X ;  /* 0x0000000000047919 */ /* 0x000e620000002100 */
[----:B------:R-:W-:-:S03]  /*28a0*/  ISETP.GE.AND P3, PT, R2, R11, PT ;  /* 0x0000000b0200720c */ /* 0x000fc60003f66270 */
[----:B------:R-:W-:Y:S01]  /*28b0*/  IMAD R6, R12, c[0x0][0x1e0], RZ ;  /* 0x000078000c067a24 */ /* 0x000fe200078e02ff */
[----:B------:R2:W5:Y:S03]  /*28c0*/  LDL R104, [R1+0x4] ;  /* 0x0000040001687983 */ /* 0x0005660000100800 */
[----:B------:R-:W-:-:S06]  /*28d0*/  IMAD R6, R76, c[0x0][0x1e4], R6 ;  /* 0x000079004c067a24 */ /* 0x000fcc00078e0206 */
[----:B------:R-:W-:-:S04]  /*28e0*/  @!P3 LEA R2, P0, R220, R0, 0x1 ;  /* 0x00000000dc02b211 */ /* 0x000fc800078008ff */
[----:B------:R-:W-:-:S05]  /*28f0*/  @!P3 LEA.HI.X R3, R220, R7, R221, 0x1, P0 ;  /* 0x00000007dc03b211 */ /* 0x000fca00000f0cdd */
[----:B------:R-:W-:Y:S01]  /*2900*/  @!PT LDS RZ, [RZ] ;  /* 0x00000000fffff984 */ /* 0x000fe20000000800 */
[----:B------:R-:W-:Y:S01]  /*2910*/  @!PT LDS RZ, [RZ] ;  /* 0x00000000fffff984 */ /* 0x000fe20000000800 */
[----:B------:R-:W-:Y:S01]  /*2920*/  @!PT LDS RZ, [RZ] ;  /* 0x00000000fffff984 */ /* 0x000fe20000000800 */
[----:B------:R3:W-:Y:S01]  /*2930*/  @!P3 LDGSTS.E.BYPASS.LTC128B.128 [R195+0xf100], [R2.64], !P1 ;  /* 0x0f10000002c3bfae */ /* 0x0007e2000c901d46 */
[----:B-1----:R-:W-:-:S04]  /*2940*/  SHF.R.S32.HI R13, RZ, 0x1f, R4 ;  /* 0x0000001fff0d7819 */ /* 0x002fc80000011404 */
[----:B------:R-:W-:Y:S01]  /*2950*/  LEA.HI R13, R13, R4, RZ, 0x3 ;  /* 0x000000040d0d7211 */ /* 0x000fe200078f18ff */
[----:B------:R-:W-:-:S03]  /*2960*/  IMAD.WIDE.U32 R4, R76, c[0x0][0x1e0], RZ ;  /* 0x000078004c047a25 */ /* 0x000fc600078e00ff */
[----:B------:R-:W-:Y:S02]  /*2970*/  SHF.R.S32.HI R13, RZ, 0x3, R13 ;  /* 0x00000003ff0d7819 */ /* 0x000fe4000001140d */
[----:B------:R-:W-:Y:S02]  /*2980*/  IADD3 R5, R5, R6, RZ ;  /* 0x0000000605057210 */ /* 0x000fe40007ffe0ff */
[----:B------:R-:W-:-:S05]  /*2990*/  IADD3 R8, -R13, R19, RZ ;  /* 0x000000130d087210 */ /* 0x000fca0007ffe1ff */
[----:B---3--:R-:W-:Y:S01]  /*29a0*/  IMAD R3, R76, -0x40, R8 ;  /* 0xffffffc04c037824 */ /* 0x008fe200078e0208 */
[----:B------:R-:W-:-:S04]  /*29b0*/  LEA R2, P0, R4, R208, 0x6 ;  /* 0x000000d004027211 */ /* 0x000fc800078030ff */
[C---:B------:R-:W-:Y:S02]  /*29c0*/  ISETP.GE.AND P1, PT, R3.reuse, 0x21, PT ;  /* 0x000000210300780c */ /* 0x040fe40003f26270 */
[----:B------:R-:W-:Y:S01]  /*29d0*/  LEA.HI.X R5, R4, R212, R5, 0x6, P0 ;  /* 0x000000d404057211 */ /* 0x000fe200000f3405 */
[----:B------:R-:W-:Y:S01]  /*29e0*/  IMAD.MOV.U32 R4, RZ, RZ, 0x20 ;  /* 0x00000020ff047424 */ /* 0x000fe200078e00ff */
[----:B------:R-:W-:-:S03]  /*29f0*/  ISETP.GE.AND P2, PT, R3, 0x1, PT ;  /* 0x000000010300780c */ /* 0x000fc60003f46270 */
[----:B------:R-:W-:-:S04]  /*2a00*/  IMAD.WIDE.U32 R8, R4, c[0x0][0x1e0], RZ ;  /* 0x0000780004087a25 */ /* 0x000fc800078e00ff */
[----:B------:R-:W-:Y:S02]  /*2a10*/  IMAD R11, R4, c[0x0][0x1e4], RZ ;  /* 0x00007900040b7a24 */ /* 0x000fe400078e02ff */
[----:B------:R-:W-:-:S04]  /*2a20*/  @P1 IADD3 R10, P0, R2, R8, RZ ;  /* 0x00000008020a1210 */ /* 0x000fc80007f1e0ff */
[----:B------:R-:W-:Y:S02]  /*2a30*/  @P1 IADD3.X R11, R5, R9, R11, P0, !PT ;  /* 0x00000009050b1210 */ /* 0x000fe400007fe40b */
[----:B------:R-:W-:-:S04]  /*2a40*/  @P2 LEA R4, P0, R2, c[0x0][0x1c8], 0x1 ;  /* 0x0000720002042a11 */ /* 0x000fc800078008ff */
[----:B------:R-:W-:Y:S02]  /*2a50*/  @P2 LEA.HI.X R5, R2, c[0x0][0x1cc], R5, 0x1, P0 ;  /* 0x0000730002052a11 */ /* 0x000fe400000f0c05 */
[----:B------:R-:W-:-:S04]  /*2a60*/  @!P3 LEA R8, P0, R222, R0, 0x1 ;  /* 0x00000000de08b211 */ /* 0x000fc800078008ff */
[-C--:B----4-:R-:W-:Y:S02]  /*2a70*/  @!P3 LEA.HI.X R9, R222, R7.reuse, R15, 0x1, P0 ;  /* 0x00000007de09b211 */ /* 0x090fe400000f0c0f */
[C---:B------:R-:W-:Y:S01]  /*2a80*/  @!P3 LEA R6, P0, R223.reuse, R0, 0x1 ;  /* 0x00000000df06b211 */ /* 0x040fe200078008ff */
[----:B------:R-:W-:Y:S02]  /*2a90*/  IMAD R0, R12, c[0x0][0x208], RZ ;  /* 0x000082000c007a24 */ /* 0x000fe400078e02ff */
[----:B------:R1:W-:Y:S01]  /*2aa0*/  @!P3 LDGSTS.E.BYPASS.LTC128B.128 [R195+0x13100], [R8.64], !P5 ;  /* 0x1310000008c3bfae */ /* 0x0003e2000e901d46 */
[----:B------:R-:W-:Y:S02]  /*2ab0*/  @!P3 LEA.HI.X R7, R223, R7, R252, 0x1, P0 ;  /* 0x00000007df07b211 */ /* 0x000fe400000f0cfc */
[----:B------:R-:W-:Y:S02]  /*2ac0*/  ISETP.NE.AND P5, PT, R21, RZ, PT ;  /* 0x000000ff1500720c */ /* 0x000fe40003fa5270 */
[----:B------:R-:W-:Y:S01]  /*2ad0*/  @P1 LEA R2, P0, R10, c[0x0][0x1c8], 0x1 ;  /* 0x000072000a021a11 */ /* 0x000fe200078008ff */
[----:B------:R3:W-:Y:S01]  /*2ae0*/  @!P3 LDGSTS.E.BYPASS.LTC128B.128 [R195+0x17100], [R6.64], !P4 ;  /* 0x1710000006c3bfae */ /* 0x0007e2000e101d46 */
[----:B------:R-:W-:-:S02]  /*2af0*/  ISETP.NE.AND P4, PT, R20, RZ, PT ;  /* 0x000000ff1400720c */ /* 0x000fc40003f85270 */
[----:B------:R-:W-:Y:S01]  /*2b00*/  @P1 LEA.HI.X R3, R10, c[0x0][0x1cc], R11, 0x1, P0 ;  /* 0x000073000a031a11 */ /* 0x000fe200000f0c0b */
[----:B------:R-:W0:Y:S01]  /*2b10*/  LDGDEPBAR ;  /* 0x00000000000079af */ /* 0x000e220000000000 */
[----:B------:R-:W-:Y:S03]  /*2b20*/  WARPSYNC 0xffffffff ;  /* 0xffffffff00007948 */ /* 0x000fe60003800000 */
[----:B------:R-:W-:Y:S06]  /*2b30*/  BAR.SYNC.DEFER_BLOCKING 0x0 ;  /* 0x0000000000007b1d */ /* 0x000fec0000010000 */
[----:B------:R-:W-:Y:S01]  /*2b40*/  @!PT LDS RZ, [RZ] ;  /* 0x00000000fffff984 */ /* 0x000fe20000000800 */
[----:B------:R-:W-:Y:S01]  /*2b50*/  @!PT LDS RZ, [RZ] ;  /* 0x00000000fffff984 */ /* 0x000fe20000000800 */
[----:B------:R-:W-:Y:S01]  /*2b60*/  @!PT LDS RZ, [RZ] ;  /* 0x00000000fffff984 */ /* 0x000fe20000000800 */
[----:B------:R4:W-:Y:S04]  /*2b70*/  @P2 LDGSTS.E.BYPASS.LTC128B.128 [R195+0x6100], [R4.64], !P4 ;  /* 0x0610000004c32fae */ /* 0x0009e8000e101d46 */
[----:B------:R4:W-:Y:S04]  /*2b80*/  @P2 LDGSTS.E.BYPASS.LTC128B.128 [R195+0x8100], [R4.64+0x80], !P5 ;  /* 0x0810008004c32fae */ /* 0x0009e8000e901d46 */
[----:B------:R4:W-:Y:S04]  /*2b90*/  @P2 LDGSTS.E.BYPASS.LTC128B.128 [R195+0xa100], [R4.64+0x100], !P6 ;  /* 0x0a10010004c32fae */ /* 0x0009e8000f101d46 */
[----:B------:R1:W-:Y:S04]  /*2ba0*/  @P1 LDGSTS.E.BYPASS.LTC128B.128 [R195+0x7100], [R2.64], !P4 ;  /* 0x0710000002c31fae */ /* 0x0003e8000e101d46 */
[----:B------:R1:W-:Y:S04]  /*2bb0*/  @P1 LDGSTS.E.BYPASS.LTC128B.128 [R195+0x9100], [R2.64+0x80], !P5 ;  /* 0x0910008002c31fae */ /* 0x0003e8000e901d46 */
[----:B------:R1:W-:Y:S04]  /*2bc0*/  @P1 LDGSTS.E.BYPASS.LTC128B.128 [R195+0xb100], [R2.64+0x100], !P6 ;  /* 0x0b10010002c31fae */ /* 0x0003e8000f101d46 */
[----:B------:R-:W0:Y:S01]  /*2bd0*/  LDGDEPBAR ;  /* 0x00000000000079af */ /* 0x000e220000000000 */
[----:B----4-:R-:W-:-:S02]  /*2be0*/  IMAD R4, R76, c[0x0][0x20c], R0 ;  /* 0x000083004c047a24 */ /* 0x010fc400078e0200 */
[----:B-1----:R-:W-:Y:S01]  /*2bf0*/  IMAD.WIDE.U32 R2, R76, c[0x0][0x208], RZ ;  /* 0x000082004c027a25 */ /* 0x002fe200078e00ff */
[----:B------:R-:W-:-:S04]  /*2c00*/  DEPBAR.LE SB0, 0x1 ;  /* 0x000080400000791a */ /* 0x000fc80000000000 */
[----:B------:R-:W-:-:S04]  /*2c10*/  DEPBAR.LE SB0, 0x0 ;  /* 0x000080000000791a */ /* 0x000fc80000000000 */
[----:B------:R-:W-:Y:S01]  /*2c20*/  BAR.SYNC.DEFER_BLOCKING 0x0 ;  /* 0x0000000000007b1d */ /* 0x000fe20000010000 */
[----:B------:R-:W-:Y:S02]  /*2c30*/  LEA R0, P0, R2, R210, 0x6 ;  /* 0x000000d202007211 */ /* 0x000fe400078030ff */
[----:B------:R-:W-:Y:S02]  /*2c40*/  IADD3 R3, R3, R4, RZ ;  /* 0x0000000403037210 */ /* 0x000fe40007ffe0ff */
[----:B------:R-:W-:Y:S02]  /*2c50*/  LOP3.LUT R4, R14, 0x1, RZ, 0xc0, !PT ;  /* 0x000000010e047812 */ /* 0x000fe400078ec0ff */
[----:B------:R-:W-:Y:S02]  /*2c60*/  LEA.HI.X R3, R2, R213, R3, 0x6, P0 ;  /* 0x000000d502037211 */ /* 0x000fe400000f3403 */
[----:B------:R-:W-:Y:S02]  /*2c70*/  LEA R2, P0, R0, c[0x0][0x1f8], 0x1 ;  /* 0x00007e0000027a11 */ /* 0x000fe400078008ff */
[----:B------:R-:W-:Y:S01]  /*2c80*/  ISETP.NE.U32.AND P2, PT, R4, 0x1, PT ;  /* 0x000000010400780c */ /* 0x000fe20003f45070 */
[----:B------:R-:W-:Y:S01]  /*2c90*/  IMAD.MOV.U32 R4, RZ, RZ, c[0x0][0x208] ;  /* 0x00008200ff047624 */ /* 0x000fe200078e00ff */
[----:B------:R-:W-:-:S02]  /*2ca0*/  LEA.HI.X R3, R0, c[0x0][0x1fc], R3, 0x1, P0 ;  /* 0x00007f0000037a11 */ /* 0x000fc400000f0c03 */
[----:B------:R-:W-:Y:S01]  /*2cb0*/  IADD3 R0, -R13, R100, RZ ;  /* 0x000000640d007210 */ /* 0x000fe20007ffe1ff */
[----:B------:R-:W-:Y:S04]  /*2cc0*/  LDSM.16.M88.4 R8, [R179] ;  /* 0x00000000b308783b */ /* 0x000fe80000000200 */
[----:B------:R-:W1:Y:S04]  /*2cd0*/  LDSM.16.M88.4 R32, [R172] ;  /* 0x00000000ac20783b */ /* 0x000e680000000200 */
[----:B------:R-:W4:Y:S01]  /*2ce0*/  LDSM.16.M88.4 R20, [R172+0x800] ;  /* 0x00080000ac14783b */ /* 0x000f220000000200 */
[----:B------:R-:W-:Y:S01]  /*2cf0*/  IMAD.MOV.U32 R5, RZ, RZ, c[0x0][0x20c] ;  /* 0x00008300ff057624 */ /* 0x000fe200078e00ff */
[----:B------:R-:W-:-:S02]  /*2d00*/  LEA R12, P0, R4, R2, 0x6 ;  /* 0x00000002040c7211 */ /* 0x000fc400078030ff */
[----:B------:R-:W1:Y:S01]  /*2d10*/  LDSM.16.M88.4 R24, [R172+0x1000] ;  /* 0x00100000ac18783b */ /* 0x000e620000000200 */
[----:B------:R-:W-:Y:S02]  /*2d20*/  LOP3.LUT P1, RZ, R14, 0x2, RZ, 0xc0, !PT ;  /* 0x000000020eff7812 */ /* 0x000fe4000782c0ff */
[----:B------:R-:W-:Y:S01]  /*2d30*/  ISETP.LT.OR P3, PT, R0, 0x1, P2 ;  /* 0x000000010000780c */ /* 0x000fe20001761670 */
[----:B------:R-:W2:Y:S01]  /*2d40*/  LDSM.16.M88.4 R16, [R172+0x1800] ;  /* 0x00180000ac10783b */ /* 0x000ea20000000200 */
[----:B------:R-:W-:Y:S02]  /*2d50*/  LEA.HI.X R13, R4, R3, R5, 0x6, P0 ;  /* 0x00000003040d7211 */ /* 0x000fe400000f3405 */
[----:B------:R-:W-:Y:S01]  /*2d60*/  ISETP.LT.OR P0, PT, R0, 0x1, !P1 ;  /* 0x000000010000780c */ /* 0x000fe20004f01670 */
[----:B---3--:R-:W-:Y:S04]  /*2d70*/  LDSM.16.M88.4 R4, [R180] ;  /* 0x00000000b404783b */ /* 0x008fe80000000200 */
[----:B------:R-:W3:Y:S04]  /*2d80*/  LDSM.16.M88.4 R36, [R183] ;  /* 0x00000000b724783b */ /* 0x000ee80000000200 */
[----:B------:R-:W2:Y:S04]  /*2d90*/  LDSM.16.M88.4 R56, [R194] ;  /* 0x00000000c238783b */ /* 0x000ea80000000200 */
[----:B------:R-:W2:Y:S04]  /*2da0*/  LDSM.16.M88.4 R60, [R193] ;  /* 0x00000000c13c783b */ /* 0x000ea80000000200 */
[----:B------:R-:W2:Y:S04]  /*2db0*/  LDSM.16.M88.4 R68, [R192] ;  /* 0x00000000c044783b */ /* 0x000ea80000000200 */
[----:B------:R-:W-:Y:S01]  /*2dc0*/  @!PT LDS RZ, [RZ] ;  /* 0x00000000fffff984 */ /* 0x000fe20000000800 */
[----:B------:R-:W-:Y:S01]  /*2dd0*/  @!PT LDS RZ, [RZ] ;  /* 0x00000000fffff984 */ /* 0x000fe20000000800 */
[----:B------:R-:W-:Y:S01]  /*2de0*/  @!PT LDS RZ, [RZ] ;  /* 0x00000000fffff984 */ /* 0x000fe20000000800 */
[----:B------:R2:W-:Y:S01]  /*2df0*/  LDGSTS.E.BYPASS.LTC128B.128 [R195+0x100], [R2.64], !P3 ;  /* 0x0010000002c37fae */ /* 0x0005e2000d901d46 */
[----:B------:R-:W-:-:S03]  /*2e00*/  LOP3.LUT P3, RZ, R14, 0x4, RZ, 0xc0, !PT ;  /* 0x000000040eff7812 */ /* 0x000fc6000786c0ff */
[----:B------:R2:W-:Y:S01]  /*2e10*/  LDGSTS.E.BYPASS.LTC128B.128 [R195+0x2100], [R2.64+0x80], !P0 ;  /* 0x0210008002c37fae */ /* 0x0005e2000c101d46 */
[C---:B------:R-:W-:Y:S02]  /*2e20*/  ISETP.LT.OR P0, PT, R0.reuse, 0x1, !P3 ;  /* 0x000000010000780c */ /* 0x040fe40005f01670 */
[C---:B------:R-:W-:Y:S02]  /*2e30*/  ISETP.LT.OR P2, PT, R0.reuse, 0x21, P2 ;  /* 0x000000210000780c */ /* 0x040fe40001741670 */
[C---:B------:R-:W-:Y:S02]  /*2e40*/  ISETP.LT.OR P1, PT, R0.reuse, 0x21, !P1 ;  /* 0x000000210000780c */ /* 0x040fe40004f21670 */
[----:B------:R-:W-:Y:S01]  /*2e50*/  ISETP.LT.OR P3, PT, R0, 0x21, !P3 ;  /* 0x000000210000780c */ /* 0x000fe20005f61670 */
[C---:B-1----:R-:W-:Y:S06]  /*2e60*/  HMMA.16816.F32.BF16 R28, R8.reuse, R32, RZ ;  /* 0x00000020081c723c */ /* 0x042fec00000418ff */
[----:B------:R1:W-:Y:S02]  /*2e70*/  LDGSTS.E.BYPASS.LTC128B.128 [R195+0x4100], [R2.64+0x100], !P0 ;  /* 0x0410010002c37fae */ /* 0x0003e4000c101d46 */
[C---:B------:R-:W-:Y:S02]  /*2e80*/  HMMA.16816.F32.BF16 R32, R8.reuse, R34, RZ ;  /* 0x000000220820723c */ /* 0x040fe400000418ff */
[----:B------:R1:W-:Y:S04]  /*2e90*/  LDGSTS.E.BYPASS.LTC128B.128 [R195+0x1100], [R12.64], !P2 ;  /* 0x011000000cc37fae */ /* 0x0003e8000d101d46 */
[----:B------:R1:W-:Y:S02]  /*2ea0*/  LDGSTS.E.BYPASS.LTC128B.128 [R195+0x3100], [R12.64+0x80], !P1 ;  /* 0x031000800cc37fae */ /* 0x0003e4000c901d46 */
[C---:B----4-:R-:W-:Y:S02]  /*2eb0*/  HMMA.16816.F32.BF16 R48, R8.reuse, R22, RZ ;  /* 0x000000160830723c */ /* 0x050fe400000418ff */
[----:B------:R1:W-:Y:S04]  /*2ec0*/  LDGSTS.E.BYPASS.LTC128B.128 [R195+0x5100], [R12.64+0x100], !P3 ;  /* 0x051001000cc37fae */ /* 0x0003e8000d901d46 */
[----:B------:R-:W-:Y:S02]  /*2ed0*/  LDSM.16.M88.4 R64, [R178] ;  /* 0x00000000b240783b */ /* 0x000fe40000000200 */
[C---:B------:R-:W-:Y:S02]  /*2ee0*/  HMMA.16816.F32.BF16 R40, R8.reuse, R20, RZ ;  /* 0x000000140828723c */ /* 0x040fe400000418ff */
[----:B------:R-:W4:Y:S04]  /*2ef0*/  LDSM.16.M88.4 R20, [R182] ;  /* 0x00000000b614783b */ /* 0x000f280000000200 */
[----:B------:R-:W4:Y:S02]  /*2f00*/  LDSM.16.M88.4 R72, [R178+0x800] ;  /* 0x00080000b248783b */ /* 0x000f240000000200 */
[C---:B------:R-:W-:Y:S02]  /*2f10*/  HMMA.16816.F32.BF16 R44, R8.reuse, R24, RZ ;  /* 0x00000018082c723c */ /* 0x040fe400000418ff */
[----:B------:R-:W4:Y:S04]  /*2f20*/  LDSM.16.M88.4 R84, [R178+0x1000] ;  /* 0x00100000b254783b */ /* 0x000f280000000200 */
[----:B------:R-:W-:Y:S02]  /*2f30*/  LDSM.16.M88.4 R80, [R175+0x800] ;  /* 0x00080000af50783b */ /* 0x000fe40000000200 */
[C---:B------:R-:W-:Y:S02]  /*2f40*/  HMMA.16816.F32.BF16 R24, R8.reuse, R26, RZ ;  /* 0x0000001a0818723c */ /* 0x040fe400000418ff */
[----:B------:R-:W-:Y:S04]  /*2f50*/  LDSM.16.M88.4 R92, [R175+0x1000] ;  /* 0x00100000af5c783b */ /* 0x000fe80000000200 */
[----:B------:R-:W-:Y:S02]  /*2f60*/  LDSM.16.M88.4 R88, [R172+0x3000] ;  /* 0x00300000ac58783b */ /* 0x000fe40000000200 */
[C---:B--2---:R-:W-:Y:S02]  /*2f70*/  HMMA.16816.F32.BF16 R52, R8.reuse, R16, RZ ;  /* 0x000000100834723c */ /* 0x044fe400000418ff */
[----:B------:R-:W0:Y:S06]  /*2f80*/  LDGDEPBAR ;  /* 0x00000000000079af */ /* 0x000e2c0000000000 */
[----:B-1----:R-:W-:Y:S01]  /*2f90*/  HMMA.16816.F32.BF16 R12, R8, R18, RZ ;  /* 0x00000012080c723c */ /* 0x002fe200000418ff */
[----:B------:R-:W-:Y:S07]  /*2fa0*/  LDSM.16.M88.4 R16, [R181] ;  /* 0x00000000b510783b */ /* 0x000fee0000000200 */
[C---:B---3--:R-:W-:Y:S08]  /*2fb0*/  HMMA.16816.F32.BF16 R8, R4.reuse, R36, R28 ;  /* 0x000000240408723c */ /* 0x048ff0000004181c */
[C---:B------:R-:W-:Y:S08]  /*2fc0*/  HMMA.16816.F32.BF16 R28, R4.reuse, R38, R32 ;  /* 0x00000026041c723c */ /* 0x040ff00000041820 */
[C---:B------:R-:W-:Y:S01]  /*2fd0*/  HMMA.16816.F32.BF16 R36, R4.reuse, R58, R48 ;  /* 0x0000003a0424723c */ /* 0x040fe20000041830 */
[----:B------:R-:W1:Y:S07]  /*2fe0*/  LDSM.16.M88.4 R48, [R178+0x1800] ;  /* 0x00180000b230783b */ /* 0x000e6e0000000200 */
[C---:B------:R-:W-:Y:S01]  /*2ff0*/  HMMA.16816.F32.BF16 R32, R4.reuse, R56, R40 ;  /* 0x000000380420723c */ /* 0x040fe20000041828 */
[----:B------:R-:W2:Y:S07]  /*3000*/  LDSM.16.M88.4 R56, [R175] ;  /* 0x00000000af38783b */ /* 0x000eae0000000200 */
[C---:B------:R-:W-:Y:S08]  /*3010*/  HMMA.16816.F32.BF16 R40, R4.reuse, R60, R44 ;  /* 0x0000003c0428723c */ /* 0x040ff0000004182c */
[C---:B------:R-:W-:Y:S01]  /*3020*/  HMMA.16816.F32.BF16 R44, R4.reuse, R62, R24 ;  /* 0x0000003e042c723c */ /* 0x040fe20000041818 */
[----:B------:R-:W3:Y:S07]  /*3030*/  LDSM.16.M88.4 R60, [R175+0x1800] ;  /* 0x00180000af3c783b */ /* 0x000eee0000000200 */
[C---:B------:R-:W-:Y:S08]  /*3040*/  HMMA.16816.F32.BF16 R52, R4.reuse, R68, R52 ;  /* 0x000000440434723c */ /* 0x040ff00000041834 */
[----:B------:R-:W-:Y:S01]  /*3050*/  HMMA.16816.F32.BF16 R24, R4, R70, R12 ;  /* 0x000000460418723c */ /* 0x000fe2000004180c */
[----:B------:R-:W-:Y:S04]  /*3060*/  LDSM.16.M88.4 R12, [R179+0x4000] ;  /* 0x00400000b30c783b */ /* 0x000fe80000000200 */
[----:B------:R-:W1:Y:S03]  /*3070*/  LDSM.16.M88.4 R68, [R172+0x2000] ;  /* 0x00200000ac44783b */ /* 0x000e660000000200 */
[C---:B----4-:R-:W-:Y:S08]  /*3080*/  HMMA.16816.F32.BF16 R8, R20.reuse, R64, R8 ;  /* 0x000000401408723c */ /* 0x050ff00000041808 */
[C---:B------:R-:W-:Y:S01]  /*3090*/  HMMA.16816.F32.BF16 R4, R20.reuse, R66, R28 ;  /* 0x000000421404723c */ /* 0x040fe2000004181c */
[----:B------:R-:W-:Y:S07]  /*30a0*/  LDSM.16.M88.4 R64, [R191] ;  /* 0x00000000bf40783b */ /* 0x000fee0000000200 */
[C---:B------:R-:W-:Y:S08]  /*30b0*/  HMMA.16816.F32.BF16 R32, R20.reuse, R72, R32 ;  /* 0x000000481420723c */ /* 0x040ff00000041820 */
[C---:B------:R-:W-:Y:S01]  /*30c0*/  HMMA.16816.F32.BF16 R36, R20.reuse, R74, R36 ;  /* 0x0000004a1424723c */ /* 0x040fe20000041824 */
[----:B------:R-:W4:Y:S07]  /*30d0*/  LDSM.16.M88.4 R72, [R172+0x2800] ;  /* 0x00280000ac48783b */ /* 0x000f2e0000000200 */
[C---:B------:R-:W-:Y:S08]  /*30e0*/  HMMA.16816.F32.BF16 R40, R20.reuse, R84, R40 ;  /* 0x000000541428723c */ /* 0x040ff00000041828 */
[C---:B------:R-:W-:Y:S01]  /*30f0*/  HMMA.16816.F32.BF16 R44, R20.reuse, R86, R44 ;  /* 0x00000056142c723c */ /* 0x040fe2000004182c */
[----:B------:R-:W-:Y:S07]  /*3100*/  LDSM.16.M88.4 R84, [R178+0x2800] ;  /* 0x00280000b254783b */ /* 0x000fee0000000200 */
[C---:B-1----:R-:W-:Y:S08]  /*3110*/  HMMA.16816.F32.BF16 R52, R20.reuse, R48, R52 ;  /* 0x000000301434723c */ /* 0x042ff00000041834 */
[----:B------:R-:W-:Y:S08]  /*3120*/  HMMA.16816.F32.BF16 R28, R20, R50, R24 ;  /* 0x00000032141c723c */ /* 0x000ff00000041818 */
[C---:B--2---:R-:W-:Y:S01]  /*3130*/  HMMA.16816.F32.BF16 R24, R16.reuse, R56, R8 ;  /* 0x000000381018723c */ /* 0x044fe20000041808 */
[----:B------:R-:W-:Y:S07]  /*3140*/  LDSM.16.M88.4 R8, [R180+0x4000] ;  /* 0x00400000b408783b */ /* 0x000fee0000000200 */
[C---:B------:R-:W-:Y:S01]  /*3150*/  HMMA.16816.F32.BF16 R20, R16.reuse, R58, R4 ;  /* 0x0000003a1014723c */ /* 0x040fe20000041804 */
[----:B------:R-:W1:Y:S07]  /*3160*/  LDSM.16.M88.4 R56, [R172+0x3800] ;  /* 0x00380000ac38783b */ /* 0x000e6e0000000200 */
[C---:B------:R-:W-:Y:S08]  /*3170*/  HMMA.16816.F32.BF16 R4, R16.reuse, R80, R32 ;  /* 0x000000501004723c */ /* 0x040ff00000041820 */
[C---:B------:R-:W-:Y:S01]  /*3180*/  HMMA.16816.F32.BF16 R36, R16.reuse, R82, R36 ;  /* 0x000000521024723c */ /* 0x040fe20000041824 */
[----:B------:R-:W2:Y:S07]  /*3190*/  LDSM.16.M88.4 R80, [R190] ;  /* 0x00000000be50783b */ /* 0x000eae0000000200 */
[C---:B------:R-:W-:Y:S08]  /*31a0*/  HMMA.16816.F32.BF16 R40, R16.reuse, R92, R40 ;  /* 0x0000005c1028723c */ /* 0x040ff00000041828 */
[C---:B------:R-:W-:Y:S01]  /*31b0*/  HMMA.16816.F32.BF16 R44, R16.reuse, R94, R44 ;  /* 0x0000005e102c723c */ /* 0x040fe2000004182c */
[----:B------:R-:W1:Y:S07]  /*31c0*/  LDSM.16.M88.4 R92, [R189] ;  /* 0x00000000bd5c783b */ /* 0x000e6e0000000200 */
[C---:B---3--:R-:W-:Y:S08]  /*31d0*/  HMMA.16816.F32.BF16 R52, R16.reuse, R60, R52 ;  /* 0x0000003c1034723c */ /* 0x048ff00000041834 */
[----:B------:R-:W-:Y:S01]  /*31e0*/  HMMA.16816.F32.BF16 R32, R16, R62, R28 ;  /* 0x0000003e1020723c */ /* 0x000fe2000004181c */
[----:B------:R-:W3:Y:S07]  /*31f0*/  LDSM.16.M88.4 R60, [R188] ;  /* 0x00000000bc3c783b */ /* 0x000eee0000000200 */
[C---:B------:R-:W-:Y:S08]  /*3200*/  HMMA.16816.F32.BF16 R28, R12.reuse, R68, R24 ;  /* 0x000000440c1c723c */ /* 0x040ff00000041818 */
[C---:B------:R-:W-:Y:S01]  /*3210*/  HMMA.16816.F32.BF16 R24, R12.reuse, R70, R20 ;  /* 0x000000460c18723c */ /* 0x040fe20000041814 */
[----:B------:R-:W-:Y:S07]  /*3220*/  LDSM.16.M88.4 R68, [R175+0x2000] ;  /* 0x00200000af44783b */ /* 0x000fee0000000200 */
[C---:B----4-:R-:W-:Y:S01]  /*3230*/  HMMA.16816.F32.BF16 R20, R12.reuse, R72, R4 ;  /* 0x000000480c14723c */ /* 0x050fe20000041804 */
[----:B------:R-:W-:Y:S07]  /*3240*/  LDSM.16.M88.4 R4, [R182+0x4000] ;  /* 0x00400000b604783b */ /* 0x000fee0000000200 */
[C---:B------:R-:W-:Y:S01]  /*3250*/  HMMA.16816.F32.BF16 R16, R12.reuse, R74, R36 ;  /* 0x0000004a0c10723c */ /* 0x040fe20000041824 */
[----:B------:R-:W4:Y:S07]  /*3260*/  LDSM.16.M88.4 R72, [R178+0x2000] ;  /* 0x00200000b248783b */ /* 0x000f2e0000000200 */
[C---:B------:R-:W-:Y:S08]  /*3270*/  HMMA.16816.F32.BF16 R40, R12.reuse, R88, R40 ;  /* 0x000000580c28723c */ /* 0x040ff00000041828 */
[C---:B------:R-:W-:Y:S01]  /*3280*/  HMMA.16816.F32.BF16 R48, R12.reuse, R90, R44 ;  /* 0x0000005a0c30723c */ /* 0x040fe2000004182c */
[----:B------:R-:W3:Y:S07]  /*3290*/  LDSM.16.M88.4 R88, [R178+0x3000] ;  /* 0x00300000b258783b */ /* 0x000eee0000000200 */
[C---:B-1----:R-:W-:Y:S08]  /*32a0*/  HMMA.16816.F32.BF16 R44, R12.reuse, R56, R52 ;  /* 0x000000380c2c723c */ /* 0x042ff00000041834 */
[----:B------:R-:W-:Y:S08]  /*32b0*/  HMMA.16816.F32.BF16 R36, R12, R58, R32 ;  /* 0x0000003a0c24723c */ /* 0x000ff00000041820 */
[C---:B------:R-:W-:Y:S08]  /*32c0*/  HMMA.16816.F32.BF16 R32, R8.reuse, R64, R28 ;  /* 0x000000400820723c */ /* 0x040ff0000004181c */
[C---:B------:R-:W-:Y:S01]  /*32d0*/  HMMA.16816.F32.BF16 R28, R8.reuse, R66, R24 ;  /* 0x00000042081c723c */ /* 0x040fe20000041818 */
[----:B------:R-:W1:Y:S07]  /*32e0*/  LDSM.16.M88.4 R64, [R178+0x3800] ;  /* 0x00380000b240783b */ /* 0x000e6e0000000200 */
[C---:B--2---:R-:W-:Y:S01]  /*32f0*/  HMMA.16816.F32.BF16 R24, R8.reuse, R80, R20 ;  /* 0x000000500818723c */ /* 0x044fe20000041814 */
[----:B------:R-:W2:Y:S07]  /*3300*/  LDSM.16.M88.4 R20, [R181+0x4000] ;  /* 0x00400000b514783b */ /* 0x000eae0000000200 */
[C---:B------:R-:W-:Y:S01]  /*3310*/  HMMA.16816.F32.BF16 R16, R8.reuse, R82, R16 ;  /* 0x000000520810723c */ /* 0x040fe20000041810 */
[----:B------:R-:W1:Y:S07]  /*3320*/  LDSM.16.M88.4 R80, [R175+0x2800] ;  /* 0x00280000af50783b */ /* 0x000e6e0000000200 */
[C---:B------:R-:W-:Y:S01]  /*3330*/  HMMA.16816.F32.BF16 R12, R8.reuse, R92, R40 ;  /* 0x0000005c080c723c */ /* 0x040fe20000041828 */
[----:B------:R-:W-:Y:S07]  /*3340*/  LDSM.16.M88.4 R40, [R175+0x3000] ;  /* 0x00300000af28783b */ /* 0x000fee0000000200 */
[C---:B------:R-:W-:Y:S08]  /*3350*/  HMMA.16816.F32.BF16 R56, R8.reuse, R94, R48 ;  /* 0x0000005e0838723c */ /* 0x040ff00000041830 */
[C---:B---3--:R-:W-:Y:S08]  /*3360*/  HMMA.16816.F32.BF16 R48, R8.reuse, R60, R44 ;  /* 0x0000003c0830723c */ /* 0x048ff0000004182c */
[----:B------:R-:W-:Y:S01]  /*3370*/  HMMA.16816.F32.BF16 R44, R8, R62, R36 ;  /* 0x0000003e082c723c */ /* 0x000fe20000041824 */
[----:B------:R-:W-:Y:S07]  /*3380*/  LDSM.16.M88.4 R60, [R172+0x4000] ;  /* 0x00400000ac3c783b */ /* 0x000fee0000000200 */
[C---:B----4-:R-:W-:Y:S08]  /*3390*/  HMMA.16816.F32.BF16 R36, R4.reuse, R72, R32 ;  /* 0x000000480424723c */ /* 0x050ff00000041820 */
[C---:B------:R-:W-:Y:S01]  /*33a0*/  HMMA.16816.F32.BF16 R52, R4.reuse, R86, R16 ;  /* 0x000000560434723c */ /* 0x040fe20000041810 */
[----:B------:R-:W3:Y:S07]  /*33b0*/  LDSM.16.M88.4 R16, [R179+0x8000] ;  /* 0x00800000b310783b */ /* 0x000eee0000000200 */
[C---:B------:R-:W-:Y:S08]  /*33c0*/  HMMA.16816.F32.BF16 R32, R4.reuse, R84, R24 ;  /* 0x000000540420723c */ /* 0x040ff00000041818 */
[C---:B------:R-:W-:Y:S01]  /*33d0*/  HMMA.16816.F32.BF16 R24, R4.reuse, R88, R12 ;  /* 0x000000580418723c */ /* 0x040fe2000004180c */
[----:B------:R-:W-:Y:S07]  /*33e0*/  LDSM.16.M88.4 R12, [R180+0x8000] ;  /* 0x00800000b40c783b */ /* 0x000fee0000000200 */
[C---:B------:R-:W-:Y:S01]  /*33f0*/  HMMA.16816.F32.BF16 R8, R4.reuse, R90, R56 ;  /* 0x0000005a0408723c */ /* 0x040fe20000041838 */
[----:B------:R-:W4:Y:S04]  /*3400*/  LDSM.16.M88.4 R88, [R175+0x3800] ;  /* 0x00380000af58783b */ /* 0x000f280000000200 */
[----:B------:R-:W-:Y:S03]  /*3410*/  LDSM.16.M88.4 R56, [R175+0x4000] ;  /* 0x00400000af38783b */ /* 0x000fe60000000200 */
[C---:B------:R-:W-:Y:S01]  /*3420*/  HMMA.16816.F32.BF16 R28, R4.reuse, R74, R28 ;  /* 0x0000004a041c723c */ /* 0x040fe2000004181c */
[----:B------:R-:W-:Y:S07]  /*3430*/  LDSM.16.M88.4 R72, [R172+0x5800] ;  /* 0x00580000ac48783b */ /* 0x000fee0000000200 */
[C---:B-1----:R-:W-:Y:S08]  /*3440*/  HMMA.16816.F32.BF16 R48, R4.reuse, R64, R48 ;  /* 0x000000400430723c */ /* 0x042ff00000041830 */
[----:B------:R-:W-:Y:S01]  /*3450*/  HMMA.16816.F32.BF16 R96, R4, R66, R44 ;  /* 0x000000420460723c */ /* 0x000fe2000004182c */
[----:B------:R-:W-:Y:S04]  /*3460*/  LDSM.16.M88.4 R64, [R186] ;  /* 0x00000000ba40783b */ /* 0x000fe80000000200 */
[----:B------:R-:W-:Y:S03]  /*3470*/  LDSM.16.M88.4 R44, [R172+0x5000] ;  /* 0x00500000ac2c783b */ /* 0x000fe60000000200 */
[C---:B--2---:R-:W-:Y:S01]  /*3480*/  HMMA.16816.F32.BF16 R4, R20.reuse, R68, R36 ;  /* 0x000000441404723c */ /* 0x044fe20000041824 */
[----:B------:R-:W1:Y:S07]  /*3490*/  LDSM.16.M88.4 R36, [R187] ;  /* 0x00000000bb24783b */ /* 0x000e6e0000000200 */
[C---:B------:R-:W-:Y:S08]  /*34a0*/  HMMA.16816.F32.BF16 R28, R20.reuse, R70, R28 ;  /* 0x00000046141c723c */ /* 0x040ff0000004181c */
[----:B------:R-:W-:Y:S01]  /*34b0*/  HMMA.16816.F32.BF16 R68, R20, R82, R52 ;  /* 0x000000521444723c */ /* 0x000fe20000041834 */
[----:B------:R-:W2:Y:S07]  /*34c0*/  LDSM.16.M88.4 R52, [R172+0x4800] ;  /* 0x00480000ac34783b */ /* 0x000eae0000000200 */
[----:B---3--:R-:W-:Y:S08]  /*34d0*/  HMMA.16816.F32.BF16 R4, R16, R60, R4 ;  /* 0x0000003c1004723c */ /* 0x008ff00000041804 */
[C---:B------:R-:W-:Y:S08]  /*34e0*/  HMMA.16816.F32.BF16 R32, R20.reuse, R80, R32 ;  /* 0x000000501420723c */ /* 0x040ff00000041820 */
[C---:B------:R-:W-:Y:S01]  /*34f0*/  HMMA.16816.F32.BF16 R80, R20.reuse, R42, R8 ;  /* 0x0000002a1450723c */ /* 0x040fe20000041808 */
[----:B------:R-:W-:Y:S07]  /*3500*/  LDSM.16.M88.4 R8, [R182+0x8000] ;  /* 0x00800000b608783b */ /* 0x000fee0000000200 */
[----:B----4-:R-:W-:Y:S01]  /*3510*/  HMMA.16816.F32.BF16 R92, R20, R88, R48 ;  /* 0x00000058145c723c */ /* 0x010fe20000041830 */
[----:B------:R-:W3:Y:S07]  /*3520*/  LDSM.16.M88.4 R48, [R178+0x4000] ;  /* 0x00400000b230783b */ /* 0x000eee0000000200 */
[----:B------:R-:W-:Y:S01]  /*3530*/  HMMA.16816.F32.BF16 R28, R16, R62, R28 ;  /* 0x0000003e101c723c */ /* 0x000fe2000004181c */
[----:B------:R-:W-:Y:S07]  /*3540*/  LDSM.16.M88.4 R60, [R178+0x4800] ;  /* 0x00480000b23c783b */ /* 0x000fee0000000200 */
[----:B------:R-:W-:Y:S08]  /*3550*/  HMMA.16816.F32.BF16 R84, R20, R40, R24 ;  /* 0x000000281454723c */ /* 0x000ff00000041818 */
[C---:B-1----:R-:W-:Y:S01]  /*3560*/  HMMA.16816.F32.BF16 R24, R12.reuse, R36, R4 ;  /* 0x000000240c18723c */ /* 0x042fe20000041804 */
[----:B------:R-:W1:Y:S07]  /*3570*/  LDSM.16.M88.4 R4, [R181+0x8000] ;  /* 0x00800000b504783b */ /* 0x000e6e0000000200 */
[----:B------:R-:W-:Y:S08]  /*3580*/  HMMA.16816.F32.BF16 R28, R12, R38, R28 ;  /* 0x000000260c1c723c */ /* 0x000ff0000004181c */
[----:B--2---:R-:W-:Y:S08]  /*3590*/  HMMA.16816.F32.BF16 R32, R16, R52, R32 ;  /* 0x000000341020723c */ /* 0x004ff00000041820 */
[----:B---3--:R-:W-:Y:S08]  /*35a0*/  HMMA.16816.F32.BF16 R24, R8, R48, R24 ;  /* 0x000000300818723c */ /* 0x008ff00000041818 */
[----:B------:R-:W-:Y:S01]  /*35b0*/  HMMA.16816.F32.BF16 R40, R16, R54, R68 ;  /* 0x000000361028723c */ /* 0x000fe20000041844 */
[----:B------:R-:W2:Y:S04]  /*35c0*/  LDSM.16.M88.4 R68, [R185] ;  /* 0x00000000b944783b */ /* 0x000ea80000000200 */
[----:B------:R-:W3:Y:S03]  /*35d0*/  LDSM.16.M88.4 R52, [R175+0x4800] ;  /* 0x00480000af34783b */ /* 0x000ee60000000200 */
[----:B------:R-:W-:Y:S08]  /*35e0*/  HMMA.16816.F32.BF16 R28, R8, R50, R28 ;  /* 0x00000032081c723c */ /* 0x000ff0000004181c */
[----:B------:R-:W-:Y:S08]  /*35f0*/  HMMA.16816.F32.BF16 R36, R12, R64, R32 ;  /* 0x000000400c24723c */ /* 0x000ff00000041820 */
[----:B-1----:R-:W-:Y:S08]  /*3600*/  HMMA.16816.F32.BF16 R48, R4, R56, R24 ;  /* 0x000000380430723c */ /* 0x002ff00000041818 */
[----:B------:R-:W-:Y:S08]  /*3610*/  HMMA.16816.F32.BF16 R88, R20, R90, R96 ;  /* 0x0000005a1458723c */ /* 0x000ff00000041860 */
[----:B------:R-:W-:Y:S08]  /*3620*/  HMMA.16816.F32.BF16 R20, R16, R44, R84 ;  /* 0x0000002c1014723c */ /* 0x000ff00000041854 */
[----:B------:R-:W-:Y:S08]  /*3630*/  HMMA.16816.F32.BF16 R32, R12, R66, R40 ;  /* 0x000000420c20723c */ /* 0x000ff00000041828 */
[----:B------:R-:W-:Y:S01]  /*3640*/  HMMA.16816.F32.BF16 R28, R4, R58, R28 ;  /* 0x0000003a041c723c */ /* 0x000fe2000004181c */
[----:B------:R-:W1:Y:S07]  /*3650*/  LDSM.16.M88.4 R56, [R178+0x5000] ;  /* 0x00500000b238783b */ /* 0x000e6e0000000200 */
[----:B------:R-:W-:Y:S01]  /*3660*/  HMMA.16816.F32.BF16 R36, R8, R60, R36 ;  /* 0x0000003c0824723c */ /* 0x000fe20000041824 */
[----:B------:R-:W-:-:S04]  /*3670*/  FMUL.FTZ R0, R48, c[0x0][0x320] ;  /* 0x0000c80030007a20 */ /* 0x000fc80000410000 */
[----:B------:R4:W1:Y:S03]  /*3680*/  MUFU.TANH R79, R0 ;  /* 0x00000000004f7308 */ /* 0x0008660000002400 */
[----:B------:R-:W-:Y:S08]  /*3690*/  HMMA.16816.F32.BF16 R44, R16, R46, R80 ;  /* 0x0000002e102c723c */ /* 0x000ff00000041850 */
[----:B--2---:R-:W-:Y:S01]  /*36a0*/  HMMA.16816.F32.BF16 R24, R12, R68, R20 ;  /* 0x000000440c18723c */ /* 0x004fe20000041814 */
[----:B----4-:R-:W-:-:S07]  /*36b0*/  FMUL.FTZ R0, R49, c[0x0][0x320] ;  /* 0x0000c80031007a20 */ /* 0x010fce0000410000 */
[----:B------:R-:W-:Y:S01]  /*36c0*/  HMMA.16816.F32.BF16 R20, R8, R62, R32 ;  /* 0x0000003e0814723c */ /* 0x000fe20000041820 */
[----:B------:R-:W2:Y:S01]  /*36d0*/  LDSM.16.M88.4 R60, [R184] ;  /* 0x00000000b83c783b */ /* 0x000ea20000000200 */
[----:B------:R4:W1:Y:S06]  /*36e0*/  MUFU.TANH R78, R0 ;  /* 0x00000000004e7308 */ /* 0x00086c0000002400 */
[----:B---3--:R-:W-:Y:S01]  /*36f0*/  HMMA.16816.F32.BF16 R36, R4, R52, R36 ;  /* 0x000000340424723c */ /* 0x008fe20000041824 */
[----:B----4-:R-:W-:-:S04]  /*3700*/  FMUL.FTZ R0, R50, c[0x0][0x320] ;  /* 0x0000c80032007a20 */ /* 0x010fc80000410000 */
[----:B------:R3:W4:Y:S03]  /*3710*/  MUFU.TANH R77, R0 ;  /* 0x00000000004d7308 */ /* 0x0007260000002400 */
[----:B------:R-:W-:Y:S01]  /*3720*/  HMMA.16816.F32.BF16 R64, R16, R72, R92 ;  /* 0x000000481040723c */ /* 0x000fe2000004185c */
[----:B---3--:R-:W-:Y:S02]  /*3730*/  FMUL.FTZ R0, R51, c[0x0][0x320] ;  /* 0x0000c80033007a20 */ /* 0x008fe40000410000 */
[----:B------:R-:W3:Y:S02]  /*3740*/  LDSM.16.M88.4 R48, [R175+0x5000] ;  /* 0x00500000af30783b */ /* 0x000ee40000000200 */
[----:B------:R1:W1:Y:S03]  /*3750*/  MUFU.TANH R73, R0 ;  /* 0x0000000000497308 */ /* 0x0002660000002400 */
[----:B------:R-:W-:Y:S01]  /*3760*/  HMMA.16816.F32.BF16 R40, R12, R70, R44 ;  /* 0x000000460c28723c */ /* 0x000fe2000004182c */
[----:B------:R-:W2:Y:S01]  /*3770*/  LDSM.16.M88.4 R44, [R178+0x5800] ;  /* 0x00580000b22c783b */ /* 0x000ea20000000200 */
[----:B-1----:R-:W-:-:S04]  /*3780*/  FMUL.FTZ R0, R28, c[0x0][0x320] ;  /* 0x0000c8001c007a20 */ /* 0x002fc80000410000 */
[----:B------:R1:W1:Y:S02]  /*3790*/  MUFU.TANH R72, R0 ;  /* 0x0000000000487308 */ /* 0x0002640000002400 */
[----:B------:R-:W-:Y:S01]  /*37a0*/  HMMA.16816.F32.BF16 R32, R8, R56, R24 ;  /* 0x000000380820723c */ /* 0x000fe20000041818 */
[----:B-1----:R-:W-:-:S05]  /*37b0*/  FMUL.FTZ R0, R29, c[0x0][0x320] ;  /* 0x0000c8001d007a20 */ /* 0x002fca0000410000 */
[----:B------:R1:W1:Y:S02]  /*37c0*/  MUFU.TANH R69, R0 ;  /* 0x0000000000457308 */ /* 0x0002640000002400 */
[----:B------:R-:W-:Y:S01]  /*37d0*/  HMMA.16816.F32.BF16 R24, R4, R54, R20 ;  /* 0x000000360418723c */ /* 0x000fe20000041814 */
[----:B-1----:R-:W-:-:S05]  /*37e0*/  FMUL.FTZ R0, R30, c[0x0][0x320] ;  /* 0x0000c8001e007a20 */ /* 0x002fca0000410000 */
[----:B------:R1:W1:Y:S02]  /*37f0*/  MUFU.TANH R68, R0 ;  /* 0x0000000000447308 */ /* 0x0002640000002400 */
[----:B------:R-:W-:Y:S01]  /*3800*/  HMMA.16816.F32.BF16 R16, R16, R74, R88 ;  /* 0x0000004a1010723c */ /* 0x000fe20000041858 */
[----:B-1----:R-:W-:-:S05]  /*3810*/  FMUL.FTZ R0, R31, c[0x0][0x320] ;  /* 0x0000c8001f007a20 */ /* 0x002fca0000410000 */
[----:B------:R1:W1:Y:S02]  /*3820*/  MUFU.TANH R56, R0 ;  /* 0x0000000000387308 */ /* 0x0002640000002400 */
[----:B--2---:R-:W-:Y:S01]  /*3830*/  HMMA.16816.F32.BF16 R20, R12, R60, R64 ;  /* 0x0000003c0c14723c */ /* 0x004fe20000041840 */
[----:B-1----:R-:W-:-:S05]  /*3840*/  FMUL.FTZ R0, R36, c[0x0][0x320] ;  /* 0x0000c80024007a20 */ /* 0x002fca0000410000 */
[----:B------:R1:W2:Y:S02]  /*3850*/  MUFU.TANH R55, R0 ;  /* 0x0000000000377308 */ /* 0x0002a40000002400 */
[----:B------:R-:W-:Y:S01]  /*3860*/  HMMA.16816.F32.BF16 R28, R8, R58, R40 ;  /* 0x0000003a081c723c */ /* 0x000fe20000041828 */
[----:B-1----:R-:W-:-:S05]  /*3870*/  FMUL.FTZ R0, R37, c[0x0][0x320] ;  /* 0x0000c80025007a20 */ /* 0x002fca0000410000 */
[----:B------:R1:W1:Y:S02]  /*3880*/  MUFU.TANH R54, R0 ;  /* 0x0000000000367308 */ /* 0x0002640000002400 */
[----:B---3--:R-:W-:Y:S01]  /*3890*/  HMMA.16816.F32.BF16 R32, R4, R48, R32 ;  /* 0x000000300420723c */ /* 0x008fe20000041820 */
[----:B-1----:R-:W-:-:S05]  /*38a0*/  FMUL.FTZ R0, R38, c[0x0][0x320] ;  /* 0x0000c80026007a20 */ /* 0x002fca0000410000 */
[----:B------:R1:W3:Y:S02]  /*38b0*/  MUFU.TANH R53, R0 ;  /* 0x0000000000357308 */ /* 0x0002e40000002400 */
[----:B------:R-:W-:Y:S01]  /*38c0*/  HMMA.16816.F32.BF16 R12, R12, R62, R16 ;  /* 0x0000003e0c0c723c */ /* 0x000fe20000041810 */
[----:B-1----:R-:W-:Y:S02]  /*38d0*/  FMUL.FTZ R0, R39, c[0x0][0x320] ;  /* 0x0000c80027007a20 */ /* 0x002fe40000410000 */
[----:B------:R-:W1:Y:S05]  /*38e0*/  LDSM.16.M88.4 R36, [R175+0x5800] ;  /* 0x00580000af24783b */ /* 0x000e6a0000000200 */
[----:B------:R-:W-:Y:S01]  /*38f0*/  HMMA.16816.F32.BF16 R16, R8, R44, R20 ;  /* 0x0000002c0810723c */ /* 0x000fe20000041814 */
[----:B------:R2:W1:Y:S01]  /*3900*/  MUFU.TANH R52, R0 ;  /* 0x0000000000347308 */ /* 0x0004620000002400 */
[----:B------:R-:W-:Y:S01]  /*3910*/  ISETP.GT.AND P0, PT, R76, R226, PT ;  /* 0x000000e24c00720c */ /* 0x000fe20003f04270 */
[----:B------:R-:W-:-:S04]  /*3920*/  DEPBAR.LE SB0, 0x0 ;  /* 0x000080000000791a */ /* 0x000fc80000000000 */
[----:B--2---:R-:W-:-:S04]  /*3930*/  FMUL.FTZ R0, R24, c[0x0][0x320] ;  /* 0x0000c80018007a20 */ /* 0x004fc80000410000 */
[----:B------:R2:W1:Y:S01]  /*3940*/  MUFU.TANH R43, R0 ;  /* 0x00000000002b7308 */ /* 0x0004620000002400 */
[----:B------:R-:W-:Y:S01]  /*3950*/  HMMA.16816.F32.BF16 R20, R4, R50, R28 ;  /* 0x000000320414723c */ /* 0x000fe2000004181c */
[----:B--2---:R-:W-:-:S06]  /*3960*/  FMUL.FTZ R0, R25, c[0x0][0x320] ;  /* 0x0000c80019007a20 */ /* 0x004fcc0000410000 */
[----:B------:R2:W1:Y:S02]  /*3970*/  MUFU.TANH R42, R0 ;  /* 0x00000000002a7308 */ /* 0x0004640000002400 */
[----:B--2---:R-:W-:-:S06]  /*3980*/  FMUL.FTZ R0, R26, c[0x0][0x320] ;  /* 0x0000c8001a007a20 */ /* 0x004fcc0000410000 */
[----:B------:R2:W1:Y:S02]  /*3990*/  MUFU.TANH R49, R0 ;  /* 0x0000000000317308 */ /* 0x0004640000002400 */
[----:B--2---:R-:W-:-:S06]  /*39a0*/  FMUL.FTZ R0, R27, c[0x0][0x320] ;  /* 0x0000c8001b007a20 */ /* 0x004fcc0000410000 */
[----:B------:R2:W1:Y:S01]  /*39b0*/  MUFU.TANH R48, R0 ;  /* 0x0000000000307308 */ /* 0x0004620000002400 */
[----:B------:R-:W-:Y:S01]  /*39c0*/  HMMA.16816.F32.BF16 R8, R8, R46, R12 ;  /* 0x0000002e0808723c */ /* 0x000fe2000004180c */
[----:B--2---:R-:W-:-:S06]  /*39d0*/  FMUL.FTZ R0, R32, c[0x0][0x320] ;  /* 0x0000c80020007a20 */ /* 0x004fcc0000410000 */
[----:B------:R2:W2:Y:S01]  /*39e0*/  MUFU.TANH R29, R0 ;  /* 0x00000000001d7308 */ /* 0x0004a20000002400 */
[----:B-1----:R-:W-:Y:S01]  /*39f0*/  HMMA.16816.F32.BF16 R12, R4, R36, R16 ;  /* 0x00000024040c723c */ /* 0x002fe20000041810 */
[----:B--2---:R-:W-:-:S06]  /*3a00*/  FMUL.FTZ R0, R33, c[0x0][0x320] ;  /* 0x0000c80021007a20 */ /* 0x004fcc0000410000 */
[----:B------:R1:W2:Y:S02]  /*3a10*/  MUFU.TANH R28, R0 ;  /* 0x00000000001c7308 */ /* 0x0002a40000002400 */
[----:B-1----:R-:W-:-:S06]  /*3a20*/  FMUL.FTZ R0, R34, c[0x0][0x320] ;  /* 0x0000c80022007a20 */ /* 0x002fcc0000410000 */
[----:B------:R1:W1:Y:S02]  /*3a30*/  MUFU.TANH R30, R0 ;  /* 0x00000000001e7308 */ /* 0x0002640000002400 */
[----:B-1----:R-:W-:-:S06]  /*3a40*/  FMUL.FTZ R0, R35, c[0x0][0x320] ;  /* 0x0000c80023007a20 */ /* 0x002fcc0000410000 */
[----:B------:R1:W1:Y:S02]  /*3a50*/  MUFU.TANH R27, R0 ;  /* 0x00000000001b7308 */ /* 0x0002640000002400 */
[----:B-1----:R-:W-:-:S06]  /*3a60*/  FMUL.FTZ R0, R20, c[0x0][0x320] ;  /* 0x0000c80014007a20 */ /* 0x002fcc0000410000 */
[----:B------:R1:W1:Y:S01]  /*3a70*/  MUFU.TANH R25, R0 ;  /* 0x0000000000197308 */ /* 0x0002620000002400 */
[----:B------:R-:W-:Y:S01]  /*3a80*/  HMMA.16816.F32.BF16 R4, R4, R38, R8 ;  /* 0x000000260404723c */ /* 0x000fe20000041808 */
[----:B-1----:R-:W-:-:S06]  /*3a90*/  FMUL.FTZ R0, R21, c[0x0][0x320] ;  /* 0x0000c80015007a20 */ /* 0x002fcc0000410000 */
[----:B------:R1:W1:Y:S02]  /*3aa0*/  MUFU.TANH R24, R0 ;  /* 0x0000000000187308 */ /* 0x0002640000002400 */
        /* <DEDUP_REMOVED lines=17> */
[----:B------:R1:W1:Y:S01]  /*3bc0*/  MUFU.TANH R19, R0 ;  /* 0x0000000000137308 */ /* 0x0002620000002400 */
[----:B------:R-:W-:Y:S01]  /*3bd0*/  BSSY B0, `(.L_x_41) ;  /* 0x000001c000007945 */ /* 0x000fe20003800000 */
[----:B-1----:R-:W-:-:S06]  /*3be0*/  FMUL.FTZ R0, R7, c[0x0][0x320] ;  /* 0x0000c80007007a20 */ /* 0x002fcc0000410000 */
[----:B------:R1:W1:Y:S01]  /*3bf0*/  MUFU.TANH R16, R0 ;  /* 0x0000000000107308 */ /* 0x0002620000002400 */
[----:B------:R-:W-:Y:S06]  /*3c00*/  BAR.SYNC.DEFER_BLOCKING 0x0 ;  /* 0x0000000000007b1d */ /* 0x000fec0000010000 */
[----:B------:R-:W-:Y:S05]  /*3c10*/  @!P0 BRA `(.L_x_42) ;  /* 0x0000017000008947 */ /* 0x000fea0003800000 */
[----:B-12345:R-:W-:Y:S01]  /*3c20*/  IADD3 R0, R104, -0x2, RZ ;  /* 0xfffffffe68007810 */ /* 0x03efe20007ffe0ff */
[----:B------:R-:W-:-:S03]  /*3c30*/  IMAD.MOV.U32 R6, RZ, RZ, c[0x0][0x1e4] ;  /* 0x00007900ff067624 */ /* 0x000fc600078e00ff */
[----:B------:R-:W-:Y:S01]  /*3c40*/  SHF.R.S32.HI R2, RZ, 0x1f, R0 ;  /* 0x0000001fff027819 */ /* 0x000fe20000011400 */
[----:B------:R-:W-:-:S04]  /*3c50*/  IMAD.WIDE.U32 R4, R0, c[0x0][0x1e0], RZ ;  /* 0x0000780000047a25 */ /* 0x000fc800078e00ff */
[----:B------:R-:W-:-:S04]  /*3c60*/  IMAD R2, R2, c[0x0][0x1e0], RZ ;  /* 0x0000780002027a24 */ /* 0x000fc800078e02ff */
[----:B------:R-:W-:Y:S01]  /*3c70*/  IMAD R2, R0, c[0x0][0x1e4], R2 ;  /* 0x0000790000027a24 */ /* 0x000fe200078e0202 */
[----:B------:R-:W-:-:S03]  /*3c80*/  LEA R0, P0, R4, R208, 0x6 ;  /* 0x000000d004007211 */ /* 0x000fc600078030ff */
[----:B------:R-:W-:Y:S01]  /*3c90*/  IMAD.IADD R3, R5, 0x1, R2 ;  /* 0x0000000105037824 */ /* 0x000fe200078e0202 */
[----:B------:R-:W-:Y:S01]  /*3ca0*/  LEA R2, P1, R0, c[0x0][0x1c8], 0x1 ;  /* 0x0000720000027a11 */ /* 0x000fe200078208ff */
[----:B------:R-:W-:-:S03]  /*3cb0*/  IMAD.MOV.U32 R5, RZ, RZ, c[0x0][0x1e0] ;  /* 0x00007800ff057624 */ /* 0x000fc600078e00ff */
[----:B------:R-:W-:Y:S02]  /*3cc0*/  LEA.HI.X R3, R4, R212, R3, 0x6, P0 ;  /* 0x000000d404037211 */ /* 0x000fe400000f3403 */
[----:B------:R-:W-:Y:S02]  /*3cd0*/  LEA R4, P0, R5, R2, 0x6 ;  /* 0x0000000205047211 */ /* 0x000fe400078030ff */
[----:B------:R-:W-:-:S04]  /*3ce0*/  LEA.HI.X R3, R0, c[0x0][0x1cc], R3, 0x1, P1 ;  /* 0x0000730000037a11 */ /* 0x000fc800008f0c03 */
[----:B------:R-:W-:Y:S01]  /*3cf0*/  LEA.HI.X R5, R5, R3, R6, 0x6, P0 ;  /* 0x0000000305057211 */ /* 0x000fe200000f3406 */
[----:B------:R-:W-:Y:S01]  /*3d00*/  @!PT LDS RZ, [RZ] ;  /* 0x00000000fffff984 */ /* 0x000fe20000000800 */
[----:B------:R-:W-:Y:S01]  /*3d10*/  @!PT LDS RZ, [RZ] ;  /* 0x00000000fffff984 */ /* 0x000fe20000000800 */
[----:B------:R-:W-:Y:S01]  /*3d20*/  @!PT LDS RZ, [RZ] ;  /* 0x00000000fffff984 */ /* 0x000fe20000000800 */
[----:B------:R1:W-:Y:S04]  /*3d30*/  LDGSTS.E.BYPASS.LTC128B.128 [R195+0x6100], [R2.64], !P4 ;  /* 0x0610000002c37fae */ /* 0x0003e8000e101d46 */
[----:B------:R1:W-:Y:S04]  /*3d40*/  LDGSTS.E.BYPASS.LTC128B.128 [R195+0x8100], [R2.64+0x80], !P5 ;  /* 0x0810008002c37fae */ /* 0x0003e8000e901d46 */
[----:B------:R1:W-:Y:S04]  /*3d50*/  LDGSTS.E.BYPASS.LTC128B.128 [R195+0xa100], [R2.64+0x100], !P6 ;  /* 0x0a10010002c37fae */ /* 0x0003e8000f101d46 */
[----:B------:R1:W-:Y:S04]  /*3d60*/  LDGSTS.E.BYPASS.LTC128B.128 [R195+0x7100], [R4.64], !P4 ;  /* 0x0710000004c37fae */ /* 0x0003e8000e101d46 */
[----:B------:R1:W-:Y:S04]  /*3d70*/  LDGSTS.E.BYPASS.LTC128B.128 [R195+0x9100], [R4.64+0x80], !P5 ;  /* 0x0910008004c37fae */ /* 0x0003e8000e901d46 */
[----:B------:R1:W-:Y:S02]  /*3d80*/  LDGSTS.E.BYPASS.LTC128B.128 [R195+0xb100], [R4.64+0x100], !P6 ;  /* 0x0b10010004c37fae */ /* 0x0003e4000f101d46 */
.L_x_42:
[----:B--234-:R-:W-:Y:S05]  /*3d90*/  BSYNC B0 ;  /* 0x0000000000007941 */ /* 0x01cfea0003800000 */
.L_x_41:
[----:B-1----:R-:W-:Y:S01]  /*3da0*/  IMAD.IADD R0, R100, 0x1, -R233 ;  /* 0x0000000164007824 */ /* 0x002fe200078e0ae9 */
[----:B------:R-:W-:Y:S04]  /*3db0*/  LDSM.16.MT88.4 R32, [R173] ;  /* 0x00000000ad20783b */ /* 0x000fe80000004200 */
[C---:B------:R-:W-:Y:S01]  /*3dc0*/  ISETP.GT.AND P6, PT, R0.reuse, RZ, PT ;  /* 0x000000ff0000720c */ /* 0x040fe20003fc4270 */
[----:B------:R-:W-:Y:S01]  /*3dd0*/  LDSM.16.MT88.4 R36, [R177+0x2000] ;  /* 0x00200000b124783b */ /* 0x000fe20000004200 */
[----:B------:R-:W-:-:S02]  /*3de0*/  ISETP.GT.AND P1, PT, R0, 0x1, PT ;  /* 0x000000010000780c */ /* 0x000fc40003f24270 */
[----:B------:R-:W-:Y:S01]  /*3df0*/  ISETP.GT.AND P0, PT, R0, 0x8, PT ;  /* 0x000000080000780c */ /* 0x000fe20003f04270 */
[----:B------:R-:W0:Y:S01]  /*3e00*/  LDGDEPBAR ;  /* 0x00000000000079af */ /* 0x000e220000000000 */
[----:B------:R-:W-:Y:S02]  /*3e10*/  FSEL R6, R79, -INF , P6 ;  /* 0xff8000004f067808 */ /* 0x000fe40003000000 */
[----:B------:R-:W-:Y:S02]  /*3e20*/  FSEL R7, R78, -INF , P1 ;  /* 0xff8000004e077808 */ /* 0x000fe40000800000 */
[----:B------:R-:W-:Y:S02]  /*3e30*/  ISETP.GT.AND P5, PT, R0, 0x9, PT ;  /* 0x000000090000780c */ /* 0x000fe40003fa4270 */
[----:B------:R-:W-:Y:S02]  /*3e40*/  FSEL R9, R72, -INF , P0 ;  /* 0xff80000048097808 */ /* 0x000fe40000000000 */
[----:B------:R-:W-:-:S02]  /*3e50*/  FMNMX.FTZ R2, R6, R7, !PT ;  /* 0x0000000706027209 */ /* 0x000fc40007810000 */
[C---:B------:R-:W-:Y:S02]  /*3e60*/  ISETP.GT.AND P4, PT, R0.reuse, 0x10, PT ;  /* 0x000000100000780c */ /* 0x040fe40003f84270 */
[----:B------:R-:W-:Y:S02]  /*3e70*/  FSEL R10, R69, -INF , P5 ;  /* 0xff800000450a7808 */ /* 0x000fe40002800000 */
[----:B------:R-:W-:Y:S02]  /*3e80*/  FMNMX.FTZ R2, R9, R2, !PT ;  /* 0x0000000209027209 */ /* 0x000fe40007810000 */
[----:B------:R-:W-:Y:S02]  /*3e90*/  ISETP.GT.AND P3, PT, R0, 0x11, PT ;  /* 0x000000110000780c */ /* 0x000fe40003f64270 */
[----:B------:R-:W-:Y:S02]  /*3ea0*/  FSEL R40, R55, -INF , P4 ;  /* 0xff80000037287808 */ /* 0x000fe40002000000 */
[----:B------:R-:W-:-:S02]  /*3eb0*/  FMNMX.FTZ R2, R10, R2, !PT ;  /* 0x000000020a027209 */ /* 0x000fc40007810000 */
[----:B------:R-:W-:Y:S02]  /*3ec0*/  ISETP.GT.AND P2, PT, R0, 0x18, PT ;  /* 0x000000180000780c */ /* 0x000fe40003f44270 */
[----:B------:R-:W-:Y:S02]  /*3ed0*/  FSEL R41, R54, -INF , P3 ;  /* 0xff80000036297808 */ /* 0x000fe40001800000 */
[----:B------:R-:W-:Y:S02]  /*3ee0*/  FMNMX.FTZ R2, R40, R2, !PT ;  /* 0x0000000228027209 */ /* 0x000fe40007810000 */
[----:B------:R-:W-:Y:S02]  /*3ef0*/  FSEL R12, R73, -INF , P1 ;  /* 0xff800000490c7808 */ /* 0x000fe40000800000 */
[----:B------:R-:W-:Y:S02]  /*3f00*/  FSEL R11, R77, -INF , P6 ;  /* 0xff8000004d0b7808 */ /* 0x000fe40003000000 */
[----:B------:R-:W-:-:S02]  /*3f10*/  ISETP.GT.AND P1, PT, R0, 0x19, PT ;  /* 0x000000190000780c */ /* 0x000fc40003f24270 */
[----:B------:R-:W-:Y:S02]  /*3f20*/  FSEL R43, R43, -INF , P2 ;  /* 0xff8000002b2b7808 */ /* 0x000fe40001000000 */
[----:B------:R-:W-:Y:S02]  /*3f30*/  FMNMX.FTZ R2, R41, R2, !PT ;  /* 0x0000000229027209 */ /* 0x000fe40007810000 */
[----:B------:R-:W-:Y:S02]  /*3f40*/  FSEL R13, R68, -INF , P0 ;  /* 0xff800000440d7808 */ /* 0x000fe40000000000 */
[----:B------:R-:W-:Y:S02]  /*3f50*/  ISETP.GT.AND P0, PT, R0, 0x20, PT ;  /* 0x000000200000780c */ /* 0x000fe40003f04270 */
[----:B------:R-:W-:Y:S02]  /*3f60*/  FSEL R42, R42, -INF , P1 ;  /* 0xff8000002a2a7808 */ /* 0x000fe40000800000 */
[----:B------:R-:W-:-:S02]  /*3f70*/  FMNMX.FTZ R3, R11, R12, !PT ;  /* 0x0000000c0b037209 */ /* 0x000fc40007810000 */
        /* <DEDUP_REMOVED lines=12> */
[----:B------:R-:W-:Y:S02]  /*4040*/  ISETP.GT.AND P4, PT, R0, 0x29, PT ;  /* 0x000000290000780c */ /* 0x000fe40003f84270 */
[----:B------:R-:W-:Y:S02]  /*4050*/  FSEL R103, R25, -INF , P5 ;  /* 0xff80000019677808 */ /* 0x000fe40002800000 */
[----:B------:R-:W-:Y:S02]  /*4060*/  FMNMX.FTZ R3, R44, R3, !PT ;  /* 0x000000032c037209 */ /* 0x000fe40007810000 */
[----:B------:R-:W-:Y:S02]  /*4070*/  FMNMX.FTZ R2, R102, R2, !PT ;  /* 0x0000000266027209 */ /* 0x000fe40007810000 */
[----:B------:R-:W-:Y:S02]  /*4080*/  ISETP.GT.AND P3, PT, R0, 0x30, PT ;  /* 0x000000300000780c */ /* 0x000fe40003f64270 */
[----:B------:R-:W-:-:S02]  /*4090*/  FSEL R45, R49, -INF , P2 ;  /* 0xff800000312d7808 */ /* 0x000fc40001000000 */
[----:B------:R-:W-:Y:S02]  /*40a0*/  FSEL R116, R24, -INF , P4 ;  /* 0xff80000018747808 */ /* 0x000fe40002000000 */
[----:B------:R-:W-:Y:S02]  /*40b0*/  FMNMX.FTZ R3, R47, R3, !PT ;  /* 0x000000032f037209 */ /* 0x000fe40007810000 */
[----:B------:R-:W-:Y:S02]  /*40c0*/  FMNMX.FTZ R2, R103, R2, !PT ;  /* 0x0000000267027209 */ /* 0x000fe40007810000 */
[----:B------:R-:W-:Y:S02]  /*40d0*/  ISETP.GT.AND P2, PT, R0, 0x31, PT ;  /* 0x000000310000780c */ /* 0x000fe40003f44270 */
[----:B------:R-:W-:Y:S02]  /*40e0*/  FSEL R46, R48, -INF , P1 ;  /* 0xff800000302e7808 */ /* 0x000fe40000800000 */
[----:B------:R-:W-:-:S02]  /*40f0*/  FSEL R125, R18, -INF , P3 ;  /* 0xff800000127d7808 */ /* 0x000fc40001800000 */
[----:B------:R-:W-:Y:S02]  /*4100*/  FMNMX.FTZ R3, R45, R3, !PT ;  /* 0x000000032d037209 */ /* 0x000fe40007810000 */
[----:B------:R-:W-:Y:S02]  /*4110*/  FMNMX.FTZ R2, R116, R2, !PT ;  /* 0x0000000274027209 */ /* 0x000fe40007810000 */
[----:B------:R-:W-:Y:S02]  /*4120*/  FSEL R118, R30, -INF , P0 ;  /* 0xff8000001e767808 */ /* 0x000fe40000000000 */
[C---:B------:R-:W-:Y:S01]  /*4130*/  ISETP.GT.AND P1, PT, R0.reuse, 0x38, PT ;  /* 0x000000380000780c */ /* 0x040fe20003f24270 */
[----:B------:R-:W-:Y:S01]  /*4140*/  LDSM.16.MT88.4 R28, [R174] ;  /* 0x00000000ae1c783b */ /* 0x000fe20000004200 */
[----:B------:R-:W-:Y:S02]  /*4150*/  ISETP.GT.AND P0, PT, R0, 0x39, PT ;  /* 0x000000390000780c */ /* 0x000fe40003f04270 */
[----:B------:R-:W-:-:S02]  /*4160*/  FSEL R126, R17, -INF , P2 ;  /* 0xff800000117e7808 */ /* 0x000fc40001000000 */
[----:B------:R-:W-:Y:S02]  /*4170*/  FMNMX.FTZ R3, R46, R3, !PT ;  /* 0x000000032e037209 */ /* 0x000fe40007810000 */
[----:B------:R-:W-:Y:S02]  /*4180*/  FMNMX.FTZ R0, R125, R2, !PT ;  /* 0x000000027d007209 */ /* 0x000fe40007810000 */
[----:B------:R-:W-:Y:S02]  /*4190*/  FSEL R119, R27, -INF , P6 ;  /* 0xff8000001b777808 */ /* 0x000fe40003000000 */
[----:B------:R-:W-:Y:S02]  /*41a0*/  FSEL R127, R15, -INF , P1 ;  /* 0xff8000000f7f7808 */ /* 0x000fe40000800000 */
[----:B------:R-:W-:Y:S02]  /*41b0*/  FMNMX.FTZ R2, R118, R3, !PT ;  /* 0x0000000376027209 */ /* 0x000fe40007810000 */
[----:B------:R-:W-:-:S02]  /*41c0*/  FMNMX.FTZ R0, R126, R0, !PT ;  /* 0x000000007e007209 */ /* 0x000fc40007810000 */
[----:B------:R-:W-:Y:S02]  /*41d0*/  FSEL R117, R26, -INF , P5 ;  /* 0xff8000001a757808 */ /* 0x000fe40002800000 */
[----:B------:R-:W-:Y:S01]  /*41e0*/  FSEL R219, R8, -INF , P0 ;  /* 0xff80000008db7808 */ /* 0x000fe20000000000 */
[----:B------:R-:W-:Y:S01]  /*41f0*/  LDSM.16.MT88.4 R24, [R177] ;  /* 0x00000000b118783b */ /* 0x000fe20000004200 */
[----:B------:R-:W-:Y:S02]  /*4200*/  FMNMX.FTZ R2, R119, R2, !PT ;  /* 0x0000000277027209 */ /* 0x000fe40007810000 */
[----:B------:R-:W-:Y:S02]  /*4210*/  FMNMX.FTZ R0, R127, R0, !PT ;  /* 0x000000007f007209 */ /* 0x000fe40007810000 */
[----:B------:R-:W-:Y:S02]  /*4220*/  FSEL R124, R22, -INF , P4 ;  /* 0xff800000167c7808 */ /* 0x000fe40002000000 */
[----:B------:R-:W-:-:S02]  /*4230*/  FMNMX.FTZ R2, R117, R2, !PT ;  /* 0x0000000275027209 */ /* 0x000fc40007810000 */
[----:B------:R-:W-:Y:S02]  /*4240*/  FMNMX.FTZ R0, R219, R0, !PT ;  /* 0x00000000db007209 */ /* 0x000fe40007810000 */
[----:B------:R-:W-:Y:S02]  /*4250*/  FSEL R229, R21, -INF , P3 ;  /* 0xff80000015e57808 */ /* 0x000fe40001800000 */
[----:B------:R-:W-:Y:S01]  /*4260*/  FMNMX.FTZ R2, R124, R2, !PT ;  /* 0x000000027c027209 */ /* 0x000fe20007810000 */
[----:B------:R-:W1:Y:S01]  /*4270*/  SHFL.BFLY PT, R4, R0, 0x2, 0x1f ;  /* 0x0c401f0000047f89 */ /* 0x000e6200000e0000 */
[----:B------:R-:W-:Y:S02]  /*4280*/  FSEL R230, R20, -INF , P2 ;  /* 0xff80000014e67808 */ /* 0x000fe40001000000 */
[----:B------:R-:W-:Y:S01]  /*4290*/  FMNMX.FTZ R2, R229, R2, !PT ;  /* 0x00000002e5027209 */ /* 0x000fe20007810000 */
[----:B------:R-:W-:Y:S01]  /*42a0*/  LDSM.16.MT88.4 R20, [R176] ;  /* 0x00000000b014783b */ /* 0x000fe20000004200 */
[----:B------:R-:W-:-:S02]  /*42b0*/  FSEL R232, R19, -INF , P1 ;  /* 0xff80000013e87808 */ /* 0x000fc40000800000 */
[----:B------:R-:W-:Y:S02]  /*42c0*/  FMNMX.FTZ R2, R230, R2, !PT ;  /* 0x00000002e6027209 */ /* 0x000fe40007810000 */
[----:B------:R-:W-:Y:S02]  /*42d0*/  FSEL R231, R16, -INF , P0 ;  /* 0xff80000010e77808 */ /* 0x000fe40000000000 */
[----:B------:R-:W-:Y:S01]  /*42e0*/  FMNMX.FTZ R2, R232, R2, !PT ;  /* 0x00000002e8027209 */ /* 0x000fe20007810000 */
[----:B------:R-:W-:Y:S03]  /*42f0*/  LDSM.16.MT88.4 R16, [R173+0x2000] ;  /* 0x00200000ad10783b */ /* 0x000fe60000004200 */
[----:B------:R-:W-:-:S05]  /*4300*/  FMNMX.FTZ R2, R231, R2, !PT ;  /* 0x00000002e7027209 */ /* 0x000fca0007810000 */
[----:B------:R-:W2:Y:S01]  /*4310*/  SHFL.BFLY PT, R3, R2, 0x2, 0x1f ;  /* 0x0c401f0002037f89 */ /* 0x000ea200000e0000 */
[----:B-1----:R-:W-:-:S05]  /*4320*/  FMNMX.FTZ R0, R0, R4, !PT ;  /* 0x0000000400007209 */ /* 0x002fca0007810000 */
[----:B------:R-:W1:Y:S01]  /*4330*/  SHFL.BFLY PT, R4, R0, 0x1, 0x1f ;  /* 0x0c201f0000047f89 */ /* 0x000e6200000e0000 */
[----:B--2---:R-:W-:-:S05]  /*4340*/  FMNMX.FTZ R3, R2, R3, !PT ;  /* 0x0000000302037209 */ /* 0x004fca0007810000 */
[----:B------:R-:W2:Y:S01]  /*4350*/  SHFL.BFLY PT, R5, R3, 0x1, 0x1f ;  /* 0x0c201f0003057f89 */ /* 0x000ea200000e0000 */
[----:B-1----:R-:W-:-:S04]  /*4360*/  FMNMX.FTZ R100, R0, R4, !PT ;  /* 0x0000000400647209 */ /* 0x002fc80007810000 */
[C---:B------:R-:W-:Y:S01]  /*4370*/  FSETP.NEU.FTZ.AND P0, PT, R100.reuse, -INF , PT ;  /* 0xff8000006400780b */ /* 0x040fe20003f1d000 */
[----:B------:R-:W-:-:S05]  /*4380*/  FMUL.FTZ R2, R100, c[0x0][0x2d0] ;  /* 0x0000b40064027a20 */ /* 0x000fca0000410000 */
[----:B------:R-:W-:-:S05]  /*4390*/  FSEL R2, R2, RZ, P0 ;  /* 0x000000ff02027208 */ /* 0x000fca0000000000 */
[----:B------:R-:W-:-:S04]  /*43a0*/  FFMA.FTZ R0, R6, c[0x0][0x2d0], -R2 ;  /* 0x0000b40006007a23 */ /* 0x000fc80000010802 */
[----:B------:R1:W-:Y:S01]  /*43b0*/  MUFU.EX2 R250, R0 ;  /* 0x0000000000fa7308 */ /* 0x0003e20000000800 */
[----:B--2---:R-:W-:Y:S01]  /*43c0*/  FMNMX.FTZ R8, R3, R5, !PT ;  /* 0x0000000503087209 */ /* 0x004fe20007810000 */
[----:B------:R-:W-:Y:S02]  /*43d0*/  FFMA.FTZ R3, R9, c[0x0][0x2d0], -R2 ;  /* 0x0000b40009037a23 */ /* 0x000fe40000010802 */
[----:B-----5:R-:W-:Y:S01]  /*43e0*/  IMAD.MOV.U32 R9, RZ, RZ, R104 ;  /* 0x000000ffff097224 */ /* 0x020fe200078e0068 */
[----:B------:R-:W-:-:S03]  /*43f0*/  FSETP.NEU.FTZ.AND P0, PT, R8, -INF , PT ;  /* 0xff8000000800780b */ /* 0x000fc60003f1d000 */
[----:B------:R2:W-:Y:S01]  /*4400*/  MUFU.EX2 R247, R3 ;  /* 0x0000000300f77308 */ /* 0x0005e20000000800 */
[----:B-1----:R-:W-:-:S07]  /*4410*/  FFMA.FTZ R0, R7, c[0x0][0x2d0], -R2 ;  /* 0x0000b40007007a23 */ /* 0x002fce0000010802 */
[----:B------:R1:W3:Y:S01]  /*4420*/  MUFU.EX2 R248, R0 ;  /* 0x0000000000f87308 */ /* 0x0002e20000000800 */
[----:B--2---:R-:W-:-:S07]  /*4430*/  FFMA.FTZ R3, R10, c[0x0][0x2d0], -R2 ;  /* 0x0000b4000a037a23 */ /* 0x004fce0000010802 */
[----:B------:R-:W2:Y:S01]  /*4440*/  MUFU.EX2 R249, R3 ;  /* 0x0000000300f97308 */ /* 0x000ea20000000800 */
[----:B-1----:R-:W-:Y:S01]  /*4450*/  FMUL.FTZ R0, R8, c[0x0][0x2d0] ;  /* 0x0000b40008007a20 */ /* 0x002fe20000410000 */
[----:B---3--:R-:W-:-:S04]  /*4460*/  F2FP.BF16.PACK_AB R4, R248, R250 ;  /* 0x000000faf804723e */ /* 0x008fc800000010ff */
[----:B------:R-:W-:Y:S02]  /*4470*/  FSEL R0, R0, RZ, P0 ;  /* 0x000000ff00007208 */ /* 0x000fe40000000000 */
[----:B--2---:R-:W-:-:S03]  /*4480*/  F2FP.BF16.PACK_AB R6, R249, R247 ;  /* 0x000000f7f906723e */ /* 0x004fc600000010ff */
[----:B------:R-:W-:-:S04]  /*4490*/  FFMA.FTZ R3, R11, c[0x0][0x2d0], -R0 ;  /* 0x0000b4000b037a23 */ /* 0x000fc80000010800 */
[----:B------:R1:W-:Y:S02]  /*44a0*/  MUFU.EX2 R245, R3 ;  /* 0x0000000300f57308 */ /* 0x0003e40000000800 */
[----:B-1----:R-:W-:-:S06]  /*44b0*/  FFMA.FTZ R3, R12, c[0x0][0x2d0], -R0 ;  /* 0x0000b4000c037a23 */ /* 0x002fcc0000010800 */
[----:B------:R1:W2:Y:S02]  /*44c0*/  MUFU.EX2 R244, R3 ;  /* 0x0000000300f47308 */ /* 0x0002a40000000800 */
[----:B-1----:R-:W-:Y:S01]  /*44d0*/  FFMA.FTZ R3, R13, c[0x0][0x2d0], -R0 ;  /* 0x0000b4000d037a23 */ /* 0x002fe20000010800 */
[----:B--2---:R-:W-:-:S05]  /*44e0*/  F2FP.BF16.PACK_AB R5, R244, R245 ;  /* 0x000000f5f405723e */ /* 0x004fca00000010ff */
[----:B------:R1:W-:Y:S02]  /*44f0*/  MUFU.EX2 R243, R3 ;  /* 0x0000000300f37308 */ /* 0x0003e40000000800 */
[----:B-1----:R-:W-:Y:S02]  /*4500*/  FFMA.FTZ R3, R14, c[0x0][0x2d0], -R0 ;  /* 0x0000b4000e037a23 */ /* 0x002fe40000010800 */
[----:B------:R-:W1:Y:S04]  /*4510*/  LDSM.16.MT88.4 R12, [R174+0x2000] ;  /* 0x00200000ae0c783b */ /* 0x000e680000004200 */
[----:B------:R-:W2:Y:S02]  /*4520*/  MUFU.EX2 R246, R3 ;  /* 0x0000000300f67308 */ /* 0x000ea40000000800 */
[----:B--2---:R-:W-:Y:S01]  /*4530*/  F2FP.BF16.PACK_AB R7, R246, R243 ;  /* 0x000000f3f607723e */ /* 0x004fe200000010ff */
[----:B------:R-:W-:-:S05]  /*4540*/  FFMA.FTZ R3, R40, c[0x0][0x2d0], -R2 ;  /* 0x0000b40028037a23 */ /* 0x000fca0000010802 */
[----:B------:R2:W-:Y:S01]  /*4550*/  MUFU.EX2 R240, R3 ;  /* 0x0000000300f07308 */ /* 0x0005e20000000800 */
[C---:B------:R-:W-:Y:S08]  /*4560*/  HMMA.16816.F32.BF16 R80, R4.reuse, R24, RZ ;  /* 0x000000180450723c */ /* 0x040ff000000418ff */
[----:B------:R-:W-:Y:S01]  /*4570*/  HMMA.16816.F32.BF16 R52, R4, R26, RZ ;  /* 0x0000001a0434723c */ /* 0x000fe200000418ff */
[----:B------:R-:W3:Y:S01]  /*4580*/  LDSM.16.MT88.4 R24, [R173+0x4000] ;  /* 0x00400000ad18783b */ /* 0x000ee20000004200 */
[----:B--2---:R-:W-:-:S06]  /*4590*/  FFMA.FTZ R3, R41, c[0x0][0x2d0], -R2 ;  /* 0x0000b40029037a23 */ /* 0x004fcc0000010802 */
[C---:B-1----:R-:W-:Y:S01]  /*45a0*/  HMMA.16816.F32.BF16 R68, R4.reuse, R12, RZ ;  /* 0x0000000c0444723c */ /* 0x042fe200000418ff */
[----:B------:R1:W2:Y:S07]  /*45b0*/  MUFU.EX2 R242, R3 ;  /* 0x0000000300f27308 */ /* 0x0002ae0000000800 */
[C---:B------:R-:W-:Y:S01]  /*45c0*/  HMMA.16816.F32.BF16 R96, R4.reuse, R14, RZ ;  /* 0x0000000e0460723c */ /* 0x040fe200000418ff */
[----:B------:R-:W4:Y:S07]  /*45d0*/  LDSM.16.MT88.4 R12, [R174+0x4000] ;  /* 0x00400000ae0c783b */ /* 0x000f2e0000004200 */
[----:B------:R-:W-:Y:S01]  /*45e0*/  HMMA.16816.F32.BF16 R76, R4, R20, RZ ;  /* 0x00000014044c723c */ /* 0x000fe200000418ff */
[----:B-1----:R-:W-:-:S04]  /*45f0*/  FFMA.FTZ R3, R43, c[0x0][0x2d0], -R2 ;  /* 0x0000b4002b037a23 */ /* 0x002fc80000010802 */
[----:B------:R1:W-:Y:S03]  /*4600*/  MUFU.EX2 R239, R3 ;  /* 0x0000000300ef7308 */ /* 0x0003e60000000800 */
[C---:B------:R-:W-:Y:S01]  /*4610*/  HMMA.16816.F32.BF16 R108, R4.reuse, R22, RZ ;  /* 0x00000016046c723c */ /* 0x040fe200000418ff */
[----:B------:R-:W2:Y:S07]  /*4620*/  LDSM.16.MT88.4 R20, [R176+0x4000] ;  /* 0x00400000b014783b */ /* 0x000eae0000004200 */
[----:B------:R-:W-:Y:S01]  /*4630*/  HMMA.16816.F32.BF16 R88, R4, R32, RZ ;  /* 0x000000200458723c */ /* 0x000fe200000418ff */
[----:B-1----:R-:W-:-:S07]  /*4640*/  FFMA.FTZ R3, R42, c[0x0][0x2d0], -R2 ;  /* 0x0000b4002a037a23 */ /* 0x002fce0000010802 */
[C---:B------:R-:W-:Y:S01]  /*4650*/  HMMA.16816.F32.BF16 R60, R4.reuse, R34, RZ ;  /* 0x00000022043c723c */ /* 0x040fe200000418ff */
[----:B------:R-:W1:Y:S01]  /*4660*/  LDSM.16.MT88.4 R32, [R176+0x2000] ;  /* 0x00200000b020783b */ /* 0x000e620000004200 */
[----:B------:R3:W1:Y:S06]  /*4670*/  MUFU.EX2 R241, R3 ;  /* 0x0000000300f17308 */ /* 0x00066c0000000800 */
[C---:B------:R-:W-:Y:S08]  /*4680*/  HMMA.16816.F32.BF16 R72, R4.reuse, R16, RZ ;  /* 0x000000100448723c */ /* 0x040ff000000418ff */
[----:B------:R-:W-:Y:S01]  /*4690*/  HMMA.16816.F32.BF16 R104, R4, R18, RZ ;  /* 0x000000120468723c */ /* 0x000fe200000418ff */
[----:B------:R-:W1:Y:S01]  /*46a0*/  LDSM.16.MT88.4 R16, [R177+0x4000] ;  /* 0x00400000b110783b */ /* 0x000e620000004200 */
[----:B---3--:R-:W-:-:S04]  /*46b0*/  FFMA.FTZ R3, R44, c[0x0][0x2d0], -R0 ;  /* 0x0000b4002c037a23 */ /* 0x008fc80000010800 */
[----:B------:R3:W-:Y:S02]  /*46c0*/  MUFU.EX2 R236, R3 ;  /* 0x0000000300ec7308 */ /* 0x0007e40000000800 */
[C---:B------:R-:W-:Y:S08]  /*46d0*/  HMMA.16816.F32.BF16 R84, R4.reuse, R28, RZ ;  /* 0x0000001c0454723c */ /* 0x040ff000000418ff */
[----:B------:R-:W-:Y:S01]  /*46e0*/  HMMA.16816.F32.BF16 R56, R4, R30, RZ ;  /* 0x0000001e0438723c */ /* 0x000fe200000418ff */
[----:B------:R-:W1:Y:S01]  /*46f0*/  LDSM.16.MT88.4 R28, [R173+0x800] ;  /* 0x00080000ad1c783b */ /* 0x000e620000004200 */
[----:B---3--:R-:W-:-:S06]  /*4700*/  FFMA.FTZ R3, R47, c[0x0][0x2d0], -R0 ;  /* 0x0000b4002f037a23 */ /* 0x008fcc0000010800 */
[C---:B------:R-:W-:Y:S01]  /*4710*/  HMMA.16816.F32.BF16 R40, R4.reuse, R24, RZ ;  /* 0x000000180428723c */ /* 0x040fe200000418ff */
[----:B------:R3:W1:Y:S07]  /*4720*/  MUFU.EX2 R238, R3 ;  /* 0x0000000300ee7308 */ /* 0x00066e0000000800 */
[C---:B------:R-:W-:Y:S01]  /*4730*/  HMMA.16816.F32.BF16 R112, R4.reuse, R26, RZ ;  /* 0x0000001a0470723c */ /* 0x040fe200000418ff */
[----:B------:R-:W1:Y:S07]  /*4740*/  LDSM.16.MT88.4 R24, [R174+0x800] ;  /* 0x00080000ae18783b */ /* 0x000e6e0000004200 */
[----:B----4-:R-:W-:Y:S01]  /*4750*/  HMMA.16816.F32.BF16 R120, R4, R12, RZ ;  /* 0x0000000c0478723c */ /* 0x010fe200000418ff */
[----:B---3--:R-:W-:-:S04]  /*4760*/  FFMA.FTZ R3, R45, c[0x0][0x2d0], -R0 ;  /* 0x0000b4002d037a23 */ /* 0x008fc80000010800 */
[----:B------:R3:W-:Y:S03]  /*4770*/  MUFU.EX2 R235, R3 ;  /* 0x0000000300eb7308 */ /* 0x0007e60000000800 */
[C---:B------:R-:W-:Y:S01]  /*4780*/  HMMA.16816.F32.BF16 R128, R4.reuse, R14, RZ ;  /* 0x0000000e0480723c */ /* 0x040fe200000418ff */
[----:B------:R-:W4:Y:S07]  /*4790*/  LDSM.16.MT88.4 R12, [R177+0x800] ;  /* 0x00080000b10c783b */ /* 0x000f2e0000004200 */
[----:B--2---:R-:W-:Y:S01]  /*47a0*/  HMMA.16816.F32.BF16 R140, R4, R20, RZ ;  /* 0x00000014048c723c */ /* 0x004fe200000418ff */
[----:B---3--:R-:W-:-:S07]  /*47b0*/  FFMA.FTZ R3, R46, c[0x0][0x2d0], -R0 ;  /* 0x0000b4002e037a23 */ /* 0x008fce0000010800 */
[C---:B------:R-:W-:Y:S01]  /*47c0*/  HMMA.16816.F32.BF16 R148, R4.reuse, R22, RZ ;  /* 0x000000160494723c */ /* 0x040fe200000418ff */
[----:B------:R-:W2:Y:S01]  /*47d0*/  LDSM.16.MT88.4 R20, [R176+0x800] ;  /* 0x00080000b014783b */ /* 0x000ea20000004200 */
[----:B------:R3:W1:Y:S06]  /*47e0*/  MUFU.EX2 R237, R3 ;  /* 0x0000000300ed7308 */ /* 0x00066c0000000800 */
[C---:B------:R-:W-:Y:S08]  /*47f0*/  HMMA.16816.F32.BF16 R64, R4.reuse, R36, RZ ;  /* 0x000000240440723c */ /* 0x040ff000000418ff */
[----:B------:R-:W-:Y:S01]  /*4800*/  HMMA.16816.F32.BF16 R48, R4, R38, RZ ;  /* 0x000000260430723c */ /* 0x000fe200000418ff */
[----:B---3--:R-:W-:-:S04]  /*4810*/  FFMA.FTZ R3, R101, c[0x0][0x2d0], -R2 ;  /* 0x0000b40065037a23 */ /* 0x008fc80000010802 */
[----:B------:R3:W-:Y:S03]  /*4820*/  MUFU.EX2 R218, R3 ;  /* 0x0000000300da7308 */ /* 0x0007e60000000800 */
[C---:B-1----:R-:W-:Y:S08]  /*4830*/  HMMA.16816.F32.BF16 R36, R4.reuse, R32, RZ ;  /* 0x000000200424723c */ /* 0x042ff000000418ff */
[----:B------:R-:W-:Y:S01]  /*4840*/  HMMA.16816.F32.BF16 R92, R4, R34, RZ ;  /* 0x00000022045c723c */ /* 0x000fe200000418ff */
[----:B------:R-:W-:Y:S01]  /*4850*/  LDSM.16.MT88.4 R32, [R173+0x4800] ;  /* 0x00480000ad20783b */ /* 0x000fe20000004200 */
[----:B---3--:R-:W-:-:S06]  /*4860*/  FFMA.FTZ R3, R102, c[0x0][0x2d0], -R2 ;  /* 0x0000b40066037a23 */ /* 0x008fcc0000010802 */
[C---:B------:R-:W-:Y:S01]  /*4870*/  HMMA.16816.F32.BF16 R132, R4.reuse, R16, RZ ;  /* 0x000000100484723c */ /* 0x040fe200000418ff */
[----:B------:R1:W3:Y:S07]  /*4880*/  MUFU.EX2 R217, R3 ;  /* 0x0000000300d97308 */ /* 0x0002ee0000000800 */
[----:B------:R-:W-:Y:S01]  /*4890*/  HMMA.16816.F32.BF16 R136, R4, R18, RZ ;  /* 0x000000120488723c */ /* 0x000fe200000418ff */
[----:B------:R-:W-:Y:S06]  /*48a0*/  LDSM.16.MT88.4 R16, [R176+0x2800] ;  /* 0x00280000b010783b */ /* 0x000fec0000004200 */
[----:B------:R-:W-:-:S02]  /*48b0*/  F2FP.BF16.PACK_AB R4, R242, R240 ;  /* 0x000000f0f204723e */ /* 0x000fc400000010ff */
[----:B------:R-:W-:Y:S01]  /*48c0*/  F2FP.BF16.PACK_AB R6, R241, R239 ;  /* 0x000000eff106723e */ /* 0x000fe200000010ff */
[--C-:B-1----:R-:W-:Y:S01]  /*48d0*/  FFMA.FTZ R3, R103, c[0x0][0x2d0], -R2.reuse ;  /* 0x0000b40067037a23 */ /* 0x102fe20000010802 */
[----:B------:R-:W-:Y:S02]  /*48e0*/  F2FP.BF16.PACK_AB R5, R238, R236 ;  /* 0x000000ecee05723e */ /* 0x000fe400000010ff */
[----:B------:R-:W-:Y:S01]  /*48f0*/  F2FP.BF16.PACK_AB R7, R237, R235 ;  /* 0x000000ebed07723e */ /* 0x000fe200000010ff */
[----:B------:R1:W-:Y:S06]  /*4900*/  MUFU.EX2 R216, R3 ;  /* 0x0000000300d87308 */ /* 0x0003ec0000000800 */
[C---:B------:R-:W-:Y:S08]  /*4910*/  HMMA.16816.F32.BF16 R200, R4.reuse, R28, R88 ;  /* 0x0000001c04c8723c */ /* 0x040ff00000041858 */
[----:B------:R-:W-:Y:S01]  /*4920*/  HMMA.16816.F32.BF16 R144, R4, R30, R60 ;  /* 0x0000001e0490723c */ /* 0x000fe2000004183c */
[----:B------:R-:W3:Y:S01]  /*4930*/  LDSM.16.MT88.4 R28, [R173+0x2800] ;  /* 0x00280000ad1c783b */ /* 0x000ee20000004200 */
[----:B-1----:R-:W-:-:S04]  /*4940*/  FFMA.FTZ R3, R116, c[0x0][0x2d0], -R2 ;  /* 0x0000b40074037a23 */ /* 0x002fc80000010802 */
[----:B------:R1:W1:Y:S02]  /*4950*/  MUFU.EX2 R215, R3 ;  /* 0x0000000300d77308 */ /* 0x0002640000000800 */
[C---:B------:R-:W-:Y:S08]  /*4960*/  HMMA.16816.F32.BF16 R164, R4.reuse, R24, R84 ;  /* 0x0000001804a4723c */ /* 0x040ff00000041854 */
[----:B------:R-:W-:Y:S01]  /*4970*/  HMMA.16816.F32.BF16 R84, R4, R26, R56 ;  /* 0x0000001a0454723c */ /* 0x000fe20000041838 */
[----:B------:R-:W3:Y:S01]  /*4980*/  LDSM.16.MT88.4 R24, [R174+0x2800] ;  /* 0x00280000ae18783b */ /* 0x000ee20000004200 */
[----:B-1----:R-:W-:-:S06]  /*4990*/  FFMA.FTZ R3, R118, c[0x0][0x2d0], -R0 ;  /* 0x0000b40076037a23 */ /* 0x002fcc0000010800 */
[C---:B----4-:R-:W-:Y:S01]  /*49a0*/  HMMA.16816.F32.BF16 R160, R4.reuse, R12, R80 ;  /* 0x0000000c04a0723c */ /* 0x050fe20000041850 */
[----:B------:R1:W-:Y:S07]  /*49b0*/  MUFU.EX2 R214, R3 ;  /* 0x0000000300d67308 */ /* 0x0003ee0000000800 */
[C---:B------:R-:W-:Y:S01]  /*49c0*/  HMMA.16816.F32.BF16 R88, R4.reuse, R14, R52 ;  /* 0x0000000e0458723c */ /* 0x040fe20000041834 */
[----:B------:R-:W4:Y:S07]  /*49d0*/  LDSM.16.MT88.4 R12, [R177+0x2800] ;  /* 0x00280000b10c783b */ /* 0x000f2e0000004200 */
[----:B--2---:R-:W-:Y:S01]  /*49e0*/  HMMA.16816.F32.BF16 R156, R4, R20, R76 ;  /* 0x00000014049c723c */ /* 0x004fe2000004184c */
[----:B-1----:R-:W-:-:S04]  /*49f0*/  FFMA.FTZ R3, R119, c[0x0][0x2d0], -R0 ;  /* 0x0000b40077037a23 */ /* 0x002fc80000010800 */
[----:B------:R1:W2:Y:S03]  /*4a00*/  MUFU.EX2 R103, R3 ;  /* 0x0000000300677308 */ /* 0x0002a60000000800 */
[C---:B------:R-:W-:Y:S01]  /*4a10*/  HMMA.16816.F32.BF16 R196, R4.reuse, R22, R108 ;  /* 0x0000001604c4723c */ /* 0x040fe2000004186c */
[----:B------:R-:W2:Y:S07]  /*4a20*/  LDSM.16.MT88.4 R20, [R177+0x4800] ;  /* 0x00480000b114783b */ /* 0x000eae0000004200 */
[----:B---3--:R-:W-:Y:S01]  /*4a30*/  HMMA.16816.F32.BF16 R168, R4, R30, R104 ;  /* 0x0000001e04a8723c */ /* 0x008fe20000041868 */
[----:B-1----:R-:W-:-:S07]  /*4a40*/  FFMA.FTZ R3, R117, c[0x0][0x2d0], -R0 ;  /* 0x0000b40075037a23 */ /* 0x002fce0000010800 */
[C---:B------:R-:W-:Y:S01]  /*4a50*/  HMMA.16816.F32.BF16 R108, R4.reuse, R24, R68 ;  /* 0x00000018046c723c */ /* 0x040fe20000041844 */
[----:B------:R-:W-:Y:S01]  /*4a60*/  LDSM.16.MT88.4 R116, [R174+0x1800] ;  /* 0x00180000ae74783b */ /* 0x000fe20000004200 */
[----:B------:R1:W-:Y:S06]  /*4a70*/  MUFU.EX2 R102, R3 ;  /* 0x0000000300667308 */ /* 0x0003ec0000000800 */
[C---:B------:R-:W-:Y:S01]  /*4a80*/  HMMA.16816.F32.BF16 R104, R4.reuse, R26, R96 ;  /* 0x0000001a0468723c */ /* 0x040fe20000041860 */
[----:B------:R-:W-:Y:S07]  /*4a90*/  LDSM.16.MT88.4 R24, [R174+0x1000] ;  /* 0x00100000ae18783b */ /* 0x000fee0000004200 */
[----:B------:R-:W-:Y:S01]  /*4aa0*/  HMMA.16816.F32.BF16 R152, R4, R28, R72 ;  /* 0x0000001c0498723c */ /* 0x000fe20000041848 */
[----:B------:R-:W3:Y:S01]  /*4ab0*/  LDSM.16.MT88.4 R28, [R174+0x4800] ;  /* 0x00480000ae1c783b */ /* 0x000ee20000004200 */
[----:B-1----:R-:W-:-:S04]  /*4ac0*/  FFMA.FTZ R3, R124, c[0x0][0x2d0], -R0 ;  /* 0x0000b4007c037a23 */ /* 0x002fc80000010800 */
[----:B------:R1:W1:Y:S02]  /*4ad0*/  MUFU.EX2 R101, R3 ;  /* 0x0000000300657308 */ /* 0x0002640000000800 */
[C---:B----4-:R-:W-:Y:S08]  /*4ae0*/  HMMA.16816.F32.BF16 R96, R4.reuse, R12, R64 ;  /* 0x0000000c0460723c */ /* 0x050ff00000041840 */
[----:B------:R-:W-:Y:S01]  /*4af0*/  HMMA.16816.F32.BF16 R68, R4, R14, R48 ;  /* 0x0000000e0444723c */ /* 0x000fe20000041830 */
[----:B------:R-:W4:Y:S01]  /*4b00*/  LDSM.16.MT88.4 R12, [R176+0x4800] ;  /* 0x00480000b00c783b */ /* 0x000f220000004200 */
[----:B-1----:R-:W-:-:S06]  /*4b10*/  FFMA.FTZ R3, R125, c[0x0][0x2d0], -R2 ;  /* 0x0000b4007d037a23 */ /* 0x002fcc0000010802 */
[C---:B------:R-:W-:Y:S08]  /*4b20*/  HMMA.16816.F32.BF16 R48, R4.reuse, R32, R40 ;  /* 0x000000200430723c */ /* 0x040ff00000041828 */
[C---:B------:R-:W-:Y:S01]  /*4b30*/  HMMA.16816.F32.BF16 R60, R4.reuse, R34, R112 ;  /* 0x00000022043c723c */ /* 0x040fe20000041870 */
[----:B------:R-:W1:Y:S07]  /*4b40*/  LDSM.16.MT88.4 R32, [R173+0x1000] ;  /* 0x00100000ad20783b */ /* 0x000e6e0000004200 */
[C---:B------:R-:W-:Y:S08]  /*4b50*/  HMMA.16816.F32.BF16 R52, R4.reuse, R16, R36 ;  /* 0x000000100434723c */ /* 0x040ff00000041824 */
[C---:B--2---:R-:W-:Y:S01]  /*4b60*/  HMMA.16816.F32.BF16 R36, R4.reuse, R20, R132 ;  /* 0x000000140424723c */ /* 0x044fe20000041884 */
[----:B------:R-:W-:Y:S07]  /*4b70*/  LDSM.16.MT88.4 R132, [R176+0x1800] ;  /* 0x00180000b084783b */ /* 0x000fee0000004200 */
[C---:B------:R-:W-:Y:S01]  /*4b80*/  HMMA.16816.F32.BF16 R56, R4.reuse, R22, R136 ;  /* 0x000000160438723c */ /* 0x040fe20000041888 */
[----:B------:R-:W2:Y:S07]  /*4b90*/  LDSM.16.MT88.4 R20, [R177+0x1000] ;  /* 0x00100000b114783b */ /* 0x000eae0000004200 */
[C---:B------:R-:W-:Y:S01]  /*4ba0*/  HMMA.16816.F32.BF16 R64, R4.reuse, R18, R92 ;  /* 0x000000120440723c */ /* 0x040fe2000004185c */
[----:B------:R-:W1:Y:S07]  /*4bb0*/  LDSM.16.MT88.4 R16, [R176+0x1000] ;  /* 0x00100000b010783b */ /* 0x000e6e0000004200 */
[C---:B---3--:R-:W-:Y:S08]  /*4bc0*/  HMMA.16816.F32.BF16 R44, R4.reuse, R28, R120 ;  /* 0x0000001c042c723c */ /* 0x048ff00000041878 */
[C---:B------:R-:W-:Y:S01]  /*4bd0*/  HMMA.16816.F32.BF16 R40, R4.reuse, R30, R128 ;  /* 0x0000001e0428723c */ /* 0x040fe20000041880 */
[----:B------:R-:W-:Y:S07]  /*4be0*/  LDSM.16.MT88.4 R28, [R173+0x5000] ;  /* 0x00500000ad1c783b */ /* 0x000fee0000004200 */
[C---:B----4-:R-:W-:Y:S08]  /*4bf0*/  HMMA.16816.F32.BF16 R72, R4.reuse, R12, R140 ;  /* 0x0000000c0448723c */ /* 0x050ff0000004188c */
[----:B------:R-:W-:Y:S01]  /*4c00*/  HMMA.16816.F32.BF16 R76, R4, R14, R148 ;  /* 0x0000000e044c723c */ /* 0x000fe20000041894 */
[----:B------:R-:W-:Y:S06]  /*4c10*/  LDSM.16.MT88.4 R12, [R176+0x3000] ;  /* 0x00300000b00c783b */ /* 0x000fec0000004200 */
[----:B------:R-:W-:-:S02]  /*4c20*/  F2FP.BF16.PACK_AB R4, R217, R218 ;  /* 0x000000dad904723e */ /* 0x000fc400000010ff */
[----:B------:R-:W-:Y:S02]  /*4c30*/  F2FP.BF16.PACK_AB R6, R215, R216 ;  /* 0x000000d8d706723e */ /* 0x000fe400000010ff */
[----:B------:R-:W-:Y:S02]  /*4c40*/  F2FP.BF16.PACK_AB R5, R103, R214 ;  /* 0x000000d66705723e */ /* 0x000fe400000010ff */
[----:B------:R-:W-:-:S07]  /*4c50*/  F2FP.BF16.PACK_AB R7, R101, R102 ;  /* 0x000000666507723e */ /* 0x000fce00000010ff */
[C---:B-1----:R-:W-:Y:S08]  /*4c60*/  HMMA.16816.F32.BF16 R204, R4.reuse, R32, R200 ;  /* 0x0000002004cc723c */ /* 0x042ff000000418c8 */
[C---:B------:R-:W-:Y:S01]  /*4c70*/  HMMA.16816.F32.BF16 R80, R4.reuse, R34, R144 ;  /* 0x000000220450723c */ /* 0x040fe20000041890 */
[----:B------:R-:W1:Y:S07]  /*4c80*/  LDSM.16.MT88.4 R32, [R173+0x3000] ;  /* 0x00300000ad20783b */ /* 0x000e6e0000004200 */
[C---:B--2---:R-:W-:Y:S08]  /*4c90*/  HMMA.16816.F32.BF16 R120, R4.reuse, R20, R160 ;  /* 0x000000140478723c */ /* 0x044ff000000418a0 */
[C---:B------:R-:W-:Y:S01]  /*4ca0*/  HMMA.16816.F32.BF16 R88, R4.reuse, R22, R88 ;  /* 0x000000160458723c */ /* 0x040fe20000041858 */
[----:B------:R-:W2:Y:S07]  /*4cb0*/  LDSM.16.MT88.4 R20, [R177+0x3000] ;  /* 0x00300000b114783b */ /* 0x000eae0000004200 */
[C---:B------:R-:W-:Y:S08]  /*4cc0*/  HMMA.16816.F32.BF16 R112, R4.reuse, R24, R164 ;  /* 0x000000180470723c */ /* 0x040ff000000418a4 */
[C---:B------:R-:W-:Y:S01]  /*4cd0*/  HMMA.16816.F32.BF16 R84, R4.reuse, R26, R84 ;  /* 0x0000001a0454723c */ /* 0x040fe20000041854 */
[----:B------:R-:W3:Y:S07]  /*4ce0*/  LDSM.16.MT88.4 R24, [R174+0x3000] ;  /* 0x00300000ae18783b */ /* 0x000eee0000004200 */
[C---:B------:R-:W-:Y:S08]  /*4cf0*/  HMMA.16816.F32.BF16 R128, R4.reuse, R16, R156 ;  /* 0x000000100480723c */ /* 0x040ff0000004189c */
[C---:B-1----:R-:W-:Y:S01]  /*4d00*/  HMMA.16816.F32.BF16 R148, R4.reuse, R32, R152 ;  /* 0x000000200494723c */ /* 0x042fe20000041898 */
[----:B------:R1:W-:Y:S06]  /*4d10*/  MUFU.EX2 R32, R3 ;  /* 0x0000000300207308 */ /* 0x0003ec0000000800 */
[----:B------:R-:W-:Y:S01]  /*4d20*/  IMAD.MOV.U32 R33, RZ, RZ, R9 ;  /* 0x000000ffff217224 */ /* 0x000fe200078e0009 */
[C---:B------:R-:W-:Y:S01]  /*4d30*/  HMMA.16816.F32.BF16 R92, R4.reuse, R18, R196 ;  /* 0x00000012045c723c */ /* 0x040fe200000418c4 */
[----:B------:R-:W4:Y:S07]  /*4d40*/  LDSM.16.MT88.4 R16, [R177+0x5000] ;  /* 0x00500000b110783b */ /* 0x000f2e0000004200 */
[----:B--2---:R-:W-:Y:S01]  /*4d50*/  HMMA.16816.F32.BF16 R160, R4, R22, R68 ;  /* 0x0000001604a0723c */ /* 0x004fe20000041844 */
[----:B-1----:R-:W-:-:S04]  /*4d60*/  FFMA.FTZ R3, R126, c[0x0][0x2d0], -R2 ;  /* 0x0000b4007e037a23 */ /* 0x002fc80000010802 */
[----:B------:R1:W2:Y:S03]  /*4d70*/  MUFU.EX2 R23, R3 ;  /* 0x0000000300177308 */ /* 0x0002a60000000800 */
[C---:B------:R-:W-:Y:S08]  /*4d80*/  HMMA.16816.F32.BF16 R196, R4.reuse, R20, R96 ;  /* 0x0000001404c4723c */ /* 0x040ff00000041860 */
[----:B---3--:R-:W-:Y:S01]  /*4d90*/  HMMA.16816.F32.BF16 R200, R4, R24, R108 ;  /* 0x0000001804c8723c */ /* 0x008fe2000004186c */
[----:B------:R-:W-:Y:S01]  /*4da0*/  LDSM.16.MT88.4 R108, [R173+0x1800] ;  /* 0x00180000ad6c783b */ /* 0x000fe20000004200 */
[--C-:B-1----:R-:W-:Y:S01]  /*4db0*/  FFMA.FTZ R3, R127, c[0x0][0x2d0], -R2.reuse ;  /* 0x0000b4007f037a23 */ /* 0x102fe20000010802 */
[----:B--2---:R-:W-:Y:S01]  /*4dc0*/  F2FP.BF16.PACK_AB R96, R23, R32 ;  /* 0x000000201760723e */ /* 0x004fe200000010ff */
[----:B------:R-:W-:-:S04]  /*4dd0*/  FFMA.FTZ R2, R219, c[0x0][0x2d0], -R2 ;  /* 0x0000b400db027a23 */ /* 0x000fc80000010802 */
[C---:B------:R-:W-:Y:S01]  /*4de0*/  HMMA.16816.F32.BF16 R164, R4.reuse, R26, R104 ;  /* 0x0000001a04a4723c */ /* 0x040fe20000041868 */
[----:B------:R-:W1:Y:S01]  /*4df0*/  LDSM.16.MT88.4 R24, [R174+0x5000] ;  /* 0x00500000ae18783b */ /* 0x000e620000004200 */
[----:B------:R-:W-:Y:S03]  /*4e00*/  MUFU.EX2 R22, R3 ;  /* 0x0000000300167308 */ /* 0x000fe60000000800 */
[----:B------:R-:W-:Y:S03]  /*4e10*/  LDSM.16.MT88.4 R124, [R177+0x1800] ;  /* 0x00180000b17c783b */ /* 0x000fe60000004200 */
[C---:B------:R-:W-:Y:S02]  /*4e20*/  HMMA.16816.F32.BF16 R156, R4.reuse, R12, R52 ;  /* 0x0000000c049c723c */ /* 0x040fe40000041834 */
[----:B------:R2:W3:Y:S06]  /*4e30*/  MUFU.EX2 R21, R2 ;  /* 0x0000000200157308 */ /* 0x0004ec0000000800 */
[C---:B------:R-:W-:Y:S01]  /*4e40*/  HMMA.16816.F32.BF16 R152, R4.reuse, R14, R64 ;  /* 0x0000000e0498723c */ /* 0x040fe20000041840 */
[----:B------:R-:W1:Y:S04]  /*4e50*/  LDSM.16.MT88.4 R12, [R176+0x5000] ;  /* 0x00500000b00c783b */ /* 0x000e680000004200 */
[----:B------:R-:W-:Y:S03]  /*4e60*/  LDSM.16.MT88.4 R64, [R176+0x3800] ;  /* 0x00380000b040783b */ /* 0x000fe60000004200 */
[----:B----4-:R-:W-:Y:S01]  /*4e70*/  HMMA.16816.F32.BF16 R140, R4, R16, R36 ;  /* 0x00000010048c723c */ /* 0x010fe20000041824 */
[----:B--2---:R-:W-:Y:S01]  /*4e80*/  FFMA.FTZ R2, R229, c[0x0][0x2d0], -R0 ;  /* 0x0000b400e5027a23 */ /* 0x004fe20000010800 */
[----:B---3--:R-:W-:-:S03]  /*4e90*/  F2FP.BF16.PACK_AB R98, R21, R22 ;  /* 0x000000161562723e */ /* 0x008fc600000010ff */
[----:B------:R2:W-:Y:S03]  /*4ea0*/  MUFU.EX2 R20, R2 ;  /* 0x0000000200147308 */ /* 0x0005e60000000800 */
[C---:B------:R-:W-:Y:S01]  /*4eb0*/  HMMA.16816.F32.BF16 R144, R4.reuse, R18, R56 ;  /* 0x000000120490723c */ /* 0x040fe20000041838 */
[----:B------:R-:W-:Y:S07]  /*4ec0*/  LDSM.16.MT88.4 R56, [R177+0x3800] ;  /* 0x00380000b138783b */ /* 0x000fee0000004200 */
[----:B------:R-:W-:Y:S01]  /*4ed0*/  HMMA.16816.F32.BF16 R68, R4, R28, R48 ;  /* 0x0000001c0444723c */ /* 0x000fe20000041830 */
[----:B------:R-:W-:Y:S01]  /*4ee0*/  LDSM.16.MT88.4 R48, [R174+0x3800] ;  /* 0x00380000ae30783b */ /* 0x000fe20000004200 */
[----:B--2---:R-:W-:-:S06]  /*4ef0*/  FFMA.FTZ R2, R230, c[0x0][0x2d0], -R0 ;  /* 0x0000b400e6027a23 */ /* 0x004fcc0000010800 */
[C---:B-1----:R-:W-:Y:S01]  /*4f00*/  HMMA.16816.F32.BF16 R136, R4.reuse, R24, R44 ;  /* 0x000000180488723c */ /* 0x042fe2000004182c */
[----:B------:R1:W2:Y:S07]  /*4f10*/  MUFU.EX2 R11, R2 ;  /* 0x00000002000b7308 */ /* 0x0002ae0000000800 */
[C---:B------:R-:W-:Y:S01]  /*4f20*/  HMMA.16816.F32.BF16 R24, R4.reuse, R26, R40 ;  /* 0x0000001a0418723c */ /* 0x040fe20000041828 */
[----:B------:R-:W3:Y:S07]  /*4f30*/  LDSM.16.MT88.4 R40, [R173+0x3800] ;  /* 0x00380000ad28783b */ /* 0x000eee0000004200 */
[----:B------:R-:W-:Y:S01]  /*4f40*/  HMMA.16816.F32.BF16 R16, R4, R12, R72 ;  /* 0x0000000c0410723c */ /* 0x000fe20000041848 */
[----:B------:R-:W4:Y:S01]  /*4f50*/  LDSM.16.MT88.4 R72, [R173+0x5800] ;  /* 0x00580000ad48783b */ /* 0x000f220000004200 */
[--C-:B-1----:R-:W-:Y:S01]  /*4f60*/  FFMA.FTZ R2, R232, c[0x0][0x2d0], -R0.reuse ;  /* 0x0000b400e8027a23 */ /* 0x102fe20000010800 */
[----:B--2---:R-:W-:Y:S01]  /*4f70*/  F2FP.BF16.PACK_AB R97, R11, R20 ;  /* 0x000000140b61723e */ /* 0x004fe200000010ff */
[----:B------:R-:W-:-:S02]  /*4f80*/  FFMA.FTZ R0, R231, c[0x0][0x2d0], -R0 ;  /* 0x0000b400e7007a23 */ /* 0x000fc40000010800 */
[----:B------:R1:W-:Y:S02]  /*4f90*/  MUFU.EX2 R10, R2 ;  /* 0x00000002000a7308 */ /* 0x0003e40000000800 */
[C---:B------:R-:W-:Y:S06]  /*4fa0*/  HMMA.16816.F32.BF16 R168, R4.reuse, R34, R168 ;  /* 0x0000002204a8723c */ /* 0x040fec00000418a8 */
[----:B------:R2:W2:Y:S02]  /*4fb0*/  MUFU.EX2 R9, R0 ;  /* 0x0000000000097308 */ /* 0x0004a40000000800 */
[----:B------:R-:W-:Y:S01]  /*4fc0*/  HMMA.16816.F32.BF16 R28, R4, R30, R60 ;  /* 0x0000001e041c723c */ /* 0x000fe2000004183c */
[----:B-1----:R-:W-:-:S07]  /*4fd0*/  FADD.FTZ R2, R250, R248 ;  /* 0x000000f8fa027221 */ /* 0x002fce0000010000 */
[----:B------:R-:W-:Y:S01]  /*4fe0*/  HMMA.16816.F32.BF16 R12, R4, R14, R76 ;  /* 0x0000000e040c723c */ /* 0x000fe2000004184c */
[----:B------:R-:W-:Y:S01]  /*4ff0*/  LDSM.16.MT88.4 R4, [R176+0x5800] ;  /* 0x00580000b004783b */ /* 0x000fe20000004200 */
[----:B------:R-:W-:Y:S02]  /*5000*/  FADD.FTZ R2, R247, R2 ;  /* 0x00000002f7027221 */ /* 0x000fe40000010000 */
[----:B--2---:R-:W-:Y:S01]  /*5010*/  FADD.FTZ R0, R245, R244 ;  /* 0x000000f4f5007221 */ /* 0x004fe20000010000 */
[----:B------:R-:W-:Y:S01]  /*5020*/  F2FP.BF16.PACK_AB R99, R9, R10 ;  /* 0x0000000a0963723e */ /* 0x000fe200000010ff */
[----:B------:R-:W-:Y:S02]  /*5030*/  FADD.FTZ R2, R249, R2 ;  /* 0x00000002f9027221 */ /* 0x000fe40000010000 */
[----:B------:R-:W-:Y:S02]  /*5040*/  FADD.FTZ R0, R243, R0 ;  /* 0x00000000f3007221 */ /* 0x000fe40000010000 */
[----:B------:R-:W-:-:S02]  /*5050*/  FADD.FTZ R2, R240, R2 ;  /* 0x00000002f0027221 */ /* 0x000fc40000010000 */
[----:B------:R-:W-:Y:S01]  /*5060*/  FADD.FTZ R0, R246, R0 ;  /* 0x00000000f6007221 */ /* 0x000fe20000010000 */
[C---:B------:R-:W-:Y:S01]  /*5070*/  HMMA.16816.F32.BF16 R104, R96.reuse, R108, R204 ;  /* 0x0000006c6068723c */ /* 0x040fe200000418cc */
        /* <DEDUP_REMOVED lines=9> */
[----:B------:R-:W-:Y:S01]  /*5110*/  HMMA.16816.F32.BF16 R108, R96, R110, R80 ;  /* 0x0000006e606c723c */ /* 0x000fe20000041850 */
[----:B------:R-:W1:Y:S01]  /*5120*/  LDSM.16.MT88.4 R80, [R174+0x5800] ;  /* 0x00580000ae50783b */ /* 0x000e620000004200 */
[----:B------:R-:W-:Y:S02]  /*5130*/  FADD.FTZ R2, R217, R2 ;  /* 0x00000002d9027221 */ /* 0x000fe40000010000 */
[----:B------:R-:W-:Y:S02]  /*5140*/  FADD.FTZ R0, R214, R0 ;  /* 0x00000000d6007221 */ /* 0x000fe40000010000 */
[----:B------:R-:W-:-:S02]  /*5150*/  FADD.FTZ R2, R216, R2 ;  /* 0x00000002d8027221 */ /* 0x000fc40000010000 */
[C---:B------:R-:W-:Y:S01]  /*5160*/  HMMA.16816.F32.BF16 R124, R96.reuse, R126, R88 ;  /* 0x0000007e607c723c */ /* 0x040fe20000041858 */
[----:B------:R-:W2:Y:S01]  /*5170*/  LDSM.16.MT88.4 R88, [R177+0x5800] ;  /* 0x00580000b158783b */ /* 0x000ea20000004200 */
[----:B------:R-:W-:Y:S02]  /*5180*/  FADD.FTZ R0, R103, R0 ;  /* 0x0000000067007221 */ /* 0x000fe40000010000 */
[----:B------:R-:W-:Y:S02]  /*5190*/  FADD.FTZ R2, R215, R2 ;  /* 0x00000002d7027221 */ /* 0x000fe40000010000 */
[----:B------:R-:W-:Y:S02]  /*51a0*/  FADD.FTZ R0, R102, R0 ;  /* 0x0000000066007221 */ /* 0x000fe40000010000 */
[----:B------:R-:W-:Y:S01]  /*51b0*/  FADD.FTZ R3, R32, R2 ;  /* 0x0000000220037221 */ /* 0x000fe20000010000 */
[----:B------:R-:W-:Y:S01]  /*51c0*/  HMMA.16816.F32.BF16 R112, R96, R116, R112 ;  /* 0x000000746070723c */ /* 0x000fe20000041870 */
[----:B------:R-:W-:-:S02]  /*51d0*/  FADD.FTZ R0, R101, R0 ;  /* 0x0000000065007221 */ /* 0x000fc40000010000 */
[----:B------:R-:W-:Y:S02]  /*51e0*/  FADD.FTZ R3, R23, R3 ;  /* 0x0000000317037221 */ /* 0x000fe40000010000 */
[----:B------:R-:W-:Y:S01]  /*51f0*/  FADD.FTZ R2, R20, R0 ;  /* 0x0000000014027221 */ /* 0x000fe20000010000 */
[----:B------:R-:W-:Y:S01]  /*5200*/  IADD3 R0, R33, -0x2, RZ ;  /* 0xfffffffe21007810 */ /* 0x000fe20007ffe0ff */
[----:B------:R-:W-:Y:S01]  /*5210*/  FADD.FTZ R3, R22, R3 ;  /* 0x0000000316037221 */ /* 0x000fe20000010000 */
[----:B------:R-:W-:Y:S01]  /*5220*/  HMMA.16816.F32.BF16 R116, R96, R118, R84 ;  /* 0x000000766074723c */ /* 0x000fe20000041854 */
[----:B------:R-:W-:Y:S01]  /*5230*/  FADD.FTZ R2, R11, R2 ;  /* 0x000000020b027221 */ /* 0x000fe20000010000 */
[----:B------:R-:W-:Y:S01]  /*5240*/  ISETP.GE.AND P0, PT, R0, R226, PT ;  /* 0x000000e20000720c */ /* 0x000fe20003f06270 */
[----:B------:R-:W-:Y:S02]  /*5250*/  FADD.FTZ R218, R21, R3 ;  /* 0x0000000315da7221 */ /* 0x000fe40000010000 */
[----:B------:R-:W-:-:S03]  /*5260*/  FADD.FTZ R2, R10, R2 ;  /* 0x000000020a027221 */ /* 0x000fc60000010000 */
[----:B------:R-:W-:Y:S01]  /*5270*/  HMMA.16816.F32.BF16 R128, R96, R132, R128 ;  /* 0x000000846080723c */ /* 0x000fe20000041880 */
[----:B------:R-:W-:-:S07]  /*5280*/  FADD.FTZ R219, R9, R2 ;  /* 0x0000000209db7221 */ /* 0x000fce0000010000 */
[C---:B------:R-:W-:Y:S08]  /*5290*/  HMMA.16816.F32.BF16 R132, R96.reuse, R134, R92 ;  /* 0x000000866084723c */ /* 0x040ff0000004185c */
[C---:B---3--:R-:W-:Y:S08]  /*52a0*/  HMMA.16816.F32.BF16 R36, R96.reuse, R40, R148 ;  /* 0x000000286024723c */ /* 0x048ff00000041894 */
[C---:B------:R-:W-:Y:S08]  /*52b0*/  HMMA.16816.F32.BF16 R44, R96.reuse, R48, R200 ;  /* 0x00000030602c723c */ /* 0x040ff000000418c8 */
[C---:B------:R-:W-:Y:S08]  /*52c0*/  HMMA.16816.F32.BF16 R52, R96.reuse, R56, R196 ;  /* 0x000000386034723c */ /* 0x040ff000000418c4 */
[C---:B------:R-:W-:Y:S08]  /*52d0*/  HMMA.16816.F32.BF16 R60, R96.reuse, R64, R156 ;  /* 0x00000040603c723c */ /* 0x040ff0000004189c */
[C---:B----4-:R-:W-:Y:S08]  /*52e0*/  HMMA.16816.F32.BF16 R68, R96.reuse, R72, R68 ;  /* 0x000000486044723c */ /* 0x050ff00000041844 */
        /* <DEDUP_REMOVED lines=8> */
[C---:B------:R-:W-:Y:S08]  /*5370*/  HMMA.16816.F32.BF16 R88, R96.reuse, R90, R144 ;  /* 0x0000005a6058723c */ /* 0x040ff00000041890 */
[C---:B------:R-:W-:Y:S08]  /*5380*/  HMMA.16816.F32.BF16 R92, R96.reuse, R4, R16 ;  /* 0x00000004605c723c */ /* 0x040ff00000041810 */
[----:B------:R-:W-:Y:S01]  /*5390*/  HMMA.16816.F32.BF16 R96, R96, R6, R12 ;  /* 0x000000066060723c */ /* 0x000fe2000004180c */
[----:B------:R-:W-:Y:S07]  /*53a0*/  @!UPT UIADD3 URZ, URZ, URZ, URZ ;  /* 0x0000003f3f3ff290 */ /* 0x000fee000fffe03f */
[----:B------:R-:W-:Y:S11]  /*53b0*/  @!P0 BRA `(.L_x_43) ;  /* 0x00002dc000008947 */ /* 0x000ff60003800000 */
[----:B------:R-:W-:Y:S02]  /*53c0*/  MOV R196, R0 ;  /* 0x0000000000c47202 */ /* 0x000fe40000000f00 */
[----:B------:R-:W-:-:S02]  /*53d0*/  MOV R102, R8 ;  /* 0x0000000800667202 */ /* 0x000fc40000000f00 */
[----:B------:R-:W-:Y:S02]  /*53e0*/  MOV R101, R100 ;  /* 0x0000006400657202 */ /* 0x000fe40000000f00 */
.L_x_44:
[----:B------:R-:W-:Y:S04]  /*53f0*/  DEPBAR.LE SB0, 0x0 ;  /* 0x000080000000791a */ /* 0x000fe80000000000 */
[----:B------:R-:W-:Y:S01]  /*5400*/  WARPSYNC 0xffffffff ;  /* 0xffffffff00007948 */ /* 0x000fe20003800000 */
[----:B------:R-:W-:Y:S01]  /*5410*/  BAR.SYNC.DEFER_BLOCKING 0x0 ;  /* 0x0000000000007b1d */ /* 0x000fe20000010000 */
[----:B------:R-:W-:Y:S01]  /*5420*/  SHF.R.S32.HI R0, RZ, 0x1f, R196 ;  /* 0x0000001fff007819 */ /* 0x000fe200000114c4 */
[----:B------:R-:W-:Y:S01]  /*5430*/  IMAD.WIDE.U32 R2, R196, c[0x0][0x208], RZ ;  /* 0x00008200c4027a25 */ /* 0x000fe200078e00ff */
[C---:B------:R-:W-:Y:S02]  /*5440*/  IADD3 R100, P1, R210.reuse, 0x40, RZ ;  /* 0x00000040d2647810 */ /* 0x040fe40007f3e0ff */
[----:B------:R-:W-:Y:S01]  /*5450*/  IADD3 R31, P2, R210, 0x80, RZ ;  /* 0x00000080d21f7810 */ /* 0x000fe20007f5e0ff */
[----:B------:R-:W-:Y:S01]  /*5460*/  IMAD R0, R0, c[0x0][0x208], RZ ;  /* 0x0000820000007a24 */ /* 0x000fe200078e02ff */
[----:B------:R-:W-:Y:S02]  /*5470*/  SHF.L.U32 R20, R2, 0x6, RZ ;  /* 0x0000000602147819 */ /* 0x000fe400000006ff */
[----:B------:R-:W-:Y:S01]  /*5480*/  MOV R21, c[0x0][0x208] ;  /* 0x0000820000157a02 */ /* 0x000fe20000000f00 */
[----:B------:R-:W-:Y:S01]  /*5490*/  IMAD R0, R196, c[0x0][0x20c], R0 ;  /* 0x00008300c4007a24 */ /* 0x000fe200078e0200 */
[----:B------:R-:W-:Y:S02]  /*54a0*/  IADD3 R29, P5, R20, R210, RZ ;  /* 0x000000d2141d7210 */ /* 0x000fe40007fbe0ff */
[-C--:B------:R-:W-:Y:S02]  /*54b0*/  IADD3.X R152, RZ, R213.reuse, RZ, P1, !PT ;  /* 0x000000d5ff987210 */ /* 0x080fe40000ffe4ff */
[----:B------:R-:W-:Y:S02]  /*54c0*/  IADD3 R0, R3, R0, RZ ;  /* 0x0000000003007210 */ /* 0x000fe40007ffe0ff */
[----:B------:R-:W-:Y:S02]  /*54d0*/  IADD3.X R103, RZ, R213, RZ, P2, !PT ;  /* 0x000000d5ff677210 */ /* 0x000fe400017fe4ff */
[----:B------:R-:W-:Y:S02]  /*54e0*/  SHF.L.U64.HI R0, R2, 0x6, R0 ;  /* 0x0000000602007819 */ /* 0x000fe40000010200 */
[----:B------:R-:W-:Y:S02]  /*54f0*/  LEA R2, P0, R21, R20, 0x5 ;  /* 0x0000001415027211 */ /* 0x000fe400078028ff */
[C---:B------:R-:W-:Y:S01]  /*5500*/  IADD3 R30, P3, R20.reuse, R100, RZ ;  /* 0x00000064141e7210 */ /* 0x040fe20007f7e0ff */
[----:B------:R-:W-:Y:S01]  /*5510*/  LDSM.16.M88.4 R32, [R179] ;  /* 0x00000000b320783b */ /* 0x000fe20000000200 */
[----:B------:R-:W-:Y:S02]  /*5520*/  IADD3 R28, P1, R20, R31, RZ ;  /* 0x0000001f141c7210 */ /* 0x000fe40007f3e0ff */
[----:B------:R-:W-:Y:S02]  /*5530*/  MOV R3, c[0x0][0x20c] ;  /* 0x0000830000037a02 */ /* 0x000fe40000000f00 */
[C---:B------:R-:W-:Y:S02]  /*5540*/  IADD3.X R148, R0.reuse, R213, RZ, P5, !PT ;  /* 0x000000d500947210 */ /* 0x040fe40002ffe4ff */
[C---:B------:R-:W-:Y:S01]  /*5550*/  LEA R168, P4, R29.reuse, c[0x0][0x1f8], 0x1 ;  /* 0x00007e001da87a11 */ /* 0x040fe200078808ff */
[----:B------:R-:W1:Y:S01]  /*5560*/  LDSM.16.M88.4 R8, [R172] ;  /* 0x00000000ac08783b */ /* 0x000e620000000200 */
[----:B------:R-:W-:Y:S02]  /*5570*/  IADD3.X R149, R0, R152, RZ, P3, !PT ;  /* 0x0000009800957210 */ /* 0x000fe40001ffe4ff */
[C---:B------:R-:W-:Y:S02]  /*5580*/  LEA R166, P2, R30.reuse, c[0x0][0x1f8], 0x1 ;  /* 0x00007e001ea67a11 */ /* 0x040fe400078408ff */
[----:B------:R-:W-:Y:S02]  /*5590*/  LEA.HI.X R169, R29, c[0x0][0x1fc], R148, 0x1, P4 ;  /* 0x00007f001da97a11 */ /* 0x000fe400020f0c94 */
[----:B------:R-:W-:Y:S01]  /*55a0*/  LEA.HI.X R167, R30, c[0x0][0x1fc], R149, 0x1, P2 ;  /* 0x00007f001ea77a11 */ /* 0x000fe200010f0c95 */
[----:B------:R-:W2:Y:S01]  /*55b0*/  LDSM.16.M88.4 R16, [R172+0x800] ;  /* 0x00080000ac10783b */ /* 0x000ea20000000200 */
[----:B------:R-:W-:Y:S02]  /*55c0*/  ISETP.GE.AND P2, PT, R223, c[0x0][0x1d4], PT ;  /* 0x00007500df007a0c */ /* 0x000fe40003f46270 */
[----:B------:R-:W-:Y:S02]  /*55d0*/  LEA.HI.X R3, R21, R0, R3, 0x5, P0 ;  /* 0x0000000015037211 */ /* 0x000fe400000f2c03 */
[----:B------:R-:W-:Y:S02]  /*55e0*/  LEA R164, P0, R28, c[0x0][0x1f8], 0x1 ;  /* 0x00007e001ca47a11 */ /* 0x000fe400078008ff */
[----:B------:R-:W-:Y:S01]  /*55f0*/  IADD3.X R0, R0, R103, RZ, P1, !PT ;  /* 0x0000006700007210 */ /* 0x000fe20000ffe4ff */
[----:B------:R-:W3:Y:S01]  /*5600*/  LDSM.16.M88.4 R24, [R172+0x1000] ;  /* 0x00100000ac18783b */ /* 0x000ee20000000200 */
[----:B------:R-:W-:Y:S02]  /*5610*/  ISETP.GE.AND P1, PT, R222, c[0x0][0x1d4], PT ;  /* 0x00007500de007a0c */ /* 0x000fe40003f26270 */
[----:B------:R-:W-:Y:S02]  /*5620*/  LEA.HI.X R165, R28, c[0x0][0x1fc], R0, 0x1, P0 ;  /* 0x00007f001ca57a11 */ /* 0x000fe400000f0c00 */
[----:B------:R-:W-:Y:S02]  /*5630*/  ISETP.GE.AND P0, PT, R220, c[0x0][0x1d4], PT ;  /* 0x00007500dc007a0c */ /* 0x000fe40003f06270 */
[C---:B------:R-:W-:Y:S01]  /*5640*/  IADD3 R100, P4, R2.reuse, R100, RZ ;  /* 0x0000006402647210 */ /* 0x040fe20007f9e0ff */
[----:B------:R-:W4:Y:S01]  /*5650*/  LDSM.16.M88.4 R136, [R172+0x1800] ;  /* 0x00180000ac88783b */ /* 0x000f220000000200 */
[----:B------:R-:W-:Y:S02]  /*5660*/  IADD3 R0, P3, R2, R31, RZ ;  /* 0x0000001f02007210 */ /* 0x000fe40007f7e0ff */
[C---:B------:R-:W-:Y:S02]  /*5670*/  IADD3.X R161, R3.reuse, R152, RZ, P4, !PT ;  /* 0x0000009803a17210 */ /* 0x040fe400027fe4ff */
[----:B------:R-:W-:Y:S02]  /*5680*/  LEA R160, P4, R100, c[0x0][0x1f8], 0x1 ;  /* 0x00007e0064a07a11 */ /* 0x000fe400078808ff */
[----:B------:R-:W-:Y:S01]  /*5690*/  IADD3 R2, P6, R2, R210, RZ ;  /* 0x000000d202027210 */ /* 0x000fe20007fde0ff */
[----:B------:R-:W-:Y:S01]  /*56a0*/  LDSM.16.M88.4 R140, [R180] ;  /* 0x00000000b48c783b */ /* 0x000fe20000000200 */
[----:B------:R-:W-:Y:S02]  /*56b0*/  LEA.HI.X R161, R100, c[0x0][0x1fc], R161, 0x1, P4 ;  /* 0x00007f0064a17a11 */ /* 0x000fe400020f0ca1 */
[C---:B------:R-:W-:Y:S02]  /*56c0*/  LEA R162, P5, R2.reuse, c[0x0][0x1f8], 0x1 ;  /* 0x00007e0002a27a11 */ /* 0x040fe400078a08ff */
[C---:B------:R-:W-:Y:S02]  /*56d0*/  IADD3.X R103, R3.reuse, R103, RZ, P3, !PT ;  /* 0x0000006703677210 */ /* 0x040fe40001ffe4ff */
[----:B------:R-:W-:Y:S01]  /*56e0*/  IADD3.X R3, R3, R213, RZ, P6, !PT ;  /* 0x000000d503037210 */ /* 0x000fe200037fe4ff */
[C---:B-1----:R-:W-:Y:S01]  /*56f0*/  HMMA.16816.F32.BF16 R4, R32.reuse, R8, RZ ;  /* 0x000000082004723c */ /* 0x042fe200000418ff */
[----:B------:R-:W1:Y:S02]  /*5700*/  LDSM.16.M88.4 R144, [R183] ;  /* 0x00000000b790783b */ /* 0x000e640000000200 */
[----:B------:R-:W-:Y:S05]  /*5710*/  LEA.HI.X R163, R2, c[0x0][0x1fc], R3, 0x1, P5 ;  /* 0x00007f0002a37a11 */ /* 0x000fea00028f0c03 */
[C---:B------:R-:W-:Y:S01]  /*5720*/  HMMA.16816.F32.BF16 R8, R32.reuse, R10, RZ ;  /* 0x0000000a2008723c */ /* 0x040fe200000418ff */
[----:B------:R-:W5:Y:S07]  /*5730*/  LDSM.16.M88.4 R148, [R194] ;  /* 0x00000000c294783b */ /* 0x000f6e0000000200 */
[C---:B--2---:R-:W-:Y:S01]  /*5740*/  HMMA.16816.F32.BF16 R12, R32.reuse, R16, RZ ;  /* 0x00000010200c723c */ /* 0x044fe200000418ff */
[----:B------:R-:W2:Y:S07]  /*5750*/  LDSM.16.M88.4 R152, [R193] ;  /* 0x00000000c198783b */ /* 0x000eae0000000200 */
[C---:B------:R-:W-:Y:S01]  /*5760*/  HMMA.16816.F32.BF16 R16, R32.reuse, R18, RZ ;  /* 0x000000122010723c */ /* 0x040fe200000418ff */
[----:B------:R-:W2:Y:S07]  /*5770*/  LDSM.16.M88.4 R156, [R192] ;  /* 0x00000000c09c783b */ /* 0x000eae0000000200 */
[C---:B---3--:R-:W-:Y:S01]  /*5780*/  HMMA.16816.F32.BF16 R20, R32.reuse, R24, RZ ;  /* 0x000000182014723c */ /* 0x048fe200000418ff */
[----:B------:R-:W-:Y:S01]  /*5790*/  @!PT LDS RZ, [RZ] ;  /* 0x00000000fffff984 */ /* 0x000fe20000000800 */
[----:B------:R-:W-:Y:S01]  /*57a0*/  @!PT LDS RZ, [RZ] ;  /* 0x00000000fffff984 */ /* 0x000fe20000000800 */
[----:B------:R-:W-:Y:S01]  /*57b0*/  @!PT LDS RZ, [RZ] ;  /* 0x00000000fffff984 */ /* 0x000fe20000000800 */
[----:B------:R3:W-:Y:S07]  /*57c0*/  LDGSTS.E.BYPASS.LTC128B.128 [R195+0x100], [R168.64], !P0 ;  /* 0x00100000a8c37fae */ /* 0x0007ee000c101d46 */
[C---:B------:R-:W-:Y:S01]  /*57d0*/  HMMA.16816.F32.BF16 R24, R32.reuse, R26, RZ ;  /* 0x0000001a2018723c */ /* 0x040fe200000418ff */
[----:B------:R2:W-:Y:S07]  /*57e0*/  LDGSTS.E.BYPASS.LTC128B.128 [R195+0x2100], [R166.64], !P1 ;  /* 0x02100000a6c37fae */ /* 0x0005ee000c901d46 */
[C---:B----4-:R-:W-:Y:S01]  /*57f0*/  HMMA.16816.F32.BF16 R28, R32.reuse, R136, RZ ;  /* 0x00000088201c723c */ /* 0x050fe200000418ff */
[----:B------:R2:W-:Y:S06]  /*5800*/  LDGSTS.E.BYPASS.LTC128B.128 [R195+0x4100], [R164.64], !P2 ;  /* 0x04100000a4c37fae */ /* 0x0005ec000d101d46 */
[C---:B------:R-:W-:Y:S01]  /*5810*/  LEA R136, P3, R0.reuse, c[0x0][0x1f8], 0x1 ;  /* 0x00007e0000887a11 */ /* 0x040fe200078608ff */
[----:B------:R-:W-:Y:S01]  /*5820*/  HMMA.16816.F32.BF16 R32, R32, R138, RZ ;  /* 0x0000008a2020723c */ /* 0x000fe200000418ff */
[----:B------:R4:W-:Y:S03]  /*5830*/  LDGSTS.E.BYPASS.LTC128B.128 [R195+0x1100], [R162.64], !P0 ;  /* 0x01100000a2c37fae */ /* 0x0009e6000c101d46 */
[----:B------:R-:W-:Y:S02]  /*5840*/  LEA.HI.X R137, R0, c[0x0][0x1fc], R103, 0x1, P3 ;  /* 0x00007f0000897a11 */ /* 0x000fe400018f0c67 */
[C---:B------:R-:W-:Y:S02]  /*5850*/  ISETP.GT.AND P3, PT, R196.reuse, R226, PT ;  /* 0x000000e2c400720c */ /* 0x040fe40003f64270 */
[C---:B-1----:R-:W-:Y:S01]  /*5860*/  HMMA.16816.F32.BF16 R4, R140.reuse, R144, R4 ;  /* 0x000000908c04723c */ /* 0x042fe20000041804 */
[----:B------:R4:W-:Y:S04]  /*5870*/  LDGSTS.E.BYPASS.LTC128B.128 [R195+0x3100], [R160.64], !P1 ;  /* 0x03100000a0c37fae */ /* 0x0009e8000c901d46 */
[----:B------:R-:W-:Y:S03]  /*5880*/  IADD3 R196, R196, -0x1, RZ ;  /* 0xffffffffc4c47810 */ /* 0x000fe60007ffe0ff */
[C---:B------:R-:W-:Y:S01]  /*5890*/  HMMA.16816.F32.BF16 R8, R140.reuse, R146, R8 ;  /* 0x000000928c08723c */ /* 0x040fe20000041808 */
[----:B------:R1:W-:Y:S07]  /*58a0*/  LDGSTS.E.BYPASS.LTC128B.128 [R195+0x5100], [R136.64], !P2 ;  /* 0x0510000088c37fae */ /* 0x0003ee000d101d46 */
[C---:B-----5:R-:W-:Y:S01]  /*58b0*/  HMMA.16816.F32.BF16 R12, R140.reuse, R148, R12 ;  /* 0x000000948c0c723c */ /* 0x060fe2000004180c */
[----:B--2---:R-:W-:Y:S07]  /*58c0*/  LDSM.16.M88.4 R164, [R178+0x800] ;  /* 0x00080000b2a4783b */ /* 0x004fee0000000200 */
[C---:B------:R-:W-:Y:S01]  /*58d0*/  HMMA.16816.F32.BF16 R16, R140.reuse, R150, R16 ;  /* 0x000000968c10723c */ /* 0x040fe20000041810 */
[----:B------:R-:W0:Y:S07]  /*58e0*/  LDGDEPBAR ;  /* 0x00000000000079af */ /* 0x000e2e0000000000 */
[C---:B------:R-:W-:Y:S01]  /*58f0*/  HMMA.16816.F32.BF16 R20, R140.reuse, R152, R20 ;  /* 0x000000988c14723c */ /* 0x040fe20000041814 */
[----:B----4-:R-:W-:Y:S07]  /*5900*/  LDSM.16.M88.4 R160, [R178] ;  /* 0x00000000b2a0783b */ /* 0x010fee0000000200 */
[C---:B------:R-:W-:Y:S01]  /*5910*/  HMMA.16816.F32.BF16 R24, R140.reuse, R154, R24 ;  /* 0x0000009a8c18723c */ /* 0x040fe20000041818 */
[----:B-1----:R-:W1:Y:S07]  /*5920*/  LDSM.16.M88.4 R136, [R182] ;  /* 0x00000000b688783b */ /* 0x002e6e0000000200 */
[C---:B------:R-:W-:Y:S01]  /*5930*/  HMMA.16816.F32.BF16 R28, R140.reuse, R156, R28 ;  /* 0x0000009c8c1c723c */ /* 0x040fe2000004181c */
[----:B---3--:R-:W2:Y:S07]  /*5940*/  LDSM.16.M88.4 R168, [R178+0x1000] ;  /* 0x00100000b2a8783b */ /* 0x008eae0000000200 */
[----:B------:R-:W-:Y:S01]  /*5950*/  HMMA.16816.F32.BF16 R32, R140, R158, R32 ;  /* 0x0000009e8c20723c */ /* 0x000fe20000041820 */
[----:B------:R-:W3:Y:S08]  /*5960*/  LDSM.16.M88.4 R144, [R178+0x1800] ;  /* 0x00180000b290783b */ /* 0x000ef00000000200 */
[----:B------:R-:W-:Y:S08]  /*5970*/  LDSM.16.M88.4 R148, [R181] ;  /* 0x00000000b594783b */ /* 0x000ff00000000200 */
[----:B------:R-:W4:Y:S01]  /*5980*/  LDSM.16.M88.4 R152, [R175] ;  /* 0x00000000af98783b */ /* 0x000f220000000200 */
[C---:B-1----:R-:W-:Y:S07]  /*5990*/  HMMA.16816.F32.BF16 R4, R136.reuse, R160, R4 ;  /* 0x000000a08804723c */ /* 0x042fee0000041804 */
[----:B------:R-:W1:Y:S01]  /*59a0*/  LDSM.16.M88.4 R140, [R175+0x800] ;  /* 0x00080000af8c783b */ /* 0x000e620000000200 */
[C---:B------:R-:W-:Y:S07]  /*59b0*/  HMMA.16816.F32.BF16 R8, R136.reuse, R162, R8 ;  /* 0x000000a28808723c */ /* 0x040fee0000041808 */
[----:B------:R-:W5:Y:S01]  /*59c0*/  LDSM.16.M88.4 R156, [R175+0x1000] ;  /* 0x00100000af9c783b */ /* 0x000f620000000200 */
[C---:B------:R-:W-:Y:S07]  /*59d0*/  HMMA.16816.F32.BF16 R12, R136.reuse, R164, R12 ;  /* 0x000000a4880c723c */ /* 0x040fee000004180c */
[----:B------:R-:W1:Y:S01]  /*59e0*/  LDSM.16.M88.4 R160, [R175+0x1800] ;  /* 0x00180000afa0783b */ /* 0x000e620000000200 */
[C---:B------:R-:W-:Y:S07]  /*59f0*/  HMMA.16816.F32.BF16 R16, R136.reuse, R166, R16 ;  /* 0x000000a68810723c */ /* 0x040fee0000041810 */
[----:B------:R-:W-:Y:S01]  /*5a00*/  LDSM.16.M88.4 R164, [R179+0x4000] ;  /* 0x00400000b3a4783b */ /* 0x000fe20000000200 */
[C---:B--2---:R-:W-:Y:S08]  /*5a10*/  HMMA.16816.F32.BF16 R20, R136.reuse, R168, R20 ;  /* 0x000000a88814723c */ /* 0x044ff00000041814 */
[C---:B------:R-:W-:Y:S01]  /*5a20*/  HMMA.16816.F32.BF16 R24, R136.reuse, R170, R24 ;  /* 0x000000aa8818723c */ /* 0x040fe20000041818 */
[----:B------:R-:W2:Y:S07]  /*5a30*/  LDSM.16.M88.4 R168, [R172+0x2000] ;  /* 0x00200000aca8783b */ /* 0x000eae0000000200 */
[C---:B---3--:R-:W-:Y:S08]  /*5a40*/  HMMA.16816.F32.BF16 R28, R136.reuse, R144, R28 ;  /* 0x00000090881c723c */ /* 0x048ff0000004181c */
[----:B------:R-:W-:Y:S01]  /*5a50*/  HMMA.16816.F32.BF16 R32, R136, R146, R32 ;  /* 0x000000928820723c */ /* 0x000fe20000041820 */
[----:B------:R-:W3:Y:S07]  /*5a60*/  LDSM.16.M88.4 R136, [R172+0x2800] ;  /* 0x00280000ac88783b */ /* 0x000eee0000000200 */
[C---:B----4-:R-:W-:Y:S01]  /*5a70*/  HMMA.16816.F32.BF16 R4, R148.reuse, R152, R4 ;  /* 0x000000989404723c */ /* 0x050fe20000041804 */
[----:B------:R-:W4:Y:S07]  /*5a80*/  LDSM.16.M88.4 R144, [R172+0x3000] ;  /* 0x00300000ac90783b */ /* 0x000f2e0000000200 */
[C---:B------:R-:W-:Y:S01]  /*5a90*/  HMMA.16816.F32.BF16 R8, R148.reuse, R154, R8 ;  /* 0x0000009a9408723c */ /* 0x040fe20000041808 */
[----:B------:R-:W-:Y:S07]  /*5aa0*/  LDSM.16.M88.4 R152, [R180+0x4000] ;  /* 0x00400000b498783b */ /* 0x000fee0000000200 */
[C---:B-1----:R-:W-:Y:S08]  /*5ab0*/  HMMA.16816.F32.BF16 R12, R148.reuse, R140, R12 ;  /* 0x0000008c940c723c */ /* 0x042ff0000004180c */
[C---:B------:R-:W-:Y:S01]  /*5ac0*/  HMMA.16816.F32.BF16 R16, R148.reuse, R142, R16 ;  /* 0x0000008e9410723c */ /* 0x040fe20000041810 */
[----:B------:R-:W1:Y:S07]  /*5ad0*/  LDSM.16.M88.4 R140, [R172+0x3800] ;  /* 0x00380000ac8c783b */ /* 0x000e6e0000000200 */
[C---:B-----5:R-:W-:Y:S08]  /*5ae0*/  HMMA.16816.F32.BF16 R20, R148.reuse, R156, R20 ;  /* 0x0000009c9414723c */ /* 0x060ff00000041814 */
[C---:B------:R-:W-:Y:S01]  /*5af0*/  HMMA.16816.F32.BF16 R24, R148.reuse, R158, R24 ;  /* 0x0000009e9418723c */ /* 0x040fe20000041818 */
[----:B------:R-:W5:Y:S07]  /*5b00*/  LDSM.16.M88.4 R156, [R191] ;  /* 0x00000000bf9c783b */ /* 0x000f6e0000000200 */
[C---:B------:R-:W-:Y:S08]  /*5b10*/  HMMA.16816.F32.BF16 R28, R148.reuse, R160, R28 ;  /* 0x000000a0941c723c */ /* 0x040ff0000004181c */
[----:B------:R-:W-:Y:S01]  /*5b20*/  HMMA.16816.F32.BF16 R32, R148, R162, R32 ;  /* 0x000000a29420723c */ /* 0x000fe20000041820 */
[----:B------:R-:W-:Y:S07]  /*5b30*/  LDSM.16.M88.4 R148, [R189] ;  /* 0x00000000bd94783b */ /* 0x000fee0000000200 */
[C---:B--2---:R-:W-:Y:S01]  /*5b40*/  HMMA.16816.F32.BF16 R4, R164.reuse, R168, R4 ;  /* 0x000000a8a404723c */ /* 0x044fe20000041804 */
[----:B------:R-:W-:Y:S07]  /*5b50*/  LDSM.16.M88.4 R160, [R182+0x4000] ;  /* 0x00400000b6a0783b */ /* 0x000fee0000000200 */
[C---:B------:R-:W-:Y:S01]  /*5b60*/  HMMA.16816.F32.BF16 R8, R164.reuse, R170, R8 ;  /* 0x000000aaa408723c */ /* 0x040fe20000041808 */
[----:B------:R-:W-:Y:S07]  /*5b70*/  LDSM.16.M88.4 R168, [R178+0x2000] ;  /* 0x00200000b2a8783b */ /* 0x000fee0000000200 */
[C---:B---3--:R-:W-:Y:S08]  /*5b80*/  HMMA.16816.F32.BF16 R12, R164.reuse, R136, R12 ;  /* 0x00000088a40c723c */ /* 0x048ff0000004180c */
[C---:B------:R-:W-:Y:S01]  /*5b90*/  HMMA.16816.F32.BF16 R16, R164.reuse, R138, R16 ;  /* 0x0000008aa410723c */ /* 0x040fe20000041810 */
[----:B------:R-:W2:Y:S07]  /*5ba0*/  LDSM.16.M88.4 R136, [R190] ;  /* 0x00000000be88783b */ /* 0x000eae0000000200 */
[C---:B----4-:R-:W-:Y:S08]  /*5bb0*/  HMMA.16816.F32.BF16 R20, R164.reuse, R144, R20 ;  /* 0x00000090a414723c */ /* 0x050ff00000041814 */
[C---:B------:R-:W-:Y:S01]  /*5bc0*/  HMMA.16816.F32.BF16 R24, R164.reuse, R146, R24 ;  /* 0x00000092a418723c */ /* 0x040fe20000041818 */
[----:B------:R-:W3:Y:S07]  /*5bd0*/  LDSM.16.M88.4 R144, [R188] ;  /* 0x00000000bc90783b */ /* 0x000eee0000000200 */
[C---:B-1----:R-:W-:Y:S08]  /*5be0*/  HMMA.16816.F32.BF16 R28, R164.reuse, R140, R28 ;  /* 0x0000008ca41c723c */ /* 0x042ff0000004181c */
[----:B------:R-:W-:Y:S01]  /*5bf0*/  HMMA.16816.F32.BF16 R32, R164, R142, R32 ;  /* 0x0000008ea420723c */ /* 0x000fe20000041820 */
[----:B------:R-:W1:Y:S07]  /*5c00*/  LDSM.16.M88.4 R140, [R178+0x2800] ;  /* 0x00280000b28c783b */ /* 0x000e6e0000000200 */
[C---:B-----5:R-:W-:Y:S01]  /*5c10*/  HMMA.16816.F32.BF16 R4, R152.reuse, R156, R4 ;  /* 0x0000009c9804723c */ /* 0x060fe20000041804 */
[----:B------:R-:W4:Y:S07]  /*5c20*/  LDSM.16.M88.4 R164, [R178+0x3000] ;  /* 0x00300000b2a4783b */ /* 0x000f2e0000000200 */
[C---:B------:R-:W-:Y:S01]  /*5c30*/  HMMA.16816.F32.BF16 R8, R152.reuse, R158, R8 ;  /* 0x0000009e9808723c */ /* 0x040fe20000041808 */
[----:B------:R-:W5:Y:S07]  /*5c40*/  LDSM.16.M88.4 R156, [R178+0x3800] ;  /* 0x00380000b29c783b */ /* 0x000f6e0000000200 */
[C---:B--2---:R-:W-:Y:S08]  /*5c50*/  HMMA.16816.F32.BF16 R12, R152.reuse, R136, R12 ;  /* 0x00000088980c723c */ /* 0x044ff0000004180c */
[C---:B------:R-:W-:Y:S01]  /*5c60*/  HMMA.16816.F32.BF16 R16, R152.reuse, R138, R16 ;  /* 0x0000008a9810723c */ /* 0x040fe20000041810 */
[----:B------:R-:W-:Y:S07]  /*5c70*/  LDSM.16.M88.4 R136, [R181+0x4000] ;  /* 0x00400000b588783b */ /* 0x000fee0000000200 */
[C---:B------:R-:W-:Y:S08]  /*5c80*/  HMMA.16816.F32.BF16 R20, R152.reuse, R148, R20 ;  /* 0x000000949814723c */ /* 0x040ff00000041814 */
[C---:B------:R-:W-:Y:S01]  /*5c90*/  HMMA.16816.F32.BF16 R24, R152.reuse, R150, R24 ;  /* 0x000000969818723c */ /* 0x040fe20000041818 */
[----:B------:R-:W-:Y:S07]  /*5ca0*/  LDSM.16.M88.4 R148, [R175+0x2800] ;  /* 0x00280000af94783b */ /* 0x000fee0000000200 */
[C---:B---3--:R-:W-:Y:S08]  /*5cb0*/  HMMA.16816.F32.BF16 R28, R152.reuse, R144, R28 ;  /* 0x00000090981c723c */ /* 0x048ff0000004181c */
[----:B------:R-:W-:Y:S01]  /*5cc0*/  HMMA.16816.F32.BF16 R32, R152, R146, R32 ;  /* 0x000000929820723c */ /* 0x000fe20000041820 */
[----:B------:R-:W2:Y:S07]  /*5cd0*/  LDSM.16.M88.4 R144, [R175+0x2000] ;  /* 0x00200000af90783b */ /* 0x000eae0000000200 */
[C---:B------:R-:W-:Y:S01]  /*5ce0*/  HMMA.16816.F32.BF16 R4, R160.reuse, R168, R4 ;  /* 0x000000a8a004723c */ /* 0x040fe20000041804 */
[----:B------:R-:W3:Y:S07]  /*5cf0*/  LDSM.16.M88.4 R152, [R175+0x3000] ;  /* 0x00300000af98783b */ /* 0x000eee0000000200 */
[C---:B------:R-:W-:Y:S01]  /*5d00*/  HMMA.16816.F32.BF16 R8, R160.reuse, R170, R8 ;  /* 0x000000aaa008723c */ /* 0x040fe20000041808 */
[----:B------:R-:W2:Y:S07]  /*5d10*/  LDSM.16.M88.4 R168, [R175+0x3800] ;  /* 0x00380000afa8783b */ /* 0x000eae0000000200 */
[C---:B-1----:R-:W-:Y:S08]  /*5d20*/  HMMA.16816.F32.BF16 R12, R160.reuse, R140, R12 ;  /* 0x0000008ca00c723c */ /* 0x042ff0000004180c */
[C---:B------:R-:W-:Y:S01]  /*5d30*/  HMMA.16816.F32.BF16 R16, R160.reuse, R142, R16 ;  /* 0x0000008ea010723c */ /* 0x040fe20000041810 */
[----:B------:R-:W-:Y:S07]  /*5d40*/  LDSM.16.M88.4 R140, [R179+0x8000] ;  /* 0x00800000b38c783b */ /* 0x000fee0000000200 */
[C---:B----4-:R-:W-:Y:S08]  /*5d50*/  HMMA.16816.F32.BF16 R20, R160.reuse, R164, R20 ;  /* 0x000000a4a014723c */ /* 0x050ff00000041814 */
[C---:B------:R-:W-:Y:S01]  /*5d60*/  HMMA.16816.F32.BF16 R24, R160.reuse, R166, R24 ;  /* 0x000000a6a018723c */ /* 0x040fe20000041818 */
[----:B------:R-:W1:Y:S07]  /*5d70*/  LDSM.16.M88.4 R164, [R172+0x4000] ;  /* 0x00400000aca4783b */ /* 0x000e6e0000000200 */
[C---:B-----5:R-:W-:Y:S08]  /*5d80*/  HMMA.16816.F32.BF16 R28, R160.reuse, R156, R28 ;  /* 0x0000009ca01c723c */ /* 0x060ff0000004181c */
[----:B------:R-:W-:Y:S01]  /*5d90*/  HMMA.16816.F32.BF16 R32, R160, R158, R32 ;  /* 0x0000009ea020723c */ /* 0x000fe20000041820 */
[----:B------:R-:W4:Y:S07]  /*5da0*/  LDSM.16.M88.4 R156, [R172+0x4800] ;  /* 0x00480000ac9c783b */ /* 0x000f2e0000000200 */
[C---:B--2---:R-:W-:Y:S01]  /*5db0*/  HMMA.16816.F32.BF16 R4, R136.reuse, R144, R4 ;  /* 0x000000908804723c */ /* 0x044fe20000041804 */
[----:B------:R-:W2:Y:S07]  /*5dc0*/  LDSM.16.M88.4 R160, [R172+0x5000] ;  /* 0x00500000aca0783b */ /* 0x000eae0000000200 */
[C---:B------:R-:W-:Y:S01]  /*5dd0*/  HMMA.16816.F32.BF16 R8, R136.reuse, R146, R8 ;  /* 0x000000928808723c */ /* 0x040fe20000041808 */
[----:B------:R-:W5:Y:S07]  /*5de0*/  LDSM.16.M88.4 R144, [R172+0x5800] ;  /* 0x00580000ac90783b */ /* 0x000f6e0000000200 */
[C---:B------:R-:W-:Y:S08]  /*5df0*/  HMMA.16816.F32.BF16 R12, R136.reuse, R148, R12 ;  /* 0x00000094880c723c */ /* 0x040ff0000004180c */
[C---:B------:R-:W-:Y:S01]  /*5e00*/  HMMA.16816.F32.BF16 R16, R136.reuse, R150, R16 ;  /* 0x000000968810723c */ /* 0x040fe20000041810 */
[----:B------:R-:W-:Y:S07]  /*5e10*/  LDSM.16.M88.4 R148, [R180+0x8000] ;  /* 0x00800000b494783b */ /* 0x000fee0000000200 */
[C---:B---3--:R-:W-:Y:S08]  /*5e20*/  HMMA.16816.F32.BF16 R20, R136.reuse, R152, R20 ;  /* 0x000000988814723c */ /* 0x048ff00000041814 */
[C---:B------:R-:W-:Y:S01]  /*5e30*/  HMMA.16816.F32.BF16 R24, R136.reuse, R154, R24 ;  /* 0x0000009a8818723c */ /* 0x040fe20000041818 */
[----:B------:R-:W3:Y:S07]  /*5e40*/  LDSM.16.M88.4 R152, [R187] ;  /* 0x00000000bb98783b */ /* 0x000eee0000000200 */
[C---:B------:R-:W-:Y:S08]  /*5e50*/  HMMA.16816.F32.BF16 R28, R136.reuse, R168, R28 ;  /* 0x000000a8881c723c */ /* 0x040ff0000004181c */
[----:B------:R-:W-:Y:S01]  /*5e60*/  HMMA.16816.F32.BF16 R32, R136, R170, R32 ;  /* 0x000000aa8820723c */ /* 0x000fe20000041820 */
[----:B------:R-:W3:Y:S07]  /*5e70*/  LDSM.16.M88.4 R136, [R186] ;  /* 0x00000000ba88783b */ /* 0x000eee0000000200 */
[C---:B-1----:R-:W-:Y:S01]  /*5e80*/  HMMA.16816.F32.BF16 R4, R140.reuse, R164, R4 ;  /* 0x000000a48c04723c */ /* 0x042fe20000041804 */
[----:B------:R-:W1:Y:S07]  /*5e90*/  LDSM.16.M88.4 R168, [R185] ;  /* 0x00000000b9a8783b */ /* 0x000e6e0000000200 */
[C---:B------:R-:W-:Y:S01]  /*5ea0*/  HMMA.16816.F32.BF16 R8, R140.reuse, R166, R8 ;  /* 0x000000a68c08723c */ /* 0x040fe20000041808 */
[----:B------:R-:W-:Y:S07]  /*5eb0*/  LDSM.16.M88.4 R164, [R178+0x4000] ;  /* 0x00400000b2a4783b */ /* 0x000fee0000000200 */
[C---:B----4-:R-:W-:Y:S08]  /*5ec0*/  HMMA.16816.F32.BF16 R12, R140.reuse, R156, R12 ;  /* 0x0000009c8c0c723c */ /* 0x050ff0000004180c */
[C---:B------:R-:W-:Y:S01]  /*5ed0*/  HMMA.16816.F32.BF16 R16, R140.reuse, R158, R16 ;  /* 0x0000009e8c10723c */ /* 0x040fe20000041810 */
[----:B------:R-:W4:Y:S07]  /*5ee0*/  LDSM.16.M88.4 R156, [R184] ;  /* 0x00000000b89c783b */ /* 0x000f2e0000000200 */
[C---:B--2---:R-:W-:Y:S08]  /*5ef0*/  HMMA.16816.F32.BF16 R20, R140.reuse, R160, R20 ;  /* 0x000000a08c14723c */ /* 0x044ff00000041814 */
[C---:B------:R-:W-:Y:S01]  /*5f00*/  HMMA.16816.F32.BF16 R24, R140.reuse, R162, R24 ;  /* 0x000000a28c18723c */ /* 0x040fe20000041818 */
[----:B------:R-:W2:Y:S07]  /*5f10*/  LDSM.16.M88.4 R160, [R182+0x8000] ;  /* 0x00800000b6a0783b */ /* 0x000eae0000000200 */
[C---:B-----5:R-:W-:Y:S08]  /*5f20*/  HMMA.16816.F32.BF16 R28, R140.reuse, R144, R28 ;  /* 0x000000908c1c723c */ /* 0x060ff0000004181c */
[----:B------:R-:W-:Y:S01]  /*5f30*/  HMMA.16816.F32.BF16 R32, R140, R146, R32 ;  /* 0x000000928c20723c */ /* 0x000fe20000041820 */
[----:B------:R-:W-:Y:S07]  /*5f40*/  LDSM.16.M88.4 R140, [R178+0x5000] ;  /* 0x00500000b28c783b */ /* 0x000fee0000000200 */
[C---:B---3--:R-:W-:Y:S01]  /*5f50*/  HMMA.16816.F32.BF16 R4, R148.reuse, R152, R4 ;  /* 0x000000989404723c */ /* 0x048fe20000041804 */
[----:B------:R-:W-:Y:S07]  /*5f60*/  LDSM.16.M88.4 R144, [R178+0x5800] ;  /* 0x00580000b290783b */ /* 0x000fee0000000200 */
[C---:B------:R-:W-:Y:S01]  /*5f70*/  HMMA.16816.F32.BF16 R8, R148.reuse, R154, R8 ;  /* 0x0000009a9408723c */ /* 0x040fe20000041808 */
[----:B------:R-:W-:Y:S07]  /*5f80*/  LDSM.16.M88.4 R152, [R181+0x8000] ;  /* 0x00800000b598783b */ /* 0x000fee0000000200 */
[C---:B------:R-:W-:Y:S08]  /*5f90*/  HMMA.16816.F32.BF16 R12, R148.reuse, R136, R12 ;  /* 0x00000088940c723c */ /* 0x040ff0000004180c */
[C---:B------:R-:W-:Y:S01]  /*5fa0*/  HMMA.16816.F32.BF16 R16, R148.reuse, R138, R16 ;  /* 0x0000008a9410723c */ /* 0x040fe20000041810 */
[----:B------:R-:W3:Y:S07]  /*5fb0*/  LDSM.16.M88.4 R136, [R178+0x4800] ;  /* 0x00480000b288783b */ /* 0x000eee0000000200 */
[C---:B-1----:R-:W-:Y:S08]  /*5fc0*/  HMMA.16816.F32.BF16 R20, R148.reuse, R168, R20 ;  /* 0x000000a89414723c */ /* 0x042ff00000041814 */
[C---:B------:R-:W-:Y:S01]  /*5fd0*/  HMMA.16816.F32.BF16 R24, R148.reuse, R170, R24 ;  /* 0x000000aa9418723c */ /* 0x040fe20000041818 */
[----:B------:R-:W1:Y:S07]  /*5fe0*/  LDSM.16.M88.4 R168, [R175+0x4000] ;  /* 0x00400000afa8783b */ /* 0x000e6e0000000200 */
[C---:B----4-:R-:W-:Y:S08]  /*5ff0*/  HMMA.16816.F32.BF16 R28, R148.reuse, R156, R28 ;  /* 0x0000009c941c723c */ /* 0x050ff0000004181c */
[----:B------:R-:W-:Y:S08]  /*6000*/  HMMA.16816.F32.BF16 R32, R148, R158, R32 ;  /* 0x0000009e9420723c */ /* 0x000ff00000041820 */
[C---:B--2---:R-:W-:Y:S08]  /*6010*/  HMMA.16816.F32.BF16 R4, R160.reuse, R164, R4 ;  /* 0x000000a4a004723c */ /* 0x044ff00000041804 */
[C---:B------:R-:W-:Y:S08]  /*6020*/  HMMA.16816.F32.BF16 R8, R160.reuse, R166, R8 ;  /* 0x000000a6a008723c */ /* 0x040ff00000041808 */
[C---:B---3--:R-:W-:Y:S08]  /*6030*/  HMMA.16816.F32.BF16 R12, R160.reuse, R136, R12 ;  /* 0x00000088a00c723c */ /* 0x048ff0000004180c */
[C---:B------:R-:W-:Y:S01]  /*6040*/  HMMA.16816.F32.BF16 R16, R160.reuse, R138, R16 ;  /* 0x0000008aa010723c */ /* 0x040fe20000041810 */
[----:B------:R-:W2:Y:S07]  /*6050*/  LDSM.16.M88.4 R136, [R175+0x4800] ;  /* 0x00480000af88783b */ /* 0x000eae0000000200 */
[C---:B------:R-:W-:Y:S08]  /*6060*/  HMMA.16816.F32.BF16 R20, R160.reuse, R140, R20 ;  /* 0x0000008ca014723c */ /* 0x040ff00000041814 */
[C---:B------:R-:W-:Y:S08]  /*6070*/  HMMA.16816.F32.BF16 R24, R160.reuse, R142, R24 ;  /* 0x0000008ea018723c */ /* 0x040ff00000041818 */
[C---:B------:R-:W-:Y:S08]  /*6080*/  HMMA.16816.F32.BF16 R28, R160.reuse, R144, R28 ;  /* 0x00000090a01c723c */ /* 0x040ff0000004181c */
[----:B------:R-:W-:Y:S08]  /*6090*/  HMMA.16816.F32.BF16 R32, R160, R146, R32 ;  /* 0x00000092a020723c */ /* 0x000ff00000041820 */
[C---:B-1----:R-:W-:Y:S08]  /*60a0*/  HMMA.16816.F32.BF16 R4, R152.reuse, R168, R4 ;  /* 0x000000a89804723c */ /* 0x042ff00000041804 */
[C---:B------:R-:W-:Y:S08]  /*60b0*/  HMMA.16816.F32.BF16 R8, R152.reuse, R170, R8 ;  /* 0x000000aa9808723c */ /* 0x040ff00000041808 */
[C---:B--2---:R-:W-:Y:S08]  /*60c0*/  HMMA.16816.F32.BF16 R12, R152.reuse, R136, R12 ;  /* 0x00000088980c723c */ /* 0x044ff0000004180c */
[C---:B------:R-:W-:Y:S04]  /*60d0*/  HMMA.16816.F32.BF16 R16, R152.reuse, R138, R16 ;  /* 0x0000008a9810723c */ /* 0x040fe80000041810 */
[----:B------:R-:W-:Y:S04]  /*60e0*/  FMUL.FTZ R0, R4, c[0x0][0x320] ;  /* 0x0000c80004007a20 */ /* 0x000fe80000410000 */
[----:B------:R1:W-:Y:S01]  /*60f0*/  MUFU.TANH R140, R0 ;  /* 0x00000000008c7308 */ /* 0x0003e20000002400 */
[----:B------:R-:W-:Y:S09]  /*6100*/  FMUL.FTZ R3, R11, c[0x0][0x320] ;  /* 0x0000c8000b037a20 */ /* 0x000ff20000410000 */
[----:B------:R-:W-:Y:S06]  /*6110*/  MUFU.TANH R144, R3 ;  /* 0x0000000300907308 */ /* 0x000fec0000002400 */
[----:B------:R-:W-:Y:S04]  /*6120*/  FMUL.FTZ R2, R16, c[0x0][0x320] ;  /* 0x0000c80010027a20 */ /* 0x000fe80000410000 */
[----:B------:R-:W-:Y:S01]  /*6130*/  MUFU.TANH R150, R2 ;  /* 0x0000000200967308 */ /* 0x000fe20000002400 */
[----:B-1----:R-:W-:Y:S09]  /*6140*/  FMUL.FTZ R0, R5, c[0x0][0x320] ;  /* 0x0000c80005007a20 */ /* 0x002ff20000410000 */
[----:B------:R1:W-:Y:S02]  /*6150*/  MUFU.TANH R141, R0 ;  /* 0x00000000008d7308 */ /* 0x0003e40000002400 */
[----:B-1----:R-:W-:Y:S08]  /*6160*/  FMUL.FTZ R0, R6, c[0x0][0x320] ;  /* 0x0000c80006007a20 */ /* 0x002ff00000410000 */
[----:B------:R1:W2:Y:S02]  /*6170*/  MUFU.TANH R146, R0 ;  /* 0x0000000000927308 */ /* 0x0002a40000002400 */
[----:B-1----:R-:W-:Y:S02]  /*6180*/  FMUL.FTZ R0, R7, c[0x0][0x320] ;  /* 0x0000c80007007a20 */ /* 0x002fe40000410000 */
[----:B------:R-:W1:Y:S06]  /*6190*/  LDSM.16.M88.4 R4, [R175+0x5000] ;  /* 0x00500000af04783b */ /* 0x000e6c0000000200 */
[----:B------:R3:W4:Y:S02]  /*61a0*/  MUFU.TANH R145, R0 ;  /* 0x0000000000917308 */ /* 0x0007240000002400 */
[----:B---3--:R-:W-:Y:S08]  /*61b0*/  FMUL.FTZ R0, R8, c[0x0][0x320] ;  /* 0x0000c80008007a20 */ /* 0x008ff00000410000 */
[----:B------:R3:W-:Y:S01]  /*61c0*/  MUFU.TANH R142, R0 ;  /* 0x00000000008e7308 */ /* 0x0007e20000002400 */
[C---:B-1----:R-:W-:Y:S08]  /*61d0*/  HMMA.16816.F32.BF16 R20, R152.reuse, R4, R20 ;  /* 0x000000049814723c */ /* 0x042ff00000041814 */
[C---:B------:R-:W-:Y:S04]  /*61e0*/  HMMA.16816.F32.BF16 R24, R152.reuse, R6, R24 ;  /* 0x000000069818723c */ /* 0x040fe80000041818 */
[----:B---3--:R-:W-:Y:S03]  /*61f0*/  FMUL.FTZ R0, R9, c[0x0][0x320] ;  /* 0x0000c80009007a20 */ /* 0x008fe60000410000 */
[----:B------:R-:W-:Y:S01]  /*6200*/  @P3 SHF.R.S32.HI R6, RZ, 0x1f, R196 ;  /* 0x0000001fff063819 */ /* 0x000fe200000114c4 */
[----:B------:R1:W-:Y:S04]  /*6210*/  MUFU.TANH R137, R0 ;  /* 0x0000000000897308 */ /* 0x0003e80000002400 */
[----:B------:R-:W-:Y:S04]  /*6220*/  @P3 IMAD R6, R6, c[0x0][0x1e0], RZ ;  /* 0x0000780006063a24 */ /* 0x000fe800078e02ff */
[----:B------:R-:W-:Y:S02]  /*6230*/  @P3 IMAD R6, R196, c[0x0][0x1e4], R6 ;  /* 0x00007900c4063a24 */ /* 0x000fe400078e0206 */
[----:B-1----:R-:W-:Y:S02]  /*6240*/  FMUL.FTZ R0, R10, c[0x0][0x320] ;  /* 0x0000c8000a007a20 */ /* 0x002fe40000410000 */
[----:B------:R-:W1:Y:S01]  /*6250*/  LDSM.16.M88.4 R8, [R175+0x5800] ;  /* 0x00580000af08783b */ /* 0x000e620000000200 */
[----:B------:R-:W-:Y:S04]  /*6260*/  DEPBAR.LE SB0, 0x0 ;  /* 0x000080000000791a */ /* 0x000fe80000000000 */
[----:B------:R3:W5:Y:S03]  /*6270*/  MUFU.TANH R143, R0 ;  /* 0x00000000008f7308 */ /* 0x0007660000002400 */
[----:B------:R-:W-:Y:S01]  /*6280*/  BAR.SYNC.DEFER_BLOCKING 0x0 ;  /* 0x0000000000007b1d */ /* 0x000fe20000010000 */
[----:B---3--:R-:W-:Y:S06]  /*6290*/  FMUL.FTZ R0, R12, c[0x0][0x320] ;  /* 0x0000c8000c007a20 */ /* 0x008fec0000410000 */
[----:B------:R3:W-:Y:S01]  /*62a0*/  MUFU.TANH R139, R0 ;  /* 0x00000000008b7308 */ /* 0x0007e20000002400 */
[C---:B-1----:R-:W-:Y:S07]  /*62b0*/  HMMA.16816.F32.BF16 R28, R152.reuse, R8, R28 ;  /* 0x00000008981c723c */ /* 0x042fee000004181c */
[----:B------:R-:W-:Y:S01]  /*62c0*/  @P3 MOV R9, c[0x0][0x1e4] ;  /* 0x0000790000093a02 */ /* 0x000fe20000000f00 */
[----:B------:R-:W-:Y:S04]  /*62d0*/  HMMA.16816.F32.BF16 R32, R152, R10, R32 ;  /* 0x0000000a9820723c */ /* 0x000fe80000041820 */
[----:B---3--:R-:W-:Y:S04]  /*62e0*/  FMUL.FTZ R0, R13, c[0x0][0x320] ;  /* 0x0000c8000d007a20 */ /* 0x008fe80000410000 */
[----:B------:R1:W-:Y:S08]  /*62f0*/  MUFU.TANH R147, R0 ;  /* 0x0000000000937308 */ /* 0x0003f00000002400 */
[----:B------:R-:W-:Y:S04]  /*6300*/  FMUL.FTZ R2, R31, c[0x0][0x320] ;  /* 0x0000c8001f027a20 */ /* 0x000fe80000410000 */
[----:B------:R2:W-:Y:S04]  /*6310*/  MUFU.TANH R215, R2 ;  /* 0x0000000200d77308 */ /* 0x0005e80000002400 */
[----:B------:R-:W-:Y:S06]  /*6320*/  FMUL.FTZ R3, R32, c[0x0][0x320] ;  /* 0x0000c80020037a20 */ /* 0x000fec0000410000 */
[----:B------:R3:W-:Y:S01]  /*6330*/  MUFU.TANH R216, R3 ;  /* 0x0000000300d87308 */ /* 0x0007e20000002400 */
[----:B-1----:R-:W-:Y:S09]  /*6340*/  FMUL.FTZ R0, R14, c[0x0][0x320] ;  /* 0x0000c8000e007a20 */ /* 0x002ff20000410000 */
[----:B------:R1:W1:Y:S01]  /*6350*/  MUFU.TANH R148, R0 ;  /* 0x0000000000947308 */ /* 0x0002620000002400 */
[----:B--2---:R-:W-:Y:S04]  /*6360*/  FMNMX.FTZ R2, R146, R102, !PT ;  /* 0x0000006692027209 */ /* 0x004fe80007810000 */
[----:B----4-:R-:W-:Y:S04]  /*6370*/  FMNMX.FTZ R2, R145, R2, !PT ;  /* 0x0000000291027209 */ /* 0x010fe80007810000 */
[----:B-----5:R-:W-:Y:S01]  /*6380*/  FMNMX.FTZ R2, R143, R2, !PT ;  /* 0x000000028f027209 */ /* 0x020fe20007810000 */
[----:B---3--:R-:W-:Y:S03]  /*6390*/  FMUL.FTZ R3, R33, c[0x0][0x320] ;  /* 0x0000c80021037a20 */ /* 0x008fe60000410000 */
[----:B------:R-:W-:Y:S01]  /*63a0*/  FMNMX.FTZ R2, R144, R2, !PT ;  /* 0x0000000290027209 */ /* 0x000fe20007810000 */
[----:B------:R2:W-:Y:S01]  /*63b0*/  MUFU.TANH R217, R3 ;  /* 0x0000000300d97308 */ /* 0x0005e20000002400 */
[----:B-1----:R-:W-:Y:S02]  /*63c0*/  FMUL.FTZ R0, R15, c[0x0][0x320] ;  /* 0x0000c8000f007a20 */ /* 0x002fe40000410000 */
[----:B------:R-:W-:Y:S07]  /*63d0*/  FMNMX.FTZ R2, R148, R2, !PT ;  /* 0x0000000294027209 */ /* 0x000fee0007810000 */
[----:B------:R1:W3:Y:S01]  /*63e0*/  MUFU.TANH R149, R0 ;  /* 0x0000000000957308 */ /* 0x0002e20000002400 */
[----:B--2---:R-:W-:Y:S09]  /*63f0*/  FMUL.FTZ R3, R34, c[0x0][0x320] ;  /* 0x0000c80022037a20 */ /* 0x004ff20000410000 */
[----:B------:R-:W-:Y:S01]  /*6400*/  MUFU.TANH R103, R3 ;  /* 0x0000000300677308 */ /* 0x000fe20000002400 */
[----:B-1----:R-:W-:Y:S01]  /*6410*/  FMUL.FTZ R0, R17, c[0x0][0x320] ;  /* 0x0000c80011007a20 */ /* 0x002fe20000410000 */
[----:B---3--:R-:W-:Y:S08]  /*6420*/  FMNMX.FTZ R2, R149, R2, !PT ;  /* 0x0000000295027209 */ /* 0x008ff00007810000 */
[----:B------:R1:W-:Y:S02]  /*6430*/  MUFU.TANH R151, R0 ;  /* 0x0000000000977308 */ /* 0x0003e40000002400 */
[----:B-1----:R-:W-:Y:S08]  /*6440*/  FMUL.FTZ R0, R18, c[0x0][0x320] ;  /* 0x0000c80012007a20 */ /* 0x002ff00000410000 */
[----:B------:R1:W2:Y:S02]  /*6450*/  MUFU.TANH R156, R0 ;  /* 0x00000000009c7308 */ /* 0x0002a40000002400 */
[----:B-1----:R-:W-:Y:S01]  /*6460*/  FMUL.FTZ R0, R19, c[0x0][0x320] ;  /* 0x0000c80013007a20 */ /* 0x002fe20000410000 */
[----:B--2---:R-:W-:Y:S07]  /*6470*/  FMNMX.FTZ R2, R156, R2, !PT ;  /* 0x000000029c027209 */ /* 0x004fee0007810000 */
[----:B------:R1:W2:Y:S02]  /*6480*/  MUFU.TANH R157, R0 ;  /* 0x00000000009d7308 */ /* 0x0002a40000002400 */
[----:B-1----:R-:W-:Y:S01]  /*6490*/  FMUL.FTZ R0, R20, c[0x0][0x320] ;  /* 0x0000c80014007a20 */ /* 0x002fe20000410000 */
[----:B--2---:R-:W-:Y:S07]  /*64a0*/  FMNMX.FTZ R3, R157, R2, !PT ;  /* 0x000000029d037209 */ /* 0x004fee0007810000 */
[----:B------:R1:W-:Y:S02]  /*64b0*/  MUFU.TANH R165, R0 ;  /* 0x0000000000a57308 */ /* 0x0003e40000002400 */
[----:B-1----:R-:W-:Y:S08]  /*64c0*/  FMUL.FTZ R0, R21, c[0x0][0x320] ;  /* 0x0000c80015007a20 */ /* 0x002ff00000410000 */
        /* <DEDUP_REMOVED lines=8> */
[----:B------:R1:W2:Y:S02]  /*6550*/  MUFU.TANH R203, R0 ;  /* 0x0000000000cb7308 */ /* 0x0002a40000002400 */
[----:B-1----:R-:W-:Y:S08]  /*6560*/  FMUL.FTZ R0, R25, c[0x0][0x320] ;  /* 0x0000c80019007a20 */ /* 0x002ff00000410000 */
[----:B------:R1:W3:Y:S02]  /*6570*/  MUFU.TANH R205, R0 ;  /* 0x0000000000cd7308 */ /* 0x0002e40000002400 */
[----:B-1----:R-:W-:Y:S08]  /*6580*/  FMUL.FTZ R0, R26, c[0x0][0x320] ;  /* 0x0000c8001a007a20 */ /* 0x002ff00000410000 */
[----:B------:R1:W4:Y:S02]  /*6590*/  MUFU.TANH R206, R0 ;  /* 0x0000000000ce7308 */ /* 0x0003240000002400 */
[----:B-1----:R-:W-:Y:S08]  /*65a0*/  FMUL.FTZ R0, R27, c[0x0][0x320] ;  /* 0x0000c8001b007a20 */ /* 0x002ff00000410000 */
[----:B------:R1:W-:Y:S02]  /*65b0*/  MUFU.TANH R207, R0 ;  /* 0x0000000000cf7308 */ /* 0x0003e40000002400 */
[----:B-1----:R-:W-:Y:S08]  /*65c0*/  FMUL.FTZ R0, R28, c[0x0][0x320] ;  /* 0x0000c8001c007a20 */ /* 0x002ff00000410000 */
[----:B------:R1:W5:Y:S02]  /*65d0*/  MUFU.TANH R154, R0 ;  /* 0x00000000009a7308 */ /* 0x0003640000002400 */
[----:B-1----:R-:W-:Y:S08]  /*65e0*/  FMUL.FTZ R0, R29, c[0x0][0x320] ;  /* 0x0000c8001d007a20 */ /* 0x002ff00000410000 */
[----:B------:R1:W1:Y:S02]  /*65f0*/  MUFU.TANH R155, R0 ;  /* 0x00000000009b7308 */ /* 0x0002640000002400 */
[----:B-1----:R-:W-:Y:S08]  /*6600*/  FMUL.FTZ R0, R30, c[0x0][0x320] ;  /* 0x0000c8001e007a20 */ /* 0x002ff00000410000 */
[----:B------:R1:W1:Y:S02]  /*6610*/  MUFU.TANH R214, R0 ;  /* 0x0000000000d67308 */ /* 0x0002640000002400 */
[----:B-1----:R-:W-:Y:S04]  /*6620*/  FMNMX.FTZ R0, R140, R101, !PT ;  /* 0x000000658c007209 */ /* 0x002fe80007810000 */
[----:B------:R-:W-:Y:S04]  /*6630*/  FMNMX.FTZ R0, R141, R0, !PT ;  /* 0x000000008d007209 */ /* 0x000fe80007810000 */
[----:B------:R-:W-:Y:S04]  /*6640*/  FMNMX.FTZ R0, R142, R0, !PT ;  /* 0x000000008e007209 */ /* 0x000fe80007810000 */
[----:B------:R-:W-:Y:S04]  /*6650*/  FMNMX.FTZ R0, R137, R0, !PT ;  /* 0x0000000089007209 */ /* 0x000fe80007810000 */
[----:B------:R-:W-:Y:S04]  /*6660*/  FMNMX.FTZ R0, R139, R0, !PT ;  /* 0x000000008b007209 */ /* 0x000fe80007810000 */
[----:B------:R-:W-:Y:S04]  /*6670*/  FMNMX.FTZ R0, R147, R0, !PT ;  /* 0x0000000093007209 */ /* 0x000fe80007810000 */
[----:B------:R-:W-:Y:S04]  /*6680*/  FMNMX.FTZ R0, R150, R0, !PT ;  /* 0x0000000096007209 */ /* 0x000fe80007810000 */
[----:B------:R-:W-:Y:S04]  /*6690*/  FMNMX.FTZ R0, R151, R0, !PT ;  /* 0x0000000097007209 */ /* 0x000fe80007810000 */
[----:B------:R-:W-:Y:S04]  /*66a0*/  FMNMX.FTZ R0, R165, R0, !PT ;  /* 0x00000000a5007209 */ /* 0x000fe80007810000 */
[----:B------:R-:W-:Y:S01]  /*66b0*/  FMNMX.FTZ R2, R166, R0, !PT ;  /* 0x00000000a6027209 */ /* 0x000fe20007810000 */
[----:B------:R-:W-:Y:S03]  /*66c0*/  FMUL.FTZ R0, R35, c[0x0][0x320] ;  /* 0x0000c80023007a20 */ /* 0x000fe60000410000 */
[----:B--2---:R-:W-:Y:S01]  /*66d0*/  FMNMX.FTZ R2, R203, R2, !PT ;  /* 0x00000002cb027209 */ /* 0x004fe20007810000 */
[----:B------:R3:W1:Y:S03]  /*66e0*/  MUFU.TANH R136, R0 ;  /* 0x0000000000887308 */ /* 0x0006660000002400 */
[----:B---3--:R-:W-:Y:S02]  /*66f0*/  FMNMX.FTZ R0, R205, R2, !PT ;  /* 0x00000002cd007209 */ /* 0x008fe40007810000 */
[----:B----4-:R-:W-:Y:S02]  /*6700*/  FMNMX.FTZ R2, R206, R3, !PT ;  /* 0x00000003ce027209 */ /* 0x010fe40007810000 */
[----:B-----5:R-:W-:Y:S02]  /*6710*/  FMNMX.FTZ R0, R154, R0, !PT ;  /* 0x000000009a007209 */ /* 0x020fe40007810000 */
[----:B------:R-:W-:Y:S02]  /*6720*/  FMNMX.FTZ R2, R207, R2, !PT ;  /* 0x00000002cf027209 */ /* 0x000fe40007810000 */
[----:B------:R-:W-:Y:S02]  /*6730*/  FMNMX.FTZ R0, R155, R0, !PT ;  /* 0x000000009b007209 */ /* 0x000fe40007810000 */
[----:B------:R-:W-:Y:S02]  /*6740*/  FMNMX.FTZ R2, R214, R2, !PT ;  /* 0x00000002d6027209 */ /* 0x000fe40007810000 */
[----:B------:R-:W-:Y:S02]  /*6750*/  FMNMX.FTZ R3, R216, R0, !PT ;  /* 0x00000000d8037209 */ /* 0x000fe40007810000 */
[----:B------:R-:W-:Y:S02]  /*6760*/  FMNMX.FTZ R0, R215, R2, !PT ;  /* 0x00000002d7007209 */ /* 0x000fe40007810000 */
[----:B------:R-:W-:Y:S02]  /*6770*/  FMNMX.FTZ R3, R217, R3, !PT ;  /* 0x00000003d9037209 */ /* 0x000fe40007810000 */
[----:B------:R-:W-:Y:S03]  /*6780*/  FMNMX.FTZ R0, R103, R0, !PT ;  /* 0x0000000067007209 */ /* 0x000fe60007810000 */
[----:B------:R-:W2:Y:S01]  /*6790*/  SHFL.BFLY PT, R4, R3, 0x2, 0x1f ;  /* 0x0c401f0003047f89 */ /* 0x000ea200000e0000 */
[----:B-1----:R-:W-:Y:S07]  /*67a0*/  FMNMX.FTZ R0, R136, R0, !PT ;  /* 0x0000000088007209 */ /* 0x002fee0007810000 */
[----:B------:R-:W1:Y:S01]  /*67b0*/  SHFL.BFLY PT, R2, R0, 0x2, 0x1f ;  /* 0x0c401f0000027f89 */ /* 0x000e6200000e0000 */
[----:B--2---:R-:W-:Y:S07]  /*67c0*/  FMNMX.FTZ R4, R3, R4, !PT ;  /* 0x0000000403047209 */ /* 0x004fee0007810000 */
[----:B------:R-:W2:Y:S01]  /*67d0*/  SHFL.BFLY PT, R5, R4, 0x1, 0x1f ;  /* 0x0c201f0004057f89 */ /* 0x000ea200000e0000 */
[----:B-1----:R-:W-:Y:S07]  /*67e0*/  FMNMX.FTZ R0, R0, R2, !PT ;  /* 0x0000000200007209 */ /* 0x002fee0007810000 */
[----:B------:R-:W1:Y:S01]  /*67f0*/  SHFL.BFLY PT, R3, R0, 0x1, 0x1f ;  /* 0x0c201f0000037f89 */ /* 0x000e6200000e0000 */
[----:B--2---:R-:W-:Y:S01]  /*6800*/  FMNMX.FTZ R100, R4, R5, !PT ;  /* 0x0000000504647209 */ /* 0x004fe20007810000 */
[----:B------:R-:W-:Y:S04]  /*6810*/  @P3 IMAD.WIDE.U32 R4, R196, c[0x0][0x1e0], RZ ;  /* 0x00007800c4043a25 */ /* 0x000fe800078e00ff */
[C---:B------:R-:W-:Y:S01]  /*6820*/  FMUL.FTZ R138, R100.reuse, c[0x0][0x2d0] ;  /* 0x0000b400648a7a20 */ /* 0x040fe20000410000 */
[----:B------:R-:W-:Y:S01]  /*6830*/  @P3 IADD3 R6, R5, R6, RZ ;  /* 0x0000000605063210 */ /* 0x000fe20007ffe0ff */
[----:B------:R-:W-:Y:S01]  /*6840*/  FADD.FTZ R2, -R100, R101 ;  /* 0x0000006564027221 */ /* 0x000fe20000010100 */
[----:B------:R-:W-:Y:S01]  /*6850*/  @P3 SHF.L.U32 R5, R4, 0x6, RZ ;  /* 0x0000000604053819 */ /* 0x000fe200000006ff */
[----:B------:R-:W-:Y:S01]  /*6860*/  FFMA.FTZ R10, R140, c[0x0][0x2d0], -R138 ;  /* 0x0000b4008c0a7a23 */ /* 0x000fe2000001088a */
[----:B------:R-:W-:Y:S01]  /*6870*/  @P3 SHF.L.U64.HI R4, R4, 0x6, R6 ;  /* 0x0000000604043819 */ /* 0x000fe20000010206 */
[--C-:B------:R-:W-:Y:S01]  /*6880*/  FFMA.FTZ R15, R142, c[0x0][0x2d0], -R138.reuse ;  /* 0x0000b4008e0f7a23 */ /* 0x100fe2000001088a */
[----:B------:R-:W-:Y:S01]  /*6890*/  @P3 MOV R6, c[0x0][0x1e0] ;  /* 0x0000780000063a02 */ /* 0x000fe20000000f00 */
[----:B------:R2:W-:Y:S01]  /*68a0*/  MUFU.EX2 R201, R10 ;  /* 0x0000000a00c97308 */ /* 0x0005e20000000800 */
[----:B------:R-:W-:Y:S02]  /*68b0*/  @P3 IADD3 R8, P6, R5, R208, RZ ;  /* 0x000000d005083210 */ /* 0x000fe40007fde0ff */
[----:B------:R-:W-:Y:S02]  /*68c0*/  @P3 LEA R7, P4, R6, R5, 0x5 ;  /* 0x0000000506073211 */ /* 0x000fe400078828ff */
[----:B------:R-:W-:Y:S02]  /*68d0*/  @P3 LEA R18, P5, R8, c[0x0][0x1c8], 0x1 ;  /* 0x0000720008123a11 */ /* 0x000fe400078a08ff */
[----:B------:R-:W-:Y:S01]  /*68e0*/  @P3 LEA.HI.X R6, R6, R4, R9, 0x5, P4 ;  /* 0x0000000406063211 */ /* 0x000fe200020f2c09 */
[----:B------:R-:W-:Y:S01]  /*68f0*/  FFMA.FTZ R9, R141, c[0x0][0x2d0], -R138 ;  /* 0x0000b4008d097a23 */ /* 0x000fe2000001088a */
[----:B-1----:R-:W-:Y:S01]  /*6900*/  FMNMX.FTZ R3, R0, R3, !PT ;  /* 0x0000000300037209 */ /* 0x002fe20007810000 */
[----:B------:R-:W-:Y:S01]  /*6910*/  MUFU.EX2 R199, R15 ;  /* 0x0000000f00c77308 */ /* 0x000fe20000000800 */
[----:B------:R-:W-:Y:S03]  /*6920*/  FMUL.FTZ R0, R2, c[0x0][0x2d0] ;  /* 0x0000b40002007a20 */ /* 0x000fe60000410000 */
[----:B------:R-:W-:Y:S04]  /*6930*/  FMUL.FTZ R101, R3, c[0x0][0x2d0] ;  /* 0x0000b40003657a20 */ /* 0x000fe80000410000 */
[----:B------:R-:W-:Y:S02]  /*6940*/  FFMA.FTZ R103, R103, c[0x0][0x2d0], -R101 ;  /* 0x0000b40067677a23 */ /* 0x000fe40000010865 */
[----:B------:R1:W-:Y:S01]  /*6950*/  MUFU.EX2 R200, R9 ;  /* 0x0000000900c87308 */ /* 0x0003e20000000800 */
[-C--:B--2---:R-:W-:Y:S02]  /*6960*/  @P3 IADD3.X R10, R4, R212.reuse, RZ, P6, !PT ;  /* 0x000000d4040a3210 */ /* 0x084fe400037fe4ff */
[----:B------:R-:W-:Y:S02]  /*6970*/  @P3 IADD3 R11, P6, R208, 0x40, RZ ;  /* 0x00000040d00b3810 */ /* 0x000fe40007fde0ff */
[----:B------:R-:W-:Y:S02]  /*6980*/  @P3 LEA.HI.X R19, R8, c[0x0][0x1cc], R10, 0x1, P5 ;  /* 0x0000730008133a11 */ /* 0x000fe400028f0c0a */
[----:B------:R-:W-:Y:S03]  /*6990*/  @P3 IADD3 R8, P5, R208, 0x80, RZ ;  /* 0x00000080d0083810 */ /* 0x000fe60007fbe0ff */
[----:B------:R2:W3:Y:S01]  /*69a0*/  MUFU.EX2 R2, R0 ;  /* 0x0000000000027308 */ /* 0x0004e20000000800 */
[C---:B------:R-:W-:Y:S01]  /*69b0*/  @P3 IADD3 R10, P4, R5.reuse, R11, RZ ;  /* 0x0000000b050a3210 */ /* 0x040fe20007f9e0ff */
[----:B------:R4:W-:Y:S01]  /*69c0*/  @P3 LDGSTS.E.BYPASS.LTC128B.128 [R195+0x6100], [R18.64], !P0 ;  /* 0x0610000012c33fae */ /* 0x0009e2000c101d46 */
[----:B------:R-:W-:Y:S02]  /*69d0*/  @P3 IADD3.X R16, RZ, R212, RZ, P5, !PT ;  /* 0x000000d4ff103210 */ /* 0x000fe40002ffe4ff */
[----:B------:R-:W-:Y:S05]  /*69e0*/  @P3 IADD3 R5, P5, R5, R8, RZ ;  /* 0x0000000805053210 */ /* 0x000fea0007fbe0ff */
[----:B------:R-:W-:Y:S01]  /*69f0*/  MUFU.EX2 R103, R103 ;  /* 0x0000006700677308 */ /* 0x000fe20000000800 */
[----:B-1----:R-:W-:Y:S02]  /*6a00*/  @P3 IADD3.X R9, RZ, R212, RZ, P6, !PT ;  /* 0x000000d4ff093210 */ /* 0x002fe400037fe4ff */
[----:B------:R-:W-:Y:S02]  /*6a10*/  @P3 LEA R14, P6, R10, c[0x0][0x1c8], 0x1 ;  /* 0x000072000a0e3a11 */ /* 0x000fe400078c08ff */
[C---:B------:R-:W-:Y:S02]  /*6a20*/  @P3 IADD3.X R13, R4.reuse, R9, RZ, P4, !PT ;  /* 0x00000009040d3210 */ /* 0x040fe400027fe4ff */
[----:B------:R-:W-:Y:S02]  /*6a30*/  @P3 LEA R12, P4, R5, c[0x0][0x1c8], 0x1 ;  /* 0x00007200050c3a11 */ /* 0x000fe400078808ff */
[----:B------:R-:W-:Y:S02]  /*6a40*/  @P3 IADD3.X R4, R4, R16, RZ, P5, !PT ;  /* 0x0000001004043210 */ /* 0x000fe40002ffe4ff */
[----:B------:R-:W-:Y:S01]  /*6a50*/  @P3 LEA.HI.X R15, R10, c[0x0][0x1cc], R13, 0x1, P6 ;  /* 0x000073000a0f3a11 */ /* 0x000fe200030f0c0d */
[----:B--2---:R-:W-:Y:S01]  /*6a60*/  FADD.FTZ R0, -R3, R102 ;  /* 0x0000006603007221 */ /* 0x004fe20000010100 */
[----:B------:R-:W-:Y:S01]  /*6a70*/  @P3 LEA.HI.X R13, R5, c[0x0][0x1cc], R4, 0x1, P4 ;  /* 0x00007300050d3a11 */ /* 0x000fe200020f0c04 */
[--C-:B------:R-:W-:Y:S01]  /*6a80*/  FFMA.FTZ R4, R137, c[0x0][0x2d0], -R138.reuse ;  /* 0x0000b40089047a23 */ /* 0x100fe2000001088a */
[C---:B------:R-:W-:Y:S01]  /*6a90*/  @P3 IADD3 R11, P6, R7.reuse, R11, RZ ;  /* 0x0000000b070b3210 */ /* 0x040fe20007fde0ff */
[----:B------:R1:W-:Y:S01]  /*6aa0*/  @P3 LDGSTS.E.BYPASS.LTC128B.128 [R195+0x8100], [R14.64], !P1 ;  /* 0x081000000ec33fae */ /* 0x0003e2000c901d46 */
[C---:B------:R-:W-:Y:S01]  /*6ab0*/  @P3 IADD3 R10, P5, R7.reuse, R208, RZ ;  /* 0x000000d0070a3210 */ /* 0x040fe20007fbe0ff */
[----:B------:R2:W-:Y:S01]  /*6ac0*/  MUFU.EX2 R198, R4 ;  /* 0x0000000400c67308 */ /* 0x0005e20000000800 */
[----:B------:R-:W-:Y:S01]  /*6ad0*/  @P3 IADD3 R5, P4, R7, R8, RZ ;  /* 0x0000000807053210 */ /* 0x000fe20007f9e0ff */
[----:B------:R-:W-:Y:S01]  /*6ae0*/  FFMA.FTZ R102, R139, c[0x0][0x2d0], -R138 ;  /* 0x0000b4008b667a23 */ /* 0x000fe2000001088a */
[----:B------:R-:W-:Y:S01]  /*6af0*/  @P3 IADD3.X R17, R6, R9, RZ, P6, !PT ;  /* 0x0000000906113210 */ /* 0x000fe200037fe4ff */
[----:B------:R-:W-:Y:S01]  /*6b00*/  FMUL.FTZ R0, R0, c[0x0][0x2d0] ;  /* 0x0000b40000007a20 */ /* 0x000fe20000410000 */
[----:B------:R-:W-:Y:S01]  /*6b10*/  @P3 LEA R8, P6, R10, c[0x0][0x1c8], 0x1 ;  /* 0x000072000a083a11 */ /* 0x000fe200078c08ff */
[----:B------:R1:W-:Y:S01]  /*6b20*/  @P3 LDGSTS.E.BYPASS.LTC128B.128 [R195+0xa100], [R12.64], !P2 ;  /* 0x0a1000000cc33fae */ /* 0x0003e2000d101d46 */
[----:B------:R-:W-:Y:S01]  /*6b30*/  @P3 IADD3.X R7, R6, R212, RZ, P5, !PT ;  /* 0x000000d406073210 */ /* 0x000fe20002ffe4ff */
[----:B---3--:R-:W-:Y:S01]  /*6b40*/  FMUL.FTZ R24, R2, R124 ;  /* 0x0000007c02187220 */ /* 0x008fe20000410000 */
[----:B------:R-:W-:Y:S01]  /*6b50*/  @P3 IADD3.X R16, R6, R16, RZ, P4, !PT ;  /* 0x0000001006103210 */ /* 0x000fe200027fe4ff */
[----:B------:R3:W-:Y:S01]  /*6b60*/  MUFU.EX2 R197, R102 ;  /* 0x0000006600c57308 */ /* 0x0007e20000000800 */
[----:B------:R-:W-:Y:S01]  /*6b70*/  @P3 LEA.HI.X R9, R10, c[0x0][0x1cc], R7, 0x1, P6 ;  /* 0x000073000a093a11 */ /* 0x000fe200030f0c07 */
[----:B------:R-:W-:Y:S01]  /*6b80*/  FFMA.FTZ R10, R146, c[0x0][0x2d0], -R101 ;  /* 0x0000b400920a7a23 */ /* 0x000fe20000010865 */
[C---:B------:R-:W-:Y:S01]  /*6b90*/  @P3 LEA R6, P5, R11.reuse, c[0x0][0x1c8], 0x1 ;  /* 0x000072000b063a11 */ /* 0x040fe200078a08ff */
[C---:B------:R-:W-:Y:S02]  /*6ba0*/  FMUL.FTZ R25, R2.reuse, R125 ;  /* 0x0000007d02197220 */ /* 0x040fe40000410000 */
[----:B------:R5:W-:Y:S01]  /*6bb0*/  @P3 LDGSTS.E.BYPASS.LTC128B.128 [R195+0x7100], [R8.64], !P0 ;  /* 0x0710000008c33fae */ /* 0x000be2000c101d46 */
[----:B------:R-:W-:Y:S01]  /*6bc0*/  @P3 LEA.HI.X R7, R11, c[0x0][0x1cc], R17, 0x1, P5 ;  /* 0x000073000b073a11 */ /* 0x000fe200028f0c11 */
[C---:B------:R-:W-:Y:S02]  /*6bd0*/  FMUL.FTZ R17, R2.reuse, R117 ;  /* 0x0000007502117220 */ /* 0x040fe40000410000 */
[----:B------:R4:W-:Y:S01]  /*6be0*/  MUFU.EX2 R164, R10 ;  /* 0x0000000a00a47308 */ /* 0x0009e20000000800 */
[C---:B------:R-:W-:Y:S02]  /*6bf0*/  FMUL.FTZ R32, R2.reuse, R132 ;  /* 0x0000008402207220 */ /* 0x040fe40000410000 */
[C---:B------:R-:W-:Y:S01]  /*6c00*/  FMUL.FTZ R33, R2.reuse, R133 ;  /* 0x0000008502217220 */ /* 0x040fe20000410000 */
[C---:B--2---:R-:W-:Y:S01]  /*6c10*/  @P3 LEA R4, P4, R5.reuse, c[0x0][0x1c8], 0x1 ;  /* 0x0000720005043a11 */ /* 0x044fe200078808ff */
[----:B------:R2:W-:Y:S01]  /*6c20*/  @P3 LDGSTS.E.BYPASS.LTC128B.128 [R195+0x9100], [R6.64], !P1 ;  /* 0x0910000006c33fae */ /* 0x0005e2000c901d46 */
[C---:B------:R-:W-:Y:S02]  /*6c30*/  FMUL.FTZ R36, R2.reuse, R36 ;  /* 0x0000002402247220 */ /* 0x040fe40000410000 */
[----:B------:R-:W-:Y:S01]  /*6c40*/  @P3 LEA.HI.X R5, R5, c[0x0][0x1cc], R16, 0x1, P4 ;  /* 0x0000730005053a11 */ /* 0x000fe200020f0c10 */
[C---:B------:R-:W-:Y:S01]  /*6c50*/  FMUL.FTZ R16, R2.reuse, R116 ;  /* 0x0000007402107220 */ /* 0x040fe20000410000 */
[----:B------:R-:W2:Y:S01]  /*6c60*/  MUFU.EX2 R0, R0 ;  /* 0x0000000000007308 */ /* 0x000ea20000000800 */
[C---:B------:R-:W-:Y:S02]  /*6c70*/  FMUL.FTZ R37, R2.reuse, R37 ;  /* 0x0000002502257220 */ /* 0x040fe40000410000 */
[----:B------:R2:W-:Y:S01]  /*6c80*/  @P3 LDGSTS.E.BYPASS.LTC128B.128 [R195+0xb100], [R4.64], !P2 ;  /* 0x0b10000004c33fae */ /* 0x0005e2000d101d46 */
[--C-:B---3--:R-:W-:Y:S02]  /*6c90*/  FFMA.FTZ R102, R147, c[0x0][0x2d0], -R138.reuse ;  /* 0x0000b40093667a23 */ /* 0x108fe4000001088a */
[C---:B------:R-:W-:Y:S02]  /*6ca0*/  FMUL.FTZ R40, R2.reuse, R40 ;  /* 0x0000002802287220 */ /* 0x040fe40000410000 */
[C---:B------:R-:W-:Y:S02]  /*6cb0*/  FMUL.FTZ R41, R2.reuse, R41 ;  /* 0x0000002902297220 */ /* 0x040fe40000410000 */
[----:B------:R3:W-:Y:S01]  /*6cc0*/  MUFU.EX2 R171, R102 ;  /* 0x0000006600ab7308 */ /* 0x0007e20000000800 */
[----:B-1----:R-:W1:Y:S01]  /*6cd0*/  LDSM.16.MT88.4 R12, [R173] ;  /* 0x00000000ad0c783b */ /* 0x002e620000004200 */
[C---:B------:R-:W-:Y:S02]  /*6ce0*/  FMUL.FTZ R44, R2.reuse, R44 ;  /* 0x0000002c022c7220 */ /* 0x040fe40000410000 */
[--C-:B----4-:R-:W-:Y:S02]  /*6cf0*/  FFMA.FTZ R10, R145, c[0x0][0x2d0], -R101.reuse ;  /* 0x0000b400910a7a23 */ /* 0x110fe40000010865 */
[--C-:B-----5:R-:W-:Y:S02]  /*6d00*/  FFMA.FTZ R8, R143, c[0x0][0x2d0], -R101.reuse ;  /* 0x0000b4008f087a23 */ /* 0x120fe40000010865 */
[C---:B------:R-:W-:Y:S01]  /*6d10*/  FMUL.FTZ R9, R2.reuse, R109 ;  /* 0x0000006d02097220 */ /* 0x040fe20000410000 */
[----:B------:R-:W4:Y:S01]  /*6d20*/  LDSM.16.MT88.4 R20, [R174] ;  /* 0x00000000ae14783b */ /* 0x000f220000004200 */
[----:B------:R-:W5:Y:S01]  /*6d30*/  MUFU.EX2 R163, R10 ;  /* 0x0000000a00a37308 */ /* 0x000f620000000800 */
[C---:B------:R-:W-:Y:S02]  /*6d40*/  FMUL.FTZ R45, R2.reuse, R45 ;  /* 0x0000002d022d7220 */ /* 0x040fe40000410000 */
[----:B------:R-:W-:Y:S02]  /*6d50*/  FMUL.FTZ R48, R2, R48 ;  /* 0x0000003002307220 */ /* 0x000fe40000410000 */
[----:B--2---:R-:W-:Y:S01]  /*6d60*/  FMUL.FTZ R6, R0, R106 ;  /* 0x0000006a00067220 */ /* 0x004fe20000410000 */
[----:B------:R-:W-:Y:S01]  /*6d70*/  F2FP.BF16.PACK_AB R106, R198, R199 ;  /* 0x000000c7c66a723e */ /* 0x000fe200000010ff */
[C---:B------:R-:W-:Y:S01]  /*6d80*/  FMUL.FTZ R7, R0.reuse, R107 ;  /* 0x0000006b00077220 */ /* 0x040fe20000410000 */
[----:B------:R-:W2:Y:S01]  /*6d90*/  LDSM.16.MT88.4 R28, [R177] ;  /* 0x00000000b11c783b */ /* 0x000ea20000004200 */
[----:B------:R-:W-:Y:S01]  /*6da0*/  FMUL.FTZ R11, R0, R111 ;  /* 0x0000006f000b7220 */ /* 0x000fe20000410000 */
[----:B------:R1:W-:Y:S01]  /*6db0*/  MUFU.EX2 R162, R8 ;  /* 0x0000000800a27308 */ /* 0x0003e20000000800 */
[--C-:B------:R-:W-:Y:S02]  /*6dc0*/  FFMA.FTZ R4, R144, c[0x0][0x2d0], -R101.reuse ;  /* 0x0000b40090047a23 */ /* 0x100fe40000010865 */
[----:B------:R-:W-:Y:S02]  /*6dd0*/  FMUL.FTZ R5, R2, R105 ;  /* 0x0000006902057220 */ /* 0x000fe40000410000 */
[--C-:B---3--:R-:W-:Y:S01]  /*6de0*/  FFMA.FTZ R102, R148, c[0x0][0x2d0], -R101.reuse ;  /* 0x0000b40094667a23 */ /* 0x108fe20000010865 */
[----:B------:R-:W-:Y:S01]  /*6df0*/  LDSM.16.MT88.4 R140, [R173+0x3800] ;  /* 0x00380000ad8c783b */ /* 0x000fe20000004200 */
[C---:B------:R-:W-:Y:S02]  /*6e00*/  FMUL.FTZ R18, R0.reuse, R118 ;  /* 0x0000007600127220 */ /* 0x040fe40000410000 */
[C---:B------:R-:W-:Y:S01]  /*6e10*/  FMUL.FTZ R19, R0.reuse, R119 ;  /* 0x0000007700137220 */ /* 0x040fe20000410000 */
[----:B------:R-:W3:Y:S01]  /*6e20*/  MUFU.EX2 R161, R4 ;  /* 0x0000000400a17308 */ /* 0x000ee20000000800 */
[C---:B------:R-:W-:Y:S02]  /*6e30*/  FMUL.FTZ R26, R0.reuse, R126 ;  /* 0x0000007e001a7220 */ /* 0x040fe40000410000 */
[C---:B------:R-:W-:Y:S01]  /*6e40*/  FMUL.FTZ R27, R0.reuse, R127 ;  /* 0x0000007f001b7220 */ /* 0x040fe20000410000 */
[----:B-----5:R-:W-:Y:S01]  /*6e50*/  F2FP.BF16.PACK_AB R105, R163, R164 ;  /* 0x000000a4a369723e */ /* 0x020fe200000010ff */
[C---:B------:R-:W-:Y:S01]  /*6e60*/  FMUL.FTZ R10, R0.reuse, R110 ;  /* 0x0000006e000a7220 */ /* 0x040fe20000410000 */
[----:B------:R-:W-:Y:S01]  /*6e70*/  LDSM.16.MT88.4 R116, [R174+0x2000] ;  /* 0x00200000ae74783b */ /* 0x000fe20000004200 */
[C---:B------:R-:W-:Y:S02]  /*6e80*/  FMUL.FTZ R34, R0.reuse, R134 ;  /* 0x0000008600227220 */ /* 0x040fe40000410000 */
[C---:B------:R-:W-:Y:S01]  /*6e90*/  FMUL.FTZ R35, R0.reuse, R135 ;  /* 0x0000008700237220 */ /* 0x040fe20000410000 */
[----:B------:R5:W-:Y:S01]  /*6ea0*/  MUFU.EX2 R160, R102 ;  /* 0x0000006600a07308 */ /* 0x000be20000000800 */
[C---:B------:R-:W-:Y:S02]  /*6eb0*/  FMUL.FTZ R38, R0.reuse, R38 ;  /* 0x0000002600267220 */ /* 0x040fe40000410000 */
[----:B------:R-:W-:Y:S01]  /*6ec0*/  FMUL.FTZ R39, R0, R39 ;  /* 0x0000002700277220 */ /* 0x000fe20000410000 */
[----:B------:R-:W-:Y:S01]  /*6ed0*/  LDSM.16.MT88.4 R124, [R176+0x800] ;  /* 0x00080000b07c783b */ /* 0x000fe20000004200 */
[----:B-1----:R-:W-:Y:S02]  /*6ee0*/  FMUL.FTZ R8, R2, R108 ;  /* 0x0000006c02087220 */ /* 0x002fe40000410000 */
[C---:B------:R-:W-:Y:S02]  /*6ef0*/  FMUL.FTZ R42, R0.reuse, R42 ;  /* 0x0000002a002a7220 */ /* 0x040fe40000410000 */
[C---:B------:R-:W-:Y:S02]  /*6f00*/  FMUL.FTZ R43, R0.reuse, R43 ;  /* 0x0000002b002b7220 */ /* 0x040fe40000410000 */
[C---:B------:R-:W-:Y:S01]  /*6f10*/  FMUL.FTZ R46, R0.reuse, R46 ;  /* 0x0000002e002e7220 */ /* 0x040fe20000410000 */
[----:B------:R-:W1:Y:S01]  /*6f20*/  LDSM.16.MT88.4 R108, [R176] ;  /* 0x00000000b06c783b */ /* 0x000e620000004200 */
[----:B------:R-:W-:Y:S01]  /*6f30*/  FMUL.FTZ R47, R0, R47 ;  /* 0x0000002f002f7220 */ /* 0x000fe20000410000 */
[----:B---3--:R-:W-:Y:S01]  /*6f40*/  F2FP.BF16.PACK_AB R107, R161, R162 ;  /* 0x000000a2a16b723e */ /* 0x008fe200000010ff */
[----:B------:R-:W-:Y:S01]  /*6f50*/  FMUL.FTZ R4, R2, R104 ;  /* 0x0000006802047220 */ /* 0x000fe20000410000 */
[----:B------:R-:W-:Y:S01]  /*6f60*/  F2FP.BF16.PACK_AB R104, R200, R201 ;  /* 0x000000c9c868723e */ /* 0x000fe200000010ff */
[----:B------:R-:W-:Y:S02]  /*6f70*/  FMUL.FTZ R49, R2, R49 ;  /* 0x0000003102317220 */ /* 0x000fe40000410000 */
[C---:B------:R-:W-:Y:S01]  /*6f80*/  FMUL.FTZ R50, R0.reuse, R50 ;  /* 0x0000003200327220 */ /* 0x040fe20000410000 */
[----:B------:R-:W-:Y:S01]  /*6f90*/  LDSM.16.MT88.4 R132, [R174+0x2800] ;  /* 0x00280000ae84783b */ /* 0x000fe20000004200 */
[----:B------:R-:W-:Y:S02]  /*6fa0*/  FMUL.FTZ R51, R0, R51 ;  /* 0x0000003300337220 */ /* 0x000fe40000410000 */
[C---:B------:R-:W-:Y:S05]  /*6fb0*/  HMMA.16816.F32.BF16 R4, R104.reuse, R12, R4 ;  /* 0x0000000c6804723c */ /* 0x040fea0000041804 */
[----:B------:R-:W-:Y:S01]  /*6fc0*/  LDSM.16.MT88.4 R144, [R176+0x3800] ;  /* 0x00380000b090783b */ /* 0x000fe20000004200 */
[C---:B------:R-:W-:Y:S02]  /*6fd0*/  FMUL.FTZ R52, R2.reuse, R52 ;  /* 0x0000003402347220 */ /* 0x040fe40000410000 */
[C---:B------:R-:W-:Y:S04]  /*6fe0*/  HMMA.16816.F32.BF16 R8, R104.reuse, R14, R8 ;  /* 0x0000000e6808723c */ /* 0x040fe80000041808 */
[C---:B------:R-:W-:Y:S01]  /*6ff0*/  FMUL.FTZ R12, R2.reuse, R112 ;  /* 0x00000070020c7220 */ /* 0x040fe20000410000 */
[----:B------:R-:W0:Y:S01]  /*7000*/  LDGDEPBAR ;  /* 0x00000000000079af */ /* 0x000e220000000000 */
[----:B------:R-:W-:Y:S02]  /*7010*/  FMUL.FTZ R13, R2, R113 ;  /* 0x00000071020d7220 */ /* 0x000fe40000410000 */
[C---:B------:R-:W-:Y:S04]  /*7020*/  FMUL.FTZ R14, R0.reuse, R114 ;  /* 0x00000072000e7220 */ /* 0x040fe80000410000 */
[----:B------:R-:W-:Y:S02]  /*7030*/  FMUL.FTZ R15, R0, R115 ;  /* 0x00000073000f7220 */ /* 0x000fe40000410000 */
[----:B------:R-:W3:Y:S01]  /*7040*/  LDSM.16.MT88.4 R112, [R173+0x2000] ;  /* 0x00200000ad70783b */ /* 0x000ee20000004200 */
[----:B------:R-:W-:Y:S02]  /*7050*/  FMUL.FTZ R53, R2, R53 ;  /* 0x0000003502357220 */ /* 0x000fe40000410000 */
[C---:B------:R-:W-:Y:S02]  /*7060*/  FMUL.FTZ R54, R0.reuse, R54 ;  /* 0x0000003600367220 */ /* 0x040fe40000410000 */
[C---:B----4-:R-:W-:Y:S03]  /*7070*/  HMMA.16816.F32.BF16 R12, R104.reuse, R20, R12 ;  /* 0x00000014680c723c */ /* 0x050fe6000004180c */
[----:B------:R-:W-:Y:S02]  /*7080*/  FMUL.FTZ R55, R0, R55 ;  /* 0x0000003700377220 */ /* 0x000fe40000410000 */
[C---:B------:R-:W-:Y:S02]  /*7090*/  FMUL.FTZ R56, R2.reuse, R56 ;  /* 0x0000003802387220 */ /* 0x040fe40000410000 */
[C---:B------:R-:W-:Y:S01]  /*70a0*/  FMUL.FTZ R20, R2.reuse, R120 ;  /* 0x0000007802147220 */ /* 0x040fe20000410000 */
[C---:B------:R-:W-:Y:S04]  /*70b0*/  HMMA.16816.F32.BF16 R16, R104.reuse, R22, R16 ;  /* 0x000000166810723c */ /* 0x040fe80000041810 */
[----:B------:R-:W-:Y:S02]  /*70c0*/  FMUL.FTZ R21, R2, R121 ;  /* 0x0000007902157220 */ /* 0x000fe40000410000 */
[--C-:B-----5:R-:W-:Y:S02]  /*70d0*/  FFMA.FTZ R102, R149, c[0x0][0x2d0], -R101.reuse ;  /* 0x0000b40095667a23 */ /* 0x120fe40000010865 */
[C---:B------:R-:W-:Y:S02]  /*70e0*/  FMUL.FTZ R22, R0.reuse, R122 ;  /* 0x0000007a00167220 */ /* 0x040fe40000410000 */
[----:B------:R4:W5:Y:S02]  /*70f0*/  MUFU.EX2 R159, R102 ;  /* 0x00000066009f7308 */ /* 0x0009640000000800 */
[----:B------:R-:W-:Y:S02]  /*7100*/  FMUL.FTZ R23, R0, R123 ;  /* 0x0000007b00177220 */ /* 0x000fe40000410000 */
[----:B------:R-:W-:Y:S01]  /*7110*/  LDSM.16.MT88.4 R120, [R177+0x800] ;  /* 0x00080000b178783b */ /* 0x000fe20000004200 */
[----:B------:R-:W-:Y:S02]  /*7120*/  FMUL.FTZ R57, R2, R57 ;  /* 0x0000003902397220 */ /* 0x000fe40000410000 */
[C---:B------:R-:W-:Y:S02]  /*7130*/  FMUL.FTZ R58, R0.reuse, R58 ;  /* 0x0000003a003a7220 */ /* 0x040fe40000410000 */
[C---:B--2---:R-:W-:Y:S03]  /*7140*/  HMMA.16816.F32.BF16 R20, R104.reuse, R28, R20 ;  /* 0x0000001c6814723c */ /* 0x044fe60000041814 */
[----:B------:R-:W-:Y:S02]  /*7150*/  FMUL.FTZ R59, R0, R59 ;  /* 0x0000003b003b7220 */ /* 0x000fe40000410000 */
[C---:B------:R-:W-:Y:S02]  /*7160*/  FMUL.FTZ R60, R2.reuse, R60 ;  /* 0x0000003c023c7220 */ /* 0x040fe40000410000 */
[C---:B------:R-:W-:Y:S01]  /*7170*/  FMUL.FTZ R28, R2.reuse, R128 ;  /* 0x00000080021c7220 */ /* 0x040fe20000410000 */
[C---:B------:R-:W-:Y:S04]  /*7180*/  HMMA.16816.F32.BF16 R24, R104.reuse, R30, R24 ;  /* 0x0000001e6818723c */ /* 0x040fe80000041818 */
[C---:B------:R-:W-:Y:S02]  /*7190*/  FMUL.FTZ R29, R2.reuse, R129 ;  /* 0x00000081021d7220 */ /* 0x040fe40000410000 */
[----:B------:R-:W-:Y:S02]  /*71a0*/  FMUL.FTZ R61, R2, R61 ;  /* 0x0000003d023d7220 */ /* 0x000fe40000410000 */
[C---:B------:R-:W-:Y:S04]  /*71b0*/  FMUL.FTZ R30, R0.reuse, R130 ;  /* 0x00000082001e7220 */ /* 0x040fe80000410000 */
[C---:B------:R-:W-:Y:S02]  /*71c0*/  FMUL.FTZ R31, R0.reuse, R131 ;  /* 0x00000083001f7220 */ /* 0x040fe40000410000 */
[----:B------:R-:W-:Y:S01]  /*71d0*/  LDSM.16.MT88.4 R128, [R173+0x2800] ;  /* 0x00280000ad80783b */ /* 0x000fe20000004200 */
[C---:B------:R-:W-:Y:S02]  /*71e0*/  FMUL.FTZ R62, R0.reuse, R62 ;  /* 0x0000003e003e7220 */ /* 0x040fe40000410000 */
[----:B------:R-:W-:Y:S02]  /*71f0*/  FMUL.FTZ R63, R0, R63 ;  /* 0x0000003f003f7220 */ /* 0x000fe40000410000 */
[C---:B-1----:R-:W-:Y:S03]  /*7200*/  HMMA.16816.F32.BF16 R28, R104.reuse, R108, R28 ;  /* 0x0000006c681c723c */ /* 0x042fe6000004181c */
[--C-:B----4-:R-:W-:Y:S02]  /*7210*/  FFMA.FTZ R102, R150, c[0x0][0x2d0], -R138.reuse ;  /* 0x0000b40096667a23 */ /* 0x110fe4000001088a */
[C---:B------:R-:W-:Y:S02]  /*7220*/  FMUL.FTZ R64, R2.reuse, R64 ;  /* 0x0000004002407220 */ /* 0x040fe40000410000 */
[----:B------:R-:W-:Y:S01]  /*7230*/  FMUL.FTZ R65, R2, R65 ;  /* 0x0000004102417220 */ /* 0x000fe20000410000 */
[C---:B------:R-:W-:Y:S01]  /*7240*/  HMMA.16816.F32.BF16 R32, R104.reuse, R110, R32 ;  /* 0x0000006e6820723c */ /* 0x040fe20000041820 */
[----:B------:R-:W1:Y:S01]  /*7250*/  LDSM.16.MT88.4 R108, [R177+0x2000] ;  /* 0x00200000b16c783b */ /* 0x000e620000004200 */
[----:B------:R2:W-:Y:S02]  /*7260*/  MUFU.EX2 R170, R102 ;  /* 0x0000006600aa7308 */ /* 0x0005e40000000800 */
[C---:B------:R-:W-:Y:S02]  /*7270*/  FMUL.FTZ R66, R0.reuse, R66 ;  /* 0x0000004200427220 */ /* 0x040fe40000410000 */
[----:B------:R-:W-:Y:S02]  /*7280*/  FMUL.FTZ R67, R0, R67 ;  /* 0x0000004300437220 */ /* 0x000fe40000410000 */
[C---:B---3--:R-:W-:Y:S04]  /*7290*/  HMMA.16816.F32.BF16 R36, R104.reuse, R112, R36 ;  /* 0x000000706824723c */ /* 0x048fe80000041824 */
[C---:B------:R-:W-:Y:S02]  /*72a0*/  FMUL.FTZ R68, R2.reuse, R68 ;  /* 0x0000004402447220 */ /* 0x040fe40000410000 */
[----:B------:R-:W-:Y:S02]  /*72b0*/  FMUL.FTZ R69, R2, R69 ;  /* 0x0000004502457220 */ /* 0x000fe40000410000 */
[C---:B------:R-:W-:Y:S01]  /*72c0*/  HMMA.16816.F32.BF16 R40, R104.reuse, R114, R40 ;  /* 0x000000726828723c */ /* 0x040fe20000041828 */
[----:B------:R-:W3:Y:S03]  /*72d0*/  LDSM.16.MT88.4 R112, [R176+0x2000] ;  /* 0x00200000b070783b */ /* 0x000ee60000004200 */
[C---:B------:R-:W-:Y:S02]  /*72e0*/  FMUL.FTZ R70, R0.reuse, R70 ;  /* 0x0000004600467220 */ /* 0x040fe40000410000 */
[----:B------:R-:W-:Y:S02]  /*72f0*/  FMUL.FTZ R71, R0, R71 ;  /* 0x0000004700477220 */ /* 0x000fe40000410000 */
[C---:B------:R-:W-:Y:S04]  /*7300*/  HMMA.16816.F32.BF16 R44, R104.reuse, R116, R44 ;  /* 0x00000074682c723c */ /* 0x040fe8000004182c */
[--C-:B--2---:R-:W-:Y:S02]  /*7310*/  FFMA.FTZ R102, R151, c[0x0][0x2d0], -R138.reuse ;  /* 0x0000b40097667a23 */ /* 0x104fe4000001088a */
[C---:B------:R-:W-:Y:S02]  /*7320*/  FMUL.FTZ R72, R2.reuse, R72 ;  /* 0x0000004802487220 */ /* 0x040fe40000410000 */
[C---:B------:R-:W-:Y:S01]  /*7330*/  HMMA.16816.F32.BF16 R48, R104.reuse, R118, R48 ;  /* 0x000000766830723c */ /* 0x040fe20000041830 */
[----:B------:R2:W4:Y:S01]  /*7340*/  MUFU.EX2 R169, R102 ;  /* 0x0000006600a97308 */ /* 0x0005220000000800 */
[----:B------:R-:W4:Y:S02]  /*7350*/  LDSM.16.MT88.4 R116, [R173+0x4000] ;  /* 0x00400000ad74783b */ /* 0x000f240000004200 */
[----:B------:R-:W-:Y:S02]  /*7360*/  FMUL.FTZ R73, R2, R73 ;  /* 0x0000004902497220 */ /* 0x000fe40000410000 */
[C---:B------:R-:W-:Y:S02]  /*7370*/  FMUL.FTZ R74, R0.reuse, R74 ;  /* 0x0000004a004a7220 */ /* 0x040fe40000410000 */
[----:B------:R-:W-:Y:S01]  /*7380*/  FMUL.FTZ R75, R0, R75 ;  /* 0x0000004b004b7220 */ /* 0x000fe20000410000 */
[C---:B-1----:R-:W-:Y:S03]  /*7390*/  HMMA.16816.F32.BF16 R52, R104.reuse, R108, R52 ;  /* 0x0000006c6834723c */ /* 0x042fe60000041834 */
[C---:B------:R-:W-:Y:S02]  /*73a0*/  FMUL.FTZ R76, R2.reuse, R76 ;  /* 0x0000004c024c7220 */ /* 0x040fe40000410000 */
[----:B------:R-:W-:Y:S02]  /*73b0*/  FMUL.FTZ R77, R2, R77 ;  /* 0x0000004d024d7220 */ /* 0x000fe40000410000 */
[C---:B------:R-:W-:Y:S01]  /*73c0*/  FMUL.FTZ R78, R0.reuse, R78 ;  /* 0x0000004e004e7220 */ /* 0x040fe20000410000 */
[C---:B------:R-:W-:Y:S01]  /*73d0*/  HMMA.16816.F32.BF16 R56, R104.reuse, R110, R56 ;  /* 0x0000006e6838723c */ /* 0x040fe20000041838 */
[----:B------:R-:W1:Y:S03]  /*73e0*/  LDSM.16.MT88.4 R108, [R174+0x4000] ;  /* 0x00400000ae6c783b */ /* 0x000e660000004200 */
[----:B------:R-:W-:Y:S02]  /*73f0*/  FMUL.FTZ R79, R0, R79 ;  /* 0x0000004f004f7220 */ /* 0x000fe40000410000 */
[----:B------:R-:W-:Y:S02]  /*7400*/  FMUL.FTZ R80, R2, R80 ;  /* 0x0000005002507220 */ /* 0x000fe40000410000 */
[C---:B---3--:R-:W-:Y:S04]  /*7410*/  HMMA.16816.F32.BF16 R60, R104.reuse, R112, R60 ;  /* 0x00000070683c723c */ /* 0x048fe8000004183c */
[--C-:B--2---:R-:W-:Y:S02]  /*7420*/  FFMA.FTZ R102, R156, c[0x0][0x2d0], -R101.reuse ;  /* 0x0000b4009c667a23 */ /* 0x104fe40000010865 */
[----:B------:R-:W-:Y:S02]  /*7430*/  FMUL.FTZ R81, R2, R81 ;  /* 0x0000005102517220 */ /* 0x000fe40000410000 */
[C---:B------:R-:W-:Y:S01]  /*7440*/  HMMA.16816.F32.BF16 R64, R104.reuse, R114, R64 ;  /* 0x000000726840723c */ /* 0x040fe20000041840 */
[----:B------:R2:W-:Y:S01]  /*7450*/  MUFU.EX2 R158, R102 ;  /* 0x00000066009e7308 */ /* 0x0005e20000000800 */
[----:B------:R-:W3:Y:S02]  /*7460*/  LDSM.16.MT88.4 R112, [R177+0x4000] ;  /* 0x00400000b170783b */ /* 0x000ee40000004200 */
[C---:B------:R-:W-:Y:S02]  /*7470*/  FMUL.FTZ R82, R0.reuse, R82 ;  /* 0x0000005200527220 */ /* 0x040fe40000410000 */
[----:B------:R-:W-:Y:S02]  /*7480*/  FMUL.FTZ R83, R0, R83 ;  /* 0x0000005300537220 */ /* 0x000fe40000410000 */
[C---:B------:R-:W-:Y:S01]  /*7490*/  FMUL.FTZ R84, R2.reuse, R84 ;  /* 0x0000005402547220 */ /* 0x040fe20000410000 */
[C---:B----4-:R-:W-:Y:S03]  /*74a0*/  HMMA.16816.F32.BF16 R68, R104.reuse, R116, R68 ;  /* 0x000000746844723c */ /* 0x050fe60000041844 */
[----:B------:R-:W-:Y:S02]  /*74b0*/  FMUL.FTZ R85, R2, R85 ;  /* 0x0000005502557220 */ /* 0x000fe40000410000 */
[C---:B------:R-:W-:Y:S02]  /*74c0*/  FMUL.FTZ R86, R0.reuse, R86 ;  /* 0x0000005600567220 */ /* 0x040fe40000410000 */
[----:B------:R-:W-:Y:S01]  /*74d0*/  FMUL.FTZ R87, R0, R87 ;  /* 0x0000005700577220 */ /* 0x000fe20000410000 */
[C---:B------:R-:W-:Y:S01]  /*74e0*/  HMMA.16816.F32.BF16 R72, R104.reuse, R118, R72 ;  /* 0x000000766848723c */ /* 0x040fe20000041848 */
[----:B------:R-:W4:Y:S03]  /*74f0*/  LDSM.16.MT88.4 R116, [R176+0x4000] ;  /* 0x00400000b074783b */ /* 0x000f260000004200 */
[C---:B------:R-:W-:Y:S02]  /*7500*/  FMUL.FTZ R88, R2.reuse, R88 ;  /* 0x0000005802587220 */ /* 0x040fe40000410000 */
[----:B------:R-:W-:Y:S02]  /*7510*/  FMUL.FTZ R89, R2, R89 ;  /* 0x0000005902597220 */ /* 0x000fe40000410000 */
[C---:B-1----:R-:W-:Y:S04]  /*7520*/  HMMA.16816.F32.BF16 R76, R104.reuse, R108, R76 ;  /* 0x0000006c684c723c */ /* 0x042fe8000004184c */
[----:B--2---:R-:W-:Y:S02]  /*7530*/  FFMA.FTZ R102, R157, c[0x0][0x2d0], -R101 ;  /* 0x0000b4009d667a23 */ /* 0x004fe40000010865 */
[C---:B------:R-:W-:Y:S02]  /*7540*/  FMUL.FTZ R90, R0.reuse, R90 ;  /* 0x0000005a005a7220 */ /* 0x040fe40000410000 */
[C---:B------:R-:W-:Y:S01]  /*7550*/  HMMA.16816.F32.BF16 R80, R104.reuse, R110, R80 ;  /* 0x0000006e6850723c */ /* 0x040fe20000041850 */
[----:B------:R1:W2:Y:S01]  /*7560*/  MUFU.EX2 R157, R102 ;  /* 0x00000066009d7308 */ /* 0x0002a20000000800 */
[----:B------:R-:W2:Y:S02]  /*7570*/  LDSM.16.MT88.4 R108, [R173+0x800] ;  /* 0x00080000ad6c783b */ /* 0x000ea40000004200 */
[----:B------:R-:W-:Y:S02]  /*7580*/  FMUL.FTZ R91, R0, R91 ;  /* 0x0000005b005b7220 */ /* 0x000fe40000410000 */
[C---:B------:R-:W-:Y:S02]  /*7590*/  FMUL.FTZ R92, R2.reuse, R92 ;  /* 0x0000005c025c7220 */ /* 0x040fe40000410000 */
[----:B------:R-:W-:Y:S01]  /*75a0*/  FMUL.FTZ R93, R2, R93 ;  /* 0x0000005d025d7220 */ /* 0x000fe20000410000 */
[C---:B---3--:R-:W-:Y:S03]  /*75b0*/  HMMA.16816.F32.BF16 R84, R104.reuse, R112, R84 ;  /* 0x000000706854723c */ /* 0x048fe60000041854 */
[C---:B------:R-:W-:Y:S02]  /*75c0*/  FMUL.FTZ R94, R0.reuse, R94 ;  /* 0x0000005e005e7220 */ /* 0x040fe40000410000 */
[----:B------:R-:W-:Y:S02]  /*75d0*/  FMUL.FTZ R95, R0, R95 ;  /* 0x0000005f005f7220 */ /* 0x000fe40000410000 */
[C---:B------:R-:W-:Y:S01]  /*75e0*/  FMUL.FTZ R96, R2.reuse, R96 ;  /* 0x0000006002607220 */ /* 0x040fe20000410000 */
[C---:B------:R-:W-:Y:S01]  /*75f0*/  HMMA.16816.F32.BF16 R88, R104.reuse, R114, R88 ;  /* 0x000000726858723c */ /* 0x040fe20000041858 */
[----:B------:R-:W3:Y:S03]  /*7600*/  LDSM.16.MT88.4 R112, [R174+0x800] ;  /* 0x00080000ae70783b */ /* 0x000ee60000004200 */
[----:B------:R-:W-:Y:S02]  /*7610*/  FMUL.FTZ R97, R2, R97 ;  /* 0x0000006102617220 */ /* 0x000fe40000410000 */
[C---:B------:R-:W-:Y:S02]  /*7620*/  FMUL.FTZ R98, R0.reuse, R98 ;  /* 0x0000006200627220 */ /* 0x040fe40000410000 */
[C---:B----4-:R-:W-:Y:S04]  /*7630*/  HMMA.16816.F32.BF16 R92, R104.reuse, R116, R92 ;  /* 0x00000074685c723c */ /* 0x050fe8000004185c */
[----:B-1----:R-:W-:Y:S02]  /*7640*/  FFMA.FTZ R102, R165, c[0x0][0x2d0], -R138 ;  /* 0x0000b400a5667a23 */ /* 0x002fe4000001088a */
[----:B------:R-:W-:Y:S02]  /*7650*/  FMUL.FTZ R99, R0, R99 ;  /* 0x0000006300637220 */ /* 0x000fe40000410000 */
[----:B------:R1:W4:Y:S01]  /*7660*/  MUFU.EX2 R168, R102 ;  /* 0x0000006600a87308 */ /* 0x0003220000000800 */
[----:B------:R-:W-:Y:S03]  /*7670*/  FFMA.FTZ R2, R2, R218, R201 ;  /* 0x000000da02027223 */ /* 0x000fe600000100c9 */
[----:B------:R-:W-:Y:S01]  /*7680*/  FFMA.FTZ R0, R0, R219, R164 ;  /* 0x000000db00007223 */ /* 0x000fe200000100a4 */
[----:B------:R-:W-:Y:S01]  /*7690*/  HMMA.16816.F32.BF16 R96, R104, R118, R96 ;  /* 0x000000766860723c */ /* 0x000fe20000041860 */
[----:B------:R-:W4:Y:S02]  /*76a0*/  LDSM.16.MT88.4 R116, [R177+0x2800] ;  /* 0x00280000b174783b */ /* 0x000f240000004200 */
[----:B------:R-:W-:Y:S02]  /*76b0*/  FADD.FTZ R2, R200, R2 ;  /* 0x00000002c8027221 */ /* 0x000fe40000010000 */
[----:B------:R-:W-:Y:S02]  /*76c0*/  FADD.FTZ R0, R163, R0 ;  /* 0x00000000a3007221 */ /* 0x000fe40000010000 */
[----:B------:R-:W-:Y:S01]  /*76d0*/  F2FP.BF16.PACK_AB R104, R171, R197 ;  /* 0x000000c5ab68723e */ /* 0x000fe200000010ff */
[----:B------:R-:W-:Y:S01]  /*76e0*/  FADD.FTZ R2, R199, R2 ;  /* 0x00000002c7027221 */ /* 0x000fe20000010000 */
[----:B-----5:R-:W-:Y:S03]  /*76f0*/  F2FP.BF16.PACK_AB R105, R159, R160 ;  /* 0x000000a09f69723e */ /* 0x020fe600000010ff */
[----:B------:R-:W-:Y:S01]  /*7700*/  F2FP.BF16.PACK_AB R106, R169, R170 ;  /* 0x000000aaa96a723e */ /* 0x000fe200000010ff */
[----:B------:R-:W-:Y:S01]  /*7710*/  FADD.FTZ R0, R162, R0 ;  /* 0x00000000a2007221 */ /* 0x000fe20000010000 */
[----:B--2---:R-:W-:Y:S01]  /*7720*/  F2FP.BF16.PACK_AB R107, R157, R158 ;  /* 0x0000009e9d6b723e */ /* 0x004fe200000010ff */
[----:B------:R-:W-:Y:S02]  /*7730*/  FADD.FTZ R2, R198, R2 ;  /* 0x00000002c6027221 */ /* 0x000fe40000010000 */
[----:B------:R-:W-:Y:S02]  /*7740*/  FADD.FTZ R0, R161, R0 ;  /* 0x00000000a1007221 */ /* 0x000fe40000010000 */
[----:B-1----:R-:W-:Y:S02]  /*7750*/  FFMA.FTZ R102, R166, c[0x0][0x2d0], -R138 ;  /* 0x0000b400a6667a23 */ /* 0x002fe4000001088a */
[C---:B------:R-:W-:Y:S02]  /*7760*/  HMMA.16816.F32.BF16 R4, R104.reuse, R108, R4 ;  /* 0x0000006c6804723c */ /* 0x040fe40000041804 */
[----:B------:R1:W2:Y:S01]  /*7770*/  MUFU.EX2 R167, R102 ;  /* 0x0000006600a77308 */ /* 0x0002a20000000800 */
[----:B------:R-:W-:Y:S02]  /*7780*/  FADD.FTZ R2, R197, R2 ;  /* 0x00000002c5027221 */ /* 0x000fe40000010000 */
[----:B------:R-:W-:Y:S02]  /*7790*/  FADD.FTZ R0, R160, R0 ;  /* 0x00000000a0007221 */ /* 0x000fe40000010000 */
[----:B------:R-:W-:Y:S01]  /*77a0*/  FADD.FTZ R2, R171, R2 ;  /* 0x00000002ab027221 */ /* 0x000fe20000010000 */
[C---:B------:R-:W-:Y:S01]  /*77b0*/  HMMA.16816.F32.BF16 R8, R104.reuse, R110, R8 ;  /* 0x0000006e6808723c */ /* 0x040fe20000041808 */
[----:B------:R-:W5:Y:S03]  /*77c0*/  LDSM.16.MT88.4 R108, [R176+0x2800] ;  /* 0x00280000b06c783b */ /* 0x000f660000004200 */
[----:B------:R-:W-:Y:S02]  /*77d0*/  FADD.FTZ R0, R159, R0 ;  /* 0x000000009f007221 */ /* 0x000fe40000010000 */
[----:B------:R-:W-:Y:S02]  /*77e0*/  FADD.FTZ R2, R170, R2 ;  /* 0x00000002aa027221 */ /* 0x000fe40000010000 */
[C---:B---3--:R-:W-:Y:S04]  /*77f0*/  HMMA.16816.F32.BF16 R12, R104.reuse, R112, R12 ;  /* 0x00000070680c723c */ /* 0x048fe8000004180c */
[----:B------:R-:W-:Y:S02]  /*7800*/  FADD.FTZ R0, R158, R0 ;  /* 0x000000009e007221 */ /* 0x000fe40000010000 */
[----:B------:R-:W-:Y:S02]  /*7810*/  FADD.FTZ R2, R169, R2 ;  /* 0x00000002a9027221 */ /* 0x000fe40000010000 */
[C---:B------:R-:W-:Y:S01]  /*7820*/  HMMA.16816.F32.BF16 R16, R104.reuse, R114, R16 ;  /* 0x000000726810723c */ /* 0x040fe20000041810 */
[----:B------:R-:W3:Y:S03]  /*7830*/  LDSM.16.MT88.4 R112, [R173+0x4800] ;  /* 0x00480000ad70783b */ /* 0x000ee60000004200 */
[--C-:B-1----:R-:W-:Y:S02]  /*7840*/  FFMA.FTZ R102, R202, c[0x0][0x2d0], -R101.reuse ;  /* 0x0000b400ca667a23 */ /* 0x102fe40000010865 */
[----:B------:R-:W-:Y:S02]  /*7850*/  FADD.FTZ R0, R157, R0 ;  /* 0x000000009d007221 */ /* 0x000fe40000010000 */
[C---:B------:R-:W-:Y:S01]  /*7860*/  HMMA.16816.F32.BF16 R20, R104.reuse, R120, R20 ;  /* 0x000000786814723c */ /* 0x040fe20000041814 */
[----:B------:R1:W1:Y:S03]  /*7870*/  MUFU.EX2 R153, R102 ;  /* 0x0000006600997308 */ /* 0x0002660000000800 */
[----:B----4-:R-:W-:Y:S04]  /*7880*/  FADD.FTZ R2, R168, R2 ;  /* 0x00000002a8027221 */ /* 0x010fe80000010000 */
[C---:B------:R-:W-:Y:S01]  /*7890*/  HMMA.16816.F32.BF16 R24, R104.reuse, R122, R24 ;  /* 0x0000007a6818723c */ /* 0x040fe20000041818 */
[----:B------:R-:W4:Y:S03]  /*78a0*/  LDSM.16.MT88.4 R120, [R174+0x4800] ;  /* 0x00480000ae78783b */ /* 0x000f260000004200 */
[----:B--2---:R-:W-:Y:S04]  /*78b0*/  FADD.FTZ R2, R167, R2 ;  /* 0x00000002a7027221 */ /* 0x004fe80000010000 */
[C---:B------:R-:W-:Y:S08]  /*78c0*/  HMMA.16816.F32.BF16 R28, R104.reuse, R124, R28 ;  /* 0x0000007c681c723c */ /* 0x040ff0000004181c */
[C---:B------:R-:W-:Y:S01]  /*78d0*/  HMMA.16816.F32.BF16 R32, R104.reuse, R126, R32 ;  /* 0x0000007e6820723c */ /* 0x040fe20000041820 */
[----:B------:R-:W-:Y:S03]  /*78e0*/  LDSM.16.MT88.4 R124, [R177+0x1000] ;  /* 0x00100000b17c783b */ /* 0x000fe60000004200 */
[--C-:B-1----:R-:W-:Y:S02]  /*78f0*/  FFMA.FTZ R102, R204, c[0x0][0x2d0], -R101.reuse ;  /* 0x0000b400cc667a23 */ /* 0x102fe40000010865 */
[----:B------:R-:W-:Y:S02]  /*7900*/  FADD.FTZ R0, R153, R0 ;  /* 0x0000000099007221 */ /* 0x000fe40000010000 */
[C---:B------:R-:W-:Y:S01]  /*7910*/  HMMA.16816.F32.BF16 R36, R104.reuse, R128, R36 ;  /* 0x000000806824723c */ /* 0x040fe20000041824 */
[----:B------:R1:W2:Y:S07]  /*7920*/  MUFU.EX2 R152, R102 ;  /* 0x0000006600987308 */ /* 0x0002ae0000000800 */
[C---:B------:R-:W-:Y:S01]  /*7930*/  HMMA.16816.F32.BF16 R40, R104.reuse, R130, R40 ;  /* 0x000000826828723c */ /* 0x040fe20000041828 */
[----:B------:R-:W-:Y:S07]  /*7940*/  LDSM.16.MT88.4 R128, [R176+0x1000] ;  /* 0x00100000b080783b */ /* 0x000fee0000004200 */
[C---:B------:R-:W-:Y:S08]  /*7950*/  HMMA.16816.F32.BF16 R44, R104.reuse, R132, R44 ;  /* 0x00000084682c723c */ /* 0x040ff0000004182c */
[C---:B------:R-:W-:Y:S01]  /*7960*/  HMMA.16816.F32.BF16 R48, R104.reuse, R134, R48 ;  /* 0x000000866830723c */ /* 0x040fe20000041830 */
[----:B------:R-:W-:Y:S03]  /*7970*/  LDSM.16.MT88.4 R132, [R173+0x3000] ;  /* 0x00300000ad84783b */ /* 0x000fe60000004200 */
[----:B-1----:R-:W-:Y:S02]  /*7980*/  FFMA.FTZ R102, R203, c[0x0][0x2d0], -R138 ;  /* 0x0000b400cb667a23 */ /* 0x002fe4000001088a */
[----:B--2---:R-:W-:Y:S02]  /*7990*/  FADD.FTZ R0, R152, R0 ;  /* 0x0000000098007221 */ /* 0x004fe40000010000 */
[C---:B------:R-:W-:Y:S01]  /*79a0*/  HMMA.16816.F32.BF16 R52, R104.reuse, R116, R52 ;  /* 0x000000746834723c */ /* 0x040fe20000041834 */
[----:B------:R1:W2:Y:S07]  /*79b0*/  MUFU.EX2 R166, R102 ;  /* 0x0000006600a67308 */ /* 0x0002ae0000000800 */
[C---:B------:R-:W-:Y:S01]  /*79c0*/  HMMA.16816.F32.BF16 R56, R104.reuse, R118, R56 ;  /* 0x000000766838723c */ /* 0x040fe20000041838 */
[----:B------:R-:W4:Y:S07]  /*79d0*/  LDSM.16.MT88.4 R116, [R177+0x4800] ;  /* 0x00480000b174783b */ /* 0x000f2e0000004200 */
[C---:B-----5:R-:W-:Y:S08]  /*79e0*/  HMMA.16816.F32.BF16 R60, R104.reuse, R108, R60 ;  /* 0x0000006c683c723c */ /* 0x060ff0000004183c */
[C---:B------:R-:W-:Y:S01]  /*79f0*/  HMMA.16816.F32.BF16 R64, R104.reuse, R110, R64 ;  /* 0x0000006e6840723c */ /* 0x040fe20000041840 */
[----:B------:R-:W5:Y:S03]  /*7a00*/  LDSM.16.MT88.4 R108, [R176+0x4800] ;  /* 0x00480000b06c783b */ /* 0x000f660000004200 */
[----:B-1----:R-:W-:Y:S02]  /*7a10*/  FFMA.FTZ R102, R205, c[0x0][0x2d0], -R138 ;  /* 0x0000b400cd667a23 */ /* 0x002fe4000001088a */
[----:B--2---:R-:W-:Y:S02]  /*7a20*/  FADD.FTZ R2, R166, R2 ;  /* 0x00000002a6027221 */ /* 0x004fe40000010000 */
[C---:B---3--:R-:W-:Y:S01]  /*7a30*/  HMMA.16816.F32.BF16 R68, R104.reuse, R112, R68 ;  /* 0x000000706844723c */ /* 0x048fe20000041844 */
[----:B------:R1:W-:Y:S07]  /*7a40*/  MUFU.EX2 R165, R102 ;  /* 0x0000006600a57308 */ /* 0x0003ee0000000800 */
[C---:B------:R-:W-:Y:S01]  /*7a50*/  HMMA.16816.F32.BF16 R72, R104.reuse, R114, R72 ;  /* 0x000000726848723c */ /* 0x040fe20000041848 */
[----:B------:R-:W2:Y:S07]  /*7a60*/  LDSM.16.MT88.4 R112, [R173+0x1000] ;  /* 0x00100000ad70783b */ /* 0x000eae0000004200 */
[C---:B----4-:R-:W-:Y:S08]  /*7a70*/  HMMA.16816.F32.BF16 R76, R104.reuse, R120, R76 ;  /* 0x00000078684c723c */ /* 0x050ff0000004184c */
[C---:B------:R-:W-:Y:S01]  /*7a80*/  HMMA.16816.F32.BF16 R80, R104.reuse, R122, R80 ;  /* 0x0000007a6850723c */ /* 0x040fe20000041850 */
[----:B------:R-:W3:Y:S03]  /*7a90*/  LDSM.16.MT88.4 R120, [R174+0x1000] ;  /* 0x00100000ae78783b */ /* 0x000ee60000004200 */
[--C-:B-1----:R-:W-:Y:S04]  /*7aa0*/  FFMA.FTZ R102, R206, c[0x0][0x2d0], -R101.reuse ;  /* 0x0000b400ce667a23 */ /* 0x102fe80000010865 */
[C---:B------:R-:W-:Y:S01]  /*7ab0*/  HMMA.16816.F32.BF16 R84, R104.reuse, R116, R84 ;  /* 0x000000746854723c */ /* 0x040fe20000041854 */
[----:B------:R1:W4:Y:S07]  /*7ac0*/  MUFU.EX2 R151, R102 ;  /* 0x0000006600977308 */ /* 0x00032e0000000800 */
[C---:B------:R-:W-:Y:S01]  /*7ad0*/  HMMA.16816.F32.BF16 R88, R104.reuse, R118, R88 ;  /* 0x000000766858723c */ /* 0x040fe20000041858 */
[----:B------:R-:W2:Y:S07]  /*7ae0*/  LDSM.16.MT88.4 R116, [R174+0x3000] ;  /* 0x00300000ae74783b */ /* 0x000eae0000004200 */
[C---:B-----5:R-:W-:Y:S08]  /*7af0*/  HMMA.16816.F32.BF16 R92, R104.reuse, R108, R92 ;  /* 0x0000006c685c723c */ /* 0x060ff0000004185c */
[----:B------:R-:W-:Y:S01]  /*7b00*/  HMMA.16816.F32.BF16 R96, R104, R110, R96 ;  /* 0x0000006e6860723c */ /* 0x000fe20000041860 */
[----:B------:R-:W5:Y:S03]  /*7b10*/  LDSM.16.MT88.4 R108, [R177+0x3000] ;  /* 0x00300000b16c783b */ /* 0x000f660000004200 */
[--C-:B-1----:R-:W-:Y:S02]  /*7b20*/  FFMA.FTZ R102, R207, c[0x0][0x2d0], -R101.reuse ;  /* 0x0000b400cf667a23 */ /* 0x102fe40000010865 */
[----:B----4-:R-:W-:Y:S01]  /*7b30*/  FADD.FTZ R0, R151, R0 ;  /* 0x0000000097007221 */ /* 0x010fe20000010000 */
[----:B------:R-:W-:Y:S01]  /*7b40*/  F2FP.BF16.PACK_AB R104, R167, R168 ;  /* 0x000000a8a768723e */ /* 0x000fe200000010ff */
[----:B------:R-:W1:Y:S01]  /*7b50*/  MUFU.EX2 R150, R102 ;  /* 0x0000006600967308 */ /* 0x000e620000000800 */
[----:B------:R-:W-:Y:S03]  /*7b60*/  F2FP.BF16.PACK_AB R105, R152, R153 ;  /* 0x000000999869723e */ /* 0x000fe600000010ff */
[----:B------:R-:W-:Y:S02]  /*7b70*/  F2FP.BF16.PACK_AB R106, R165, R166 ;  /* 0x000000a6a56a723e */ /* 0x000fe400000010ff */
[----:B-1----:R-:W-:Y:S01]  /*7b80*/  F2FP.BF16.PACK_AB R107, R150, R151 ;  /* 0x00000097966b723e */ /* 0x002fe200000010ff */
[--C-:B------:R-:W-:Y:S04]  /*7b90*/  FFMA.FTZ R102, R154, c[0x0][0x2d0], -R138.reuse ;  /* 0x0000b4009a667a23 */ /* 0x100fe8000001088a */
[----:B------:R1:W-:Y:S02]  /*7ba0*/  MUFU.EX2 R156, R102 ;  /* 0x00000066009c7308 */ /* 0x0003e40000000800 */
[C---:B--2---:R-:W-:Y:S08]  /*7bb0*/  HMMA.16816.F32.BF16 R4, R104.reuse, R112, R4 ;  /* 0x000000706804723c */ /* 0x044ff00000041804 */
[C---:B------:R-:W-:Y:S01]  /*7bc0*/  HMMA.16816.F32.BF16 R8, R104.reuse, R114, R8 ;  /* 0x000000726808723c */ /* 0x040fe20000041808 */
[----:B------:R-:W2:Y:S07]  /*7bd0*/  LDSM.16.MT88.4 R112, [R176+0x3000] ;  /* 0x00300000b070783b */ /* 0x000eae0000004200 */
[C---:B---3--:R-:W-:Y:S04]  /*7be0*/  HMMA.16816.F32.BF16 R12, R104.reuse, R120, R12 ;  /* 0x00000078680c723c */ /* 0x048fe8000004180c */
[--C-:B-1----:R-:W-:Y:S04]  /*7bf0*/  FFMA.FTZ R102, R155, c[0x0][0x2d0], -R138.reuse ;  /* 0x0000b4009b667a23 */ /* 0x102fe8000001088a */
[C---:B------:R-:W-:Y:S01]  /*7c00*/  HMMA.16816.F32.BF16 R16, R104.reuse, R122, R16 ;  /* 0x0000007a6810723c */ /* 0x040fe20000041810 */
[----:B------:R-:W1:Y:S01]  /*7c10*/  LDSM.16.MT88.4 R120, [R173+0x5000] ;  /* 0x00500000ad78783b */ /* 0x000e620000004200 */
[----:B------:R3:W4:Y:S06]  /*7c20*/  MUFU.EX2 R155, R102 ;  /* 0x00000066009b7308 */ /* 0x00072c0000000800 */
[C---:B------:R-:W-:Y:S08]  /*7c30*/  HMMA.16816.F32.BF16 R20, R104.reuse, R124, R20 ;  /* 0x0000007c6814723c */ /* 0x040ff00000041814 */
[C---:B------:R-:W-:Y:S01]  /*7c40*/  HMMA.16816.F32.BF16 R24, R104.reuse, R126, R24 ;  /* 0x0000007e6818723c */ /* 0x040fe20000041818 */
[----:B------:R-:W-:Y:S07]  /*7c50*/  LDSM.16.MT88.4 R124, [R174+0x1800] ;  /* 0x00180000ae7c783b */ /* 0x000fee0000004200 */
[C---:B------:R-:W-:Y:S04]  /*7c60*/  HMMA.16816.F32.BF16 R28, R104.reuse, R128, R28 ;  /* 0x00000080681c723c */ /* 0x040fe8000004181c */
[--C-:B---3--:R-:W-:Y:S04]  /*7c70*/  FFMA.FTZ R102, R214, c[0x0][0x2d0], -R101.reuse ;  /* 0x0000b400d6667a23 */ /* 0x108fe80000010865 */
[C---:B------:R-:W-:Y:S01]  /*7c80*/  HMMA.16816.F32.BF16 R32, R104.reuse, R130, R32 ;  /* 0x000000826820723c */ /* 0x040fe20000041820 */
[----:B------:R-:W-:Y:S01]  /*7c90*/  LDSM.16.MT88.4 R128, [R177+0x1800] ;  /* 0x00180000b180783b */ /* 0x000fe20000004200 */
[----:B------:R3:W-:Y:S06]  /*7ca0*/  MUFU.EX2 R149, R102 ;  /* 0x0000006600957308 */ /* 0x0007ec0000000800 */
[C---:B------:R-:W-:Y:S08]  /*7cb0*/  HMMA.16816.F32.BF16 R36, R104.reuse, R132, R36 ;  /* 0x000000846824723c */ /* 0x040ff00000041824 */
[C---:B------:R-:W-:Y:S01]  /*7cc0*/  HMMA.16816.F32.BF16 R40, R104.reuse, R134, R40 ;  /* 0x000000866828723c */ /* 0x040fe20000041828 */
[----:B------:R-:W-:Y:S07]  /*7cd0*/  LDSM.16.MT88.4 R132, [R176+0x1800] ;  /* 0x00180000b084783b */ /* 0x000fee0000004200 */
[C---:B------:R-:W-:Y:S04]  /*7ce0*/  HMMA.16816.F32.BF16 R44, R104.reuse, R116, R44 ;  /* 0x00000074682c723c */ /* 0x040fe8000004182c */
[--C-:B---3--:R-:W-:Y:S02]  /*7cf0*/  FFMA.FTZ R102, R215, c[0x0][0x2d0], -R101.reuse ;  /* 0x0000b400d7667a23 */ /* 0x108fe40000010865 */
[----:B------:R-:W-:Y:S01]  /*7d00*/  FFMA.FTZ R101, R136, c[0x0][0x2d0], -R101 ;  /* 0x0000b40088657a23 */ /* 0x000fe20000010865 */
[----:B----4-:R-:W-:Y:S01]  /*7d10*/  F2FP.BF16.PACK_AB R136, R155, R156 ;  /* 0x0000009c9b88723e */ /* 0x010fe200000010ff */
[C---:B------:R-:W-:Y:S01]  /*7d20*/  HMMA.16816.F32.BF16 R48, R104.reuse, R118, R48 ;  /* 0x000000766830723c */ /* 0x040fe20000041830 */
[----:B------:R-:W3:Y:S01]  /*7d30*/  LDSM.16.MT88.4 R116, [R174+0x5000] ;  /* 0x00500000ae74783b */ /* 0x000ee20000004200 */
[----:B------:R-:W4:Y:S06]  /*7d40*/  MUFU.EX2 R148, R102 ;  /* 0x0000006600947308 */ /* 0x000f2c0000000800 */
[C---:B-----5:R-:W-:Y:S04]  /*7d50*/  HMMA.16816.F32.BF16 R52, R104.reuse, R108, R52 ;  /* 0x0000006c6834723c */ /* 0x060fe80000041834 */
[----:B------:R-:W5:Y:S04]  /*7d60*/  MUFU.EX2 R101, R101 ;  /* 0x0000006500657308 */ /* 0x000f680000000800 */
[C---:B------:R-:W-:Y:S01]  /*7d70*/  HMMA.16816.F32.BF16 R56, R104.reuse, R110, R56 ;  /* 0x0000006e6838723c */ /* 0x040fe20000041838 */
[----:B------:R-:W3:Y:S07]  /*7d80*/  LDSM.16.MT88.4 R108, [R177+0x5000] ;  /* 0x00500000b16c783b */ /* 0x000eee0000004200 */
[C---:B--2---:R-:W-:Y:S04]  /*7d90*/  HMMA.16816.F32.BF16 R60, R104.reuse, R112, R60 ;  /* 0x00000070683c723c */ /* 0x044fe8000004183c */
[----:B----4-:R-:W-:Y:S01]  /*7da0*/  F2FP.BF16.PACK_AB R137, R148, R149 ;  /* 0x000000959489723e */ /* 0x010fe200000010ff */
[--C-:B------:R-:W-:Y:S03]  /*7db0*/  FFMA.FTZ R102, R216, c[0x0][0x2d0], -R138.reuse ;  /* 0x0000b400d8667a23 */ /* 0x100fe6000001088a */
[C---:B------:R-:W-:Y:S01]  /*7dc0*/  HMMA.16816.F32.BF16 R64, R104.reuse, R114, R64 ;  /* 0x000000726840723c */ /* 0x040fe20000041840 */
[----:B------:R-:W2:Y:S01]  /*7dd0*/  LDSM.16.MT88.4 R112, [R176+0x5000] ;  /* 0x00500000b070783b */ /* 0x000ea20000004200 */
[----:B------:R4:W-:Y:S02]  /*7de0*/  MUFU.EX2 R154, R102 ;  /* 0x00000066009a7308 */ /* 0x0009e40000000800 */
[----:B-----5:R-:W-:Y:S04]  /*7df0*/  F2FP.BF16.PACK_AB R139, R101, R103 ;  /* 0x00000067658b723e */ /* 0x020fe800000010ff */
[C---:B-1----:R-:W-:Y:S08]  /*7e00*/  HMMA.16816.F32.BF16 R68, R104.reuse, R120, R68 ;  /* 0x000000786844723c */ /* 0x042ff00000041844 */
[C---:B------:R-:W-:Y:S01]  /*7e10*/  HMMA.16816.F32.BF16 R72, R104.reuse, R122, R72 ;  /* 0x0000007a6848723c */ /* 0x040fe20000041848 */
[----:B------:R-:W1:Y:S07]  /*7e20*/  LDSM.16.MT88.4 R120, [R173+0x1800] ;  /* 0x00180000ad78783b */ /* 0x000e6e0000004200 */
[C---:B---3--:R-:W-:Y:S04]  /*7e30*/  HMMA.16816.F32.BF16 R76, R104.reuse, R116, R76 ;  /* 0x00000074684c723c */ /* 0x048fe8000004184c */
[----:B----4-:R-:W-:Y:S04]  /*7e40*/  FFMA.FTZ R102, R217, c[0x0][0x2d0], -R138 ;  /* 0x0000b400d9667a23 */ /* 0x010fe8000001088a */
[C---:B------:R-:W-:Y:S02]  /*7e50*/  HMMA.16816.F32.BF16 R80, R104.reuse, R118, R80 ;  /* 0x000000766850723c */ /* 0x040fe40000041850 */
[----:B------:R-:W3:Y:S06]  /*7e60*/  MUFU.EX2 R102, R102 ;  /* 0x0000006600667308 */ /* 0x000eec0000000800 */
[C---:B------:R-:W-:Y:S08]  /*7e70*/  HMMA.16816.F32.BF16 R84, R104.reuse, R108, R84 ;  /* 0x0000006c6854723c */ /* 0x040ff00000041854 */
[C---:B------:R-:W-:Y:S08]  /*7e80*/  HMMA.16816.F32.BF16 R88, R104.reuse, R110, R88 ;  /* 0x0000006e6858723c */ /* 0x040ff00000041858 */
[C---:B--2---:R-:W-:Y:S04]  /*7e90*/  HMMA.16816.F32.BF16 R92, R104.reuse, R112, R92 ;  /* 0x00000070685c723c */ /* 0x044fe8000004185c */
[----:B---3--:R-:W-:Y:S04]  /*7ea0*/  F2FP.BF16.PACK_AB R138, R102, R154 ;  /* 0x0000009a668a723e */ /* 0x008fe800000010ff */
[----:B------:R-:W-:Y:S08]  /*7eb0*/  HMMA.16816.F32.BF16 R96, R104, R114, R96 ;  /* 0x000000726860723c */ /* 0x000ff00000041860 */
[C---:B-1----:R-:W-:Y:S01]  /*7ec0*/  HMMA.16816.F32.BF16 R104, R136.reuse, R120, R4 ;  /* 0x000000788868723c */ /* 0x042fe20000041804 */
[----:B------:R-:W1:Y:S07]  /*7ed0*/  LDSM.16.MT88.4 R4, [R174+0x3800] ;  /* 0x00380000ae04783b */ /* 0x000e6e0000004200 */
[C---:B------:R-:W-:Y:S01]  /*7ee0*/  HMMA.16816.F32.BF16 R108, R136.reuse, R122, R8 ;  /* 0x0000007a886c723c */ /* 0x040fe20000041808 */
[----:B------:R-:W2:Y:S07]  /*7ef0*/  LDSM.16.MT88.4 R8, [R177+0x3800] ;  /* 0x00380000b108783b */ /* 0x000eae0000004200 */
[C---:B------:R-:W-:Y:S01]  /*7f00*/  HMMA.16816.F32.BF16 R112, R136.reuse, R124, R12 ;  /* 0x0000007c8870723c */ /* 0x040fe2000004180c */
[----:B------:R-:W3:Y:S07]  /*7f10*/  LDSM.16.MT88.4 R12, [R173+0x5800] ;  /* 0x00580000ad0c783b */ /* 0x000eee0000004200 */
[C---:B------:R-:W-:Y:S01]  /*7f20*/  HMMA.16816.F32.BF16 R116, R136.reuse, R126, R16 ;  /* 0x0000007e8874723c */ /* 0x040fe20000041810 */
[----:B------:R-:W4:Y:S07]  /*7f30*/  LDSM.16.MT88.4 R16, [R174+0x5800] ;  /* 0x00580000ae10783b */ /* 0x000f2e0000004200 */
[C---:B------:R-:W-:Y:S01]  /*7f40*/  HMMA.16816.F32.BF16 R120, R136.reuse, R128, R20 ;  /* 0x000000808878723c */ /* 0x040fe20000041814 */
[----:B------:R-:W5:Y:S07]  /*7f50*/  LDSM.16.MT88.4 R20, [R177+0x5800] ;  /* 0x00580000b114783b */ /* 0x000f6e0000004200 */
[C---:B------:R-:W-:Y:S08]  /*7f60*/  HMMA.16816.F32.BF16 R124, R136.reuse, R130, R24 ;  /* 0x00000082887c723c */ /* 0x040ff00000041818 */
[C---:B------:R-:W-:Y:S08]  /*7f70*/  HMMA.16816.F32.BF16 R128, R136.reuse, R132, R28 ;  /* 0x000000848880723c */ /* 0x040ff0000004181c */
[C---:B------:R-:W-:Y:S08]  /*7f80*/  HMMA.16816.F32.BF16 R132, R136.reuse, R134, R32 ;  /* 0x000000868884723c */ /* 0x040ff00000041820 */
[C---:B------:R-:W-:Y:S08]  /*7f90*/  HMMA.16816.F32.BF16 R36, R136.reuse, R140, R36 ;  /* 0x0000008c8824723c */ /* 0x040ff00000041824 */
[C---:B------:R-:W-:Y:S08]  /*7fa0*/  HMMA.16816.F32.BF16 R40, R136.reuse, R142, R40 ;  /* 0x0000008e8828723c */ /* 0x040ff00000041828 */
[C---:B-1----:R-:W-:Y:S08]  /*7fb0*/  HMMA.16816.F32.BF16 R44, R136.reuse, R4, R44 ;  /* 0x00000004882c723c */ /* 0x042ff0000004182c */
[C---:B------:R-:W-:Y:S01]  /*7fc0*/  HMMA.16816.F32.BF16 R48, R136.reuse, R6, R48 ;  /* 0x000000068830723c */ /* 0x040fe20000041830 */
[----:B------:R-:W1:Y:S07]  /*7fd0*/  LDSM.16.MT88.4 R4, [R176+0x5800] ;  /* 0x00580000b004783b */ /* 0x000e6e0000004200 */
[C---:B--2---:R-:W-:Y:S07]  /*7fe0*/  HMMA.16816.F32.BF16 R52, R136.reuse, R8, R52 ;  /* 0x000000088834723c */ /* 0x044fee0000041834 */
[-C--:B------:R-:W-:Y:S01]  /*7ff0*/  MOV R8, R3.reuse ;  /* 0x0000000300087202 */ /* 0x080fe20000000f00 */
[C---:B------:R-:W-:Y:S08]  /*8000*/  HMMA.16816.F32.BF16 R56, R136.reuse, R10, R56 ;  /* 0x0000000a8838723c */ /* 0x040ff00000041838 */
[C---:B------:R-:W-:Y:S08]  /*8010*/  HMMA.16816.F32.BF16 R60, R136.reuse, R144, R60 ;  /* 0x00000090883c723c */ /* 0x040ff0000004183c */
[C---:B------:R-:W-:Y:S08]  /*8020*/  HMMA.16816.F32.BF16 R64, R136.reuse, R146, R64 ;  /* 0x000000928840723c */ /* 0x040ff00000041840 */
[C---:B---3--:R-:W-:Y:S08]  /*8030*/  HMMA.16816.F32.BF16 R68, R136.reuse, R12, R68 ;  /* 0x0000000c8844723c */ /* 0x048ff00000041844 */
[C---:B------:R-:W-:Y:S08]  /*8040*/  HMMA.16816.F32.BF16 R72, R136.reuse, R14, R72 ;  /* 0x0000000e8848723c */ /* 0x040ff00000041848 */
[C---:B----4-:R-:W-:Y:S08]  /*8050*/  HMMA.16816.F32.BF16 R76, R136.reuse, R16, R76 ;  /* 0x00000010884c723c */ /* 0x050ff0000004184c */
[C---:B------:R-:W-:Y:S08]  /*8060*/  HMMA.16816.F32.BF16 R80, R136.reuse, R18, R80 ;  /* 0x000000128850723c */ /* 0x040ff00000041850 */
[C---:B-----5:R-:W-:Y:S08]  /*8070*/  HMMA.16816.F32.BF16 R84, R136.reuse, R20, R84 ;  /* 0x000000148854723c */ /* 0x060ff00000041854 */
[C---:B------:R-:W-:Y:S08]  /*8080*/  HMMA.16816.F32.BF16 R88, R136.reuse, R22, R88 ;  /* 0x000000168858723c */ /* 0x040ff00000041858 */
[C---:B-1----:R-:W-:Y:S07]  /*8090*/  HMMA.16816.F32.BF16 R92, R136.reuse, R4, R92 ;  /* 0x00000004885c723c */ /* 0x042fee000004185c */
[----:B------:R-:W-:Y:S01]  /*80a0*/  FADD.FTZ R4, R165, R2 ;  /* 0x00000002a5047221 */ /* 0x000fe20000010000 */
[----:B------:R-:W-:Y:S04]  /*80b0*/  HMMA.16816.F32.BF16 R96, R136, R6, R96 ;  /* 0x000000068860723c */ /* 0x000fe80000041860 */
[----:B------:R-:W-:Y:S02]  /*80c0*/  FADD.FTZ R2, R150, R0 ;  /* 0x0000000096027221 */ /* 0x000fe40000010000 */
[----:B------:R-:W-:Y:S02]  /*80d0*/  FADD.FTZ R0, R156, R4 ;  /* 0x000000049c007221 */ /* 0x000fe40000010000 */
[----:B------:R-:W-:Y:S04]  /*80e0*/  FADD.FTZ R2, R149, R2 ;  /* 0x0000000295027221 */ /* 0x000fe80000010000 */
[----:B------:R-:W-:Y:S02]  /*80f0*/  FADD.FTZ R0, R155, R0 ;  /* 0x000000009b007221 */ /* 0x000fe40000010000 */
[----:B------:R-:W-:Y:S02]  /*8100*/  FADD.FTZ R4, R148, R2 ;  /* 0x0000000294047221 */ /* 0x000fe40000010000 */
[----:B------:R-:W-:Y:S02]  /*8110*/  FADD.FTZ R2, R154, R0 ;  /* 0x000000009a027221 */ /* 0x000fe40000010000 */
[----:B------:R-:W-:Y:S02]  /*8120*/  FADD.FTZ R0, R103, R4 ;  /* 0x0000000467007221 */ /* 0x000fe40000010000 */
[----:B------:R-:W-:Y:S01]  /*8130*/  FADD.FTZ R218, R102, R2 ;  /* 0x0000000266da7221 */ /* 0x000fe20000010000 */
[----:B------:R-:W-:Y:S01]  /*8140*/  MOV R102, R3 ;  /* 0x0000000300667202 */ /* 0x000fe20000000f00 */
[----:B------:R-:W-:Y:S01]  /*8150*/  FADD.FTZ R219, R101, R0 ;  /* 0x0000000065db7221 */ /* 0x000fe20000010000 */
[----:B------:R-:W-:Y:S01]  /*8160*/  MOV R101, R100 ;  /* 0x0000006400657202 */ /* 0x000fe20000000f00 */
[----:B------:R-:W-:-:S05]  /*8170*/  @P3 BRA `(.L_x_44) ;  /* 0xffffd27000003947 */ /* 0x000fca000383ffff */
.L_x_43:
[----:B------:R-:W-:Y:S05]  /*8180*/  BRA.DIV ~URZ, `(.L_x_45) ;  /* 0x000050227f007947 */ /* 0x000fea000b800000 */
[----:B------:R-:W1:Y:S04]  /*8190*/  SHFL.BFLY PT, R0, R218, 0x2, 0x1f ;  /* 0x0c401f00da007f89 */ /* 0x000e6800000e0000 */
[----:B------:R-:W2:Y:S01]  /*81a0*/  SHFL.BFLY PT, R2, R219, 0x2, 0x1f ;  /* 0x0c401f00db027f89 */ /* 0x000ea200000e0000 */
[----:B-1----:R-:W-:-:S02]  /*81b0*/  FADD.FTZ R0, R0, R218 ;  /* 0x000000da00007221 */ /* 0x002fc40000010000 */
[----:B--2---:R-:W-:-:S03]  /*81c0*/  FADD.FTZ R4, R2, R219 ;  /* 0x000000db02047221 */ /* 0x004fc60000010000 */
[----:B------:R-:W1:Y:S04]  /*81d0*/  SHFL.BFLY PT, R5, R0, 0x1, 0x1f ;  /* 0x0c201f0000057f89 */ /* 0x000e6800000e0000 */
[----:B------:R2:W3:Y:S01]  /*81e0*/  SHFL.BFLY PT, R3, R4, 0x1, 0x1f ;  /* 0x0c201f0004037f89 */ /* 0x0004e200000e0000 */
[----:B-1----:R-:W-:-:S05]  /*81f0*/  FADD.FTZ R0, R0, R5 ;  /* 0x0000000500007221 */ /* 0x002fca0000010000 */
.L_x_114:
[----:B------:R-:W-:Y:S01]  /*8200*/  FSETP.NE.FTZ.AND P1, PT, R0, RZ, PT ;  /* 0x000000ff0000720b */ /* 0x000fe20003f35000 */
[----:B---3--:R-:W-:Y:S01]  /*8210*/  FADD.FTZ R3, R3, R4 ;  /* 0x0000000403037221 */ /* 0x008fe20000010000 */
[----:B------:R-:W-:Y:S02]  /*8220*/  MOV R2, RZ ;  /* 0x000000ff00027202 */ /* 0x000fe40000000f00 */
[----:B------:R-:W-:Y:S02]  /*8230*/  MOV R21, 0xff800000 ;  /* 0xff80000000157802 */ /* 0x000fe40000000f00 */
[----:B------:R-:W-:-:S02]  /*8240*/  FSETP.NE.FTZ.AND P0, PT, R3, RZ, PT ;  /* 0x000000ff0300720b */ /* 0x000fc40003f15000 */
[----:B------:R-:W-:-:S05]  /*8250*/  MOV R20, 0xff800000 ;  /* 0xff80000000147802 */ /* 0x000fca0000000f00 */
[----:B------:R-:W1:Y:S01]  /*8260*/  @P1 MUFU.LG2 R5, R0 ;  /* 0x0000000000051308 */ /* 0x000e620000000c00 */
[----:B--2---:R-:W-:-:S05]  /*8270*/  @P1 MOV R4, 0x3f317218 ;  /* 0x3f31721800041802 */ /* 0x004fca0000000f00 */
[----:B------:R-:W-:Y:S02]  /*8280*/  @P1 FMUL.FTZ R4, R4, c[0x0][0x2d0] ;  /* 0x0000b40004041a20 */ /* 0x000fe40000410000 */
[----:B------:R2:W3:Y:S01]  /*8290*/  @P1 MUFU.RCP R2, R0 ;  /* 0x0000000000021308 */ /* 0x0004e20000001000 */
[----:B-1----:R-:W-:-:S04]  /*82a0*/  @P1 FMUL.FTZ R5, R5, 0.69314718246459960938 ;  /* 0x3f31721805051820 */ /* 0x002fc80000410000 */
[----:B------:R-:W-:Y:S01]  /*82b0*/  @P1 FFMA.FTZ R21, R4, R100, R5 ;  /* 0x0000006404151223 */ /* 0x000fe20000010005 */
[----:B------:R-:W-:Y:S02]  /*82c0*/  MOV R4, 0x1 ;  /* 0x0000000100047802 */ /* 0x000fe40000000f00 */
[----:B--2---:R-:W-:Y:S01]  /*82d0*/  MOV R0, RZ ;  /* 0x000000ff00007202 */ /* 0x004fe20000000f00 */
[C---:B---3--:R-:W-:Y:S02]  /*82e0*/  FMUL.FTZ R140, R2.reuse, R68 ;  /* 0x00000044028c7220 */ /* 0x048fe40000410000 */
[C---:B------:R-:W-:Y:S02]  /*82f0*/  FMUL.FTZ R141, R2.reuse, R69 ;  /* 0x00000045028d7220 */ /* 0x040fe40000410000 */
[C---:B------:R-:W-:Y:S01]  /*8300*/  FMUL.FTZ R138, R2.reuse, R104 ;  /* 0x00000068028a7220 */ /* 0x040fe20000410000 */
[----:B------:R-:W1:Y:S01]  /*8310*/  @P0 MUFU.RCP R0, R3 ;  /* 0x0000000300000308 */ /* 0x000e620000001000 */
        /* <DEDUP_REMOVED lines=45> */
[----:B------:R2:W3:Y:S01]  /*85f0*/  @P0 MUFU.LG2 R2, R3 ;  /* 0x0000000300020308 */ /* 0x0004e20000000c00 */
[C---:B-1----:R-:W-:Y:S02]  /*8600*/  FMUL.FTZ R88, R0.reuse, R118 ;  /* 0x0000007600587220 */ /* 0x042fe40000410000 */
[C---:B------:R-:W-:Y:S02]  /*8610*/  FMUL.FTZ R89, R0.reuse, R119 ;  /* 0x0000007700597220 */ /* 0x040fe40000410000 */
[C---:B------:R-:W-:Y:S02]  /*8620*/  FMUL.FTZ R150, R0.reuse, R126 ;  /* 0x0000007e00967220 */ /* 0x040fe40000410000 */
[----:B------:R-:W-:-:S02]  /*8630*/  FMUL.FTZ R151, R0, R127 ;  /* 0x0000007f00977220 */ /* 0x000fc40000410000 */
[C---:B------:R-:W-:Y:S02]  /*8640*/  FMUL.FTZ R118, R0.reuse, R134 ;  /* 0x0000008600767220 */ /* 0x040fe40000410000 */
[C---:B------:R-:W-:Y:S02]  /*8650*/  FMUL.FTZ R119, R0.reuse, R135 ;  /* 0x0000008700777220 */ /* 0x040fe40000410000 */
[C---:B------:R-:W-:Y:S02]  /*8660*/  FMUL.FTZ R146, R0.reuse, R110 ;  /* 0x0000006e00927220 */ /* 0x040fe40000410000 */
[----:B------:R-:W-:Y:S01]  /*8670*/  FMUL.FTZ R147, R0, R111 ;  /* 0x0000006f00937220 */ /* 0x000fe20000410000 */
[----:B--2---:R-:W-:Y:S01]  /*8680*/  @P0 MOV R3, 0x3f317218 ;  /* 0x3f31721800030802 */ /* 0x004fe20000000f00 */
[----:B---3--:R-:W-:Y:S02]  /*8690*/  @P0 FMUL.FTZ R2, R2, 0.69314718246459960938 ;  /* 0x3f31721802020820 */ /* 0x008fe40000410000 */
[----:B------:R-:W-:-:S02]  /*86a0*/  FMUL.FTZ R144, R0, R114 ;  /* 0x0000007200907220 */ /* 0x000fc40000410000 */
[----:B------:R-:W-:Y:S02]  /*86b0*/  @P0 FMUL.FTZ R3, R3, c[0x0][0x2d0] ;  /* 0x0000b40003030a20 */ /* 0x000fe40000410000 */
        /* <DEDUP_REMOVED lines=38> */
[----:B------:R-:W-:Y:S01]  /*8920*/  FMUL.FTZ R47, R0, R99 ;  /* 0x00000063002f7220 */ /* 0x000fe20000410000 */
[----:B------:R-:W-:Y:S01]  /*8930*/  PRMT R0, R4, 0x7610, R0 ;  /* 0x0000761004007816 */ /* 0x000fe20000000000 */
[----:B------:R-:W-:Y:S02]  /*8940*/  @P0 FFMA.FTZ R20, R3, R8, R2 ;  /* 0x0000000803140223 */ /* 0x000fe40000010002 */
.L_x_28:
[----:B--2---:R-:W2:Y:S01]  /*8950*/  S2R R2, SR_TID.X ;  /* 0x0000000000027919 */ /* 0x004ea20000002100 */
[----:B------:R-:W-:Y:S01]  /*8960*/  BSSY B0, `(.L_x_46) ;  /* 0x0000010000007945 */ /* 0x000fe20003800000 */
[----:B--2---:R-:W-:-:S13]  /*8970*/  LOP3.LUT P0, RZ, R2, 0xff, RZ, 0xc0, !PT ;  /* 0x000000ff02ff7812 */ /* 0x004fda000780c0ff */
[----:B------:R-:W-:Y:S05]  /*8980*/  @P0 BRA `(.L_x_47) ;  /* 0x000000d000000947 */ /* 0x000fea0003800000 */
[----:B------:R-:W2:Y:S01]  /*8990*/  S2R R4, SR_LANEID ;  /* 0x0000000000047919 */ /* 0x000ea20000000000 */
[----:B------:R-:W-:Y:S01]  /*89a0*/  VOTEU.ANY UR4, UPT, PT ;  /* 0x0000000000047886 */ /* 0x000fe200038e0100 */
[----:B-1----:R-:W-:Y:S01]  /*89b0*/  IMAD.MOV.U32 R5, RZ, RZ, c[0x0][0x564] ;  /* 0x00015900ff057624 */ /* 0x002fe200078e00ff */
[----:B------:R-:W2:Y:S08]  /*89c0*/  FLO.U32 R3, UR4 ;  /* 0x0000000400037d00 */ /* 0x000eb000080e0000 */
[----:B------:R-:W1:Y:S01]  /*89d0*/  POPC R2, UR4 ;  /* 0x0000000400027d09 */ /* 0x000e620008000000 */
[----:B--2---:R-:W-:Y:S01]  /*89e0*/  ISETP.EQ.U32.AND P0, PT, R3, R4, PT ;  /* 0x000000040300720c */ /* 0x004fe20003f02070 */
[----:B------:R-:W-:-:S12]  /*89f0*/  IMAD.MOV.U32 R4, RZ, RZ, c[0x0][0x560] ;  /* 0x00015800ff047624 */ /* 0x000fd800078e00ff */
[----:B-1----:R1:W2:Y:S04]  /*8a00*/  @P0 ATOMG.E.ADD.STRONG.GPU PT, R2, [R4.64], R2 ;  /* 0x00000002040209a8 */ /* 0x0022a800081ee1c6 */
[----:B-1----:R-:W1:Y:S04]  /*8a10*/  S2R R4, SR_LTMASK ;  /* 0x0000000000047919 */ /* 0x002e680000003900 */
[----:B--2---:R1:W2:Y:S02]  /*8a20*/  SHFL.IDX PT, R3, R2, R3, 0x1f ;  /* 0x00001f0302037589 */ /* 0x0042a400000e0000 */
[----:B-1----:R-:W-:-:S06]  /*8a30*/  LOP3.LUT R2, R4, UR4, RZ, 0xc0, !PT ;  /* 0x0000000404027c12 */ /* 0x002fcc000f8ec0ff */
[----:B------:R-:W2:Y:S02]  /*8a40*/  POPC R2, R2 ;  /* 0x0000000200027309 */ /* 0x000ea40000000000 */
[----:B--2---:R-:W-:-:S06]  /*8a50*/  IADD3 R224, R3, c[0x0][0xc], R2 ;  /* 0x0000030003e07a10 */ /* 0x004fcc0007ffe002 */
.L_x_47:
[----:B------:R-:W-:Y:S05]  /*8a60*/  BSYNC B0 ;  /* 0x0000000000007941 */ /* 0x000fea0003800000 */
.L_x_46:
[----:B------:R-:W-:Y:S01]  /*8a70*/  PRMT R0, R0, 0x9910, RZ ;  /* 0x0000991000007816 */ /* 0x000fe200000000ff */
[----:B------:R-:W-:Y:S01]  /*8a80*/  BSSY B1, `(.L_x_48) ;  /* 0x000034d000017945 */ /* 0x000fe20003800000 */
[----:B------:R-:W-:Y:S02]  /*8a90*/  IMAD.MOV.U32 R78, RZ, RZ, R224 ;  /* 0x000000ffff4e7224 */ /* 0x000fe400078e00e0 */
[----:B------:R-:W-:-:S13]  /*8aa0*/  ISETP.NE.AND P0, PT, R0, RZ, PT ;  /* 0x000000ff0000720c */ /* 0x000fda0003f05270 */
[----:B------:R-:W-:Y:S05]  /*8ab0*/  @!P0 BRA `(.L_x_49) ;  /* 0x0000283000008947 */ /* 0x000fea0003800000 */
[----:B------:R-:W2:Y:S04]  /*8ac0*/  LDL R12, [R1+0x10] ;  /* 0x00001000010c7983 */ /* 0x000ea80000100800 */
[----:B------:R-:W3:Y:S04]  /*8ad0*/  LDL R11, [R1+0x14] ;  /* 0x00001400010b7983 */ /* 0x000ee80000100800 */
[----:B------:R-:W4:Y:S04]  /*8ae0*/  LDL R8, [R1+0x1c] ;  /* 0x00001c0001087983 */ /* 0x000f280000100800 */
[----:B------:R-:W4:Y:S04]  /*8af0*/  LDL R10, [R1+0x18] ;  /* 0x00001800010a7983 */ /* 0x000f280000100800 */
[----:B------:R-:W4:Y:S04]  /*8b00*/  LDL R7, [R1+0x2c] ;  /* 0x00002c0001077983 */ /* 0x000f280000100800 */
[----:B------:R-:W4:Y:S04]  /*8b10*/  LDL R6, [R1+0x24] ;  /* 0x0000240001067983 */ /* 0x000f280000100800 */
[----:B-1----:R-:W4:Y:S04]  /*8b20*/  LDL R5, [R1+0x28] ;  /* 0x0000280001057983 */ /* 0x002f280000100800 */
[----:B------:R-:W4:Y:S01]  /*8b30*/  LDL R9, [R1+0x20] ;  /* 0x0000200001097983 */ /* 0x000f220000100800 */
[----:B------:R-:W-:Y:S01]  /*8b40*/  WARPSYNC 0xffffffff ;  /* 0xffffffff00007948 */ /* 0x000fe20003800000 */
[----:B------:R-:W-:-:S02]  /*8b50*/  F2FP.BF16.PACK_AB R0, R139, R138 ;  /* 0x0000008a8b00723e */ /* 0x000fc400000010ff */
[----:B------:R-:W-:Y:S01]  /*8b60*/  BAR.SYNC.DEFER_BLOCKING 0x1, 0x100 ;  /* 0x0044000000007b1d */ /* 0x000fe20000010000 */
[----:B------:R-:W-:Y:S02]  /*8b70*/  F2FP.BF16.PACK_AB R2, R149, R148 ;  /* 0x000000949502723e */ /* 0x000fe400000010ff */
[----:B------:R-:W-:Y:S02]  /*8b80*/  F2FP.BF16.PACK_AB R3, R101, R100 ;  /* 0x000000646503723e */ /* 0x000fe400000010ff */
[----:B------:R-:W-:Y:S02]  /*8b90*/  F2FP.BF16.PACK_AB R4, R123, R122 ;  /* 0x0000007a7b04723e */ /* 0x000fe400000010ff */
[----:B------:R-:W-:-:S04]  /*8ba0*/  ISETP.NE.U32.AND P2, PT, RZ, c[0x0][0x508], PT ;  /* 0x00014200ff007a0c */ /* 0x000fc80003f45070 */
[----:B------:R-:W-:Y:S02]  /*8bb0*/  ISETP.NE.AND.EX P2, PT, RZ, c[0x0][0x50c], PT, P2 ;  /* 0x00014300ff007a0c */ /* 0x000fe40003f45320 */
[----:B------:R-:W-:-:S04]  /*8bc0*/  ISETP.NE.U32.AND P1, PT, RZ, c[0x0][0x500], PT ;  /* 0x00014000ff007a0c */ /* 0x000fc80003f25070 */
[----:B------:R-:W-:Y:S01]  /*8bd0*/  ISETP.NE.AND.EX P1, PT, RZ, c[0x0][0x504], PT, P1 ;  /* 0x00014100ff007a0c */ /* 0x000fe20003f25310 */
[----:B--2---:R1:W-:Y:S04]  /*8be0*/  STS [R12], R0 ;  /* 0x000000000c007388 */ /* 0x0043e80000000800 */
[----:B------:R2:W-:Y:S04]  /*8bf0*/  STS [R12+0x400], R2 ;  /* 0x000400020c007388 */ /* 0x0005e80000000800 */
[----:B---3--:R3:W-:Y:S01]  /*8c00*/  STS [R11], R3 ;  /* 0x000000030b007388 */ /* 0x0087e20000000800 */
[----:B-1----:R-:W-:-:S02]  /*8c10*/  F2FP.BF16.PACK_AB R0, R147, R146 ;  /* 0x000000929300723e */ /* 0x002fc400000010ff */
[----:B--2---:R-:W-:-:S03]  /*8c20*/  F2FP.BF16.PACK_AB R2, R103, R102 ;  /* 0x000000666702723e */ /* 0x004fc600000010ff */
[----:B------:R1:W-:Y:S01]  /*8c30*/  STS [R11+0x400], R0 ;  /* 0x000400000b007388 */ /* 0x0003e20000000800 */
[----:B---3--:R-:W-:-:S03]  /*8c40*/  F2FP.BF16.PACK_AB R3, R145, R144 ;  /* 0x000000909103723e */ /* 0x008fc600000010ff */
[----:B----4-:R2:W-:Y:S04]  /*8c50*/  STS [R8], R2 ;  /* 0x0000000208007388 */ /* 0x0105e80000000800 */
[----:B------:R3:W-:Y:S01]  /*8c60*/  STS [R8+0x400], R3 ;  /* 0x0004000308007388 */ /* 0x0007e20000000800 */
[----:B-1----:R-:W-:Y:S02]  /*8c70*/  F2FP.BF16.PACK_AB R0, R105, R104 ;  /* 0x000000686900723e */ /* 0x002fe400000010ff */
[----:B--2---:R-:W-:-:S03]  /*8c80*/  F2FP.BF16.PACK_AB R2, R89, R88 ;  /* 0x000000585902723e */ /* 0x004fc600000010ff */
[----:B------:R1:W-:Y:S01]  /*8c90*/  STS [R10], R0 ;  /* 0x000000000a007388 */ /* 0x0003e20000000800 */
[----:B---3--:R-:W-:-:S03]  /*8ca0*/  F2FP.BF16.PACK_AB R3, R109, R108 ;  /* 0x0000006c6d03723e */ /* 0x008fc600000010ff */
[----:B------:R2:W-:Y:S04]  /*8cb0*/  STS [R10+0x400], R2 ;  /* 0x000400020a007388 */ /* 0x0005e80000000800 */
[----:B------:R3:W-:Y:S01]  /*8cc0*/  STS [R7], R3 ;  /* 0x0000000307007388 */ /* 0x0007e20000000800 */
[----:B-1----:R-:W-:Y:S02]  /*8cd0*/  F2FP.BF16.PACK_AB R0, R93, R92 ;  /* 0x0000005c5d00723e */ /* 0x002fe400000010ff */
[----:B--2---:R-:W-:-:S03]  /*8ce0*/  F2FP.BF16.PACK_AB R2, R113, R112 ;  /* 0x000000707102723e */ /* 0x004fc600000010ff */
[----:B------:R1:W-:Y:S01]  /*8cf0*/  STS [R7+0x400], R0 ;  /* 0x0004000007007388 */ /* 0x0003e20000000800 */
[----:B---3--:R-:W-:-:S03]  /*8d00*/  F2FP.BF16.PACK_AB R3, R151, R150 ;  /* 0x000000969703723e */ /* 0x008fc600000010ff */
[----:B------:R2:W-:Y:S04]  /*8d10*/  STS [R6], R2 ;  /* 0x0000000206007388 */ /* 0x0005e80000000800 */
        /* <DEDUP_REMOVED lines=11> */
[----:B------:R2:W-:Y:S04]  /*8dd0*/  STS [R12+0x4000], R2 ;  /* 0x004000020c007388 */ /* 0x0005e80000000800 */
[----:B------:R3:W-:Y:S01]  /*8de0*/  STS [R12+0x4400], R3 ;  /* 0x004400030c007388 */ /* 0x0007e20000000800 */
        /* <DEDUP_REMOVED lines=29> */
[----:B------:R3:W-:Y:S04]  /*8fc0*/  STS [R12+0x8000], R4 ;  /* 0x008000040c007388 */ /* 0x0007e80000000800 */
[----:B------:R4:W-:Y:S01]  /*8fd0*/  STS [R12+0x8400], R2 ;  /* 0x008400020c007388 */ /* 0x0009e20000000800 */
[----:B-1----:R-:W-:Y:S02]  /*8fe0*/  F2FP.BF16.PACK_AB R0, R69, R68 ;  /* 0x000000444500723e */ /* 0x002fe400000010ff */
[----:B--2---:R-:W-:-:S03]  /*8ff0*/  F2FP.BF16.PACK_AB R3, R73, R72 ;  /* 0x000000484903723e */ /* 0x004fc600000010ff */
[----:B------:R1:W-:Y:S01]  /*9000*/  STS [R11+0x8000], R0 ;  /* 0x008000000b007388 */ /* 0x0003e20000000800 */
[----:B---3--:R-:W-:Y:S02]  /*9010*/  F2FP.BF16.PACK_AB R4, R59, R58 ;  /* 0x0000003a3b04723e */ /* 0x008fe400000010ff */
[----:B----4-:R-:W-:-:S03]  /*9020*/  F2FP.BF16.PACK_AB R2, R63, R62 ;  /* 0x0000003e3f02723e */ /* 0x010fc600000010ff */
[----:B------:R2:W-:Y:S04]  /*9030*/  STS [R11+0x8400], R4 ;  /* 0x008400040b007388 */ /* 0x0005e80000000800 */
[----:B------:R3:W-:Y:S04]  /*9040*/  STS [R8+0x8000], R3 ;  /* 0x0080000308007388 */ /* 0x0007e80000000800 */
[----:B------:R4:W-:Y:S01]  /*9050*/  STS [R8+0x8400], R2 ;  /* 0x0084000208007388 */ /* 0x0009e20000000800 */
[----:B-1----:R-:W-:-:S05]  /*9060*/  F2FP.BF16.PACK_AB R0, R77, R76 ;  /* 0x0000004c4d00723e */ /* 0x002fca00000010ff */
[----:B------:R1:W-:Y:S01]  /*9070*/  STS [R10+0x8000], R0 ;  /* 0x008000000a007388 */ /* 0x0003e20000000800 */
[----:B--2---:R-:W-:Y:S02]  /*9080*/  F2FP.BF16.PACK_AB R4, R75, R74 ;  /* 0x0000004a4b04723e */ /* 0x004fe400000010ff */
[----:B---3--:R-:W-:-:S03]  /*9090*/  F2FP.BF16.PACK_AB R3, R143, R142 ;  /* 0x0000008e8f03723e */ /* 0x008fc600000010ff */
[----:B------:R2:W-:Y:S01]  /*90a0*/  STS [R10+0x8400], R4 ;  /* 0x008400040a007388 */ /* 0x0005e20000000800 */
[----:B----4-:R-:W-:-:S03]  /*90b0*/  F2FP.BF16.PACK_AB R2, R71, R70 ;  /* 0x000000464702723e */ /* 0x010fc600000010ff */
[----:B------:R3:W-:Y:S04]  /*90c0*/  STS [R7+0x8000], R3 ;  /* 0x0080000307007388 */ /* 0x0007e80000000800 */
[----:B------:R3:W-:Y:S01]  /*90d0*/  STS [R7+0x8400], R2 ;  /* 0x0084000207007388 */ /* 0x0007e20000000800 */
[----:B------:R-:W-:-:S03]  /*90e0*/  IMAD.MOV.U32 R12, RZ, RZ, c[0x0][0x388] ;  /* 0x0000e200ff0c7624 */ /* 0x000fc600078e00ff */
[----:B------:R-:W4:Y:S01]  /*90f0*/  LDL.LU R8, [R1+0x8] ;  /* 0x0000080001087983 */ /* 0x000f220000300800 */
[----:B-1----:R-:W-:-:S05]  /*9100*/  F2FP.BF16.PACK_AB R0, R85, R84 ;  /* 0x000000545500723e */ /* 0x002fca00000010ff */
[----:B------:R1:W-:Y:S01]  /*9110*/  STS [R6+0x8000], R0 ;  /* 0x0080000006007388 */ /* 0x0003e20000000800 */
[----:B--2---:R-:W-:Y:S02]  /*9120*/  @P2 LEA R4, P0, R228, c[0x0][0x508], 0x2 ;  /* 0x00014200e4042a11 */ /* 0x004fe400078010ff */
[----:B---3--:R-:W-:Y:S02]  /*9130*/  F2FP.BF16.PACK_AB R3, R67, R66 ;  /* 0x000000424303723e */ /* 0x008fe400000010ff */
[----:B------:R-:W-:-:S03]  /*9140*/  F2FP.BF16.PACK_AB R2, R81, R80 ;  /* 0x000000505102723e */ /* 0x000fc600000010ff */
[----:B------:R2:W-:Y:S04]  /*9150*/  STS [R6+0x8400], R3 ;  /* 0x0084000306007388 */ /* 0x0005e80000000800 */
[----:B------:R3:W-:Y:S01]  /*9160*/  STS [R5+0x8000], R2 ;  /* 0x0080000205007388 */ /* 0x0007e20000000800 */
[----:B-1----:R-:W-:-:S05]  /*9170*/  F2FP.BF16.PACK_AB R0, R55, R54 ;  /* 0x000000363700723e */ /* 0x002fca00000010ff */
[----:B------:R1:W-:Y:S01]  /*9180*/  STS [R5+0x8400], R0 ;  /* 0x0084000005007388 */ /* 0x0003e20000000800 */
[----:B--2---:R-:W-:Y:S01]  /*9190*/  F2FP.BF16.PACK_AB R3, R49, R48 ;  /* 0x000000303103723e */ /* 0x004fe200000010ff */
[----:B------:R-:W-:Y:S02]  /*91a0*/  IMAD.MOV.U32 R6, RZ, RZ, 0x4 ;  /* 0x00000004ff067424 */ /* 0x000fe400078e00ff */
[----:B---3--:R-:W-:Y:S02]  /*91b0*/  IMAD.MOV.U32 R2, RZ, RZ, RZ ;  /* 0x000000ffff027224 */ /* 0x008fe400078e00ff */
[----:B------:R-:W-:Y:S01]  /*91c0*/  STS [R9+0x8000], R3 ;  /* 0x0080000309007388 */ /* 0x000fe20000000800 */
[C---:B------:R-:W-:Y:S01]  /*91d0*/  IMAD.WIDE R6, R228.reuse, R6, c[0x0][0x500] ;  /* 0x00014000e4067625 */ /* 0x040fe200078e0206 */
[----:B-1----:R-:W-:Y:S02]  /*91e0*/  F2FP.BF16.PACK_AB R0, R47, R46 ;  /* 0x0000002e2f00723e */ /* 0x002fe400000010ff */
[----:B------:R-:W-:-:S03]  /*91f0*/  @P2 LEA.HI.X R5, R228, c[0x0][0x50c], R251, 0x2, P0 ;  /* 0x00014300e4052a11 */ /* 0x000fc600000f14fb */
[----:B------:R1:W-:Y:S04]  /*9200*/  STS [R9+0x8400], R0 ;  /* 0x0084000009007388 */ /* 0x0003e80000000800 */
[----:B------:R-:W-:Y:S06]  /*9210*/  BAR.SYNC.DEFER_BLOCKING 0x1, 0x100 ;  /* 0x0044000000007b1d */ /* 0x000fec0000010000 */
[----:B------:R2:W5:Y:S04]  /*9220*/  @P2 LDG.E R12, [R4.64] ;  /* 0x00000006040c2981 */ /* 0x000568000c1e1900 */
[----:B------:R2:W5:Y:S01]  /*9230*/  @P1 LDG.E R2, [R6.64] ;  /* 0x0000000606021981 */ /* 0x000562000c1e1900 */
[----:B----4-:R-:W-:-:S04]  /*9240*/  ISETP.NE.AND P0, PT, R8, RZ, PT ;  /* 0x000000ff0800720c */ /* 0x010fc80003f05270 */
[----:B-1----:R-:W-:Y:S01]  /*9250*/  SEL R0, R8, c[0x0][0x3d4], P0 ;  /* 0x0000f50008007a07 */ /* 0x002fe20000000000 */
[----:B------:R-:W-:Y:S05]  /*9260*/  @P2 BRA `(.L_x_50) ;  /* 0x0000004000002947 */ /* 0x000fea0003800000 */
[----:B--2---:R-:W-:Y:S05]  /*9270*/  @!P1 BRA `(.L_x_50) ;  /* 0x0000003000009947 */ /* 0x004fea0003800000 */
[----:B-----5:R1:W2:Y:S04]  /*9280*/  LDG.E R12, [R6.64] ;  /* 0x00000006060c7981 */ /* 0x0202a8000c1e1900 */
[----:B-1----:R-:W2:Y:S02]  /*9290*/  LDG.E R6, [R6.64+0x4] ;  /* 0x0000040606067981 */ /* 0x002ea4000c1e1900 */
[----:B--2---:R-:W-:Y:S02]  /*92a0*/  IADD3 R12, -R12, R6, RZ ;  /* 0x000000060c0c7210 */ /* 0x004fe40007ffe1ff */
.L_x_50:
[----:B--2---:R-:W2:Y:S04]  /*92b0*/  LDL R3, [R1+0x3c] ;  /* 0x00003c0001037983 */ /* 0x004ea80000100800 */
[----:B------:R-:W3:Y:S01]  /*92c0*/  LDL R13, [R1+0xc] ;  /* 0x00000c00010d7983 */ /* 0x000ee20000100800 */
[----:B------:R-:W-:Y:S01]  /*92d0*/  IMAD.MOV.U32 R10, RZ, RZ, 0x368 ;  /* 0x00000368ff0a7424 */ /* 0x000fe200078e00ff */
[----:B------:R-:W-:Y:S01]  /*92e0*/  ISETP.GT.AND P3, PT, R0, 0x1, PT ;  /* 0x000000010000780c */ /* 0x000fe20003f64270 */
[----:B------:R-:W-:Y:S01]  /*92f0*/  IMAD.MOV.U32 R0, RZ, RZ, c[0x0][0x4e8] ;  /* 0x00013a00ff007624 */ /* 0x000fe200078e00ff */
[----:B------:R-:W4:Y:S01]  /*9300*/  LDL R22, [R1+0x38] ;  /* 0x0000380001167983 */ /* 0x000f220000100800 */
[----:B------:R-:W-:-:S02]  /*9310*/  ISETP.NE.U32.AND P0, PT, RZ, c[0x0][0x500], PT ;  /* 0x00014000ff007a0c */ /* 0x000fc40003f05070 */
[----:B------:R-:W-:Y:S02]  /*9320*/  SEL R10, R10, 0x328, P3 ;  /* 0x000003280a0a7807 */ /* 0x000fe40001800000 */
[----:B------:R-:W-:Y:S02]  /*9330*/  ISETP.NE.AND.EX P0, PT, RZ, c[0x0][0x504], PT, P0 ;  /* 0x00014100ff007a0c */ /* 0x000fe40003f05300 */
[----:B------:R-:W1:Y:S01]  /*9340*/  LDC.64 R6, c[0x0][R10+0x170] ;  /* 0x00005c000a067b82 */ /* 0x000e620000000a00 */
[----:B------:R-:W-:Y:S02]  /*9350*/  ISETP.NE.AND P2, PT, R0, 0x1, PT ;  /* 0x000000010000780c */ /* 0x000fe40003f45270 */
[----:B------:R-:W-:Y:S02]  /*9360*/  SEL R0, R228, RZ, !P0 ;  /* 0x000000ffe4007207 */ /* 0x000fe40004000000 */
[----:B------:R-:W-:-:S03]  /*9370*/  SEL R5, R251, RZ, !P0 ;  /* 0x000000fffb057207 */ /* 0x000fc60004000000 */
[----:B------:R-:W1:Y:S08]  /*9380*/  LDC.64 R14, c[0x0][R10+0x168] ;  /* 0x00005a000a0e7b82 */ /* 0x000e700000000a00 */
[----:B------:R1:W2:Y:S08]  /*9390*/  LDC.64 R18, c[0x0][R10+0x178] ;  /* 0x00005e000a127b82 */ /* 0x0002b00000000a00 */
[----:B------:R1:W2:Y:S01]  /*93a0*/  LDC.64 R16, c[0x0][R10+0x160] ;  /* 0x000058000a107b82 */ /* 0x0002a20000000a00 */
[----:B------:R-:W1:Y:S02]  /*93b0*/  S2R R23, SR_TID.X ;  /* 0x0000000000177919 */ /* 0x000e640000002100 */
[----:B-1----:R-:W-:-:S04]  /*93c0*/  IMAD R4, R7, R0, RZ ;  /* 0x0000000007047224 */ /* 0x002fc800078e02ff */
[C---:B------:R-:W-:Y:S02]  /*93d0*/  IMAD R11, R6.reuse, R5, R4 ;  /* 0x00000005060b7224 */ /* 0x040fe400078e0204 */
[----:B------:R-:W-:-:S04]  /*93e0*/  IMAD.WIDE.U32 R6, R6, R0, RZ ;  /* 0x0000000006067225 */ /* 0x000fc800078e00ff */
[----:B------:R-:W-:-:S04]  /*93f0*/  IMAD.WIDE.U32 R8, R14, R234, RZ ;  /* 0x000000ea0e087225 */ /* 0x000fc800078e00ff */
[----:B------:R-:W-:Y:S01]  /*9400*/  IMAD R10, R15, R234, RZ ;  /* 0x000000ea0f0a7224 */ /* 0x000fe200078e02ff */
[--C-:B-----5:R-:W-:Y:S02]  /*9410*/  IADD3 R14, P1, P0, R6, R8, R2.reuse ;  /* 0x00000008060e7210 */ /* 0x120fe4000783e002 */
[----:B------:R-:W-:Y:S02]  /*9420*/  SHF.R.S32.HI R6, RZ, 0x1f, R2 ;  /* 0x0000001fff067819 */ /* 0x000fe40000011402 */
[----:B------:R-:W-:-:S04]  /*9430*/  SHF.R.S32.HI R15, RZ, 0x1f, R23 ;  /* 0x0000001fff0f7819 */ /* 0x000fc80000011417 */
[----:B------:R-:W-:-:S04]  /*9440*/  LEA.HI R15, R15, R23, RZ, 0x5 ;  /* 0x000000170f0f7211 */ /* 0x000fc800078f28ff */
[----:B------:R-:W-:-:S05]  /*9450*/  LOP3.LUT R15, R15, 0xffffffe0, RZ, 0xc0, !PT ;  /* 0xffffffe00f0f7812 */ /* 0x000fca00078ec0ff */
[----:B------:R-:W-:Y:S02]  /*9460*/  IMAD.IADD R15, R23, 0x1, -R15 ;  /* 0x00000001170f7824 */ /* 0x000fe400078e0a0f */
[----:B--2---:R-:W-:-:S04]  /*9470*/  IMAD R3, R225, 0x80, R3 ;  /* 0x00000080e1037824 */ /* 0x004fc800078e0203 */
[----:B------:R-:W-:-:S04]  /*9480*/  @P2 IMAD.HI.U32 R5, R3, c[0x0][0x4ec], RZ ;  /* 0x00013b0003052a27 */ /* 0x000fc800078e00ff */
[----:B------:R-:W-:Y:S01]  /*9490*/  IMAD.MOV.U32 R4, RZ, RZ, R3 ;  /* 0x000000ffff047224 */ /* 0x000fe200078e0003 */
[----:B------:R-:W-:Y:S02]  /*94a0*/  @P2 SHF.R.U32.HI R4, RZ, c[0x0][0x4f0], R5 ;  /* 0x00013c00ff042a19 */ /* 0x000fe40000011605 */
[----:B---3--:R-:W-:Y:S01]  /*94b0*/  SEL R5, R13, RZ, P3 ;  /* 0x000000ff0d057207 */ /* 0x008fe20001800000 */
[----:B------:R-:W-:Y:S02]  /*94c0*/  IMAD.IADD R13, R7, 0x1, R11 ;  /* 0x00000001070d7824 */ /* 0x000fe400078e020b */
[----:B------:R-:W-:Y:S02]  /*94d0*/  IMAD.IADD R7, R9, 0x1, R10 ;  /* 0x0000000109077824 */ /* 0x000fe400078e020a */
[----:B------:R-:W-:Y:S02]  /*94e0*/  IMAD.MOV R10, RZ, RZ, -R4 ;  /* 0x000000ffff0a7224 */ /* 0x000fe400078e0a04 */
[----:B------:R-:W-:-:S02]  /*94f0*/  IMAD R11, R19, R5, RZ ;  /* 0x00000005130b7224 */ /* 0x000fc400078e02ff */
[----:B------:R-:W-:Y:S01]  /*9500*/  IMAD.WIDE.U32 R8, R18, R5, RZ ;  /* 0x0000000512087225 */ /* 0x000fe200078e00ff */
[----:B------:R-:W-:-:S03]  /*9510*/  IADD3.X R13, R13, R7, R6, P1, P0 ;  /* 0x000000070d0d7210 */ /* 0x000fc60000fe0406 */
[----:B------:R-:W-:Y:S01]  /*9520*/  IMAD R5, R10, c[0x0][0x4e8], R3 ;  /* 0x00013a000a057a24 */ /* 0x000fe200078e0203 */
[----:B------:R-:W-:Y:S01]  /*9530*/  IADD3 R8, P1, P0, R4, R14, R8 ;  /* 0x0000000e04087210 */ /* 0x000fe2000783e008 */
[----:B------:R-:W-:Y:S01]  /*9540*/  IMAD.IADD R11, R9, 0x1, R11 ;  /* 0x00000001090b7824 */ /* 0x000fe200078e020b */
[----:B------:R-:W-:Y:S01]  /*9550*/  SHF.R.S32.HI R7, RZ, 0x1f, R4 ;  /* 0x0000001fff077819 */ /* 0x000fe20000011404 */
[----:B------:R-:W-:Y:S01]  /*9560*/  IMAD R4, R17, R5, RZ ;  /* 0x0000000511047224 */ /* 0x000fe200078e02ff */
[----:B------:R-:W-:Y:S02]  /*9570*/  SHF.R.S32.HI R10, RZ, 0x1f, R5 ;  /* 0x0000001fff0a7819 */ /* 0x000fe40000011405 */
[----:B------:R-:W-:Y:S01]  /*9580*/  IADD3.X R9, R7, R13, R11, P1, P0 ;  /* 0x0000000d07097210 */ /* 0x000fe20000fe040b */
[----:B------:R-:W-:Y:S02]  /*9590*/  IMAD.MOV.U32 R11, RZ, RZ, c[0x0][0x4a8] ;  /* 0x00012a00ff0b7624 */ /* 0x000fe400078e00ff */
[----:B------:R-:W-:-:S02]  /*95a0*/  IMAD R7, R16, R10, R4 ;  /* 0x0000000a10077224 */ /* 0x000fc400078e0204 */
[----:B------:R-:W-:Y:S01]  /*95b0*/  IMAD.WIDE.U32 R4, R16, R5, R8 ;  /* 0x0000000510047225 */ /* 0x000fe200078e0008 */
[----:B------:R-:W-:-:S03]  /*95c0*/  SEL R8, R11, c[0x0][0x450], P3 ;  /* 0x000114000b087a07 */ /* 0x000fc60001800000 */
[----:B------:R-:W-:Y:S01]  /*95d0*/  IMAD.MOV.U32 R9, RZ, RZ, c[0x0][0x4ac] ;  /* 0x00012b00ff097624 */ /* 0x000fe200078e00ff */
[----:B------:R-:W-:Y:S01]  /*95e0*/  LEA R8, P0, R4, R8, 0x2 ;  /* 0x0000000804087211 */ /* 0x000fe200078010ff */
[----:B------:R-:W-:-:S03]  /*95f0*/  IMAD.IADD R5, R5, 0x1, R7 ;  /* 0x0000000105057824 */ /* 0x000fc600078e0207 */
[----:B------:R-:W-:-:S04]  /*9600*/  SEL R9, R9, c[0x0][0x454], P3 ;  /* 0x0001150009097a07 */ /* 0x000fc80001800000 */
[----:B------:R-:W-:Y:S01]  /*9610*/  LEA.HI.X R4, R4, R9, R5, 0x2, P0 ;  /* 0x0000000904047211 */ /* 0x000fe200000f1405 */
[----:B------:R-:W-:Y:S01]  /*9620*/  SHFL.IDX PT, R10, R8, RZ, 0x1c1f ;  /* 0x001c1fff080a7589 */ /* 0x000fe200000e0000 */
[----:B----4-:R-:W-:-:S03]  /*9630*/  IMAD R5, R225, 0x80, R22 ;  /* 0x00000080e1057824 */ /* 0x010fc600078e0216 */
[----:B------:R-:W1:Y:S04]  /*9640*/  SHFL.IDX PT, R11, R4, RZ, 0x1c1f ;  /* 0x001c1fff040b7589 */ /* 0x000e6800000e0000 */
[----:B------:R-:W-:Y:S04]  /*9650*/  SHFL.IDX PT, R8, R8, 0x1, 0x1c1f ;  /* 0x003c1f0008087f89 */ /* 0x000fe800000e0000 */
[----:B------:R2:W3:Y:S01]  /*9660*/  SHFL.IDX PT, R9, R4, 0x1, 0x1c1f ;  /* 0x003c1f0004097f89 */ /* 0x0004e200000e0000 */
[----:B------:R-:W-:Y:S02]  /*9670*/  LOP3.LUT P0, RZ, R15, 0x3, RZ, 0xc0, !PT ;  /* 0x000000030fff7812 */ /* 0x000fe4000780c0ff */
[----:B------:R-:W-:Y:S01]  /*9680*/  IADD3 R7, R5, 0x8, RZ ;  /* 0x0000000805077810 */ /* 0x000fe20007ffe0ff */
[----:B--2---:R-:W-:-:S05]  /*9690*/  IMAD R4, R12, c[0x0][0x4e8], RZ ;  /* 0x00013a000c047a24 */ /* 0x004fca00078e02ff */
[-C--:B------:R-:W-:Y:S02]  /*96a0*/  ISETP.GE.OR P1, PT, R5, R4.reuse, P0 ;  /* 0x000000040500720c */ /* 0x080fe40000726670 */
[----:B------:R-:W-:-:S11]  /*96b0*/  ISETP.GE.OR P0, PT, R7, R4, P0 ;  /* 0x000000040700720c */ /* 0x000fd60000706670 */
[----:B-1----:R1:W-:Y:S01]  /*96c0*/  @!P1 ST.E [R10.64], R21 ;  /* 0x000000150a009985 */ /* 0x0023e2000c101906 */
[----:B------:R-:W-:-:S03]  /*96d0*/  ISETP.GE.AND P1, PT, R5, R4, PT ;  /* 0x000000040500720c */ /* 0x000fc60003f26270 */
[----:B---3--:R1:W-:Y:S01]  /*96e0*/  @!P0 ST.E [R8.64], R20 ;  /* 0x0000001408008985 */ /* 0x0083e2000c101906 */
[----:B------:R-:W-:Y:S01]  /*96f0*/  ISETP.GE.AND P0, PT, R7, R4, PT ;  /* 0x000000040700720c */ /* 0x000fe20003f06270 */
[----:B------:R-:W-:Y:S05]  /*9700*/  @P3 BRA `(.L_x_51) ;  /* 0x0000085000003947 */ /* 0x000fea0003800000 */
[----:B------:R-:W2:Y:S01]  /*9710*/  LDL R15, [R1+0x30] ;  /* 0x00003000010f7983 */ /* 0x000ea20000100800 */
[----:B------:R-:W-:Y:S01]  /*9720*/  IMAD R3, R6, c[0x0][0x3a0], RZ ;  /* 0x0000e80006037a24 */ /* 0x000fe200078e02ff */
[----:B-1----:R-:W-:Y:S01]  /*9730*/  SHF.R.S32.HI R8, RZ, 0x1f, R0 ;  /* 0x0000001fff087819 */ /* 0x002fe20000011400 */
[C---:B------:R-:W-:Y:S01]  /*9740*/  IMAD.WIDE.U32 R6, R2.reuse, c[0x0][0x3a0], RZ ;  /* 0x0000e80002067a25 */ /* 0x040fe200078e00ff */
[----:B------:R1:W3:Y:S03]  /*9750*/  LDS.128 R24, [R195+0x80] ;  /* 0x00008000c3187984 */ /* 0x0002e60000000c00 */
[----:B------:R-:W-:Y:S01]  /*9760*/  IMAD R2, R2, c[0x0][0x3a4], R3 ;  /* 0x0000e90002027a24 */ /* 0x000fe200078e0203 */
[----:B------:R1:W4:Y:S04]  /*9770*/  LDS.128 R36, [R195+0x1080] ;  /* 0x00108000c3247984 */ /* 0x0003280000000c00 */
[----:B------:R-:W-:Y:S01]  /*9780*/  IADD3 R3, R7, R2, RZ ;  /* 0x0000000207037210 */ /* 0x000fe20007ffe0ff */
[----:B------:R1:W1:Y:S01]  /*9790*/  LDS.128 R48, [R195+0x2080] ;  /* 0x00208000c3307984 */ /* 0x0002620000000c00 */
[----:B------:R-:W-:-:S03]  /*97a0*/  MOV R2, R6 ;  /* 0x0000000600027202 */ /* 0x000fc60000000f00 */
[----:B------:R1:W1:Y:S02]  /*97b0*/  LDS.128 R56, [R195+0x3080] ;  /* 0x00308000c3387984 */ /* 0x0002640000000c00 */
[----:B------:R-:W-:Y:S02]  /*97c0*/  IMAD.WIDE.U32 R6, R234, c[0x0][0x3e8], R2 ;  /* 0x0000fa00ea067a25 */ /* 0x000fe400078e0002 */
[----:B------:R1:W1:Y:S02]  /*97d0*/  LDS.128 R20, [R195+0x4080] ;  /* 0x00408000c3147984 */ /* 0x0002640000000c00 */
[----:B------:R-:W-:Y:S02]  /*97e0*/  IMAD R3, R8, c[0x0][0x3f0], RZ ;  /* 0x0000fc0008037a24 */ /* 0x000fe400078e02ff */
[----:B------:R1:W1:Y:S01]  /*97f0*/  LDS.128 R32, [R195+0x5080] ;  /* 0x00508000c3207984 */ /* 0x0002620000000c00 */
[----:B------:R-:W-:-:S03]  /*9800*/  IMAD R7, R234, c[0x0][0x3ec], R7 ;  /* 0x0000fb00ea077a24 */ /* 0x000fc600078e0207 */
[----:B------:R1:W1:Y:S01]  /*9810*/  LDS.128 R44, [R195+0x6080] ;  /* 0x00608000c32c7984 */ /* 0x0002620000000c00 */
[----:B------:R-:W-:-:S03]  /*9820*/  IMAD.WIDE.U32 R6, R0, c[0x0][0x3f0], R6 ;  /* 0x0000fc0000067a25 */ /* 0x000fc600078e0006 */
[----:B------:R1:W1:Y:S04]  /*9830*/  LDS.128 R52, [R195+0x7080] ;  /* 0x00708000c3347984 */ /* 0x0002680000000c00 */
[----:B------:R1:W1:Y:S04]  /*9840*/  LDS.128 R16, [R195+0x8080] ;  /* 0x00808000c3107984 */ /* 0x0002680000000c00 */
[----:B------:R1:W1:Y:S04]  /*9850*/  LDS.128 R28, [R195+0x9080] ;  /* 0x00908000c31c7984 */ /* 0x0002680000000c00 */
[----:B------:R1:W1:Y:S04]  /*9860*/  LDS.128 R40, [R195+0xa080] ;  /* 0x00a08000c3287984 */ /* 0x0002680000000c00 */
[----:B------:R1:W1:Y:S04]  /*9870*/  LDS.128 R60, [R195+0xb080] ;  /* 0x00b08000c33c7984 */ /* 0x0002680000000c00 */
[----:B------:R-:W5:Y:S02]  /*9880*/  S2R R10, SR_TID.X ;  /* 0x00000000000a7919 */ /* 0x000f640000002100 */
[----:B-----5:R-:W-:-:S04]  /*9890*/  SHF.R.S32.HI R9, RZ, 0x1f, R10 ;  /* 0x0000001fff097819 */ /* 0x020fc8000001140a */
[----:B------:R-:W-:-:S04]  /*98a0*/  LEA.HI R9, R9, R10, RZ, 0x3 ;  /* 0x0000000a09097211 */ /* 0x000fc800078f18ff */
[----:B------:R-:W-:-:S04]  /*98b0*/  SHF.R.S32.HI R9, RZ, 0x3, R9 ;  /* 0x00000003ff097819 */ /* 0x000fc80000011409 */
[C---:B------:R-:W-:Y:S02]  /*98c0*/  LEA R11, R225.reuse, R9, 0x7 ;  /* 0x00000009e10b7211 */ /* 0x040fe400078e38ff */
[----:B--2---:R-:W-:-:S04]  /*98d0*/  LEA R5, R225, R15, 0x7 ;  /* 0x0000000fe1057211 */ /* 0x004fc800078e38ff */
[----:B------:R-:W-:Y:S01]  /*98e0*/  MOV R2, R5 ;  /* 0x0000000500027202 */ /* 0x000fe20000000f00 */
[----:B------:R-:W-:-:S05]  /*98f0*/  @P2 IMAD.HI.U32 R8, R5, c[0x0][0x4ec], RZ ;  /* 0x00013b0005082a27 */ /* 0x000fca00078e00ff */
[----:B------:R-:W-:Y:S01]  /*9900*/  @P2 SHF.R.U32.HI R2, RZ, c[0x0][0x4f0], R8 ;  /* 0x00013c00ff022a19 */ /* 0x000fe20000011608 */
[----:B------:R-:W-:-:S03]  /*9910*/  IMAD R8, R0, c[0x0][0x3f4], R3 ;  /* 0x0000fd0000087a24 */ /* 0x000fc600078e0203 */
[----:B------:R-:W-:Y:S02]  /*9920*/  SHF.R.S32.HI R3, RZ, 0x1f, R2 ;  /* 0x0000001fff037819 */ /* 0x000fe40000011402 */
[----:B------:R-:W-:Y:S02]  /*9930*/  IADD3 R0, -R2, RZ, RZ ;  /* 0x000000ff02007210 */ /* 0x000fe40007ffe1ff */
[----:B------:R-:W-:Y:S01]  /*9940*/  IADD3 R7, R7, R8, RZ ;  /* 0x0000000807077210 */ /* 0x000fe20007ffe0ff */
[----:B------:R-:W-:Y:S02]  /*9950*/  IMAD R3, R3, c[0x0][0x3e0], RZ ;  /* 0x0000f80003037a24 */ /* 0x000fe400078e02ff */
[----:B------:R-:W-:Y:S02]  /*9960*/  IMAD R0, R0, c[0x0][0x4e8], R5 ;  /* 0x00013a0000007a24 */ /* 0x000fe400078e0205 */
[C---:B------:R-:W-:Y:S02]  /*9970*/  IMAD R8, R2.reuse, c[0x0][0x3e4], R3 ;  /* 0x0000f90002087a24 */ /* 0x040fe400078e0203 */
[----:B------:R-:W-:Y:S01]  /*9980*/  IMAD.WIDE.U32 R2, R2, c[0x0][0x3e0], R6 ;  /* 0x0000f80002027a25 */ /* 0x000fe200078e0006 */
[----:B------:R-:W-:-:S04]  /*9990*/  SHF.R.S32.HI R5, RZ, 0x1f, R0 ;  /* 0x0000001fff057819 */ /* 0x000fc80000011400 */
[----:B------:R-:W-:Y:S01]  /*99a0*/  IADD3 R3, R3, R8, RZ ;  /* 0x0000000803037210 */ /* 0x000fe20007ffe0ff */
[----:B------:R-:W-:-:S04]  /*99b0*/  IMAD R5, R5, c[0x0][0x3d8], RZ ;  /* 0x0000f60005057a24 */ /* 0x000fc800078e02ff */
[----:B------:R-:W-:-:S04]  /*99c0*/  IMAD.WIDE.U32 R2, R0, c[0x0][0x3d8], R2 ;  /* 0x0000f60000027a25 */ /* 0x000fc800078e0002 */
[----:B------:R-:W-:Y:S01]  /*99d0*/  IMAD R0, R0, c[0x0][0x3dc], R5 ;  /* 0x0000f70000007a24 */ /* 0x000fe200078e0205 */
[----:B------:R-:W-:-:S04]  /*99e0*/  LEA R13, P0, R2, c[0x0][0x380], 0x1 ;  /* 0x0000e000020d7a11 */ /* 0x000fc800078008ff */
[----:B------:R-:W-:-:S04]  /*99f0*/  IADD3 R0, R3, R0, RZ ;  /* 0x0000000003007210 */ /* 0x000fc80007ffe0ff */
[----:B------:R-:W-:Y:S01]  /*9a00*/  LEA.HI.X R12, R2, c[0x0][0x384], R0, 0x1, P0 ;  /* 0x0000e100020c7a11 */ /* 0x000fe200000f0c00 */
[----:B------:R-:W-:Y:S05]  /*9a10*/  BRA.DIV ~URZ, `(.L_x_52) ;  /* 0x000039027f007947 */ /* 0x000fea000b800000 */
[----:B-1-34-:R1:W2:Y:S02]  /*9a20*/  SHFL.IDX PT, R10, R12, RZ, 0x181f ;  /* 0x00181fff0c0a7589 */ /* 0x01a2a400000e0000 */
.L_x_115:
[----:B------:R-:W-:Y:S05]  /*9a30*/  BRA.DIV ~URZ, `(.L_x_53) ;  /* 0x000039527f007947 */ /* 0x000fea000b800000 */
[----:B------:R3:W4:Y:S02]  /*9a40*/  SHFL.IDX PT, R0, R13, RZ, 0x181f ;  /* 0x00181fff0d007589 */ /* 0x00072400000e0000 */
.L_x_116:
[----:B------:R-:W-:Y:S01]  /*9a50*/  ISETP.GE.AND P0, PT, R11, R4, PT ;  /* 0x000000040b00720c */ /* 0x000fe20003f06270 */
[----:B------:R-:W-:-:S12]  /*9a60*/  BSSY B0, `(.L_x_54) ;  /* 0x000000f000007945 */ /* 0x000fd80003800000 */
[----:B------:R-:W-:Y:S05]  /*9a70*/  @P0 BRA `(.L_x_55) ;  /* 0x000000d000000947 */ /* 0x000fea0003800000 */
[----:B------:R-:W5:Y:S01]  /*9a80*/  LDL R5, [R1] ;  /* 0x0000000001057983 */ /* 0x000f620000100800 */
[----:B------:R-:W-:Y:S02]  /*9a90*/  ISETP.GE.AND P5, PT, R220, c[0x0][0x3c8], PT ;  /* 0x0000f200dc007a0c */ /* 0x000fe40003fa6270 */
[----:B------:R-:W-:Y:S02]  /*9aa0*/  ISETP.GE.AND P4, PT, R222, c[0x0][0x3c8], PT ;  /* 0x0000f200de007a0c */ /* 0x000fe40003f86270 */
[----:B------:R-:W-:-:S09]  /*9ab0*/  ISETP.GE.AND P3, PT, R223, c[0x0][0x3c8], PT ;  /* 0x0000f200df007a0c */ /* 0x000fd20003f66270 */
[-C--:B----4-:R-:W-:Y:S02]  /*9ac0*/  @!P5 LEA R8, P2, R220, R0.reuse, 0x1 ;  /* 0x00000000dc08d211 */ /* 0x090fe400078408ff */
[-C--:B------:R-:W-:Y:S02]  /*9ad0*/  @!P4 LEA R6, P1, R222, R0.reuse, 0x1 ;  /* 0x00000000de06c211 */ /* 0x080fe400078208ff */
[C---:B------:R-:W-:Y:S02]  /*9ae0*/  @!P3 LEA R2, P0, R223.reuse, R0, 0x1 ;  /* 0x00000000df02b211 */ /* 0x040fe400078008ff */
[-C--:B--2---:R-:W-:Y:S02]  /*9af0*/  @!P5 LEA.HI.X R9, R220, R10.reuse, R221, 0x1, P2 ;  /* 0x0000000adc09d211 */ /* 0x084fe400010f0cdd */
[----:B------:R-:W-:-:S03]  /*9b00*/  @!P3 LEA.HI.X R3, R223, R10, R252, 0x1, P0 ;  /* 0x0000000adf03b211 */ /* 0x000fc600000f0cfc */
[----:B------:R2:W-:Y:S01]  /*9b10*/  @!P5 ST.E.128 [R8.64], R24 ;  /* 0x000000180800d985 */ /* 0x0005e2000c101d06 */
[----:B-----5:R-:W-:-:S05]  /*9b20*/  @!P4 LEA.HI.X R7, R222, R10, R5, 0x1, P1 ;  /* 0x0000000ade07c211 */ /* 0x020fca00008f0c05 */
[----:B------:R2:W-:Y:S04]  /*9b30*/  @!P4 ST.E.128 [R6.64], R20 ;  /* 0x000000140600c985 */ /* 0x0005e8000c101d06 */
[----:B------:R2:W-:Y:S02]  /*9b40*/  @!P3 ST.E.128 [R2.64], R16 ;  /* 0x000000100200b985 */ /* 0x0005e4000c101d06 */
.L_x_55:
[----:B------:R-:W-:Y:S05]  /*9b50*/  BSYNC B0 ;  /* 0x0000000000007941 */ /* 0x000fea0003800000 */
.L_x_54:
[----:B------:R-:W-:Y:S05]  /*9b60*/  BRA.DIV ~URZ, `(.L_x_56) ;  /* 0x000038827f007947 */ /* 0x000fea000b800000 */
[----:B--2---:R2:W1:Y:S04]  /*9b70*/  SHFL.IDX PT, R10, R12, 0x1, 0x181f ;  /* 0x00381f000c0a7f89 */ /* 0x00446800000e0000 */
[----:B----4-:R2:W4:Y:S02]  /*9b80*/  SHFL.IDX PT, R0, R13, 0x1, 0x181f ;  /* 0x00381f000d007f89 */ /* 0x01052400000e0000 */
.L_x_117:
[----:B------:R-:W-:Y:S01]  /*9b90*/  IADD3 R2, R11, 0x20, RZ ;  /* 0x000000200b027810 */ /* 0x000fe20007ffe0ff */
[----:B------:R-:W-:Y:S03]  /*9ba0*/  BSSY B0, `(.L_x_57) ;  /* 0x0000010000007945 */ /* 0x000fe60003800000 */
[----:B------:R-:W-:-:S13]  /*9bb0*/  ISETP.GE.AND P0, PT, R2, R4, PT ;  /* 0x000000040200720c */ /* 0x000fda0003f06270 */
        /* <DEDUP_REMOVED lines=8> */
[-C--:B-1----:R-:W-:Y:S02]  /*9c40*/  @!P2 LEA.HI.X R9, R220, R10.reuse, R221, 0x1, P5 ;  /* 0x0000000adc09a211 */ /* 0x082fe400028f0cdd */
[----:B------:R-:W-:-:S03]  /*9c50*/  @!P0 LEA.HI.X R3, R223, R10, R252, 0x1, P3 ;  /* 0x0000000adf038211 */ /* 0x000fc600018f0cfc */
[----:B------:R1:W-:Y:S01]  /*9c60*/  @!P2 ST.E.128 [R8.64], R36 ;  /* 0x000000240800a985 */ /* 0x0003e2000c101d06 */
[----:B-----5:R-:W-:-:S05]  /*9c70*/  @!P1 LEA.HI.X R7, R222, R10, R5, 0x1, P4 ;  /* 0x0000000ade079211 */ /* 0x020fca00020f0c05 */
[----:B------:R1:W-:Y:S04]  /*9c80*/  @!P1 ST.E.128 [R6.64], R32 ;  /* 0x0000002006009985 */ /* 0x0003e8000c101d06 */
[----:B------:R1:W-:Y:S02]  /*9c90*/  @!P0 ST.E.128 [R2.64], R28 ;  /* 0x0000001c02008985 */ /* 0x0003e4000c101d06 */
.L_x_58:
[----:B------:R-:W-:Y:S05]  /*9ca0*/  BSYNC B0 ;  /* 0x0000000000007941 */ /* 0x000fea0003800000 */
.L_x_57:
[----:B------:R-:W-:Y:S05]  /*9cb0*/  BRA.DIV ~URZ, `(.L_x_59) ;  /* 0x000037f27f007947 */ /* 0x000fea000b800000 */
[----:B-1----:R1:W2:Y:S02]  /*9cc0*/  SHFL.IDX PT, R10, R12, 0x2, 0x181f ;  /* 0x00581f000c0a7f89 */ /* 0x0022a400000e0000 */
.L_x_118:
[----:B------:R-:W-:Y:S05]  /*9cd0*/  BRA.DIV ~URZ, `(.L_x_60) ;  /* 0x000038427f007947 */ /* 0x000fea000b800000 */
[----:B----4-:R4:W1:Y:S02]  /*9ce0*/  SHFL.IDX PT, R0, R13, 0x2, 0x181f ;  /* 0x00581f000d007f89 */ /* 0x01086400000e0000 */
.L_x_119:
        /* <DEDUP_REMOVED lines=8> */
[-C--:B-1----:R-:W-:Y:S02]  /*9d70*/  @!P2 LEA R8, P5, R220, R0.reuse, 0x1 ;  /* 0x00000000dc08a211 */ /* 0x082fe400078a08ff */
        /* <DEDUP_REMOVED lines=8> */
.L_x_62:
[----:B------:R-:W-:Y:S05]  /*9e00*/  BSYNC B0 ;  /* 0x0000000000007941 */ /* 0x000fea0003800000 */
.L_x_61:
[----:B------:R-:W-:Y:S05]  /*9e10*/  BRA.DIV ~URZ, `(.L_x_63) ;  /* 0x000037627f007947 */ /* 0x000fea000b800000 */
[----:B-1----:R1:W3:Y:S04]  /*9e20*/  SHFL.IDX PT, R6, R12, 0x3, 0x181f ;  /* 0x00781f000c067f89 */ /* 0x0022e800000e0000 */
[----:B------:R1:W4:Y:S02]  /*9e30*/  SHFL.IDX PT, R0, R13, 0x3, 0x181f ;  /* 0x00781f000d007f89 */ /* 0x00032400000e0000 */
.L_x_120:
[----:B------:R-:W-:-:S04]  /*9e40*/  IADD3 R2, R11, 0x60, RZ ;  /* 0x000000600b027810 */ /* 0x000fc80007ffe0ff */
[----:B------:R-:W-:-:S13]  /*9e50*/  ISETP.GE.AND P0, PT, R2, R4, PT ;  /* 0x000000040200720c */ /* 0x000fda0003f06270 */
[----:B------:R-:W-:Y:S05]  /*9e60*/  @P0 BRA `(.L_x_64) ;  /* 0x000020e000000947 */ /* 0x000fea0003800000 */
[----:B------:R-:W5:Y:S01]  /*9e70*/  LDL R7, [R1] ;  /* 0x0000000001077983 */ /* 0x000f620000100800 */
[----:B------:R-:W-:Y:S02]  /*9e80*/  ISETP.GE.AND P1, PT, R220, c[0x0][0x3c8], PT ;  /* 0x0000f200dc007a0c */ /* 0x000fe40003f26270 */
[----:B------:R-:W-:-:S11]  /*9e90*/  ISETP.GE.AND P0, PT, R222, c[0x0][0x3c8], PT ;  /* 0x0000f200de007a0c */ /* 0x000fd60003f06270 */
[-C--:B----4-:R-:W-:Y:S02]  /*9ea0*/  @!P1 LEA R4, P3, R220, R0.reuse, 0x1 ;  /* 0x00000000dc049211 */ /* 0x090fe400078608ff */
[----:B------:R-:W-:Y:S02]  /*9eb0*/  @!P0 LEA R2, P2, R222, R0, 0x1 ;  /* 0x00000000de028211 */ /* 0x000fe400078408ff */
[----:B---3--:R-:W-:-:S05]  /*9ec0*/  @!P1 LEA.HI.X R5, R220, R6, R221, 0x1, P3 ;  /* 0x00000006dc059211 */ /* 0x008fca00018f0cdd */
[----:B------:R3:W-:Y:S01]  /*9ed0*/  @!P1 ST.E.128 [R4.64], R56 ;  /* 0x0000003804009985 */ /* 0x0007e2000c101d06 */
[----:B-----5:R-:W-:-:S05]  /*9ee0*/  @!P0 LEA.HI.X R3, R222, R6, R7, 0x1, P2 ;  /* 0x00000006de038211 */ /* 0x020fca00010f0c07 */
[----:B------:R3:W-:Y:S01]  /*9ef0*/  @!P0 ST.E.128 [R2.64], R52 ;  /* 0x0000003402008985 */ /* 0x0007e2000c101d06 */
[----:B------:R-:W-:-:S13]  /*9f00*/  ISETP.GE.AND P0, PT, R223, c[0x0][0x3c8], PT ;  /* 0x0000f200df007a0c */ /* 0x000fda0003f06270 */
[----:B------:R-:W-:Y:S05]  /*9f10*/  @P0 BRA `(.L_x_64) ;  /* 0x0000203000000947 */ /* 0x000fea0003800000 */
[----:B---3--:R-:W-:-:S04]  /*9f20*/  LEA R2, P0, R223, R0, 0x1 ;  /* 0x00000000df027211 */ /* 0x008fc800078008ff */
[----:B------:R-:W-:-:S05]  /*9f30*/  LEA.HI.X R3, R223, R6, R252, 0x1, P0 ;  /* 0x00000006df037211 */ /* 0x000fca00000f0cfc */
[----:B------:R3:W-:Y:S01]  /*9f40*/  ST.E.128 [R2.64], R60 ;  /* 0x0000003c02007985 */ /* 0x0007e2000c101d06 */
[----:B------:R-:W-:Y:S05]  /*9f50*/  BRA `(.L_x_64) ;  /* 0x00001ff000007947 */ /* 0x000fea0003800000 */
.L_x_51:
[----:B------:R-:W2:Y:S01]  /*9f60*/  LDL.LU R7, [R1+0xc] ;  /* 0x00000c0001077983 */ /* 0x000ea20000300800 */
[----:B------:R-:W-:Y:S02]  /*9f70*/  IMAD R6, R6, c[0x0][0x408], RZ ;  /* 0x0001020006067a24 */ /* 0x000fe400078e02ff */
[----:B------:R-:W-:-:S04]  /*9f80*/  IMAD.WIDE.U32 R4, R2, c[0x0][0x408], RZ ;  /* 0x0001020002047a25 */ /* 0x000fc800078e00ff */
[----:B------:R-:W-:Y:S02]  /*9f90*/  IMAD R2, R2, c[0x0][0x40c], R6 ;  /* 0x0001030002027a24 */ /* 0x000fe400078e0206 */
[----:B------:R-:W-:-:S03]  /*9fa0*/  @P2 IMAD.HI.U32 R6, R3, c[0x0][0x4ec], RZ ;  /* 0x00013b0003062a27 */ /* 0x000fc600078e00ff */
[----:B------:R-:W-:Y:S02]  /*9fb0*/  IADD3 R5, R5, R2, RZ ;  /* 0x0000000205057210 */ /* 0x000fe40007ffe0ff */
[----:B------:R-:W-:-:S03]  /*9fc0*/  SHF.R.S32.HI R2, RZ, 0x1f, R0 ;  /* 0x0000001fff027819 */ /* 0x000fc60000011400 */
[----:B------:R-:W-:-:S04]  /*9fd0*/  IMAD.WIDE.U32 R4, R234, c[0x0][0x438], R4 ;  /* 0x00010e00ea047a25 */ /* 0x000fc800078e0004 */
[----:B------:R-:W-:Y:S02]  /*9fe0*/  IMAD R2, R2, c[0x0][0x440], RZ ;  /* 0x0001100002027a24 */ /* 0x000fe400078e02ff */
[----:B------:R-:W-:Y:S02]  /*9ff0*/  IMAD R5, R234, c[0x0][0x43c], R5 ;  /* 0x00010f00ea057a24 */ /* 0x000fe400078e0205 */
[C---:B------:R-:W-:Y:S02]  /*a000*/  IMAD R2, R0.reuse, c[0x0][0x444], R2 ;  /* 0x0001110000027a24 */ /* 0x040fe400078e0202 */
[----:B------:R-:W-:Y:S01]  /*a010*/  IMAD.WIDE.U32 R4, R0, c[0x0][0x440], R4 ;  /* 0x0001100000047a25 */ /* 0x000fe200078e0004 */
[----:B------:R-:W-:Y:S02]  /*a020*/  MOV R0, R3 ;  /* 0x0000000300007202 */ /* 0x000fe40000000f00 */
[----:B------:R-:W-:Y:S02]  /*a030*/  @P2 SHF.R.U32.HI R0, RZ, c[0x0][0x4f0], R6 ;  /* 0x00013c00ff002a19 */ /* 0x000fe40000011606 */
[----:B------:R-:W-:-:S02]  /*a040*/  IADD3 R5, R5, R2, RZ ;  /* 0x0000000205057210 */ /* 0x000fc40007ffe0ff */
[----:B------:R-:W-:Y:S02]  /*a050*/  SHF.R.S32.HI R2, RZ, 0x1f, R0 ;  /* 0x0000001fff027819 */ /* 0x000fe40000011400 */
[----:B------:R-:W-:-:S03]  /*a060*/  IADD3 R6, -R0, RZ, RZ ;  /* 0x000000ff00067210 */ /* 0x000fc60007ffe1ff */
[----:B------:R-:W-:Y:S02]  /*a070*/  IMAD R2, R2, c[0x0][0x430], RZ ;  /* 0x00010c0002027a24 */ /* 0x000fe400078e02ff */
[----:B------:R-:W-:Y:S02]  /*a080*/  IMAD R6, R6, c[0x0][0x4e8], R3 ;  /* 0x00013a0006067a24 */ /* 0x000fe400078e0203 */
[----:B--2---:R-:W-:-:S04]  /*a090*/  IMAD.WIDE.U32 R4, R7, c[0x0][0x448], R4 ;  /* 0x0001120007047a25 */ /* 0x004fc800078e0004 */
        /* <DEDUP_REMOVED lines=12> */
[----:B------:R2:W3:Y:S02]  /*a160*/  SHFL.IDX PT, R4, R27, RZ, 0x1c1f ;  /* 0x001c1fff1b047589 */ /* 0x0004e400000e0000 */
.L_x_121:
[----:B------:R-:W-:Y:S05]  /*a170*/  BRA.DIV ~URZ, `(.L_x_66) ;  /* 0x000035327f007947 */ /* 0x000fea000b800000 */
[----:B------:R4:W1:Y:S02]  /*a180*/  SHFL.IDX PT, R0, R28, RZ, 0x1c1f ;  /* 0x001c1fff1c007589 */ /* 0x00086400000e0000 */
.L_x_122:
[C---:B------:R-:W-:Y:S01]  /*a190*/  IADD3 R13, R233.reuse, 0x8, RZ ;  /* 0x00000008e90d7810 */ /* 0x040fe20007ffe0ff */
[----:B------:R-:W-:Y:S01]  /*a1a0*/  BSSY B0, `(.L_x_67) ;  /* 0x0000097000007945 */ /* 0x000fe20003800000 */
[C---:B------:R-:W-:Y:S02]  /*a1b0*/  IADD3 R12, R233.reuse, 0x10, RZ ;  /* 0x00000010e90c7810 */ /* 0x040fe40007ffe0ff */
[C---:B------:R-:W-:Y:S02]  /*a1c0*/  IADD3 R15, R233.reuse, 0x18, RZ ;  /* 0x00000018e90f7810 */ /* 0x040fe40007ffe0ff */
[C---:B------:R-:W-:Y:S02]  /*a1d0*/  IADD3 R14, R233.reuse, 0x20, RZ ;  /* 0x00000020e90e7810 */ /* 0x040fe40007ffe0ff */
[C---:B------:R-:W-:Y:S02]  /*a1e0*/  IADD3 R16, R233.reuse, 0x28, RZ ;  /* 0x00000028e9107810 */ /* 0x040fe40007ffe0ff */
[----:B------:R-:W-:-:S02]  /*a1f0*/  IADD3 R17, R233, 0x30, RZ ;  /* 0x00000030e9117810 */ /* 0x000fc40007ffe0ff */
[C---:B------:R-:W-:Y:S02]  /*a200*/  IADD3 R18, R233.reuse, 0x38, RZ ;  /* 0x00000038e9127810 */ /* 0x040fe40007ffe0ff */
[C---:B-1----:R-:W-:Y:S02]  /*a210*/  IADD3 R20, R233.reuse, 0x40, RZ ;  /* 0x00000040e9147810 */ /* 0x042fe40007ffe0ff */
[C---:B------:R-:W-:Y:S02]  /*a220*/  IADD3 R19, R233.reuse, 0x48, RZ ;  /* 0x00000048e9137810 */ /* 0x040fe40007ffe0ff */
[C---:B------:R-:W-:Y:S02]  /*a230*/  IADD3 R21, R233.reuse, 0x50, RZ ;  /* 0x00000050e9157810 */ /* 0x040fe40007ffe0ff */
[C---:B------:R-:W-:Y:S02]  /*a240*/  IADD3 R22, R233.reuse, 0x58, RZ ;  /* 0x00000058e9167810 */ /* 0x040fe40007ffe0ff */
[----:B------:R-:W-:-:S02]  /*a250*/  IADD3 R23, R233, 0x60, RZ ;  /* 0x00000060e9177810 */ /* 0x000fc40007ffe0ff */
[C---:B------:R-:W-:Y:S02]  /*a260*/  IADD3 R45, R233.reuse, 0x80, RZ ;  /* 0x00000080e92d7810 */ /* 0x040fe40007ffe0ff */
[C---:B------:R-:W-:Y:S02]  /*a270*/  IADD3 R25, R233.reuse, 0x68, RZ ;  /* 0x00000068e9197810 */ /* 0x040fe40007ffe0ff */
[C---:B------:R-:W-:Y:S02]  /*a280*/  IADD3 R24, R233.reuse, 0x70, RZ ;  /* 0x00000070e9187810 */ /* 0x040fe40007ffe0ff */
[----:B------:R-:W-:Y:S02]  /*a290*/  IADD3 R26, R233, 0x78, RZ ;  /* 0x00000078e91a7810 */ /* 0x000fe40007ffe0ff */
[----:B------:R-:W-:Y:S02]  /*a2a0*/  SHF.R.S32.HI R44, RZ, 0x1f, R45 ;  /* 0x0000001fff2c7819 */ /* 0x000fe4000001142d */
[----:B------:R-:W-:-:S02]  /*a2b0*/  SHF.R.S32.HI R30, RZ, 0x1f, R13 ;  /* 0x0000001fff1e7819 */ /* 0x000fc4000001140d */
[----:B------:R-:W-:Y:S02]  /*a2c0*/  SHF.R.S32.HI R29, RZ, 0x1f, R12 ;  /* 0x0000001fff1d7819 */ /* 0x000fe4000001140c */
[----:B------:R-:W-:Y:S02]  /*a2d0*/  SHF.R.S32.HI R32, RZ, 0x1f, R15 ;  /* 0x0000001fff207819 */ /* 0x000fe4000001140f */
[----:B------:R-:W-:Y:S02]  /*a2e0*/  SHF.R.S32.HI R31, RZ, 0x1f, R14 ;  /* 0x0000001fff1f7819 */ /* 0x000fe4000001140e */
[----:B------:R-:W-:Y:S02]  /*a2f0*/  SHF.R.S32.HI R33, RZ, 0x1f, R16 ;  /* 0x0000001fff217819 */ /* 0x000fe40000011410 */
        /* <DEDUP_REMOVED lines=9> */
[----:B------:R-:W-:Y:S01]  /*a390*/  SHF.R.S32.HI R43, RZ, 0x1f, R26 ;  /* 0x0000001fff2b7819 */ /* 0x000fe2000001141a */
[----:B------:R-:W-:Y:S05]  /*a3a0*/  @P1 BRA `(.L_x_68) ;  /* 0x0000076000001947 */ /* 0x000fea0003800000 */
[----:B------:R-:W-:Y:S02]  /*a3b0*/  ISETP.GE.AND P4, PT, R233, c[0x0][0x3c8], PT ;  /* 0x0000f200e9007a0c */ /* 0x000fe40003f86270 */
[----:B------:R-:W-:Y:S02]  /*a3c0*/  ISETP.GE.AND P2, PT, R13, c[0x0][0x3c8], PT ;  /* 0x0000f2000d007a0c */ /* 0x000fe40003f46270 */
[----:B------:R-:W-:Y:S02]  /*a3d0*/  ISETP.GE.AND P5, PT, R12, c[0x0][0x3c8], PT ;  /* 0x0000f2000c007a0c */ /* 0x000fe40003fa6270 */
[----:B------:R-:W-:Y:S02]  /*a3e0*/  ISETP.GE.AND P1, PT, R15, c[0x0][0x3c8], PT ;  /* 0x0000f2000f007a0c */ /* 0x000fe40003f26270 */
[----:B------:R-:W-:-:S02]  /*a3f0*/  ISETP.GE.AND P6, PT, R14, c[0x0][0x3c8], PT ;  /* 0x0000f2000e007a0c */ /* 0x000fc40003fc6270 */
[C---:B------:R-:W-:Y:S02]  /*a400*/  IADD3 R11, R233.reuse, 0x88, RZ ;  /* 0x00000088e90b7810 */ /* 0x040fe40007ffe0ff */
[C---:B------:R-:W-:Y:S01]  /*a410*/  IADD3 R5, R233.reuse, 0x90, RZ ;  /* 0x00000090e9057810 */ /* 0x040fe20007ffe0ff */
[----:B------:R-:W-:Y:S01]  /*a420*/  @!P4 IMAD.MOV.U32 R6, RZ, RZ, R0 ;  /* 0x000000ffff06c224 */ /* 0x000fe200078e0000 */
[----:B------:R-:W-:Y:S01]  /*a430*/  IADD3 R79, R233, 0x88, RZ ;  /* 0x00000088e94f7810 */ /* 0x000fe20007ffe0ff */
[----:B---3--:R-:W-:Y:S01]  /*a440*/  @!P4 IMAD.MOV.U32 R7, RZ, RZ, R4 ;  /* 0x000000ffff07c224 */ /* 0x008fe200078e0004 */
[----:B------:R-:W-:Y:S02]  /*a450*/  @!P2 LEA R2, P3, R13, R0, 0x2 ;  /* 0x000000000d02a211 */ /* 0x000fe400078610ff */
[----:B------:R-:W-:Y:S01]  /*a460*/  SHF.R.S32.HI R79, RZ, 0x1f, R79 ;  /* 0x0000001fff4f7819 */ /* 0x000fe2000001144f */
[----:B------:R-:W-:Y:S01]  /*a470*/  @!P4 IMAD.WIDE R6, R233, 0x4, R6 ;  /* 0x00000004e906c825 */ /* 0x000fe200078e0206 */
[----:B------:R-:W-:-:S02]  /*a480*/  @!P2 LEA.HI.X R3, R13, R4, R30, 0x2, P3 ;  /* 0x000000040d03a211 */ /* 0x000fc400018f141e */
[C---:B------:R-:W-:Y:S02]  /*a490*/  IADD3 R10, R233.reuse, 0x98, RZ ;  /* 0x00000098e90a7810 */ /* 0x040fe40007ffe0ff */
[----:B------:R1:W-:Y:S01]  /*a4a0*/  @!P4 ST.E.64 [R6.64], R138 ;  /* 0x0000008a0600c985 */ /* 0x0003e2000c101b06 */
[C---:B------:R-:W-:Y:S02]  /*a4b0*/  IADD3 R83, R233.reuse, 0xa8, RZ ;  /* 0x000000a8e9537810 */ /* 0x040fe40007ffe0ff */
[C---:B------:R-:W-:Y:S01]  /*a4c0*/  IADD3 R82, R233.reuse, 0xa0, RZ ;  /* 0x000000a0e9527810 */ /* 0x040fe20007ffe0ff */
[----:B------:R3:W-:Y:S01]  /*a4d0*/  @!P2 ST.E.64 [R2.64], R100 ;  /* 0x000000640200a985 */ /* 0x0007e2000c101b06 */
[----:B------:R-:W-:Y:S02]  /*a4e0*/  ISETP.GE.AND P2, PT, R16, c[0x0][0x3c8], PT ;  /* 0x0000f20010007a0c */ /* 0x000fe40003f46270 */
[----:B------:R-:W-:Y:S02]  /*a4f0*/  SHF.R.S32.HI R82, RZ, 0x1f, R82 ;  /* 0x0000001fff527819 */ /* 0x000fe40000011452 */
[----:B------:R-:W-:-:S04]  /*a500*/  IADD3 R86, R233, 0xa8, RZ ;  /* 0x000000a8e9567810 */ /* 0x000fc80007ffe0ff */
[----:B------:R-:W-:Y:S02]  /*a510*/  SHF.R.S32.HI R86, RZ, 0x1f, R86 ;  /* 0x0000001fff567819 */ /* 0x000fe40000011456 */
[CC--:B-1----:R-:W-:Y:S02]  /*a520*/  @!P5 LEA R6, P4, R12.reuse, R0.reuse, 0x2 ;  /* 0x000000000c06d211 */ /* 0x0c2fe400078810ff */
[C---:B---3--:R-:W-:Y:S02]  /*a530*/  @!P1 LEA R2, P3, R15.reuse, R0, 0x2 ;  /* 0x000000000f029211 */ /* 0x048fe400078610ff */
[-C--:B------:R-:W-:Y:S02]  /*a540*/  @!P5 LEA.HI.X R7, R12, R4.reuse, R29, 0x2, P4 ;  /* 0x000000040c07d211 */ /* 0x080fe400020f141d */
[----:B------:R-:W-:-:S03]  /*a550*/  @!P1 LEA.HI.X R3, R15, R4, R32, 0x2, P3 ;  /* 0x000000040f039211 */ /* 0x000fc600018f1420 */
[----:B------:R1:W-:Y:S01]  /*a560*/  @!P5 ST.E.64 [R6.64], R102 ;  /* 0x000000660600d985 */ /* 0x0003e2000c101b06 */
[----:B------:R-:W-:-:S03]  /*a570*/  ISETP.GE.AND P5, PT, R17, c[0x0][0x3c8], PT ;  /* 0x0000f20011007a0c */ /* 0x000fc60003fa6270 */
[----:B------:R3:W-:Y:S01]  /*a580*/  @!P1 ST.E.64 [R2.64], R104 ;  /* 0x0000006802009985 */ /* 0x0007e2000c101b06 */
[----:B------:R-:W-:Y:S02]  /*a590*/  ISETP.GE.AND P1, PT, R18, c[0x0][0x3c8], PT ;  /* 0x0000f20012007a0c */ /* 0x000fe40003f26270 */
[-C--:B-1----:R-:W-:Y:S02]  /*a5a0*/  @!P6 LEA R6, P4, R14, R0.reuse, 0x2 ;  /* 0x000000000e06e211 */ /* 0x082fe400078810ff */
[----:B---3--:R-:W-:Y:S02]  /*a5b0*/  @!P2 LEA R2, P3, R16, R0, 0x2 ;  /* 0x000000001002a211 */ /* 0x008fe400078610ff */
[-C--:B------:R-:W-:Y:S02]  /*a5c0*/  @!P6 LEA.HI.X R7, R14, R4.reuse, R31, 0x2, P4 ;  /* 0x000000040e07e211 */ /* 0x080fe400020f141f */
[----:B------:R-:W-:-:S03]  /*a5d0*/  @!P2 LEA.HI.X R3, R16, R4, R33, 0x2, P3 ;  /* 0x000000041003a211 */ /* 0x000fc600018f1421 */
[----:B------:R1:W-:Y:S01]  /*a5e0*/  @!P6 ST.E.64 [R6.64], R108 ;  /* 0x0000006c0600e985 */ /* 0x0003e2000c101b06 */
[----:B------:R-:W-:-:S03]  /*a5f0*/  ISETP.GE.AND P6, PT, R20, c[0x0][0x3c8], PT ;  /* 0x0000f20014007a0c */ /* 0x000fc60003fc6270 */
[----:B------:R3:W-:Y:S01]  /*a600*/  @!P2 ST.E.64 [R2.64], R112 ;  /* 0x000000700200a985 */ /* 0x0007e2000c101b06 */
[----:B------:R-:W-:Y:S02]  /*a610*/  ISETP.GE.AND P2, PT, R19, c[0x0][0x3c8], PT ;  /* 0x0000f20013007a0c */ /* 0x000fe40003f46270 */
        /* <DEDUP_REMOVED lines=27> */
[----:B------:R-:W-:Y:S02]  /*a7d0*/  @!P2 LEA.HI.X R3, R25, R4, R42, 0x2, P3 ;  /* 0x000000041903a211 */ /* 0x000fe400018f142a */
[----:B------:R-:W-:Y:S01]  /*a7e0*/  ISETP.GE.AND P4, PT, R11, c[0x0][0x3c8], PT ;  /* 0x0000f2000b007a0c */ /* 0x000fe20003f86270 */
[----:B------:R1:W-:Y:S01]  /*a7f0*/  @!P6 ST.E.64 [R6.64], R52 ;  /* 0x000000340600e985 */ /* 0x0003e2000c101b06 */
[----:B------:R-:W-:-:S03]  /*a800*/  ISETP.GE.AND P6, PT, R45, c[0x0][0x3c8], PT ;  /* 0x0000f2002d007a0c */ /* 0x000fc60003fc6270 */
[----:B------:R3:W-:Y:S01]  /*a810*/  @!P2 ST.E.64 [R2.64], R56 ;  /* 0x000000380200a985 */ /* 0x0007e2000c101b06 */
[-C--:B-1----:R-:W-:Y:S02]  /*a820*/  @!P5 LEA R6, P3, R24, R0.reuse, 0x2 ;  /* 0x000000001806d211 */ /* 0x082fe400078610ff */
[----:B---3--:R-:W-:Y:S02]  /*a830*/  @!P1 LEA R2, P2, R26, R0, 0x2 ;  /* 0x000000001a029211 */ /* 0x008fe400078410ff */
[-C--:B------:R-:W-:Y:S02]  /*a840*/  @!P5 LEA.HI.X R7, R24, R4.reuse, R41, 0x2, P3 ;  /* 0x000000041807d211 */ /* 0x080fe400018f1429 */
[----:B------:R-:W-:Y:S02]  /*a850*/  @!P1 LEA.HI.X R3, R26, R4, R43, 0x2, P2 ;  /* 0x000000041a039211 */ /* 0x000fe400010f142b */
[----:B------:R-:W-:Y:S01]  /*a860*/  ISETP.GE.AND P3, PT, R5, c[0x0][0x3c8], PT ;  /* 0x0000f20005007a0c */ /* 0x000fe20003f66270 */
[----:B------:R1:W-:Y:S01]  /*a870*/  @!P5 ST.E.64 [R6.64], R60 ;  /* 0x0000003c0600d985 */ /* 0x0003e2000c101b06 */
[----:B------:R-:W-:-:S03]  /*a880*/  @!P6 LEA R8, P2, R45, R0, 0x2 ;  /* 0x000000002d08e211 */ /* 0x000fc600078410ff */
[----:B------:R3:W-:Y:S01]  /*a890*/  @!P1 ST.E.64 [R2.64], R64 ;  /* 0x0000004002009985 */ /* 0x0007e2000c101b06 */
[----:B------:R-:W-:Y:S02]  /*a8a0*/  @!P6 LEA.HI.X R9, R45, R4, R44, 0x2, P2 ;  /* 0x000000042d09e211 */ /* 0x000fe400010f142c */
[----:B------:R-:W-:Y:S02]  /*a8b0*/  ISETP.GE.AND P1, PT, R10, c[0x0][0x3c8], PT ;  /* 0x0000f2000a007a0c */ /* 0x000fe40003f26270 */
[----:B------:R-:W-:Y:S01]  /*a8c0*/  IADD3 R45, R233, 0xa0, RZ ;  /* 0x000000a0e92d7810 */ /* 0x000fe20007ffe0ff */
[----:B------:R-:W-:Y:S03]  /*a8d0*/  @!P6 ST.E.64 [R8.64], R140 ;  /* 0x0000008c0800e985 */ /* 0x000fe6000c101b06 */
[----:B------:R-:W-:Y:S02]  /*a8e0*/  ISETP.GE.AND P6, PT, R45, c[0x0][0x3c8], PT ;  /* 0x0000f2002d007a0c */ /* 0x000fe40003fc6270 */
[----:B-1----:R-:W-:-:S02]  /*a8f0*/  @!P3 LEA R6, P2, R5, R0, 0x2 ;  /* 0x000000000506b211 */ /* 0x002fc400078410ff */
[----:B---3--:R-:W-:-:S04]  /*a900*/  @!P4 LEA R2, P5, R11, R0, 0x2 ;  /* 0x000000000b02c211 */ /* 0x008fc800078a10ff */
[-C--:B------:R-:W-:Y:S02]  /*a910*/  @!P4 LEA.HI.X R3, R11, R4.reuse, R79, 0x2, P5 ;  /* 0x000000040b03c211 */ /* 0x080fe400028f144f */
[C---:B------:R-:W-:Y:S02]  /*a920*/  IADD3 R11, R233.reuse, 0x90, RZ ;  /* 0x00000090e90b7810 */ /* 0x040fe40007ffe0ff */
[----:B------:R-:W-:Y:S01]  /*a930*/  IADD3 R79, R233, 0xb0, RZ ;  /* 0x000000b0e94f7810 */ /* 0x000fe20007ffe0ff */
[----:B------:R1:W-:Y:S01]  /*a940*/  @!P4 ST.E.64 [R2.64], R68 ;  /* 0x000000440200c985 */ /* 0x0003e2000c101b06 */
[----:B------:R-:W-:Y:S02]  /*a950*/  SHF.R.S32.HI R11, RZ, 0x1f, R11 ;  /* 0x0000001fff0b7819 */ /* 0x000fe4000001140b */
[----:B------:R-:W-:Y:S02]  /*a960*/  ISETP.GE.AND P5, PT, R83, c[0x0][0x3c8], PT ;  /* 0x0000f20053007a0c */ /* 0x000fe40003fa6270 */
[----:B------:R-:W-:-:S02]  /*a970*/  @!P3 LEA.HI.X R7, R5, R4, R11, 0x2, P2 ;  /* 0x000000040507b211 */ /* 0x000fc400010f140b */
[C---:B------:R-:W-:Y:S02]  /*a980*/  IADD3 R11, R233.reuse, 0x98, RZ ;  /* 0x00000098e90b7810 */ /* 0x040fe40007ffe0ff */
[----:B------:R-:W-:Y:S01]  /*a990*/  IADD3 R5, R233, 0xb8, RZ ;  /* 0x000000b8e9057810 */ /* 0x000fe20007ffe0ff */
[----:B------:R3:W-:Y:S01]  /*a9a0*/  @!P3 ST.E.64 [R6.64], R72 ;  /* 0x000000480600b985 */ /* 0x0007e2000c101b06 */
[----:B------:R-:W-:Y:S02]  /*a9b0*/  SHF.R.S32.HI R11, RZ, 0x1f, R11 ;  /* 0x0000001fff0b7819 */ /* 0x000fe4000001140b */
[----:B------:R-:W-:Y:S02]  /*a9c0*/  ISETP.GE.AND P4, PT, R79, c[0x0][0x3c8], PT ;  /* 0x0000f2004f007a0c */ /* 0x000fe40003f86270 */
[----:B------:R-:W-:Y:S02]  /*a9d0*/  ISETP.GE.AND P3, PT, R5, c[0x0][0x3c8], PT ;  /* 0x0000f20005007a0c */ /* 0x000fe40003f66270 */
[----:B-1----:R-:W-:-:S04]  /*a9e0*/  @!P1 LEA R2, P2, R10, R0, 0x2 ;  /* 0x000000000a029211 */ /* 0x002fc800078410ff */
[----:B------:R-:W-:Y:S02]  /*a9f0*/  @!P1 LEA.HI.X R3, R10, R4, R11, 0x2, P2 ;  /* 0x000000040a039211 */ /* 0x000fe400010f140b */
[----:B------:R-:W-:-:S03]  /*aa00*/  @!P6 LEA R10, P2, R45, R0, 0x2 ;  /* 0x000000002d0ae211 */ /* 0x000fc600078410ff */
[----:B------:R1:W-:Y:S01]  /*aa10*/  @!P1 ST.E.64 [R2.64], R76 ;  /* 0x0000004c02009985 */ /* 0x0003e2000c101b06 */
[----:B------:R-:W-:Y:S02]  /*aa20*/  @!P6 LEA.HI.X R11, R45, R4, R82, 0x2, P2 ;  /* 0x000000042d0be211 */ /* 0x000fe400010f1452 */
[-C--:B------:R-:W-:Y:S02]  /*aa30*/  @!P5 LEA R8, P1, R83, R0.reuse, 0x2 ;  /* 0x000000005308d211 */ /* 0x080fe400078210ff */
[C---:B------:R-:W-:Y:S01]  /*aa40*/  IADD3 R82, R233.reuse, 0xb0, RZ ;  /* 0x000000b0e9527810 */ /* 0x040fe20007ffe0ff */
[----:B------:R2:W-:Y:S01]  /*aa50*/  @!P6 ST.E.64 [R10.64], R142 ;  /* 0x0000008e0a00e985 */ /* 0x0005e2000c101b06 */
[----:B------:R-:W-:Y:S02]  /*aa60*/  IADD3 R45, R233, 0xb8, RZ ;  /* 0x000000b8e92d7810 */ /* 0x000fe40007ffe0ff */
[----:B---3--:R-:W-:Y:S02]  /*aa70*/  @!P4 LEA R6, P2, R79, R0, 0x2 ;  /* 0x000000004f06c211 */ /* 0x008fe400078410ff */
[----:B------:R-:W-:-:S02]  /*aa80*/  SHF.R.S32.HI R82, RZ, 0x1f, R82 ;  /* 0x0000001fff527819 */ /* 0x000fc40000011452 */
[-C--:B------:R-:W-:Y:S02]  /*aa90*/  @!P5 LEA.HI.X R9, R83, R4.reuse, R86, 0x2, P1 ;  /* 0x000000045309d211 */ /* 0x080fe400008f1456 */
[----:B------:R-:W-:Y:S02]  /*aaa0*/  SHF.R.S32.HI R45, RZ, 0x1f, R45 ;  /* 0x0000001fff2d7819 */ /* 0x000fe4000001142d */
[----:B------:R-:W-:Y:S01]  /*aab0*/  @!P4 LEA.HI.X R7, R79, R4, R82, 0x2, P2 ;  /* 0x000000044f07c211 */ /* 0x000fe200010f1452 */
[----:B------:R2:W-:Y:S04]  /*aac0*/  @!P5 ST.E.64 [R8.64], R84 ;  /* 0x000000540800d985 */ /* 0x0005e8000c101b06 */
[----:B------:R2:W-:Y:S01]  /*aad0*/  @!P4 ST.E.64 [R6.64], R80 ;  /* 0x000000500600c985 */ /* 0x0005e2000c101b06 */
[----:B-1----:R-:W-:-:S04]  /*aae0*/  @!P3 LEA R2, P1, R5, R0, 0x2 ;  /* 0x000000000502b211 */ /* 0x002fc800078210ff */
[----:B------:R-:W-:-:S05]  /*aaf0*/  @!P3 LEA.HI.X R3, R5, R4, R45, 0x2, P1 ;  /* 0x000000040503b211 */ /* 0x000fca00008f142d */
[----:B------:R2:W-:Y:S04]  /*ab00*/  @!P3 ST.E.64 [R2.64], R48 ;  /* 0x000000300200b985 */ /* 0x0005e8000c101b06 */
.L_x_68:
[----:B------:R-:W-:Y:S05]  /*ab10*/  BSYNC B0 ;  /* 0x0000000000007941 */ /* 0x000fea0003800000 */
.L_x_67:
[----:B------:R-:W-:Y:S05]  /*ab20*/  BRA.DIV ~URZ, `(.L_x_69) ;  /* 0x00002be27f007947 */ /* 0x000fea000b800000 */
[----:B---3--:R1:W3:Y:S04]  /*ab30*/  SHFL.IDX PT, R4, R27, 0x1, 0x1c1f ;  /* 0x003c1f001b047f89 */ /* 0x0082e800000e0000 */
[----:B------:R1:W2:Y:S02]  /*ab40*/  SHFL.IDX PT, R0, R28, 0x1, 0x1c1f ;  /* 0x003c1f001c007f89 */ /* 0x0002a400000e0000 */
.L_x_123:
[----:B------:R-:W-:Y:S05]  /*ab50*/  @P0 BRA `(.L_x_64) ;  /* 0x000013f000000947 */ /* 0x000fea0003800000 */
[----:B------:R-:W-:Y:S02]  /*ab60*/  ISETP.GE.AND P2, PT, R13, c[0x0][0x3c8], PT ;  /* 0x0000f2000d007a0c */ /* 0x000fe40003f46270 */
[----:B------:R-:W-:Y:S02]  /*ab70*/  ISETP.GE.AND P1, PT, R12, c[0x0][0x3c8], PT ;  /* 0x0000f2000c007a0c */ /* 0x000fe40003f26270 */
[----:B------:R-:W-:Y:S02]  /*ab80*/  ISETP.GE.AND P3, PT, R233, c[0x0][0x3c8], PT ;  /* 0x0000f200e9007a0c */ /* 0x000fe40003f66270 */
[----:B------:R-:W-:-:S02]  /*ab90*/  ISETP.GE.AND P6, PT, R14, c[0x0][0x3c8], PT ;  /* 0x0000f2000e007a0c */ /* 0x000fc40003fc6270 */
[----:B------:R-:W-:Y:S02]  /*aba0*/  ISETP.GE.AND P0, PT, R15, c[0x0][0x3c8], PT ;  /* 0x0000f2000f007a0c */ /* 0x000fe40003f06270 */
[C---:B------:R-:W-:Y:S02]  /*abb0*/  IADD3 R5, R233.reuse, 0x80, RZ ;  /* 0x00000080e9057810 */ /* 0x040fe40007ffe0ff */
[----:B------:R-:W-:Y:S02]  /*abc0*/  IADD3 R52, R233, 0x88, RZ ;  /* 0x00000088e9347810 */ /* 0x000fe40007ffe0ff */
[CC--:B--2---:R-:W-:Y:S02]  /*abd0*/  @!P2 LEA R10, P5, R13.reuse, R0.reuse, 0x2 ;  /* 0x000000000d0aa211 */ /* 0x0c4fe400078a10ff */
[C---:B------:R-:W-:Y:S02]  /*abe0*/  @!P1 LEA R8, P4, R12.reuse, R0, 0x2 ;  /* 0x000000000c089211 */ /* 0x040fe400078810ff */
[-C--:B---3--:R-:W-:Y:S01]  /*abf0*/  @!P2 LEA.HI.X R11, R13, R4.reuse, R30, 0x2, P5 ;  /* 0x000000040d0ba211 */ /* 0x088fe200028f141e */
[----:B------:R-:W-:Y:S01]  /*ac00*/  @!P3 IMAD.MOV.U32 R13, RZ, RZ, R4 ;  /* 0x000000ffff0db224 */ /* 0x000fe200078e0004 */
[----:B------:R-:W-:Y:S01]  /*ac10*/  @!P1 LEA.HI.X R9, R12, R4, R29, 0x2, P4 ;  /* 0x000000040c099211 */ /* 0x000fe200020f141d */
[----:B------:R-:W-:Y:S01]  /*ac20*/  @!P3 IMAD.MOV.U32 R12, RZ, RZ, R0 ;  /* 0x000000ffff0cb224 */ /* 0x000fe200078e0000 */
[----:B------:R-:W-:-:S02]  /*ac30*/  @!P6 LEA R2, P4, R14, R0, 0x2 ;  /* 0x000000000e02e211 */ /* 0x000fc400078810ff */
[----:B------:R-:W-:Y:S01]  /*ac40*/  @!P0 LEA R6, P5, R15, R0, 0x2 ;  /* 0x000000000f068211 */ /* 0x000fe200078a10ff */
[----:B------:R-:W-:Y:S01]  /*ac50*/  @!P3 IMAD.WIDE R12, R233, 0x4, R12 ;  /* 0x00000004e90cb825 */ /* 0x000fe200078e020c */
[-C--:B------:R-:W-:Y:S02]  /*ac60*/  @!P6 LEA.HI.X R3, R14, R4.reuse, R31, 0x2, P4 ;  /* 0x000000040e03e211 */ /* 0x080fe400020f141f */
[----:B------:R-:W-:Y:S02]  /*ac70*/  ISETP.GE.AND P4, PT, R16, c[0x0][0x3c8], PT ;  /* 0x0000f20010007a0c */ /* 0x000fe40003f86270 */
[----:B------:R2:W-:Y:S01]  /*ac80*/  @!P3 ST.E.64 [R12.64], R148 ;  /* 0x000000940c00b985 */ /* 0x0005e2000c101b06 */
[----:B------:R-:W-:Y:S02]  /*ac90*/  @!P0 LEA.HI.X R7, R15, R4, R32, 0x2, P5 ;  /* 0x000000040f078211 */ /* 0x000fe400028f1420 */
[----:B------:R-:W-:Y:S01]  /*aca0*/  ISETP.GE.AND P3, PT, R17, c[0x0][0x3c8], PT ;  /* 0x0000f20011007a0c */ /* 0x000fe20003f66270 */
[----:B------:R-:W-:Y:S01]  /*acb0*/  @!P2 ST.E.64 [R10.64], R146 ;  /* 0x000000920a00a985 */ /* 0x000fe2000c101b06 */
[----:B------:R-:W-:-:S02]  /*acc0*/  ISETP.GE.AND P2, PT, R18, c[0x0][0x3c8], PT ;  /* 0x0000f20012007a0c */ /* 0x000fc40003f46270 */
[C---:B------:R-:W-:Y:S01]  /*acd0*/  IADD3 R45, R233.reuse, 0x90, RZ ;  /* 0x00000090e92d7810 */ /* 0x040fe20007ffe0ff */
[----:B------:R3:W-:Y:S01]  /*ace0*/  @!P1 ST.E.64 [R8.64], R144 ;  /* 0x0000009008009985 */ /* 0x0007e2000c101b06 */
[----:B------:R-:W-:Y:S02]  /*acf0*/  ISETP.GE.AND P1, PT, R20, c[0x0][0x3c8], PT ;  /* 0x0000f20014007a0c */ /* 0x000fe40003f26270 */
[----:B-1----:R-:W-:Y:S01]  /*ad00*/  IADD3 R27, R233, 0x98, RZ ;  /* 0x00000098e91b7810 */ /* 0x002fe20007ffe0ff */
[----:B------:R1:W-:Y:S01]  /*ad10*/  @!P0 ST.E.64 [R6.64], R88 ;  /* 0x0000005806008985 */ /* 0x0003e2000c101b06 */
[----:B------:R-:W-:Y:S02]  /*ad20*/  ISETP.GE.AND P0, PT, R19, c[0x0][0x3c8], PT ;  /* 0x0000f20013007a0c */ /* 0x000fe40003f06270 */
[C---:B------:R-:W-:Y:S01]  /*ad30*/  IADD3 R53, R233.reuse, 0x88, RZ ;  /* 0x00000088e9357810 */ /* 0x040fe20007ffe0ff */
[----:B------:R5:W-:Y:S01]  /*ad40*/  @!P6 ST.E.64 [R2.64], R92 ;  /* 0x0000005c0200e985 */ /* 0x000be2000c101b06 */
[----:B------:R-:W-:-:S02]  /*ad50*/  IADD3 R49, R233, 0x90, RZ ;  /* 0x00000090e9317810 */ /* 0x000fc40007ffe0ff */
[----:B------:R-:W-:Y:S02]  /*ad60*/  SHF.R.S32.HI R53, RZ, 0x1f, R53 ;  /* 0x0000001fff357819 */ /* 0x000fe40000011435 */
[C---:B------:R-:W-:Y:S02]  /*ad70*/  IADD3 R48, R233.reuse, 0xa0, RZ ;  /* 0x000000a0e9307810 */ /* 0x040fe40007ffe0ff */
[----:B------:R-:W-:Y:S02]  /*ad80*/  SHF.R.S32.HI R49, RZ, 0x1f, R49 ;  /* 0x0000001fff317819 */ /* 0x000fe40000011431 */
[----:B----4-:R-:W-:Y:S02]  /*ad90*/  IADD3 R28, R233, 0xa8, RZ ;  /* 0x000000a8e91c7810 */ /* 0x010fe40007ffe0ff */
[----:B--2---:R-:W-:-:S04]  /*ada0*/  @!P4 LEA R12, P5, R16, R0, 0x2 ;  /* 0x00000000100cc211 */ /* 0x004fc800078a10ff */
[----:B------:R-:W-:Y:S02]  /*adb0*/  @!P4 LEA.HI.X R13, R16, R4, R33, 0x2, P5 ;  /* 0x00000004100dc211 */ /* 0x000fe400028f1421 */
[----:B---3--:R-:W-:-:S03]  /*adc0*/  @!P3 LEA R8, P6, R17, R0, 0x2 ;  /* 0x000000001108b211 */ /* 0x008fc600078c10ff */
[----:B------:R2:W-:Y:S01]  /*add0*/  @!P4 ST.E.64 [R12.64], R150 ;  /* 0x000000960c00c985 */ /* 0x0005e2000c101b06 */
[----:B------:R-:W-:Y:S02]  /*ade0*/  ISETP.GE.AND P4, PT, R23, c[0x0][0x3c8], PT ;  /* 0x0000f20017007a0c */ /* 0x000fe40003f86270 */
[C---:B-1----:R-:W-:Y:S02]  /*adf0*/  @!P2 LEA R6, P5, R18.reuse, R0, 0x2 ;  /* 0x000000001206a211 */ /* 0x042fe400078a10ff */
[-C--:B------:R-:W-:Y:S02]  /*ae00*/  @!P3 LEA.HI.X R9, R17, R4.reuse, R34, 0x2, P6 ;  /* 0x000000041109b211 */ /* 0x080fe400030f1422 */
[----:B------:R-:W-:Y:S02]  /*ae10*/  @!P2 LEA.HI.X R7, R18, R4, R35, 0x2, P5 ;  /* 0x000000041207a211 */ /* 0x000fe400028f1423 */
[-C--:B-----5:R-:W-:Y:S01]  /*ae20*/  @!P1 LEA R2, P6, R20, R0.reuse, 0x2 ;  /* 0x0000000014029211 */ /* 0x0a0fe200078c10ff */
[----:B------:R-:W-:Y:S01]  /*ae30*/  @!P3 ST.E.64 [R8.64], R126 ;  /* 0x0000007e0800b985 */ /* 0x000fe2000c101b06 */
[----:B------:R-:W-:-:S02]  /*ae40*/  @!P0 LEA R10, P5, R19, R0, 0x2 ;  /* 0x00000000130a8211 */ /* 0x000fc400078a10ff */
[-C--:B------:R-:W-:Y:S01]  /*ae50*/  @!P1 LEA.HI.X R3, R20, R4.reuse, R37, 0x2, P6 ;  /* 0x0000000414039211 */ /* 0x080fe200030f1425 */
[----:B------:R-:W-:Y:S01]  /*ae60*/  @!P2 ST.E.64 [R6.64], R118 ;  /* 0x000000760600a985 */ /* 0x000fe2000c101b06 */
[----:B------:R-:W-:Y:S02]  /*ae70*/  @!P0 LEA.HI.X R11, R19, R4, R36, 0x2, P5 ;  /* 0x00000004130b8211 */ /* 0x000fe400028f1424 */
[----:B------:R-:W-:Y:S01]  /*ae80*/  ISETP.GE.AND P6, PT, R21, c[0x0][0x3c8], PT ;  /* 0x0000f20015007a0c */ /* 0x000fe20003fc6270 */
[----:B------:R1:W-:Y:S01]  /*ae90*/  @!P1 ST.E.64 [R2.64], R96 ;  /* 0x0000006002009985 */ /* 0x0003e2000c101b06 */
[----:B------:R-:W-:Y:S02]  /*aea0*/  ISETP.GE.AND P5, PT, R22, c[0x0][0x3c8], PT ;  /* 0x0000f20016007a0c */ /* 0x000fe40003fa6270 */
[----:B------:R-:W-:Y:S01]  /*aeb0*/  ISETP.GE.AND P3, PT, R25, c[0x0][0x3c8], PT ;  /* 0x0000f20019007a0c */ /* 0x000fe20003f66270 */
[----:B------:R3:W-:Y:S01]  /*aec0*/  @!P0 ST.E.64 [R10.64], R106 ;  /* 0x0000006a0a008985 */ /* 0x0007e2000c101b06 */
[----:B------:R-:W-:-:S09]  /*aed0*/  ISETP.GE.AND P2, PT, R24, c[0x0][0x3c8], PT ;  /* 0x0000f20018007a0c */ /* 0x000fd20003f46270 */
[----:B--2---:R-:W-:-:S04]  /*aee0*/  @!P5 LEA R12, P0, R22, R0, 0x2 ;  /* 0x00000000160cd211 */ /* 0x004fc800078010ff */
[----:B------:R-:W-:Y:S02]  /*aef0*/  @!P5 LEA.HI.X R13, R22, R4, R39, 0x2, P0 ;  /* 0x00000004160dd211 */ /* 0x000fe400000f1427 */
[----:B-1----:R-:W-:-:S04]  /*af00*/  @!P6 LEA R2, P1, R21, R0, 0x2 ;  /* 0x000000001502e211 */ /* 0x002fc800078210ff */
[----:B------:R-:W-:Y:S02]  /*af10*/  @!P6 LEA.HI.X R3, R21, R4, R38, 0x2, P1 ;  /* 0x000000041503e211 */ /* 0x000fe400008f1426 */
[C---:B---3--:R-:W-:Y:S02]  /*af20*/  @!P3 LEA R10, P0, R25.reuse, R0, 0x2 ;  /* 0x00000000190ab211 */ /* 0x048fe400078010ff */
[----:B------:R-:W-:Y:S01]  /*af30*/  ISETP.GE.AND P1, PT, R26, c[0x0][0x3c8], PT ;  /* 0x0000f2001a007a0c */ /* 0x000fe20003f26270 */
[----:B------:R1:W-:Y:S01]  /*af40*/  @!P6 ST.E.64 [R2.64], R110 ;  /* 0x0000006e0200e985 */ /* 0x0003e2000c101b06 */
[----:B------:R-:W-:Y:S02]  /*af50*/  @!P3 LEA.HI.X R11, R25, R4, R42, 0x2, P0 ;  /* 0x00000004190bb211 */ /* 0x000fe400000f142a */
[----:B------:R-:W-:Y:S01]  /*af60*/  ISETP.GE.AND P0, PT, R5, c[0x0][0x3c8], PT ;  /* 0x0000f20005007a0c */ /* 0x000fe20003f06270 */
[----:B------:R-:W-:Y:S01]  /*af70*/  @!P5 ST.E.64 [R12.64], R152 ;  /* 0x000000980c00d985 */ /* 0x000fe2000c101b06 */
[----:B-1----:R-:W-:-:S04]  /*af80*/  @!P4 LEA R2, P6, R23, R0, 0x2 ;  /* 0x000000001702c211 */ /* 0x002fc800078c10ff */
[----:B------:R-:W-:Y:S02]  /*af90*/  @!P4 LEA.HI.X R3, R23, R4, R40, 0x2, P6 ;  /* 0x000000041703c211 */ /* 0x000fe400030f1428 */
[----:B------:R-:W-:-:S03]  /*afa0*/  @!P2 LEA R8, P6, R24, R0, 0x2 ;  /* 0x000000001808a211 */ /* 0x000fc600078c10ff */
[----:B------:R1:W-:Y:S01]  /*afb0*/  @!P4 ST.E.64 [R2.64], R130 ;  /* 0x000000820200c985 */ /* 0x0003e2000c101b06 */
[----:B------:R-:W-:Y:S02]  /*afc0*/  ISETP.GE.AND P4, PT, R52, c[0x0][0x3c8], PT ;  /* 0x0000f20034007a0c */ /* 0x000fe40003f86270 */
[----:B------:R-:W-:Y:S01]  /*afd0*/  @!P2 LEA.HI.X R9, R24, R4, R41, 0x2, P6 ;  /* 0x000000041809a211 */ /* 0x000fe200030f1429 */
[----:B------:R-:W-:Y:S01]  /*afe0*/  @!P3 ST.E.64 [R10.64], R134 ;  /* 0x000000860a00b985 */ /* 0x000fe2000c101b06 */
[----:B------:R-:W-:Y:S02]  /*aff0*/  ISETP.GE.AND P3, PT, R45, c[0x0][0x3c8], PT ;  /* 0x0000f2002d007a0c */ /* 0x000fe40003f66270 */
[----:B------:R-:W-:Y:S01]  /*b000*/  @!P1 LEA R6, P6, R26, R0, 0x2 ;  /* 0x000000001a069211 */ /* 0x000fe200078c10ff */
[----:B------:R-:W-:Y:S01]  /*b010*/  @!P2 ST.E.64 [R8.64], R122 ;  /* 0x0000007a0800a985 */ /* 0x000fe2000c101b06 */
[----:B------:R-:W-:Y:S02]  /*b020*/  ISETP.GE.AND P2, PT, R48, c[0x0][0x3c8], PT ;  /* 0x0000f20030007a0c */ /* 0x000fe40003f46270 */
[----:B------:R-:W-:-:S05]  /*b030*/  @!P1 LEA.HI.X R7, R26, R4, R43, 0x2, P6 ;  /* 0x000000041a079211 */ /* 0x000fca00030f142b */
[----:B------:R2:W-:Y:S01]  /*b040*/  @!P1 ST.E.64 [R6.64], R114 ;  /* 0x0000007206009985 */ /* 0x0005e2000c101b06 */
[----:B------:R-:W-:Y:S02]  /*b050*/  ISETP.GE.AND P1, PT, R28, c[0x0][0x3c8], PT ;  /* 0x0000f2001c007a0c */ /* 0x000fe40003f26270 */
[----:B-1----:R-:W-:-:S04]  /*b060*/  @!P0 LEA R2, P5, R5, R0, 0x2 ;  /* 0x0000000005028211 */ /* 0x002fc800078a10ff */
[----:B------:R-:W-:Y:S02]  /*b070*/  @!P0 LEA.HI.X R3, R5, R4, R44, 0x2, P5 ;  /* 0x0000000405038211 */ /* 0x000fe400028f142c */
[----:B------:R-:W-:Y:S02]  /*b080*/  ISETP.GE.AND P5, PT, R27, c[0x0][0x3c8], PT ;  /* 0x0000f2001b007a0c */ /* 0x000fe40003fa6270 */
[----:B------:R-:W-:Y:S01]  /*b090*/  IADD3 R5, R233, 0xb0, RZ ;  /* 0x000000b0e9057810 */ /* 0x000fe20007ffe0ff */
[----:B------:R1:W-:Y:S01]  /*b0a0*/  @!P0 ST.E.64 [R2.64], R50 ;  /* 0x0000003202008985 */ /* 0x0003e2000c101b06 */
[----:B--2---:R-:W-:-:S04]  /*b0b0*/  @!P4 LEA R6, P0, R52, R0, 0x2 ;  /* 0x000000003406c211 */ /* 0x004fc800078010ff */
[----:B------:R-:W-:Y:S02]  /*b0c0*/  @!P4 LEA.HI.X R7, R52, R4, R53, 0x2, P0 ;  /* 0x000000043407c211 */ /* 0x000fe400000f1435 */
[----:B------:R-:W-:-:S03]  /*b0d0*/  ISETP.GE.AND P0, PT, R5, c[0x0][0x3c8], PT ;  /* 0x0000f20005007a0c */ /* 0x000fc60003f06270 */
[----:B------:R2:W-:Y:S01]  /*b0e0*/  @!P4 ST.E.64 [R6.64], R58 ;  /* 0x0000003a0600c985 */ /* 0x0005e2000c101b06 */
[-C--:B------:R-:W-:Y:S02]  /*b0f0*/  @!P5 LEA R10, P4, R27, R0.reuse, 0x2 ;  /* 0x000000001b0ad211 */ /* 0x080fe400078810ff */
[----:B-1----:R-:W-:-:S04]  /*b100*/  @!P3 LEA R2, P6, R45, R0, 0x2 ;  /* 0x000000002d02b211 */ /* 0x002fc800078c10ff */
[----:B------:R-:W-:Y:S02]  /*b110*/  @!P3 LEA.HI.X R3, R45, R4, R49, 0x2, P6 ;  /* 0x000000042d03b211 */ /* 0x000fe400030f1431 */
[C---:B------:R-:W-:Y:S02]  /*b120*/  IADD3 R45, R233.reuse, 0x98, RZ ;  /* 0x00000098e92d7810 */ /* 0x040fe40007ffe0ff */
[----:B------:R-:W-:Y:S01]  /*b130*/  IADD3 R49, R233, 0xa0, RZ ;  /* 0x000000a0e9317810 */ /* 0x000fe20007ffe0ff */
[----:B------:R1:W-:Y:S01]  /*b140*/  @!P3 ST.E.64 [R2.64], R62 ;  /* 0x0000003e0200b985 */ /* 0x0003e2000c101b06 */
[----:B------:R-:W-:Y:S02]  /*b150*/  SHF.R.S32.HI R45, RZ, 0x1f, R45 ;  /* 0x0000001fff2d7819 */ /* 0x000fe4000001142d */
[----:B------:R-:W-:Y:S02]  /*b160*/  @!P2 LEA R8, P6, R48, R0, 0x2 ;  /* 0x000000003008a211 */ /* 0x000fe400078c10ff */
[----:B------:R-:W-:-:S02]  /*b170*/  @!P5 LEA.HI.X R11, R27, R4, R45, 0x2, P4 ;  /* 0x000000041b0bd211 */ /* 0x000fc400020f142d */
[C---:B------:R-:W-:Y:S02]  /*b180*/  IADD3 R45, R233.reuse, 0xa8, RZ ;  /* 0x000000a8e92d7810 */ /* 0x040fe40007ffe0ff */
[----:B------:R-:W-:Y:S01]  /*b190*/  IADD3 R27, R233, 0xb0, RZ ;  /* 0x000000b0e91b7810 */ /* 0x000fe20007ffe0ff */
[----:B------:R3:W-:Y:S01]  /*b1a0*/  @!P5 ST.E.64 [R10.64], R74 ;  /* 0x0000004a0a00d985 */ /* 0x0007e2000c101b06 */
[----:B------:R-:W-:Y:S02]  /*b1b0*/  SHF.R.S32.HI R49, RZ, 0x1f, R49 ;  /* 0x0000001fff317819 */ /* 0x000fe40000011431 */
[----:B--2---:R-:W-:Y:S02]  /*b1c0*/  @!P1 LEA R6, P3, R28, R0, 0x2 ;  /* 0x000000001c069211 */ /* 0x004fe400078610ff */
[----:B------:R-:W-:Y:S02]  /*b1d0*/  SHF.R.S32.HI R45, RZ, 0x1f, R45 ;  /* 0x0000001fff2d7819 */ /* 0x000fe4000001142d */
[----:B------:R-:W-:-:S02]  /*b1e0*/  SHF.R.S32.HI R27, RZ, 0x1f, R27 ;  /* 0x0000001fff1b7819 */ /* 0x000fc4000001141b */
[-C--:B------:R-:W-:Y:S02]  /*b1f0*/  @!P2 LEA.HI.X R9, R48, R4.reuse, R49, 0x2, P6 ;  /* 0x000000043009a211 */ /* 0x080fe400030f1431 */
[----:B------:R-:W-:-:S03]  /*b200*/  @!P1 LEA.HI.X R7, R28, R4, R45, 0x2, P3 ;  /* 0x000000041c079211 */ /* 0x000fc600018f142d */
[----:B------:R3:W-:Y:S04]  /*b210*/  @!P2 ST.E.64 [R8.64], R70 ;  /* 0x000000460800a985 */ /* 0x0007e8000c101b06 */
[----:B------:R3:W-:Y:S01]  /*b220*/  @!P1 ST.E.64 [R6.64], R66 ;  /* 0x0000004206009985 */ /* 0x0007e2000c101b06 */
[----:B-1----:R-:W-:-:S04]  /*b230*/  @!P0 LEA R2, P4, R5, R0, 0x2 ;  /* 0x0000000005028211 */ /* 0x002fc800078810ff */
[----:B------:R-:W-:Y:S02]  /*b240*/  @!P0 LEA.HI.X R3, R5, R4, R27, 0x2, P4 ;  /* 0x0000000405038211 */ /* 0x000fe400020f141b */
[----:B------:R-:W-:-:S03]  /*b250*/  IADD3 R5, R233, 0xb8, RZ ;  /* 0x000000b8e9057810 */ /* 0x000fc60007ffe0ff */
[----:B------:R3:W-:Y:S01]  /*b260*/  @!P0 ST.E.64 [R2.64], R54 ;  /* 0x0000003602008985 */ /* 0x0007e2000c101b06 */
[----:B------:R-:W-:-:S13]  /*b270*/  ISETP.GE.AND P0, PT, R5, c[0x0][0x3c8], PT ;  /* 0x0000f20005007a0c */ /* 0x000fda0003f06270 */
[----:B------:R-:W-:Y:S05]  /*b280*/  @P0 BRA `(.L_x_64) ;  /* 0x00000cc000000947 */ /* 0x000fea0003800000 */
[----:B------:R-:W-:Y:S02]  /*b290*/  IADD3 R27, R233, 0xb8, RZ ;  /* 0x000000b8e91b7810 */ /* 0x000fe40007ffe0ff */
[----:B---3--:R-:W-:Y:S02]  /*b2a0*/  LEA R2, P0, R5, R0, 0x2 ;  /* 0x0000000005027211 */ /* 0x008fe400078010ff */
[----:B------:R-:W-:-:S04]  /*b2b0*/  SHF.R.S32.HI R27, RZ, 0x1f, R27 ;  /* 0x0000001fff1b7819 */ /* 0x000fc8000001141b */
[----:B------:R-:W-:-:S05]  /*b2c0*/  LEA.HI.X R3, R5, R4, R27, 0x2, P0 ;  /* 0x0000000405037211 */ /* 0x000fca00000f141b */
[----:B------:R1:W-:Y:S01]  /*b2d0*/  ST.E.64 [R2.64], R46 ;  /* 0x0000002e02007985 */ /* 0x0003e2000c101b06 */
[----:B------:R-:W-:Y:S05]  /*b2e0*/  BRA `(.L_x_64) ;  /* 0x00000c6000007947 */ /* 0x000fea0003800000 */
.L_x_49:
[----:B------:R-:W-:Y:S01]  /*b2f0*/  ISETP.NE.U32.AND P1, PT, RZ, c[0x0][0x508], PT ;  /* 0x00014200ff007a0c */ /* 0x000fe20003f25070 */
[----:B------:R-:W2:Y:S01]  /*b300*/  LDL.LU R6, [R1+0x8] ;  /* 0x0000080001067983 */ /* 0x000ea20000300800 */
[----:B------:R-:W-:Y:S01]  /*b310*/  ISETP.NE.U32.AND P2, PT, RZ, c[0x0][0x500], PT ;  /* 0x00014000ff007a0c */ /* 0x000fe20003f45070 */
[----:B------:R-:W-:Y:S01]  /*b320*/  IMAD.MOV.U32 R4, RZ, RZ, 0x4 ;  /* 0x00000004ff047424 */ /* 0x000fe200078e00ff */
[----:B------:R-:W-:Y:S01]  /*b330*/  ISETP.NE.AND.EX P1, PT, RZ, c[0x0][0x50c], PT, P1 ;  /* 0x00014300ff007a0c */ /* 0x000fe20003f25310 */
[----:B------:R-:W-:Y:S01]  /*b340*/  IMAD.MOV.U32 R0, RZ, RZ, RZ ;  /* 0x000000ffff007224 */ /* 0x000fe200078e00ff */
[----:B------:R-:W-:Y:S01]  /*b350*/  ISETP.NE.AND.EX P2, PT, RZ, c[0x0][0x504], PT, P2 ;  /* 0x00014100ff007a0c */ /* 0x000fe20003f45320 */
[----:B------:R-:W-:Y:S02]  /*b360*/  IMAD.MOV.U32 R18, RZ, RZ, c[0x0][0x388] ;  /* 0x0000e200ff127624 */ /* 0x000fe400078e00ff */
[----:B-1----:R-:W-:-:S08]  /*b370*/  IMAD.WIDE R4, R228, R4, c[0x0][0x500] ;  /* 0x00014000e4047625 */ /* 0x002fd000078e0204 */
[C---:B------:R-:W-:Y:S02]  /*b380*/  @P1 LEA R2, P0, R228.reuse, c[0x0][0x508], 0x2 ;  /* 0x00014200e4021a11 */ /* 0x040fe400078010ff */
[----:B------:R1:W5:Y:S02]  /*b390*/  @P2 LDG.E R0, [R4.64] ;  /* 0x0000000604002981 */ /* 0x000364000c1e1900 */
[----:B------:R-:W-:-:S05]  /*b3a0*/  @P1 LEA.HI.X R3, R228, c[0x0][0x50c], R251, 0x2, P0 ;  /* 0x00014300e4031a11 */ /* 0x000fca00000f14fb */
[----:B------:R1:W5:Y:S01]  /*b3b0*/  @P1 LDG.E R18, [R2.64] ;  /* 0x0000000602121981 */ /* 0x000362000c1e1900 */
[----:B--2---:R-:W-:-:S04]  /*b3c0*/  ISETP.NE.AND P0, PT, R6, RZ, PT ;  /* 0x000000ff0600720c */ /* 0x004fc80003f05270 */
[----:B------:R-:W-:Y:S01]  /*b3d0*/  SEL R17, R6, c[0x0][0x3d4], P0 ;  /* 0x0000f50006117a07 */ /* 0x000fe20000000000 */
[----:B------:R-:W-:Y:S05]  /*b3e0*/  @P1 BRA `(.L_x_70) ;  /* 0x0000004000001947 */ /* 0x000fea0003800000 */
[----:B-1----:R-:W-:Y:S05]  /*b3f0*/  @!P2 BRA `(.L_x_70) ;  /* 0x000000300000a947 */ /* 0x002fea0003800000 */
[----:B------:R1:W2:Y:S04]  /*b400*/  LDG.E R2, [R4.64] ;  /* 0x0000000604027981 */ /* 0x0002a8000c1e1900 */
[----:B-1----:R-:W2:Y:S02]  /*b410*/  LDG.E R4, [R4.64+0x4] ;  /* 0x0000040604047981 */ /* 0x002ea4000c1e1900 */
[----:B--2--5:R-:W-:Y:S02]  /*b420*/  IADD3 R18, -R2, R4, RZ ;  /* 0x0000000402127210 */ /* 0x024fe40007ffe1ff */
.L_x_70:
[----:B-1----:R-:W1:Y:S01]  /*b430*/  S2R R3, SR_TID.X ;  /* 0x0000000000037919 */ /* 0x002e620000002100 */
[----:B------:R-:W-:Y:S01]  /*b440*/  BSSY B0, `(.L_x_71) ;  /* 0x0000036000007945 */ /* 0x000fe20003800000 */
[----:B------:R-:W-:Y:S02]  /*b450*/  SEL R8, R228, RZ, !P2 ;  /* 0x000000ffe4087207 */ /* 0x000fe40005000000 */
[----:B------:R-:W-:-:S02]  /*b460*/  SEL R20, R251, RZ, !P2 ;  /* 0x000000fffb147207 */ /* 0x000fc40005000000 */
[----:B-----5:R-:W-:Y:S02]  /*b470*/  SHF.R.S32.HI R16, RZ, 0x1f, R0 ;  /* 0x0000001fff107819 */ /* 0x020fe40000011400 */
[----:B-1----:R-:W-:-:S13]  /*b480*/  ISETP.GT.AND P0, PT, R3, 0x7f, PT ;  /* 0x0000007f0300780c */ /* 0x002fda0003f04270 */
[----:B------:R-:W-:Y:S05]  /*b490*/  @P0 BRA `(.L_x_72) ;  /* 0x0000030000000947 */ /* 0x000fea0003800000 */
[----:B------:R-:W-:Y:S01]  /*b4a0*/  IMAD R2, R18, c[0x0][0x4e8], RZ ;  /* 0x00013a0012027a24 */ /* 0x000fe200078e02ff */
[----:B------:R-:W-:-:S04]  /*b4b0*/  LEA R9, R225, R3, 0x7 ;  /* 0x00000003e1097211 */ /* 0x000fc800078e38ff */
[----:B------:R-:W-:-:S13]  /*b4c0*/  ISETP.GE.AND P0, PT, R9, R2, PT ;  /* 0x000000020900720c */ /* 0x000fda0003f06270 */
[----:B------:R-:W-:Y:S05]  /*b4d0*/  @P0 BRA `(.L_x_72) ;  /* 0x000002c000000947 */ /* 0x000fea0003800000 */
[----:B------:R-:W2:Y:S01]  /*b4e0*/  LDL.LU R21, [R1+0xc] ;  /* 0x00000c0001157983 */ /* 0x000ea20000300800 */
[----:B------:R-:W-:Y:S01]  /*b4f0*/  IMAD.MOV.U32 R2, RZ, RZ, 0x368 ;  /* 0x00000368ff027424 */ /* 0x000fe200078e00ff */
[----:B------:R-:W-:-:S04]  /*b500*/  ISETP.GT.AND P2, PT, R17, 0x1, PT ;  /* 0x000000011100780c */ /* 0x000fc80003f44270 */
[----:B------:R-:W-:-:S04]  /*b510*/  SEL R2, R2, 0x328, P2 ;  /* 0x0000032802027807 */ /* 0x000fc80001000000 */
[----:B------:R1:W3:Y:S08]  /*b520*/  LDC.64 R10, c[0x0][R2+0x170] ;  /* 0x00005c00020a7b82 */ /* 0x0002f00000000a00 */
[----:B------:R1:W4:Y:S08]  /*b530*/  LDC.64 R6, c[0x0][R2+0x168] ;  /* 0x00005a0002067b82 */ /* 0x0003300000000a00 */
[----:B------:R1:W5:Y:S08]  /*b540*/  LDC.64 R14, c[0x0][R2+0x178] ;  /* 0x00005e00020e7b82 */ /* 0x0003700000000a00 */
[----:B------:R1:W2:Y:S02]  /*b550*/  LDC.64 R12, c[0x0][R2+0x160] ;  /* 0x00005800020c7b82 */ /* 0x0002a40000000a00 */
[----:B-1----:R-:W-:-:S02]  /*b560*/  IMAD.MOV.U32 R2, RZ, RZ, c[0x0][0x4e8] ;  /* 0x00013a00ff027624 */ /* 0x002fc400078e00ff */
[-C--:B---3--:R-:W-:Y:S02]  /*b570*/  IMAD R3, R11, R8.reuse, RZ ;  /* 0x000000080b037224 */ /* 0x088fe400078e02ff */
[----:B------:R-:W-:Y:S01]  /*b580*/  IMAD.WIDE.U32 R4, R10, R8, RZ ;  /* 0x000000080a047225 */ /* 0x000fe200078e00ff */
[----:B------:R-:W-:Y:S02]  /*b590*/  ISETP.NE.AND P0, PT, R2, 0x1, PT ;  /* 0x000000010200780c */ /* 0x000fe40003f05270 */
[----:B------:R-:W-:Y:S01]  /*b5a0*/  MOV R2, R9 ;  /* 0x0000000900027202 */ /* 0x000fe20000000f00 */
[----:B------:R-:W-:Y:S02]  /*b5b0*/  IMAD R10, R10, R20, R3 ;  /* 0x000000140a0a7224 */ /* 0x000fe400078e0203 */
[-C--:B----4-:R-:W-:Y:S02]  /*b5c0*/  IMAD R11, R7, R234.reuse, RZ ;  /* 0x000000ea070b7224 */ /* 0x090fe400078e02ff */
[----:B------:R-:W-:-:S04]  /*b5d0*/  IMAD.WIDE.U32 R6, R6, R234, RZ ;  /* 0x000000ea06067225 */ /* 0x000fc800078e00ff */
[----:B------:R-:W-:Y:S01]  /*b5e0*/  IMAD.IADD R11, R7, 0x1, R11 ;  /* 0x00000001070b7824 */ /* 0x000fe200078e020b */
[----:B------:R-:W-:Y:S01]  /*b5f0*/  IADD3 R7, R5, R10, RZ ;  /* 0x0000000a05077210 */ /* 0x000fe20007ffe0ff */
[----:B------:R-:W-:-:S05]  /*b600*/  @P0 IMAD.HI.U32 R19, R9, c[0x0][0x4ec], RZ ;  /* 0x00013b0009130a27 */ /* 0x000fca00078e00ff */
[----:B------:R-:W-:Y:S02]  /*b610*/  @P0 SHF.R.U32.HI R2, RZ, c[0x0][0x4f0], R19 ;  /* 0x00013c00ff020a19 */ /* 0x000fe40000011613 */
[----:B------:R-:W-:-:S03]  /*b620*/  IADD3 R19, P1, P0, R4, R6, R0 ;  /* 0x0000000604137210 */ /* 0x000fc6000783e000 */
[----:B------:R-:W-:Y:S01]  /*b630*/  IMAD.MOV R6, RZ, RZ, -R2 ;  /* 0x000000ffff067224 */ /* 0x000fe200078e0a02 */
[----:B--2---:R-:W-:-:S05]  /*b640*/  SEL R3, R21, RZ, P2 ;  /* 0x000000ff15037207 */ /* 0x004fca0001000000 */
[-C--:B-----5:R-:W-:Y:S02]  /*b650*/  IMAD R10, R15, R3.reuse, RZ ;  /* 0x000000030f0a7224 */ /* 0x0a0fe400078e02ff */
[----:B------:R-:W-:-:S04]  /*b660*/  IMAD.WIDE.U32 R4, R14, R3, RZ ;  /* 0x000000030e047225 */ /* 0x000fc800078e00ff */
[----:B------:R-:W-:Y:S01]  /*b670*/  IMAD R3, R6, c[0x0][0x4e8], R9 ;  /* 0x00013a0006037a24 */ /* 0x000fe200078e0209 */
[----:B------:R-:W-:Y:S02]  /*b680*/  IADD3.X R9, R7, R11, R16, P1, P0 ;  /* 0x0000000b07097210 */ /* 0x000fe40000fe0410 */
[----:B------:R-:W-:Y:S02]  /*b690*/  IADD3 R7, R5, R10, RZ ;  /* 0x0000000a05077210 */ /* 0x000fe40007ffe0ff */
[----:B------:R-:W-:Y:S02]  /*b6a0*/  IADD3 R4, P1, P0, R2, R19, R4 ;  /* 0x0000001302047210 */ /* 0x000fe4000783e004 */
[----:B------:R-:W-:Y:S01]  /*b6b0*/  SHF.R.S32.HI R5, RZ, 0x1f, R2 ;  /* 0x0000001fff057819 */ /* 0x000fe20000011402 */
[----:B------:R-:W-:Y:S01]  /*b6c0*/  IMAD R2, R13, R3, RZ ;  /* 0x000000030d027224 */ /* 0x000fe200078e02ff */
[----:B------:R-:W-:Y:S02]  /*b6d0*/  SHF.R.S32.HI R6, RZ, 0x1f, R3 ;  /* 0x0000001fff067819 */ /* 0x000fe40000011403 */
[----:B------:R-:W-:Y:S01]  /*b6e0*/  IADD3.X R5, R5, R9, R7, P1, P0 ;  /* 0x0000000905057210 */ /* 0x000fe20000fe0407 */
[----:B------:R-:W-:-:S02]  /*b6f0*/  IMAD.MOV.U32 R7, RZ, RZ, c[0x0][0x4a8] ;  /* 0x00012a00ff077624 */ /* 0x000fc400078e00ff */
[C---:B------:R-:W-:Y:S02]  /*b700*/  IMAD R6, R12.reuse, R6, R2 ;  /* 0x000000060c067224 */ /* 0x040fe400078e0202 */
[----:B------:R-:W-:Y:S01]  /*b710*/  IMAD.WIDE.U32 R2, R12, R3, R4 ;  /* 0x000000030c027225 */ /* 0x000fe200078e0004 */
[----:B------:R-:W-:Y:S02]  /*b720*/  MOV R5, c[0x0][0x4ac] ;  /* 0x00012b0000057a02 */ /* 0x000fe40000000f00 */
[----:B------:R-:W-:Y:S01]  /*b730*/  SEL R4, R7, c[0x0][0x450], P2 ;  /* 0x0001140007047a07 */ /* 0x000fe20001000000 */
[----:B------:R-:W-:Y:S01]  /*b740*/  IMAD.IADD R3, R3, 0x1, R6 ;  /* 0x0000000103037824 */ /* 0x000fe200078e0206 */
[----:B------:R-:W-:Y:S02]  /*b750*/  SEL R5, R5, c[0x0][0x454], P2 ;  /* 0x0001150005057a07 */ /* 0x000fe40001000000 */
[----:B------:R-:W-:-:S04]  /*b760*/  LEA R4, P0, R2, R4, 0x2 ;  /* 0x0000000402047211 */ /* 0x000fc800078010ff */
[----:B------:R-:W-:Y:S02]  /*b770*/  LEA.HI.X R5, R2, R5, R3, 0x2, P0 ;  /* 0x0000000502057211 */ /* 0x000fe400000f1403 */
[----:B------:R-:W-:-:S05]  /*b780*/  MOV R2, 0xff800000 ;  /* 0xff80000000027802 */ /* 0x000fca0000000f00 */
[----:B------:R1:W-:Y:S02]  /*b790*/  STG.E [R4.64], R2 ;  /* 0x0000000204007986 */ /* 0x0003e4000c101906 */
.L_x_72:
[----:B------:R-:W-:Y:S05]  /*b7a0*/  BSYNC B0 ;  /* 0x0000000000007941 */ /* 0x000fea0003800000 */
.L_x_71:
[----:B------:R-:W-:-:S13]  /*b7b0*/  ISETP.GT.AND P0, PT, R17, 0x1, PT ;  /* 0x000000011100780c */ /* 0x000fda0003f04270 */
[----:B------:R-:W-:Y:S05]  /*b7c0*/  @P0 BRA `(.L_x_64) ;  /* 0x0000078000000947 */ /* 0x000fea0003800000 */
[----:B-1----:R-:W2:Y:S01]  /*b7d0*/  LDL R5, [R1+0x30] ;  /* 0x0000300001057983 */ /* 0x002ea20000100800 */
[----:B------:R-:W-:Y:S01]  /*b7e0*/  MOV R2, c[0x0][0x4e8] ;  /* 0x00013a0000027a02 */ /* 0x000fe20000000f00 */
[----:B------:R-:W-:Y:S02]  /*b7f0*/  IMAD R4, R16, c[0x0][0x3a0], RZ ;  /* 0x0000e80010047a24 */ /* 0x000fe400078e02ff */
[----:B------:R-:W1:Y:S01]  /*b800*/  S2R R10, SR_TID.X ;  /* 0x00000000000a7919 */ /* 0x000e620000002100 */
[----:B------:R-:W-:Y:S01]  /*b810*/  ISETP.NE.AND P0, PT, R2, 0x1, PT ;  /* 0x000000010200780c */ /* 0x000fe20003f05270 */
[----:B------:R-:W-:-:S04]  /*b820*/  IMAD.WIDE.U32 R2, R0, c[0x0][0x3a0], RZ ;  /* 0x0000e80000027a25 */ /* 0x000fc800078e00ff */
[----:B------:R-:W-:-:S05]  /*b830*/  IMAD R0, R0, c[0x0][0x3a4], R4 ;  /* 0x0000e90000007a24 */ /* 0x000fca00078e0204 */
[----:B------:R-:W-:-:S05]  /*b840*/  IADD3 R3, R3, R0, RZ ;  /* 0x0000000003037210 */ /* 0x000fca0007ffe0ff */
[----:B------:R-:W-:-:S04]  /*b850*/  IMAD.WIDE.U32 R2, R234, c[0x0][0x3e8], R2 ;  /* 0x0000fa00ea027a25 */ /* 0x000fc800078e0002 */
[----:B------:R-:W-:-:S04]  /*b860*/  IMAD R3, R234, c[0x0][0x3ec], R3 ;  /* 0x0000fb00ea037a24 */ /* 0x000fc800078e0203 */
[----:B------:R-:W-:Y:S01]  /*b870*/  IMAD.WIDE.U32 R2, R8, c[0x0][0x3f0], R2 ;  /* 0x0000fc0008027a25 */ /* 0x000fe200078e0002 */
[----:B-1----:R-:W-:-:S04]  /*b880*/  SHF.R.S32.HI R9, RZ, 0x1f, R10 ;  /* 0x0000001fff097819 */ /* 0x002fc8000001140a */
[----:B------:R-:W-:-:S04]  /*b890*/  LEA.HI R9, R9, R10, RZ, 0x3 ;  /* 0x0000000a09097211 */ /* 0x000fc800078f18ff */
[----:B------:R-:W-:-:S04]  /*b8a0*/  SHF.R.S32.HI R9, RZ, 0x3, R9 ;  /* 0x00000003ff097819 */ /* 0x000fc80000011409 */
[C---:B------:R-:W-:Y:S02]  /*b8b0*/  LEA R11, R225.reuse, R9, 0x7 ;  /* 0x00000009e10b7211 */ /* 0x040fe400078e38ff */
[----:B--2---:R-:W-:Y:S01]  /*b8c0*/  LEA R4, R225, R5, 0x7 ;  /* 0x00000005e1047211 */ /* 0x004fe200078e38ff */
[----:B------:R-:W-:-:S03]  /*b8d0*/  IMAD R5, R20, c[0x0][0x3f0], RZ ;  /* 0x0000fc0014057a24 */ /* 0x000fc600078e02ff */
[----:B------:R-:W-:Y:S01]  /*b8e0*/  MOV R0, R4 ;  /* 0x0000000400007202 */ /* 0x000fe20000000f00 */
[----:B------:R-:W-:-:S04]  /*b8f0*/  @P0 IMAD.HI.U32 R6, R4, c[0x0][0x4ec], RZ ;  /* 0x00013b0004060a27 */ /* 0x000fc800078e00ff */
[----:B------:R-:W-:Y:S01]  /*b900*/  IMAD R7, R8, c[0x0][0x3f4], R5 ;  /* 0x0000fd0008077a24 */ /* 0x000fe200078e0205 */
[----:B------:R-:W-:-:S04]  /*b910*/  @P0 SHF.R.U32.HI R0, RZ, c[0x0][0x4f0], R6 ;  /* 0x00013c00ff000a19 */ /* 0x000fc80000011606 */
        /* <DEDUP_REMOVED lines=16> */
[----:B------:R1:W2:Y:S02]  /*ba20*/  SHFL.IDX PT, R8, R9, RZ, 0x181f ;  /* 0x00181fff09087589 */ /* 0x0002a400000e0000 */
.L_x_124:
[----:B------:R-:W-:Y:S05]  /*ba30*/  BRA.DIV ~URZ, `(.L_x_74) ;  /* 0x00001e027f007947 */ /* 0x000fea000b800000 */
[----:B------:R3:W4:Y:S02]  /*ba40*/  SHFL.IDX PT, R0, R12, RZ, 0x181f ;  /* 0x00181fff0c007589 */ /* 0x00072400000e0000 */
.L_x_125:
[----:B------:R-:W-:Y:S01]  /*ba50*/  IMAD R10, R18, c[0x0][0x4e8], RZ ;  /* 0x00013a00120a7a24 */ /* 0x000fe200078e02ff */
[----:B------:R-:W-:Y:S04]  /*ba60*/  BSSY B0, `(.L_x_75) ;  /* 0x0000010000007945 */ /* 0x000fe80003800000 */
        /* <DEDUP_REMOVED lines=11> */
[----:B------:R2:W-:Y:S01]  /*bb20*/  @!P2 ST.E.128 [R6.64], RZ ;  /* 0x000000ff0600a985 */ /* 0x0005e2000c101d06 */
[----:B-----5:R-:W-:-:S05]  /*bb30*/  @!P1 LEA.HI.X R5, R222, R8, R13, 0x1, P4 ;  /* 0x00000008de059211 */ /* 0x020fca00020f0c0d */
[----:B------:R2:W-:Y:S04]  /*bb40*/  @!P1 ST.E.128 [R4.64], RZ ;  /* 0x000000ff04009985 */ /* 0x0005e8000c101d06 */
[----:B------:R2:W-:Y:S02]  /*bb50*/  @!P0 ST.E.128 [R2.64], RZ ;  /* 0x000000ff02008985 */ /* 0x0005e4000c101d06 */
.L_x_76:
[----:B------:R-:W-:Y:S05]  /*bb60*/  BSYNC B0 ;  /* 0x0000000000007941 */ /* 0x000fea0003800000 */
.L_x_75:
[----:B------:R-:W-:Y:S05]  /*bb70*/  BRA.DIV ~URZ, `(.L_x_77) ;  /* 0x00001d227f007947 */ /* 0x000fea000b800000 */
[----:B--2---:R2:W1:Y:S04]  /*bb80*/  SHFL.IDX PT, R8, R9, 0x1, 0x181f ;  /* 0x00381f0009087f89 */ /* 0x00446800000e0000 */
[----:B----4-:R2:W4:Y:S02]  /*bb90*/  SHFL.IDX PT, R0, R12, 0x1, 0x181f ;  /* 0x00381f000c007f89 */ /* 0x01052400000e0000 */
.L_x_126:
        /* <DEDUP_REMOVED lines=13> */
[----:B------:R1:W-:Y:S01]  /*bc70*/  @!P2 ST.E.128 [R6.64], RZ ;  /* 0x000000ff0600a985 */ /* 0x0003e2000c101d06 */
[----:B-----5:R-:W-:-:S05]  /*bc80*/  @!P1 LEA.HI.X R5, R222, R8, R13, 0x1, P4 ;  /* 0x00000008de059211 */ /* 0x020fca00020f0c0d */
[----:B------:R1:W-:Y:S04]  /*bc90*/  @!P1 ST.E.128 [R4.64], RZ ;  /* 0x000000ff04009985 */ /* 0x0003e8000c101d06 */
[----:B------:R1:W-:Y:S02]  /*bca0*/  @!P0 ST.E.128 [R2.64], RZ ;  /* 0x000000ff02008985 */ /* 0x0003e4000c101d06 */
.L_x_79:
[----:B------:R-:W-:Y:S05]  /*bcb0*/  BSYNC B0 ;  /* 0x0000000000007941 */ /* 0x000fea0003800000 */
.L_x_78:
[----:B------:R-:W-:Y:S05]  /*bcc0*/  BRA.DIV ~URZ, `(.L_x_80) ;  /* 0x00001c927f007947 */ /* 0x000fea000b800000 */
[----:B-1----:R1:W2:Y:S02]  /*bcd0*/  SHFL.IDX PT, R8, R9, 0x2, 0x181f ;  /* 0x00581f0009087f89 */ /* 0x0022a400000e0000 */
.L_x_127:
[----:B------:R-:W-:Y:S05]  /*bce0*/  BRA.DIV ~URZ, `(.L_x_81) ;  /* 0x00001ce27f007947 */ /* 0x000fea000b800000 */
[----:B----4-:R4:W1:Y:S02]  /*bcf0*/  SHFL.IDX PT, R0, R12, 0x2, 0x181f ;  /* 0x00581f000c007f89 */ /* 0x01086400000e0000 */
.L_x_128:
        /* <DEDUP_REMOVED lines=17> */
.L_x_83:
[----:B------:R-:W-:Y:S05]  /*be10*/  BSYNC B0 ;  /* 0x0000000000007941 */ /* 0x000fea0003800000 */
.L_x_82:
[----:B------:R-:W-:Y:S05]  /*be20*/  BRA.DIV ~URZ, `(.L_x_84) ;  /* 0x00001c027f007947 */ /* 0x000fea000b800000 */
[----:B--2---:R2:W3:Y:S04]  /*be30*/  SHFL.IDX PT, R8, R9, 0x3, 0x181f ;  /* 0x00781f0009087f89 */ /* 0x0044e800000e0000 */
[----:B-1----:R2:W1:Y:S02]  /*be40*/  SHFL.IDX PT, R0, R12, 0x3, 0x181f ;  /* 0x00781f000c007f89 */ /* 0x00246400000e0000 */
.L_x_129:
[----:B------:R-:W-:-:S04]  /*be50*/  IADD3 R11, R11, 0x60, RZ ;  /* 0x000000600b0b7810 */ /* 0x000fc80007ffe0ff */
[----:B------:R-:W-:-:S13]  /*be60*/  ISETP.GE.AND P0, PT, R11, R10, PT ;  /* 0x0000000a0b00720c */ /* 0x000fda0003f06270 */
[----:B------:R-:W-:Y:S05]  /*be70*/  @P0 BRA `(.L_x_64) ;  /* 0x000000d000000947 */ /* 0x000fea0003800000 */
[----:B--2---:R-:W2:Y:S01]  /*be80*/  LDL R9, [R1] ;  /* 0x0000000001097983 */ /* 0x004ea20000100800 */
[----:B------:R-:W-:Y:S02]  /*be90*/  ISETP.GE.AND P2, PT, R220, c[0x0][0x3c8], PT ;  /* 0x0000f200dc007a0c */ /* 0x000fe40003f46270 */
[----:B------:R-:W-:Y:S02]  /*bea0*/  ISETP.GE.AND P1, PT, R222, c[0x0][0x3c8], PT ;  /* 0x0000f200de007a0c */ /* 0x000fe40003f26270 */
[----:B------:R-:W-:-:S09]  /*beb0*/  ISETP.GE.AND P0, PT, R223, c[0x0][0x3c8], PT ;  /* 0x0000f200df007a0c */ /* 0x000fd20003f06270 */
[-C--:B-1----:R-:W-:Y:S02]  /*bec0*/  @!P2 LEA R6, P5, R220, R0.reuse, 0x1 ;  /* 0x00000000dc06a211 */ /* 0x082fe400078a08ff */
[-C--:B------:R-:W-:Y:S02]  /*bed0*/  @!P1 LEA R4, P4, R222, R0.reuse, 0x1 ;  /* 0x00000000de049211 */ /* 0x080fe400078808ff */
[C---:B------:R-:W-:Y:S02]  /*bee0*/  @!P0 LEA R2, P3, R223.reuse, R0, 0x1 ;  /* 0x00000000df028211 */ /* 0x040fe400078608ff */
[-C--:B---3--:R-:W-:Y:S02]  /*bef0*/  @!P2 LEA.HI.X R7, R220, R8.reuse, R221, 0x1, P5 ;  /* 0x00000008dc07a211 */ /* 0x088fe400028f0cdd */
[----:B------:R-:W-:-:S03]  /*bf00*/  @!P0 LEA.HI.X R3, R223, R8, R252, 0x1, P3 ;  /* 0x00000008df038211 */ /* 0x000fc600018f0cfc */
[----:B------:R1:W-:Y:S01]  /*bf10*/  @!P2 ST.E.128 [R6.64], RZ ;  /* 0x000000ff0600a985 */ /* 0x0003e2000c101d06 */
[----:B--2---:R-:W-:-:S05]  /*bf20*/  @!P1 LEA.HI.X R5, R222, R8, R9, 0x1, P4 ;  /* 0x00000008de059211 */ /* 0x004fca00020f0c09 */
[----:B------:R1:W-:Y:S04]  /*bf30*/  @!P1 ST.E.128 [R4.64], RZ ;  /* 0x000000ff04009985 */ /* 0x0003e8000c101d06 */
[----:B------:R1:W-:Y:S02]  /*bf40*/  @!P0 ST.E.128 [R2.64], RZ ;  /* 0x000000ff02008985 */ /* 0x0003e4000c101d06 */
.L_x_64:
[----:B------:R-:W-:Y:S05]  /*bf50*/  BSYNC B1 ;  /* 0x0000000000017941 */ /* 0x000fea0003800000 */
.L_x_48:
[----:B-12-4-:R-:W2:Y:S02]  /*bf60*/  LDL R0, [R1+0x34] ;  /* 0x0000340001007983 */ /* 0x016ea40000100800 */
[----:B--2---:R-:W-:-:S13]  /*bf70*/  ISETP.NE.AND P0, PT, R0, RZ, PT ;  /* 0x000000ff0000720c */ /* 0x004fda0003f05270 */
[----:B------:R-:W-:Y:S01]  /*bf80*/  @P0 WARPSYNC 0xffffffff ;  /* 0xffffffff00000948 */ /* 0x000fe20003800000 */
[----:B------:R-:W-:Y:S06]  /*bf90*/  @P0 BAR.SYNC.DEFER_BLOCKING 0x5, 0x100 ;  /* 0x0144000000000b1d */ /* 0x000fec0000010000 */
[----:B------:R-:W1:Y:S04]  /*bfa0*/  @P0 LDS.128 R224, [0x18100] ;  /* 0x01810000ffe00984 */ /* 0x000e680000000c00 */
[----:B------:R-:W-:Y:S06]  /*bfb0*/  @P0 BAR.ARV 0x4, 0x100 ;  /* 0x0104000000000b1d */ /* 0x000fec0000002000 */
[----:B------:R-:W-:Y:S05]  /*bfc0*/  @P0 BRA `(.L_x_85) ;  /* 0x00000ae000000947 */ /* 0x000fea0003800000 */
[----:B------:R-:W2:Y:S01]  /*bfd0*/  S2R R0, SR_TID.X ;  /* 0x0000000000007919 */ /* 0x000ea20000002100 */
[----:B---3--:R-:W-:Y:S01]  /*bfe0*/  IMAD.MOV.U32 R7, RZ, RZ, RZ ;  /* 0x000000ffff077224 */ /* 0x008fe200078e00ff */
[----:B--2---:R-:W-:-:S04]  /*bff0*/  LOP3.LUT R14, R0, 0x1f, RZ, 0xc0, !PT ;  /* 0x0000001f000e7812 */ /* 0x004fc800078ec0ff */
[----:B------:R-:W-:Y:S01]  /*c000*/  ISETP.NE.AND P5, PT, R14, 0x1f, PT ;  /* 0x0000001f0e00780c */ /* 0x000fe20003fa5270 */
[----:B------:R-:W-:Y:S10]  /*c010*/  BRA.DIV ~URZ, `(.L_x_86) ;  /* 0x00001ad27f007947 */ /* 0x000ff4000b800000 */
[----:B------:R2:W3:Y:S02]  /*c020*/  SHFL.IDX PT, R9, R78, RZ, 0x1f ;  /* 0x00001fff4e097589 */ /* 0x0004e400000e0000 */
.L_x_130:
[----:B------:R-:W-:Y:S05]  /*c030*/  BRA.DIV ~URZ, `(.L_x_87) ;  /* 0x00001b227f007947 */ /* 0x000fea000b800000 */
[----:B------:R4:W2:Y:S02]  /*c040*/  SHFL.IDX PT, R8, R78, 0x1, 0x1f ;  /* 0x00201f004e087f89 */ /* 0x0008a400000e0000 */
.L_x_131:
[----:B-1----:R-:W-:Y:S02]  /*c050*/  IMAD.IADD R0, R227, 0x1, R14 ;  /* 0x00000001e3007824 */ /* 0x002fe400078e020e */
[----:B------:R-:W-:-:S03]  /*c060*/  IMAD.MOV.U32 R6, RZ, RZ, RZ ;  /* 0x000000ffff067224 */ /* 0x000fc600078e00ff */
[----:B------:R-:W-:-:S13]  /*c070*/  ISETP.GE.OR P0, PT, R0, c[0x0][0x53c], !P5 ;  /* 0x00014f0000007a0c */ /* 0x000fda0006f06670 */
[----:B------:R-:W-:Y:S01]  /*c080*/  @!P0 IMAD.MOV.U32 R2, RZ, RZ, 0x4 ;  /* 0x00000004ff028424 */ /* 0x000fe200078e00ff */
[----:B------:R-:W-:-:S03]  /*c090*/  @!P0 MOV R3, 0x4 ;  /* 0x0000000400038802 */ /* 0x000fc60000000f00 */
[----:B------:R-:W-:-:S04]  /*c0a0*/  @!P0 IMAD.WIDE R4, R0, R2, c[0x0][0x580] ;  /* 0x0001600000048625 */ /* 0x000fc800078e0202 */
[----:B------:R-:W-:Y:S01]  /*c0b0*/  @!P0 IMAD.WIDE R2, R0, R3, c[0x0][0x578] ;  /* 0x00015e0000028625 */ /* 0x000fe200078e0203 */
[----:B------:R-:W5:Y:S04]  /*c0c0*/  @!P0 LDG.E R6, [R4.64] ;  /* 0x0000000604068981 */ /* 0x000f68000c1e1900 */
[----:B------:R-:W5:Y:S01]  /*c0d0*/  @!P0 LDG.E R7, [R2.64] ;  /* 0x0000000602078981 */ /* 0x000f62000c1e1900 */
[C---:B------:R-:W-:Y:S02]  /*c0e0*/  ISETP.GE.U32.AND P4, PT, R14.reuse, 0x10, PT ;  /* 0x000000100e00780c */ /* 0x040fe40003f86070 */
[C---:B------:R-:W-:Y:S02]  /*c0f0*/  ISETP.GE.U32.AND P3, PT, R14.reuse, 0x8, PT ;  /* 0x000000080e00780c */ /* 0x040fe40003f66070 */
[----:B------:R-:W-:-:S02]  /*c100*/  ISETP.GE.U32.AND P2, PT, R14, 0x4, PT ;  /* 0x000000040e00780c */ /* 0x000fc40003f46070 */
[C---:B------:R-:W-:Y:S02]  /*c110*/  ISETP.GE.U32.AND P1, PT, R14.reuse, 0x2, PT ;  /* 0x000000020e00780c */ /* 0x040fe40003f26070 */
[----:B------:R-:W-:Y:S02]  /*c120*/  ISETP.NE.AND P0, PT, R14, RZ, PT ;  /* 0x000000ff0e00720c */ /* 0x000fe40003f05270 */
[----:B------:R-:W-:Y:S01]  /*c130*/  MOV R13, RZ ;  /* 0x000000ff000d7202 */ /* 0x000fe20000000f00 */
[----:B-----5:R-:W-:Y:S01]  /*c140*/  IMAD R0, R7, R6, RZ ;  /* 0x0000000607007224 */ /* 0x020fe200078e02ff */
[----:B------:R-:W-:Y:S07]  /*c150*/  BRA.DIV ~URZ, `(.L_x_88) ;  /* 0x00001a727f007947 */ /* 0x000fee000b800000 */
[----:B------:R1:W4:Y:S02]  /*c160*/  SHFL.UP PT, R4, R0, 0x1, RZ ;  /* 0x0420000000047989 */ /* 0x00032400000e00ff */
.L_x_132:
[----:B----4-:R-:W-:-:S04]  /*c170*/  SEL R4, R4, RZ, P0 ;  /* 0x000000ff04047207 */ /* 0x010fc80000000000 */
        /* <DEDUP_REMOVED lines=14> */
[----:B------:R1:W4:Y:S02]  /*c260*/  SHFL.IDX PT, R0, R4, 0x1f, 0x1f ;  /* 0x03e01f0004007f89 */ /* 0x00032400000e0000 */
.L_x_133:
[----:B----4-:R-:W-:Y:S01]  /*c270*/  IMAD R0, R0, c[0x0][0x538], RZ ;  /* 0x00014e0000007a24 */ /* 0x010fe200078e02ff */
[----:B------:R-:W-:Y:S04]  /*c280*/  BSSY B1, `(.L_x_90) ;  /* 0x000007d000017945 */ /* 0x000fe80003800000 */
[----:B--2---:R-:W-:-:S04]  /*c290*/  IADD3 R8, R0, R8, RZ ;  /* 0x0000000800087210 */ /* 0x004fc80007ffe0ff */
[----:B---3--:R-:W-:-:S13]  /*c2a0*/  ISETP.GT.AND P6, PT, R8, R9, PT ;  /* 0x000000090800720c */ /* 0x008fda0003fc4270 */
[----:B------:R-:W-:Y:S05]  /*c2b0*/  @P6 BRA `(.L_x_91) ;  /* 0x0000024000006947 */ /* 0x000fea0003800000 */
.L_x_95:
[----:B------:R-:W-:-:S04]  /*c2c0*/  IADD3 R0, R227, 0x1f, RZ ;  /* 0x0000001fe3007810 */ /* 0x000fc80007ffe0ff */
[----:B------:R-:W-:-:S13]  /*c2d0*/  ISETP.GE.AND P6, PT, R0, c[0x0][0x53c], PT ;  /* 0x00014f0000007a0c */ /* 0x000fda0003fc6270 */
[----:B------:R-:W-:Y:S05]  /*c2e0*/  @P6 BRA `(.L_x_92) ;  /* 0x0000072000006947 */ /* 0x000fea0003800000 */
[----:B------:R-:W-:Y:S01]  /*c2f0*/  MOV R227, R0 ;  /* 0x0000000000e37202 */ /* 0x000fe20000000f00 */
[----:B------:R-:W-:-:S03]  /*c300*/  CS2R R6, SRZ ;  /* 0x0000000000067805 */ /* 0x000fc6000001ff00 */
[----:B------:R-:W-:-:S04]  /*c310*/  IADD3 R0, R227, R14, RZ ;  /* 0x0000000ee3007210 */ /* 0x000fc80007ffe0ff */
[----:B------:R-:W-:-:S13]  /*c320*/  ISETP.GE.OR P6, PT, R0, c[0x0][0x53c], !P5 ;  /* 0x00014f0000007a0c */ /* 0x000fda0006fc6670 */
[----:B------:R-:W-:Y:S02]  /*c330*/  @!P6 MOV R2, 0x4 ;  /* 0x000000040002e802 */ /* 0x000fe40000000f00 */
[----:B------:R-:W-:-:S03]  /*c340*/  @!P6 MOV R3, 0x4 ;  /* 0x000000040003e802 */ /* 0x000fc60000000f00 */
[----:B-1----:R-:W-:-:S04]  /*c350*/  @!P6 IMAD.WIDE R4, R0, R2, c[0x0][0x580] ;  /* 0x000160000004e625 */ /* 0x002fc800078e0202 */
[----:B------:R-:W-:Y:S01]  /*c360*/  @!P6 IMAD.WIDE R2, R0, R3, c[0x0][0x578] ;  /* 0x00015e000002e625 */ /* 0x000fe200078e0203 */
[----:B------:R-:W2:Y:S04]  /*c370*/  @!P6 LDG.E R6, [R4.64] ;  /* 0x000000060406e981 */ /* 0x000ea8000c1e1900 */
[----:B------:R-:W2:Y:S02]  /*c380*/  @!P6 LDG.E R7, [R2.64] ;  /* 0x000000060207e981 */ /* 0x000ea4000c1e1900 */
[----:B--2---:R-:W-:Y:S01]  /*c390*/  IMAD R0, R7, R6, RZ ;  /* 0x0000000607007224 */ /* 0x004fe200078e02ff */
[----:B------:R-:W-:Y:S05]  /*c3a0*/  BRA.DIV ~URZ, `(.L_x_93) ;  /* 0x00001a027f007947 */ /* 0x000fea000b800000 */
[----:B------:R1:W2:Y:S02]  /*c3b0*/  SHFL.UP PT, R2, R0, 0x1, RZ ;  /* 0x0420000000027989 */ /* 0x0002a400000e00ff */
.L_x_134:
[----:B--2---:R-:W-:-:S04]  /*c3c0*/  SEL R2, R2, RZ, P0 ;  /* 0x000000ff02027207 */ /* 0x004fc80000000000 */
        /* <DEDUP_REMOVED lines=14> */
[----:B------:R1:W2:Y:S02]  /*c4b0*/  SHFL.IDX PT, R0, R4, 0x1f, 0x1f ;  /* 0x03e01f0004007f89 */ /* 0x0002a400000e0000 */
.L_x_135:
[----:B--2---:R-:W-:-:S05]  /*c4c0*/  IMAD R0, R0, c[0x0][0x538], RZ ;  /* 0x00014e0000007a24 */ /* 0x004fca00078e02ff */
[----:B------:R-:W-:-:S04]  /*c4d0*/  IADD3 R8, R0, R8, RZ ;  /* 0x0000000800087210 */ /* 0x000fc80007ffe0ff */
[----:B------:R-:W-:-:S13]  /*c4e0*/  ISETP.GT.AND P6, PT, R8, R9, PT ;  /* 0x000000090800720c */ /* 0x000fda0003fc4270 */
[----:B-1----:R-:W-:Y:S05]  /*c4f0*/  @!P6 BRA `(.L_x_95) ;  /* 0xfffffdc00000e947 */ /* 0x002fea000383ffff */
.L_x_91:
[----:B------:R-:W-:-:S05]  /*c500*/  IADD3 R12, -R0, R8, RZ ;  /* 0x00000008000c7210 */ /* 0x000fca0007ffe1ff */
[----:B------:R-:W-:-:S05]  /*c510*/  IMAD R0, R4, c[0x0][0x538], R12 ;  /* 0x00014e0004007a24 */ /* 0x000fca00078e020c */
[----:B------:R-:W-:Y:S01]  /*c520*/  ISETP.GT.AND P0, PT, R0, R9, PT ;  /* 0x000000090000720c */ /* 0x000fe20003f04270 */
[----:B------:R-:W-:-:S12]  /*c530*/  BRA.DIV ~URZ, `(.L_x_96) ;  /* 0x00001a627f007947 */ /* 0x000fd8000b800000 */
[----:B------:R-:W-:-:S04]  /*c540*/  VOTE.ANY R11, PT, !P0 ;  /* 0x00000000000b7806 */ /* 0x000fc800040e0100 */
.L_x_136:
[----:B------:R2:W3:Y:S01]  /*c550*/  POPC R10, R11 ;  /* 0x0000000b000a7309 */ /* 0x0004e20000000000 */
[----:B------:R-:W-:Y:S05]  /*c560*/  BRA.DIV ~URZ, `(.L_x_97) ;  /* 0x00001a827f007947 */ /* 0x000fea000b800000 */
[----:B---3--:R3:W4:Y:S04]  /*c570*/  SHFL.IDX PT, R8, R6, R10, 0x1f ;  /* 0x00001f0a06087589 */ /* 0x00872800000e0000 */
[----:B------:R3:W1:Y:S02]  /*c580*/  SHFL.IDX PT, R7, R7, R10, 0x1f ;  /* 0x00001f0a07077589 */ /* 0x00066400000e0000 */
.L_x_137:
[----:B------:R-:W-:Y:S01]  /*c590*/  ISETP.NE.AND P0, PT, R11, RZ, PT ;  /* 0x000000ff0b00720c */ /* 0x000fe20003f05270 */
[----:B------:R-:W-:-:S12]  /*c5a0*/  BSSY B0, `(.L_x_98) ;  /* 0x0000005000007945 */ /* 0x000fd80003800000 */
[----:B------:R-:W-:Y:S05]  /*c5b0*/  @!P0 BRA `(.L_x_99) ;  /* 0x0000003000008947 */ /* 0x000fea0003800000 */
[----:B------:R-:W-:Y:S01]  /*c5c0*/  IADD3 R3, R10, -0x1, RZ ;  /* 0xffffffff0a037810 */ /* 0x000fe20007ffe0ff */
[----:B------:R-:W-:Y:S05]  /*c5d0*/  BRA.DIV ~URZ, `(.L_x_100) ;  /* 0x00001ae27f007947 */ /* 0x000fea000b800000 */
[----:B------:R2:W3:Y:S02]  /*c5e0*/  SHFL.IDX PT, R13, R4, R3, 0x1f ;  /* 0x00001f03040d7589 */ /* 0x0004e400000e0000 */
.L_x_99:
[----:B------:R-:W-:Y:S05]  /*c5f0*/  BSYNC B0 ;  /* 0x0000000000007941 */ /* 0x000fea0003800000 */
.L_x_98:
[----:B----4-:R-:W-:Y:S01]  /*c600*/  IABS R2, R8 ;  /* 0x0000000800027213 */ /* 0x010fe20000000000 */
[----:B---3--:R-:W-:Y:S01]  /*c610*/  IMAD R224, R13, c[0x0][0x538], R12 ;  /* 0x00014e000de07a24 */ /* 0x008fe200078e020c */
[----:B-12---:R-:W-:Y:S01]  /*c620*/  IABS R3, R7 ;  /* 0x0000000700037213 */ /* 0x006fe20000000000 */
[----:B------:R-:W-:Y:S01]  /*c630*/  IMAD.IADD R227, R10, 0x1, R227 ;  /* 0x000000010ae37824 */ /* 0x000fe200078e02e3 */
[----:B------:R-:W1:Y:S01]  /*c640*/  I2F.RP R4, R2 ;  /* 0x0000000200047306 */ /* 0x000e620000209400 */
[----:B------:R-:W-:Y:S01]  /*c650*/  IMAD.IADD R9, R9, 0x1, -R224 ;  /* 0x0000000109097824 */ /* 0x000fe200078e0ae0 */
[----:B------:R-:W-:-:S04]  /*c660*/  MOV R6, R3 ;  /* 0x0000000300067202 */ /* 0x000fc80000000f00 */
[----:B------:R-:W-:Y:S02]  /*c670*/  IABS R11, R9 ;  /* 0x00000009000b7213 */ /* 0x000fe40000000000 */
[----:B------:R-:W-:Y:S08]  /*c680*/  I2F.RP R12, R6 ;  /* 0x00000006000c7306 */ /* 0x000ff00000209400 */
[----:B-1----:R-:W1:Y:S02]  /*c690*/  MUFU.RCP R4, R4 ;  /* 0x0000000400047308 */ /* 0x002e640000001000 */
[----:B-1----:R-:W-:-:S06]  /*c6a0*/  IADD3 R4, R4, 0xffffffe, RZ ;  /* 0x0ffffffe04047810 */ /* 0x002fcc0007ffe0ff */
[----:B------:R-:W1:Y:S02]  /*c6b0*/  F2I.FTZ.U32.TRUNC.NTZ R5, R4 ;  /* 0x0000000400057305 */ /* 0x000e64000021f000 */
[----:B-1----:R-:W-:-:S04]  /*c6c0*/  IMAD.MOV R0, RZ, RZ, -R5 ;  /* 0x000000ffff007224 */ /* 0x002fc800078e0a05 */
[----:B------:R-:W-:Y:S01]  /*c6d0*/  IMAD.MOV.U32 R4, RZ, RZ, R0 ;  /* 0x000000ffff047224 */ /* 0x000fe200078e0000 */
[----:B------:R-:W-:-:S03]  /*c6e0*/  IABS R0, R8 ;  /* 0x0000000800007213 */ /* 0x000fc60000000000 */
[----:B------:R-:W-:Y:S02]  /*c6f0*/  IMAD R3, R4, R2, RZ ;  /* 0x0000000204037224 */ /* 0x000fe400078e02ff */
[----:B------:R-:W-:Y:S02]  /*c700*/  IMAD.MOV.U32 R4, RZ, RZ, RZ ;  /* 0x000000ffff047224 */ /* 0x000fe400078e00ff */
[----:B------:R-:W-:Y:S02]  /*c710*/  IMAD.MOV R0, RZ, RZ, -R0 ;  /* 0x000000ffff007224 */ /* 0x000fe400078e0a00 */
[----:B------:R-:W-:-:S03]  /*c720*/  IMAD.HI.U32 R5, R5, R3, R4 ;  /* 0x0000000305057227 */ /* 0x000fc600078e0004 */
[----:B------:R-:W-:Y:S01]  /*c730*/  MOV R4, R0 ;  /* 0x0000000000047202 */ /* 0x000fe20000000f00 */
        /* <DEDUP_REMOVED lines=13> */
[----:B------:R-:W-:Y:S01]  /*c810*/  @P2 IADD3 R0, R0, 0x1, RZ ;  /* 0x0000000100002810 */ /* 0x000fe20007ffe0ff */
[----:B-1----:R-:W-:-:S06]  /*c820*/  IMAD.MOV R2, RZ, RZ, -R3 ;  /* 0x000000ffff027224 */ /* 0x002fcc00078e0a03 */
[----:B------:R-:W-:Y:S01]  /*c830*/  @!P0 IMAD.MOV R0, RZ, RZ, -R0 ;  /* 0x000000ffff008224 */ /* 0x000fe200078e0a00 */
[----:B------:R-:W-:Y:S02]  /*c840*/  @!P1 LOP3.LUT R0, RZ, R8, RZ, 0x33, !PT ;  /* 0x00000008ff009212 */ /* 0x000fe400078e33ff */
[----:B------:R-:W-:Y:S02]  /*c850*/  MOV R4, R2 ;  /* 0x0000000200047202 */ /* 0x000fe40000000f00 */
[----:B------:R-:W-:Y:S02]  /*c860*/  IABS R2, R7 ;  /* 0x0000000700027213 */ /* 0x000fe40000000000 */
[----:B------:R-:W-:Y:S01]  /*c870*/  IABS R11, R0 ;  /* 0x00000000000b7213 */ /* 0x000fe20000000000 */
[----:B------:R-:W-:Y:S02]  /*c880*/  IMAD R4, R4, R6, RZ ;  /* 0x0000000604047224 */ /* 0x000fe400078e02ff */
[----:B------:R-:W-:-:S02]  /*c890*/  IMAD.MOV R5, RZ, RZ, -R2 ;  /* 0x000000ffff057224 */ /* 0x000fc400078e0a02 */
[----:B------:R-:W-:-:S04]  /*c8a0*/  IMAD.MOV.U32 R2, RZ, RZ, RZ ;  /* 0x000000ffff027224 */ /* 0x000fc800078e00ff */
[----:B------:R-:W-:Y:S01]  /*c8b0*/  IMAD.HI.U32 R2, R3, R4, R2 ;  /* 0x0000000403027227 */ /* 0x000fe200078e0002 */
[----:B------:R-:W-:-:S03]  /*c8c0*/  MOV R4, R5 ;  /* 0x0000000500047202 */ /* 0x000fc60000000f00 */
[----:B------:R-:W-:-:S04]  /*c8d0*/  IMAD.MOV.U32 R3, RZ, RZ, R11 ;  /* 0x000000ffff037224 */ /* 0x000fc800078e000b */
        /* <DEDUP_REMOVED lines=13> */
[----:B------:R-:W-:-:S04]  /*c9b0*/  @!P1 LOP3.LUT R2, RZ, R7, RZ, 0x33, !PT ;  /* 0x00000007ff029212 */ /* 0x000fc800078e33ff */
[----:B------:R-:W-:Y:S01]  /*c9c0*/  IADD3 R3, -R2, RZ, RZ ;  /* 0x000000ff02037210 */ /* 0x000fe20007ffe1ff */
[----:B------:R-:W-:-:S04]  /*c9d0*/  IMAD R2, R7, 0x1000000, R2 ;  /* 0x0100000007027824 */ /* 0x000fc800078e0202 */
[----:B------:R-:W-:-:S04]  /*c9e0*/  IMAD R0, R7, R3, R0 ;  /* 0x0000000307007224 */ /* 0x000fc800078e0200 */
[----:B------:R-:W-:Y:S01]  /*c9f0*/  IMAD R226, R0, 0x10000, R2 ;  /* 0x0001000000e27824 */ /* 0x000fe200078e0202 */
[----:B------:R-:W-:Y:S05]  /*ca00*/  BRA `(.L_x_101) ;  /* 0x0000004000007947 */ /* 0x000fea0003800000 */
.L_x_92:
[----:B------:R-:W-:Y:S01]  /*ca10*/  IMAD.MOV.U32 R224, RZ, RZ, R9 ;  /* 0x000000ffffe07224 */ /* 0x000fe200078e0009 */
[----:B------:R-:W-:Y:S01]  /*ca20*/  MOV R226, RZ ;  /* 0x000000ff00e27202 */ /* 0x000fe20000000f00 */
[----:B------:R-:W-:Y:S01]  /*ca30*/  IMAD.MOV.U32 R225, RZ, RZ, RZ ;  /* 0x000000ffffe17224 */ /* 0x000fe200078e00ff */
[----:B------:R-:W-:Y:S02]  /*ca40*/  MOV R227, c[0x0][0x53c] ;  /* 0x00014f0000e37a02 */ /* 0x000fe40000000f00 */
.L_x_101:
[----:B------:R-:W-:Y:S05]  /*ca50*/  BSYNC B1 ;  /* 0x0000000000017941 */ /* 0x000fea0003800000 */
.L_x_90:
[----:B------:R-:W-:Y:S01]  /*ca60*/  WARPSYNC 0xffffffff ;  /* 0xffffffff00007948 */ /* 0x000fe20003800000 */
[----:B------:R-:W-:Y:S01]  /*ca70*/  BAR.SYNC.DEFER_BLOCKING 0x4, 0x100 ;  /* 0x0104000000007b1d */ /* 0x000fe20000010000 */
[----:B------:R-:W-:-:S13]  /*ca80*/  ISETP.NE.AND P0, PT, R14, RZ, PT ;  /* 0x000000ff0e00720c */ /* 0x000fda0003f05270 */
[----:B------:R2:W-:Y:S04]  /*ca90*/  @!P0 STS.128 [0x18100], R224 ;  /* 0x018100e0ff008388 */ /* 0x0005e80000000c00 */
[----:B------:R-:W-:Y:S06]  /*caa0*/  BAR.ARV 0x5, 0x100 ;  /* 0x0144000000007b1d */ /* 0x000fec0000002000 */
.L_x_85:
[----:B-1----:R-:W-:-:S13]  /*cab0*/  ISETP.GE.AND P0, PT, R227, c[0x0][0x53c], PT ;  /* 0x00014f00e3007a0c */ /* 0x002fda0003f06270 */
[----:B--23--:R-:W-:Y:S01]  /*cac0*/  @P0 CALL.REL.NOINC `(.L_x_102) ;  /* 0x0000001000000944 */ /* 0x00cfe20003c00000 */
[----:B------:R-:W-:Y:S05]  /*cad0*/  BRA `(.L_x_103) ;  /* 0xffff4a3000007947 */ /* 0x000fea000383ffff */
.L_x_102:
[----:B------:R-:W-:Y:S05]  /*cae0*/  EXIT ;  /* 0x000000000000794d */ /* 0x000fea0003800000 */
.L_x_14:
[----:B------:R-:W-:Y:S01]  /*caf0*/  IMAD.MOV.U32 R0, RZ, RZ, R5 ;  /* 0x000000ffff007224 */ /* 0x000fe200078e0005 */
[----:B------:R-:W-:Y:S02]  /*cb00*/  MOV R2, 0x1 ;  /* 0x0000000100027802 */ /* 0x000fe40000000f00 */
[----:B------:R-:W-:Y:S02]  /*cb10*/  MOV R3, 0xcb30 ;  /* 0x0000cb3000037802 */ /* 0x000fe40000000f00 */
[----:B--2---:R-:W-:Y:S05]  /*cb20*/  CALL.REL.NOINC `($__internal_2_$__cuda_sm70_shflsync_up_p) ;  /* 0x0000169000007944 */ /* 0x004fea0003c00000 */
[----:B------:R-:W-:Y:S01]  /*cb30*/  MOV R0, R4 ;  /* 0x0000000400007202 */ /* 0x000fe20000000f00 */
[----:B------:R-:W-:Y:S05]  /*cb40*/  BRA `(.L_x_104) ;  /* 0xffff390000007947 */ /* 0x000fea000383ffff */
.L_x_15:
[----:B------:R-:W-:Y:S01]  /*cb50*/  IMAD.MOV.U32 R0, RZ, RZ, R5 ;  /* 0x000000ffff007224 */ /* 0x000fe200078e0005 */
[----:B------:R-:W-:Y:S02]  /*cb60*/  MOV R2, 0x2 ;  /* 0x0000000200027802 */ /* 0x000fe40000000f00 */
[----:B------:R-:W-:Y:S02]  /*cb70*/  MOV R3, 0xcb90 ;  /* 0x0000cb9000037802 */ /* 0x000fe40000000f00 */
[----:B--2---:R-:W-:Y:S05]  /*cb80*/  CALL.REL.NOINC `($__internal_2_$__cuda_sm70_shflsync_up_p) ;  /* 0x0000163000007944 */ /* 0x004fea0003c00000 */
[----:B------:R-:W-:Y:S01]  /*cb90*/  SEL R0, R4, RZ, P4 ;  /* 0x000000ff04007207 */ /* 0x000fe20002000000 */
[----:B------:R-:W-:Y:S01]  /*cba0*/  IMAD.MOV.U32 R2, RZ, RZ, 0x4 ;  /* 0x00000004ff027424 */ /* 0x000fe200078e00ff */
[----:B------:R-:W-:-:S03]  /*cbb0*/  MOV R3, 0xcbe0 ;  /* 0x0000cbe000037802 */ /* 0x000fc60000000f00 */
[----:B------:R-:W-:Y:S02]  /*cbc0*/  IMAD.IADD R0, R5, 0x1, R0 ;  /* 0x0000000105007824 */ /* 0x000fe400078e0200 */
[----:B------:R-:W-:Y:S05]  /*cbd0*/  CALL.REL.NOINC `($__internal_2_$__cuda_sm70_shflsync_up_p) ;  /* 0x000015e000007944 */ /* 0x000fea0003c00000 */
        /* <DEDUP_REMOVED lines=13> */
[----:B------:R-:W-:Y:S01]  /*ccb0*/  IMAD.IADD R4, R0, 0x1, R4 ;  /* 0x0000000100047824 */ /* 0x000fe200078e0204 */
[----:B------:R-:W-:-:S03]  /*ccc0*/  MOV R0, 0x1f ;  /* 0x0000001f00007802 */ /* 0x000fc60000000f00 */
[----:B------:R-:W-:Y:S02]  /*ccd0*/  IMAD.MOV.U32 R5, RZ, RZ, R4 ;  /* 0x000000ffff057224 */ /* 0x000fe400078e0004 */
[----:B------:R-:W-:Y:S05]  /*cce0*/  CALL.REL.NOINC `($__internal_1_$__cuda_sm70_shflsync_idx_p) ;  /* 0x0000148000007944 */ /* 0x000fea0003c00000 */
[----:B------:R-:W-:Y:S05]  /*ccf0*/  BRA `(.L_x_105) ;  /* 0xffff385000007947 */ /* 0x000fea000383ffff */
.L_x_17:
[----:B------:R-:W-:Y:S02]  /*cd00*/  SEL R0, RZ, 0x1, P0 ;  /* 0x00000001ff007807 */ /* 0x000fe40000000000 */
[----:B------:R-:W-:Y:S02]  /*cd10*/  MOV R2, 0xcd30 ;  /* 0x0000cd3000027802 */ /* 0x000fe40000000f00 */
[----:B------:R-:W-:Y:S05]  /*cd20*/  CALL.REL.NOINC `($__internal_3_$__cuda_sm70_votesync_ballot) ;  /* 0x0000150000007944 */ /* 0x000fea0003c00000 */
[----:B------:R-:W-:Y:S01]  /*cd30*/  MOV R6, R0 ;  /* 0x0000000000067202 */ /* 0x000fe20000000f00 */
[----:B------:R-:W-:Y:S05]  /*cd40*/  BRA `(.L_x_106) ;  /* 0xffff389000007947 */ /* 0x000fea000383ffff */
.L_x_18:
[----:B------:R-:W-:Y:S01]  /*cd50*/  IMAD.MOV.U32 R5, RZ, RZ, R8 ;  /* 0x000000ffff057224 */ /* 0x000fe200078e0008 */
[----:B--2---:R-:W-:Y:S01]  /*cd60*/  MOV R3, R227 ;  /* 0x000000e300037202 */ /* 0x004fe20000000f00 */
[----:B------:R-:W-:Y:S01]  /*cd70*/  IMAD.MOV.U32 R0, RZ, RZ, 0x1f ;  /* 0x0000001fff007424 */ /* 0x000fe200078e00ff */
[----:B------:R-:W-:Y:S02]  /*cd80*/  MOV R2, 0xcda0 ;  /* 0x0000cda000027802 */ /* 0x000fe40000000f00 */
[----:B-1----:R-:W-:Y:S05]  /*cd90*/  CALL.REL.NOINC `($__internal_1_$__cuda_sm70_shflsync_idx_p) ;  /* 0x000013d000007944 */ /* 0x002fea0003c00000 */
[----:B------:R-:W-:Y:S01]  /*cda0*/  IMAD.MOV.U32 R11, RZ, RZ, R0 ;  /* 0x000000ffff0b7224 */ /* 0x000fe200078e0000 */
[----:B------:R-:W-:Y:S01]  /*cdb0*/  MOV R5, R7 ;  /* 0x0000000700057202 */ /* 0x000fe20000000f00 */
[----:B------:R-:W-:Y:S01]  /*cdc0*/  IMAD.MOV.U32 R7, RZ, RZ, RZ ;  /* 0x000000ffff077224 */ /* 0x000fe200078e00ff */
[----:B------:R-:W-:Y:S01]  /*cdd0*/  MOV R3, R227 ;  /* 0x000000e300037202 */ /* 0x000fe20000000f00 */
[----:B------:R-:W-:Y:S01]  /*cde0*/  IMAD.MOV.U32 R0, RZ, RZ, 0x1f ;  /* 0x0000001fff007424 */ /* 0x000fe200078e00ff */
[----:B------:R-:W-:-:S02]  /*cdf0*/  MOV R2, 0xce10 ;  /* 0x0000ce1000027802 */ /* 0x000fc40000000f00 */
[----:B------:R-:W-:Y:S05]  /*ce00*/  CALL.REL.NOINC `($__internal_1_$__cuda_sm70_shflsync_idx_p) ;  /* 0x0000136000007944 */ /* 0x000fea0003c00000 */
[----:B------:R-:W-:Y:S01]  /*ce10*/  MOV R10, R0 ;  /* 0x00000000000a7202 */ /* 0x000fe20000000f00 */
[----:B------:R-:W-:Y:S05]  /*ce20*/  BRA `(.L_x_107) ;  /* 0xffff380000007947 */ /* 0x000fea000383ffff */
.L_x_21:
[----:B------:R-:W-:Y:S01]  /*ce30*/  IMAD.MOV.U32 R5, RZ, RZ, R4 ;  /* 0x000000ffff057224 */ /* 0x000fe200078e0004 */
[----:B------:R-:W-:-:S02]  /*ce40*/  MOV R0, 0x1f ;  /* 0x0000001f00007802 */ /* 0x000fc40000000f00 */
[----:B------:R-:W-:Y:S02]  /*ce50*/  MOV R2, 0xce70 ;  /* 0x0000ce7000027802 */ /* 0x000fe40000000f00 */
[----:B-1----:R-:W-:Y:S05]  /*ce60*/  CALL.REL.NOINC `($__internal_1_$__cuda_sm70_shflsync_idx_p) ;  /* 0x0000130000007944 */ /* 0x002fea0003c00000 */
[----:B------:R-:W-:Y:S01]  /*ce70*/  MOV R7, R0 ;  /* 0x0000000000077202 */ /* 0x000fe20000000f00 */
[----:B------:R-:W-:Y:S05]  /*ce80*/  BRA `(.L_x_20) ;  /* 0xffff380000007947 */ /* 0x000fea000383ffff */
.L_x_29:
[----:B------:R-:W-:Y:S01]  /*ce90*/  IMAD.MOV.U32 R5, RZ, RZ, R10 ;  /* 0x000000ffff057224 */ /* 0x000fe200078e000a */
[----:B------:R-:W-:Y:S01]  /*cea0*/  MOV R3, RZ ;  /* 0x000000ff00037202 */ /* 0x000fe20000000f00 */
[----:B------:R-:W-:Y:S01]  /*ceb0*/  IMAD.MOV.U32 R0, RZ, RZ, 0x181f ;  /* 0x0000181fff007424 */ /* 0x000fe200078e00ff */
[----:B------:R-:W-:Y:S02]  /*cec0*/  MOV R2, 0xcee0 ;  /* 0x0000cee000027802 */ /* 0x000fe40000000f00 */
[----:B------:R-:W-:Y:S05]  /*ced0*/  CALL.REL.NOINC `($__internal_1_$__cuda_sm70_shflsync_idx_p) ;  /* 0x0000129000007944 */ /* 0x000fea0003c00000 */
[----:B------:R-:W-:Y:S01]  /*cee0*/  MOV R8, R0 ;  /* 0x0000000000087202 */ /* 0x000fe20000000f00 */
[----:B------:R-:W-:Y:S05]  /*cef0*/  BRA `(.L_x_108) ;  /* 0xffff553000007947 */ /* 0x000fea000383ffff */
.L_x_30:
[----:B------:R-:W-:Y:S01]  /*cf00*/  IMAD.MOV.U32 R5, RZ, RZ, R12 ;  /* 0x000000ffff057224 */ /* 0x000fe200078e000c */
[----:B------:R-:W-:Y:S01]  /*cf10*/  MOV R3, RZ ;  /* 0x000000ff00037202 */ /* 0x000fe20000000f00 */
[----:B------:R-:W-:Y:S01]  /*cf20*/  IMAD.MOV.U32 R0, RZ, RZ, 0x181f ;  /* 0x0000181fff007424 */ /* 0x000fe200078e00ff */
[----:B------:R-:W-:Y:S02]  /*cf30*/  MOV R2, 0xcf50 ;  /* 0x0000cf5000027802 */ /* 0x000fe40000000f00 */
[----:B-12---:R-:W-:Y:S05]  /*cf40*/  CALL.REL.NOINC `($__internal_1_$__cuda_sm70_shflsync_idx_p) ;  /* 0x0000122000007944 */ /* 0x006fea0003c00000 */
[----:B------:R-:W-:Y:S05]  /*cf50*/  BRA `(.L_x_109) ;  /* 0xffff54f000007947 */ /* 0x000fea000383ffff */
.L_x_33:
[----:B--2---:R-:W-:Y:S01]  /*cf60*/  IMAD.MOV.U32 R5, RZ, RZ, R10 ;  /* 0x000000ffff057224 */ /* 0x004fe200078e000a */
[----:B------:R-:W-:Y:S01]  /*cf70*/  MOV R3, 0x1 ;  /* 0x0000000100037802 */ /* 0x000fe20000000f00 */
[----:B----4-:R-:W-:Y:S01]  /*cf80*/  IMAD.MOV.U32 R0, RZ, RZ, 0x181f ;  /* 0x0000181fff007424 */ /* 0x010fe200078e00ff */
[----:B------:R-:W-:-:S02]  /*cf90*/  MOV R2, 0xcfb0 ;  /* 0x0000cfb000027802 */ /* 0x000fc40000000f00 */
[----:B-1-3--:R-:W-:Y:S05]  /*cfa0*/  CALL.REL.NOINC `($__internal_1_$__cuda_sm70_shflsync_idx_p) ;  /* 0x000011c000007944 */ /* 0x00afea0003c00000 */
[----:B------:R-:W-:Y:S01]  /*cfb0*/  IMAD.MOV.U32 R8, RZ, RZ, R0 ;  /* 0x000000ffff087224 */ /* 0x000fe200078e0000 */
[----:B------:R-:W-:Y:S01]  /*cfc0*/  MOV R3, 0x1 ;  /* 0x0000000100037802 */ /* 0x000fe20000000f00 */
[----:B------:R-:W-:Y:S01]  /*cfd0*/  IMAD.MOV.U32 R5, RZ, RZ, R12 ;  /* 0x000000ffff057224 */ /* 0x000fe200078e000c */
[----:B------:R-:W-:-:S02]  /*cfe0*/  MOV R0, 0x181f ;  /* 0x0000181f00007802 */ /* 0x000fc40000000f00 */
[----:B------:R-:W-:Y:S02]  /*cff0*/  MOV R2, 0xd010 ;  /* 0x0000d01000027802 */ /* 0x000fe40000000f00 */
[----:B------:R-:W-:Y:S05]  /*d000*/  CALL.REL.NOINC `($__internal_1_$__cuda_sm70_shflsync_idx_p) ;  /* 0x0000116000007944 */ /* 0x000fea0003c00000 */
[----:B------:R-:W-:Y:S05]  /*d010*/  BRA `(.L_x_110) ;  /* 0xffff558000007947 */ /* 0x000fea000383ffff */
.L_x_36:
[----:B-1----:R-:W-:Y:S01]  /*d020*/  IMAD.MOV.U32 R5, RZ, RZ, R10 ;  /* 0x000000ffff057224 */ /* 0x002fe200078e000a */
[----:B------:R-:W-:Y:S01]  /*d030*/  MOV R3, 0x2 ;  /* 0x0000000200037802 */ /* 0x000fe20000000f00 */
[----:B----4-:R-:W-:Y:S01]  /*d040*/  IMAD.MOV.U32 R0, RZ, RZ, 0x181f ;  /* 0x0000181fff007424 */ /* 0x010fe200078e00ff */
[----:B------:R-:W-:Y:S02]  /*d050*/  MOV R2, 0xd070 ;  /* 0x0000d07000027802 */ /* 0x000fe40000000f00 */
[----:B--23--:R-:W-:Y:S05]  /*d060*/  CALL.REL.NOINC `($__internal_1_$__cuda_sm70_shflsync_idx_p) ;  /* 0x0000110000007944 */ /* 0x00cfea0003c00000 */
[----:B------:R-:W-:Y:S01]  /*d070*/  MOV R8, R0 ;  /* 0x0000000000087202 */ /* 0x000fe20000000f00 */
[----:B------:R-:W-:Y:S05]  /*d080*/  BRA `(.L_x_111) ;  /* 0xffff565000007947 */ /* 0x000fea000383ffff */
.L_x_37:
[----:B------:R-:W-:Y:S01]  /*d090*/  IMAD.MOV.U32 R5, RZ, RZ, R12 ;  /* 0x000000ffff057224 */ /* 0x000fe200078e000c */
[----:B------:R-:W-:Y:S01]  /*d0a0*/  MOV R3, 0x2 ;  /* 0x0000000200037802 */ /* 0x000fe20000000f00 */
[----:B----4-:R-:W-:Y:S01]  /*d0b0*/  IMAD.MOV.U32 R0, RZ, RZ, 0x181f ;  /* 0x0000181fff007424 */ /* 0x010fe200078e00ff */
[----:B------:R-:W-:Y:S02]  /*d0c0*/  MOV R2, 0xd0e0 ;  /* 0x0000d0e000027802 */ /* 0x000fe40000000f00 */
[----:B-123--:R-:W-:Y:S05]  /*d0d0*/  CALL.REL.NOINC `($__internal_1_$__cuda_sm70_shflsync_idx_p) ;  /* 0x0000109000007944 */ /* 0x00efea0003c00000 */
[----:B------:R-:W-:Y:S05]  /*d0e0*/  BRA `(.L_x_112) ;  /* 0xffff561000007947 */ /* 0x000fea000383ffff */
.L_x_40:
[----:B-1----:R-:W-:Y:S01]  /*d0f0*/  IMAD.MOV.U32 R5, RZ, RZ, R10 ;  /* 0x000000ffff057224 */ /* 0x002fe200078e000a */
[----:B------:R-:W-:Y:S01]  /*d100*/  MOV R3, 0x3 ;  /* 0x0000000300037802 */ /* 0x000fe20000000f00 */
[----:B------:R-:W-:Y:S01]  /*d110*/  IMAD.MOV.U32 R0, RZ, RZ, 0x181f ;  /* 0x0000181fff007424 */ /* 0x000fe200078e00ff */
[----:B------:R-:W-:-:S02]  /*d120*/  MOV R2, 0xd140 ;  /* 0x0000d14000027802 */ /* 0x000fc40000000f00 */
[----:B--234-:R-:W-:Y:S05]  /*d130*/  CALL.REL.NOINC `($__internal_1_$__cuda_sm70_shflsync_idx_p) ;  /* 0x0000103000007944 */ /* 0x01cfea0003c00000 */
[----:B------:R-:W-:Y:S01]  /*d140*/  IMAD.MOV.U32 R7, RZ, RZ, R0 ;  /* 0x000000ffff077224 */ /* 0x000fe200078e0000 */
[----:B------:R-:W-:Y:S01]  /*d150*/  MOV R3, 0x3 ;  /* 0x0000000300037802 */ /* 0x000fe20000000f00 */
[----:B------:R-:W-:Y:S01]  /*d160*/  IMAD.MOV.U32 R5, RZ, RZ, R12 ;  /* 0x000000ffff057224 */ /* 0x000fe200078e000c */
[----:B------:R-:W-:-:S02]  /*d170*/  MOV R0, 0x181f ;  /* 0x0000181f00007802 */ /* 0x000fc40000000f00 */
[----:B------:R-:W-:Y:S02]  /*d180*/  MOV R2, 0xd1a0 ;  /* 0x0000d1a000027802 */ /* 0x000fe40000000f00 */
[----:B------:R-:W-:Y:S05]  /*d190*/  CALL.REL.NOINC `($__internal_1_$__cuda_sm70_shflsync_idx_p) ;  /* 0x00000fd000007944 */ /* 0x000fea0003c00000 */
[----:B------:R-:W-:Y:S05]  /*d1a0*/  BRA `(.L_x_113) ;  /* 0xffff56a000007947 */ /* 0x000fea000383ffff */
.L_x_45:
[----:B------:R-:W-:Y:S01]  /*d1b0*/  IMAD.MOV.U32 R2, RZ, RZ, R218 ;  /* 0x000000ffff027224 */ /* 0x000fe200078e00da */
[----:B------:R-:W-:Y:S01]  /*d1c0*/  MOV R7, 0x1f ;  /* 0x0000001f00077802 */ /* 0x000fe20000000f00 */
[----:B------:R-:W-:Y:S01]  /*d1d0*/  IMAD.MOV.U32 R5, RZ, RZ, 0x2 ;  /* 0x00000002ff057424 */ /* 0x000fe200078e00ff */
[----:B------:R-:W-:Y:S02]  /*d1e0*/  MOV R6, 0xffffffff ;  /* 0xffffffff00067802 */ /* 0x000fe40000000f00 */
[----:B------:R-:W-:Y:S02]  /*d1f0*/  MOV R3, 0xd210 ;  /* 0x0000d21000037802 */ /* 0x000fe40000000f00 */
[----:B------:R-:W-:Y:S05]  /*d200*/  CALL.REL.NOINC `($__internal_0_$__cuda_sm70_shflsync_bfly_p) ;  /* 0x00000f1000007944 */ /* 0x000fea0003c00000 */
[----:B------:R-:W-:Y:S01]  /*d210*/  FADD.FTZ R0, R218, R5 ;  /* 0x00000005da007221 */ /* 0x000fe20000010000 */
[----:B------:R-:W-:Y:S02]  /*d220*/  MOV R5, 0x1 ;  /* 0x0000000100057802 */ /* 0x000fe40000000f00 */
[----:B------:R-:W-:Y:S02]  /*d230*/  MOV R3, 0xd260 ;  /* 0x0000d26000037802 */ /* 0x000fe40000000f00 */
[----:B------:R-:W-:-:S02]  /*d240*/  MOV R2, R0 ;  /* 0x0000000000027202 */ /* 0x000fc40000000f00 */
[----:B------:R-:W-:Y:S05]  /*d250*/  CALL.REL.NOINC `($__internal_0_$__cuda_sm70_shflsync_bfly_p) ;  /* 0x00000ec000007944 */ /* 0x000fea0003c00000 */
[----:B------:R-:W-:Y:S01]  /*d260*/  FADD.FTZ R0, R0, R5 ;  /* 0x0000000500007221 */ /* 0x000fe20000010000 */
[----:B------:R-:W-:-:S02]  /*d270*/  MOV R2, R219 ;  /* 0x000000db00027202 */ /* 0x000fc40000000f00 */
[----:B------:R-:W-:Y:S02]  /*d280*/  MOV R5, 0x2 ;  /* 0x0000000200057802 */ /* 0x000fe40000000f00 */
[----:B------:R-:W-:Y:S02]  /*d290*/  MOV R3, 0xd2b0 ;  /* 0x0000d2b000037802 */ /* 0x000fe40000000f00 */
[----:B------:R-:W-:Y:S05]  /*d2a0*/  CALL.REL.NOINC `($__internal_0_$__cuda_sm70_shflsync_bfly_p) ;  /* 0x00000e7000007944 */ /* 0x000fea0003c00000 */
[----:B------:R-:W-:Y:S01]  /*d2b0*/  FADD.FTZ R4, R219, R5 ;  /* 0x00000005db047221 */ /* 0x000fe20000010000 */
[----:B------:R-:W-:Y:S02]  /*d2c0*/  MOV R5, 0x1 ;  /* 0x0000000100057802 */ /* 0x000fe40000000f00 */
[----:B------:R-:W-:Y:S02]  /*d2d0*/  MOV R3, 0xd300 ;  /* 0x0000d30000037802 */ /* 0x000fe40000000f00 */
[----:B------:R-:W-:Y:S02]  /*d2e0*/  MOV R2, R4 ;  /* 0x0000000400027202 */ /* 0x000fe40000000f00 */
[----:B------:R-:W-:Y:S05]  /*d2f0*/  CALL.REL.NOINC `($__internal_0_$__cuda_sm70_shflsync_bfly_p) ;  /* 0x00000e2000007944 */ /* 0x000fea0003c00000 */
[----:B------:R-:W-:Y:S01]  /*d300*/  MOV R3, R5 ;  /* 0x0000000500037202 */ /* 0x000fe20000000f00 */
[----:B------:R-:W-:Y:S05]  /*d310*/  BRA `(.L_x_114) ;  /* 0xffffaee000007947 */ /* 0x000fea000383ffff */
.L_x_52:
[----:B-1-34-:R-:W-:Y:S01]  /*d320*/  IMAD.MOV.U32 R5, RZ, RZ, R12 ;  /* 0x000000ffff057224 */ /* 0x01afe200078e000c */
[----:B------:R-:W-:Y:S01]  /*d330*/  MOV R3, RZ ;  /* 0x000000ff00037202 */ /* 0x000fe20000000f00 */
[----:B------:R-:W-:Y:S01]  /*d340*/  IMAD.MOV.U32 R0, RZ, RZ, 0x181f ;  /* 0x0000181fff007424 */ /* 0x000fe200078e00ff */
[----:B------:R-:W-:-:S02]  /*d350*/  MOV R2, 0xd370 ;  /* 0x0000d37000027802 */ /* 0x000fc40000000f00 */
[----:B------:R-:W-:Y:S05]  /*d360*/  CALL.REL.NOINC `($__internal_1_$__cuda_sm70_shflsync_idx_p) ;  /* 0x00000e0000007944 */ /* 0x000fea0003c00000 */
[----:B------:R-:W-:Y:S01]  /*d370*/  MOV R10, R0 ;  /* 0x00000000000a7202 */ /* 0x000fe20000000f00 */
[----:B------:R-:W-:Y:S05]  /*d380*/  BRA `(.L_x_115) ;  /* 0xffffc6a000007947 */ /* 0x000fea000383ffff */
.L_x_53:
[----:B------:R-:W-:Y:S01]  /*d390*/  IMAD.MOV.U32 R5, RZ, RZ, R13 ;  /* 0x000000ffff057224 */ /* 0x000fe200078e000d */
[----:B------:R-:W-:Y:S01]  /*d3a0*/  MOV R3, RZ ;  /* 0x000000ff00037202 */ /* 0x000fe20000000f00 */
[----:B------:R-:W-:Y:S01]  /*d3b0*/  IMAD.MOV.U32 R0, RZ, RZ, 0x181f ;  /* 0x0000181fff007424 */ /* 0x000fe200078e00ff */
[----:B------:R-:W-:-:S02]  /*d3c0*/  MOV R2, 0xd3e0 ;  /* 0x0000d3e000027802 */ /* 0x000fc40000000f00 */
[----:B-12---:R-:W-:Y:S05]  /*d3d0*/  CALL.REL.NOINC `($__internal_1_$__cuda_sm70_shflsync_idx_p) ;  /* 0x00000d9000007944 */ /* 0x006fea0003c00000 */
[----:B------:R-:W-:Y:S05]  /*d3e0*/  BRA `(.L_x_116) ;  /* 0xffffc66000007947 */ /* 0x000fea000383ffff */
.L_x_56:
[----:B------:R-:W-:Y:S01]  /*d3f0*/  IMAD.MOV.U32 R5, RZ, RZ, R12 ;  /* 0x000000ffff057224 */ /* 0x000fe200078e000c */
[----:B--2---:R-:W-:Y:S01]  /*d400*/  MOV R3, 0x1 ;  /* 0x0000000100037802 */ /* 0x004fe20000000f00 */
        /* <DEDUP_REMOVED lines=10> */
.L_x_59:
[----:B------:R-:W-:Y:S01]  /*d4b0*/  IMAD.MOV.U32 R5, RZ, RZ, R12 ;  /* 0x000000ffff057224 */ /* 0x000fe200078e000c */
[----:B-1----:R-:W-:Y:S01]  /*d4c0*/  MOV R3, 0x2 ;  /* 0x0000000200037802 */ /* 0x002fe20000000f00 */
[----:B----4-:R-:W-:Y:S01]  /*d4d0*/  IMAD.MOV.U32 R0, RZ, RZ, 0x181f ;  /* 0x0000181fff007424 */ /* 0x010fe200078e00ff */
[----:B------:R-:W-:Y:S02]  /*d4e0*/  MOV R2, 0xd500 ;  /* 0x0000d50000027802 */ /* 0x000fe40000000f00 */
[----:B--23--:R-:W-:Y:S05]  /*d4f0*/  CALL.REL.NOINC `($__internal_1_$__cuda_sm70_shflsync_idx_p) ;  /* 0x00000c7000007944 */ /* 0x00cfea0003c00000 */
[----:B------:R-:W-:Y:S01]  /*d500*/  MOV R10, R0 ;  /* 0x00000000000a7202 */ /* 0x000fe20000000f00 */
[----:B------:R-:W-:Y:S05]  /*d510*/  BRA `(.L_x_118) ;  /* 0xffffc7b000007947 */ /* 0x000fea000383ffff */
.L_x_60:
[----:B------:R-:W-:Y:S01]  /*d520*/  IMAD.MOV.U32 R5, RZ, RZ, R13 ;  /* 0x000000ffff057224 */ /* 0x000fe200078e000d */
[----:B------:R-:W-:Y:S01]  /*d530*/  MOV R3, 0x2 ;  /* 0x0000000200037802 */ /* 0x000fe20000000f00 */
[----:B----4-:R-:W-:Y:S01]  /*d540*/  IMAD.MOV.U32 R0, RZ, RZ, 0x181f ;  /* 0x0000181fff007424 */ /* 0x010fe200078e00ff */
[----:B------:R-:W-:Y:S02]  /*d550*/  MOV R2, 0xd570 ;  /* 0x0000d57000027802 */ /* 0x000fe40000000f00 */
[----:B-123--:R-:W-:Y:S05]  /*d560*/  CALL.REL.NOINC `($__internal_1_$__cuda_sm70_shflsync_idx_p) ;  /* 0x00000c0000007944 */ /* 0x00efea0003c00000 */
[----:B------:R-:W-:Y:S05]  /*d570*/  BRA `(.L_x_119) ;  /* 0xffffc77000007947 */ /* 0x000fea000383ffff */
.L_x_63:
[----:B------:R-:W-:Y:S01]  /*d580*/  IMAD.MOV.U32 R5, RZ, RZ, R12 ;  /* 0x000000ffff057224 */ /* 0x000fe200078e000c */
[----:B-1----:R-:W-:Y:S01]  /*d590*/  MOV R3, 0x3 ;  /* 0x0000000300037802 */ /* 0x002fe20000000f00 */
        /* <DEDUP_REMOVED lines=10> */
.L_x_65:
[----:B------:R-:W-:Y:S01]  /*d640*/  IMAD.MOV.U32 R5, RZ, RZ, R27 ;  /* 0x000000ffff057224 */ /* 0x000fe200078e001b */
[----:B------:R-:W-:Y:S01]  /*d650*/  MOV R3, RZ ;  /* 0x000000ff00037202 */ /* 0x000fe20000000f00 */
[----:B------:R-:W-:Y:S01]  /*d660*/  IMAD.MOV.U32 R0, RZ, RZ, 0x1c1f ;  /* 0x00001c1fff007424 */ /* 0x000fe200078e00ff */
[----:B------:R-:W-:Y:S02]  /*d670*/  MOV R2, 0xd690 ;  /* 0x0000d69000027802 */ /* 0x000fe40000000f00 */
[----:B-1----:R-:W-:Y:S05]  /*d680*/  CALL.REL.NOINC `($__internal_1_$__cuda_sm70_shflsync_idx_p) ;  /* 0x00000ae000007944 */ /* 0x002fea0003c00000 */
[----:B------:R-:W-:Y:S01]  /*d690*/  MOV R4, R0 ;  /* 0x0000000000047202 */ /* 0x000fe20000000f00 */
[----:B------:R-:W-:Y:S05]  /*d6a0*/  BRA `(.L_x_121) ;  /* 0xffffcac000007947 */ /* 0x000fea000383ffff */
.L_x_66:
[----:B------:R-:W-:Y:S01]  /*d6b0*/  IMAD.MOV.U32 R5, RZ, RZ, R28 ;  /* 0x000000ffff057224 */ /* 0x000fe200078e001c */
[----:B------:R-:W-:Y:S01]  /*d6c0*/  MOV R3, RZ ;  /* 0x000000ff00037202 */ /* 0x000fe20000000f00 */
[----:B------:R-:W-:Y:S01]  /*d6d0*/  IMAD.MOV.U32 R0, RZ, RZ, 0x1c1f ;  /* 0x00001c1fff007424 */ /* 0x000fe200078e00ff */
[----:B------:R-:W-:Y:S02]  /*d6e0*/  MOV R2, 0xd700 ;  /* 0x0000d70000027802 */ /* 0x000fe40000000f00 */
[----:B-123--:R-:W-:Y:S05]  /*d6f0*/  CALL.REL.NOINC `($__internal_1_$__cuda_sm70_shflsync_idx_p) ;  /* 0x00000a7000007944 */ /* 0x00efea0003c00000 */
[----:B------:R-:W-:Y:S05]  /*d700*/  BRA `(.L_x_122) ;  /* 0xffffca8000007947 */ /* 0x000fea000383ffff */
.L_x_69:
[----:B------:R-:W-:Y:S01]  /*d710*/  IMAD.MOV.U32 R5, RZ, RZ, R27 ;  /* 0x000000ffff057224 */ /* 0x000fe200078e001b */
[----:B--2---:R-:W-:Y:S01]  /*d720*/  MOV R3, 0x1 ;  /* 0x0000000100037802 */ /* 0x004fe20000000f00 */
[----:B------:R-:W-:Y:S01]  /*d730*/  IMAD.MOV.U32 R0, RZ, RZ, 0x1c1f ;  /* 0x00001c1fff007424 */ /* 0x000fe200078e00ff */
[----:B------:R-:W-:-:S02]  /*d740*/  MOV R2, 0xd760 ;  /* 0x0000d76000027802 */ /* 0x000fc40000000f00 */
[----:B---34-:R-:W-:Y:S05]  /*d750*/  CALL.REL.NOINC `($__internal_1_$__cuda_sm70_shflsync_idx_p) ;  /* 0x00000a1000007944 */ /* 0x018fea0003c00000 */
[----:B------:R-:W-:Y:S01]  /*d760*/  IMAD.MOV.U32 R4, RZ, RZ, R0 ;  /* 0x000000ffff047224 */ /* 0x000fe200078e0000 */
[----:B------:R-:W-:Y:S01]  /*d770*/  MOV R3, 0x1 ;  /* 0x0000000100037802 */ /* 0x000fe20000000f00 */
[----:B------:R-:W-:Y:S01]  /*d780*/  IMAD.MOV.U32 R5, RZ, RZ, R28 ;  /* 0x000000ffff057224 */ /* 0x000fe200078e001c */
[----:B------:R-:W-:-:S02]  /*d790*/  MOV R0, 0x1c1f ;  /* 0x00001c1f00007802 */ /* 0x000fc40000000f00 */
[----:B------:R-:W-:Y:S02]  /*d7a0*/  MOV R2, 0xd7c0 ;  /* 0x0000d7c000027802 */ /* 0x000fe40000000f00 */
[----:B------:R-:W-:Y:S05]  /*d7b0*/  CALL.REL.NOINC `($__internal_1_$__cuda_sm70_shflsync_idx_p) ;  /* 0x000009b000007944 */ /* 0x000fea0003c00000 */
[----:B------:R-:W-:Y:S05]  /*d7c0*/  BRA `(.L_x_123) ;  /* 0xffffd38000007947 */ /* 0x000fea000383ffff */
.L_x_73:
[----:B------:R-:W-:Y:S01]  /*d7d0*/  IMAD.MOV.U32 R5, RZ, RZ, R9 ;  /* 0x000000ffff057224 */ /* 0x000fe200078e0009 */
[----:B------:R-:W-:Y:S01]  /*d7e0*/  MOV R3, RZ ;  /* 0x000000ff00037202 */ /* 0x000fe20000000f00 */
[----:B------:R-:W-:Y:S01]  /*d7f0*/  IMAD.MOV.U32 R0, RZ, RZ, 0x181f ;  /* 0x0000181fff007424 */ /* 0x000fe200078e00ff */
[----:B------:R-:W-:Y:S02]  /*d800*/  MOV R2, 0xd820 ;  /* 0x0000d82000027802 */ /* 0x000fe40000000f00 */
[----:B------:R-:W-:Y:S05]  /*d810*/  CALL.REL.NOINC `($__internal_1_$__cuda_sm70_shflsync_idx_p) ;  /* 0x0000095000007944 */ /* 0x000fea0003c00000 */
[----:B------:R-:W-:Y:S01]  /*d820*/  MOV R8, R0 ;  /* 0x0000000000087202 */ /* 0x000fe20000000f00 */
[----:B------:R-:W-:Y:S05]  /*d830*/  BRA `(.L_x_124) ;  /* 0xffffe1f000007947 */ /* 0x000fea000383ffff */
.L_x_74:
[----:B------:R-:W-:Y:S01]  /*d840*/  IMAD.MOV.U32 R5, RZ, RZ, R12 ;  /* 0x000000ffff057224 */ /* 0x000fe200078e000c */
[----:B------:R-:W-:Y:S01]  /*d850*/  MOV R3, RZ ;  /* 0x000000ff00037202 */ /* 0x000fe20000000f00 */
[----:B------:R-:W-:Y:S01]  /*d860*/  IMAD.MOV.U32 R0, RZ, RZ, 0x181f ;  /* 0x0000181fff007424 */ /* 0x000fe200078e00ff */
[----:B------:R-:W-:Y:S02]  /*d870*/  MOV R2, 0xd890 ;  /* 0x0000d89000027802 */ /* 0x000fe40000000f00 */
[----:B-12---:R-:W-:Y:S05]  /*d880*/  CALL.REL.NOINC `($__internal_1_$__cuda_sm70_shflsync_idx_p) ;  /* 0x000008e000007944 */ /* 0x006fea0003c00000 */
[----:B------:R-:W-:Y:S05]  /*d890*/  BRA `(.L_x_125) ;  /* 0xffffe1b000007947 */ /* 0x000fea000383ffff */
.L_x_77:
        /* <DEDUP_REMOVED lines=12> */
.L_x_80:
[----:B-1----:R-:W-:Y:S01]  /*d960*/  IMAD.MOV.U32 R5, RZ, RZ, R9 ;  /* 0x000000ffff057224 */ /* 0x002fe200078e0009 */
[----:B------:R-:W-:Y:S01]  /*d970*/  MOV R3, 0x2 ;  /* 0x0000000200037802 */ /* 0x000fe20000000f00 */
[----:B----4-:R-:W-:Y:S01]  /*d980*/  IMAD.MOV.U32 R0, RZ, RZ, 0x181f ;  /* 0x0000181fff007424 */ /* 0x010fe200078e00ff */
[----:B------:R-:W-:Y:S02]  /*d990*/  MOV R2, 0xd9b0 ;  /* 0x0000d9b000027802 */ /* 0x000fe40000000f00 */
[----:B--23--:R-:W-:Y:S05]  /*d9a0*/  CALL.REL.NOINC `($__internal_1_$__cuda_sm70_shflsync_idx_p) ;  /* 0x000007c000007944 */ /* 0x00cfea0003c00000 */
[----:B------:R-:W-:Y:S01]  /*d9b0*/  MOV R8, R0 ;  /* 0x0000000000087202 */ /* 0x000fe20000000f00 */
[----:B------:R-:W-:Y:S05]  /*d9c0*/  BRA `(.L_x_127) ;  /* 0xffffe31000007947 */ /* 0x000fea000383ffff */
.L_x_81:
[----:B------:R-:W-:Y:S01]  /*d9d0*/  IMAD.MOV.U32 R5, RZ, RZ, R12 ;  /* 0x000000ffff057224 */ /* 0x000fe200078e000c */
[----:B------:R-:W-:Y:S01]  /*d9e0*/  MOV R3, 0x2 ;  /* 0x0000000200037802 */ /* 0x000fe20000000f00 */
[----:B----4-:R-:W-:Y:S01]  /*d9f0*/  IMAD.MOV.U32 R0, RZ, RZ, 0x181f ;  /* 0x0000181fff007424 */ /* 0x010fe200078e00ff */
[----:B------:R-:W-:Y:S02]  /*da00*/  MOV R2, 0xda20 ;  /* 0x0000da2000027802 */ /* 0x000fe40000000f00 */
[----:B-123--:R-:W-:Y:S05]  /*da10*/  CALL.REL.NOINC `($__internal_1_$__cuda_sm70_shflsync_idx_p) ;  /* 0x0000075000007944 */ /* 0x00efea0003c00000 */
[----:B------:R-:W-:Y:S05]  /*da20*/  BRA `(.L_x_128) ;  /* 0xffffe2d000007947 */ /* 0x000fea000383ffff */
.L_x_84:
        /* <DEDUP_REMOVED lines=12> */
.L_x_86:
[----:B------:R-:W-:Y:S01]  /*daf0*/  IMAD.MOV.U32 R5, RZ, RZ, R78 ;  /* 0x000000ffff057224 */ /* 0x000fe200078e004e */
[----:B------:R-:W-:Y:S01]  /*db00*/  MOV R3, RZ ;  /* 0x000000ff00037202 */ /* 0x000fe20000000f00 */
[----:B------:R-:W-:Y:S01]  /*db10*/  IMAD.MOV.U32 R0, RZ, RZ, 0x1f ;  /* 0x0000001fff007424 */ /* 0x000fe200078e00ff */
[----:B------:R-:W-:Y:S02]  /*db20*/  MOV R2, 0xdb40 ;  /* 0x0000db4000027802 */ /* 0x000fe40000000f00 */
[----:B-1----:R-:W-:Y:S05]  /*db30*/  CALL.REL.NOINC `($__internal_1_$__cuda_sm70_shflsync_idx_p) ;  /* 0x0000063000007944 */ /* 0x002fea0003c00000 */
[----:B------:R-:W-:Y:S01]  /*db40*/  MOV R9, R0 ;  /* 0x0000000000097202 */ /* 0x000fe20000000f00 */
[----:B------:R-:W-:Y:S05]  /*db50*/  BRA `(.L_x_130) ;  /* 0xffffe4d000007947 */ /* 0x000fea000383ffff */
.L_x_87:
[----:B------:R-:W-:Y:S01]  /*db60*/  IMAD.MOV.U32 R5, RZ, RZ, R78 ;  /* 0x000000ffff057224 */ /* 0x000fe200078e004e */
[----:B------:R-:W-:Y:S01]  /*db70*/  MOV R3, 0x1 ;  /* 0x0000000100037802 */ /* 0x000fe20000000f00 */
[----:B------:R-:W-:Y:S01]  /*db80*/  IMAD.MOV.U32 R0, RZ, RZ, 0x1f ;  /* 0x0000001fff007424 */ /* 0x000fe200078e00ff */
[----:B------:R-:W-:Y:S02]  /*db90*/  MOV R2, 0xdbb0 ;  /* 0x0000dbb000027802 */ /* 0x000fe40000000f00 */
[----:B-123--:R-:W-:Y:S05]  /*dba0*/  CALL.REL.NOINC `($__internal_1_$__cuda_sm70_shflsync_idx_p) ;  /* 0x000005c000007944 */ /* 0x00efea0003c00000 */
[----:B------:R-:W-:Y:S01]  /*dbb0*/  MOV R8, R0 ;  /* 0x0000000000087202 */ /* 0x000fe20000000f00 */
[----:B------:R-:W-:Y:S05]  /*dbc0*/  BRA `(.L_x_131) ;  /* 0xffffe48000007947 */ /* 0x000fea000383ffff */
.L_x_88:
[----:B------:R-:W-:Y:S02]  /*dbd0*/  MOV R2, 0x1 ;  /* 0x0000000100027802 */ /* 0x000fe40000000f00 */
[----:B------:R-:W-:-:S02]  /*dbe0*/  MOV R3, 0xdc00 ;  /* 0x0000dc0000037802 */ /* 0x000fc40000000f00 */
[----:B--234-:R-:W-:Y:S05]  /*dbf0*/  CALL.REL.NOINC `($__internal_2_$__cuda_sm70_shflsync_up_p) ;  /* 0x000005c000007944 */ /* 0x01cfea0003c00000 */
[----:B------:R-:W-:Y:S05]  /*dc00*/  BRA `(.L_x_132) ;  /* 0xffffe56000007947 */ /* 0x000fea000383ffff */
.L_x_89:
[----:B------:R-:W-:Y:S02]  /*dc10*/  MOV R2, 0x2 ;  /* 0x0000000200027802 */ /* 0x000fe40000000f00 */
[----:B------:R-:W-:-:S02]  /*dc20*/  MOV R3, 0xdc40 ;  /* 0x0000dc4000037802 */ /* 0x000fc40000000f00 */
[----:B--23--:R-:W-:Y:S05]  /*dc30*/  CALL.REL.NOINC `($__internal_2_$__cuda_sm70_shflsync_up_p) ;  /* 0x0000058000007944 */ /* 0x00cfea0003c00000 */
        /* <DEDUP_REMOVED lines=23> */
.L_x_93:
[----:B------:R-:W-:Y:S02]  /*ddb0*/  MOV R2, 0x1 ;  /* 0x0000000100027802 */ /* 0x000fe40000000f00 */
[----:B------:R-:W-:Y:S02]  /*ddc0*/  MOV R3, 0xdde0 ;  /* 0x0000dde000037802 */ /* 0x000fe40000000f00 */
[----:B------:R-:W-:Y:S05]  /*ddd0*/  CALL.REL.NOINC `($__internal_2_$__cuda_sm70_shflsync_up_p) ;  /* 0x000003e000007944 */ /* 0x000fea0003c00000 */
[----:B------:R-:W-:Y:S01]  /*dde0*/  MOV R2, R4 ;  /* 0x0000000400027202 */ /* 0x000fe20000000f00 */
[----:B------:R-:W-:Y:S05]  /*ddf0*/  BRA `(.L_x_134) ;  /* 0xffffe5c000007947 */ /* 0x000fea000383ffff */
.L_x_94:
[----:B------:R-:W-:Y:S02]  /*de00*/  MOV R2, 0x2 ;  /* 0x0000000200027802 */ /* 0x000fe40000000f00 */
[----:B------:R-:W-:Y:S02]  /*de10*/  MOV R3, 0xde30 ;  /* 0x0000de3000037802 */ /* 0x000fe40000000f00 */
        /* <DEDUP_REMOVED lines=24> */
.L_x_96:
[----:B------:R-:W-:Y:S02]  /*dfa0*/  SEL R0, RZ, 0x1, P0 ;  /* 0x00000001ff007807 */ /* 0x000fe40000000000 */
[----:B------:R-:W-:Y:S02]  /*dfb0*/  MOV R2, 0xdfd0 ;  /* 0x0000dfd000027802 */ /* 0x000fe40000000f00 */
[----:B-1----:R-:W-:Y:S05]  /*dfc0*/  CALL.REL.NOINC `($__internal_3_$__cuda_sm70_votesync_ballot) ;  /* 0x0000026000007944 */ /* 0x002fea0003c00000 */
[----:B------:R-:W-:Y:S01]  /*dfd0*/  MOV R11, R0 ;  /* 0x00000000000b7202 */ /* 0x000fe20000000f00 */
[----:B------:R-:W-:Y:S05]  /*dfe0*/  BRA `(.L_x_136) ;  /* 0xffffe56000007947 */ /* 0x000fea000383ffff */
.L_x_97:
[----:B------:R-:W-:Y:S01]  /*dff0*/  IMAD.MOV.U32 R5, RZ, RZ, R6 ;  /* 0x000000ffff057224 */ /* 0x000fe200078e0006 */
[----:B---3--:R-:W-:Y:S01]  /*e000*/  MOV R3, R10 ;  /* 0x0000000a00037202 */ /* 0x008fe20000000f00 */
[----:B------:R-:W-:Y:S01]  /*e010*/  IMAD.MOV.U32 R0, RZ, RZ, 0x1f ;  /* 0x0000001fff007424 */ /* 0x000fe200078e00ff */
[----:B------:R-:W-:Y:S02]  /*e020*/  MOV R2, 0xe040 ;  /* 0x0000e04000027802 */ /* 0x000fe40000000f00 */
[----:B-12---:R-:W-:Y:S05]  /*e030*/  CALL.REL.NOINC `($__internal_1_$__cuda_sm70_shflsync_idx_p) ;  /* 0x0000013000007944 */ /* 0x006fea0003c00000 */
[----:B------:R-:W-:Y:S01]  /*e040*/  IMAD.MOV.U32 R8, RZ, RZ, R0 ;  /* 0x000000ffff087224 */ /* 0x000fe200078e0000 */
[----:B------:R-:W-:Y:S01]  /*e050*/  MOV R3, R10 ;  /* 0x0000000a00037202 */ /* 0x000fe20000000f00 */
[----:B------:R-:W-:Y:S01]  /*e060*/  IMAD.MOV.U32 R5, RZ, RZ, R7 ;  /* 0x000000ffff057224 */ /* 0x000fe200078e0007 */
[----:B------:R-:W-:Y:S02]  /*e070*/  MOV R0, 0x1f ;  /* 0x0000001f00007802 */ /* 0x000fe40000000f00 */
[----:B------:R-:W-:-:S02]  /*e080*/  MOV R2, 0xe0a0 ;  /* 0x0000e0a000027802 */ /* 0x000fc40000000f00 */
[----:B------:R-:W-:Y:S05]  /*e090*/  CALL.REL.NOINC `($__internal_1_$__cuda_sm70_shflsync_idx_p) ;  /* 0x000000d000007944 */ /* 0x000fea0003c00000 */
[----:B------:R-:W-:Y:S01]  /*e0a0*/  MOV R7, R0 ;  /* 0x0000000000077202 */ /* 0x000fe20000000f00 */
[----:B------:R-:W-:Y:S05]  /*e0b0*/  BRA `(.L_x_137) ;  /* 0xffffe4d000007947 */ /* 0x000fea000383ffff */
.L_x_100:
[----:B------:R-:W-:Y:S01]  /*e0c0*/  IMAD.MOV.U32 R5, RZ, RZ, R4 ;  /* 0x000000ffff057224 */ /* 0x000fe200078e0004 */
[----:B------:R-:W-:-:S02]  /*e0d0*/  MOV R0, 0x1f ;  /* 0x0000001f00007802 */ /* 0x000fc40000000f00 */
[----:B------:R-:W-:Y:S02]  /*e0e0*/  MOV R2, 0xe100 ;  /* 0x0000e10000027802 */ /* 0x000fe40000000f00 */
[----:B-1234-:R-:W-:Y:S05]  /*e0f0*/  CALL.REL.NOINC `($__internal_1_$__cuda_sm70_shflsync_idx_p) ;  /* 0x0000007000007944 */ /* 0x01efea0003c00000 */
[----:B------:R-:W-:Y:S01]  /*e100*/  MOV R13, R0 ;  /* 0x00000000000d7202 */ /* 0x000fe20000000f00 */
[----:B------:R-:W-:Y:S05]  /*e110*/  BRA `(.L_x_99) ;  /* 0xffffe4d000007947 */ /* 0x000fea000383ffff */
        .weak           $__internal_0_$__cuda_sm70_shflsync_bfly_p
        .type           $__internal_0_$__cuda_sm70_shflsync_bfly_p,@function
        .size           $__internal_0_$__cuda_sm70_shflsync_bfly_p,($__internal_1_$__cuda_sm70_shflsync_idx_p - $__internal_0_$__cuda_sm70_shflsync_bfly_p)
$__internal_0_$__cuda_sm70_shflsync_bfly_p:
[----:B------:R-:W-:Y:S04]  /*e120*/  WARPSYNC R6 ;  /* 0x0000000600007348 */ /* 0x000fe80003800000 */
[----:B------:R1:W2:Y:S02]  /*e130*/  SHFL.BFLY PT, R5, R2, R5, R7 ;  /* 0x0c00000502057389 */ /* 0x0002a400000e0007 */
[----:B-1----:R-:W-:Y:S02]  /*e140*/  MOV R2, R3 ;  /* 0x0000000300027202 */ /* 0x002fe40000000f00 */
[----:B------:R-:W-:-:S04]  /*e150*/  MOV R3, 0x0 ;  /* 0x0000000000037802 */ /* 0x000fc80000000f00 */
[----:B--2---:R-:W-:Y:S05]  /*e160*/  RET.REL.NODEC R2 `(_ZN7cutlass13device_kernelIN5flash19enable_sm80_to_sm89INS1_16FlashAttnFwdSm80INS1_25CollectiveMainloopFwdSm80ILi8ELi1ELb0EN4cute5tupleIJNS5_1CILi128EEENS7_ILi64EEENS7_ILi192EEEEEELi192ENS_10bfloat16_tEfNS_4arch4Sm80ELb0ELb0ELb1ELb1ELb0ELb0ELb1ELb1EEENS1_21CollectiveEpilogueFwdINS6_IJS8_SA_S9_EEENS6_IJNS7_ILi1EEESI_SI_EEESC_SE_Li256ELb1ELb1ELb1ELb0EEENS1_36VarlenDynamicPersistentTileSchedulerILi128ELi64ELi256ELi256ELb1ELb1ELb0ELb0ELb1ELb1EEEEEEEEEvNT_6ParamsE) ;  /* 0xffff1e9002007950 */ /* 0x004fea0003c3ffff */
        .weak           $__internal_1_$__cuda_sm70_shflsync_idx_p
        .type           $__internal_1_$__cuda_sm70_shflsync_idx_p,@function
        .size           $__internal_1_$__cuda_sm70_shflsync_idx_p,($__internal_2_$__cuda_sm70_shflsync_up_p - $__internal_1_$__cuda_sm70_shflsync_idx_p)
$__internal_1_$__cuda_sm70_shflsync_idx_p:
[----:B------:R-:W-:-:S04]  /*e170*/  MOV R79, 0xffffffff ;  /* 0xffffffff004f7802 */ /* 0x000fc80000000f00 */
[----:B------:R-:W-:Y:S04]  /*e180*/  WARPSYNC R79 ;  /* 0x0000004f00007348 */ /* 0x000fe80003800000 */
[----:B------:R1:W2:Y:S02]  /*e190*/  SHFL.IDX PT, R0, R5, R3, R0 ;  /* 0x0000000305007389 */ /* 0x0002a400000e0000 */
[----:B-1----:R-:W-:-:S04]  /*e1a0*/  MOV R3, 0x0 ;  /* 0x0000000000037802 */ /* 0x002fc80000000f00 */
[----:B--2---:R-:W-:Y:S05]  /*e1b0*/  RET.REL.NODEC R2 `(_ZN7cutlass13device_kernelIN5flash19enable_sm80_to_sm89INS1_16FlashAttnFwdSm80INS1_25CollectiveMainloopFwdSm80ILi8ELi1ELb0EN4cute5tupleIJNS5_1CILi128EEENS7_ILi64EEENS7_ILi192EEEEEELi192ENS_10bfloat16_tEfNS_4arch4Sm80ELb0ELb0ELb1ELb1ELb0ELb0ELb1ELb1EEENS1_21CollectiveEpilogueFwdINS6_IJS8_SA_S9_EEENS6_IJNS7_ILi1EEESI_SI_EEESC_SE_Li256ELb1ELb1ELb1ELb0EEENS1_36VarlenDynamicPersistentTileSchedulerILi128ELi64ELi256ELi256ELb1ELb1ELb0ELb0ELb1ELb1EEEEEEEEEvNT_6ParamsE) ;  /* 0xffff1e4002007950 */ /* 0x004fea0003c3ffff */
        .weak           $__internal_2_$__cuda_sm70_shflsync_up_p
        .type           $__internal_2_$__cuda_sm70_shflsync_up_p,@function
        .size           $__internal_2_$__cuda_sm70_shflsync_up_p,($__internal_3_$__cuda_sm70_votesync_ballot - $__internal_2_$__cuda_sm70_shflsync_up_p)
$__internal_2_$__cuda_sm70_shflsync_up_p:
[----:B------:R-:W-:Y:S02]  /*e1c0*/  IMAD.MOV.U32 R4, RZ, RZ, RZ ;  /* 0x000000ffff047224 */ /* 0x000fe400078e00ff */
[----:B------:R-:W-:-:S04]  /*e1d0*/  IMAD.MOV.U32 R10, RZ, RZ, -0x1 ;  /* 0xffffffffff0a7424 */ /* 0x000fc800078e00ff */
[----:B------:R-:W-:Y:S04]  /*e1e0*/  WARPSYNC R10 ;  /* 0x0000000a00007348 */ /* 0x000fe80003800000 */
[----:B------:R1:W2:Y:S02]  /*e1f0*/  SHFL.UP PT, R4, R0, R2, R4 ;  /* 0x0400000200047389 */ /* 0x0002a400000e0004 */
[----:B-1----:R-:W-:Y:S02]  /*e200*/  MOV R2, R3 ;  /* 0x0000000300027202 */ /* 0x002fe40000000f00 */
[----:B------:R-:W-:-:S04]  /*e210*/  MOV R3, 0x0 ;  /* 0x0000000000037802 */ /* 0x000fc80000000f00 */
[----:B--2---:R-:W-:Y:S05]  /*e220*/  RET.REL.NODEC R2 `(_ZN7cutlass13device_kernelIN5flash19enable_sm80_to_sm89INS1_16FlashAttnFwdSm80INS1_25CollectiveMainloopFwdSm80ILi8ELi1ELb0EN4cute5tupleIJNS5_1CILi128EEENS7_ILi64EEENS7_ILi192EEEEEELi192ENS_10bfloat16_tEfNS_4arch4Sm80ELb0ELb0ELb1ELb1ELb0ELb0ELb1ELb1EEENS1_21CollectiveEpilogueFwdINS6_IJS8_SA_S9_EEENS6_IJNS7_ILi1EEESI_SI_EEESC_SE_Li256ELb1ELb1ELb1ELb0EEENS1_36VarlenDynamicPersistentTileSchedulerILi128ELi64ELi256ELi256ELb1ELb1ELb0ELb0ELb1ELb1EEEEEEEEEvNT_6ParamsE) ;  /* 0xffff1dd002007950 */ /* 0x004fea0003c3ffff */
        .weak           $__internal_3_$__cuda_sm70_votesync_ballot
        .type           $__internal_3_$__cuda_sm70_votesync_ballot,@function
        .size           $__internal_3_$__cuda_sm70_votesync_ballot,(.L_x_2468 - $__internal_3_$__cuda_sm70_votesync_ballot)
$__internal_3_$__cuda_sm70_votesync_ballot:
[----:B------:R-:W-:Y:S01]  /*e230*/  ISETP.NE.U32.AND P0, PT, R0, 0x1, PT ;  /* 0x000000010000780c */ /* 0x000fe20003f05070 */
[----:B------:R-:W-:-:S04]  /*e240*/  IMAD.MOV.U32 R3, RZ, RZ, -0x1 ;  /* 0xffffffffff037424 */ /* 0x000fc800078e00ff */
[----:B------:R-:W-:Y:S08]  /*e250*/  WARPSYNC R3 ;  /* 0x0000000300007348 */ /* 0x000ff00003800000 */
[----:B------:R-:W-:-:S04]  /*e260*/  VOTE.ANY R0, PT, !P0 ;  /* 0x0000000000007806 */ /* 0x000fc800040e0100 */
[----:B------:R-:W-:Y:S01]  /*e270*/  LOP3.LUT R0, R0, R3, RZ, 0xc0, !PT ;  /* 0x0000000300007212 */ /* 0x000fe200078ec0ff */
[----:B------:R-:W-:-:S04]  /*e280*/  IMAD.MOV.U32 R3, RZ, RZ, 0x0 ;  /* 0x00000000ff037424 */ /* 0x000fc800078e00ff */
[----:B------:R-:W-:Y:S05]  /*e290*/  RET.REL.NODEC R2 `(_ZN7cutlass13device_kernelIN5flash19enable_sm80_to_sm89INS1_16FlashAttnFwdSm80INS1_25CollectiveMainloopFwdSm80ILi8ELi1ELb0EN4cute5tupleIJNS5_1CILi128EEENS7_ILi64EEENS7_ILi192EEEEEELi192ENS_10bfloat16_tEfNS_4arch4Sm80ELb0ELb0ELb1ELb1ELb0ELb0ELb1ELb1EEENS1_21CollectiveEpilogueFwdINS6_IJS8_SA_S9_EEENS6_IJNS7_ILi1EEESI_SI_EEESC_SE_Li256ELb1ELb1ELb1ELb0EEENS1_36VarlenDynamicPersistentTileSchedulerILi128ELi64ELi256ELi256ELb1ELb1ELb0ELb0ELb1ELb1EEEEEEEEEvNT_6ParamsE) ;  /* 0xffff1d6002007950 */ /* 0x000fea0003c3ffff */
.L_x_138:
        /* <DEDUP_REMOVED lines=14> */
.L_x_2468:


//--------------------- .text._ZN7cutlass13device_kernelIN5flash19enable_sm80_to_sm89INS1_16FlashAttnFwdSm80INS1_25CollectiveMainloopFwdSm80ILi8ELi1ELb0EN4cute5tupleIJNS5_1CILi128EEENS7_ILi64EEENS7_ILi192EEEEEELi192ENS_10bfloat16_tEfNS_4arch4Sm80ELb0ELb0ELb1ELb1ELb0ELb1ELb1ELb1EEENS1_21CollectiveEpilogueFwdINS6_IJS8_SA_S9_EEENS6_IJNS7_ILi1EEESI_SI_EEESC_SE_Li256ELb1ELb1ELb1ELb0EEENS1_36VarlenDynamicPersistentTileSchedulerILi128ELi64ELi256ELi256ELb1ELb1ELb0ELb0ELb1ELb1EEEEEEEEEvNT_6ParamsE --------------------------
	.section	.text._ZN7cutlass13device_kernelIN5flash19enable_sm80_to_sm89INS1_16FlashAttnFwdSm80INS1_25CollectiveMainloopFwdSm80ILi8ELi1ELb0EN4cute5tupleIJNS5_1CILi128EEENS7_ILi64EEENS7_ILi192EEEEEELi192ENS_10bfloat16_tEfNS_4arch4Sm80ELb0ELb0ELb1ELb1ELb0ELb1ELb1ELb1EEENS1_21CollectiveEpilogueFwdINS6_IJS8_SA_S9_EEENS6_IJNS7_ILi1EEESI_SI_EEESC_SE_Li256ELb1ELb1ELb1ELb0EEENS1_36VarlenDynamicPersistentTileSchedulerILi128ELi64ELi256ELi256ELb1ELb1ELb0ELb0ELb1ELb1EEEEEEEEEvNT_6ParamsE,"ax",@progbits
	.sectioninfo	@"SHI_REGISTERS=255"
	.align	128
.text._ZN7cutlass13device_kernelIN5flash19enable_sm80_to_sm89INS1_16FlashAttnFwdSm80INS1_25CollectiveMainloopFwdSm80ILi8ELi1ELb0EN4cute5tupleIJNS5_1CILi128EEENS7_ILi64EEENS7_ILi192EEEEEELi192ENS_10bfloat16_tEfNS_4arch4Sm80ELb0ELb0ELb1ELb1ELb0ELb1ELb1ELb1EEENS1_21CollectiveEpilogueFwdINS6_IJS8_SA_S9_EEENS6_IJNS7_ILi1EEESI_SI_EEESC_SE_Li256ELb1ELb1ELb1ELb0EEENS1_36VarlenDynamicPersistentTileSchedulerILi128ELi64ELi256ELi256ELb1ELb1ELb0ELb0ELb1ELb1EEEEEEEEEvNT_6ParamsE:
        .type           _ZN7cutlass13device_kernelIN5flash19enable_sm80_to_sm89INS1_16FlashAttnFwdSm80INS1_25CollectiveMainloopFwdSm80ILi8ELi1ELb0EN4cute5tupleIJNS5_1CILi128EEENS7_ILi64EEENS7_ILi192EEEEEELi192ENS_10bfloat16_tEfNS_4arch4Sm80ELb0ELb0ELb1ELb1ELb0ELb1ELb1ELb1EEENS1_21CollectiveEpilogueFwdINS6_IJS8_SA_S9_EEENS6_IJNS7_ILi1EEESI_SI_EEESC_SE_Li256ELb1ELb1ELb1ELb0EEENS1_36VarlenDynamicPersistentTileSchedulerILi128ELi64ELi256ELi256ELb1ELb1ELb0ELb0ELb1ELb1EEEEEEEEEvNT_6ParamsE,@function
        .size           _ZN7cutlass13device_kernelIN5flash19enable_sm80_to_sm89INS1_16FlashAttnFwdSm80INS1_25CollectiveMainloopFwdSm80ILi8ELi1ELb0EN4cute5tupleIJNS5_1CILi128EEENS7_ILi64EEENS7_ILi192EEEEEELi192ENS_10bfloat16_tEfNS_4arch4Sm80ELb0ELb0ELb1ELb1ELb0ELb1ELb1ELb1EEENS1_21CollectiveEpilogueFwdINS6_IJS8_SA_S9_EEENS6_IJNS7_ILi1EEESI_SI_EEESC_SE_Li256ELb1ELb1ELb1ELb0EEENS1_36VarlenDynamicPersistentTileSchedulerILi128ELi64ELi256ELi256ELb1ELb1ELb0ELb0ELb1ELb1EEEEEEEEEvNT_6ParamsE,(.L_x_2473 - _ZN7cutlass13device_kernelIN5flash19enable_sm80_to_sm89INS1_16FlashAttnFwdSm80INS1_25CollectiveMainloopFwdSm80ILi8ELi1ELb0EN4cute5tupleIJNS5_1CILi128EEENS7_ILi64EEENS7_ILi192EEEEEELi192ENS_10bfloat16_tEfNS_4arch4Sm80ELb0ELb0ELb1ELb1ELb0ELb1ELb1ELb1EEENS1_21CollectiveEpilogueFwdINS6_IJS8_SA_S9_EEENS6_IJNS7_ILi1EEESI_SI_EEESC_SE_Li256ELb1ELb1ELb1ELb0EEENS1_36VarlenDynamicPersistentTileSchedulerILi128ELi64ELi256ELi256ELb1ELb1ELb0ELb0ELb1ELb1EEEEEEEEEvNT_6ParamsE)
        .other          _ZN7cutlass13device_kernelIN5flash19enable_sm80_to_sm89INS1_16FlashAttnFwdSm80INS1_25CollectiveMainloopFwdSm80ILi8ELi1ELb0EN4cute5tupleIJNS5_1CILi128EEENS7_ILi64EEENS7_ILi192EEEEEELi192ENS_10bfloat16_tEfNS_4arch4Sm80ELb0ELb0ELb1ELb1ELb0ELb1ELb1ELb1EEENS1_21CollectiveEpilogueFwdINS6_IJS8_SA_S9_EEENS6_IJNS7_ILi1EEESI_SI_EEESC_SE_Li256ELb1ELb1ELb1ELb0EEENS1_36VarlenDynamicPersistentTileSchedulerILi128ELi64ELi256ELi256ELb1ELb1ELb0ELb0ELb1ELb1EEEEEEEEEvNT_6ParamsE,@"STO_CUDA_ENTRY STV_DEFAULT"
_ZN7cutlass13device_kernelIN5flash19enable_sm80_to_sm89INS1_16FlashAttnFwdSm80INS1_25CollectiveMainloopFwdSm80ILi8ELi1ELb0EN4cute5tupleIJNS5_1CILi128EEENS7_ILi64EEENS7_ILi192EEEEEELi192ENS_10bfloat16_tEfNS_4arch4Sm80ELb0ELb0ELb1ELb1ELb0ELb1ELb1ELb1EEENS1_21CollectiveEpilogueFwdINS6_IJS8_SA_S9_EEENS6_IJNS7_ILi1EEESI_SI_EEESC_SE_Li256ELb1ELb1ELb1ELb0EEENS1_36VarlenDynamicPersistentTileSchedulerILi128ELi64ELi256ELi256ELb1ELb1ELb0ELb0ELb1ELb1EEEEEEEEEvNT_6ParamsE:
        /* <DEDUP_REMOVED lines=13> */
[----:B------:R-:W-:-:S02]  /*00d0*/  IMAD.MOV.U32 R8, RZ, RZ, RZ ;  /* 0x000000ffff087224 */ /* 0x000fc400078e00ff */
[----:B------:R-:W-:Y:S01]  /*00e0*/  IMAD.MOV.U32 R7, RZ, RZ, RZ ;  /* 0x000000ffff077224 */ /* 0x000fe200078e00ff */
        /* <DEDUP_REMOVED lines=13> */
[----:B------:R-:W-:Y:S02]  /*01c0*/  ISETP.GE.U32.AND P1, PT, R15, 0x10, PT ;  /* 0x000000100f00780c */ /* 0x000fe40003f26070 */
[----:B------:R-:W-:Y:S01]  /*01d0*/  MOV R10, RZ ;  /* 0x000000ff000a7202 */ /* 0x000fe20000000f00 */
[----:B---3--:R-:W-:-:S05]  /*01e0*/  IMAD R4, R8, R7, RZ ;  /* 0x0000000708047224 */ /* 0x008fca00078e02ff */
[----:B------:R-:W3:Y:S02]  /*01f0*/  SHFL.UP PT, R0, R4, 0x1, RZ ;  /* 0x0420000004007989 */ /* 0x000ee400000e00ff */
[----:B---3--:R-:W-:-:S05]  /*0200*/  SEL R0, R0, RZ, P5 ;  /* 0x000000ff00007207 */ /* 0x008fca0002800000 */
[----:B------:R-:W-:-:S05]  /*0210*/  IMAD.IADD R4, R4, 0x1, R0 ;  /* 0x0000000104047824 */ /* 0x000fca00078e0200 */
[----:B------:R-:W3:Y:S02]  /*0220*/  SHFL.UP PT, R0, R4, 0x2, RZ ;  /* 0x0440000004007989 */ /* 0x000ee400000e00ff */
[----:B---3--:R-:W-:-:S04]  /*0230*/  SEL R0, R0, RZ, P4 ;  /* 0x000000ff00007207 */ /* 0x008fc80002000000 */
[----:B------:R-:W-:-:S05]  /*0240*/  IADD3 R4, R4, R0, RZ ;  /* 0x0000000004047210 */ /* 0x000fca0007ffe0ff */
        /* <DEDUP_REMOVED lines=16> */
.L_x_144:
        /* <DEDUP_REMOVED lines=17> */
.L_x_300:
        /* <DEDUP_REMOVED lines=16> */
.L_x_301:
[----:B---3--:R-:W-:-:S05]  /*0560*/  IMAD R0, R0, c[0x0][0x538], RZ ;  /* 0x00014e0000007a24 */ /* 0x008fca00078e02ff */
[----:B------:R-:W-:-:S04]  /*0570*/  IADD3 R6, R0, R6, RZ ;  /* 0x0000000600067210 */ /* 0x000fc80007ffe0ff */
[----:B------:R-:W-:-:S13]  /*0580*/  ISETP.GT.AND P0, PT, R6, UR4, PT ;  /* 0x0000000406007c0c */ /* 0x000fda000bf04270 */
[----:B-12---:R-:W-:Y:S05]  /*0590*/  @!P0 BRA `(.L_x_144) ;  /* 0xfffffdb000008947 */ /* 0x006fea000383ffff */
.L_x_140:
[----:B------:R-:W-:-:S05]  /*05a0*/  IADD3 R13, -R0, R6, RZ ;  /* 0x00000006000d7210 */ /* 0x000fca0007ffe1ff */
[----:B------:R-:W-:-:S05]  /*05b0*/  IMAD R0, R4, c[0x0][0x538], R13 ;  /* 0x00014e0004007a24 */ /* 0x000fca00078e020d */
[----:B------:R-:W-:Y:S01]  /*05c0*/  ISETP.GT.AND P0, PT, R0, UR4, PT ;  /* 0x0000000400007c0c */ /* 0x000fe2000bf04270 */
[----:B------:R-:W-:-:S12]  /*05d0*/  BRA.DIV ~URZ, `(.L_x_145) ;  /* 0x000178727f007947 */ /* 0x000fd8000b800000 */
[----:B------:R-:W-:-:S04]  /*05e0*/  VOTE.ANY R5, PT, !P0 ;  /* 0x0000000000057806 */ /* 0x000fc800040e0100 */
.L_x_302:
[----:B------:R1:W3:Y:S01]  /*05f0*/  POPC R14, R5 ;  /* 0x00000005000e7309 */ /* 0x0002e20000000000 */
[----:B------:R-:W-:Y:S05]  /*0600*/  BRA.DIV ~URZ, `(.L_x_146) ;  /* 0x000178927f007947 */ /* 0x000fea000b800000 */
[----:B---3--:R3:W4:Y:S01]  /*0610*/  SHFL.IDX PT, R12, R8, R14, 0x1f ;  /* 0x00001f0e080c7589 */ /* 0x00872200000e0000 */
[----:B------:R-:W-:-:S03]  /*0620*/  MOV R6, RZ ;  /* 0x000000ff00067202 */ /* 0x000fc60000000f00 */
[----:B------:R3:W1:Y:S04]  /*0630*/  SHFL.IDX PT, R11, R7, R14, 0x1f ;  /* 0x00001f0e070b7589 */ /* 0x00066800000e0000 */
.L_x_303:
[----:B------:R-:W-:Y:S01]  /*0640*/  ISETP.NE.AND P0, PT, R5, RZ, PT ;  /* 0x000000ff0500720c */ /* 0x000fe20003f05270 */
[----:B------:R-:W-:-:S12]  /*0650*/  BSSY B0, `(.L_x_147) ;  /* 0x0000005000007945 */ /* 0x000fd80003800000 */
[----:B------:R-:W-:Y:S05]  /*0660*/  @!P0 BRA `(.L_x_148) ;  /* 0x0000003000008947 */ /* 0x000fea0003800000 */
[----:B------:R-:W-:Y:S01]  /*0670*/  IADD3 R3, R14, -0x1, RZ ;  /* 0xffffffff0e037810 */ /* 0x000fe20007ffe0ff */
[----:B------:R-:W-:Y:S05]  /*0680*/  BRA.DIV ~URZ, `(.L_x_149) ;  /* 0x000178f27f007947 */ /* 0x000fea000b800000 */
[----:B------:R3:W4:Y:S02]  /*0690*/  SHFL.IDX PT, R6, R4, R3, 0x1f ;  /* 0x00001f0304067589 */ /* 0x00072400000e0000 */
.L_x_148:
[----:B------:R-:W-:Y:S05]  /*06a0*/  BSYNC B0 ;  /* 0x0000000000007941 */ /* 0x000fea0003800000 */
.L_x_147:
[----:B----4-:R-:W-:Y:S01]  /*06b0*/  IABS R0, R12 ;  /* 0x0000000c00007213 */ /* 0x010fe20000000000 */
[----:B--2---:R-:W-:Y:S02]  /*06c0*/  IMAD R244, R6, c[0x0][0x538], R13 ;  /* 0x00014e0006f47a24 */ /* 0x004fe400078e020d */
[----:B------:R-:W-:Y:S02]  /*06d0*/  IMAD.IADD R247, R14, 0x1, R10 ;  /* 0x000000010ef77824 */ /* 0x000fe400078e020a */
[----:B-1----:R-:W-:Y:S01]  /*06e0*/  IMAD.MOV.U32 R5, RZ, RZ, R0 ;  /* 0x000000ffff057224 */ /* 0x002fe200078e0000 */
[----:B------:R-:W-:Y:S02]  /*06f0*/  IABS R0, R11 ;  /* 0x0000000b00007213 */ /* 0x000fe40000000000 */
[----:B------:R-:W-:Y:S01]  /*0700*/  IADD3 R245, -R244, UR4, RZ ;  /* 0x00000004f4f57c10 */ /* 0x000fe2000fffe1ff */
[----:B------:R-:W1:Y:S02]  /*0710*/  I2F.RP R2, R5 ;  /* 0x0000000500027306 */ /* 0x000e640000209400 */
[----:B---3--:R-:W-:Y:S01]  /*0720*/  IMAD.MOV.U32 R7, RZ, RZ, R0 ;  /* 0x000000ffff077224 */ /* 0x008fe200078e0000 */
[----:B------:R-:W-:-:S02]  /*0730*/  IABS R6, R245 ;  /* 0x000000f500067213 */ /* 0x000fc40000000000 */
[----:B------:R-:W-:-:S03]  /*0740*/  IABS R0, R12 ;  /* 0x0000000c00007213 */ /* 0x000fc60000000000 */
[----:B------:R-:W-:Y:S01]  /*0750*/  I2F.RP R8, R7 ;  /* 0x0000000700087306 */ /* 0x000fe20000209400 */
[----:B------:R-:W-:-:S07]  /*0760*/  IADD3 R0, RZ, -R0, RZ ;  /* 0x80000000ff007210 */ /* 0x000fce0007ffe0ff */
[----:B-1----:R-:W1:Y:S02]  /*0770*/  MUFU.RCP R2, R2 ;  /* 0x0000000200027308 */ /* 0x002e640000001000 */
[----:B-1----:R-:W-:-:S06]  /*0780*/  IADD3 R2, R2, 0xffffffe, RZ ;  /* 0x0ffffffe02027810 */ /* 0x002fcc0007ffe0ff */
[----:B------:R-:W1:Y:S02]  /*0790*/  F2I.FTZ.U32.TRUNC.NTZ R3, R2 ;  /* 0x0000000200037305 */ /* 0x000e64000021f000 */
        /* <DEDUP_REMOVED lines=8> */
[----:B------:R-:W-:Y:S02]  /*0820*/  ISETP.GT.U32.AND P0, PT, R5, R0, PT ;  /* 0x000000000500720c */ /* 0x000fe40003f04070 */
[----:B-1----:R-:W-:-:S11]  /*0830*/  IADD3 R3, R3, 0xffffffe, RZ ;  /* 0x0ffffffe03037810 */ /* 0x002fd60007ffe0ff */
[----:B------:R-:W-:Y:S01]  /*0840*/  @!P0 IMAD.IADD R0, R0, 0x1, -R5 ;  /* 0x0000000100008824 */ /* 0x000fe200078e0a05 */
[----:B------:R-:W-:Y:S02]  /*0850*/  @!P0 IADD3 R2, R2, 0x1, RZ ;  /* 0x0000000102028810 */ /* 0x000fe40007ffe0ff */
[----:B------:R-:W-:Y:S01]  /*0860*/  ISETP.NE.AND P0, PT, R12, RZ, PT ;  /* 0x000000ff0c00720c */ /* 0x000fe20003f05270 */
[----:B------:R-:W1:Y:S01]  /*0870*/  F2I.FTZ.U32.TRUNC.NTZ R3, R3 ;  /* 0x0000000300037305 */ /* 0x000e62000021f000 */
[----:B------:R-:W-:Y:S02]  /*0880*/  ISETP.GE.U32.AND P2, PT, R0, R5, PT ;  /* 0x000000050000720c */ /* 0x000fe40003f46070 */
[----:B------:R-:W-:-:S04]  /*0890*/  LOP3.LUT R0, R245, R12, RZ, 0x3c, !PT ;  /* 0x0000000cf5007212 */ /* 0x000fc800078e3cff */
[----:B------:R-:W-:-:S07]  /*08a0*/  ISETP.GE.AND P1, PT, R0, RZ, PT ;  /* 0x000000ff0000720c */ /* 0x000fce0003f26270 */
[----:B------:R-:W-:Y:S02]  /*08b0*/  @P2 IADD3 R2, R2, 0x1, RZ ;  /* 0x0000000102022810 */ /* 0x000fe40007ffe0ff */
[----:B-1----:R-:W-:-:S03]  /*08c0*/  IADD3 R0, RZ, -R3, RZ ;  /* 0x80000003ff007210 */ /* 0x002fc60007ffe0ff */
[----:B------:R-:W-:Y:S02]  /*08d0*/  IMAD.MOV.U32 R4, RZ, RZ, R2 ;  /* 0x000000ffff047224 */ /* 0x000fe400078e0002 */
[----:B------:R-:W-:Y:S01]  /*08e0*/  IMAD.MOV.U32 R2, RZ, RZ, R0 ;  /* 0x000000ffff027224 */ /* 0x000fe200078e0000 */
[----:B------:R-:W-:Y:S01]  /*08f0*/  IABS R0, R11 ;  /* 0x0000000b00007213 */ /* 0x000fe20000000000 */
[----:B------:R-:W-:Y:S01]  /*0900*/  @!P1 IMAD.MOV R4, RZ, RZ, -R4 ;  /* 0x000000ffff049224 */ /* 0x000fe200078e0a04 */
[----:B------:R-:W-:Y:S01]  /*0910*/  @!P0 LOP3.LUT R4, RZ, R12, RZ, 0x33, !PT ;  /* 0x0000000cff048212 */ /* 0x000fe200078e33ff */
[----:B------:R-:W-:Y:S01]  /*0920*/  IMAD R5, R2, R7, RZ ;  /* 0x0000000702057224 */ /* 0x000fe200078e02ff */
[----:B------:R-:W-:Y:S01]  /*0930*/  MOV R2, RZ ;  /* 0x000000ff00027202 */ /* 0x000fe20000000f00 */
[----:B------:R-:W-:Y:S01]  /*0940*/  IMAD.MOV R6, RZ, RZ, -R0 ;  /* 0x000000ffff067224 */ /* 0x000fe200078e0a00 */
[----:B------:R-:W-:-:S03]  /*0950*/  IABS R8, R4 ;  /* 0x0000000400087213 */ /* 0x000fc60000000000 */
        /* <DEDUP_REMOVED lines=22> */
.L_x_141:
[----:B--2---:R-:W-:Y:S01]  /*0ac0*/  IMAD.MOV.U32 R245, RZ, RZ, RZ ;  /* 0x000000fffff57224 */ /* 0x004fe200078e00ff */
[----:B------:R-:W-:Y:S01]  /*0ad0*/  MOV R246, RZ ;  /* 0x000000ff00f67202 */ /* 0x000fe20000000f00 */
[----:B------:R-:W-:Y:S01]  /*0ae0*/  IMAD.U32 R244, RZ, RZ, UR4 ;  /* 0x00000004fff47e24 */ /* 0x000fe2000f8e00ff */
[----:B------:R-:W-:Y:S02]  /*0af0*/  MOV R247, c[0x0][0x53c] ;  /* 0x00014f0000f77a02 */ /* 0x000fe40000000f00 */
.L_x_150:
[----:B------:R-:W-:Y:S01]  /*0b00*/  ISETP.NE.AND P0, PT, R15, RZ, PT ;  /* 0x000000ff0f00720c */ /* 0x000fe20003f05270 */
[----:B------:R-:W-:-:S12]  /*0b10*/  WARPSYNC 0xffffffff ;  /* 0xffffffff00007948 */ /* 0x000fd80003800000 */
[----:B------:R1:W-:Y:S04]  /*0b20*/  @!P0 STS.128 [0x18100], R244 ;  /* 0x018100f4ff008388 */ /* 0x0003e80000000c00 */
[----:B------:R-:W-:Y:S06]  /*0b30*/  BAR.ARV 0x5, 0x100 ;  /* 0x0144000000007b1d */ /* 0x000fec0000002000 */
.L_x_139:
[----:B-12---:R-:W-:-:S13]  /*0b40*/  ISETP.GE.AND P0, PT, R247, c[0x0][0x53c], PT ;  /* 0x00014f00f7007a0c */ /* 0x006fda0003f06270 */
[----:B------:R-:W-:Y:S05]  /*0b50*/  @P0 EXIT ;  /* 0x000000000000094d */ /* 0x000fea0003800000 */
[----:B------:R-:W1:Y:S02]  /*0b60*/  S2R R12, SR_TID.X ;  /* 0x00000000000c7919 */ /* 0x000e640000002100 */
[----:B-1----:R-:W-:-:S04]  /*0b70*/  SHF.R.S32.HI R10, RZ, 0x1f, R12 ;  /* 0x0000001fff0a7819 */ /* 0x002fc8000001140c */
[CC--:B------:R-:W-:Y:S02]  /*0b80*/  LEA.HI R9, R10.reuse, R12.reuse, RZ, 0x3 ;  /* 0x0000000c0a097211 */ /* 0x0c0fe400078f18ff */
[----:B------:R-:W-:Y:S02]  /*0b90*/  LEA.HI R2, R10, R12, RZ, 0x4 ;  /* 0x0000000c0a027211 */ /* 0x000fe400078f20ff */
[----:B------:R-:W-:Y:S02]  /*0ba0*/  LOP3.LUT R4, R9, 0xfffffff8, RZ, 0xc0, !PT ;  /* 0xfffffff809047812 */ /* 0x000fe400078ec0ff */
[----:B------:R-:W-:Y:S02]  /*0bb0*/  SHF.R.S32.HI R21, RZ, 0x3, R9 ;  /* 0x00000003ff157819 */ /* 0x000fe40000011409 */
[----:B------:R-:W-:Y:S01]  /*0bc0*/  SHF.R.S32.HI R3, RZ, 0x4, R2 ;  /* 0x00000004ff037819 */ /* 0x000fe20000011402 */
[----:B------:R-:W-:Y:S01]  /*0bd0*/  IMAD.IADD R11, R12, 0x1, -R4 ;  /* 0x000000010c0b7824 */ /* 0x000fe200078e0a04 */
[C---:B------:R-:W-:Y:S01]  /*0be0*/  LOP3.LUT R0, R2.reuse, 0xfffffff0, RZ, 0xc0, !PT ;  /* 0xfffffff002007812 */ /* 0x040fe200078ec0ff */
[----:B------:R-:W-:Y:S01]  /*0bf0*/  IMAD.SHL.U32 R5, R21, 0x40, RZ ;  /* 0x0000004015057824 */ /* 0x000fe200078e00ff */
[----:B------:R-:W-:Y:S01]  /*0c00*/  LEA.HI R4, R2, R3, RZ, 0x1 ;  /* 0x0000000302047211 */ /* 0x000fe200078f08ff */
[----:B------:R-:W-:-:S02]  /*0c10*/  IMAD.SHL.U32 R232, R11, 0x8, RZ ;  /* 0x000000080be87824 */ /* 0x000fc400078e00ff */
[----:B------:R-:W-:Y:S01]  /*0c20*/  IMAD.IADD R2, R12, 0x1, -R0 ;  /* 0x000000010c027824 */ /* 0x000fe200078e0a00 */
[----:B------:R-:W-:Y:S01]  /*0c30*/  LOP3.LUT R0, R5, 0x1c0, RZ, 0xc0, !PT ;  /* 0x000001c005007812 */ /* 0x000fe200078ec0ff */
[----:B------:R-:W-:Y:S01]  /*0c40*/  IMAD.SHL.U32 R7, R11, 0x40, RZ ;  /* 0x000000400b077824 */ /* 0x000fe200078e00ff */
[----:B------:R-:W-:Y:S02]  /*0c50*/  LOP3.LUT R4, R4, 0xfffffffe, RZ, 0xc0, !PT ;  /* 0xfffffffe04047812 */ /* 0x000fe400078ec0ff */
[----:B------:R-:W-:Y:S02]  /*0c60*/  SHF.R.S32.HI R8, RZ, 0x1f, R2 ;  /* 0x0000001fff087819 */ /* 0x000fe40000011402 */
[----:B------:R-:W-:Y:S01]  /*0c70*/  LOP3.LUT R6, R0, 0x38, R232, 0xf8, !PT ;  /* 0x0000003800067812 */ /* 0x000fe200078ef8e8 */
[----:B------:R-:W-:Y:S01]  /*0c80*/  IMAD.IADD R15, R3, 0x1, -R4 ;  /* 0x00000001030f7824 */ /* 0x000fe200078e0a04 */
[----:B------:R-:W-:Y:S02]  /*0c90*/  SHF.R.U32.HI R5, RZ, 0x3, R0 ;  /* 0x00000003ff057819 */ /* 0x000fe40000011600 */
[----:B------:R-:W-:-:S02]  /*0ca0*/  LEA.HI R16, R8, R2, RZ, 0x3 ;  /* 0x0000000208107211 */ /* 0x000fc400078f18ff */
[----:B------:R-:W-:Y:S02]  /*0cb0*/  LOP3.LUT R6, R6, R5, RZ, 0x3c, !PT ;  /* 0x0000000506067212 */ /* 0x000fe400078e3cff */
[----:B------:R-:W-:Y:S02]  /*0cc0*/  LOP3.LUT R0, R7, 0x1c0, RZ, 0xc0, !PT ;  /* 0x000001c007007812 */ /* 0x000fe400078ec0ff */
[----:B------:R-:W-:Y:S02]  /*0cd0*/  LOP3.LUT R5, R16, 0xfffffff8, RZ, 0xc0, !PT ;  /* 0xfffffff810057812 */ /* 0x000fe400078ec0ff */
[-C--:B------:R-:W-:Y:S02]  /*0ce0*/  LEA.HI R3, R10, R12.reuse, RZ, 0x6 ;  /* 0x0000000c0a037211 */ /* 0x080fe400078f30ff */
[----:B------:R-:W-:Y:S01]  /*0cf0*/  LOP3.LUT R4, R0, 0x8, R9, 0xf8, !PT ;  /* 0x0000000800047812 */ /* 0x000fe200078ef809 */
[----:B------:R-:W-:Y:S01]  /*0d00*/  IMAD.IADD R7, R2, 0x1, -R5 ;  /* 0x0000000102077824 */ /* 0x000fe200078e0a05 */
[----:B------:R-:W-:Y:S01]  /*0d10*/  SHF.R.U32.HI R0, RZ, 0x3, R0 ;  /* 0x00000003ff007819 */ /* 0x000fe20000011600 */
[----:B------:R-:W-:Y:S01]  /*0d20*/  IMAD.SHL.U32 R3, R3, 0x8, RZ ;  /* 0x0000000803037824 */ /* 0x000fe200078e00ff */
[----:B------:R-:W-:-:S02]  /*0d30*/  LEA.HI R5, R10, R12, RZ, 0x2 ;  /* 0x0000000c0a057211 */ /* 0x000fc400078f10ff */
[----:B------:R-:W-:Y:S02]  /*0d40*/  LOP3.LUT R17, R4, R0, RZ, 0x3c, !PT ;  /* 0x0000000004117212 */ /* 0x000fe400078e3cff */
[----:B------:R-:W-:Y:S02]  /*0d50*/  LEA.HI R2, R10, R12, RZ, 0x5 ;  /* 0x0000000c0a027211 */ /* 0x000fe400078f28ff */
[--C-:B------:R-:W-:Y:S02]  /*0d60*/  SHF.R.S32.HI R229, RZ, 0x2, R5.reuse ;  /* 0x00000002ffe57819 */ /* 0x100fe40000011405 */
[----:B------:R-:W-:Y:S02]  /*0d70*/  SHF.R.S32.HI R0, RZ, 0x1f, R5 ;  /* 0x0000001fff007819 */ /* 0x000fe40000011405 */
[----:B------:R-:W-:Y:S02]  /*0d80*/  LOP3.LUT R203, R6, 0x7ffffe00, R3, 0xf8, !PT ;  /* 0x7ffffe0006cb7812 */ /* 0x000fe400078ef803 */
[----:B------:R-:W-:-:S02]  /*0d90*/  SHF.R.S32.HI R6, RZ, 0x5, R2 ;  /* 0x00000005ff067819 */ /* 0x000fc40000011402 */
[----:B------:R-:W-:Y:S01]  /*0da0*/  SHF.R.S32.HI R3, RZ, 0x1f, R2 ;  /* 0x0000001fff037819 */ /* 0x000fe20000011402 */
[----:B------:R-:W-:Y:S01]  /*0db0*/  IMAD.SHL.U32 R203, R203, 0x2, RZ ;  /* 0x00000002cbcb7824 */ /* 0x000fe200078e00ff */
[----:B------:R-:W-:Y:S01]  /*0dc0*/  LEA.HI R0, R0, R229, RZ, 0x3 ;  /* 0x000000e500007211 */ /* 0x000fe200078f18ff */
[----:B------:R-:W-:Y:S01]  /*0dd0*/  IMAD.SHL.U32 R14, R6, 0x400, RZ ;  /* 0x00000400060e7824 */ /* 0x000fe200078e00ff */
[----:B------:R-:W-:Y:S02]  /*0de0*/  LOP3.LUT R2, R2, 0xffffffe0, RZ, 0xc0, !PT ;  /* 0xffffffe002027812 */ /* 0x000fe400078ec0ff */
[----:B------:R-:W-:Y:S02]  /*0df0*/  LOP3.LUT R4, R5, 0xfffffffc, RZ, 0xc0, !PT ;  /* 0xfffffffc05047812 */ /* 0x000fe400078ec0ff */
[----:B------:R-:W-:Y:S01]  /*0e00*/  LEA.HI R3, R3, R6, RZ, 0x3 ;  /* 0x0000000603037211 */ /* 0x000fe200078f18ff */
[----:B------:R-:W-:Y:S01]  /*0e10*/  IMAD.IADD R5, R12, 0x1, -R2 ;  /* 0x000000010c057824 */ /* 0x000fe200078e0a02 */
[----:B------:R-:W-:Y:S01]  /*0e20*/  LOP3.LUT R0, R0, 0xfffffff8, RZ, 0xc0, !PT ;  /* 0xfffffff800007812 */ /* 0x000fe200078ec0ff */
[----:B------:R-:W-:Y:S01]  /*0e30*/  IMAD.IADD R22, R12, 0x1, -R4 ;  /* 0x000000010c167824 */ /* 0x000fe200078e0a04 */
[----:B------:R-:W-:-:S02]  /*0e40*/  LOP3.LUT R2, R3, 0xffffff8, RZ, 0xc0, !PT ;  /* 0x0ffffff803027812 */ /* 0x000fc400078ec0ff */
[----:B------:R-:W-:Y:S01]  /*0e50*/  SHF.R.S32.HI R4, RZ, 0x1f, R5 ;  /* 0x0000001fff047819 */ /* 0x000fe20000011405 */
[C---:B------:R-:W-:Y:S01]  /*0e60*/  IMAD.IADD R3, R229.reuse, 0x1, -R0 ;  /* 0x00000001e5037824 */ /* 0x040fe200078e0a00 */
[----:B------:R-:W-:Y:S01]  /*0e70*/  IADD3 R18, R229, 0x40, RZ ;  /* 0x00000040e5127810 */ /* 0x000fe20007ffe0ff */
[----:B------:R-:W-:Y:S01]  /*0e80*/  IMAD.SHL.U32 R106, R22, 0x4, RZ ;  /* 0x00000004166a7824 */ /* 0x000fe200078e00ff */
[----:B------:R-:W-:Y:S01]  /*0e90*/  LEA.HI R0, R4, R5, RZ, 0x2 ;  /* 0x0000000504007211 */ /* 0x000fe200078f10ff */
[----:B------:R-:W-:Y:S01]  /*0ea0*/  IMAD.IADD R8, R6, 0x1, -R2 ;  /* 0x0000000106087824 */ /* 0x000fe200078e0a02 */
[----:B------:R-:W-:Y:S01]  /*0eb0*/  LOP3.LUT R9, R3, 0x1, RZ, 0xc0, !PT ;  /* 0x0000000103097812 */ /* 0x000fe200078ec0ff */
[----:B------:R-:W-:Y:S01]  /*0ec0*/  IMAD.SHL.U32 R100, R22, 0x8, RZ ;  /* 0x0000000816647824 */ /* 0x000fe200078e00ff */
[----:B------:R-:W-:Y:S02]  /*0ed0*/  IADD3 R140, R106, 0x20, RZ ;  /* 0x000000206a8c7810 */ /* 0x000fe40007ffe0ff */
[----:B------:R-:W-:-:S02]  /*0ee0*/  ISETP.NE.U32.AND P0, PT, R9, 0x1, PT ;  /* 0x000000010900780c */ /* 0x000fc40003f05070 */
[C---:B------:R-:W-:Y:S01]  /*0ef0*/  IADD3 R105, R106.reuse, 0x40, RZ ;  /* 0x000000406a697810 */ /* 0x040fe20007ffe0ff */
[C---:B------:R-:W-:Y:S01]  /*0f00*/  IMAD.IADD R2, R106.reuse, 0x1, R140 ;  /* 0x000000016a027824 */ /* 0x040fe200078e028c */
[C---:B------:R-:W-:Y:S01]  /*0f10*/  R2P PR, R3.reuse, 0x6 ;  /* 0x0000000603007804 */ /* 0x040fe20000000000 */
[----:B------:R-:W-:Y:S01]  /*0f20*/  IMAD.SHL.U32 R3, R3, 0x40, RZ ;  /* 0x0000004003037824 */ /* 0x000fe200078e00ff */
[----:B------:R-:W-:Y:S01]  /*0f30*/  SHF.R.S32.HI R4, RZ, 0x2, R0 ;  /* 0x00000002ff047819 */ /* 0x000fe20000011400 */
[----:B------:R-:W-:Y:S01]  /*0f40*/  IMAD.IADD R0, R106, 0x1, R105 ;  /* 0x000000016a007824 */ /* 0x000fe200078e0269 */
[----:B------:R-:W-:Y:S02]  /*0f50*/  SHF.R.S32.HI R5, RZ, 0x1f, R2 ;  /* 0x0000001fff057819 */ /* 0x000fe40000011402 */
[----:B------:R-:W-:Y:S01]  /*0f60*/  LOP3.LUT R20, R3, 0x1c0, RZ, 0xc0, !PT ;  /* 0x000001c003147812 */ /* 0x000fe200078ec0ff */
[----:B------:R-:W-:Y:S01]  /*0f70*/  IMAD R9, R8, 0x10, R4 ;  /* 0x0000001008097824 */ /* 0x000fe200078e0204 */
[----:B------:R-:W-:Y:S01]  /*0f80*/  SHF.R.S32.HI R4, RZ, 0x1f, R0 ;  /* 0x0000001fff047819 */ /* 0x000fe20000011400 */
[----:B------:R-:W-:Y:S01]  /*0f90*/  IMAD.SHL.U32 R3, R15, 0x8, RZ ;  /* 0x000000080f037824 */ /* 0x000fe200078e00ff */
[----:B------:R-:W-:-:S02]  /*0fa0*/  LEA.HI R8, R5, R2, RZ, 0x3 ;  /* 0x0000000205087211 */ /* 0x000fc400078f18ff */
[----:B------:R-:W-:Y:S01]  /*0fb0*/  LEA.HI R13, R5, R2, RZ, 0x6 ;  /* 0x00000002050d7211 */ /* 0x000fe200078f30ff */
[----:B------:R-:W-:Y:S01]  /*0fc0*/  IMAD.SHL.U32 R2, R7, 0x40, RZ ;  /* 0x0000004007027824 */ /* 0x000fe200078e00ff */
[----:B------:R-:W-:Y:S01]  /*0fd0*/  SHF.R.U32.HI R19, RZ, 0x3, R20 ;  /* 0x00000003ff137819 */ /* 0x000fe20000011614 */
[----:B------:R1:W-:Y:S01]  /*0fe0*/  STL [R1+0x50], R9 ;  /* 0x0000500901007387 */ /* 0x0003e20000100800 */
[CC--:B------:R-:W-:Y:S02]  /*0ff0*/  LEA.HI R10, R4.reuse, R0.reuse, RZ, 0x3 ;  /* 0x00000000040a7211 */ /* 0x0c0fe400078f18ff */
[----:B------:R-:W-:Y:S01]  /*1000*/  LEA.HI R12, R4, R0, RZ, 0x6 ;  /* 0x00000000040c7211 */ /* 0x000fe200078f30ff */
[----:B------:R-:W-:Y:S01]  /*1010*/  IMAD R0, R15, 0x200, R17 ;  /* 0x000002000f007824 */ /* 0x000fe200078e0211 */
[----:B------:R-:W-:Y:S01]  /*1020*/  LOP3.LUT R4, R19, R20, RZ, 0xfc, !PT ;  /* 0x0000001413047212 */ /* 0x000fe200078efcff */
[----:B------:R-:W-:Y:S01]  /*1030*/  STL [R1+0x4], R20 ;  /* 0x0000041401007387 */ /* 0x000fe20000100800 */
[----:B------:R-:W-:-:S02]  /*1040*/  LOP3.LUT P6, RZ, R7, 0x2, RZ, 0xc0, !PT ;  /* 0x0000000207ff7812 */ /* 0x000fc400078cc0ff */
[----:B------:R-:W-:Y:S01]  /*1050*/  LOP3.LUT P5, RZ, R7, 0x4, RZ, 0xc0, !PT ;  /* 0x0000000407ff7812 */ /* 0x000fe200078ac0ff */
[----:B------:R-:W-:Y:S01]  /*1060*/  STL [R1+0x8], R19 ;  /* 0x0000081301007387 */ /* 0x000fe20000100800 */
[----:B------:R-:W-:Y:S02]  /*1070*/  LOP3.LUT R2, R2, 0x1c0, RZ, 0xc0, !PT ;  /* 0x000001c002027812 */ /* 0x000fe400078ec0ff */
[----:B------:R-:W-:Y:S02]  /*1080*/  SHF.R.S32.HI R7, RZ, 0x1f, R18 ;  /* 0x0000001fff077819 */ /* 0x000fe40000011412 */
[----:B------:R-:W-:Y:S02]  /*1090*/  LOP3.LUT R5, R2, 0x8, R3, 0xf8, !PT ;  /* 0x0000000802057812 */ /* 0x000fe400078ef803 */
[----:B------:R-:W-:Y:S01]  /*10a0*/  SHF.R.U32.HI R3, RZ, 0x3, R2 ;  /* 0x00000003ff037819 */ /* 0x000fe20000011602 */
[----:B------:R-:W-:Y:S01]  /*10b0*/  IMAD.SHL.U32 R2, R18, 0x40, RZ ;  /* 0x0000004012027824 */ /* 0x000fe200078e00ff */
[----:B------:R-:W-:-:S02]  /*10c0*/  LOP3.LUT P4, RZ, R11, 0x2, RZ, 0xc0, !PT ;  /* 0x000000020bff7812 */ /* 0x000fc4000788c0ff */
[----:B------:R-:W-:Y:S02]  /*10d0*/  LOP3.LUT P3, RZ, R11, 0x4, RZ, 0xc0, !PT ;  /* 0x000000040bff7812 */ /* 0x000fe4000786c0ff */
[----:B------:R-:W-:Y:S01]  /*10e0*/  LOP3.LUT R24, R2, 0x1c0, RZ, 0xc0, !PT ;  /* 0x000001c002187812 */ /* 0x000fe200078ec0ff */
[----:B------:R-:W-:Y:S01]  /*10f0*/  IMAD.SHL.U32 R2, R16, 0x40, RZ ;  /* 0x0000004010027824 */ /* 0x000fe200078e00ff */
[----:B------:R-:W-:Y:S01]  /*1100*/  LEA R180, R0, 0x6100, 0x1 ;  /* 0x0000610000b47811 */ /* 0x000fe200078e08ff */
[----:B-1----:R-:W-:Y:S01]  /*1110*/  IMAD R9, R22, 0x2, R14 ;  /* 0x0000000216097824 */ /* 0x002fe200078e020e */
[----:B------:R-:W-:Y:S02]  /*1120*/  SHF.R.U32.HI R15, RZ, 0x3, R24 ;  /* 0x00000003ff0f7819 */ /* 0x000fe40000011618 */
[----:B------:R-:W-:Y:S01]  /*1130*/  IADD3 R191, R180, 0x20, RZ ;  /* 0x00000020b4bf7810 */ /* 0x000fe20007ffe0ff */
[----:B------:R-:W-:Y:S01]  /*1140*/  IMAD.IADD R17, R9, 0x1, R4 ;  /* 0x0000000109117824 */ /* 0x000fe200078e0204 */
[----:B------:R-:W-:Y:S01]  /*1150*/  LEA.HI R4, R7, R18, RZ, 0x3 ;  /* 0x0000001207047211 */ /* 0x000fe200078f18ff */
[----:B------:R-:W-:Y:S01]  /*1160*/  IMAD.SHL.U32 R18, R6, 0x200, RZ ;  /* 0x0000020006127824 */ /* 0x000fe200078e00ff */
[----:B------:R-:W-:-:S02]  /*1170*/  LOP3.LUT R9, R5, R3, RZ, 0x3c, !PT ;  /* 0x0000000305097212 */ /* 0x000fc400078e3cff */
[--C-:B------:R-:W-:Y:S01]  /*1180*/  LOP3.LUT R6, R24, 0x38, R8.reuse, 0xf8, !PT ;  /* 0x0000003818067812 */ /* 0x100fe200078ef808 */
[----:B------:R-:W-:Y:S01]  /*1190*/  IMAD.SHL.U32 R3, R4, 0x40, RZ ;  /* 0x0000004004037824 */ /* 0x000fe200078e00ff */
[----:B------:R-:W-:Y:S02]  /*11a0*/  LOP3.LUT R4, R20, 0x38, R8, 0xf8, !PT ;  /* 0x0000003814047812 */ /* 0x000fe400078ef808 */
[----:B------:R-:W-:Y:S01]  /*11b0*/  LOP3.LUT R5, R2, 0xfffffe00, RZ, 0xc0, !PT ;  /* 0xfffffe0002057812 */ /* 0x000fe200078ec0ff */
[----:B------:R-:W-:Y:S01]  /*11c0*/  IMAD.SHL.U32 R2, R12, 0x80, RZ ;  /* 0x000000800c027824 */ /* 0x000fe200078e00ff */
[----:B------:R-:W-:Y:S01]  /*11d0*/  LOP3.LUT R23, R3, 0xfffffe00, RZ, 0xc0, !PT ;  /* 0xfffffe0003177812 */ /* 0x000fe200078ec0ff */
[----:B------:R-:W-:Y:S01]  /*11e0*/  IMAD.SHL.U32 R3, R13, 0x80, RZ ;  /* 0x000000800d037824 */ /* 0x000fe200078e00ff */
[--C-:B------:R-:W-:Y:S02]  /*11f0*/  LOP3.LUT R7, R20, 0x38, R10.reuse, 0xf8, !PT ;  /* 0x0000003814077812 */ /* 0x100fe400078ef80a */
[----:B------:R-:W-:Y:S01]  /*1200*/  LOP3.LUT R10, R24, 0x38, R10, 0xf8, !PT ;  /* 0x00000038180a7812 */ /* 0x000fe200078ef80a */
[----:B------:R-:W-:Y:S01]  /*1210*/  STL [R1+0x38], R23 ;  /* 0x0000381701007387 */ /* 0x000fe20000100800 */
[----:B------:R-:W-:-:S02]  /*1220*/  LOP3.LUT R3, R3, 0xffffe000, RZ, 0xc0, !PT ;  /* 0xffffe00003037812 */ /* 0x000fc400078ec0ff */
[----:B------:R-:W-:Y:S02]  /*1230*/  LOP3.LUT R8, R4, R19, RZ, 0x3c, !PT ;  /* 0x0000001304087212 */ /* 0x000fe400078e3cff */
[-C--:B------:R-:W-:Y:S02]  /*1240*/  LOP3.LUT R6, R6, R15.reuse, RZ, 0x3c, !PT ;  /* 0x0000000f06067212 */ /* 0x080fe400078e3cff */
[----:B------:R-:W-:Y:S02]  /*1250*/  LOP3.LUT R4, R10, R15, RZ, 0x3c, !PT ;  /* 0x0000000f0a047212 */ /* 0x000fe400078e3cff */
[----:B------:R-:W-:Y:S02]  /*1260*/  LOP3.LUT R2, R2, 0xffffe000, RZ, 0xc0, !PT ;  /* 0xffffe00002027812 */ /* 0x000fe400078ec0ff */
[-C--:B------:R-:W-:Y:S02]  /*1270*/  IADD3 R15, R8, R3.reuse, R18 ;  /* 0x00000003080f7210 */ /* 0x080fe40007ffe012 */
[----:B------:R-:W-:Y:S01]  /*1280*/  IADD3 R13, R6, R3, R23 ;  /* 0x00000003060d7210 */ /* 0x000fe20007ffe017 */
[----:B------:R-:W-:Y:S01]  /*1290*/  IMAD R3, R11, 0x20, R21 ;  /* 0x000000200b037824 */ /* 0x000fe200078e0215 */
[----:B------:R-:W-:Y:S01]  /*12a0*/  IADD3 R10, R4, R2, R23 ;  /* 0x00000002040a7210 */ /* 0x000fe20007ffe017 */
[----:B------:R-:W-:Y:S01]  /*12b0*/  IMAD.MOV.U32 R6, RZ, RZ, 0x40 ;  /* 0x00000040ff067424 */ /* 0x000fe200078e00ff */
[----:B------:R-:W-:-:S02]  /*12c0*/  IADD3 R4, R9, R5, R14 ;  /* 0x0000000509047210 */ /* 0x000fc40007ffe00e */
[----:B------:R-:W-:Y:S01]  /*12d0*/  LOP3.LUT R5, R9, R5, RZ, 0xfc, !PT ;  /* 0x0000000509057212 */ /* 0x000fe200078efcff */
[----:B------:R1:W-:Y:S01]  /*12e0*/  STL [R1+0x3c], R3 ;  /* 0x00003c0301007387 */ /* 0x0003e20000100800 */
[----:B------:R-:W-:Y:S01]  /*12f0*/  LOP3.LUT R7, R7, R19, RZ, 0x3c, !PT ;  /* 0x0000001307077212 */ /* 0x000fe200078e3cff */
[----:B------:R-:W-:Y:S01]  /*1300*/  IMAD.MOV.U32 R9, RZ, RZ, 0x20 ;  /* 0x00000020ff097424 */ /* 0x000fe200078e00ff */
[----:B------:R-:W-:Y:S02]  /*1310*/  LEA R13, R13, 0xc100, 0x1 ;  /* 0x0000c1000d0d7811 */ /* 0x000fe400078e08ff */
[----:B------:R-:W-:Y:S02]  /*1320*/  IADD3 R12, R7, R2, R18 ;  /* 0x00000002070c7210 */ /* 0x000fe40007ffe012 */
[----:B------:R-:W-:Y:S02]  /*1330*/  SEL R8, R9, 0xffffffe0, !P1 ;  /* 0xffffffe009087807 */ /* 0x000fe40004800000 */
[----:B------:R-:W-:-:S02]  /*1340*/  SEL R2, R6, 0xffffffc0, !P3 ;  /* 0xffffffc006027807 */ /* 0x000fc40005800000 */
[C---:B------:R-:W-:Y:S02]  /*1350*/  SEL R7, R6.reuse, 0xffffffc0, !P2 ;  /* 0xffffffc006077807 */ /* 0x040fe40005000000 */
[----:B------:R-:W-:Y:S01]  /*1360*/  SEL R0, R6, 0xffffffc0, !P5 ;  /* 0xffffffc006007807 */ /* 0x000fe20006800000 */
[----:B------:R-:W-:Y:S01]  /*1370*/  IMAD.IADD R186, R180, 0x1, R2 ;  /* 0x00000001b4ba7824 */ /* 0x000fe200078e0202 */
[----:B------:R-:W-:Y:S02]  /*1380*/  LEA R11, R12, 0xc100, 0x1 ;  /* 0x0000c1000c0b7811 */ /* 0x000fe400078e08ff */
[----:B------:R-:W-:Y:S02]  /*1390*/  LEA R6, R17, 0x80, 0x1 ;  /* 0x0000008011067811 */ /* 0x000fe400078e08ff */
[----:B------:R-:W-:Y:S02]  /*13a0*/  @P4 IADD3 R191, R180, -0x20, RZ ;  /* 0xffffffe0b4bf4810 */ /* 0x000fe40007ffe0ff */
[----:B------:R-:W-:-:S02]  /*13b0*/  LEA R10, R10, 0xc100, 0x1 ;  /* 0x0000c1000a0a7811 */ /* 0x000fc400078e08ff */
[----:B------:R-:W-:Y:S01]  /*13c0*/  LEA R187, R4, 0xc100, 0x1 ;  /* 0x0000c10004bb7811 */ /* 0x000fe200078e08ff */
[----:B------:R-:W-:Y:S01]  /*13d0*/  IMAD.IADD R183, R2, 0x1, R191 ;  /* 0x0000000102b77824 */ /* 0x000fe200078e02bf */
[----:B-1----:R-:W-:Y:S01]  /*13e0*/  LOP3.LUT R3, R20, 0x18, R100, 0xf8, !PT ;  /* 0x0000001814037812 */ /* 0x002fe200078ef864 */
[----:B------:R-:W-:Y:S01]  /*13f0*/  IMAD.IADD R2, R6, 0x1, R7 ;  /* 0x0000000106027824 */ /* 0x000fe200078e0207 */
[----:B------:R-:W-:Y:S01]  /*1400*/  LEA R181, R5, 0x100, 0x1 ;  /* 0x0000010005b57811 */ /* 0x000fe200078e08ff */
[----:B------:R-:W-:Y:S01]  /*1410*/  IMAD.IADD R190, R187, 0x1, R0 ;  /* 0x00000001bbbe7824 */ /* 0x000fe200078e0200 */
[----:B------:R-:W-:Y:S02]  /*1420*/  LOP3.LUT R213, R18, R3, R19, 0xf6, !PT ;  /* 0x0000000312d57212 */ /* 0x000fe400078ef613 */
[----:B------:R-:W-:Y:S01]  /*1430*/  SEL R3, R9, 0xffffffe0, !P6 ;  /* 0xffffffe009037807 */ /* 0x000fe20007000000 */
[----:B------:R-:W-:Y:S01]  /*1440*/  IMAD.IADD R185, R0, 0x1, R181 ;  /* 0x0000000100b97824 */ /* 0x000fe200078e02b5 */
[----:B------:R-:W-:-:S02]  /*1450*/  LEA R9, R15, 0xc100, 0x1 ;  /* 0x0000c1000f097811 */ /* 0x000fc400078e08ff */
[----:B------:R-:W-:Y:S01]  /*1460*/  LEA R213, R213, 0x100, 0x1 ;  /* 0x00000100d5d57811 */ /* 0x000fe200078e08ff */
[----:B------:R-:W-:Y:S01]  /*1470*/  IMAD.IADD R188, R187, 0x1, R3 ;  /* 0x00000001bbbc7824 */ /* 0x000fe200078e0203 */
[----:B------:R-:W-:Y:S01]  /*1480*/  SHF.R.S32.HI R101, RZ, 0x1f, R100 ;  /* 0x0000001fff657819 */ /* 0x000fe20000011464 */
[----:B------:R1:W-:Y:S01]  /*1490*/  STL [R1+0x4c], R9 ;  /* 0x00004c0901007387 */ /* 0x0003e20000100800 */
[----:B------:R-:W-:Y:S01]  /*14a0*/  IMAD.IADD R182, R3, 0x1, R181 ;  /* 0x0000000103b67824 */ /* 0x000fe200078e02b5 */
[----:B------:R-:W-:Y:S01]  /*14b0*/  IADD3 R143, R106, 0x10, RZ ;  /* 0x000000106a8f7810 */ /* 0x000fe20007ffe0ff */
[----:B------:R-:W-:Y:S01]  /*14c0*/  IMAD.IADD R189, R188, 0x1, R0 ;  /* 0x00000001bcbd7824 */ /* 0x000fe200078e0200 */
[----:B------:R-:W-:Y:S01]  /*14d0*/  STL [R1+0x48], R13 ;  /* 0x0000480d01007387 */ /* 0x000fe20000100800 */
[----:B------:R-:W-:Y:S01]  /*14e0*/  IMAD.IADD R184, R0, 0x1, R182 ;  /* 0x0000000100b87824 */ /* 0x000fe200078e02b6 */
[C---:B------:R-:W-:Y:S01]  /*14f0*/  IADD3 R142, R106.reuse, 0x30, RZ ;  /* 0x000000306a8e7810 */ /* 0x040fe20007ffe0ff */
[----:B------:R-:W-:Y:S01]  /*1500*/  IMAD.IADD R214, R213, 0x1, R7 ;  /* 0x00000001d5d67824 */ /* 0x000fe200078e0207 */
[----:B------:R2:W-:Y:S01]  /*1510*/  STL [R1+0x44], R11 ;  /* 0x0000440b01007387 */ /* 0x0005e20000100800 */
[----:B------:R-:W-:-:S02]  /*1520*/  IADD3 R141, R106, 0x50, RZ ;  /* 0x000000506a8d7810 */ /* 0x000fc40007ffe0ff */
[C---:B------:R-:W-:Y:S01]  /*1530*/  IADD3 R231, R232.reuse, 0x40, RZ ;  /* 0x00000040e8e77810 */ /* 0x040fe20007ffe0ff */
[----:B------:R-:W-:Y:S01]  /*1540*/  STL [R1+0x40], R10 ;  /* 0x0000400a01007387 */ /* 0x000fe20000100800 */
[----:B------:R-:W-:Y:S02]  /*1550*/  IADD3 R230, R232, 0x80, RZ ;  /* 0x00000080e8e67810 */ /* 0x000fe40007ffe0ff */
[C---:B------:R-:W-:Y:S02]  /*1560*/  IADD3 R202, R191.reuse, 0x800, RZ ;  /* 0x00000800bfca7810 */ /* 0x040fe40007ffe0ff */
[C---:B------:R-:W-:Y:S02]  /*1570*/  IADD3 R201, R191.reuse, 0x1000, RZ ;  /* 0x00001000bfc97810 */ /* 0x040fe40007ffe0ff */
[C---:B------:R-:W-:Y:S02]  /*1580*/  IADD3 R200, R191.reuse, 0x1800, RZ ;  /* 0x00001800bfc87810 */ /* 0x040fe40007ffe0ff */
[----:B------:R-:W-:-:S02]  /*1590*/  IADD3 R199, R191, 0x2000, RZ ;  /* 0x00002000bfc77810 */ /* 0x000fc40007ffe0ff */
[C---:B------:R-:W-:Y:S02]  /*15a0*/  IADD3 R198, R191.reuse, 0x2800, RZ ;  /* 0x00002800bfc67810 */ /* 0x040fe40007ffe0ff */
[C---:B-1----:R-:W-:Y:S02]  /*15b0*/  IADD3 R9, R6.reuse, -0x10, RZ ;  /* 0xfffffff006097810 */ /* 0x042fe40007ffe0ff */
[C---:B------:R-:W-:Y:S02]  /*15c0*/  @P0 IADD3 R9, R6.reuse, 0x10, RZ ;  /* 0x0000001006090810 */ /* 0x040fe40007ffe0ff */
[C---:B------:R-:W-:Y:S02]  /*15d0*/  IADD3 R197, R191.reuse, 0x3000, RZ ;  /* 0x00003000bfc57810 */ /* 0x040fe40007ffe0ff */
[----:B------:R-:W-:Y:S01]  /*15e0*/  IADD3 R196, R191, 0x3800, RZ ;  /* 0x00003800bfc47810 */ /* 0x000fe20007ffe0ff */
[----:B------:R-:W-:Y:S01]  /*15f0*/  IMAD.IADD R3, R7, 0x1, R9 ;  /* 0x0000000107037824 */ /* 0x000fe200078e0209 */
[C---:B------:R-:W-:Y:S01]  /*1600*/  IADD3 R195, R191.reuse, 0x4000, RZ ;  /* 0x00004000bfc37810 */ /* 0x040fe20007ffe0ff */
[----:B--2---:R-:W-:Y:S01]  /*1610*/  IMAD.IADD R11, R6, 0x1, R8 ;  /* 0x00000001060b7824 */ /* 0x004fe200078e0208 */
[----:B------:R-:W-:-:S02]  /*1620*/  IADD3 R194, R191, 0x4800, RZ ;  /* 0x00004800bfc27810 */ /* 0x000fc40007ffe0ff */
[C---:B------:R-:W-:Y:S02]  /*1630*/  IADD3 R193, R191.reuse, 0x5000, RZ ;  /* 0x00005000bfc17810 */ /* 0x040fe40007ffe0ff */
[----:B------:R-:W-:Y:S01]  /*1640*/  STL [R1+0x24], R11 ;  /* 0x0000240b01007387 */ /* 0x000fe20000100800 */
[----:B------:R-:W-:-:S03]  /*1650*/  IADD3 R192, R191, 0x5800, RZ ;  /* 0x00005800bfc07810 */ /* 0x000fc60007ffe0ff */
[----:B------:R1:W-:Y:S04]  /*1660*/  STL [R1+0x34], R2 ;  /* 0x0000340201007387 */ /* 0x0003e80000100800 */
[----:B------:R-:W-:Y:S01]  /*1670*/  STL [R1+0x1c], R9 ;  /* 0x00001c0901007387 */ /* 0x000fe20000100800 */
[----:B-1----:R-:W-:-:S05]  /*1680*/  IMAD.IADD R2, R7, 0x1, R11 ;  /* 0x0000000107027824 */ /* 0x002fca00078e020b */
[----:B------:R1:W-:Y:S02]  /*1690*/  STL [R1+0x30], R2 ;  /* 0x0000300201007387 */ /* 0x0003e40000100800 */
[----:B-1----:R-:W-:-:S04]  /*16a0*/  IMAD.IADD R2, R8, 0x1, R9 ;  /* 0x0000000108027824 */ /* 0x002fc800078e0209 */
[----:B------:R-:W-:Y:S01]  /*16b0*/  IMAD.IADD R0, R7, 0x1, R2 ;  /* 0x0000000107007824 */ /* 0x000fe200078e0202 */
[----:B------:R1:W-:Y:S04]  /*16c0*/  STL [R1+0x20], R2 ;  /* 0x0000200201007387 */ /* 0x0003e80000100800 */
[----:B------:R1:W-:Y:S04]  /*16d0*/  STL [R1+0x2c], R3 ;  /* 0x00002c0301007387 */ /* 0x0003e80000100800 */
[----:B------:R1:W-:Y:S02]  /*16e0*/  STL [R1+0x28], R0 ;  /* 0x0000280001007387 */ /* 0x0003e40000100800 */
.L_x_299:
[----:B------:R-:W-:-:S04]  /*16f0*/  IMAD.MOV.U32 R12, RZ, RZ, 0x4 ;  /* 0x00000004ff0c7424 */ /* 0x000fc800078e00ff */
[----:B-1----:R-:W-:-:S05]  /*1700*/  IMAD.WIDE R2, R247, R12, c[0x0][0x588] ;  /* 0x00016200f7027625 */ /* 0x002fca00078e020c */
[----:B------:R-:W2:Y:S01]  /*1710*/  LDG.E R235, [R2.64] ;  /* 0x0000000602eb7981 */ /* 0x000ea2000c1e1900 */
[----:B------:R-:W-:Y:S01]  /*1720*/  ISETP.NE.U32.AND P4, PT, RZ, c[0x0][0x360], PT ;  /* 0x0000d800ff007a0c */ /* 0x000fe20003f85070 */
[----:B------:R-:W-:Y:S01]  /*1730*/  IMAD.MOV.U32 R138, RZ, RZ, RZ ;  /* 0x000000ffff8a7224 */ /* 0x000fe200078e00ff */
[----:B------:R-:W-:Y:S02]  /*1740*/  ISETP.NE.U32.AND P0, PT, RZ, c[0x0][0x370], PT ;  /* 0x0000dc00ff007a0c */ /* 0x000fe40003f05070 */
[----:B------:R-:W-:Y:S02]  /*1750*/  ISETP.NE.AND.EX P4, PT, RZ, c[0x0][0x364], PT, P4 ;  /* 0x0000d900ff007a0c */ /* 0x000fe40003f85340 */
[----:B------:R-:W-:Y:S02]  /*1760*/  ISETP.NE.AND.EX P2, PT, RZ, c[0x0][0x374], PT, P0 ;  /* 0x0000dd00ff007a0c */ /* 0x000fe40003f45300 */
[----:B------:R-:W-:Y:S02]  /*1770*/  ISETP.NE.U32.AND P3, PT, RZ, c[0x0][0x348], PT ;  /* 0x0000d200ff007a0c */ /* 0x000fe40003f65070 */
[----:B------:R-:W-:-:S02]  /*1780*/  ISETP.NE.U32.AND P5, PT, RZ, c[0x0][0x358], PT ;  /* 0x0000d600ff007a0c */ /* 0x000fc40003fa5070 */
[----:B------:R-:W-:Y:S02]  /*1790*/  ISETP.NE.AND.EX P3, PT, RZ, c[0x0][0x34c], PT, P3 ;  /* 0x0000d300ff007a0c */ /* 0x000fe40003f65330 */
[----:B------:R-:W-:Y:S01]  /*17a0*/  ISETP.NE.AND.EX P5, PT, RZ, c[0x0][0x35c], PT, P5 ;  /* 0x0000d700ff007a0c */ /* 0x000fe20003fa5350 */
[----:B------:R-:W-:Y:S02]  /*17b0*/  IMAD.MOV.U32 R174, RZ, RZ, RZ ;  /* 0x000000ffffae7224 */ /* 0x000fe400078e00ff */
[----:B------:R-:W-:Y:S02]  /*17c0*/  IMAD.MOV.U32 R137, RZ, RZ, RZ ;  /* 0x000000ffff897224 */ /* 0x000fe400078e00ff */
[----:B------:R-:W-:Y:S01]  /*17d0*/  IMAD.MOV.U32 R11, RZ, RZ, RZ ;  /* 0x000000ffff0b7224 */ /* 0x000fe200078e00ff */
[----:B--2---:R-:W-:Y:S02]  /*17e0*/  SHF.R.S32.HI R135, RZ, 0x1f, R235 ;  /* 0x0000001fff877819 */ /* 0x004fe400000114eb */
[----:B------:R-:W-:-:S02]  /*17f0*/  @P4 LEA R2, P0, R235, c[0x0][0x360], 0x2 ;  /* 0x0000d800eb024a11 */ /* 0x000fc400078010ff */
[C---:B------:R-:W-:Y:S02]  /*1800*/  @P2 LEA R4, P1, R235.reuse, c[0x0][0x370], 0x2 ;  /* 0x0000dc00eb042a11 */ /* 0x040fe400078210ff */
[C-C-:B------:R-:W-:Y:S02]  /*1810*/  @P4 LEA.HI.X R3, R235.reuse, c[0x0][0x364], R135.reuse, 0x2, P0 ;  /* 0x0000d900eb034a11 */ /* 0x140fe400000f1487 */
[----:B------:R-:W-:Y:S02]  /*1820*/  ISETP.NE.U32.AND P0, PT, RZ, c[0x0][0x350], PT ;  /* 0x0000d400ff007a0c */ /* 0x000fe40003f05070 */
[----:B------:R-:W-:Y:S01]  /*1830*/  @P2 LEA.HI.X R5, R235, c[0x0][0x374], R135, 0x2, P1 ;  /* 0x0000dd00eb052a11 */ /* 0x000fe200008f1487 */
[----:B------:R1:W5:Y:S01]  /*1840*/  @P4 LDG.E R175, [R2.64] ;  /* 0x0000000602af4981 */ /* 0x000362000c1e1900 */
[----:B------:R-:W-:-:S03]  /*1850*/  ISETP.NE.AND.EX P6, PT, RZ, c[0x0][0x354], PT, P0 ;  /* 0x0000d500ff007a0c */ /* 0x000fc60003fc5300 */
[----:B------:R2:W5:Y:S01]  /*1860*/  @P2 LDG.E R138, [R4.64] ;  /* 0x00000006048a2981 */ /* 0x000562000c1e1900 */
[----:B------:R-:W-:-:S04]  /*1870*/  LEA R6, P2, R235, c[0x0][0x348], 0x2 ;  /* 0x0000d200eb067a11 */ /* 0x000fc800078410ff */
[----:B------:R-:W-:-:S05]  /*1880*/  LEA.HI.X R7, R235, c[0x0][0x34c], R135, 0x2, P2 ;  /* 0x0000d300eb077a11 */ /* 0x000fca00010f1487 */
[----:B------:R3:W5:Y:S01]  /*1890*/  @P3 LDG.E R174, [R6.64] ;  /* 0x0000000606ae3981 */ /* 0x000762000c1e1900 */
[C---:B-1----:R-:W-:Y:S02]  /*18a0*/  LEA R2, P0, R235.reuse, c[0x0][0x358], 0x2 ;  /* 0x0000d600eb027a11 */ /* 0x042fe400078010ff */
[C---:B--2---:R-:W-:Y:S02]  /*18b0*/  LEA R4, P1, R235.reuse, c[0x0][0x350], 0x2 ;  /* 0x0000d400eb047a11 */ /* 0x044fe400078210ff */
[C-C-:B------:R-:W-:Y:S02]  /*18c0*/  LEA.HI.X R3, R235.reuse, c[0x0][0x35c], R135.reuse, 0x2, P0 ;  /* 0x0000d700eb037a11 */ /* 0x140fe400000f1487 */
[----:B------:R-:W-:-:S03]  /*18d0*/  LEA.HI.X R5, R235, c[0x0][0x354], R135, 0x2, P1 ;  /* 0x0000d500eb057a11 */ /* 0x000fc600008f1487 */
[----:B------:R3:W5:Y:S04]  /*18e0*/  @P5 LDG.E R11, [R2.64] ;  /* 0x00000006020b5981 */ /* 0x000768000c1e1900 */
[----:B------:R3:W5:Y:S01]  /*18f0*/  @P6 LDG.E R137, [R4.64] ;  /* 0x0000000604896981 */ /* 0x000762000c1e1900 */
[----:B------:R-:W-:-:S05]  /*1900*/  LOP3.LUT R15, R246, 0xffff, RZ, 0xc0, !PT ;  /* 0x0000fffff60f7812 */ /* 0x000fca00078ec0ff */
[----:B------:R3:W-:Y:S01]  /*1910*/  STL [R1], R15 ;  /* 0x0000000f01007387 */ /* 0x0007e20000100800 */
[----:B------:R-:W-:Y:S01]  /*1920*/  YIELD ;  /* 0x0000000000007946 */ /* 0x000fe20003800000 */
[----:B------:R-:W-:Y:S05]  /*1930*/  @P4 BRA `(.L_x_151) ;  /* 0x0000005000004947 */ /* 0x000fea0003800000 */
[----:B-----5:R-:W-:Y:S01]  /*1940*/  MOV R175, c[0x0][0x168] ;  /* 0x00005a0000af7a02 */ /* 0x020fe20000000f00 */
[----:B------:R-:W-:Y:S05]  /*1950*/  @!P3 BRA `(.L_x_151) ;  /* 0x000000300000b947 */ /* 0x000fea0003800000 */
[----:B------:R-:W2:Y:S04]  /*1960*/  LDG.E R8, [R6.64] ;  /* 0x0000000606087981 */ /* 0x000ea8000c1e1900 */
[----:B------:R-:W2:Y:S02]  /*1970*/  LDG.E R0, [R6.64+0x4] ;  /* 0x0000040606007981 */ /* 0x000ea4000c1e1900 */
[----:B--2---:R-:W-:Y:S02]  /*1980*/  IADD3 R175, -R8, R0, RZ ;  /* 0x0000000008af7210 */ /* 0x004fe40007ffe1ff */
.L_x_151:
[----:B------:R-:W-:-:S04]  /*1990*/  ISETP.NE.U32.AND P0, PT, RZ, c[0x0][0x368], PT ;  /* 0x0000da00ff007a0c */ /* 0x000fc80003f05070 */
[----:B------:R-:W-:-:S13]  /*19a0*/  ISETP.NE.AND.EX P0, PT, RZ, c[0x0][0x36c], PT, P0 ;  /* 0x0000db00ff007a0c */ /* 0x000fda0003f05300 */
[----:B------:R-:W-:Y:S05]  /*19b0*/  @!P0 BRA `(.L_x_152) ;  /* 0x0000004000008947 */ /* 0x000fea0003800000 */
[----:B---3--:R-:W-:-:S04]  /*19c0*/  LEA R6, P0, R235, c[0x0][0x368], 0x2 ;  /* 0x0000da00eb067a11 */ /* 0x008fc800078010ff */
[----:B------:R-:W-:-:S05]  /*19d0*/  LEA.HI.X R7, R235, c[0x0][0x36c], R135, 0x2, P0 ;  /* 0x0000db00eb077a11 */ /* 0x000fca00000f1487 */
[----:B------:R1:W5:Y:S01]  /*19e0*/  LDG.E R6, [R6.64] ;  /* 0x0000000606067981 */ /* 0x000362000c1e1900 */
[----:B------:R-:W-:Y:S05]  /*19f0*/  BRA `(.L_x_153) ;  /* 0x0000005000007947 */ /* 0x000fea0003800000 */
.L_x_152:
[----:B---3--:R-:W-:Y:S01]  /*1a00*/  MOV R6, c[0x0][0x1d0] ;  /* 0x0000740000067a02 */ /* 0x008fe20000000f00 */
[----:B------:R-:W-:Y:S05]  /*1a10*/  @!P6 BRA `(.L_x_153) ;  /* 0x000000300000e947 */ /* 0x000fea0003800000 */
[----:B------:R-:W2:Y:S04]  /*1a20*/  LDG.E R6, [R4.64] ;  /* 0x0000000604067981 */ /* 0x000ea8000c1e1900 */
[----:B------:R-:W2:Y:S02]  /*1a30*/  LDG.E R0, [R4.64+0x4] ;  /* 0x0000040604007981 */ /* 0x000ea4000c1e1900 */
[----:B--2---:R-:W-:Y:S02]  /*1a40*/  IADD3 R6, -R6, R0, RZ ;  /* 0x0000000006067210 */ /* 0x004fe40007ffe1ff */
.L_x_153:
[----:B------:R2:W3:Y:S04]  /*1a50*/  @P5 LDG.E R5, [R2.64] ;  /* 0x0000000602055981 */ /* 0x0004e8000c1e1900 */
[----:B------:R2:W3:Y:S01]  /*1a60*/  @P5 LDG.E R4, [R2.64+0x4] ;  /* 0x0000040602045981 */ /* 0x0004e2000c1e1900 */
[----:B------:R-:W-:Y:S01]  /*1a70*/  ISETP.NE.U32.AND P0, PT, RZ, c[0x0][0x378], PT ;  /* 0x0000de00ff007a0c */ /* 0x000fe20003f05070 */
[----:B-----5:R-:W-:-:S03]  /*1a80*/  IMAD.MOV.U32 R134, RZ, RZ, R6 ;  /* 0x000000ffff867224 */ /* 0x020fc600078e0006 */
[----:B------:R-:W-:Y:S02]  /*1a90*/  ISETP.NE.AND.EX P1, PT, RZ, c[0x0][0x37c], PT, P0 ;  /* 0x0000df00ff007a0c */ /* 0x000fe40003f25300 */
[----:B------:R-:W-:-:S04]  /*1aa0*/  LOP3.LUT R0, R246, 0xff000000, RZ, 0xc0, !PT ;  /* 0xff000000f6007812 */ /* 0x000fc800078ec0ff */
[----:B------:R-:W-:-:S07]  /*1ab0*/  SHF.R.U32.HI R0, RZ, 0x8, R0 ;  /* 0x00000008ff007819 */ /* 0x000fce0000011600 */
[----:B--2---:R-:W-:-:S04]  /*1ac0*/  @P1 LEA R2, P0, R235, c[0x0][0x378], 0x2 ;  /* 0x0000de00eb021a11 */ /* 0x004fc800078010ff */
[----:B------:R-:W-:-:S05]  /*1ad0*/  @P1 LEA.HI.X R3, R235, c[0x0][0x37c], R135, 0x2, P0 ;  /* 0x0000df00eb031a11 */ /* 0x000fca00000f1487 */
[----:B------:R2:W5:Y:S01]  /*1ae0*/  @P1 LDG.E R134, [R2.64] ;  /* 0x0000000602861981 */ /* 0x000562000c1e1900 */
[----:B------:R-:W-:Y:S01]  /*1af0*/  IMAD.MOV.U32 R78, RZ, RZ, c[0x0][0x228] ;  /* 0x00008a00ff4e7624 */ /* 0x000fe200078e00ff */
[----:B------:R-:W-:Y:S01]  /*1b00*/  BSSY B0, `(.L_x_154) ;  /* 0x000002f000007945 */ /* 0x000fe20003800000 */
[----:B-1----:R-:W-:Y:S01]  /*1b10*/  IMAD.IADD R7, R6, 0x1, -R138 ;  /* 0x0000000106077824 */ /* 0x002fe200078e0a8a */
[----:B--2---:R-:W-:-:S04]  /*1b20*/  LOP3.LUT R2, R246, 0xff0000, RZ, 0xc0, !PT ;  /* 0x00ff0000f6027812 */ /* 0x004fc800078ec0ff */
[----:B------:R-:W-:-:S04]  /*1b30*/  LEA.HI R3, R2, R0, RZ, 0x10 ;  /* 0x0000000002037211 */ /* 0x000fc800078f80ff */
[----:B------:R-:W-:Y:S02]  /*1b40*/  SHF.R.U32.HI R8, RZ, 0x10, R3 ;  /* 0x00000010ff087819 */ /* 0x000fe40000011603 */
[----:B------:R-:W-:Y:S02]  /*1b50*/  LOP3.LUT R13, R3, 0xff, RZ, 0xc0, !PT ;  /* 0x000000ff030d7812 */ /* 0x000fe400078ec0ff */
[C---:B------:R-:W-:Y:S01]  /*1b60*/  ISETP.NE.AND P1, PT, R8.reuse, RZ, PT ;  /* 0x000000ff0800720c */ /* 0x040fe20003f25270 */
[----:B------:R1:W-:Y:S03]  /*1b70*/  STL [R1+0x14], R8 ;  /* 0x0000140801007387 */ /* 0x0003e60000100800 */
[----:B------:R-:W-:Y:S01]  /*1b80*/  SEL R133, R8, c[0x0][0x338], P1 ;  /* 0x0000ce0008857a07 */ /* 0x000fe20000800000 */
[----:B------:R1:W-:Y:S01]  /*1b90*/  STL [R1+0x18], R13 ;  /* 0x0000180d01007387 */ /* 0x0003e20000100800 */
[----:B---3--:R-:W-:-:S04]  /*1ba0*/  @P5 IMAD.IADD R78, R4, 0x1, -R5 ;  /* 0x00000001044e5824 */ /* 0x008fc800078e0a05 */
[----:B------:R-:W-:-:S05]  /*1bb0*/  IMAD.IADD R176, R7, 0x1, R78 ;  /* 0x0000000107b07824 */ /* 0x000fca00078e024e */
[C---:B------:R-:W-:Y:S02]  /*1bc0*/  ISETP.GE.AND P0, PT, R176.reuse, 0x1, PT ;  /* 0x00000001b000780c */ /* 0x040fe40003f06270 */
[----:B------:R-:W-:-:S04]  /*1bd0*/  IADD3 R0, R176, 0x3f, RZ ;  /* 0x0000003fb0007810 */ /* 0x000fc80007ffe0ff */
[----:B------:R-:W-:-:S04]  /*1be0*/  SHF.R.S32.HI R2, RZ, 0x1f, R0 ;  /* 0x0000001fff027819 */ /* 0x000fc80000011400 */
[----:B------:R-:W-:Y:S01]  /*1bf0*/  LEA.HI R2, R2, R0, RZ, 0x6 ;  /* 0x0000000002027211 */ /* 0x000fe200078f30ff */
[----:B------:R-:W-:-:S03]  /*1c00*/  IMAD.MOV.U32 R0, RZ, RZ, RZ ;  /* 0x000000ffff007224 */ /* 0x000fc600078e00ff */
[----:B------:R-:W-:Y:S01]  /*1c10*/  SHF.R.S32.HI R136, RZ, 0x6, R2 ;  /* 0x00000006ff887819 */ /* 0x000fe20000011402 */
[----:B------:R-:W-:Y:S05]  /*1c20*/  @!P0 BRA `(.L_x_155) ;  /* 0x000001c000008947 */ /* 0x000fea0003800000 */
[----:B-1----:R-:W-:Y:S01]  /*1c30*/  IABS R2, R133 ;  /* 0x0000008500027213 */ /* 0x002fe20000000000 */
[----:B------:R-:W-:Y:S01]  /*1c40*/  IMAD.MOV.U32 R4, RZ, RZ, RZ ;  /* 0x000000ffff047224 */ /* 0x000fe200078e00ff */
[----:B------:R-:W-:Y:S02]  /*1c50*/  IADD3 R8, R136, -0x1, R133 ;  /* 0xffffffff88087810 */ /* 0x000fe40007ffe085 */
[----:B------:R-:W1:Y:S02]  /*1c60*/  I2F.RP R0, R2 ;  /* 0x0000000200007306 */ /* 0x000e640000209400 */
[----:B------:R-:W-:-:S06]  /*1c70*/  IABS R10, R8 ;  /* 0x00000008000a7213 */ /* 0x000fcc0000000000 */
[----:B-1----:R-:W1:Y:S02]  /*1c80*/  MUFU.RCP R0, R0 ;  /* 0x0000000000007308 */ /* 0x002e640000001000 */
[----:B-1----:R-:W-:-:S06]  /*1c90*/  IADD3 R0, R0, 0xffffffe, RZ ;  /* 0x0ffffffe00007810 */ /* 0x002fcc0007ffe0ff */
[----:B------:R-:W1:Y:S02]  /*1ca0*/  F2I.FTZ.U32.TRUNC.NTZ R5, R0 ;  /* 0x0000000000057305 */ /* 0x000e64000021f000 */
[----:B-1----:R-:W-:-:S04]  /*1cb0*/  IMAD.MOV R0, RZ, RZ, -R5 ;  /* 0x000000ffff007224 */ /* 0x002fc800078e0a05 */
[----:B------:R-:W-:Y:S01]  /*1cc0*/  IMAD.MOV.U32 R3, RZ, RZ, R0 ;  /* 0x000000ffff037224 */ /* 0x000fe200078e0000 */
[----:B------:R-:W-:-:S03]  /*1cd0*/  IABS R0, R133 ;  /* 0x0000008500007213 */ /* 0x000fc60000000000 */
[----:B------:R-:W-:Y:S02]  /*1ce0*/  IMAD R3, R3, R2, RZ ;  /* 0x0000000203037224 */ /* 0x000fe400078e02ff */
        /* <DEDUP_REMOVED lines=16> */
.L_x_155:
[----:B-1----:R-:W-:Y:S05]  /*1df0*/  BSYNC B0 ;  /* 0x0000000000007941 */ /* 0x002fea0003800000 */
.L_x_154:
[----:B------:R-:W-:-:S04]  /*1e00*/  IMAD R2, R13, R0, RZ ;  /* 0x000000000d027224 */ /* 0x000fc800078e02ff */
[C---:B------:R-:W-:Y:S02]  /*1e10*/  IMAD.IADD R0, R2.reuse, 0x1, R0 ;  /* 0x0000000102007824 */ /* 0x040fe400078e0200 */
[----:B------:R-:W-:-:S03]  /*1e20*/  IMAD R3, R2, 0x40, -R7 ;  /* 0x0000004002037824 */ /* 0x000fc600078e0a07 */
[----:B------:R-:W-:Y:S02]  /*1e30*/  IMNMX R0, R136, R0, PT ;  /* 0x0000000088007217 */ /* 0x000fe40003800200 */
[----:B------:R-:W-:-:S03]  /*1e40*/  IMNMX R3, RZ, R3, !PT ;  /* 0x00000003ff037217 */ /* 0x000fc60007800200 */
[----:B------:R-:W-:Y:S01]  /*1e50*/  IMAD R0, R0, 0x40, -R7 ;  /* 0x0000004000007824 */ /* 0x000fe200078e0a07 */
[----:B------:R-:W-:-:S04]  /*1e60*/  SHF.R.U32.HI R128, RZ, 0x6, R3 ;  /* 0x00000006ff807819 */ /* 0x000fc80000011603 */
[----:B------:R-:W-:-:S04]  /*1e70*/  IMNMX R0, R0, R78, PT ;  /* 0x0000004e00007217 */ /* 0x000fc80003800200 */
[----:B------:R-:W-:-:S13]  /*1e80*/  ISETP.GT.AND P0, PT, R0, R3, PT ;  /* 0x000000030000720c */ /* 0x000fda0003f04270 */
[----:B------:R-:W-:Y:S01]  /*1e90*/  @P0 IADD3 R2, R0, 0x3f, RZ ;  /* 0x0000003f00020810 */ /* 0x000fe20007ffe0ff */
[----:B------:R-:W-:-:S03]  /*1ea0*/  IMAD.MOV.U32 R0, RZ, RZ, R128 ;  /* 0x000000ffff007224 */ /* 0x000fc600078e0080 */
[----:B------:R-:W-:-:S04]  /*1eb0*/  @P0 SHF.R.S32.HI R3, RZ, 0x1f, R2 ;  /* 0x0000001fff030819 */ /* 0x000fc80000011402 */
[----:B------:R-:W-:-:S04]  /*1ec0*/  @P0 LEA.HI R2, R3, R2, RZ, 0x6 ;  /* 0x0000000203020211 */ /* 0x000fc800078f30ff */
[----:B------:R-:W-:-:S04]  /*1ed0*/  @P0 SHF.R.S32.HI R0, RZ, 0x6, R2 ;  /* 0x00000006ff000819 */ /* 0x000fc80000011402 */
[----:B------:R-:W-:-:S13]  /*1ee0*/  ISETP.GT.AND P0, PT, R0, R128, PT ;  /* 0x000000800000720c */ /* 0x000fda0003f04270 */
[----:B------:R-:W-:Y:S05]  /*1ef0*/  @!P0 BRA `(.L_x_156) ;  /* 0x00004f2000008947 */ /* 0x000fea0003800000 */
[----:B------:R-:W-:Y:S01]  /*1f00*/  ISETP.NE.U32.AND P0, PT, RZ, c[0x0][0x340], PT ;  /* 0x0000d000ff007a0c */ /* 0x000fe20003f05070 */
[----:B------:R-:W1:Y:S03]  /*1f10*/  S2R R4, SR_TID.X ;  /* 0x0000000000047919 */ /* 0x000e660000002100 */
[----:B------:R-:W-:-:S13]  /*1f20*/  ISETP.NE.AND.EX P2, PT, RZ, c[0x0][0x344], PT, P0 ;  /* 0x0000d100ff007a0c */ /* 0x000fda0003f45300 */
[----:B------:R-:W-:-:S05]  /*1f30*/  @P2 IMAD.WIDE R2, R235, R12, c[0x0][0x340] ;  /* 0x0000d000eb022625 */ /* 0x000fca00078e020c */
[----:B------:R2:W3:Y:S01]  /*1f40*/  @P2 LDG.E R10, [R2.64] ;  /* 0x00000006020a2981 */ /* 0x0004e2000c1e1900 */
[----:B-1----:R-:W-:-:S04]  /*1f50*/  SHF.R.S32.HI R5, RZ, 0x1f, R4 ;  /* 0x0000001fff057819 */ /* 0x002fc80000011404 */
[----:B------:R-:W-:-:S04]  /*1f60*/  LEA.HI R5, R5, R4, RZ, 0x3 ;  /* 0x0000000405057211 */ /* 0x000fc800078f18ff */
[----:B------:R-:W-:-:S04]  /*1f70*/  SHF.R.S32.HI R5, RZ, 0x3, R5 ;  /* 0x00000003ff057819 */ /* 0x000fc80000011405 */
[----:B------:R-:W-:Y:S02]  /*1f80*/  IADD3 R127, P0, R5, R11, RZ ;  /* 0x0000000b057f7210 */ /* 0x000fe40007f1e0ff */
[----:B------:R-:W-:Y:S02]  /*1f90*/  SHF.R.S32.HI R233, RZ, 0x1f, R232 ;  /* 0x0000001fffe97819 */ /* 0x000fe400000114e8 */
[----:B--2---:R-:W-:-:S04]  /*1fa0*/  SHF.R.S32.HI R2, RZ, 0x1f, R5 ;  /* 0x0000001fff027819 */ /* 0x004fc80000011405 */
[----:B------:R-:W-:Y:S01]  /*1fb0*/  LEA.HI.X.SX32 R130, R11, R2, 0x1, P0 ;  /* 0x000000020b827211 */ /* 0x000fe200000f0eff */
[----:B------:R-:W-:-:S04]  /*1fc0*/  IMAD.WIDE.U32 R2, R127, c[0x0][0x238], R232 ;  /* 0x00008e007f027a25 */ /* 0x000fc800078e00e8 */
[----:B------:R-:W-:-:S04]  /*1fd0*/  IMAD R4, R130, c[0x0][0x238], RZ ;  /* 0x00008e0082047a24 */ /* 0x000fc800078e02ff */
[----:B------:R-:W-:Y:S01]  /*1fe0*/  IMAD R4, R127, c[0x0][0x23c], R4 ;  /* 0x00008f007f047a24 */ /* 0x000fe200078e0204 */
[----:B------:R-:W-:-:S03]  /*1ff0*/  IADD3 R60, R0, -0x1, RZ ;  /* 0xffffffff003c7810 */ /* 0x000fc60007ffe0ff */
[----:B------:R-:W-:Y:S01]  /*2000*/  IMAD.IADD R3, R3, 0x1, R4 ;  /* 0x0000000103037824 */ /* 0x000fe200078e0204 */
[----:B------:R-:W-:Y:S01]  /*2010*/  SEL R11, R135, RZ, !P5 ;  /* 0x000000ff870b7207 */ /* 0x000fe20006800000 */
[----:B------:R-:W-:Y:S02]  /*2020*/  IMAD.IADD R104, R78, 0x1, -R5 ;  /* 0x000000014e687824 */ /* 0x000fe400078e0a05 */
[----:B------:R-:W-:Y:S01]  /*2030*/  IMAD.WIDE.U32 R2, R15, c[0x0][0x240], R2 ;  /* 0x000090000f027a25 */ /* 0x000fe200078e0002 */
[----:B------:R-:W-:-:S03]  /*2040*/  SEL R13, R235, RZ, !P5 ;  /* 0x000000ffeb0d7207 */ /* 0x000fc60006800000 */
[----:B------:R-:W-:Y:S02]  /*2050*/  IMAD.MOV.U32 R14, RZ, RZ, c[0x0][0x238] ;  /* 0x00008e00ff0e7624 */ /* 0x000fe400078e00ff */
[----:B------:R-:W-:Y:S02]  /*2060*/  IMAD.MOV.U32 R145, RZ, RZ, 0x6 ;  /* 0x00000006ff917424 */ /* 0x000fe400078e00ff */
[----:B------:R-:W-:Y:S02]  /*2070*/  IMAD R3, R15, c[0x0][0x244], R3 ;  /* 0x000091000f037a24 */ /* 0x000fe400078e0203 */
[----:B------:R-:W-:Y:S02]  /*2080*/  IMAD R4, R11, c[0x0][0x248], RZ ;  /* 0x000092000b047a24 */ /* 0x000fe400078e02ff */
[----:B------:R-:W-:Y:S01]  /*2090*/  IMAD R0, R60, -0x40, R104 ;  /* 0xffffffc03c007824 */ /* 0x000fe200078e0268 */
[----:B------:R-:W-:Y:S01]  /*20a0*/  SHF.L.U64.HI R147, R14, R145, c[0x0][0x23c] ;  /* 0x00008f000e937619 */ /* 0x000fe20000010291 */
[----:B------:R-:W-:-:S02]  /*20b0*/  IMAD R4, R13, c[0x0][0x24c], R4 ;  /* 0x000093000d047a24 */ /* 0x000fc400078e0204 */
[----:B------:R-:W-:Y:S01]  /*20c0*/  IMAD.WIDE.U32 R96, R13, c[0x0][0x248], R2 ;  /* 0x000092000d607a25 */ /* 0x000fe200078e0002 */
[----:B------:R-:W-:Y:S02]  /*20d0*/  ISETP.GE.AND P1, PT, R0, 0x1, PT ;  /* 0x000000010000780c */ /* 0x000fe40003f26270 */
[----:B------:R-:W-:Y:S01]  /*20e0*/  SHF.L.U32 R151, R14, 0x6, RZ ;  /* 0x000000060e977819 */ /* 0x000fe200000006ff */
[----:B------:R-:W-:Y:S01]  /*20f0*/  IMAD R2, R147, R60, RZ ;  /* 0x0000003c93027224 */ /* 0x000fe200078e02ff */
[----:B------:R-:W-:Y:S01]  /*2100*/  SHF.R.S32.HI R3, RZ, 0x1f, R60 ;  /* 0x0000001fff037819 */ /* 0x000fe2000001143c */
[----:B------:R-:W-:Y:S02]  /*2110*/  IMAD.IADD R87, R97, 0x1, R4 ;  /* 0x0000000161577824 */ /* 0x000fe400078e0204 */
[----:B------:R-:W-:Y:S02]  /*2120*/  IMAD.MOV.U32 R86, RZ, RZ, R96 ;  /* 0x000000ffff567224 */ /* 0x000fe400078e0060 */
[----:B------:R-:W-:-:S02]  /*2130*/  IMAD R2, R3, R151, R2 ;  /* 0x0000009703027224 */ /* 0x000fc400078e0202 */
[----:B------:R-:W-:Y:S01]  /*2140*/  IMAD.WIDE.U32 R4, R60, R151, R86 ;  /* 0x000000973c047225 */ /* 0x000fe200078e0056 */
[----:B------:R-:W-:-:S03]  /*2150*/  ISETP.GE.AND P5, PT, R232, c[0x0][0x1d4], PT ;  /* 0x00007500e8007a0c */ /* 0x000fc60003fa6270 */
[----:B------:R-:W-:Y:S01]  /*2160*/  IMAD.IADD R8, R6, 0x1, R137 ;  /* 0x0000000106087824 */ /* 0x000fe200078e0289 */
[----:B------:R-:W-:Y:S02]  /*2170*/  IADD3 R9, R5, R2, RZ ;  /* 0x0000000205097210 */ /* 0x000fe40007ffe0ff */
[----:B------:R-:W-:Y:S02]  /*2180*/  @P1 LEA R2, P0, R4, c[0x0][0x220], 0x1 ;  /* 0x0000880004021a11 */ /* 0x000fe400078008ff */
[----:B------:R-:W-:Y:S02]  /*2190*/  ISETP.GE.AND P4, PT, R231, c[0x0][0x1d4], PT ;  /* 0x00007500e7007a0c */ /* 0x000fe40003f86270 */
[----:B------:R-:W-:Y:S02]  /*21a0*/  SHF.R.S32.HI R12, RZ, 0x1f, R8 ;  /* 0x0000001fff0c7819 */ /* 0x000fe40000011408 */
[----:B------:R-:W-:Y:S02]  /*21b0*/  ISETP.GE.AND P3, PT, R230, c[0x0][0x1d4], PT ;  /* 0x00007500e6007a0c */ /* 0x000fe40003f66270 */
[----:B------:R-:W-:-:S02]  /*21c0*/  @P1 LEA.HI.X R3, R4, c[0x0][0x224], R9, 0x1, P0 ;  /* 0x0000890004031a11 */ /* 0x000fc400000f0c09 */
[----:B------:R-:W-:Y:S01]  /*21d0*/  ISETP.GT.AND P0, PT, R0, 0x20, PT ;  /* 0x000000200000780c */ /* 0x000fe20003f04270 */
[----:B------:R-:W-:Y:S02]  /*21e0*/  IMAD R5, R12, c[0x0][0x1e0], RZ ;  /* 0x000078000c057a24 */ /* 0x000fe400078e02ff */
[----:B------:R-:W-:Y:S01]  /*21f0*/  IMAD.MOV.U32 R146, RZ, RZ, 0x5 ;  /* 0x00000005ff927424 */ /* 0x000fe200078e00ff */
[----:B------:R-:W-:Y:S01]  /*2200*/  @!PT LDS RZ, [RZ] ;  /* 0x00000000fffff984 */ /* 0x000fe20000000800 */
[----:B------:R-:W-:Y:S01]  /*2210*/  @!PT LDS RZ, [RZ] ;  /* 0x00000000fffff984 */ /* 0x000fe20000000800 */
[----:B------:R-:W-:Y:S01]  /*2220*/  @!PT LDS RZ, [RZ] ;  /* 0x00000000fffff984 */ /* 0x000fe20000000800 */
[----:B------:R1:W-:Y:S01]  /*2230*/  @P1 LDGSTS.E.BYPASS.LTC128B.128 [R203+0x6100], [R2.64], !P5 ;  /* 0x0610000002cb1fae */ /* 0x0003e2000e901d46 */
[----:B------:R-:W-:-:S03]  /*2240*/  IMAD.WIDE.U32 R6, R8, c[0x0][0x1e0], RZ ;  /* 0x0000780008067a25 */ /* 0x000fc600078e00ff */
[----:B------:R1:W-:Y:S01]  /*2250*/  @P1 LDGSTS.E.BYPASS.LTC128B.128 [R203+0x8100], [R2.64+0x80], !P4 ;  /* 0x0810008002cb1fae */ /* 0x0003e2000e101d46 */
[----:B------:R-:W-:Y:S02]  /*2260*/  IMAD R0, R8, c[0x0][0x1e4], R5 ;  /* 0x0000790008007a24 */ /* 0x000fe400078e0205 */
[C---:B------:R-:W-:Y:S01]  /*2270*/  IMAD.SHL.U32 R152, R14.reuse, 0x20, RZ ;  /* 0x000000200e987824 */ /* 0x040fe200078e00ff */
[----:B------:R1:W-:Y:S01]  /*2280*/  @P1 LDGSTS.E.BYPASS.LTC128B.128 [R203+0xa100], [R2.64+0x100], !P3 ;  /* 0x0a10010002cb1fae */ /* 0x0003e2000d901d46 */
[----:B------:R-:W-:Y:S01]  /*2290*/  IMAD.IADD R5, R7, 0x1, R0 ;  /* 0x0000000107057824 */ /* 0x000fe200078e0200 */
[----:B------:R-:W-:Y:S02]  /*22a0*/  SHF.L.U64.HI R146, R14, R146, c[0x0][0x23c] ;  /* 0x00008f000e927619 */ /* 0x000fe40000010292 */
[----:B------:R-:W-:Y:S02]  /*22b0*/  @P0 IADD3 R0, P1, R152, R4, RZ ;  /* 0x0000000498000210 */ /* 0x000fe40007f3e0ff */
[----:B------:R-:W-:-:S02]  /*22c0*/  MOV R4, R6 ;  /* 0x0000000600047202 */ /* 0x000fc40000000f00 */
[----:B------:R-:W-:-:S03]  /*22d0*/  SHF.R.S32.HI R6, RZ, 0x1f, R229 ;  /* 0x0000001fff067819 */ /* 0x000fc600000114e5 */
[----:B------:R-:W-:-:S04]  /*22e0*/  IMAD.WIDE.U32 R4, R15, c[0x0][0x1e8], R4 ;  /* 0x00007a000f047a25 */ /* 0x000fc800078e0004 */
[----:B-1----:R-:W-:Y:S01]  /*22f0*/  @P0 IMAD.X R3, R9, 0x1, R146, P1 ;  /* 0x0000000109030824 */ /* 0x002fe200008e0692 */
[----:B------:R-:W-:-:S04]  /*2300*/  @P0 LEA R2, P1, R0, c[0x0][0x220], 0x1 ;  /* 0x0000880000020a11 */ /* 0x000fc800078208ff */
[----:B------:R-:W-:Y:S01]  /*2310*/  @P0 LEA.HI.X R3, R0, c[0x0][0x224], R3, 0x1, P1 ;  /* 0x0000890000030a11 */ /* 0x000fe200008f0c03 */
[----:B------:R-:W-:-:S04]  /*2320*/  IMAD R5, R15, c[0x0][0x1ec], R5 ;  /* 0x00007b000f057a24 */ /* 0x000fc800078e0205 */
[----:B------:R1:W-:Y:S04]  /*2330*/  @P0 LDGSTS.E.BYPASS.LTC128B.128 [R203+0x7100], [R2.64], !P5 ;  /* 0x0710000002cb0fae */ /* 0x0003e8000e901d46 */
[----:B------:R1:W-:Y:S04]  /*2340*/  @P0 LDGSTS.E.BYPASS.LTC128B.128 [R203+0x9100], [R2.64+0x80], !P4 ;  /* 0x0910008002cb0fae */ /* 0x0003e8000e101d46 */
[----:B------:R1:W-:Y:S01]  /*2350*/  @P0 LDGSTS.E.BYPASS.LTC128B.128 [R203+0xb100], [R2.64+0x100], !P3 ;  /* 0x0b10010002cb0fae */ /* 0x0003e2000d901d46 */
[----:B------:R-:W-:Y:S01]  /*2360*/  IMAD.WIDE.U32 R154, R229, c[0x0][0x1e0], RZ ;  /* 0x00007800e59a7a25 */ /* 0x000fe200078e00ff */
[----:B------:R-:W-:-:S02]  /*2370*/  IADD3 R25, R100, 0x40, RZ ;  /* 0x0000004064197810 */ /* 0x000fc40007ffe0ff */
[C---:B------:R-:W-:Y:S01]  /*2380*/  IADD3 R24, R100.reuse, 0x20, RZ ;  /* 0x0000002064187810 */ /* 0x040fe20007ffe0ff */
[----:B------:R-:W-:Y:S01]  /*2390*/  IMAD.MOV.U32 R153, RZ, RZ, c[0x0][0x27c] ;  /* 0x00009f00ff997624 */ /* 0x000fe200078e00ff */
[----:B------:R-:W0:Y:S01]  /*23a0*/  LDGDEPBAR ;  /* 0x00000000000079af */ /* 0x000e220000000000 */
[----:B------:R-:W-:Y:S01]  /*23b0*/  WARPSYNC 0xffffffff ;  /* 0xffffffff00007948 */ /* 0x000fe20003800000 */
[----:B------:R-:W-:Y:S02]  /*23c0*/  ISETP.GE.AND P0, PT, R100, c[0x0][0x27c], PT ;  /* 0x00009f0064007a0c */ /* 0x000fe40003f06270 */
[----:B------:R-:W-:Y:S02]  /*23d0*/  ISETP.GE.AND P1, PT, R24, c[0x0][0x27c], PT ;  /* 0x00009f0018007a0c */ /* 0x000fe40003f26270 */
[----:B------:R-:W-:Y:S02]  /*23e0*/  SHF.R.S32.HI R107, RZ, 0x1f, R106 ;  /* 0x0000001fff6b7819 */ /* 0x000fe4000001146a */
[----:B-----5:R-:W-:-:S02]  /*23f0*/  SHF.R.S32.HI R29, RZ, 0x1f, R134 ;  /* 0x0000001fff1d7819 */ /* 0x020fc40000011486 */
[----:B---3--:R-:W-:Y:S02]  /*2400*/  @P2 SHF.R.S32.HI R0, RZ, 0x1f, R10 ;  /* 0x0000001fff002819 */ /* 0x008fe4000001140a */
[----:B------:R-:W-:Y:S01]  /*2410*/  @!P2 MOV R0, R135 ;  /* 0x000000870000a202 */ /* 0x000fe20000000f00 */
[----:B------:R-:W-:-:S03]  /*2420*/  @!P2 IMAD.MOV.U32 R10, RZ, RZ, R235 ;  /* 0x000000ffff0aa224 */ /* 0x000fc600078e00eb */
[----:B------:R-:W-:Y:S01]  /*2430*/  SEL R20, R0, RZ, !P6 ;  /* 0x000000ff00147207 */ /* 0x000fe20007000000 */
[----:B------:R-:W-:Y:S01]  /*2440*/  IMAD R0, R6, c[0x0][0x1e0], RZ ;  /* 0x0000780006007a24 */ /* 0x000fe200078e02ff */
[----:B------:R-:W-:-:S03]  /*2450*/  SEL R22, R10, RZ, !P6 ;  /* 0x000000ff0a167207 */ /* 0x000fc60007000000 */
[----:B-1----:R-:W-:Y:S02]  /*2460*/  IMAD R2, R20, c[0x0][0x1f0], RZ ;  /* 0x00007c0014027a24 */ /* 0x002fe400078e02ff */
[----:B------:R-:W-:Y:S02]  /*2470*/  IMAD R0, R229, c[0x0][0x1e4], R0 ;  /* 0x00007900e5007a24 */ /* 0x000fe400078e0200 */
[C---:B------:R-:W-:Y:S02]  /*2480*/  IMAD R2, R22.reuse, c[0x0][0x1f4], R2 ;  /* 0x00007d0016027a24 */ /* 0x040fe400078e0202 */
[----:B------:R-:W-:Y:S01]  /*2490*/  IMAD.WIDE.U32 R74, R22, c[0x0][0x1f0], R4 ;  /* 0x00007c00164a7a25 */ /* 0x000fe200078e0004 */
[----:B------:R-:W-:Y:S02]  /*24a0*/  ISETP.GE.AND P2, PT, R25, c[0x0][0x27c], PT ;  /* 0x00009f0019007a0c */ /* 0x000fe40003f46270 */
[----:B------:R-:W-:Y:S01]  /*24b0*/  IADD3 R129, R155, R0, RZ ;  /* 0x000000009b817210 */ /* 0x000fe20007ffe0ff */
[----:B------:R-:W-:-:S02]  /*24c0*/  IMAD.SHL.U32 R5, R153, 0x2, RZ ;  /* 0x0000000299057824 */ /* 0x000fc400078e00ff */
[----:B------:R-:W-:Y:S02]  /*24d0*/  IMAD.IADD R76, R75, 0x1, R2 ;  /* 0x000000014b4c7824 */ /* 0x000fe400078e0202 */
[----:B------:R-:W2:Y:S01]  /*24e0*/  LDL R34, [R1+0x4] ;  /* 0x0000040001227983 */ /* 0x000ea20000100800 */
[----:B------:R-:W-:Y:S01]  /*24f0*/  IMAD R0, R11, c[0x0][0x268], RZ ;  /* 0x00009a000b007a24 */ /* 0x000fe200078e02ff */
[----:B------:R-:W-:Y:S01]  /*2500*/  IADD3 R19, -R5, c[0x0][0x1d4], RZ ;  /* 0x0000750005137a10 */ /* 0x000fe20007ffe1ff */
[----:B------:R-:W-:Y:S01]  /*2510*/  IMAD.WIDE.U32 R2, R15, c[0x0][0x260], R232 ;  /* 0x000098000f027a25 */ /* 0x000fe200078e00e8 */
[----:B------:R-:W3:Y:S01]  /*2520*/  LDL R33, [R1+0x8] ;  /* 0x0000080001217983 */ /* 0x000ee20000100800 */
[----:B------:R-:W-:Y:S02]  /*2530*/  IADD3 R132, P6, R229, R8, RZ ;  /* 0x00000008e5847210 */ /* 0x000fe40007fde0ff */
[----:B------:R-:W-:Y:S01]  /*2540*/  IMAD R31, R13, c[0x0][0x26c], R0 ;  /* 0x00009b000d1f7a24 */ /* 0x000fe200078e0200 */
[----:B------:R-:W1:Y:S01]  /*2550*/  S2R R30, SR_TID.X ;  /* 0x00000000001e7919 */ /* 0x000e620000002100 */
[----:B------:R-:W-:Y:S01]  /*2560*/  IMAD R3, R15, c[0x0][0x264], R3 ;  /* 0x000099000f037a24 */ /* 0x000fe200078e0203 */
[CC--:B------:R-:W-:Y:S01]  /*2570*/  SEL R17, R5.reuse, R19.reuse, !P0 ;  /* 0x0000001305117207 */ /* 0x0c0fe20004000000 */
[----:B------:R-:W-:Y:S01]  /*2580*/  IMAD R0, R6, c[0x0][0x280], RZ ;  /* 0x0000a00006007a24 */ /* 0x000fe200078e02ff */
[CC--:B------:R-:W-:Y:S01]  /*2590*/  SEL R18, R5.reuse, R19.reuse, !P1 ;  /* 0x0000001305127207 */ /* 0x0c0fe20004800000 */
[----:B------:R-:W-:Y:S01]  /*25a0*/  IMAD.X R131, R12, 0x1, R6, P6 ;  /* 0x000000010c837824 */ /* 0x000fe200030e0606 */
[----:B------:R-:W-:Y:S01]  /*25b0*/  SEL R19, R5, R19, !P2 ;  /* 0x0000001305137207 */ /* 0x000fe20005000000 */
[----:B------:R-:W-:Y:S01]  /*25c0*/  IMAD.WIDE.U32 R80, R13, c[0x0][0x268], R2 ;  /* 0x00009a000d507a25 */ /* 0x000fe200078e0002 */
[----:B------:R-:W-:-:S03]  /*25d0*/  SEL R21, RZ, c[0x0][0x27c], !P0 ;  /* 0x00009f00ff157a07 */ /* 0x000fc60004000000 */
[----:B------:R-:W-:Y:S01]  /*25e0*/  IMAD R20, R20, c[0x0][0x218], RZ ;  /* 0x0000860014147a24 */ /* 0x000fe200078e02ff */
[----:B------:R-:W-:Y:S01]  /*25f0*/  ULDC.U8 UR4, c[0x0][0x298] ;  /* 0x0000a60000047ab9 */ /* 0x000fe20000000000 */
[----:B------:R-:W-:Y:S01]  /*2600*/  IMAD R8, R6, c[0x0][0x290], RZ ;  /* 0x0000a40006087a24 */ /* 0x000fe200078e02ff */
[----:B------:R-:W-:Y:S01]  /*2610*/  ISETP.GE.AND P6, PT, R153, 0x1, PT ;  /* 0x000000019900780c */ /* 0x000fe20003fc6270 */
[C---:B------:R-:W-:Y:S02]  /*2620*/  IMAD R0, R229.reuse, c[0x0][0x284], R0 ;  /* 0x0000a100e5007a24 */ /* 0x040fe400078e0200 */
[----:B------:R-:W-:-:S04]  /*2630*/  IMAD.WIDE.U32 R4, R229, c[0x0][0x280], R106 ;  /* 0x0000a000e5047a25 */ /* 0x000fc800078e006a */
[----:B------:R-:W-:-:S04]  /*2640*/  IMAD.WIDE.U32 R2, R15, c[0x0][0x210], R100 ;  /* 0x000084000f027a25 */ /* 0x000fc800078e0064 */
[----:B------:R-:W-:-:S04]  /*2650*/  IMAD.WIDE.U32 R12, R229, c[0x0][0x280], R100 ;  /* 0x0000a000e50c7a25 */ /* 0x000fc800078e0064 */
[----:B------:R-:W-:Y:S02]  /*2660*/  IMAD R16, R229, c[0x0][0x294], R8 ;  /* 0x0000a500e5107a24 */ /* 0x000fe400078e0208 */
[----:B------:R-:W-:Y:S02]  /*2670*/  IMAD.IADD R9, R5, 0x1, R0 ;  /* 0x0000000105097824 */ /* 0x000fe400078e0200 */
[----:B------:R-:W-:Y:S02]  /*2680*/  IMAD R11, R15, c[0x0][0x214], R3 ;  /* 0x000085000f0b7a24 */ /* 0x000fe400078e0203 */
[----:B------:R-:W-:Y:S02]  /*2690*/  IMAD.IADD R5, R0, 0x1, R13 ;  /* 0x0000000100057824 */ /* 0x000fe400078e020d */
[----:B------:R-:W-:Y:S02]  /*26a0*/  IMAD.MOV.U32 R8, RZ, RZ, R4 ;  /* 0x000000ffff087224 */ /* 0x000fe400078e0004 */
[----:B------:R-:W-:-:S04]  /*26b0*/  IMAD.WIDE.U32 R14, R229, c[0x0][0x290], R100 ;  /* 0x0000a400e50e7a25 */ /* 0x000fc800078e0064 */
[----:B------:R-:W-:Y:S02]  /*26c0*/  IMAD.IADD R0, R100, 0x1, R21 ;  /* 0x0000000164007824 */ /* 0x000fe400078e0215 */
[----:B------:R-:W-:Y:S01]  /*26d0*/  IMAD.MOV.U32 R4, RZ, RZ, R12 ;  /* 0x000000ffff047224 */ /* 0x000fe200078e000c */
[----:B------:R-:W-:Y:S01]  /*26e0*/  SEL R12, RZ, c[0x0][0x27c], !P1 ;  /* 0x00009f00ff0c7a07 */ /* 0x000fe20004800000 */
[----:B------:R-:W-:Y:S01]  /*26f0*/  IMAD.IADD R3, R16, 0x1, R15 ;  /* 0x0000000110037824 */ /* 0x000fe200078e020f */
[----:B------:R-:W-:Y:S01]  /*2700*/  SHF.R.S32.HI R13, RZ, 0x1f, R0 ;  /* 0x0000001fff0d7819 */ /* 0x000fe20000011400 */
[----:B------:R-:W-:Y:S01]  /*2710*/  IMAD.WIDE.U32 R6, R229, c[0x0][0x290], R106 ;  /* 0x0000a400e5067a25 */ /* 0x000fe200078e006a */
[----:B------:R-:W-:-:S03]  /*2720*/  SEL R15, RZ, c[0x0][0x27c], !P2 ;  /* 0x00009f00ff0f7a07 */ /* 0x000fc60005000000 */
[----:B------:R-:W-:Y:S02]  /*2730*/  IMAD.IADD R12, R24, 0x1, R12 ;  /* 0x00000001180c7824 */ /* 0x000fe400078e020c */
[----:B------:R-:W-:Y:S01]  /*2740*/  IMAD.MOV.U32 R10, RZ, RZ, R2 ;  /* 0x000000ffff0a7224 */ /* 0x000fe200078e0002 */
[CC--:B------:R-:W-:Y:S01]  /*2750*/  LEA.HI R23, R13.reuse, R0.reuse, RZ, 0x6 ;  /* 0x000000000d177211 */ /* 0x0c0fe200078f30ff */
[----:B------:R-:W-:Y:S01]  /*2760*/  IMAD.MOV.U32 R2, RZ, RZ, R14 ;  /* 0x000000ffff027224 */ /* 0x000fe200078e000e */
[----:B------:R-:W-:Y:S01]  /*2770*/  LEA.HI R14, R13, R0, RZ, 0x3 ;  /* 0x000000000d0e7211 */ /* 0x000fe200078f18ff */
[----:B------:R-:W-:Y:S01]  /*2780*/  IMAD.IADD R0, R25, 0x1, R15 ;  /* 0x0000000119007824 */ /* 0x000fe200078e020f */
[----:B------:R-:W-:Y:S01]  /*2790*/  SHF.R.S32.HI R15, RZ, 0x1f, R12 ;  /* 0x0000001fff0f7819 */ /* 0x000fe2000001140c */
[----:B------:R-:W-:Y:S01]  /*27a0*/  IMAD.IADD R7, R7, 0x1, R16 ;  /* 0x0000000107077824 */ /* 0x000fe200078e0210 */
[----:B------:R-:W-:Y:S02]  /*27b0*/  SHF.R.S32.HI R16, RZ, 0x1f, R17 ;  /* 0x0000001fff107819 */ /* 0x000fe40000011411 */
[----:B-1----:R-:W-:-:S02]  /*27c0*/  SHF.R.S32.HI R32, RZ, 0x1f, R30 ;  /* 0x0000001fff207819 */ /* 0x002fc4000001141e */
[CC--:B------:R-:W-:Y:S02]  /*27d0*/  LEA.HI R13, R15.reuse, R12.reuse, RZ, 0x3 ;  /* 0x0000000c0f0d7211 */ /* 0x0c0fe400078f18ff */
[----:B------:R-:W-:Y:S02]  /*27e0*/  LEA.HI R21, R15, R12, RZ, 0x6 ;  /* 0x0000000c0f157211 */ /* 0x000fe400078f30ff */
[----:B------:R-:W-:Y:S02]  /*27f0*/  LEA.HI R28, R16, R17, RZ, 0x4 ;  /* 0x00000011101c7211 */ /* 0x000fe400078f20ff */
[----:B------:R-:W-:Y:S02]  /*2800*/  SHF.R.S32.HI R15, RZ, 0x1f, R19 ;  /* 0x0000001fff0f7819 */ /* 0x000fe40000011413 */
[----:B------:R-:W-:Y:S02]  /*2810*/  SHF.R.S32.HI R16, RZ, 0x1f, R0 ;  /* 0x0000001fff107819 */ /* 0x000fe40000011400 */
[----:B------:R-:W-:-:S02]  /*2820*/  LEA.HI R32, R32, R30, RZ, 0x5 ;  /* 0x0000001e20207211 */ /* 0x000fc400078f28ff */
[----:B------:R-:W-:Y:S02]  /*2830*/  SHF.R.S32.HI R17, RZ, 0x1f, R18 ;  /* 0x0000001fff117819 */ /* 0x000fe40000011412 */
[----:B------:R-:W-:Y:S01]  /*2840*/  LEA.HI R19, R15, R19, RZ, 0x4 ;  /* 0x000000130f137211 */ /* 0x000fe200078f20ff */
[----:B------:R-:W-:Y:S01]  /*2850*/  IMAD.SHL.U32 R15, R23, 0x40, RZ ;  /* 0x00000040170f7824 */ /* 0x000fe200078e00ff */
[CC--:B------:R-:W-:Y:S02]  /*2860*/  LEA.HI R12, R16.reuse, R0.reuse, RZ, 0x3 ;  /* 0x00000000100c7211 */ /* 0x0c0fe400078f18ff */
[----:B------:R-:W-:Y:S01]  /*2870*/  LEA.HI R26, R16, R0, RZ, 0x6 ;  /* 0x00000000101a7211 */ /* 0x000fe200078f30ff */
[----:B------:R-:W-:Y:S01]  /*2880*/  IMAD.SHL.U32 R0, R21, 0x40, RZ ;  /* 0x0000004015007824 */ /* 0x000fe200078e00ff */
[----:B------:R-:W-:Y:S02]  /*2890*/  SHF.R.S32.HI R32, RZ, 0x5, R32 ;  /* 0x00000005ff207819 */ /* 0x000fe40000011420 */
[----:B------:R-:W-:-:S02]  /*28a0*/  LEA.HI R27, R17, R18, RZ, 0x4 ;  /* 0x00000012111b7211 */ /* 0x000fc400078f20ff */
[----:B------:R-:W-:Y:S01]  /*28b0*/  LOP3.LUT R18, R15, 0x7ffff000, RZ, 0xc0, !PT ;  /* 0x7ffff0000f127812 */ /* 0x000fe200078ec0ff */
[----:B------:R-:W-:Y:S01]  /*28c0*/  IMAD.SHL.U32 R32, R32, 0x200, RZ ;  /* 0x0000020020207824 */ /* 0x000fe200078e00ff */
[----:B------:R-:W-:Y:S01]  /*28d0*/  LOP3.LUT R15, R0, 0x7ffff000, RZ, 0xc0, !PT ;  /* 0x7ffff000000f7812 */ /* 0x000fe200078ec0ff */
[C---:B------:R-:W-:Y:S02]  /*28e0*/  IMAD R30, R22.reuse, c[0x0][0x21c], R20 ;  /* 0x00008700161e7a24 */ /* 0x040fe400078e0214 */
[----:B------:R-:W-:Y:S01]  /*28f0*/  IMAD.WIDE.U32 R98, R22, c[0x0][0x218], R10 ;  /* 0x0000860016627a25 */ /* 0x000fe200078e000a */
[----:B------:R-:W-:-:S04]  /*2900*/  SHF.R.S32.HI R10, RZ, 0x4, R27 ;  /* 0x00000004ff0a7819 */ /* 0x000fc8000001141b */
[----:B------:R-:W-:-:S05]  /*2910*/  LEA.HI.SX32 R10, R13, R10, 0x1d ;  /* 0x0000000a0d0a7211 */ /* 0x000fca00078feaff */
[----:B------:R-:W-:Y:S02]  /*2920*/  IMAD.SHL.U32 R79, R10, 0x8, RZ ;  /* 0x000000080a4f7824 */ /* 0x000fe400078e00ff */
[----:B------:R-:W-:Y:S02]  /*2930*/  IMAD.MOV.U32 R148, RZ, RZ, c[0x0][0x1e0] ;  /* 0x00007800ff947624 */ /* 0x000fe400078e00ff */
[----:B------:R-:W-:Y:S02]  /*2940*/  IMAD.MOV.U32 R149, RZ, RZ, c[0x0][0x280] ;  /* 0x0000a000ff957624 */ /* 0x000fe400078e00ff */
[----:B------:R-:W-:Y:S01]  /*2950*/  IMAD.MOV.U32 R150, RZ, RZ, c[0x0][0x290] ;  /* 0x0000a400ff967624 */ /* 0x000fe200078e00ff */
[----:B------:R-:W-:Y:S01]  /*2960*/  IADD3 R126, P1, P0, R74, R154, R100 ;  /* 0x0000009a4a7e7210 */ /* 0x000fe2000783e064 */
[----:B------:R-:W-:Y:S01]  /*2970*/  IMAD.WIDE.U32 R94, R134, c[0x0][0x280], R8 ;  /* 0x0000a000865e7a25 */ /* 0x000fe200078e0008 */
[----:B------:R-:W-:Y:S02]  /*2980*/  LOP3.LUT R103, R14, 0xfffffff8, RZ, 0xc0, !PT ;  /* 0xfffffff80e677812 */ /* 0x000fe400078ec0ff */
[----:B------:R-:W-:Y:S01]  /*2990*/  LOP3.LUT R102, R13, 0xfffffff8, RZ, 0xc0, !PT ;  /* 0xfffffff80d667812 */ /* 0x000fe200078ec0ff */
[----:B------:R-:W-:Y:S01]  /*29a0*/  IMAD.WIDE.U32 R92, R134, c[0x0][0x290], R6 ;  /* 0x0000a400865c7a25 */ /* 0x000fe200078e0006 */
[----:B------:R-:W-:-:S03]  /*29b0*/  LOP3.LUT R85, R12, 0xfffffff8, RZ, 0xc0, !PT ;  /* 0xfffffff80c557812 */ /* 0x000fc600078ec0ff */
[----:B------:R-:W-:Y:S01]  /*29c0*/  IMAD.WIDE.U32 R90, R134, c[0x0][0x280], R4 ;  /* 0x0000a000865a7a25 */ /* 0x000fe200078e0004 */
[----:B------:R-:W-:-:S03]  /*29d0*/  SHF.L.U64.HI R139, R148, R145, c[0x0][0x1e4] ;  /* 0x00007900948b7619 */ /* 0x000fc60000010291 */
[----:B------:R-:W-:Y:S01]  /*29e0*/  IMAD.WIDE.U32 R88, R134, c[0x0][0x290], R2 ;  /* 0x0000a40086587a25 */ /* 0x000fe200078e0002 */
[CC--:B------:R-:W-:Y:S02]  /*29f0*/  SHF.L.U64.HI R144, R149.reuse, R145.reuse, c[0x0][0x284] ;  /* 0x0000a10095907619 */ /* 0x0c0fe40000010291 */
[----:B------:R-:W-:Y:S01]  /*2a00*/  SHF.L.U64.HI R145, R150, R145, c[0x0][0x294] ;  /* 0x0000a50096917619 */ /* 0x000fe20000010291 */
[----:B------:R-:W-:Y:S01]  /*2a10*/  IMAD.SHL.U32 R148, R148, 0x40, RZ ;  /* 0x0000004094947824 */ /* 0x000fe200078e00ff */
[----:B------:R-:W-:Y:S01]  /*2a20*/  ISETP.NE.AND P6, PT, RZ, UR4, PT ;  /* 0x00000004ff007c0c */ /* 0x000fe2000bfc5270 */
[----:B------:R-:W-:Y:S01]  /*2a30*/  IMAD.SHL.U32 R149, R149, 0x40, RZ ;  /* 0x0000004095957824 */ /* 0x000fe200078e00ff */
[----:B------:R-:W-:Y:S01]  /*2a40*/  IADD3.X R125, R76, R129, R101, P1, P0 ;  /* 0x000000814c7d7210 */ /* 0x000fe20000fe0465 */
[----:B------:R-:W-:Y:S01]  /*2a50*/  IMAD.SHL.U32 R150, R150, 0x40, RZ ;  /* 0x0000004096967824 */ /* 0x000fe200078e00ff */
[----:B------:R-:W-:Y:S01]  /*2a60*/  SHF.R.S32.HI R118, RZ, 0x1f, R103 ;  /* 0x0000001fff767819 */ /* 0x000fe20000011467 */
[----:B------:R-:W-:Y:S01]  /*2a70*/  IMAD.IADD R84, R81, 0x1, R31 ;  /* 0x0000000151547824 */ /* 0x000fe200078e021f */
[----:B------:R-:W-:Y:S01]  /*2a80*/  SHF.R.S32.HI R117, RZ, 0x1f, R102 ;  /* 0x0000001fff757819 */ /* 0x000fe20000011466 */
[----:B------:R-:W-:Y:S01]  /*2a90*/  IMAD.IADD R124, R99, 0x1, R30 ;  /* 0x00000001637c7824 */ /* 0x000fe200078e021e */
[----:B------:R-:W-:-:S02]  /*2aa0*/  SHF.R.S32.HI R116, RZ, 0x1f, R85 ;  /* 0x0000001fff747819 */ /* 0x000fc40000011455 */
[----:B------:R-:W-:Y:S02]  /*2ab0*/  SHF.R.S32.HI R112, RZ, 0x1f, R79 ;  /* 0x0000001fff707819 */ /* 0x000fe4000001144f */
[C---:B--2---:R-:W-:Y:S02]  /*2ac0*/  LOP3.LUT R17, R34.reuse, 0x38, R13, 0xf8, !PT ;  /* 0x0000003822117812 */ /* 0x044fe400078ef80d */
[----:B------:R-:W-:Y:S02]  /*2ad0*/  LOP3.LUT R16, R34, 0x38, R14, 0xf8, !PT ;  /* 0x0000003822107812 */ /* 0x000fe400078ef80e */
[-C--:B---3--:R-:W-:Y:S02]  /*2ae0*/  LOP3.LUT R0, R17, R33.reuse, RZ, 0x3c, !PT ;  /* 0x0000002111007212 */ /* 0x088fe400078e3cff */
[----:B------:R-:W-:Y:S02]  /*2af0*/  LOP3.LUT R16, R16, R33, RZ, 0x3c, !PT ;  /* 0x0000002110107212 */ /* 0x000fe400078e3cff */
[----:B------:R-:W-:-:S02]  /*2b00*/  IADD3 R22, R0, R15, R32 ;  /* 0x0000000f00167210 */ /* 0x000fc40007ffe020 */
[----:B------:R-:W-:Y:S02]  /*2b10*/  SHF.R.S32.HI R0, RZ, 0x4, R28 ;  /* 0x00000004ff007819 */ /* 0x000fe4000001141c */
[----:B------:R-:W-:Y:S02]  /*2b20*/  SHF.R.S32.HI R15, RZ, 0x4, R19 ;  /* 0x00000004ff0f7819 */ /* 0x000fe40000011413 */
[----:B------:R-:W-:Y:S01]  /*2b30*/  IADD3 R23, R16, R18, R32 ;  /* 0x0000001210177210 */ /* 0x000fe20007ffe020 */
[----:B------:R-:W-:Y:S01]  /*2b40*/  IMAD.SHL.U32 R16, R26, 0x40, RZ ;  /* 0x000000401a107824 */ /* 0x000fe200078e00ff */
[----:B------:R-:W-:Y:S02]  /*2b50*/  LEA.HI.SX32 R11, R14, R0, 0x1d ;  /* 0x000000000e0b7211 */ /* 0x000fe400078feaff */
[----:B------:R-:W-:Y:S02]  /*2b60*/  LEA.HI.SX32 R0, R12, R15, 0x1d ;  /* 0x0000000f0c007211 */ /* 0x000fe400078feaff */
[----:B------:R-:W-:-:S02]  /*2b70*/  SHF.R.S32.HI R15, RZ, 0x1f, R11 ;  /* 0x0000001fff0f7819 */ /* 0x000fc4000001140b */
[----:B------:R-:W-:Y:S02]  /*2b80*/  SHF.R.S32.HI R17, RZ, 0x1f, R0 ;  /* 0x0000001fff117819 */ /* 0x000fe40000011400 */
[----:B------:R-:W-:Y:S01]  /*2b90*/  LOP3.LUT R21, R16, 0x7ffff000, RZ, 0xc0, !PT ;  /* 0x7ffff00010157812 */ /* 0x000fe200078ec0ff */
[----:B------:R-:W-:Y:S01]  /*2ba0*/  IMAD.SHL.U32 R82, R11, 0x8, RZ ;  /* 0x000000080b527824 */ /* 0x000fe200078e00ff */
[----:B------:R-:W-:Y:S01]  /*2bb0*/  SHF.R.S32.HI R16, RZ, 0x1f, R10 ;  /* 0x0000001fff107819 */ /* 0x000fe2000001140a */
[----:B------:R-:W-:Y:S01]  /*2bc0*/  IMAD.SHL.U32 R83, R0, 0x8, RZ ;  /* 0x0000000800537824 */ /* 0x000fe200078e00ff */
[----:B------:R-:W-:Y:S02]  /*2bd0*/  LEA.HI R18, R15, R11, RZ, 0x3 ;  /* 0x0000000b0f127211 */ /* 0x000fe400078f18ff */
[----:B------:R-:W-:Y:S02]  /*2be0*/  LEA.HI R11, R17, R0, RZ, 0x3 ;  /* 0x00000000110b7211 */ /* 0x000fe400078f18ff */
[----:B------:R-:W-:-:S02]  /*2bf0*/  LOP3.LUT R0, R34, 0x38, R79, 0xf8, !PT ;  /* 0x0000003822007812 */ /* 0x000fc400078ef84f */
[----:B------:R-:W-:Y:S02]  /*2c00*/  LEA.HI R16, R16, R10, RZ, 0x3 ;  /* 0x0000000a10107211 */ /* 0x000fe400078f18ff */
[----:B------:R-:W-:Y:S01]  /*2c10*/  LOP3.LUT R19, R34, 0x38, R12, 0xf8, !PT ;  /* 0x0000003822137812 */ /* 0x000fe200078ef80c */
[----:B------:R-:W-:Y:S01]  /*2c20*/  IMAD.SHL.U32 R18, R18, 0x200, RZ ;  /* 0x0000020012127824 */ /* 0x000fe200078e00ff */
[C---:B------:R-:W-:Y:S02]  /*2c30*/  LOP3.LUT R10, R34.reuse, 0x38, R82, 0xf8, !PT ;  /* 0x00000038220a7812 */ /* 0x040fe400078ef852 */
[----:B------:R-:W-:Y:S02]  /*2c40*/  LOP3.LUT R15, R34, 0x38, R83, 0xf8, !PT ;  /* 0x00000038220f7812 */ /* 0x000fe400078ef853 */
[-C--:B------:R-:W-:Y:S01]  /*2c50*/  LOP3.LUT R17, R0, R33.reuse, RZ, 0x3c, !PT ;  /* 0x0000002100117212 */ /* 0x080fe200078e3cff */
[----:B------:R-:W-:Y:S01]  /*2c60*/  IMAD.SHL.U32 R0, R11, 0x200, RZ ;  /* 0x000002000b007824 */ /* 0x000fe200078e00ff */
[-C--:B------:R-:W-:Y:S01]  /*2c70*/  LOP3.LUT R20, R19, R33.reuse, RZ, 0x3c, !PT ;  /* 0x0000002113147212 */ /* 0x080fe200078e3cff */
[----:B------:R-:W-:Y:S01]  /*2c80*/  IMAD.SHL.U32 R16, R16, 0x200, RZ ;  /* 0x0000020010107824 */ /* 0x000fe200078e00ff */
[----:B------:R-:W-:-:S02]  /*2c90*/  LOP3.LUT R19, R10, R33, RZ, 0x3c, !PT ;  /* 0x000000210a137212 */ /* 0x000fc400078e3cff */
[----:B------:R-:W-:Y:S02]  /*2ca0*/  LOP3.LUT R10, R15, R33, RZ, 0x3c, !PT ;  /* 0x000000210f0a7212 */ /* 0x000fe400078e3cff */
[----:B------:R-:W-:Y:S02]  /*2cb0*/  LOP3.LUT R15, R18, 0x7ffff000, RZ, 0xc0, !PT ;  /* 0x7ffff000120f7812 */ /* 0x000fe400078ec0ff */
[----:B------:R-:W-:Y:S02]  /*2cc0*/  LOP3.LUT R0, R0, 0x7ffff000, RZ, 0xc0, !PT ;  /* 0x7ffff00000007812 */ /* 0x000fe400078ec0ff */
[----:B------:R-:W-:Y:S02]  /*2cd0*/  LOP3.LUT R11, R16, 0x7ffff000, RZ, 0xc0, !PT ;  /* 0x7ffff000100b7812 */ /* 0x000fe400078ec0ff */
[--C-:B------:R-:W-:Y:S02]  /*2ce0*/  IADD3 R18, R19, R15, R32.reuse ;  /* 0x0000000f13127210 */ /* 0x100fe40007ffe020 */
[--C-:B------:R-:W-:Y:S01]  /*2cf0*/  IADD3 R15, R10, R0, R32.reuse ;  /* 0x000000000a0f7210 */ /* 0x100fe20007ffe020 */
[----:B------:R-:W-:Y:S01]  /*2d00*/  IMAD R0, R29, c[0x0][0x280], RZ ;  /* 0x0000a0001d007a24 */ /* 0x000fe200078e02ff */
[--C-:B------:R-:W-:Y:S01]  /*2d10*/  IADD3 R16, R17, R11, R32.reuse ;  /* 0x0000000b11107210 */ /* 0x100fe20007ffe020 */
[----:B------:R-:W-:Y:S01]  /*2d20*/  IMAD R11, R29, c[0x0][0x290], RZ ;  /* 0x0000a4001d0b7a24 */ /* 0x000fe200078e02ff */
[----:B------:R-:W-:Y:S01]  /*2d30*/  IADD3 R20, R20, R21, R32 ;  /* 0x0000001514147210 */ /* 0x000fe20007ffe020 */
[----:B------:R-:W-:-:S02]  /*2d40*/  IMAD R10, R134, c[0x0][0x284], R0 ;  /* 0x0000a100860a7a24 */ /* 0x000fc400078e0200 */
[----:B------:R-:W-:Y:S01]  /*2d50*/  IMAD R0, R134, c[0x0][0x294], R11 ;  /* 0x0000a50086007a24 */ /* 0x000fe200078e020b */
[----:B------:R-:W-:Y:S01]  /*2d60*/  SHF.R.S32.HI R113, RZ, 0x1f, R82 ;  /* 0x0000001fff717819 */ /* 0x000fe20000011452 */
[----:B------:R-:W-:Y:S01]  /*2d70*/  IMAD.IADD R123, R95, 0x1, R10 ;  /* 0x000000015f7b7824 */ /* 0x000fe200078e020a */
[----:B------:R-:W-:Y:S01]  /*2d80*/  SHF.R.S32.HI R111, RZ, 0x1f, R83 ;  /* 0x0000001fff6f7819 */ /* 0x000fe20000011453 */
[----:B------:R-:W-:Y:S02]  /*2d90*/  IMAD.IADD R121, R10, 0x1, R91 ;  /* 0x000000010a797824 */ /* 0x000fe400078e025b */
[----:B------:R-:W-:Y:S02]  /*2da0*/  IMAD.IADD R122, R93, 0x1, R0 ;  /* 0x000000015d7a7824 */ /* 0x000fe400078e0200 */
[----:B------:R-:W-:Y:S02]  /*2db0*/  IMAD.IADD R115, R0, 0x1, R89 ;  /* 0x0000000100737824 */ /* 0x000fe400078e0259 */
[----:B------:R-:W-:-:S02]  /*2dc0*/  IMAD.SHL.U32 R120, R23, 0x2, RZ ;  /* 0x0000000217787824 */ /* 0x000fc400078e00ff */
[----:B------:R-:W-:Y:S02]  /*2dd0*/  IMAD.SHL.U32 R119, R22, 0x2, RZ ;  /* 0x0000000216777824 */ /* 0x000fe400078e00ff */
[----:B------:R-:W-:Y:S02]  /*2de0*/  IMAD.SHL.U32 R114, R20, 0x2, RZ ;  /* 0x0000000214727824 */ /* 0x000fe400078e00ff */
[----:B------:R-:W-:Y:S02]  /*2df0*/  IMAD.SHL.U32 R110, R18, 0x2, RZ ;  /* 0x00000002126e7824 */ /* 0x000fe400078e00ff */
[----:B------:R-:W-:Y:S02]  /*2e00*/  IMAD.SHL.U32 R109, R16, 0x2, RZ ;  /* 0x00000002106d7824 */ /* 0x000fe400078e00ff */
[----:B------:R-:W-:Y:S01]  /*2e10*/  IMAD.SHL.U32 R108, R15, 0x2, RZ ;  /* 0x000000020f6c7824 */ /* 0x000fe200078e00ff */
[----:B------:R-:W-:Y:S06]  /*2e20*/  BAR.SYNC.DEFER_BLOCKING 0x0 ;  /* 0x0000000000007b1d */ /* 0x000fec0000010000 */
.L_x_181:
[-C--:B------:R-:W-:Y:S01]  /*2e30*/  IMAD R0, R139, R60.reuse, RZ ;  /* 0x0000003c8b007224 */ /* 0x080fe200078e02ff */
[----:B------:R-:W-:Y:S01]  /*2e40*/  SHF.R.S32.HI R77, RZ, 0x1f, R60 ;  /* 0x0000001fff4d7819 */ /* 0x000fe2000001143c */
[----:B------:R-:W-:Y:S01]  /*2e50*/  IMAD.WIDE.U32 R10, R148, R60, RZ ;  /* 0x0000003c940a7225 */ /* 0x000fe200078e00ff */
[----:B------:R-:W-:Y:S04]  /*2e60*/  DEPBAR.LE SB0, 0x0 ;  /* 0x000080000000791a */ /* 0x000fe80000000000 */
[----:B------:R-:W-:Y:S01]  /*2e70*/  WARPSYNC 0xffffffff ;  /* 0xffffffff00007948 */ /* 0x000fe20003800000 */
[----:B------:R-:W-:Y:S01]  /*2e80*/  BAR.SYNC.DEFER_BLOCKING 0x0 ;  /* 0x0000000000007b1d */ /* 0x000fe20000010000 */
[----:B------:R-:W-:Y:S01]  /*2e90*/  ISETP.GE.AND P2, PT, R153, 0x1, PT ;  /* 0x000000019900780c */ /* 0x000fe20003f46270 */
[----:B-1----:R-:W-:Y:S01]  /*2ea0*/  IMAD R2, R77, R148, R0 ;  /* 0x000000944d027224 */ /* 0x002fe200078e0200 */
[----:B------:R-:W-:Y:S03]  /*2eb0*/  IADD3 R0, P1, R126, R10, RZ ;  /* 0x0000000a7e007210 */ /* 0x000fe60007f3e0ff */
[----:B------:R-:W-:Y:S01]  /*2ec0*/  IMAD.IADD R12, R11, 0x1, R2 ;  /* 0x000000010b0c7824 */ /* 0x000fe200078e0202 */
[----:B------:R-:W-:Y:S03]  /*2ed0*/  LEA R50, P0, R0, c[0x0][0x1c8], 0x1 ;  /* 0x0000720000327a11 */ /* 0x000fe600078008ff */
[----:B------:R-:W-:Y:S05]  /*2ee0*/  IMAD.X R2, R12, 0x1, R125, P1 ;  /* 0x000000010c027824 */ /* 0x000fea00008e067d */
[----:B------:R-:W-:Y:S01]  /*2ef0*/  LEA.HI.X R51, R0, c[0x0][0x1cc], R2, 0x1, P0 ;  /* 0x0000730000337a11 */ /* 0x000fe200000f0c02 */
[----:B------:R-:W-:Y:S01]  /*2f00*/  BSSY B1, `(.L_x_157) ;  /* 0x0000389000017945 */ /* 0x000fe20003800000 */
[----:B------:R-:W-:-:S05]  /*2f10*/  @!P2 BRA `(.L_x_158) ;  /* 0x000036d00000a947 */ /* 0x000fca0003800000 */
[-C--:B------:R-:W-:Y:S02]  /*2f20*/  IMAD R2, R144, R60.reuse, RZ ;  /* 0x0000003c90027224 */ /* 0x080fe400078e02ff */
[-C--:B------:R-:W-:Y:S02]  /*2f30*/  IMAD R0, R145, R60.reuse, RZ ;  /* 0x0000003c91007224 */ /* 0x080fe400078e02ff */
[----:B------:R-:W-:Y:S02]  /*2f40*/  IMAD R4, R60, -0x40, R78 ;  /* 0xffffffc03c047824 */ /* 0x000fe400078e024e */
[-C--:B------:R-:W-:Y:S04]  /*2f50*/  IMAD.WIDE.U32 R8, R149, R60.reuse, RZ ;  /* 0x0000003c95087225 */ /* 0x080fe800078e00ff */
[----:B------:R-:W-:Y:S04]  /*2f60*/  IMAD.WIDE.U32 R14, R150, R60, RZ ;  /* 0x0000003c960e7225 */ /* 0x000fe800078e00ff */
[C---:B------:R-:W-:Y:S02]  /*2f70*/  IMAD R3, R77.reuse, R149, R2 ;  /* 0x000000954d037224 */ /* 0x040fe400078e0202 */
[----:B------:R-:W-:Y:S01]  /*2f80*/  IMAD R2, R77, R150, R0 ;  /* 0x000000964d027224 */ /* 0x000fe200078e0200 */
[----:B------:R-:W-:Y:S02]  /*2f90*/  IMNMX R0, R4, 0x40, PT ;  /* 0x0000004004007817 */ /* 0x000fe40003800200 */
[----:B------:R-:W-:Y:S02]  /*2fa0*/  IADD3 R26, R9, R3, RZ ;  /* 0x00000003091a7210 */ /* 0x000fe40007ffe0ff */
[----:B------:R-:W-:Y:S01]  /*2fb0*/  IADD3 R27, R15, R2, RZ ;  /* 0x000000020f1b7210 */ /* 0x000fe20007ffe0ff */
[----:B------:R-:W-:-:S05]  /*2fc0*/  @!P6 BRA `(.L_x_159) ;  /* 0x00001b500000e947 */ /* 0x000fca0003800000 */
[----:B------:R-:W-:Y:S01]  /*2fd0*/  ISETP.GE.AND P1, PT, R229, R0, PT ;  /* 0x00000000e500720c */ /* 0x000fe20003f26270 */
[----:B------:R-:W-:Y:S01]  /*2fe0*/  BSSY B0, `(.L_x_160) ;  /* 0x000003a000007945 */ /* 0x000fe20003800000 */
        /* <DEDUP_REMOVED lines=12> */
[----:B------:R-:W-:-:S05]  /*30b0*/  @P1 BRA `(.L_x_161) ;  /* 0x000002c000001947 */ /* 0x000fca0003800000 */
[----:B------:R-:W-:Y:S01]  /*30c0*/  IADD3 R0, P0, R94, R8, RZ ;  /* 0x000000085e007210 */ /* 0x000fe20007f1e0ff */
[----:B------:R-:W-:Y:S01]  /*30d0*/  CS2R R28, SRZ ;  /* 0x00000000001c7805 */ /* 0x000fe2000001ff00 */
[----:B------:R-:W-:Y:S01]  /*30e0*/  CS2R R6, SRZ ;  /* 0x0000000000067805 */ /* 0x000fe2000001ff00 */
[----:B------:R-:W-:Y:S01]  /*30f0*/  CS2R R34, SRZ ;  /* 0x0000000000227805 */ /* 0x000fe2000001ff00 */
[----:B------:R-:W-:Y:S01]  /*3100*/  CS2R R12, SRZ ;  /* 0x00000000000c7805 */ /* 0x000fe2000001ff00 */
[----:B------:R-:W-:Y:S01]  /*3110*/  IMAD.X R3, R26, 0x1, R123, P0 ;  /* 0x000000011a037824 */ /* 0x000fe200000e067b */
[----:B------:R-:W-:Y:S01]  /*3120*/  IADD3 R2, P0, R92, R14, RZ ;  /* 0x0000000e5c027210 */ /* 0x000fe20007f1e0ff */
[----:B------:R-:W-:Y:S01]  /*3130*/  CS2R R36, SRZ ;  /* 0x0000000000247805 */ /* 0x000fe2000001ff00 */
[----:B------:R-:W-:Y:S01]  /*3140*/  CS2R R16, SRZ ;  /* 0x0000000000107805 */ /* 0x000fe2000001ff00 */
[----:B------:R-:W-:Y:S01]  /*3150*/  CS2R R38, SRZ ;  /* 0x0000000000267805 */ /* 0x000fe2000001ff00 */
[----:B------:R-:W-:Y:S01]  /*3160*/  CS2R R18, SRZ ;  /* 0x0000000000127805 */ /* 0x000fe2000001ff00 */
[----:B------:R-:W-:Y:S01]  /*3170*/  IMAD.X R5, R27, 0x1, R122, P0 ;  /* 0x000000011b057824 */ /* 0x000fe200000e067a */
[C---:B------:R-:W-:Y:S01]  /*3180*/  LEA R8, P0, R0.reuse, c[0x0][0x270], 0x1 ;  /* 0x00009c0000087a11 */ /* 0x040fe200078008ff */
[----:B------:R-:W-:Y:S01]  /*3190*/  CS2R R40, SRZ ;  /* 0x0000000000287805 */ /* 0x000fe2000001ff00 */
[----:B------:R-:W-:Y:S01]  /*31a0*/  CS2R R20, SRZ ;  /* 0x0000000000147805 */ /* 0x000fe2000001ff00 */
[----:B------:R-:W-:Y:S01]  /*31b0*/  CS2R R42, SRZ ;  /* 0x00000000002a7805 */ /* 0x000fe2000001ff00 */
[----:B------:R-:W-:Y:S02]  /*31c0*/  LEA.HI.X R9, R0, c[0x0][0x274], R3, 0x1, P0 ;  /* 0x00009d0000097a11 */ /* 0x000fe400000f0c03 */
[C---:B------:R-:W-:Y:S04]  /*31d0*/  LEA R4, P0, R2.reuse, c[0x0][0x288], 0x1 ;  /* 0x0000a20002047a11 */ /* 0x040fe800078008ff */
[----:B------:R-:W-:Y:S02]  /*31e0*/  LEA.HI.X R5, R2, c[0x0][0x28c], R5, 0x1, P0 ;  /* 0x0000a30002057a11 */ /* 0x000fe400000f0c05 */
[----:B------:R-:W-:Y:S01]  /*31f0*/  ISETP.GE.AND P0, PT, R106, c[0x0][0x27c], PT ;  /* 0x00009f006a007a0c */ /* 0x000fe20003f06270 */
[----:B------:R-:W-:Y:S11]  /*3200*/  CS2R R2, SRZ ;  /* 0x0000000000027805 */ /* 0x000ff6000001ff00 */
[----:B------:R-:W-:Y:S01]  /*3210*/  @!UPT UIADD3 URZ, URZ, URZ, URZ ;  /* 0x0000003f3f3ff290 */ /* 0x000fe2000fffe03f */
[----:B------:R1:W5:Y:S04]  /*3220*/  @!P0 LDG.E.64 R2, [R8.64] ;  /* 0x0000000608028981 */ /* 0x000368000c1e1b00 */
[----:B------:R1:W5:Y:S01]  /*3230*/  @!P0 LDG.E.64 R28, [R4.64] ;  /* 0x00000006041c8981 */ /* 0x000362000c1e1b00 */
[----:B------:R-:W-:Y:S11]  /*3240*/  ISETP.GE.AND P0, PT, R143, c[0x0][0x27c], PT ;  /* 0x00009f008f007a0c */ /* 0x000ff60003f06270 */
[----:B------:R-:W-:Y:S02]  /*3250*/  @!UPT UIADD3 URZ, URZ, URZ, URZ ;  /* 0x0000003f3f3ff290 */ /* 0x000fe4000fffe03f */
[----:B------:R1:W5:Y:S04]  /*3260*/  @!P0 LDG.E.64 R6, [R8.64+0x20] ;  /* 0x0000200608068981 */ /* 0x000368000c1e1b00 */
[----:B------:R1:W5:Y:S01]  /*3270*/  @!P0 LDG.E.64 R34, [R4.64+0x20] ;  /* 0x0000200604228981 */ /* 0x000362000c1e1b00 */
        /* <DEDUP_REMOVED lines=15> */
[----:B------:R1:W5:Y:S02]  /*3370*/  @!P0 LDG.E.64 R42, [R4.64+0xa0] ;  /* 0x0000a006042a8981 */ /* 0x000364000c1e1b00 */
.L_x_161:
[----:B------:R-:W-:Y:S05]  /*3380*/  BSYNC B0 ;  /* 0x0000000000007941 */ /* 0x000fea0003800000 */
.L_x_160:
[----:B------:R-:W-:-:S05]  /*3390*/  @P1 BRA `(.L_x_162) ;  /* 0x000033f000001947 */ /* 0x000fca0003800000 */
[----:B-----5:R-:W-:Y:S01]  /*33a0*/  MOV R0, R19 ;  /* 0x0000001300007202 */ /* 0x020fe20000000f00 */
[----:B-1----:R-:W-:Y:S01]  /*33b0*/  IMAD.MOV.U32 R8, RZ, RZ, R20 ;  /* 0x000000ffff087224 */ /* 0x002fe200078e0014 */
[----:B------:R-:W-:Y:S01]  /*33c0*/  ISETP.GE.AND P0, PT, R100, c[0x0][0x1d4], PT ;  /* 0x0000750064007a0c */ /* 0x000fe20003f06270 */
[----:B------:R-:W-:Y:S01]  /*33d0*/  IMAD.MOV.U32 R5, RZ, RZ, R21 ;  /* 0x000000ffff057224 */ /* 0x000fe200078e0015 */
[----:B------:R-:W-:Y:S01]  /*33e0*/  BSSY B0, `(.L_x_163) ;  /* 0x0000054000007945 */ /* 0x000fe20003800000 */
[----:B------:R-:W-:Y:S03]  /*33f0*/  IMAD.MOV.U32 R4, RZ, RZ, R18 ;  /* 0x000000ffff047224 */ /* 0x000fe600078e0012 */
[----:B------:R-:W-:Y:S01]  /*3400*/  PRMT R27, R5, 0x5410, R8 ;  /* 0x00005410051b7816 */ /* 0x000fe20000000008 */
[----:B------:R-:W-:Y:S01]  /*3410*/  IMAD.MOV.U32 R8, RZ, RZ, R16 ;  /* 0x000000ffff087224 */ /* 0x000fe200078e0010 */
[----:B------:R-:W-:Y:S01]  /*3420*/  PRMT R26, R0, 0x5410, R4 ;  /* 0x00005410001a7816 */ /* 0x000fe20000000004 */
[----:B------:R-:W-:Y:S01]  /*3430*/  IMAD.MOV.U32 R5, RZ, RZ, R17 ;  /* 0x000000ffff057224 */ /* 0x000fe200078e0011 */
[----:B------:R-:W-:Y:S01]  /*3440*/  MOV R4, R12 ;  /* 0x0000000c00047202 */ /* 0x000fe20000000f00 */
        /* <DEDUP_REMOVED lines=11> */
[----:B------:R-:W-:Y:S02]  /*3500*/  MOV R8, R40 ;  /* 0x0000002800087202 */ /* 0x000fe40000000f00 */
[----:B------:R-:W-:Y:S02]  /*3510*/  MOV R0, R39 ;  /* 0x0000002700007202 */ /* 0x000fe40000000f00 */
[----:B------:R-:W-:Y:S01]  /*3520*/  PRMT R47, R8, 0x5410, R5 ;  /* 0x00005410082f7816 */ /* 0x000fe20000000005 */
[----:B------:R-:W-:Y:S01]  /*3530*/  IMAD.MOV.U32 R8, RZ, RZ, R36 ;  /* 0x000000ffff087224 */ /* 0x000fe200078e0024 */
[----:B------:R-:W-:Y:S01]  /*3540*/  PRMT R46, R4, 0x5410, R0 ;  /* 0x00005410042e7816 */ /* 0x000fe20000000000 */
[----:B------:R-:W-:Y:S01]  /*3550*/  IMAD.MOV.U32 R5, RZ, RZ, R37 ;  /* 0x000000ffff057224 */ /* 0x000fe200078e0025 */
[----:B------:R-:W-:Y:S01]  /*3560*/  MOV R4, R34 ;  /* 0x0000002200047202 */ /* 0x000fe20000000f00 */
[----:B------:R-:W-:Y:S03]  /*3570*/  IMAD.MOV.U32 R0, RZ, RZ, R35 ;  /* 0x000000ffff007224 */ /* 0x000fe600078e0023 */
[----:B------:R-:W-:Y:S02]  /*3580*/  PRMT R45, R8, 0x5410, R5 ;  /* 0x00005410082d7816 */ /* 0x000fe40000000005 */
[----:B------:R-:W-:Y:S01]  /*3590*/  PRMT R44, R4, 0x5410, R0 ;  /* 0x00005410042c7816 */ /* 0x000fe20000000000 */
[----:B------:R-:W-:-:S05]  /*35a0*/  @P0 BRA `(.L_x_164) ;  /* 0x0000037000000947 */ /* 0x000fca0003800000 */
[----:B------:R-:W-:Y:S01]  /*35b0*/  ISETP.GE.AND P0, PT, R106, c[0x0][0x27c], PT ;  /* 0x00009f006a007a0c */ /* 0x000fe20003f06270 */
[----:B------:R-:W1:Y:S01]  /*35c0*/  LDS.128 R8, [R213+0x6000] ;  /* 0x00600000d5087984 */ /* 0x000e620000000c00 */
[----:B------:R-:W-:Y:S01]  /*35d0*/  MOV R4, R2 ;  /* 0x0000000200047202 */ /* 0x000fe20000000f00 */
[----:B------:R-:W-:Y:S02]  /*35e0*/  IMAD.MOV.U32 R30, RZ, RZ, R28 ;  /* 0x000000ffff1e7224 */ /* 0x000fe400078e001c */
[--C-:B------:R-:W-:Y:S08]  /*35f0*/  IMAD.MOV.U32 R31, RZ, RZ, R29.reuse ;  /* 0x000000ffff1f7224 */ /* 0x100ff000078e001d */
[----:B------:R-:W-:Y:S02]  /*3600*/  @!P0 SHF.R.U64 R28, R28, 0x10, R29 ;  /* 0x000000101c1c8819 */ /* 0x000fe4000000121d */
[--C-:B------:R-:W-:Y:S01]  /*3610*/  @!P0 SHF.R.U64 R5, R2, 0x10, R3.reuse ;  /* 0x0000001002058819 */ /* 0x100fe20000001203 */
[----:B------:R-:W-:Y:S01]  /*3620*/  IMAD.MOV.U32 R2, RZ, RZ, R3 ;  /* 0x000000ffff027224 */ /* 0x000fe200078e0003 */
[----:B------:R-:W-:Y:S02]  /*3630*/  @!P0 SHF.R.U32.HI R14, RZ, 0x10, R29 ;  /* 0x00000010ff0e8819 */ /* 0x000fe4000001161d */
[----:B------:R-:W-:Y:S02]  /*3640*/  @!P0 SHF.R.U32.HI R0, RZ, 0x10, R3 ;  /* 0x00000010ff008819 */ /* 0x000fe40000011603 */
[----:B------:R-:W-:Y:S02]  /*3650*/  @!P0 PRMT R30, R30, 0x5410, R28 ;  /* 0x000054101e1e8816 */ /* 0x000fe4000000001c */
[----:B------:R-:W-:Y:S02]  /*3660*/  @!P0 PRMT R4, R4, 0x5410, R5 ;  /* 0x0000541004048816 */ /* 0x000fe40000000005 */
[----:B------:R-:W-:Y:S01]  /*3670*/  @!P0 PRMT R32, R31, 0x5410, R14 ;  /* 0x000054101f208816 */ /* 0x000fe2000000000e */
[----:B------:R-:W-:Y:S01]  /*3680*/  @!P0 IMAD.U32 R5, R30, 0x10000, RZ ;  /* 0x000100001e058824 */ /* 0x000fe200078e00ff */
[----:B------:R-:W-:Y:S02]  /*3690*/  @!P0 PRMT R14, R2, 0x5410, R0 ;  /* 0x00005410020e8816 */ /* 0x000fe40000000000 */
[----:B------:R-:W-:Y:S02]  /*36a0*/  @!P0 SHF.L.U32 R3, R4, 0x10, RZ ;  /* 0x0000001004038819 */ /* 0x000fe400000006ff */
[----:B------:R-:W-:Y:S02]  /*36b0*/  @!P0 LOP3.LUT R29, R30, 0xffff0000, RZ, 0xc0, !PT ;  /* 0xffff00001e1d8812 */ /* 0x000fe400078ec0ff */
[----:B------:R-:W-:Y:S01]  /*36c0*/  @!P0 LOP3.LUT R4, R4, 0xffff0000, RZ, 0xc0, !PT ;  /* 0xffff000004048812 */ /* 0x000fe200078ec0ff */
[C---:B-1----:R-:W-:Y:S01]  /*36d0*/  @!P0 IMAD.U32 R28, R8.reuse, 0x10000, RZ ;  /* 0x00010000081c8824 */ /* 0x042fe200078e00ff */
[----:B------:R-:W-:Y:S02]  /*36e0*/  @!P0 LOP3.LUT R0, R8, 0xffff0000, RZ, 0xc0, !PT ;  /* 0xffff000008008812 */ /* 0x000fe400078ec0ff */
[C---:B------:R-:W-:Y:S02]  /*36f0*/  @!P0 LOP3.LUT R2, R9.reuse, 0xffff0000, RZ, 0xc0, !PT ;  /* 0xffff000009028812 */ /* 0x040fe400078ec0ff */
[----:B------:R-:W-:Y:S01]  /*3700*/  @!P0 SHF.L.U32 R30, R9, 0x10, RZ ;  /* 0x00000010091e8819 */ /* 0x000fe200000006ff */
[C---:B------:R-:W-:Y:S02]  /*3710*/  @!P0 FMUL.FTZ R31, R0.reuse, R5 ;  /* 0x00000005001f8220 */ /* 0x040fe40000410000 */
[----:B------:R-:W-:Y:S02]  /*3720*/  @!P0 FMUL.FTZ R0, R0, R3 ;  /* 0x0000000300008220 */ /* 0x000fe40000410000 */
[----:B------:R-:W-:Y:S02]  /*3730*/  @!P0 FMUL.FTZ R33, R2, R29 ;  /* 0x0000001d02218220 */ /* 0x000fe40000410000 */
[----:B------:R-:W-:Y:S01]  /*3740*/  @!P0 FFMA.FTZ R54, R28, R3, -R31 ;  /* 0x000000031c368223 */ /* 0x000fe2000001081f */
[C---:B------:R-:W-:Y:S01]  /*3750*/  @!P0 LOP3.LUT R3, R10.reuse, 0xffff0000, RZ, 0xc0, !PT ;  /* 0xffff00000a038812 */ /* 0x040fe200078ec0ff */
[----:B------:R-:W-:Y:S01]  /*3760*/  @!P0 FFMA.FTZ R0, R5, R28, R0 ;  /* 0x0000001c05008223 */ /* 0x000fe20000010000 */
[----:B------:R-:W-:Y:S01]  /*3770*/  @!P0 SHF.L.U32 R31, R10, 0x10, RZ ;  /* 0x000000100a1f8819 */ /* 0x000fe200000006ff */
[C---:B------:R-:W-:Y:S01]  /*3780*/  @!P0 IMAD.U32 R28, R32.reuse, 0x10000, RZ ;  /* 0x00010000201c8824 */ /* 0x040fe200078e00ff */
[----:B------:R-:W-:Y:S01]  /*3790*/  @!P0 LOP3.LUT R32, R32, 0xffff0000, RZ, 0xc0, !PT ;  /* 0xffff000020208812 */ /* 0x000fe200078ec0ff */
[C---:B------:R-:W-:Y:S01]  /*37a0*/  @!P0 IMAD.U32 R5, R14.reuse, 0x10000, RZ ;  /* 0x000100000e058824 */ /* 0x040fe200078e00ff */
[----:B------:R-:W-:Y:S01]  /*37b0*/  @!P0 LOP3.LUT R14, R14, 0xffff0000, RZ, 0xc0, !PT ;  /* 0xffff00000e0e8812 */ /* 0x000fe200078ec0ff */
[-C--:B------:R-:W-:Y:S02]  /*37c0*/  @!P0 FMUL.FTZ R2, R2, R4.reuse ;  /* 0x0000000402028220 */ /* 0x080fe40000410000 */
[----:B------:R-:W-:Y:S01]  /*37d0*/  @!P0 FFMA.FTZ R53, R30, R4, -R33 ;  /* 0x000000041e358223 */ /* 0x000fe20000010821 */
[----:B------:R-:W-:Y:S01]  /*37e0*/  @!P0 LOP3.LUT R4, R11, 0xffff0000, RZ, 0xc0, !PT ;  /* 0xffff00000b048812 */ /* 0x000fe200078ec0ff */
[----:B------:R-:W-:Y:S01]  /*37f0*/  @!P0 FMUL.FTZ R49, R3, R28 ;  /* 0x0000001c03318220 */ /* 0x000fe20000410000 */
[----:B------:R-:W-:Y:S01]  /*3800*/  @!P0 SHF.L.U32 R33, R11, 0x10, RZ ;  /* 0x000000100b218819 */ /* 0x000fe200000006ff */
[----:B------:R-:W-:Y:S02]  /*3810*/  @!P0 FMUL.FTZ R3, R3, R5 ;  /* 0x0000000503038220 */ /* 0x000fe40000410000 */
[C---:B------:R-:W-:Y:S02]  /*3820*/  @!P0 FMUL.FTZ R52, R4.reuse, R32 ;  /* 0x0000002004348220 */ /* 0x040fe40000410000 */
[----:B------:R-:W-:Y:S02]  /*3830*/  @!P0 FMUL.FTZ R4, R4, R14 ;  /* 0x0000000e04048220 */ /* 0x000fe40000410000 */
[----:B------:R-:W-:Y:S02]  /*3840*/  @!P0 FFMA.FTZ R2, R29, R30, R2 ;  /* 0x0000001e1d028223 */ /* 0x000fe40000010002 */
[----:B------:R-:W-:Y:S02]  /*3850*/  @!P0 FFMA.FTZ R3, R28, R31, R3 ;  /* 0x0000001f1c038223 */ /* 0x000fe40000010003 */
[----:B------:R-:W-:Y:S01]  /*3860*/  @!P0 FFMA.FTZ R49, R31, R5, -R49 ;  /* 0x000000051f318223 */ /* 0x000fe20000010831 */
[----:B------:R-:W-:Y:S01]  /*3870*/  @!P0 F2FP.BF16.PACK_AB R5, R0, R54 ;  /* 0x000000360005823e */ /* 0x000fe200000010ff */
[----:B------:R-:W-:Y:S01]  /*3880*/  @!P0 FFMA.FTZ R52, R33, R14, -R52 ;  /* 0x0000000e21348223 */ /* 0x000fe20000010834 */
[----:B------:R-:W-:Y:S01]  /*3890*/  @!P0 F2FP.BF16.PACK_AB R2, R2, R53 ;  /* 0x000000350202823e */ /* 0x000fe200000010ff */
[----:B------:R-:W-:Y:S01]  /*38a0*/  @!P0 FFMA.FTZ R4, R32, R33, R4 ;  /* 0x0000002120048223 */ /* 0x000fe20000010004 */
[----:B------:R-:W-:Y:S01]  /*38b0*/  @!P0 F2FP.BF16.PACK_AB R3, R3, R49 ;  /* 0x000000310303823e */ /* 0x000fe200000010ff */
[----:B------:R-:W-:Y:S01]  /*38c0*/  @!P0 IMAD.MOV.U32 R8, RZ, RZ, R5 ;  /* 0x000000ffff088224 */ /* 0x000fe200078e0005 */
[----:B------:R-:W-:Y:S02]  /*38d0*/  @!P0 MOV R9, R2 ;  /* 0x0000000200098202 */ /* 0x000fe40000000f00 */
[----:B------:R-:W-:Y:S01]  /*38e0*/  @!P0 F2FP.BF16.PACK_AB R0, R4, R52 ;  /* 0x000000340400823e */ /* 0x000fe200000010ff */
[----:B------:R-:W-:Y:S03]  /*38f0*/  @!P0 IMAD.MOV.U32 R10, RZ, RZ, R3 ;  /* 0x000000ffff0a8224 */ /* 0x000fe600078e0003 */
[----:B------:R-:W-:Y:S05]  /*3900*/  @!P0 MOV R11, R0 ;  /* 0x00000000000b8202 */ /* 0x000fea0000000f00 */
[----:B------:R1:W-:Y:S02]  /*3910*/  STG.E.128 [R50.64], R8 ;  /* 0x0000000832007986 */ /* 0x0003e4000c101d06 */
.L_x_164:
[----:B------:R-:W-:Y:S05]  /*3920*/  BSYNC B0 ;  /* 0x0000000000007941 */ /* 0x000fea0003800000 */
.L_x_163:
[----:B------:R-:W-:Y:S01]  /*3930*/  ISETP.GE.AND P0, PT, R24, c[0x0][0x1d4], PT ;  /* 0x0000750018007a0c */ /* 0x000fe20003f06270 */
[----:B------:R-:W-:Y:S01]  /*3940*/  @!UPT UIADD3 URZ, URZ, URZ, URZ ;  /* 0x0000003f3f3ff290 */ /* 0x000fe2000fffe03f */
[----:B------:R-:W-:Y:S11]  /*3950*/  BSSY B0, `(.L_x_165) ;  /* 0x0000036000007945 */ /* 0x000ff60003800000 */
[----:B------:R-:W-:-:S05]  /*3960*/  @P0 BRA `(.L_x_166) ;  /* 0x0000034000000947 */ /* 0x000fca0003800000 */
[----:B------:R-:W-:Y:S01]  /*3970*/  ISETP.GE.AND P0, PT, R143, c[0x0][0x27c], PT ;  /* 0x00009f008f007a0c */ /* 0x000fe20003f06270 */
[----:B-1----:R-:W1:Y:S11]  /*3980*/  LDS.128 R8, [R214+0x6000] ;  /* 0x00600000d6087984 */ /* 0x002e760000000c00 */
[----:B------:R-:W-:Y:S01]  /*3990*/  @!UPT UIADD3 URZ, URZ, URZ, URZ ;  /* 0x0000003f3f3ff290 */ /* 0x000fe2000fffe03f */
[----:B------:R-:W-:Y:S02]  /*39a0*/  @!P0 SHF.R.U64 R3, R34, 0x10, R35 ;  /* 0x0000001022038819 */ /* 0x000fe40000001223 */
[----:B------:R-:W-:Y:S02]  /*39b0*/  @!P0 SHF.R.U64 R0, R6, 0x10, R7 ;  /* 0x0000001006008819 */ /* 0x000fe40000001207 */
[----:B------:R-:W-:Y:S02]  /*39c0*/  @!P0 SHF.R.U32.HI R5, RZ, 0x10, R35 ;  /* 0x00000010ff058819 */ /* 0x000fe40000011623 */
[----:B------:R-:W-:Y:S02]  /*39d0*/  @!P0 SHF.R.U32.HI R2, RZ, 0x10, R7 ;  /* 0x00000010ff028819 */ /* 0x000fe40000011607 */
[C---:B------:R-:W-:Y:S02]  /*39e0*/  @!P0 PRMT R4, R44.reuse, 0x5410, R3 ;  /* 0x000054102c048816 */ /* 0x040fe40000000003 */
[C---:B------:R-:W-:Y:S02]  /*39f0*/  @!P0 PRMT R0, R15.reuse, 0x5432, R0 ;  /* 0x000054320f008816 */ /* 0x040fe40000000000 */
[----:B------:R-:W-:Y:S01]  /*3a00*/  @!P0 PRMT R29, R44, 0x5432, R5 ;  /* 0x000054322c1d8816 */ /* 0x000fe20000000005 */
[----:B------:R-:W-:Y:S01]  /*3a10*/  @!P0 IMAD.U32 R7, R4, 0x10000, RZ ;  /* 0x0001000004078824 */ /* 0x000fe200078e00ff */
[----:B------:R-:W-:Y:S01]  /*3a20*/  @!P0 PRMT R5, R15, 0x5410, R2 ;  /* 0x000054100f058816 */ /* 0x000fe20000000002 */
[----:B------:R-:W-:Y:S01]  /*3a30*/  @!P0 IMAD.U32 R6, R0, 0x10000, RZ ;  /* 0x0001000000068824 */ /* 0x000fe200078e00ff */
[----:B------:R-:W-:Y:S02]  /*3a40*/  @!P0 LOP3.LUT R15, R4, 0xffff0000, RZ, 0xc0, !PT ;  /* 0xffff0000040f8812 */ /* 0x000fe400078ec0ff */
[----:B------:R-:W-:Y:S01]  /*3a50*/  @!P0 LOP3.LUT R4, R0, 0xffff0000, RZ, 0xc0, !PT ;  /* 0xffff000000048812 */ /* 0x000fe200078ec0ff */
[C---:B-1----:R-:W-:Y:S01]  /*3a60*/  @!P0 IMAD.U32 R28, R9.reuse, 0x10000, RZ ;  /* 0x00010000091c8824 */ /* 0x042fe200078e00ff */
[C---:B------:R-:W-:Y:S02]  /*3a70*/  @!P0 LOP3.LUT R2, R8.reuse, 0xffff0000, RZ, 0xc0, !PT ;  /* 0xffff000008028812 */ /* 0x040fe400078ec0ff */
[----:B------:R-:W-:Y:S02]  /*3a80*/  @!P0 LOP3.LUT R3, R9, 0xffff0000, RZ, 0xc0, !PT ;  /* 0xffff000009038812 */ /* 0x000fe400078ec0ff */
[----:B------:R-:W-:Y:S01]  /*3a90*/  @!P0 SHF.L.U32 R14, R8, 0x10, RZ ;  /* 0x00000010080e8819 */ /* 0x000fe200000006ff */
[C---:B------:R-:W-:Y:S02]  /*3aa0*/  @!P0 FMUL.FTZ R30, R2.reuse, R7 ;  /* 0x00000007021e8220 */ /* 0x040fe40000410000 */
[----:B------:R-:W-:Y:S02]  /*3ab0*/  @!P0 FMUL.FTZ R0, R2, R6 ;  /* 0x0000000602008220 */ /* 0x000fe40000410000 */
[C---:B------:R-:W-:Y:S02]  /*3ac0*/  @!P0 FMUL.FTZ R31, R3.reuse, R15 ;  /* 0x0000000f031f8220 */ /* 0x040fe40000410000 */
[----:B------:R-:W-:Y:S01]  /*3ad0*/  @!P0 FMUL.FTZ R2, R3, R4 ;  /* 0x0000000403028220 */ /* 0x000fe20000410000 */
[----:B------:R-:W-:Y:S01]  /*3ae0*/  @!P0 LOP3.LUT R3, R10, 0xffff0000, RZ, 0xc0, !PT ;  /* 0xffff00000a038812 */ /* 0x000fe200078ec0ff */
[----:B------:R-:W-:Y:S01]  /*3af0*/  @!P0 FFMA.FTZ R34, R14, R6, -R30 ;  /* 0x000000060e228223 */ /* 0x000fe2000001081e */
[----:B------:R-:W-:Y:S01]  /*3b00*/  @!P0 SHF.L.U32 R30, R11, 0x10, RZ ;  /* 0x000000100b1e8819 */ /* 0x000fe200000006ff */
[----:B------:R-:W-:Y:S01]  /*3b10*/  @!P0 FFMA.FTZ R0, R7, R14, R0 ;  /* 0x0000000e07008223 */ /* 0x000fe20000010000 */
[----:B------:R-:W-:Y:S01]  /*3b20*/  @!P0 SHF.L.U32 R14, R10, 0x10, RZ ;  /* 0x000000100a0e8819 */ /* 0x000fe200000006ff */
[C---:B------:R-:W-:Y:S01]  /*3b30*/  @!P0 IMAD.U32 R7, R29.reuse, 0x10000, RZ ;  /* 0x000100001d078824 */ /* 0x040fe200078e00ff */
[----:B------:R-:W-:Y:S01]  /*3b40*/  @!P0 LOP3.LUT R29, R29, 0xffff0000, RZ, 0xc0, !PT ;  /* 0xffff00001d1d8812 */ /* 0x000fe200078ec0ff */
[C---:B------:R-:W-:Y:S01]  /*3b50*/  @!P0 IMAD.U32 R6, R5.reuse, 0x10000, RZ ;  /* 0x0001000005068824 */ /* 0x040fe200078e00ff */
[----:B------:R-:W-:Y:S01]  /*3b60*/  @!P0 LOP3.LUT R5, R5, 0xffff0000, RZ, 0xc0, !PT ;  /* 0xffff000005058812 */ /* 0x000fe200078ec0ff */
[----:B------:R-:W-:Y:S01]  /*3b70*/  @!P0 FFMA.FTZ R33, R28, R4, -R31 ;  /* 0x000000041c218223 */ /* 0x000fe2000001081f */
[----:B------:R-:W-:Y:S01]  /*3b80*/  @!P0 LOP3.LUT R4, R11, 0xffff0000, RZ, 0xc0, !PT ;  /* 0xffff00000b048812 */ /* 0x000fe200078ec0ff */
[C---:B------:R-:W-:Y:S02]  /*3b90*/  @!P0 FMUL.FTZ R31, R3.reuse, R7 ;  /* 0x00000007031f8220 */ /* 0x040fe40000410000 */
        /* <DEDUP_REMOVED lines=10> */
[----:B------:R-:W-:Y:S02]  /*3c40*/  @!P0 F2FP.BF16.PACK_AB R3, R3, R31 ;  /* 0x0000001f0303823e */ /* 0x000fe400000010ff */
[----:B------:R-:W-:Y:S01]  /*3c50*/  @!P0 MOV R9, R2 ;  /* 0x0000000200098202 */ /* 0x000fe20000000f00 */
[----:B------:R-:W-:Y:S01]  /*3c60*/  @!P0 IMAD.MOV.U32 R8, RZ, RZ, R5 ;  /* 0x000000ffff088224 */ /* 0x000fe200078e0005 */
[----:B------:R-:W-:Y:S01]  /*3c70*/  @!P0 F2FP.BF16.PACK_AB R0, R4, R32 ;  /* 0x000000200400823e */ /* 0x000fe200000010ff */
[----:B------:R-:W-:Y:S03]  /*3c80*/  @!P0 IMAD.MOV.U32 R10, RZ, RZ, R3 ;  /* 0x000000ffff0a8224 */ /* 0x000fe600078e0003 */
[----:B------:R-:W-:Y:S05]  /*3c90*/  @!P0 MOV R11, R0 ;  /* 0x00000000000b8202 */ /* 0x000fea0000000f00 */
[----:B------:R1:W-:Y:S02]  /*3ca0*/  STG.E.128 [R50.64+0x40], R8 ;  /* 0x0000400832007986 */ /* 0x0003e4000c101d06 */
.L_x_166:
[----:B------:R-:W-:Y:S05]  /*3cb0*/  BSYNC B0 ;  /* 0x0000000000007941 */ /* 0x000fea0003800000 */
.L_x_165:
        /* <DEDUP_REMOVED lines=12> */
[----:B------:R-:W-:Y:S02]  /*3d80*/  @!P0 PRMT R0, R22, 0x5432, R0 ;  /* 0x0000543216008816 */ /* 0x000fe40000000000 */
        /* <DEDUP_REMOVED lines=28> */
[-C--:B------:R-:W-:Y:S02]  /*3f50*/  @!P0 FMUL.FTZ R4, R4, R5.reuse ;  /* 0x0000000504048220 */ /* 0x080fe40000410000 */
        /* <DEDUP_REMOVED lines=14> */
.L_x_168:
[----:B------:R-:W-:Y:S05]  /*4040*/  BSYNC B0 ;  /* 0x0000000000007941 */ /* 0x000fea0003800000 */
.L_x_167:
[----:B------:R-:W-:Y:S01]  /*4050*/  IADD3 R0, R100, 0x60, RZ ;  /* 0x0000006064007810 */ /* 0x000fe20007ffe0ff */
[----:B------:R-:W-:Y:S03]  /*4060*/  BSSY B0, `(.L_x_169) ;  /* 0x0000038000007945 */ /* 0x000fe60003800000 */
[----:B------:R-:W-:Y:S11]  /*4070*/  ISETP.GE.AND P0, PT, R0, c[0x0][0x1d4], PT ;  /* 0x0000750000007a0c */ /* 0x000ff60003f06270 */
[----:B------:R-:W-:Y:S02]  /*4080*/  @!UPT UIADD3 URZ, URZ, URZ, URZ ;  /* 0x0000003f3f3ff290 */ /* 0x000fe4000fffe03f */
        /* <DEDUP_REMOVED lines=53> */
.L_x_170:
[----:B------:R-:W-:Y:S05]  /*43e0*/  BSYNC B0 ;  /* 0x0000000000007941 */ /* 0x000fea0003800000 */
.L_x_169:
        /* <DEDUP_REMOVED lines=57> */
.L_x_172:
[----:B------:R-:W-:Y:S05]  /*4780*/  BSYNC B0 ;  /* 0x0000000000007941 */ /* 0x000fea0003800000 */
.L_x_171:
[----:B------:R-:W-:Y:S04]  /*4790*/  IADD3 R0, R100, 0xa0, RZ ;  /* 0x000000a064007810 */ /* 0x000fe80007ffe0ff */
        /* <DEDUP_REMOVED lines=54> */
[----:B------:R1:W-:Y:S01]  /*4b00*/  STG.E.128 [R50.64+0x140], R8 ;  /* 0x0001400832007986 */ /* 0x0003e2000c101d06 */
[----:B------:R-:W-:-:S05]  /*4b10*/  BRA `(.L_x_162) ;  /* 0x00001c7000007947 */ /* 0x000fca0003800000 */
.L_x_159:
        /* <DEDUP_REMOVED lines=37> */
[----:B------:R1:W5:Y:S04]  /*4d70*/  @!P0 LDG.E.128 R4, [R8.64] ;  /* 0x0000000608048981 */ /* 0x000368000c1e1d00 */
[----:B------:R1:W5:Y:S01]  /*4d80*/  @!P0 LDG.E.128 R32, [R2.64] ;  /* 0x0000000602208981 */ /* 0x000362000c1e1d00 */
[----:B------:R-:W-:Y:S11]  /*4d90*/  ISETP.GE.AND P0, PT, R24, c[0x0][0x27c], PT ;  /* 0x00009f0018007a0c */ /* 0x000ff60003f06270 */
[----:B------:R-:W-:Y:S02]  /*4da0*/  @!UPT UIADD3 URZ, URZ, URZ, URZ ;  /* 0x0000003f3f3ff290 */ /* 0x000fe4000fffe03f */
[----:B------:R1:W5:Y:S04]  /*4db0*/  @!P0 LDG.E.128 R16, [R8.64+0x40] ;  /* 0x0000400608108981 */ /* 0x000368000c1e1d00 */
[----:B------:R1:W5:Y:S01]  /*4dc0*/  @!P0 LDG.E.128 R48, [R2.64+0x40] ;  /* 0x0000400602308981 */ /* 0x000362000c1e1d00 */
[----:B------:R-:W-:Y:S11]  /*4dd0*/  ISETP.GE.AND P0, PT, R25, c[0x0][0x27c], PT ;  /* 0x00009f0019007a0c */ /* 0x000ff60003f06270 */
[----:B------:R-:W-:Y:S02]  /*4de0*/  @!UPT UIADD3 URZ, URZ, URZ, URZ ;  /* 0x0000003f3f3ff290 */ /* 0x000fe4000fffe03f */
[----:B------:R1:W5:Y:S04]  /*4df0*/  @!P0 LDG.E.128 R20, [R8.64+0x80] ;  /* 0x0000800608148981 */ /* 0x000368000c1e1d00 */
[----:B------:R1:W5:Y:S02]  /*4e00*/  @!P0 LDG.E.128 R52, [R2.64+0x80] ;  /* 0x0000800602348981 */ /* 0x000364000c1e1d00 */
.L_x_174:
[----:B------:R-:W-:Y:S05]  /*4e10*/  BSYNC B0 ;  /* 0x0000000000007941 */ /* 0x000fea0003800000 */
.L_x_173:
[----:B------:R-:W-:Y:S04]  /*4e20*/  IADD3 R67, P0, R154, R10, RZ ;  /* 0x0000000a9a437210 */ /* 0x000fe80007f1e0ff */
[----:B------:R-:W-:Y:S01]  /*4e30*/  IADD3.X R66, R12, R129, RZ, P0, !PT ;  /* 0x000000810c427210 */ /* 0x000fe200007fe4ff */
        /* <DEDUP_REMOVED lines=25> */
[----:B------:R-:W-:Y:S02]  /*4fd0*/  PRMT R57, R3, 0x5410, R8 ;  /* 0x0000541003397816 */ /* 0x000fe40000000008 */
[----:B------:R-:W-:Y:S01]  /*4fe0*/  PRMT R56, R2, 0x5410, R0 ;  /* 0x0000541002387816 */ /* 0x000fe20000000000 */
[----:B------:R-:W-:-:S05]  /*4ff0*/  @P0 BRA `(.L_x_176) ;  /* 0x0000077000000947 */ /* 0x000fca0003800000 */
[----:B------:R-:W-:Y:S01]  /*5000*/  ISETP.GE.AND P2, PT, R82, c[0x0][0x1d4], PT ;  /* 0x0000750052007a0c */ /* 0x000fe20003f46270 */
[----:B------:R-:W-:Y:S01]  /*5010*/  LDS.128 R12, [R110+0x6100] ;  /* 0x006100006e0c7984 */ /* 0x000fe20000000c00 */
[-C--:B------:R-:W-:Y:S01]  /*5020*/  IADD3 R0, P1, P0, R74, R67.reuse, R103 ;  /* 0x000000434a007210 */ /* 0x080fe2000783e067 */
[----:B------:R-:W-:Y:S01]  /*5030*/  IMAD.MOV.U32 R36, RZ, RZ, R32 ;  /* 0x000000ffff247224 */ /* 0x000fe200078e0020 */
[----:B------:R-:W-:Y:S01]  /*5040*/  MOV R30, R34 ;  /* 0x00000022001e7202 */ /* 0x000fe20000000f00 */
[----:B------:R-:W-:Y:S01]  /*5050*/  IMAD.MOV.U32 R9, RZ, RZ, R4 ;  /* 0x000000ffff097224 */ /* 0x000fe200078e0004 */
[-C--:B------:R-:W-:Y:S01]  /*5060*/  IADD3.X R3, R76, R66.reuse, R118, P1, P0 ;  /* 0x000000424c037210 */ /* 0x080fe20000fe0476 */
[----:B------:R-:W-:Y:S02]  /*5070*/  IMAD.MOV.U32 R38, RZ, RZ, R33 ;  /* 0x000000ffff267224 */ /* 0x000fe400078e0021 */
[----:B------:R-:W1:Y:S04]  /*5080*/  LDS.128 R44, [R120+0x6100] ;  /* 0x00610000782c7984 */ /* 0x000e680000000c00 */
[----:B------:R-:W-:Y:S04]  /*5090*/  @!P2 IADD3 R2, P1, P0, R74, R67, R82 ;  /* 0x000000434a02a210 */ /* 0x000fe8000783e052 */
[----:B------:R-:W-:Y:S02]  /*50a0*/  @!P2 IADD3.X R8, R76, R66, R113, P1, P0 ;  /* 0x000000424c08a210 */ /* 0x000fe40000fe0471 */
[C---:B------:R-:W-:Y:S04]  /*50b0*/  LEA R64, P0, R0.reuse, c[0x0][0x1c8], 0x1 ;  /* 0x0000720000407a11 */ /* 0x040fe800078008ff */
[----:B------:R-:W-:Y:S01]  /*50c0*/  LEA.HI.X R65, R0, c[0x0][0x1cc], R3, 0x1, P0 ;  /* 0x0000730000417a11 */ /* 0x000fe200000f0c03 */
[----:B------:R-:W-:Y:S01]  /*50d0*/  IMAD.MOV.U32 R3, RZ, RZ, R6 ;  /* 0x000000ffff037224 */ /* 0x000fe200078e0006 */
[C---:B------:R-:W-:Y:S04]  /*50e0*/  @!P2 LEA R62, P0, R2.reuse, c[0x0][0x1c8], 0x1 ;  /* 0x00007200023eaa11 */ /* 0x040fe800078008ff */
[----:B------:R-:W-:Y:S01]  /*50f0*/  @!P2 LEA.HI.X R63, R2, c[0x0][0x1cc], R8, 0x1, P0 ;  /* 0x00007300023faa11 */ /* 0x000fe200000f0c08 */
[----:B------:R-:W-:Y:S01]  /*5100*/  IMAD.MOV.U32 R8, RZ, RZ, R5 ;  /* 0x000000ffff087224 */ /* 0x000fe200078e0005 */
[----:B------:R-:W-:Y:S01]  /*5110*/  ISETP.GE.AND P0, PT, R100, c[0x0][0x27c], PT ;  /* 0x00009f0064007a0c */ /* 0x000fe20003f06270 */
[----:B------:R-:W-:Y:S11]  /*5120*/  IMAD.MOV.U32 R2, RZ, RZ, R7 ;  /* 0x000000ffff027224 */ /* 0x000ff600078e0007 */
[----:B------:R-:W-:Y:S01]  /*5130*/  @!UPT UIADD3 URZ, URZ, URZ, URZ ;  /* 0x0000003f3f3ff290 */ /* 0x000fe2000fffe03f */
[----:B------:R-:W-:Y:S02]  /*5140*/  @!P0 SHF.R.U64 R31, R34, 0x10, R35 ;  /* 0x00000010221f8819 */ /* 0x000fe40000001223 */
[----:B------:R-:W-:Y:S02]  /*5150*/  @!P0 SHF.R.U32.HI R0, RZ, 0x10, R7 ;  /* 0x00000010ff008819 */ /* 0x000fe40000011607 */
[----:B------:R-:W-:Y:S01]  /*5160*/  @!P0 SHF.R.U64 R37, R32, 0x10, R33 ;  /* 0x0000001020258819 */ /* 0x000fe20000001221 */
[----:B------:R-:W-:Y:S01]  /*5170*/  IMAD.MOV.U32 R32, RZ, RZ, R35 ;  /* 0x000000ffff207224 */ /* 0x000fe200078e0023 */
[----:B-1----:R-:W-:Y:S02]  /*5180*/  @!P0 LOP3.LUT R34, R45, 0xffff0000, RZ, 0xc0, !PT ;  /* 0xffff00002d228812 */ /* 0x002fe400078ec0ff */
[C---:B------:R-:W-:Y:S02]  /*5190*/  @!P0 SHF.L.U32 R40, R47.reuse, 0x10, RZ ;  /* 0x000000102f288819 */ /* 0x040fe400000006ff */
[----:B------:R-:W-:Y:S02]  /*51a0*/  @!P0 LOP3.LUT R42, R47, 0xffff0000, RZ, 0xc0, !PT ;  /* 0xffff00002f2a8812 */ /* 0x000fe400078ec0ff */
[----:B------:R-:W-:Y:S02]  /*51b0*/  @!P0 SHF.R.U64 R10, R4, 0x10, R5 ;  /* 0x00000010040a8819 */ /* 0x000fe40000001205 */
[----:B------:R-:W-:Y:S02]  /*51c0*/  @!P0 SHF.R.U32.HI R33, RZ, 0x10, R33 ;  /* 0x00000010ff218819 */ /* 0x000fe40000011621 */
[----:B------:R-:W-:Y:S02]  /*51d0*/  @!P0 SHF.R.U32.HI R29, RZ, 0x10, R35 ;  /* 0x00000010ff1d8819 */ /* 0x000fe40000011623 */
[----:B------:R-:W-:Y:S02]  /*51e0*/  @!P0 PRMT R35, R36, 0x5410, R37 ;  /* 0x0000541024238816 */ /* 0x000fe40000000025 */
[----:B------:R-:W-:Y:S02]  /*51f0*/  @!P0 SHF.L.U32 R36, R46, 0x10, RZ ;  /* 0x000000102e248819 */ /* 0x000fe400000006ff */
[----:B------:R-:W-:Y:S02]  /*5200*/  @!P0 PRMT R33, R38, 0x5410, R33 ;  /* 0x0000541026218816 */ /* 0x000fe40000000021 */
[----:B------:R-:W-:Y:S02]  /*5210*/  @!P0 LOP3.LUT R38, R46, 0xffff0000, RZ, 0xc0, !PT ;  /* 0xffff00002e268812 */ /* 0x000fe400078ec0ff */
[----:B------:R-:W-:Y:S01]  /*5220*/  @!P0 PRMT R41, R32, 0x5410, R29 ;  /* 0x0000541020298816 */ /* 0x000fe2000000001d */
[----:B------:R-:W-:Y:S01]  /*5230*/  @!P0 IMAD.U32 R32, R45, 0x10000, RZ ;  /* 0x000100002d208824 */ /* 0x000fe200078e00ff */
[----:B------:R-:W-:Y:S01]  /*5240*/  @!P0 PRMT R37, R30, 0x5410, R31 ;  /* 0x000054101e258816 */ /* 0x000fe2000000001f */
[C---:B------:R-:W-:Y:S01]  /*5250*/  @!P0 IMAD.U32 R31, R33.reuse, 0x10000, RZ ;  /* 0x00010000211f8824 */ /* 0x040fe200078e00ff */
[----:B------:R-:W-:Y:S02]  /*5260*/  @!P0 LOP3.LUT R33, R33, 0xffff0000, RZ, 0xc0, !PT ;  /* 0xffff000021218812 */ /* 0x000fe400078ec0ff */
[----:B------:R-:W-:Y:S02]  /*5270*/  @!P0 SHF.R.U32.HI R4, RZ, 0x10, R5 ;  /* 0x00000010ff048819 */ /* 0x000fe40000011605 */
[----:B------:R-:W-:Y:S02]  /*5280*/  @!P0 SHF.R.U64 R5, R6, 0x10, R7 ;  /* 0x0000001006058819 */ /* 0x000fe40000001207 */
[----:B------:R-:W-:Y:S02]  /*5290*/  @!P0 PRMT R7, R9, 0x5410, R10 ;  /* 0x0000541009078816 */ /* 0x000fe4000000000a */
[----:B------:R-:W-:Y:S02]  /*52a0*/  @!P0 SHF.L.U32 R9, R44, 0x10, RZ ;  /* 0x000000102c098819 */ /* 0x000fe400000006ff */
[----:B------:R-:W-:Y:S01]  /*52b0*/  @!P0 PRMT R10, R2, 0x5410, R0 ;  /* 0x00005410020a8816 */ /* 0x000fe20000000000 */
[----:B------:R-:W-:Y:S01]  /*52c0*/  @!P0 IMAD.U32 R0, R12, 0x10000, RZ ;  /* 0x000100000c008824 */ /* 0x000fe200078e00ff */
[----:B------:R-:W-:Y:S01]  /*52d0*/  @!P0 PRMT R6, R8, 0x5410, R4 ;  /* 0x0000541008068816 */ /* 0x000fe20000000004 */
[----:B------:R-:W-:Y:S01]  /*52e0*/  @!P0 IMAD.U32 R2, R7, 0x10000, RZ ;  /* 0x0001000007028824 */ /* 0x000fe200078e00ff */
[----:B------:R-:W-:Y:S01]  /*52f0*/  @!P0 PRMT R8, R3, 0x5410, R5 ;  /* 0x0000541003088816 */ /* 0x000fe20000000005 */
[----:B------:R-:W-:Y:S01]  /*5300*/  @!P0 IMAD.U32 R5, R35, 0x10000, RZ ;  /* 0x0001000023058824 */ /* 0x000fe200078e00ff */
[----:B------:R-:W-:Y:S01]  /*5310*/  @!P0 SHF.L.U32 R3, R13, 0x10, RZ ;  /* 0x000000100d038819 */ /* 0x000fe200000006ff */
[C---:B------:R-:W-:Y:S01]  /*5320*/  @!P0 IMAD.U32 R4, R6.reuse, 0x10000, RZ ;  /* 0x0001000006048824 */ /* 0x040fe200078e00ff */
[----:B------:R-:W-:Y:S01]  /*5330*/  @!P0 LOP3.LUT R6, R6, 0xffff0000, RZ, 0xc0, !PT ;  /* 0xffff000006068812 */ /* 0x000fe200078ec0ff */
[C---:B------:R-:W-:Y:S01]  /*5340*/  @!P0 FMUL.FTZ R29, R0.reuse, R5 ;  /* 0x00000005001d8220 */ /* 0x040fe20000410000 */
[----:B------:R-:W-:Y:S01]  /*5350*/  @!P0 LOP3.LUT R7, R7, 0xffff0000, RZ, 0xc0, !PT ;  /* 0xffff000007078812 */ /* 0x000fe200078ec0ff */
[-C--:B------:R-:W-:Y:S02]  /*5360*/  @!P0 FMUL.FTZ R0, R0, R2.reuse ;  /* 0x0000000200008220 */ /* 0x080fe40000410000 */
[----:B------:R-:W-:Y:S02]  /*5370*/  @!P0 FMUL.FTZ R30, R3, R31 ;  /* 0x0000001f031e8220 */ /* 0x000fe40000410000 */
[----:B------:R-:W-:Y:S01]  /*5380*/  @!P0 FFMA.FTZ R73, R9, R2, -R29 ;  /* 0x0000000209498223 */ /* 0x000fe2000001081d */
[----:B------:R-:W-:Y:S01]  /*5390*/  @!P0 LOP3.LUT R2, R13, 0xffff0000, RZ, 0xc0, !PT ;  /* 0xffff00000d028812 */ /* 0x000fe200078ec0ff */
[----:B------:R-:W-:Y:S01]  /*53a0*/  @!P0 FFMA.FTZ R0, R5, R9, R0 ;  /* 0x0000000905008223 */ /* 0x000fe20000010000 */
[----:B------:R-:W-:Y:S01]  /*53b0*/  @!P0 LOP3.LUT R5, R12, 0xffff0000, RZ, 0xc0, !PT ;  /* 0xffff00000c058812 */ /* 0x000fe200078ec0ff */
[-C--:B------:R-:W-:Y:S01]  /*53c0*/  @!P0 FFMA.FTZ R72, R32, R4.reuse, -R30 ;  /* 0x0000000420488223 */ /* 0x080fe2000001081e */
[----:B------:R-:W-:Y:S01]  /*53d0*/  @!P0 LOP3.LUT R30, R44, 0xffff0000, RZ, 0xc0, !PT ;  /* 0xffff00002c1e8812 */ /* 0x000fe200078ec0ff */
[C---:B------:R-:W-:Y:S01]  /*53e0*/  @!P0 FMUL.FTZ R9, R2.reuse, R33 ;  /* 0x0000002102098220 */ /* 0x040fe20000410000 */
[----:B------:R-:W-:Y:S01]  /*53f0*/  @!P0 LOP3.LUT R29, R35, 0xffff0000, RZ, 0xc0, !PT ;  /* 0xffff0000231d8812 */ /* 0x000fe200078ec0ff */
[----:B------:R-:W-:Y:S02]  /*5400*/  @!P0 FMUL.FTZ R3, R3, R4 ;  /* 0x0000000403038220 */ /* 0x000fe40000410000 */
[-C--:B------:R-:W-:Y:S02]  /*5410*/  @!P0 FMUL.FTZ R4, R2, R6.reuse ;  /* 0x0000000602048220 */ /* 0x080fe40000410000 */
[----:B------:R-:W-:Y:S02]  /*5420*/  @!P0 FMUL.FTZ R35, R5, R29 ;  /* 0x0000001d05238220 */ /* 0x000fe40000410000 */
[----:B------:R-:W-:Y:S01]  /*5430*/  @!P0 FFMA.FTZ R71, R34, R6, -R9 ;  /* 0x0000000622478223 */ /* 0x000fe20000010809 */
[----:B------:R-:W-:Y:S01]  /*5440*/  @!P0 LOP3.LUT R6, R14, 0xffff0000, RZ, 0xc0, !PT ;  /* 0xffff00000e068812 */ /* 0x000fe200078ec0ff */
[-C--:B------:R-:W-:Y:S02]  /*5450*/  @!P0 FFMA.FTZ R70, R30, R7.reuse, -R35 ;  /* 0x000000071e468223 */ /* 0x080fe40000010823 */
[C---:B------:R-:W-:Y:S01]  /*5460*/  @!P0 IMAD.U32 R35, R37.reuse, 0x10000, RZ ;  /* 0x0001000025238824 */ /* 0x040fe200078e00ff */
[----:B------:R-:W-:Y:S01]  /*5470*/  @!P0 LOP3.LUT R37, R37, 0xffff0000, RZ, 0xc0, !PT ;  /* 0xffff000025258812 */ /* 0x000fe200078ec0ff */
[----:B------:R-:W-:Y:S02]  /*5480*/  @!P0 FMUL.FTZ R2, R5, R7 ;  /* 0x0000000705028220 */ /* 0x000fe40000410000 */
[----:B------:R-:W-:Y:S02]  /*5490*/  @!P0 IMAD.U32 R5, R14, 0x10000, RZ ;  /* 0x000100000e058824 */ /* 0x000fe400078e00ff */
[C---:B------:R-:W-:Y:S01]  /*54a0*/  @!P0 IMAD.U32 R7, R8.reuse, 0x10000, RZ ;  /* 0x0001000008078824 */ /* 0x040fe200078e00ff */
[----:B------:R-:W-:Y:S01]  /*54b0*/  @!P0 LOP3.LUT R8, R8, 0xffff0000, RZ, 0xc0, !PT ;  /* 0xffff000008088812 */ /* 0x000fe200078ec0ff */
[C---:B------:R-:W-:Y:S02]  /*54c0*/  @!P0 FMUL.FTZ R39, R6.reuse, R37 ;  /* 0x0000002506278220 */ /* 0x040fe40000410000 */
[----:B------:R-:W-:Y:S02]  /*54d0*/  @!P0 FMUL.FTZ R9, R5, R35 ;  /* 0x0000002305098220 */ /* 0x000fe40000410000 */
[-C--:B------:R-:W-:Y:S02]  /*54e0*/  @!P0 FMUL.FTZ R6, R6, R8.reuse ;  /* 0x0000000806068220 */ /* 0x080fe40000410000 */
[----:B------:R-:W-:Y:S01]  /*54f0*/  @!P0 FFMA.FTZ R68, R38, R8, -R39 ;  /* 0x0000000826448223 */ /* 0x000fe20000010827 */
[----:B------:R-:W-:Y:S01]  /*5500*/  @!P0 LOP3.LUT R8, R15, 0xffff0000, RZ, 0xc0, !PT ;  /* 0xffff00000f088812 */ /* 0x000fe200078ec0ff */
[C---:B------:R-:W-:Y:S01]  /*5510*/  @!P0 IMAD.U32 R39, R41.reuse, 0x10000, RZ ;  /* 0x0001000029278824 */ /* 0x040fe200078e00ff */
[----:B------:R-:W-:Y:S01]  /*5520*/  @!P0 LOP3.LUT R41, R41, 0xffff0000, RZ, 0xc0, !PT ;  /* 0xffff000029298812 */ /* 0x000fe200078ec0ff */
[-C--:B------:R-:W-:Y:S02]  /*5530*/  @!P0 FMUL.FTZ R5, R5, R7.reuse ;  /* 0x0000000705058220 */ /* 0x080fe40000410000 */
[----:B------:R-:W-:Y:S02]  /*5540*/  @!P0 FFMA.FTZ R69, R36, R7, -R9 ;  /* 0x0000000724458223 */ /* 0x000fe40000010809 */
[----:B------:R-:W-:Y:S02]  /*5550*/  @!P0 IMAD.U32 R7, R15, 0x10000, RZ ;  /* 0x000100000f078824 */ /* 0x000fe400078e00ff */
[C---:B------:R-:W-:Y:S01]  /*5560*/  @!P0 IMAD.U32 R9, R10.reuse, 0x10000, RZ ;  /* 0x000100000a098824 */ /* 0x040fe200078e00ff */
[----:B------:R-:W-:Y:S01]  /*5570*/  @!P0 LOP3.LUT R10, R10, 0xffff0000, RZ, 0xc0, !PT ;  /* 0xffff00000a0a8812 */ /* 0x000fe200078ec0ff */
[----:B------:R-:W-:Y:S01]  /*5580*/  @!P0 FFMA.FTZ R2, R29, R30, R2 ;  /* 0x0000001e1d028223 */ /* 0x000fe20000010002 */
[----:B------:R-:W-:Y:S01]  /*5590*/  @!P0 F2FP.BF16.PACK_AB R29, R68, R69 ;  /* 0x00000045441d823e */ /* 0x000fe200000010ff */
[----:B------:R-:W-:Y:S02]  /*55a0*/  @!P0 FMUL.FTZ R43, R7, R39 ;  /* 0x00000027072b8220 */ /* 0x000fe40000410000 */
[----:B------:R-:W-:Y:S02]  /*55b0*/  @!P0 FMUL.FTZ R61, R8, R41 ;  /* 0x00000029083d8220 */ /* 0x000fe40000410000 */
[----:B------:R-:W-:Y:S02]  /*55c0*/  @!P0 FFMA.FTZ R3, R31, R32, R3 ;  /* 0x000000201f038223 */ /* 0x000fe40000010003 */
[----:B------:R-:W-:Y:S02]  /*55d0*/  @!P0 FFMA.FTZ R4, R33, R34, R4 ;  /* 0x0000002221048223 */ /* 0x000fe40000010004 */
[----:B------:R-:W-:Y:S02]  /*55e0*/  @!P0 FFMA.FTZ R43, R40, R9, -R43 ;  /* 0x00000009282b8223 */ /* 0x000fe4000001082b */
[----:B------:R-:W-:Y:S01]  /*55f0*/  @!P0 FFMA.FTZ R61, R42, R10, -R61 ;  /* 0x0000000a2a3d8223 */ /* 0x000fe2000001083d */
[----:B------:R-:W-:Y:S01]  /*5600*/  @!P0 F2FP.BF16.PACK_AB R3, R4, R3 ;  /* 0x000000030403823e */ /* 0x000fe200000010ff */
[----:B------:R-:W-:Y:S01]  /*5610*/  @!P0 FMUL.FTZ R7, R7, R9 ;  /* 0x0000000907078220 */ /* 0x000fe20000410000 */
[----:B------:R-:W-:Y:S01]  /*5620*/  @!P0 F2FP.BF16.PACK_AB R9, R70, R73 ;  /* 0x000000494609823e */ /* 0x000fe200000010ff */
[----:B------:R-:W-:Y:S01]  /*5630*/  @!P0 FFMA.FTZ R5, R35, R36, R5 ;  /* 0x0000002423058223 */ /* 0x000fe20000010005 */
[----:B------:R-:W-:Y:S01]  /*5640*/  @!P0 F2FP.BF16.PACK_AB R30, R61, R43 ;  /* 0x0000002b3d1e823e */ /* 0x000fe200000010ff */
[----:B------:R-:W-:Y:S01]  /*5650*/  @!P0 FMUL.FTZ R8, R8, R10 ;  /* 0x0000000a08088220 */ /* 0x000fe20000410000 */
[----:B------:R-:W-:Y:S01]  /*5660*/  @!P0 F2FP.BF16.PACK_AB R10, R71, R72 ;  /* 0x00000048470a823e */ /* 0x000fe200000010ff */
[----:B------:R-:W-:Y:S01]  /*5670*/  @!P0 FFMA.FTZ R6, R37, R38, R6 ;  /* 0x0000002625068223 */ /* 0x000fe20000010006 */
[----:B------:R-:W-:Y:S01]  /*5680*/  @!P0 MOV R44, R9 ;  /* 0x00000009002c8202 */ /* 0x000fe20000000f00 */
[----:B------:R-:W-:Y:S01]  /*5690*/  @!P0 FFMA.FTZ R7, R39, R40, R7 ;  /* 0x0000002827078223 */ /* 0x000fe20000010007 */
[----:B------:R-:W-:Y:S01]  /*56a0*/  @!P0 MOV R47, R30 ;  /* 0x0000001e002f8202 */ /* 0x000fe20000000f00 */
[----:B------:R-:W-:Y:S01]  /*56b0*/  @!P0 FFMA.FTZ R8, R41, R42, R8 ;  /* 0x0000002a29088223 */ /* 0x000fe20000010008 */
[----:B------:R-:W-:Y:S01]  /*56c0*/  @!P0 F2FP.BF16.PACK_AB R9, R2, R0 ;  /* 0x000000000209823e */ /* 0x000fe200000010ff */
[----:B------:R-:W-:Y:S01]  /*56d0*/  @!P0 IMAD.MOV.U32 R45, RZ, RZ, R10 ;  /* 0x000000ffff2d8224 */ /* 0x000fe200078e000a */
[----:B------:R-:W-:Y:S01]  /*56e0*/  @!P0 F2FP.BF16.PACK_AB R2, R6, R5 ;  /* 0x000000050602823e */ /* 0x000fe200000010ff */
[----:B------:R-:W-:Y:S01]  /*56f0*/  @!P0 IMAD.MOV.U32 R46, RZ, RZ, R29 ;  /* 0x000000ffff2e8224 */ /* 0x000fe200078e001d */
[----:B------:R-:W-:Y:S01]  /*5700*/  @!P0 F2FP.BF16.PACK_AB R0, R8, R7 ;  /* 0x000000070800823e */ /* 0x000fe200000010ff */
[----:B------:R-:W-:Y:S01]  /*5710*/  @!P0 IMAD.MOV.U32 R12, RZ, RZ, R9 ;  /* 0x000000ffff0c8224 */ /* 0x000fe200078e0009 */
[----:B------:R-:W-:Y:S01]  /*5720*/  @!P0 MOV R14, R2 ;  /* 0x00000002000e8202 */ /* 0x000fe20000000f00 */
[----:B------:R-:W-:Y:S01]  /*5730*/  @!P0 IMAD.MOV.U32 R13, RZ, RZ, R3 ;  /* 0x000000ffff0d8224 */ /* 0x000fe200078e0003 */
[----:B------:R1:W-:Y:S01]  /*5740*/  STG.E.128 [R64.64], R44 ;  /* 0x0000002c40007986 */ /* 0x0003e2000c101d06 */
[----:B------:R-:W-:Y:S07]  /*5750*/  @!P0 IMAD.MOV.U32 R15, RZ, RZ, R0 ;  /* 0x000000ffff0f8224 */ /* 0x000fee00078e0000 */
[----:B------:R1:W-:Y:S02]  /*5760*/  @!P2 STG.E.128 [R62.64], R12 ;  /* 0x0000000c3e00a986 */ /* 0x0003e4000c101d06 */
.L_x_176:
[----:B------:R-:W-:Y:S05]  /*5770*/  BSYNC B0 ;  /* 0x0000000000007941 */ /* 0x000fea0003800000 */
.L_x_175:
[----:B------:R-:W-:Y:S01]  /*5780*/  ISETP.GE.AND P0, PT, R24, c[0x0][0x1d4], PT ;  /* 0x0000750018007a0c */ /* 0x000fe20003f06270 */
[----:B------:R-:W-:Y:S01]  /*5790*/  @!UPT UIADD3 URZ, URZ, URZ, URZ ;  /* 0x0000003f3f3ff290 */ /* 0x000fe2000fffe03f */
[----:B------:R-:W-:Y:S11]  /*57a0*/  BSSY B0, `(.L_x_177) ;  /* 0x0000071000007945 */ /* 0x000ff60003800000 */
[----:B------:R-:W-:-:S05]  /*57b0*/  @P0 BRA `(.L_x_178) ;  /* 0x000006f000000947 */ /* 0x000fca0003800000 */
[----:B------:R-:W-:Y:S01]  /*57c0*/  ISETP.GE.AND P2, PT, R79, c[0x0][0x1d4], PT ;  /* 0x000075004f007a0c */ /* 0x000fe20003f46270 */
[----:B-1----:R-:W-:Y:S01]  /*57d0*/  LDS.128 R12, [R109+0x6100] ;  /* 0x006100006d0c7984 */ /* 0x002fe20000000c00 */
[-C--:B------:R-:W-:Y:S04]  /*57e0*/  IADD3 R0, P1, P0, R74, R67.reuse, R102 ;  /* 0x000000434a007210 */ /* 0x080fe8000783e066 */
[-C--:B------:R-:W-:Y:S03]  /*57f0*/  IADD3.X R3, R76, R66.reuse, R117, P1, P0 ;  /* 0x000000424c037210 */ /* 0x080fe60000fe0475 */
[----:B------:R-:W1:Y:S04]  /*5800*/  LDS.128 R40, [R119+0x6100] ;  /* 0x0061000077287984 */ /* 0x000e680000000c00 */
[----:B------:R-:W-:Y:S04]  /*5810*/  @!P2 IADD3 R2, P1, P0, R74, R67, R79 ;  /* 0x000000434a02a210 */ /* 0x000fe8000783e04f */
[----:B------:R-:W-:Y:S02]  /*5820*/  @!P2 IADD3.X R4, R76, R66, R112, P1, P0 ;  /* 0x000000424c04a210 */ /* 0x000fe40000fe0470 */
[C---:B------:R-:W-:Y:S04]  /*5830*/  LEA R46, P0, R0.reuse, c[0x0][0x1c8], 0x1 ;  /* 0x00007200002e7a11 */ /* 0x040fe800078008ff */
[----:B------:R-:W-:Y:S02]  /*5840*/  LEA.HI.X R47, R0, c[0x0][0x1cc], R3, 0x1, P0 ;  /* 0x00007300002f7a11 */ /* 0x000fe400000f0c03 */
[C---:B------:R-:W-:Y:S04]  /*5850*/  @!P2 LEA R44, P0, R2.reuse, c[0x0][0x1c8], 0x1 ;  /* 0x00007200022caa11 */ /* 0x040fe800078008ff */
[----:B------:R-:W-:Y:S02]  /*5860*/  @!P2 LEA.HI.X R45, R2, c[0x0][0x1cc], R4, 0x1, P0 ;  /* 0x00007300022daa11 */ /* 0x000fe400000f0c04 */
[----:B------:R-:W-:Y:S11]  /*5870*/  ISETP.GE.AND P0, PT, R24, c[0x0][0x27c], PT ;  /* 0x00009f0018007a0c */ /* 0x000ff60003f06270 */
[----:B------:R-:W-:Y:S02]  /*5880*/  @!UPT UIADD3 URZ, URZ, URZ, URZ ;  /* 0x0000003f3f3ff290 */ /* 0x000fe4000fffe03f */
[----:B------:R-:W-:Y:S02]  /*5890*/  @!P0 SHF.R.U32.HI R3, RZ, 0x10, R17 ;  /* 0x00000010ff038819 */ /* 0x000fe40000011611 */
[----:B------:R-:W-:Y:S02]  /*58a0*/  @!P0 SHF.R.U64 R2, R18, 0x10, R19 ;  /* 0x0000001012028819 */ /* 0x000fe40000001213 */
[----:B------:R-:W-:Y:S01]  /*58b0*/  @!P0 SHF.R.U64 R5, R48, 0x10, R49 ;  /* 0x0000001030058819 */ /* 0x000fe20000001231 */
[----:B-1----:R-:W-:Y:S01]  /*58c0*/  @!P0 IMAD.U32 R10, R40, 0x10000, RZ ;  /* 0x00010000280a8824 */ /* 0x002fe200078e00ff */
[C---:B------:R-:W-:Y:S01]  /*58d0*/  @!P0 LOP3.LUT R36, R43.reuse, 0xffff0000, RZ, 0xc0, !PT ;  /* 0xffff00002b248812 */ /* 0x040fe200078ec0ff */
[----:B------:R-:W-:Y:S01]  /*58e0*/  @!P0 IMAD.U32 R34, R43, 0x10000, RZ ;  /* 0x000100002b228824 */ /* 0x000fe200078e00ff */
[C---:B------:R-:W-:Y:S01]  /*58f0*/  @!P0 LOP3.LUT R32, R42.reuse, 0xffff0000, RZ, 0xc0, !PT ;  /* 0xffff00002a208812 */ /* 0x040fe200078ec0ff */
[----:B------:R-:W-:Y:S01]  /*5900*/  @!P0 IMAD.U32 R30, R42, 0x10000, RZ ;  /* 0x000100002a1e8824 */ /* 0x000fe200078e00ff */
[----:B------:R-:W-:Y:S01]  /*5910*/  @!P0 PRMT R9, R26, 0x5432, R2 ;  /* 0x000054321a098816 */ /* 0x000fe20000000002 */
[----:B------:R-:W-:Y:S01]  /*5920*/  @!P0 IMAD.U32 R2, R12, 0x10000, RZ ;  /* 0x000100000c028824 */ /* 0x000fe200078e00ff */
[----:B------:R-:W-:Y:S02]  /*5930*/  @!P0 SHF.R.U64 R0, R16, 0x10, R17 ;  /* 0x0000001010008819 */ /* 0x000fe40000001211 */
[----:B------:R-:W-:Y:S02]  /*5940*/  @!P0 PRMT R16, R56, 0x5410, R5 ;  /* 0x0000541038108816 */ /* 0x000fe40000000005 */
[C---:B------:R-:W-:Y:S02]  /*5950*/  @!P0 PRMT R5, R11.reuse, 0x5410, R3 ;  /* 0x000054100b058816 */ /* 0x040fe40000000003 */
[----:B------:R-:W-:Y:S02]  /*5960*/  @!P0 LOP3.LUT R3, R12, 0xffff0000, RZ, 0xc0, !PT ;  /* 0xffff00000c038812 */ /* 0x000fe400078ec0ff */
[----:B------:R-:W-:Y:S02]  /*5970*/  @!P0 SHF.R.U32.HI R8, RZ, 0x10, R51 ;  /* 0x00000010ff088819 */ /* 0x000fe40000011633 */
[----:B------:R-:W-:Y:S02]  /*5980*/  @!P0 SHF.R.U32.HI R6, RZ, 0x10, R49 ;  /* 0x00000010ff068819 */ /* 0x000fe40000011631 */
[----:B------:R-:W-:Y:S02]  /*5990*/  @!P0 SHF.R.U32.HI R4, RZ, 0x10, R19 ;  /* 0x00000010ff048819 */ /* 0x000fe40000011613 */
[----:B------:R-:W-:Y:S02]  /*59a0*/  @!P0 PRMT R0, R11, 0x5432, R0 ;  /* 0x000054320b008816 */ /* 0x000fe40000000000 */
[----:B------:R-:W-:Y:S02]  /*59b0*/  @!P0 LOP3.LUT R11, R16, 0xffff0000, RZ, 0xc0, !PT ;  /* 0xffff0000100b8812 */ /* 0x000fe400078ec0ff */
[----:B------:R-:W-:Y:S02]  /*59c0*/  @!P0 SHF.R.U64 R7, R50, 0x10, R51 ;  /* 0x0000001032078819 */ /* 0x000fe40000001233 */
[----:B------:R-:W-:Y:S01]  /*59d0*/  @!P0 PRMT R29, R57, 0x5410, R8 ;  /* 0x00005410391d8816 */ /* 0x000fe20000000008 */
[----:B------:R-:W-:Y:S01]  /*59e0*/  @!P0 IMAD.U32 R8, R16, 0x10000, RZ ;  /* 0x0001000010088824 */ /* 0x000fe200078e00ff */
[----:B------:R-:W-:Y:S01]  /*59f0*/  @!P0 LOP3.LUT R16, R40, 0xffff0000, RZ, 0xc0, !PT ;  /* 0xffff000028108812 */ /* 0x000fe200078ec0ff */
[----:B------:R-:W-:Y:S01]  /*5a00*/  @!P0 FMUL.FTZ R18, R3, R11 ;  /* 0x0000000b03128220 */ /* 0x000fe20000410000 */
[----:B------:R-:W-:Y:S01]  /*5a10*/  @!P0 PRMT R19, R56, 0x5432, R6 ;  /* 0x0000543238138816 */ /* 0x000fe20000000006 */
[----:B------:R-:W-:Y:S01]  /*5a20*/  @!P0 FMUL.FTZ R17, R2, R8 ;  /* 0x0000000802118220 */ /* 0x000fe20000410000 */
[----:B------:R-:W-:Y:S01]  /*5a30*/  @!P0 PRMT R6, R26, 0x5410, R4 ;  /* 0x000054101a068816 */ /* 0x000fe20000000004 */
[----:B------:R-:W-:Y:S01]  /*5a40*/  @!P0 IMAD.U32 R33, R29, 0x10000, RZ ;  /* 0x000100001d218824 */ /* 0x000fe200078e00ff */
[----:B------:R-:W-:Y:S02]  /*5a50*/  @!P0 LOP3.LUT R26, R41, 0xffff0000, RZ, 0xc0, !PT ;  /* 0xffff0000291a8812 */ /* 0x000fe400078ec0ff */
[C---:B------:R-:W-:Y:S02]  /*5a60*/  @!P0 LOP3.LUT R4, R0.reuse, 0xffff0000, RZ, 0xc0, !PT ;  /* 0xffff000000048812 */ /* 0x040fe400078ec0ff */
[----:B------:R-:W-:Y:S02]  /*5a70*/  @!P0 LOP3.LUT R35, R29, 0xffff0000, RZ, 0xc0, !PT ;  /* 0xffff00001d238812 */ /* 0x000fe400078ec0ff */
[----:B------:R-:W-:Y:S01]  /*5a80*/  @!P0 PRMT R31, R57, 0x5432, R7 ;  /* 0x00005432391f8816 */ /* 0x000fe20000000007 */
[----:B------:R-:W-:Y:S02]  /*5a90*/  @!P0 IMAD.U32 R7, R0, 0x10000, RZ ;  /* 0x0001000000078824 */ /* 0x000fe400078e00ff */
[-C--:B------:R-:W-:Y:S02]  /*5aa0*/  @!P0 FFMA.FTZ R51, R16, R4.reuse, -R18 ;  /* 0x0000000410338223 */ /* 0x080fe40000010812 */
[-C--:B------:R-:W-:Y:S02]  /*5ab0*/  @!P0 FMUL.FTZ R0, R2, R7.reuse ;  /* 0x0000000702008220 */ /* 0x080fe40000410000 */
[----:B------:R-:W-:Y:S01]  /*5ac0*/  @!P0 FFMA.FTZ R56, R10, R7, -R17 ;  /* 0x000000070a388223 */ /* 0x000fe20000010811 */
[----:B------:R-:W-:Y:S01]  /*5ad0*/  @!P0 SHF.L.U32 R17, R19, 0x10, RZ ;  /* 0x0000001013118819 */ /* 0x000fe200000006ff */
[----:B------:R-:W-:Y:S01]  /*5ae0*/  @!P0 FMUL.FTZ R2, R3, R4 ;  /* 0x0000000403028220 */ /* 0x000fe20000410000 */
[C---:B------:R-:W-:Y:S01]  /*5af0*/  @!P0 LOP3.LUT R4, R13.reuse, 0xffff0000, RZ, 0xc0, !PT ;  /* 0xffff00000d048812 */ /* 0x040fe200078ec0ff */
[----:B------:R-:W-:Y:S01]  /*5b00*/  @!P0 IMAD.U32 R3, R13, 0x10000, RZ ;  /* 0x000100000d038824 */ /* 0x000fe200078e00ff */
[----:B------:R-:W-:Y:S01]  /*5b10*/  @!P0 LOP3.LUT R19, R19, 0xffff0000, RZ, 0xc0, !PT ;  /* 0xffff000013138812 */ /* 0x000fe200078ec0ff */
[C---:B------:R-:W-:Y:S01]  /*5b20*/  @!P0 IMAD.U32 R7, R5.reuse, 0x10000, RZ ;  /* 0x0001000005078824 */ /* 0x040fe200078e00ff */
[----:B------:R-:W-:Y:S01]  /*5b30*/  @!P0 LOP3.LUT R5, R5, 0xffff0000, RZ, 0xc0, !PT ;  /* 0xffff000005058812 */ /* 0x000fe200078ec0ff */
[----:B------:R-:W-:Y:S02]  /*5b40*/  @!P0 FFMA.FTZ R0, R8, R10, R0 ;  /* 0x0000000a08008223 */ /* 0x000fe40000010000 */
[C---:B------:R-:W-:Y:S02]  /*5b50*/  @!P0 FMUL.FTZ R10, R4.reuse, R19 ;  /* 0x00000013040a8220 */ /* 0x040fe40000410000 */
[----:B------:R-:W-:Y:S02]  /*5b60*/  @!P0 IMAD.U32 R18, R41, 0x10000, RZ ;  /* 0x0001000029128824 */ /* 0x000fe400078e00ff */
[----:B------:R-:W-:Y:S02]  /*5b70*/  @!P0 FMUL.FTZ R8, R3, R17 ;  /* 0x0000001103088220 */ /* 0x000fe40000410000 */
[-C--:B------:R-:W-:Y:S02]  /*5b80*/  @!P0 FMUL.FTZ R4, R4, R5.reuse ;  /* 0x0000000504048220 */ /* 0x080fe40000410000 */
[----:B------:R-:W-:Y:S01]  /*5b90*/  @!P0 FFMA.FTZ R49, R26, R5, -R10 ;  /* 0x000000051a318223 */ /* 0x000fe2000001080a */
[----:B------:R-:W-:Y:S01]  /*5ba0*/  @!P0 LOP3.LUT R5, R15, 0xffff0000, RZ, 0xc0, !PT ;  /* 0xffff00000f058812 */ /* 0x000fe200078ec0ff */
[-C--:B------:R-:W-:Y:S02]  /*5bb0*/  @!P0 FMUL.FTZ R3, R3, R7.reuse ;  /* 0x0000000703038220 */ /* 0x080fe40000410000 */
[----:B------:R-:W-:Y:S01]  /*5bc0*/  @!P0 FFMA.FTZ R50, R18, R7, -R8 ;  /* 0x0000000712328223 */ /* 0x000fe20000010808 */
[C---:B------:R-:W-:Y:S01]  /*5bd0*/  @!P0 SHF.L.U32 R8, R6.reuse, 0x10, RZ ;  /* 0x0000001006088819 */ /* 0x040fe200000006ff */
[----:B------:R-:W-:Y:S01]  /*5be0*/  @!P0 IMAD.U32 R7, R15, 0x10000, RZ ;  /* 0x000100000f078824 */ /* 0x000fe200078e00ff */
[----:B------:R-:W-:Y:S01]  /*5bf0*/  @!P0 LOP3.LUT R6, R6, 0xffff0000, RZ, 0xc0, !PT ;  /* 0xffff000006068812 */ /* 0x000fe200078ec0ff */
[----:B------:R-:W-:Y:S02]  /*5c00*/  @!P0 FMUL.FTZ R29, R5, R35 ;  /* 0x00000023051d8220 */ /* 0x000fe40000410000 */
[C---:B------:R-:W-:Y:S02]  /*5c10*/  @!P0 FMUL.FTZ R10, R7.reuse, R33 ;  /* 0x00000021070a8220 */ /* 0x040fe40000410000 */
[-C--:B------:R-:W-:Y:S02]  /*5c20*/  @!P0 FMUL.FTZ R7, R7, R8.reuse ;  /* 0x0000000807078220 */ /* 0x080fe40000410000 */
[----:B------:R-:W-:Y:S02]  /*5c30*/  @!P0 FFMA.FTZ R48, R34, R8, -R10 ;  /* 0x0000000822308223 */ /* 0x000fe4000001080a */
[-C--:B------:R-:W-:Y:S02]  /*5c40*/  @!P0 FMUL.FTZ R8, R5, R6.reuse ;  /* 0x0000000605088220 */ /* 0x080fe40000410000 */
[----:B------:R-:W-:Y:S01]  /*5c50*/  @!P0 FFMA.FTZ R39, R36, R6, -R29 ;  /* 0x0000000624278223 */ /* 0x000fe2000001081d */
[C---:B------:R-:W-:Y:S01]  /*5c60*/  @!P0 LOP3.LUT R6, R14.reuse, 0xffff0000, RZ, 0xc0, !PT ;  /* 0xffff00000e068812 */ /* 0x040fe200078ec0ff */
[C---:B------:R-:W-:Y:S01]  /*5c70*/  @!P0 IMAD.U32 R29, R31.reuse, 0x10000, RZ ;  /* 0x000100001f1d8824 */ /* 0x040fe200078e00ff */
[----:B------:R-:W-:Y:S01]  /*5c80*/  @!P0 LOP3.LUT R31, R31, 0xffff0000, RZ, 0xc0, !PT ;  /* 0xffff00001f1f8812 */ /* 0x000fe200078ec0ff */
[----:B------:R-:W-:Y:S02]  /*5c90*/  @!P0 IMAD.U32 R5, R14, 0x10000, RZ ;  /* 0x000100000e058824 */ /* 0x000fe400078e00ff */
[C---:B------:R-:W-:Y:S01]  /*5ca0*/  @!P0 IMAD.U32 R10, R9.reuse, 0x10000, RZ ;  /* 0x00010000090a8824 */ /* 0x040fe200078e00ff */
[----:B------:R-:W-:Y:S01]  /*5cb0*/  @!P0 LOP3.LUT R9, R9, 0xffff0000, RZ, 0xc0, !PT ;  /* 0xffff000009098812 */ /* 0x000fe200078ec0ff */
[----:B------:R-:W-:Y:S02]  /*5cc0*/  @!P0 FMUL.FTZ R37, R5, R29 ;  /* 0x0000001d05258220 */ /* 0x000fe40000410000 */
[----:B------:R-:W-:Y:S02]  /*5cd0*/  @!P0 FMUL.FTZ R38, R6, R31 ;  /* 0x0000001f06268220 */ /* 0x000fe40000410000 */
[----:B------:R-:W-:Y:S01]  /*5ce0*/  @!P0 FFMA.FTZ R2, R11, R16, R2 ;  /* 0x000000100b028223 */ /* 0x000fe20000010002 */
[----:B------:R-:W-:Y:S01]  /*5cf0*/  @!P0 F2FP.BF16.PACK_AB R16, R39, R48 ;  /* 0x000000302710823e */ /* 0x000fe200000010ff */
[----:B------:R-:W-:Y:S02]  /*5d00*/  @!P0 FMUL.FTZ R5, R5, R10 ;  /* 0x0000000a05058220 */ /* 0x000fe40000410000 */
[----:B------:R-:W-:Y:S02]  /*5d10*/  @!P0 FFMA.FTZ R3, R17, R18, R3 ;  /* 0x0000001211038223 */ /* 0x000fe40000010003 */
[----:B------:R-:W-:Y:S01]  /*5d20*/  @!P0 FFMA.FTZ R37, R30, R10, -R37 ;  /* 0x0000000a1e258223 */ /* 0x000fe20000010825 */
[----:B------:R-:W-:Y:S01]  /*5d30*/  @!P0 F2FP.BF16.PACK_AB R10, R49, R50 ;  /* 0x00000032310a823e */ /* 0x000fe200000010ff */
[-C--:B------:R-:W-:Y:S02]  /*5d40*/  @!P0 FMUL.FTZ R6, R6, R9.reuse ;  /* 0x0000000906068220 */ /* 0x080fe40000410000 */
[----:B------:R-:W-:Y:S01]  /*5d50*/  @!P0 FFMA.FTZ R38, R32, R9, -R38 ;  /* 0x0000000920268223 */ /* 0x000fe20000010826 */
[----:B------:R-:W-:Y:S01]  /*5d60*/  @!P0 F2FP.BF16.PACK_AB R9, R51, R56 ;  /* 0x000000383309823e */ /* 0x000fe200000010ff */
[----:B------:R-:W-:Y:S02]  /*5d70*/  @!P0 FFMA.FTZ R4, R19, R26, R4 ;  /* 0x0000001a13048223 */ /* 0x000fe40000010004 */
[----:B------:R-:W-:Y:S01]  /*5d80*/  @!P0 FFMA.FTZ R5, R29, R30, R5 ;  /* 0x0000001e1d058223 */ /* 0x000fe20000010005 */
[----:B------:R-:W-:Y:S01]  /*5d90*/  @!P0 MOV R40, R9 ;  /* 0x0000000900288202 */ /* 0x000fe20000000f00 */
[----:B------:R-:W-:Y:S01]  /*5da0*/  @!P0 FFMA.FTZ R6, R31, R32, R6 ;  /* 0x000000201f068223 */ /* 0x000fe20000010006 */
[----:B------:R-:W-:Y:S01]  /*5db0*/  @!P0 F2FP.BF16.PACK_AB R11, R38, R37 ;  /* 0x00000025260b823e */ /* 0x000fe200000010ff */
[----:B------:R-:W-:Y:S01]  /*5dc0*/  @!P0 FFMA.FTZ R7, R33, R34, R7 ;  /* 0x0000002221078223 */ /* 0x000fe20000010007 */
[----:B------:R-:W-:Y:S01]  /*5dd0*/  @!P0 F2FP.BF16.PACK_AB R9, R2, R0 ;  /* 0x000000000209823e */ /* 0x000fe200000010ff */
        /* <DEDUP_REMOVED lines=8> */
[----:B------:R-:W-:Y:S02]  /*5e60*/  @!P0 IMAD.MOV.U32 R12, RZ, RZ, R9 ;  /* 0x000000ffff0c8224 */ /* 0x000fe400078e0009 */
[----:B------:R-:W-:Y:S01]  /*5e70*/  @!P0 IMAD.MOV.U32 R14, RZ, RZ, R2 ;  /* 0x000000ffff0e8224 */ /* 0x000fe200078e0002 */
[----:B------:R1:W-:Y:S01]  /*5e80*/  STG.E.128 [R46.64], R40 ;  /* 0x000000282e007986 */ /* 0x0003e2000c101d06 */
[----:B------:R-:W-:Y:S07]  /*5e90*/  @!P0 IMAD.MOV.U32 R15, RZ, RZ, R0 ;  /* 0x000000ffff0f8224 */ /* 0x000fee00078e0000 */
[----:B------:R1:W-:Y:S02]  /*5ea0*/  @!P2 STG.E.128 [R44.64], R12 ;  /* 0x0000000c2c00a986 */ /* 0x0003e4000c101d06 */
.L_x_178:
[----:B------:R-:W-:Y:S05]  /*5eb0*/  BSYNC B0 ;  /* 0x0000000000007941 */ /* 0x000fea0003800000 */
.L_x_177:
[----:B------:R-:W-:Y:S11]  /*5ec0*/  ISETP.GE.AND P0, PT, R25, c[0x0][0x1d4], PT ;  /* 0x0000750019007a0c */ /* 0x000ff60003f06270 */
[----:B------:R-:W-:Y:S02]  /*5ed0*/  @!UPT UIADD3 URZ, URZ, URZ, URZ ;  /* 0x0000003f3f3ff290 */ /* 0x000fe4000fffe03f */
[----:B------:R-:W-:-:S05]  /*5ee0*/  @P0 BRA `(.L_x_162) ;  /* 0x000008a000000947 */ /* 0x000fca0003800000 */
[----:B------:R-:W-:Y:S01]  /*5ef0*/  IADD3 R9, P1, P0, R74, R67, R85 ;  /* 0x000000434a097210 */ /* 0x000fe2000783e055 */
[----:B-1----:R-:W-:Y:S03]  /*5f00*/  LDS.128 R12, [R108+0x6100] ;  /* 0x006100006c0c7984 */ /* 0x002fe60000000c00 */
[----:B------:R-:W-:Y:S02]  /*5f10*/  IADD3.X R10, R76, R66, R116, P1, P0 ;  /* 0x000000424c0a7210 */ /* 0x000fe40000fe0474 */
[----:B------:R-:W-:Y:S02]  /*5f20*/  ISETP.GE.AND P0, PT, R25, c[0x0][0x27c], PT ;  /* 0x00009f0019007a0c */ /* 0x000fe40003f06270 */
[C---:B------:R-:W-:Y:S01]  /*5f30*/  LEA R44, P1, R9.reuse, c[0x0][0x1c8], 0x1 ;  /* 0x00007200092c7a11 */ /* 0x040fe200078208ff */
[----:B------:R-:W1:Y:S03]  /*5f40*/  LDS.128 R36, [R114+0x6100] ;  /* 0x0061000072247984 */ /* 0x000e660000000c00 */
[----:B------:R-:W-:Y:S02]  /*5f50*/  LEA.HI.X R45, R9, c[0x0][0x1cc], R10, 0x1, P1 ;  /* 0x00007300092d7a11 */ /* 0x000fe400008f0c0a */
[----:B------:R-:W-:Y:S05]  /*5f60*/  ISETP.GE.AND P1, PT, R83, c[0x0][0x1d4], PT ;  /* 0x0000750053007a0c */ /* 0x000fea0003f26270 */
[--C-:B------:R-:W-:Y:S02]  /*5f70*/  @!P0 SHF.R.U32.HI R2, RZ, 0x10, R21.reuse ;  /* 0x00000010ff028819 */ /* 0x100fe40000011615 */
[----:B------:R-:W-:Y:S02]  /*5f80*/  @!P0 SHF.R.U64 R0, R20, 0x10, R21 ;  /* 0x0000001014008819 */ /* 0x000fe40000001215 */
[C---:B------:R-:W-:Y:S02]  /*5f90*/  @!P0 PRMT R11, R27.reuse, 0x5410, R2 ;  /* 0x000054101b0b8816 */ /* 0x040fe40000000002 */
[--C-:B------:R-:W-:Y:S02]  /*5fa0*/  @!P0 SHF.R.U64 R4, R22, 0x10, R23.reuse ;  /* 0x0000001016048819 */ /* 0x100fe40000001217 */
[----:B------:R-:W-:Y:S02]  /*5fb0*/  @!P0 SHF.R.U32.HI R5, RZ, 0x10, R23 ;  /* 0x00000010ff058819 */ /* 0x000fe40000011617 */
[----:B------:R-:W-:Y:S01]  /*5fc0*/  @!P0 PRMT R2, R27, 0x5432, R0 ;  /* 0x000054321b028816 */ /* 0x000fe20000000000 */
[C---:B------:R-:W-:Y:S01]  /*5fd0*/  @!P0 IMAD.U32 R0, R11.reuse, 0x10000, RZ ;  /* 0x000100000b008824 */ /* 0x040fe200078e00ff */
[----:B------:R-:W-:Y:S02]  /*5fe0*/  @!P0 LOP3.LUT R11, R11, 0xffff0000, RZ, 0xc0, !PT ;  /* 0xffff00000b0b8812 */ /* 0x000fe400078ec0ff */
[----:B------:R-:W-:Y:S02]  /*5ff0*/  @!P0 SHF.R.U32.HI R7, RZ, 0x10, R55 ;  /* 0x00000010ff078819 */ /* 0x000fe40000011637 */
[----:B------:R-:W-:Y:S02]  /*6000*/  @!P0 PRMT R10, R28, 0x5410, R5 ;  /* 0x000054101c0a8816 */ /* 0x000fe40000000005 */
[----:B------:R-:W-:Y:S02]  /*6010*/  @!P0 LOP3.LUT R5, R2, 0xffff0000, RZ, 0xc0, !PT ;  /* 0xffff000002058812 */ /* 0x000fe400078ec0ff */
[----:B------:R-:W-:Y:S02]  /*6020*/  @!P0 PRMT R16, R59, 0x5410, R7 ;  /* 0x000054103b108816 */ /* 0x000fe40000000007 */
[----:B------:R-:W-:Y:S02]  /*6030*/  @!P0 SHF.R.U32.HI R3, RZ, 0x10, R53 ;  /* 0x00000010ff038819 */ /* 0x000fe40000011635 */
[C---:B------:R-:W-:Y:S02]  /*6040*/  @!P0 SHF.L.U32 R32, R16.reuse, 0x10, RZ ;  /* 0x0000001010208819 */ /* 0x040fe400000006ff */
[----:B------:R-:W-:Y:S02]  /*6050*/  @!P0 LOP3.LUT R34, R16, 0xffff0000, RZ, 0xc0, !PT ;  /* 0xffff000010228812 */ /* 0x000fe400078ec0ff */
[----:B------:R-:W-:Y:S01]  /*6060*/  @!P0 LOP3.LUT R16, R10, 0xffff0000, RZ, 0xc0, !PT ;  /* 0xffff00000a108812 */ /* 0x000fe200078ec0ff */
[C---:B-1----:R-:W-:Y:S01]  /*6070*/  @!P0 IMAD.U32 R23, R37.reuse, 0x10000, RZ ;  /* 0x0001000025178824 */ /* 0x042fe200078e00ff */
[----:B------:R-:W-:Y:S01]  /*6080*/  @!P0 SHF.L.U32 R19, R36, 0x10, RZ ;  /* 0x0000001024138819 */ /* 0x000fe200000006ff */
[----:B------:R-:W-:Y:S01]  /*6090*/  @!P0 IMAD.U32 R29, R38, 0x10000, RZ ;  /* 0x00010000261d8824 */ /* 0x000fe200078e00ff */
[----:B------:R-:W-:Y:S02]  /*60a0*/  @!P0 LOP3.LUT R21, R36, 0xffff0000, RZ, 0xc0, !PT ;  /* 0xffff000024158812 */ /* 0x000fe400078ec0ff */
[----:B------:R-:W-:Y:S02]  /*60b0*/  @!P0 LOP3.LUT R27, R37, 0xffff0000, RZ, 0xc0, !PT ;  /* 0xffff0000251b8812 */ /* 0x000fe400078ec0ff */
[----:B------:R-:W-:Y:S02]  /*60c0*/  @!P0 LOP3.LUT R31, R38, 0xffff0000, RZ, 0xc0, !PT ;  /* 0xffff0000261f8812 */ /* 0x000fe400078ec0ff */
[C---:B------:R-:W-:Y:S02]  /*60d0*/  @!P0 SHF.L.U32 R33, R39.reuse, 0x10, RZ ;  /* 0x0000001027218819 */ /* 0x040fe400000006ff */
[----:B------:R-:W-:Y:S02]  /*60e0*/  @!P0 LOP3.LUT R35, R39, 0xffff0000, RZ, 0xc0, !PT ;  /* 0xffff000027238812 */ /* 0x000fe400078ec0ff */
[----:B------:R-:W-:Y:S02]  /*60f0*/  @!P0 LOP3.LUT R9, R15, 0xffff0000, RZ, 0xc0, !PT ;  /* 0xffff00000f098812 */ /* 0x000fe400078ec0ff */
[----:B------:R-:W-:Y:S01]  /*6100*/  @!P0 PRMT R26, R58, 0x5410, R3 ;  /* 0x000054103a1a8816 */ /* 0x000fe20000000003 */
[----:B------:R-:W-:Y:S01]  /*6110*/  @!P0 IMAD.U32 R3, R13, 0x10000, RZ ;  /* 0x000100000d038824 */ /* 0x000fe200078e00ff */
[----:B------:R-:W-:Y:S01]  /*6120*/  @!P0 SHF.R.U64 R6, R52, 0x10, R53 ;  /* 0x0000001034068819 */ /* 0x000fe20000001235 */
[----:B------:R-:W-:Y:S01]  /*6130*/  @!P0 FMUL.FTZ R40, R9, R34 ;  /* 0x0000002209288220 */ /* 0x000fe20000410000 */
[----:B------:R-:W-:Y:S01]  /*6140*/  @!P0 SHF.R.U64 R8, R54, 0x10, R55 ;  /* 0x0000001036088819 */ /* 0x000fe20000001237 */
[----:B------:R-:W-:Y:S01]  /*6150*/  @!P0 IMAD.U32 R22, R26, 0x10000, RZ ;  /* 0x000100001a168824 */ /* 0x000fe200078e00ff */
[----:B------:R-:W-:Y:S01]  /*6160*/  @!P0 PRMT R6, R58, 0x5432, R6 ;  /* 0x000054323a068816 */ /* 0x000fe20000000006 */
[----:B------:R-:W-:Y:S01]  /*6170*/  @!P0 FFMA.FTZ R40, R35, R16, -R40 ;  /* 0x0000001023288223 */ /* 0x000fe20000010828 */
[----:B------:R-:W-:Y:S01]  /*6180*/  @!P0 PRMT R17, R59, 0x5432, R8 ;  /* 0x000054323b118816 */ /* 0x000fe20000000008 */
[C---:B------:R-:W-:Y:S01]  /*6190*/  @!P0 FMUL.FTZ R7, R3.reuse, R22 ;  /* 0x0000001603078220 */ /* 0x040fe20000410000 */
[----:B------:R-:W-:Y:S01]  /*61a0*/  @!P0 PRMT R8, R28, 0x5432, R4 ;  /* 0x000054321c088816 */ /* 0x000fe20000000004 */
[-C--:B------:R-:W-:Y:S01]  /*61b0*/  @!P0 FMUL.FTZ R3, R3, R0.reuse ;  /* 0x0000000003038220 */ /* 0x080fe20000410000 */
[----:B------:R-:W-:Y:S01]  /*61c0*/  @!P0 LOP3.LUT R30, R17, 0xffff0000, RZ, 0xc0, !PT ;  /* 0xffff0000111e8812 */ /* 0x000fe200078ec0ff */
[----:B------:R-:W-:Y:S01]  /*61d0*/  @!P0 FFMA.FTZ R51, R23, R0, -R7 ;  /* 0x0000000017338223 */ /* 0x000fe20000010807 */
[C---:B------:R-:W-:Y:S01]  /*61e0*/  @!P0 LOP3.LUT R4, R12.reuse, 0xffff0000, RZ, 0xc0, !PT ;  /* 0xffff00000c048812 */ /* 0x040fe200078ec0ff */
[----:B------:R-:W-:Y:S01]  /*61f0*/  @!P0 IMAD.U32 R0, R12, 0x10000, RZ ;  /* 0x000100000c008824 */ /* 0x000fe200078e00ff */
[C---:B------:R-:W-:Y:S01]  /*6200*/  @!P0 LOP3.LUT R20, R6.reuse, 0xffff0000, RZ, 0xc0, !PT ;  /* 0xffff000006148812 */ /* 0x040fe200078ec0ff */
[----:B------:R-:W-:Y:S01]  /*6210*/  @!P0 IMAD.U32 R18, R6, 0x10000, RZ ;  /* 0x0001000006128824 */ /* 0x000fe200078e00ff */
[----:B------:R-:W-:Y:S01]  /*6220*/  @!P0 LOP3.LUT R26, R26, 0xffff0000, RZ, 0xc0, !PT ;  /* 0xffff00001a1a8812 */ /* 0x000fe200078ec0ff */
[----:B------:R-:W-:Y:S02]  /*6230*/  @!P0 IMAD.U32 R6, R2, 0x10000, RZ ;  /* 0x0001000002068824 */ /* 0x000fe400078e00ff */
[----:B------:R-:W-:Y:S02]  /*6240*/  @!P0 FMUL.FTZ R2, R0, R18 ;  /* 0x0000001200028220 */ /* 0x000fe40000410000 */
[----:B------:R-:W-:Y:S02]  /*6250*/  @!P0 FMUL.FTZ R7, R4, R20 ;  /* 0x0000001404078220 */ /* 0x000fe40000410000 */
[-C--:B------:R-:W-:Y:S02]  /*6260*/  @!P0 FMUL.FTZ R0, R0, R6.reuse ;  /* 0x0000000600008220 */ /* 0x080fe40000410000 */
[----:B------:R-:W-:Y:S01]  /*6270*/  @!P0 FFMA.FTZ R50, R19, R6, -R2 ;  /* 0x0000000613328223 */ /* 0x000fe20000010802 */
[----:B------:R-:W-:Y:S01]  /*6280*/  @!P0 LOP3.LUT R6, R14, 0xffff0000, RZ, 0xc0, !PT ;  /* 0xffff00000e068812 */ /* 0x000fe200078ec0ff */
[-C--:B------:R-:W-:Y:S01]  /*6290*/  @!P0 FMUL.FTZ R2, R4, R5.reuse ;  /* 0x0000000504028220 */ /* 0x080fe20000410000 */
[----:B------:R-:W-:Y:S01]  /*62a0*/  @!P0 LOP3.LUT R4, R13, 0xffff0000, RZ, 0xc0, !PT ;  /* 0xffff00000d048812 */ /* 0x000fe200078ec0ff */
[----:B------:R-:W-:Y:S02]  /*62b0*/  @!P0 FFMA.FTZ R49, R21, R5, -R7 ;  /* 0x0000000515318223 */ /* 0x000fe40000010807 */
[----:B------:R-:W-:Y:S02]  /*62c0*/  @!P0 IMAD.U32 R5, R14, 0x10000, RZ ;  /* 0x000100000e058824 */ /* 0x000fe400078e00ff */
[----:B------:R-:W-:Y:S02]  /*62d0*/  @!P0 IMAD.U32 R28, R17, 0x10000, RZ ;  /* 0x00010000111c8824 */ /* 0x000fe400078e00ff */
[----:B------:R-:W-:Y:S02]  /*62e0*/  @!P0 IMAD.U32 R7, R15, 0x10000, RZ ;  /* 0x000100000f078824 */ /* 0x000fe400078e00ff */
[----:B------:R-:W-:Y:S02]  /*62f0*/  @!P0 IMAD.U32 R17, R10, 0x10000, RZ ;  /* 0x000100000a118824 */ /* 0x000fe400078e00ff */
[C---:B------:R-:W-:Y:S01]  /*6300*/  @!P0 IMAD.U32 R10, R8.reuse, 0x10000, RZ ;  /* 0x00010000080a8824 */ /* 0x040fe200078e00ff */
[----:B------:R-:W-:Y:S01]  /*6310*/  @!P0 LOP3.LUT R8, R8, 0xffff0000, RZ, 0xc0, !PT ;  /* 0xffff000008088812 */ /* 0x000fe200078ec0ff */
[----:B------:R-:W-:Y:S02]  /*6320*/  @!P0 FMUL.FTZ R46, R4, R26 ;  /* 0x0000001a042e8220 */ /* 0x000fe40000410000 */
[----:B------:R-:W-:Y:S02]  /*6330*/  @!P0 FMUL.FTZ R43, R5, R28 ;  /* 0x0000001c052b8220 */ /* 0x000fe40000410000 */
[----:B------:R-:W-:Y:S02]  /*6340*/  @!P0 FMUL.FTZ R42, R6, R30 ;  /* 0x0000001e062a8220 */ /* 0x000fe40000410000 */
[----:B------:R-:W-:Y:S02]  /*6350*/  @!P0 FMUL.FTZ R41, R7, R32 ;  /* 0x0000002007298220 */ /* 0x000fe40000410000 */
[----:B------:R-:W-:Y:S02]  /*6360*/  @!P0 FFMA.FTZ R47, R27, R11, -R46 ;  /* 0x0000000b1b2f8223 */ /* 0x000fe4000001082e */
[----:B------:R-:W-:Y:S02]  /*6370*/  @!P0 FFMA.FTZ R43, R29, R10, -R43 ;  /* 0x0000000a1d2b8223 */ /* 0x000fe4000001082b */
[----:B------:R-:W-:Y:S01]  /*6380*/  @!P0 FFMA.FTZ R46, R31, R8, -R42 ;  /* 0x000000081f2e8223 */ /* 0x000fe2000001082a */
[----:B------:R-:W-:Y:S01]  /*6390*/  @!P0 F2FP.BF16.PACK_AB R42, R47, R51 ;  /* 0x000000332f2a823e */ /* 0x000fe200000010ff */
[----:B------:R-:W-:Y:S01]  /*63a0*/  @!P0 FFMA.FTZ R48, R33, R17, -R41 ;  /* 0x0000001121308223 */ /* 0x000fe20000010829 */
[----:B------:R-:W-:Y:S01]  /*63b0*/  @!P0 F2FP.BF16.PACK_AB R41, R49, R50 ;  /* 0x000000323129823e */ /* 0x000fe200000010ff */
[----:B------:R-:W-:Y:S01]  /*63c0*/  @!P0 FMUL.FTZ R4, R4, R11 ;  /* 0x0000000b04048220 */ /* 0x000fe20000410000 */
[----:B------:R-:W-:Y:S01]  /*63d0*/  @!P0 F2FP.BF16.PACK_AB R11, R46, R43 ;  /* 0x0000002b2e0b823e */ /* 0x000fe200000010ff */
[----:B------:R-:W-:Y:S01]  /*63e0*/  @!P0 IMAD.MOV.U32 R37, RZ, RZ, R42 ;  /* 0x000000ffff258224 */ /* 0x000fe200078e002a */
[----:B------:R-:W-:Y:S01]  /*63f0*/  @!P0 F2FP.BF16.PACK_AB R40, R40, R48 ;  /* 0x000000302828823e */ /* 0x000fe200000010ff */
[----:B------:R-:W-:Y:S01]  /*6400*/  @!P0 FFMA.FTZ R0, R18, R19, R0 ;  /* 0x0000001312008223 */ /* 0x000fe20000010000 */
[----:B------:R-:W-:Y:S01]  /*6410*/  @!P0 MOV R36, R41 ;  /* 0x0000002900248202 */ /* 0x000fe20000000f00 */
[----:B------:R-:W-:Y:S01]  /*6420*/  @!P0 IMAD.MOV.U32 R38, RZ, RZ, R11 ;  /* 0x000000ffff268224 */ /* 0x000fe200078e000b */
[----:B------:R-:W-:Y:S01]  /*6430*/  @!P0 MOV R39, R40 ;  /* 0x0000002800278202 */ /* 0x000fe20000000f00 */
[----:B------:R-:W-:Y:S02]  /*6440*/  @!P0 FFMA.FTZ R2, R20, R21, R2 ;  /* 0x0000001514028223 */ /* 0x000fe40000010002 */
[----:B------:R-:W-:Y:S02]  /*6450*/  @!P0 FMUL.FTZ R5, R5, R10 ;  /* 0x0000000a05058220 */ /* 0x000fe40000410000 */
[----:B------:R-:W-:Y:S01]  /*6460*/  @!P0 FFMA.FTZ R3, R22, R23, R3 ;  /* 0x0000001716038223 */ /* 0x000fe20000010003 */
[----:B------:R1:W-:Y:S01]  /*6470*/  STG.E.128 [R44.64], R36 ;  /* 0x000000242c007986 */ /* 0x0003e2000c101d06 */
[----:B------:R-:W-:Y:S02]  /*6480*/  @!P0 FMUL.FTZ R6, R6, R8 ;  /* 0x0000000806068220 */ /* 0x000fe40000410000 */
[----:B------:R-:W-:Y:S02]  /*6490*/  @!P0 FFMA.FTZ R4, R26, R27, R4 ;  /* 0x0000001b1a048223 */ /* 0x000fe40000010004 */
[----:B------:R-:W-:Y:S02]  /*64a0*/  @!P0 FMUL.FTZ R7, R7, R17 ;  /* 0x0000001107078220 */ /* 0x000fe40000410000 */
[----:B------:R-:W-:Y:S01]  /*64b0*/  @!P0 FFMA.FTZ R5, R28, R29, R5 ;  /* 0x0000001d1c058223 */ /* 0x000fe20000010005 */
[----:B------:R-:W-:Y:S01]  /*64c0*/  @!P0 F2FP.BF16.PACK_AB R3, R4, R3 ;  /* 0x000000030403823e */ /* 0x000fe200000010ff */
[----:B------:R-:W-:Y:S01]  /*64d0*/  @!P0 FMUL.FTZ R8, R9, R16 ;  /* 0x0000001009088220 */ /* 0x000fe20000410000 */
[----:B------:R-:W-:Y:S01]  /*64e0*/  @!P0 F2FP.BF16.PACK_AB R9, R2, R0 ;  /* 0x000000000209823e */ /* 0x000fe200000010ff */
[----:B------:R-:W-:Y:S02]  /*64f0*/  @!P0 FFMA.FTZ R6, R30, R31, R6 ;  /* 0x0000001f1e068223 */ /* 0x000fe40000010006 */
[----:B------:R-:W-:Y:S02]  /*6500*/  @!P0 FFMA.FTZ R7, R32, R33, R7 ;  /* 0x0000002120078223 */ /* 0x000fe40000010007 */
[----:B------:R-:W-:Y:S01]  /*6510*/  @!P0 FFMA.FTZ R8, R34, R35, R8 ;  /* 0x0000002322088223 */ /* 0x000fe20000010008 */
[----:B------:R-:W-:Y:S01]  /*6520*/  @!P0 F2FP.BF16.PACK_AB R2, R6, R5 ;  /* 0x000000050602823e */ /* 0x000fe200000010ff */
[----:B------:R-:W-:Y:S02]  /*6530*/  @!P0 IMAD.MOV.U32 R12, RZ, RZ, R9 ;  /* 0x000000ffff0c8224 */ /* 0x000fe400078e0009 */
[----:B------:R-:W-:Y:S01]  /*6540*/  @!P0 IMAD.MOV.U32 R13, RZ, RZ, R3 ;  /* 0x000000ffff0d8224 */ /* 0x000fe200078e0003 */
[----:B------:R-:W-:Y:S02]  /*6550*/  @!P0 F2FP.BF16.PACK_AB R0, R8, R7 ;  /* 0x000000070800823e */ /* 0x000fe400000010ff */
[----:B------:R-:W-:Y:S03]  /*6560*/  @!P0 MOV R14, R2 ;  /* 0x00000002000e8202 */ /* 0x000fe60000000f00 */
[----:B------:R-:W-:Y:S01]  /*6570*/  @!P0 IMAD.MOV.U32 R15, RZ, RZ, R0 ;  /* 0x000000ffff0f8224 */ /* 0x000fe200078e0000 */
[----:B------:R-:W-:-:S05]  /*6580*/  @P1 BRA `(.L_x_162) ;  /* 0x0000020000001947 */ /* 0x000fca0003800000 */
[----:B------:R-:W-:Y:S04]  /*6590*/  IADD3 R0, P1, P0, R74, R67, R83 ;  /* 0x000000434a007210 */ /* 0x000fe8000783e053 */
[----:B------:R-:W-:Y:S02]  /*65a0*/  IADD3.X R3, R76, R66, R111, P1, P0 ;  /* 0x000000424c037210 */ /* 0x000fe40000fe046f */
[C---:B------:R-:W-:Y:S04]  /*65b0*/  LEA R2, P0, R0.reuse, c[0x0][0x1c8], 0x1 ;  /* 0x0000720000027a11 */ /* 0x040fe800078008ff */
[----:B------:R-:W-:Y:S05]  /*65c0*/  LEA.HI.X R3, R0, c[0x0][0x1cc], R3, 0x1, P0 ;  /* 0x0000730000037a11 */ /* 0x000fea00000f0c03 */
[----:B------:R2:W-:Y:S01]  /*65d0*/  STG.E.128 [R2.64], R12 ;  /* 0x0000000c02007986 */ /* 0x0005e2000c101d06 */
[----:B------:R-:W-:-:S05]  /*65e0*/  BRA `(.L_x_162) ;  /* 0x000001a000007947 */ /* 0x000fca0003800000 */
.L_x_158:
[----:B------:R-:W-:Y:S05]  /*65f0*/  IMAD R0, R60, -0x40, R78 ;  /* 0xffffffc03c007824 */ /* 0x000fea00078e024e */
[----:B------:R-:W-:Y:S04]  /*6600*/  IMNMX R0, R0, 0x40, PT ;  /* 0x0000004000007817 */ /* 0x000fe80003800200 */
[----:B------:R-:W-:Y:S11]  /*6610*/  ISETP.GE.AND P0, PT, R229, R0, PT ;  /* 0x00000000e500720c */ /* 0x000ff60003f06270 */
[----:B------:R-:W-:Y:S02]  /*6620*/  @!UPT UIADD3 URZ, URZ, URZ, URZ ;  /* 0x0000003f3f3ff290 */ /* 0x000fe4000fffe03f */
[----:B------:R-:W-:-:S05]  /*6630*/  @P0 BRA `(.L_x_162) ;  /* 0x0000015000000947 */ /* 0x000fca0003800000 */
[----:B------:R-:W-:Y:S02]  /*6640*/  ISETP.GE.AND P0, PT, R100, c[0x0][0x1d4], PT ;  /* 0x0000750064007a0c */ /* 0x000fe40003f06270 */
[----:B------:R-:W-:Y:S02]  /*6650*/  ISETP.GE.AND P1, PT, R24, c[0x0][0x1d4], PT ;  /* 0x0000750018007a0c */ /* 0x000fe40003f26270 */
[C---:B------:R-:W-:Y:S02]  /*6660*/  IADD3 R0, R100.reuse, 0x60, RZ ;  /* 0x0000006064007810 */ /* 0x040fe40007ffe0ff */
[----:B------:R-:W-:Y:S02]  /*6670*/  IADD3 R2, R100, 0x80, RZ ;  /* 0x0000008064027810 */ /* 0x000fe40007ffe0ff */
[----:B------:R-:W-:Y:S02]  /*6680*/  ISETP.GE.AND P2, PT, R0, c[0x0][0x1d4], PT ;  /* 0x0000750000007a0c */ /* 0x000fe40003f46270 */
[----:B------:R-:W-:Y:S03]  /*6690*/  IADD3 R0, R100, 0xa0, RZ ;  /* 0x000000a064007810 */ /* 0x000fe60007ffe0ff */
[----:B------:R-:W1:Y:S04]  /*66a0*/  @!P0 LDS.128 R8, [R213+0x6000] ;  /* 0x00600000d5088984 */ /* 0x000e680000000c00 */
[----:B------:R-:W2:Y:S04]  /*66b0*/  @!P1 LDS.128 R4, [R214+0x6000] ;  /* 0x00600000d6049984 */ /* 0x000ea80000000c00 */
[----:B-1----:R-:W-:Y:S01]  /*66c0*/  @!P0 STG.E.128 [R50.64], R8 ;  /* 0x0000000832008986 */ /* 0x002fe2000c101d06 */
[----:B------:R-:W-:Y:S03]  /*66d0*/  ISETP.GE.AND P0, PT, R25, c[0x0][0x1d4], PT ;  /* 0x0000750019007a0c */ /* 0x000fe60003f06270 */
[----:B--2---:R-:W-:Y:S01]  /*66e0*/  @!P1 STG.E.128 [R50.64+0x40], R4 ;  /* 0x0000400432009986 */ /* 0x004fe2000c101d06 */
[----:B------:R-:W-:Y:S03]  /*66f0*/  ISETP.GE.AND P1, PT, R2, c[0x0][0x1d4], PT ;  /* 0x0000750002007a0c */ /* 0x000fe60003f26270 */
[----:B------:R-:W1:Y:S06]  /*6700*/  @!P2 LDS.128 R4, [R214+0x8000] ;  /* 0x00800000d604a984 */ /* 0x000e6c0000000c00 */
[----:B------:R-:W2:Y:S04]  /*6710*/  @!P0 LDS.128 R8, [R213+0x8000] ;  /* 0x00800000d5088984 */ /* 0x000ea80000000c00 */
[----:B-1----:R-:W-:Y:S04]  /*6720*/  @!P2 STG.E.128 [R50.64+0xc0], R4 ;  /* 0x0000c0043200a986 */ /* 0x002fe8000c101d06 */
[----:B--2---:R-:W-:Y:S01]  /*6730*/  @!P0 STG.E.128 [R50.64+0x80], R8 ;  /* 0x0000800832008986 */ /* 0x004fe2000c101d06 */
[----:B------:R-:W-:Y:S03]  /*6740*/  ISETP.GE.AND P0, PT, R0, c[0x0][0x1d4], PT ;  /* 0x0000750000007a0c */ /* 0x000fe60003f06270 */
[----:B------:R-:W1:Y:S10]  /*6750*/  @!P1 LDS.128 R8, [R213+0xa000] ;  /* 0x00a00000d5089984 */ /* 0x000e740000000c00 */
[----:B------:R-:W2:Y:S04]  /*6760*/  @!P0 LDS.128 R4, [R214+0xa000] ;  /* 0x00a00000d6048984 */ /* 0x000ea80000000c00 */
[----:B-1----:R1:W-:Y:S04]  /*6770*/  @!P1 STG.E.128 [R50.64+0x100], R8 ;  /* 0x0001000832009986 */ /* 0x0023e8000c101d06 */
[----:B--2---:R1:W-:Y:S02]  /*6780*/  @!P0 STG.E.128 [R50.64+0x140], R4 ;  /* 0x0001400432008986 */ /* 0x0043e4000c101d06 */
.L_x_162:
[----:B------:R-:W-:Y:S05]  /*6790*/  BSYNC B1 ;  /* 0x0000000000017941 */ /* 0x000fea0003800000 */
.L_x_157:
[C---:B-1----:R-:W-:Y:S01]  /*67a0*/  IMAD.SHL.U32 R9, R60.reuse, 0x40, RZ ;  /* 0x000000403c097824 */ /* 0x042fe200078e00ff */
[----:B------:R-:W-:Y:S01]  /*67b0*/  SHF.L.U64.HI R8, R60, 0x6, R77 ;  /* 0x000000063c087819 */ /* 0x000fe2000001024d */
[----:B------:R-:W-:Y:S02]  /*67c0*/  BSSY B0, `(.L_x_179) ;  /* 0x000004b000007945 */ /* 0x000fe40003800000 */
[----:B--2--5:R-:W-:Y:S01]  /*67d0*/  IMAD.IADD R3, R104, 0x1, -R9 ;  /* 0x0000000168037824 */ /* 0x024fe200078e0a09 */
[----:B------:R-:W-:Y:S04]  /*67e0*/  IADD3 R0, P1, R9, R127, RZ ;  /* 0x0000007f09007210 */ /* 0x000fe80007f3e0ff */
[C---:B------:R-:W-:Y:S02]  /*67f0*/  ISETP.GE.AND P0, PT, R3.reuse, 0x21, PT ;  /* 0x000000210300780c */ /* 0x040fe40003f06270 */
[----:B------:R-:W-:Y:S11]  /*6800*/  IADD3.X R2, R8, R130, RZ, P1, !PT ;  /* 0x0000008208027210 */ /* 0x000ff60000ffe4ff */
[----:B------:R-:W-:Y:S05]  /*6810*/  @P0 IADD3 R4, P1, R0, 0x20, RZ ;  /* 0x0000002000040810 */ /* 0x000fea0007f3e0ff */
[----:B------:R-:W-:Y:S01]  /*6820*/  @P0 IMAD.X R10, RZ, RZ, R2, P1 ;  /* 0x000000ffff0a0224 */ /* 0x000fe200008e0602 */
[----:B------:R-:W-:Y:S11]  /*6830*/  ISETP.GE.AND P1, PT, R3, 0x1, PT ;  /* 0x000000010300780c */ /* 0x000ff60003f26270 */
[----:B------:R-:W-:Y:S02]  /*6840*/  @!UPT UIADD3 URZ, URZ, URZ, URZ ;  /* 0x0000003f3f3ff290 */ /* 0x000fe4000fffe03f */
[-C--:B------:R-:W-:Y:S01]  /*6850*/  @P1 MOV R3, R84.reuse ;  /* 0x0000005400031202 */ /* 0x080fe20000000f00 */
[----:B------:R-:W-:Y:S02]  /*6860*/  @P1 IMAD R5, R2, c[0x0][0x258], RZ ;  /* 0x0000960002051a24 */ /* 0x000fe400078e02ff */
[----:B------:R-:W-:Y:S04]  /*6870*/  @P1 IMAD.MOV.U32 R2, RZ, RZ, R80 ;  /* 0x000000ffff021224 */ /* 0x000fe800078e0050 */
[C---:B------:R-:W-:Y:S04]  /*6880*/  @P1 IMAD.WIDE.U32 R2, R0.reuse, c[0x0][0x258], R2 ;  /* 0x0000960000021a25 */ /* 0x040fe800078e0002 */
[----:B------:R-:W-:Y:S01]  /*6890*/  @P1 IMAD R0, R0, c[0x0][0x25c], R5 ;  /* 0x0000970000001a24 */ /* 0x000fe200078e0205 */
[C---:B------:R-:W-:Y:S03]  /*68a0*/  @P1 LEA R6, P2, R2.reuse, c[0x0][0x250], 0x1 ;  /* 0x0000940002061a11 */ /* 0x040fe600078408ff */
[----:B------:R-:W-:Y:S01]  /*68b0*/  @P1 IMAD.IADD R0, R3, 0x1, R0 ;  /* 0x0000000103001824 */ /* 0x000fe200078e0200 */
[----:B------:R-:W-:Y:S04]  /*68c0*/  @P0 MOV R3, R84 ;  /* 0x0000005400030202 */ /* 0x000fe80000000f00 */
[----:B------:R-:W-:Y:S01]  /*68d0*/  @P1 LEA.HI.X R7, R2, c[0x0][0x254], R0, 0x1, P2 ;  /* 0x0000950002071a11 */ /* 0x000fe200010f0c00 */
[----:B------:R-:W-:Y:S02]  /*68e0*/  @P0 IMAD R0, R10, c[0x0][0x258], RZ ;  /* 0x000096000a000a24 */ /* 0x000fe400078e02ff */
[----:B------:R-:W-:Y:S02]  /*68f0*/  @P0 IMAD.MOV.U32 R2, RZ, RZ, R80 ;  /* 0x000000ffff020224 */ /* 0x000fe400078e0050 */
[----:B------:R-:W-:Y:S01]  /*6900*/  @!PT LDS RZ, [RZ] ;  /* 0x00000000fffff984 */ /* 0x000fe20000000800 */
[----:B------:R-:W-:Y:S01]  /*6910*/  @!PT LDS RZ, [RZ] ;  /* 0x00000000fffff984 */ /* 0x000fe20000000800 */
[----:B------:R-:W-:Y:S01]  /*6920*/  @!PT LDS RZ, [RZ] ;  /* 0x00000000fffff984 */ /* 0x000fe20000000800 */
[----:B------:R1:W-:Y:S01]  /*6930*/  @P1 LDGSTS.E.BYPASS.LTC128B.128 [R203+0x100], [R6.64], !P5 ;  /* 0x0010000006cb1fae */ /* 0x0003e2000e901d46 */
[C---:B------:R-:W-:Y:S02]  /*6940*/  @P0 IMAD R0, R4.reuse, c[0x0][0x25c], R0 ;  /* 0x0000970004000a24 */ /* 0x040fe400078e0200 */
[----:B------:R-:W-:Y:S01]  /*6950*/  @P0 IMAD.WIDE.U32 R2, R4, c[0x0][0x258], R2 ;  /* 0x0000960004020a25 */ /* 0x000fe200078e0002 */
[----:B------:R1:W-:Y:S03]  /*6960*/  @P1 LDGSTS.E.BYPASS.LTC128B.128 [R203+0x2100], [R6.64+0x80], !P4 ;  /* 0x0210008006cb1fae */ /* 0x0003e6000e101d46 */
[----:B------:R-:W-:Y:S01]  /*6970*/  @P0 IMAD.IADD R0, R3, 0x1, R0 ;  /* 0x0000000103000824 */ /* 0x000fe200078e0200 */
[----:B------:R1:W-:Y:S01]  /*6980*/  @P1 LDGSTS.E.BYPASS.LTC128B.128 [R203+0x4100], [R6.64+0x100], !P3 ;  /* 0x0410010006cb1fae */ /* 0x0003e2000d901d46 */
[C---:B------:R-:W-:Y:S04]  /*6990*/  @P0 LEA R4, P2, R2.reuse, c[0x0][0x250], 0x1 ;  /* 0x0000940002040a11 */ /* 0x040fe800078408ff */
[----:B------:R-:W-:Y:S02]  /*69a0*/  @P0 LEA.HI.X R5, R2, c[0x0][0x254], R0, 0x1, P2 ;  /* 0x0000950002050a11 */ /* 0x000fe400010f0c00 */
[----:B------:R-:W-:Y:S03]  /*69b0*/  IADD3 R0, -R9, R78, RZ ;  /* 0x0000004e09007210 */ /* 0x000fe60007ffe1ff */
[----:B------:R1:W-:Y:S01]  /*69c0*/  @P0 LDGSTS.E.BYPASS.LTC128B.128 [R203+0x1100], [R4.64], !P5 ;  /* 0x0110000004cb0fae */ /* 0x0003e2000e901d46 */
[----:B------:R-:W-:Y:S03]  /*69d0*/  IMNMX R0, R0, 0x40, PT ;  /* 0x0000004000007817 */ /* 0x000fe60003800200 */
[----:B------:R1:W-:Y:S04]  /*69e0*/  @P0 LDGSTS.E.BYPASS.LTC128B.128 [R203+0x3100], [R4.64+0x80], !P4 ;  /* 0x0310008004cb0fae */ /* 0x0003e8000e101d46 */
[----:B------:R1:W-:Y:S01]  /*69f0*/  @P0 LDGSTS.E.BYPASS.LTC128B.128 [R203+0x5100], [R4.64+0x100], !P3 ;  /* 0x0510010004cb0fae */ /* 0x0003e2000d901d46 */
[----:B------:R-:W-:Y:S03]  /*6a00*/  ISETP.GE.AND P0, PT, R229, R0, PT ;  /* 0x00000000e500720c */ /* 0x000fe60003f06270 */
[----:B------:R-:W0:Y:S01]  /*6a10*/  LDGDEPBAR ;  /* 0x00000000000079af */ /* 0x000e220000000000 */
[----:B------:R-:W-:Y:S04]  /*6a20*/  DEPBAR.LE SB0, 0x0 ;  /* 0x000080000000791a */ /* 0x000fe80000000000 */
[----:B------:R-:W-:Y:S06]  /*6a30*/  BAR.SYNC.DEFER_BLOCKING 0x0 ;  /* 0x0000000000007b1d */ /* 0x000fec0000010000 */
[----:B------:R-:W-:-:S05]  /*6a40*/  @P0 BRA `(.L_x_180) ;  /* 0x0000022000000947 */ /* 0x000fca0003800000 */
[----:B-1----:R-:W-:Y:S01]  /*6a50*/  IADD3 R0, P0, R9, R132, RZ ;  /* 0x0000008409007210 */ /* 0x002fe20007f1e0ff */
[----:B------:R-:W-:Y:S01]  /*6a60*/  IMAD.MOV.U32 R4, RZ, RZ, R98 ;  /* 0x000000ffff047224 */ /* 0x000fe200078e0062 */
[C---:B------:R-:W-:Y:S01]  /*6a70*/  ISETP.GE.AND P1, PT, R100.reuse, c[0x0][0x1d4], PT ;  /* 0x0000750064007a0c */ /* 0x040fe20003f26270 */
[----:B------:R-:W-:Y:S01]  /*6a80*/  IMAD.MOV.U32 R5, RZ, RZ, R124 ;  /* 0x000000ffff057224 */ /* 0x000fe200078e007c */
[----:B------:R-:W-:Y:S01]  /*6a90*/  IADD3 R12, R100, 0x80, RZ ;  /* 0x00000080640c7810 */ /* 0x000fe20007ffe0ff */
[----:B------:R-:W-:Y:S02]  /*6aa0*/  IMAD.X R2, R8, 0x1, R131, P0 ;  /* 0x0000000108027824 */ /* 0x000fe400000e0683 */
[----:B------:R-:W-:Y:S04]  /*6ab0*/  IMAD.WIDE.U32 R4, R0, c[0x0][0x208], R4 ;  /* 0x0000820000047a25 */ /* 0x000fe800078e0004 */
[----:B------:R-:W-:Y:S04]  /*6ac0*/  IMAD R2, R2, c[0x0][0x208], RZ ;  /* 0x0000820002027a24 */ /* 0x000fe800078e02ff */
[----:B------:R-:W1:Y:S01]  /*6ad0*/  @!P1 LDS.128 R8, [R213] ;  /* 0x00000000d5089984 */ /* 0x000e620000000c00 */
[----:B------:R-:W-:Y:S01]  /*6ae0*/  IMAD R0, R0, c[0x0][0x20c], R2 ;  /* 0x0000830000007a24 */ /* 0x000fe200078e0202 */
[C---:B------:R-:W-:Y:S03]  /*6af0*/  LEA R2, P0, R4.reuse, c[0x0][0x1f8], 0x1 ;  /* 0x00007e0004027a11 */ /* 0x040fe600078008ff */
[----:B------:R-:W-:Y:S05]  /*6b00*/  IMAD.IADD R0, R5, 0x1, R0 ;  /* 0x0000000105007824 */ /* 0x000fea00078e0200 */
[----:B------:R-:W-:Y:S02]  /*6b10*/  LEA.HI.X R3, R4, c[0x0][0x1fc], R0, 0x1, P0 ;  /* 0x00007f0004037a11 */ /* 0x000fe400000f0c00 */
[----:B------:R-:W-:Y:S02]  /*6b20*/  ISETP.GE.AND P0, PT, R24, c[0x0][0x1d4], PT ;  /* 0x0000750018007a0c */ /* 0x000fe40003f06270 */
[----:B------:R-:W-:Y:S11]  /*6b30*/  IADD3 R0, R100, 0x60, RZ ;  /* 0x0000006064007810 */ /* 0x000ff60007ffe0ff */
[----:B------:R-:W2:Y:S04]  /*6b40*/  @!P0 LDS.128 R4, [R214] ;  /* 0x00000000d6048984 */ /* 0x000ea80000000c00 */
[----:B-1----:R-:W-:Y:S01]  /*6b50*/  @!P1 STG.E.128 [R2.64], R8 ;  /* 0x0000000802009986 */ /* 0x002fe2000c101d06 */
[----:B------:R-:W-:Y:S11]  /*6b60*/  ISETP.GE.AND P1, PT, R25, c[0x0][0x1d4], PT ;  /* 0x0000750019007a0c */ /* 0x000ff60003f26270 */
[----:B------:R-:W-:Y:S02]  /*6b70*/  @!UPT UIADD3 URZ, URZ, URZ, URZ ;  /* 0x0000003f3f3ff290 */ /* 0x000fe4000fffe03f */
[----:B------:R-:W1:Y:S04]  /*6b80*/  @!P1 LDS.128 R8, [R213+0x2000] ;  /* 0x00200000d5089984 */ /* 0x000e680000000c00 */
[----:B--2---:R-:W-:Y:S01]  /*6b90*/  @!P0 STG.E.128 [R2.64+0x40], R4 ;  /* 0x0000400402008986 */ /* 0x004fe2000c101d06 */
[----:B------:R-:W-:Y:S02]  /*6ba0*/  ISETP.GE.AND P0, PT, R0, c[0x0][0x1d4], PT ;  /* 0x0000750000007a0c */ /* 0x000fe40003f06270 */
[----:B------:R-:W-:Y:S11]  /*6bb0*/  IADD3 R0, R100, 0xa0, RZ ;  /* 0x000000a064007810 */ /* 0x000ff60007ffe0ff */
[----:B------:R-:W2:Y:S04]  /*6bc0*/  @!P0 LDS.128 R4, [R214+0x2000] ;  /* 0x00200000d6048984 */ /* 0x000ea80000000c00 */
[----:B-1----:R-:W-:Y:S01]  /*6bd0*/  @!P1 STG.E.128 [R2.64+0x80], R8 ;  /* 0x0000800802009986 */ /* 0x002fe2000c101d06 */
[----:B------:R-:W-:Y:S11]  /*6be0*/  ISETP.GE.AND P1, PT, R12, c[0x0][0x1d4], PT ;  /* 0x000075000c007a0c */ /* 0x000ff60003f26270 */
[----:B------:R-:W-:Y:S02]  /*6bf0*/  @!UPT UIADD3 URZ, URZ, URZ, URZ ;  /* 0x0000003f3f3ff290 */ /* 0x000fe4000fffe03f */
[----:B------:R-:W1:Y:S04]  /*6c00*/  @!P1 LDS.128 R8, [R213+0x4000] ;  /* 0x00400000d5089984 */ /* 0x000e680000000c00 */
[----:B--2---:R-:W-:Y:S01]  /*6c10*/  @!P0 STG.E.128 [R2.64+0xc0], R4 ;  /* 0x0000c00402008986 */ /* 0x004fe2000c101d06 */
[----:B------:R-:W-:Y:S11]  /*6c20*/  ISETP.GE.AND P0, PT, R0, c[0x0][0x1d4], PT ;  /* 0x0000750000007a0c */ /* 0x000ff60003f06270 */
[----:B------:R-:W-:Y:S02]  /*6c30*/  @!UPT UIADD3 URZ, URZ, URZ, URZ ;  /* 0x0000003f3f3ff290 */ /* 0x000fe4000fffe03f */
[----:B------:R-:W2:Y:S04]  /*6c40*/  @!P0 LDS.128 R4, [R214+0x4000] ;  /* 0x00400000d6048984 */ /* 0x000ea80000000c00 */
[----:B-1----:R1:W-:Y:S04]  /*6c50*/  @!P1 STG.E.128 [R2.64+0x100], R8 ;  /* 0x0001000802009986 */ /* 0x0023e8000c101d06 */
[----:B--2---:R1:W-:Y:S02]  /*6c60*/  @!P0 STG.E.128 [R2.64+0x140], R4 ;  /* 0x0001400402008986 */ /* 0x0043e4000c101d06 */
.L_x_180:
[----:B-1----:R-:W-:Y:S05]  /*6c70*/  BSYNC B0 ;  /* 0x0000000000007941 */ /* 0x002fea0003800000 */
.L_x_179:
[C---:B------:R-:W-:Y:S02]  /*6c80*/  ISETP.GT.AND P0, PT, R60.reuse, R128, PT ;  /* 0x000000803c00720c */ /* 0x040fe40003f04270 */
[----:B------:R-:W-:Y:S11]  /*6c90*/  IADD3 R60, R60, -0x1, RZ ;  /* 0xffffffff3c3c7810 */ /* 0x000ff60007ffe0ff */
[----:B------:R-:W-:Y:S01]  /*6ca0*/  @P0 SHF.R.S32.HI R4, RZ, 0x1f, R60 ;  /* 0x0000001fff040819 */ /* 0x000fe2000001143c */
[----:B------:R-:W-:Y:S02]  /*6cb0*/  @P0 IMAD R0, R147, R60, RZ ;  /* 0x0000003c93000224 */ /* 0x000fe400078e02ff */
[----:B------:R-:W-:Y:S02]  /*6cc0*/  @P0 IMAD.MOV.U32 R2, RZ, RZ, R96 ;  /* 0x000000ffff020224 */ /* 0x000fe400078e0060 */
[----:B------:R-:W-:Y:S02]  /*6cd0*/  @P0 IMAD.MOV.U32 R3, RZ, RZ, R87 ;  /* 0x000000ffff030224 */ /* 0x000fe400078e0057 */
[-C--:B------:R-:W-:Y:S02]  /*6ce0*/  @P0 IMAD R0, R4, R151.reuse, R0 ;  /* 0x0000009704000224 */ /* 0x080fe400078e0200 */
[----:B------:R-:W-:Y:S04]  /*6cf0*/  @P0 IMAD.WIDE.U32 R2, R60, R151, R2 ;  /* 0x000000973c020225 */ /* 0x000fe800078e0002 */
[----:B------:R-:W-:Y:S01]  /*6d00*/  @P0 IMAD.IADD R0, R3, 0x1, R0 ;  /* 0x0000000103000824 */ /* 0x000fe200078e0200 */
[C---:B------:R-:W-:Y:S04]  /*6d10*/  @P0 LEA R4, P1, R2.reuse, c[0x0][0x220], 0x1 ;  /* 0x0000880002040a11 */ /* 0x040fe800078208ff */
[----:B------:R-:W-:Y:S02]  /*6d20*/  @P0 LEA.HI.X R5, R2, c[0x0][0x224], R0, 0x1, P1 ;  /* 0x0000890002050a11 */ /* 0x000fe400008f0c00 */
[C---:B------:R-:W-:Y:S03]  /*6d30*/  @P0 LEA R2, P1, R152.reuse, R4, 0x1 ;  /* 0x0000000498020211 */ /* 0x040fe600078208ff */
[----:B------:R-:W-:Y:S01]  /*6d40*/  @!PT LDS RZ, [RZ] ;  /* 0x00000000fffff984 */ /* 0x000fe20000000800 */
[----:B------:R-:W-:Y:S01]  /*6d50*/  @!PT LDS RZ, [RZ] ;  /* 0x00000000fffff984 */ /* 0x000fe20000000800 */
[----:B------:R-:W-:Y:S01]  /*6d60*/  @!PT LDS RZ, [RZ] ;  /* 0x00000000fffff984 */ /* 0x000fe20000000800 */
[----:B------:R1:W-:Y:S01]  /*6d70*/  @P0 LDGSTS.E.BYPASS.LTC128B.128 [R203+0x6100], [R4.64], !P5 ;  /* 0x0610000004cb0fae */ /* 0x0003e2000e901d46 */
[----:B------:R-:W-:Y:S03]  /*6d80*/  @P0 LEA.HI.X R3, R152, R5, R146, 0x1, P1 ;  /* 0x0000000598030211 */ /* 0x000fe600008f0c92 */
[----:B------:R1:W-:Y:S04]  /*6d90*/  @P0 LDGSTS.E.BYPASS.LTC128B.128 [R203+0x8100], [R4.64+0x80], !P4 ;  /* 0x0810008004cb0fae */ /* 0x0003e8000e101d46 */
[----:B------:R1:W-:Y:S04]  /*6da0*/  @P0 LDGSTS.E.BYPASS.LTC128B.128 [R203+0xa100], [R4.64+0x100], !P3 ;  /* 0x0a10010004cb0fae */ /* 0x0003e8000d901d46 */
[----:B------:R1:W-:Y:S04]  /*6db0*/  @P0 LDGSTS.E.BYPASS.LTC128B.128 [R203+0x7100], [R2.64], !P5 ;  /* 0x0710000002cb0fae */ /* 0x0003e8000e901d46 */
[----:B------:R1:W-:Y:S04]  /*6dc0*/  @P0 LDGSTS.E.BYPASS.LTC128B.128 [R203+0x9100], [R2.64+0x80], !P4 ;  /* 0x0910008002cb0fae */ /* 0x0003e8000e101d46 */
[----:B------:R1:W-:Y:S04]  /*6dd0*/  @P0 LDGSTS.E.BYPASS.LTC128B.128 [R203+0xb100], [R2.64+0x100], !P3 ;  /* 0x0b10010002cb0fae */ /* 0x0003e8000d901d46 */
[----:B------:R-:W0:Y:S01]  /*6de0*/  LDGDEPBAR ;  /* 0x00000000000079af */ /* 0x000e220000000000 */
[----:B------:R-:W-:-:S05]  /*6df0*/  @P0 BRA `(.L_x_181) ;  /* 0xffffc03000000947 */ /* 0x000fca000383ffff */
[----:B------:R-:W-:Y:S01]  /*6e00*/  WARPSYNC 0xffffffff ;  /* 0xffffffff00007948 */ /* 0x000fe20003800000 */
[----:B------:R-:W-:Y:S06]  /*6e10*/  BAR.SYNC.DEFER_BLOCKING 0x0 ;  /* 0x0000000000007b1d */ /* 0x000fec0000010000 */
.L_x_156:
[----:B------:R-:W-:Y:S01]  /*6e20*/  ISETP.GE.AND P0, PT, R176, 0x1, PT ;  /* 0x00000001b000780c */ /* 0x000fe20003f06270 */
[----:B------:R-:W-:Y:S01]  /*6e30*/  BSSY B0, `(.L_x_182) ;  /* 0x0000020000007945 */ /* 0x000fe20003800000 */
[----:B------:R-:W-:Y:S01]  /*6e40*/  IMAD.IADD R9, R137, 0x1, R138 ;  /* 0x0000000189097824 */ /* 0x000fe200078e028a */
[----:B------:R-:W-:-:S10]  /*6e50*/  MOV R0, RZ ;  /* 0x000000ff00007202 */ /* 0x000fd40000000f00 */
        /* <DEDUP_REMOVED lines=29> */
.L_x_183:
[----:B------:R-:W-:Y:S05]  /*7030*/  BSYNC B0 ;  /* 0x0000000000007941 */ /* 0x000fea0003800000 */
.L_x_182:
[----:B-1----:R-:W2:Y:S01]  /*7040*/  LDL R2, [R1+0x18] ;  /* 0x0000180001027983 */ /* 0x002ea20000100800 */
        /* <DEDUP_REMOVED lines=48> */
[----:B--2---:R-:W-:-:S04]  /*7350*/  IMAD R246, R2, R0, RZ ;  /* 0x0000000002f67224 */ /* 0x004fc800078e02ff */
[--C-:B------:R-:W-:Y:S01]  /*7360*/  IMAD.IADD R2, R246, 0x1, R0.reuse ;  /* 0x00000001f6027824 */ /* 0x100fe200078e0200 */
[----:B------:R-:W-:-:S04]  /*7370*/  PRMT R0, RZ, 0x7610, R0 ;  /* 0x00007610ff007816 */ /* 0x000fc80000000000 */
[----:B------:R-:W-:Y:S02]  /*7380*/  IMNMX R23, R136, R2, PT ;  /* 0x0000000288177217 */ /* 0x000fe40003800200 */
[----:B------:R-:W-:Y:S02]  /*7390*/  CS2R R136, SRZ ;  /* 0x0000000000887805 */ /* 0x000fe4000001ff00 */
[----:B------:R-:W-:Y:S01]  /*73a0*/  ISETP.GT.AND P0, PT, R23, R246, PT ;  /* 0x000000f61700720c */ /* 0x000fe20003f04270 */
[----:B------:R1:W-:-:S12]  /*73b0*/  STL [R1+0x10], R23 ;  /* 0x0000101701007387 */ /* 0x0003d80000100800 */
[----:B------:R-:W-:Y:S05]  /*73c0*/  @!P0 BRA `(.L_x_184) ;  /* 0x0000c66000008947 */ /* 0x000fea0003800000 */
[----:B------:R-:W2:Y:S01]  /*73d0*/  LDL R12, [R1+0x3c] ;  /* 0x00003c00010c7983 */ /* 0x000ea20000100800 */
[----:B------:R-:W-:-:S03]  /*73e0*/  ISETP.NE.U32.AND P0, PT, RZ, c[0x0][0x340], PT ;  /* 0x0000d000ff007a0c */ /* 0x000fc60003f05070 */
[----:B------:R-:W3:Y:S01]  /*73f0*/  LDL.LU R15, [R1+0xc] ;  /* 0x00000c00010f7983 */ /* 0x000ee20000300800 */
[----:B------:R-:W-:-:S03]  /*7400*/  ISETP.NE.AND.EX P1, PT, RZ, c[0x0][0x344], PT, P0 ;  /* 0x0000d100ff007a0c */ /* 0x000fc60003f25300 */
[----:B------:R-:W4:Y:S04]  /*7410*/  LDL R24, [R1] ;  /* 0x0000000001187983 */ /* 0x000f280000100800 */
[----:B------:R-:W1:Y:S06]  /*7420*/  S2R R4, SR_TID.X ;  /* 0x0000000000047919 */ /* 0x000e6c0000002100 */
[----:B------:R-:W-:-:S04]  /*7430*/  @P1 IMAD.MOV.U32 R2, RZ, RZ, 0x4 ;  /* 0x00000004ff021424 */ /* 0x000fc800078e00ff */
[----:B------:R-:W-:-:S05]  /*7440*/  @P1 IMAD.WIDE R2, R235, R2, c[0x0][0x340] ;  /* 0x0000d000eb021625 */ /* 0x000fca00078e0202 */
[----:B------:R1:W4:Y:S01]  /*7450*/  @P1 LDG.E R13, [R2.64] ;  /* 0x00000006020d1981 */ /* 0x000322000c1e1900 */
[----:B------:R-:W-:Y:S01]  /*7460*/  SHF.R.S32.HI R0, RZ, 0x1f, R174 ;  /* 0x0000001fff007819 */ /* 0x000fe200000114ae */
[----:B------:R-:W-:Y:S01]  /*7470*/  IMAD.MOV.U32 R7, RZ, RZ, c[0x0][0x2c4] ;  /* 0x0000b100ff077624 */ /* 0x000fe200078e00ff */
[----:B------:R-:W-:Y:S02]  /*7480*/  SHF.R.S32.HI R5, RZ, 0x1f, R232 ;  /* 0x0000001fff057819 */ /* 0x000fe400000114e8 */
[----:B------:R-:W-:Y:S01]  /*7490*/  ISETP.GE.AND P4, PT, R231, c[0x0][0x1d4], PT ;  /* 0x00007500e7007a0c */ /* 0x000fe20003f86270 */
[----:B------:R-:W-:Y:S01]  /*74a0*/  IMAD R0, R0, c[0x0][0x178], RZ ;  /* 0x00005e0000007a24 */ /* 0x000fe200078e02ff */
[----:B------:R-:W-:Y:S02]  /*74b0*/  ISETP.NE.AND P2, PT, R7, 0x1, PT ;  /* 0x000000010700780c */ /* 0x000fe40003f45270 */
[----:B-1----:R-:W-:Y:S02]  /*74c0*/  SHF.R.S32.HI R22, RZ, 0x1f, R4 ;  /* 0x0000001fff167819 */ /* 0x002fe40000011404 */
[----:B------:R-:W-:-:S02]  /*74d0*/  SEL R14, RZ, 0xffffffff, P4 ;  /* 0xffffffffff0e7807 */ /* 0x000fc40002000000 */
[----:B------:R-:W-:Y:S01]  /*74e0*/  LEA.HI R22, R22, R4, RZ, 0x3 ;  /* 0x0000000416167211 */ /* 0x000fe200078f18ff */
[----:B------:R-:W-:Y:S01]  /*74f0*/  IMAD R4, R174, c[0x0][0x17c], R0 ;  /* 0x00005f00ae047a24 */ /* 0x000fe200078e0200 */
[----:B------:R-:W-:Y:S01]  /*7500*/  ISETP.GE.AND P3, PT, R232, c[0x0][0x1d4], PT ;  /* 0x00007500e8007a0c */ /* 0x000fe20003f66270 */
[----:B------:R-:W-:Y:S01]  /*7510*/  IMAD.SHL.U32 R19, R14, 0x2, RZ ;  /* 0x000000020e137824 */ /* 0x000fe200078e00ff */
[----:B------:R-:W-:Y:S02]  /*7520*/  SHF.R.S32.HI R22, RZ, 0x3, R22 ;  /* 0x00000003ff167819 */ /* 0x000fe40000011416 */
[----:B------:R-:W-:Y:S02]  /*7530*/  ISETP.GE.AND P6, PT, R230, c[0x0][0x1d4], PT ;  /* 0x00007500e6007a0c */ /* 0x000fe40003fc6270 */
[----:B------:R-:W-:Y:S02]  /*7540*/  SHF.R.S32.HI R6, RZ, 0x1f, R22 ;  /* 0x0000001fff067819 */ /* 0x000fe40000011416 */
[----:B------:R-:W-:Y:S01]  /*7550*/  IADD3 R0, P0, R22, R9, RZ ;  /* 0x0000000916007210 */ /* 0x000fe20007f1e0ff */
[----:B------:R-:W-:Y:S01]  /*7560*/  IMAD.WIDE.U32 R2, R174, c[0x0][0x178], RZ ;  /* 0x00005e00ae027a25 */ /* 0x000fe200078e00ff */
[----:B------:R-:W-:-:S02]  /*7570*/  ISETP.GE.AND P5, PT, R231, c[0x0][0x198], PT ;  /* 0x00006600e7007a0c */ /* 0x000fc40003fa6270 */
[----:B------:R-:W-:Y:S02]  /*7580*/  LEA.HI.X.SX32 R6, R9, R6, 0x1, P0 ;  /* 0x0000000609067211 */ /* 0x000fe400000f0eff */
[----:B------:R-:W-:Y:S02]  /*7590*/  ISETP.NE.U32.AND P0, PT, RZ, c[0x0][0x348], PT ;  /* 0x0000d200ff007a0c */ /* 0x000fe40003f05070 */
[----:B------:R-:W-:Y:S01]  /*75a0*/  IADD3 R3, R3, R4, RZ ;  /* 0x0000000403037210 */ /* 0x000fe20007ffe0ff */
[----:B------:R-:W-:Y:S01]  /*75b0*/  IMAD R9, R6, c[0x0][0x1e0], RZ ;  /* 0x0000780006097a24 */ /* 0x000fe200078e02ff */
[----:B------:R-:W-:Y:S01]  /*75c0*/  ISETP.NE.AND.EX P0, PT, RZ, c[0x0][0x34c], PT, P0 ;  /* 0x0000d300ff007a0c */ /* 0x000fe20003f05300 */
[----:B------:R-:W-:Y:S01]  /*75d0*/  IMAD.MOV.U32 R4, RZ, RZ, R232 ;  /* 0x000000ffff047224 */ /* 0x000fe200078e00e8 */
[----:B------:R-:W-:Y:S01]  /*75e0*/  IADD3 R102, R23, -0x1, RZ ;  /* 0xffffffff17667810 */ /* 0x000fe20007ffe0ff */
[----:B------:R-:W-:Y:S01]  /*75f0*/  IMAD R17, R0, c[0x0][0x1e4], R9 ;  /* 0x0000790000117a24 */ /* 0x000fe200078e0209 */
[----:B------:R-:W-:Y:S01]  /*7600*/  SEL R9, R135, RZ, !P0 ;  /* 0x000000ff87097207 */ /* 0x000fe20004000000 */
[----:B------:R-:W-:-:S02]  /*7610*/  IMAD R8, R6, c[0x0][0x208], RZ ;  /* 0x0000820006087a24 */ /* 0x000fc400078e02ff */
[----:B------:R-:W-:-:S04]  /*7620*/  IMAD.WIDE.U32 R6, R0, c[0x0][0x1e0], R4 ;  /* 0x0000780000067a25 */ /* 0x000fc800078e0004 */
[----:B------:R-:W-:Y:S02]  /*7630*/  IMAD R18, R9, c[0x0][0x1c0], RZ ;  /* 0x0000700009127a24 */ /* 0x000fe400078e02ff */
[----:B------:R-:W-:-:S04]  /*7640*/  IMAD.WIDE.U32 R10, R0, c[0x0][0x208], R4 ;  /* 0x00008200000a7a25 */ /* 0x000fc800078e0004 */
[----:B------:R-:W-:Y:S01]  /*7650*/  IMAD R16, R0, c[0x0][0x20c], R8 ;  /* 0x0000830000107a24 */ /* 0x000fe200078e0208 */
[----:B------:R-:W-:Y:S02]  /*7660*/  SEL R8, R235, RZ, !P0 ;  /* 0x000000ffeb087207 */ /* 0x000fe40004000000 */
[----:B------:R-:W-:-:S03]  /*7670*/  ISETP.NE.U32.AND P0, PT, RZ, c[0x0][0x350], PT ;  /* 0x0000d400ff007a0c */ /* 0x000fc60003f05070 */
[----:B------:R-:W-:Y:S01]  /*7680*/  IMAD R14, R8, c[0x0][0x1c4], R18 ;  /* 0x00007100080e7a24 */ /* 0x000fe200078e0212 */
[----:B------:R-:W-:Y:S01]  /*7690*/  ISETP.NE.AND.EX P0, PT, RZ, c[0x0][0x354], PT, P0 ;  /* 0x0000d500ff007a0c */ /* 0x000fe20003f05300 */
[----:B--2---:R-:W-:-:S04]  /*76a0*/  IMAD R12, R245, 0x80, R12 ;  /* 0x00000080f50c7824 */ /* 0x004fc800078e020c */
[----:B------:R-:W-:Y:S01]  /*76b0*/  @P2 IMAD.HI.U32 R9, R12, c[0x0][0x2c8], RZ ;  /* 0x0000b2000c092a27 */ /* 0x000fe200078e00ff */
[----:B------:R-:W-:Y:S02]  /*76c0*/  MOV R0, R12 ;  /* 0x0000000c00007202 */ /* 0x000fe40000000f00 */
[----:B---3--:R-:W-:Y:S01]  /*76d0*/  LOP3.LUT R15, R15, 0xfffffffe, RZ, 0xc0, !PT ;  /* 0xfffffffe0f0f7812 */ /* 0x008fe200078ec0ff */
[C---:B----4-:R-:W-:Y:S01]  /*76e0*/  IMAD.WIDE.U32 R2, R24.reuse, c[0x0][0x1b8], R2 ;  /* 0x00006e0018027a25 */ /* 0x050fe200078e0002 */
[----:B------:R-:W-:Y:S02]  /*76f0*/  @P2 SHF.R.U32.HI R0, RZ, c[0x0][0x2cc], R9 ;  /* 0x0000b300ff002a19 */ /* 0x000fe40000011609 */
[----:B------:R-:W-:Y:S01]  /*7700*/  @P4 LOP3.LUT R15, R15, 0x1, RZ, 0xfc, !PT ;  /* 0x000000010f0f4812 */ /* 0x000fe200078efcff */
[----:B------:R-:W-:Y:S01]  /*7710*/  IMAD R3, R24, c[0x0][0x1bc], R3 ;  /* 0x00006f0018037a24 */ /* 0x000fe200078e0203 */
[----:B------:R-:W-:Y:S01]  /*7720*/  ISETP.GE.AND P4, PT, R230, c[0x0][0x198], PT ;  /* 0x00006600e6007a0c */ /* 0x000fe20003f86270 */
[----:B------:R-:W-:Y:S01]  /*7730*/  IMAD.IADD R9, R7, 0x1, R17 ;  /* 0x0000000107097824 */ /* 0x000fe200078e0211 */
[----:B------:R-:W-:Y:S01]  /*7740*/  IADD3 R7, R11, R16, RZ ;  /* 0x000000100b077210 */ /* 0x000fe20007ffe0ff */
[----:B------:R-:W-:Y:S01]  /*7750*/  IMAD.WIDE.U32 R2, R8, c[0x0][0x1c0], R2 ;  /* 0x0000700008027a25 */ /* 0x000fe200078e0002 */
[----:B------:R-:W-:-:S02]  /*7760*/  SHF.R.S32.HI R11, RZ, 0x1f, R0 ;  /* 0x0000001fff0b7819 */ /* 0x000fc40000011400 */
[----:B------:R-:W-:Y:S01]  /*7770*/  LOP3.LUT R15, R15, 0xfffffffd, RZ, 0xc0, !PT ;  /* 0xfffffffd0f0f7812 */ /* 0x000fe200078ec0ff */
[----:B------:R-:W-:Y:S01]  /*7780*/  IMAD.MOV.U32 R8, RZ, RZ, R6 ;  /* 0x000000ffff087224 */ /* 0x000fe200078e0006 */
[----:B------:R-:W-:Y:S01]  /*7790*/  MOV R6, R10 ;  /* 0x0000000a00067202 */ /* 0x000fe20000000f00 */
[----:B------:R-:W-:Y:S01]  /*77a0*/  IMAD.IADD R3, R3, 0x1, R14 ;  /* 0x0000000103037824 */ /* 0x000fe200078e020e */
[----:B------:R-:W-:Y:S01]  /*77b0*/  @P3 LOP3.LUT R15, R15, 0x2, RZ, 0xfc, !PT ;  /* 0x000000020f0f3812 */ /* 0x000fe200078efcff */
[----:B------:R-:W-:Y:S01]  /*77c0*/  IMAD R10, R11, c[0x0][0x1b0], RZ ;  /* 0x00006c000b0a7a24 */ /* 0x000fe200078e02ff */
[----:B------:R-:W-:Y:S01]  /*77d0*/  SEL R14, RZ, 0x4, P6 ;  /* 0x00000004ff0e7807 */ /* 0x000fe20003000000 */
[----:B------:R-:W-:Y:S02]  /*77e0*/  IMAD.MOV R11, RZ, RZ, -R0 ;  /* 0x000000ffff0b7224 */ /* 0x000fe400078e0a00 */
[C---:B------:R-:W-:Y:S01]  /*77f0*/  IMAD R10, R0.reuse, c[0x0][0x1b4], R10 ;  /* 0x00006d00000a7a24 */ /* 0x040fe200078e020a */
[----:B------:R1:W-:Y:S01]  /*7800*/  STL [R1+0xc], R15 ;  /* 0x00000c0f01007387 */ /* 0x0003e20000100800 */
[----:B------:R-:W-:-:S04]  /*7810*/  IMAD.WIDE.U32 R2, R0, c[0x0][0x1b0], R2 ;  /* 0x00006c0000027a25 */ /* 0x000fc800078e0002 */
[----:B------:R-:W-:Y:S02]  /*7820*/  IMAD R0, R11, c[0x0][0x2c4], R12 ;  /* 0x0000b1000b007a24 */ /* 0x000fe400078e020c */
[----:B------:R-:W-:Y:S01]  /*7830*/  IMAD.IADD R3, R3, 0x1, R10 ;  /* 0x0000000103037824 */ /* 0x000fe200078e020a */
[----:B------:R-:W-:Y:S01]  /*7840*/  @P1 SHF.R.S32.HI R10, RZ, 0x1f, R13 ;  /* 0x0000001fff0a1819 */ /* 0x000fe2000001140d */
[----:B------:R-:W-:Y:S01]  /*7850*/  @!P1 IMAD.MOV.U32 R13, RZ, RZ, R235 ;  /* 0x000000ffff0d9224 */ /* 0x000fe200078e00eb */
[----:B------:R-:W-:Y:S01]  /*7860*/  SHF.R.S32.HI R11, RZ, 0x1f, R0 ;  /* 0x0000001fff0b7819 */ /* 0x000fe20000011400 */
[----:B------:R-:W-:Y:S01]  /*7870*/  IMAD.WIDE.U32 R6, R24, c[0x0][0x210], R6 ;  /* 0x0000840018067a25 */ /* 0x000fe200078e0006 */
[----:B------:R-:W-:Y:S02]  /*7880*/  @!P1 MOV R10, R135 ;  /* 0x00000087000a9202 */ /* 0x000fe40000000f00 */
[----:B------:R-:W-:Y:S01]  /*7890*/  ISETP.GE.AND P1, PT, R232, c[0x0][0x198], PT ;  /* 0x00006600e8007a0c */ /* 0x000fe20003f26270 */
[----:B------:R-:W-:Y:S01]  /*78a0*/  IMAD R11, R11, c[0x0][0x1a8], RZ ;  /* 0x00006a000b0b7a24 */ /* 0x000fe200078e02ff */
[----:B------:R-:W-:Y:S01]  /*78b0*/  SEL R10, R10, RZ, !P0 ;  /* 0x000000ff0a0a7207 */ /* 0x000fe20004000000 */
[----:B------:R-:W-:-:S04]  /*78c0*/  IMAD.WIDE.U32 R8, R24, c[0x0][0x1e8], R8 ;  /* 0x00007a0018087a25 */ /* 0x000fc800078e0008 */
[C---:B------:R-:W-:Y:S02]  /*78d0*/  IMAD R11, R0.reuse, c[0x0][0x1ac], R11 ;  /* 0x00006b00000b7a24 */ /* 0x040fe400078e020b */
[----:B------:R-:W-:Y:S01]  /*78e0*/  IMAD.WIDE.U32 R2, R0, c[0x0][0x1a8], R2 ;  /* 0x00006a0000027a25 */ /* 0x000fe200078e0002 */
[----:B------:R-:W-:Y:S02]  /*78f0*/  SEL R0, R13, RZ, !P0 ;  /* 0x000000ff0d007207 */ /* 0x000fe40004000000 */
[----:B-1----:R-:W-:Y:S01]  /*7900*/  SEL R15, RZ, 0x1, P3 ;  /* 0x00000001ff0f7807 */ /* 0x002fe20001800000 */
[----:B------:R-:W-:Y:S01]  /*7910*/  IMAD R7, R24, c[0x0][0x214], R7 ;  /* 0x0000850018077a24 */ /* 0x000fe200078e0207 */
[----:B------:R-:W-:Y:S01]  /*7920*/  LEA R13, P0, R2, c[0x0][0x160], 0x1 ;  /* 0x00005800020d7a11 */ /* 0x000fe200078008ff */
[----:B------:R-:W-:Y:S01]  /*7930*/  IMAD R9, R24, c[0x0][0x1ec], R9 ;  /* 0x00007b0018097a24 */ /* 0x000fe200078e0209 */
[----:B------:R-:W-:Y:S01]  /*7940*/  LOP3.LUT R15, R19, 0x2, R15, 0xe2, !PT ;  /* 0x00000002130f7812 */ /* 0x000fe200078ee20f */
[----:B------:R-:W-:-:S02]  /*7950*/  IMAD R12, R10, c[0x0][0x1f0], RZ ;  /* 0x00007c000a0c7a24 */ /* 0x000fc400078e02ff */
[----:B------:R-:W-:Y:S01]  /*7960*/  IMAD R10, R10, c[0x0][0x218], RZ ;  /* 0x000086000a0a7a24 */ /* 0x000fe200078e02ff */
[----:B------:R-:W-:Y:S01]  /*7970*/  LOP3.LUT R60, R15, R14, RZ, 0xfc, !PT ;  /* 0x0000000e0f3c7212 */ /* 0x000fe200078efcff */
[----:B------:R-:W-:-:S04]  /*7980*/  IMAD.WIDE.U32 R226, R0, c[0x0][0x218], R6 ;  /* 0x0000860000e27a25 */ /* 0x000fc800078e0006 */
[----:B------:R-:W-:-:S04]  /*7990*/  IMAD.WIDE.U32 R224, R0, c[0x0][0x1f0], R8 ;  /* 0x00007c0000e07a25 */ /* 0x000fc800078e0008 */
[C---:B------:R-:W-:Y:S02]  /*79a0*/  IMAD R6, R0.reuse, c[0x0][0x1f4], R12 ;  /* 0x00007d0000067a24 */ /* 0x040fe400078e020c */
[----:B------:R-:W-:Y:S01]  /*79b0*/  IMAD.IADD R3, R3, 0x1, R11 ;  /* 0x0000000103037824 */ /* 0x000fe200078e020b */
[----:B------:R-:W-:Y:S01]  /*79c0*/  LEA R11, R245, R22, 0x7 ;  /* 0x00000016f50b7211 */ /* 0x000fe200078e38ff */
[----:B------:R-:W-:Y:S02]  /*79d0*/  IMAD R0, R0, c[0x0][0x21c], R10 ;  /* 0x0000870000007a24 */ /* 0x000fe400078e020a */
[----:B------:R-:W-:Y:S01]  /*79e0*/  IMAD.IADD R223, R225, 0x1, R6 ;  /* 0x00000001e1df7824 */ /* 0x000fe200078e0206 */
[----:B------:R-:W-:Y:S02]  /*79f0*/  LEA.HI.X R12, R2, c[0x0][0x164], R3, 0x1, P0 ;  /* 0x00005900020c7a11 */ /* 0x000fe400000f0c03 */
[----:B------:R-:W-:Y:S01]  /*7a00*/  IADD3 R228, R227, R0, RZ ;  /* 0x00000000e3e47210 */ /* 0x000fe20007ffe0ff */
[----:B------:R-:W-:Y:S05]  /*7a10*/  BRA.DIV ~URZ, `(.L_x_185) ;  /* 0x000105c27f007947 */ /* 0x000fea000b800000 */
[----:B------:R1:W2:Y:S02]  /*7a20*/  SHFL.IDX PT, R10, R12, RZ, 0x181f ;  /* 0x00181fff0c0a7589 */ /* 0x0002a400000e0000 */
.L_x_304:
[----:B------:R-:W-:Y:S05]  /*7a30*/  BRA.DIV ~URZ, `(.L_x_186) ;  /* 0x000106127f007947 */ /* 0x000fea000b800000 */
[----:B------:R3:W4:Y:S02]  /*7a40*/  SHFL.IDX PT, R0, R13, RZ, 0x181f ;  /* 0x00181fff0d007589 */ /* 0x00072400000e0000 */
.L_x_305:
[----:B------:R-:W-:Y:S01]  /*7a50*/  IMAD R34, R175, c[0x0][0x2c4], RZ ;  /* 0x0000b100af227a24 */ /* 0x000fe200078e02ff */
[----:B------:R-:W-:Y:S01]  /*7a60*/  BSSY B0, `(.L_x_187) ;  /* 0x0000011000007945 */ /* 0x000fe20003800000 */
[----:B------:R-:W-:-:S02]  /*7a70*/  SHF.R.S32.HI R15, RZ, 0x1f, R230 ;  /* 0x0000001fff0f7819 */ /* 0x000fc400000114e6 */
[----:B------:R-:W-:Y:S02]  /*7a80*/  SHF.R.S32.HI R14, RZ, 0x1f, R231 ;  /* 0x0000001fff0e7819 */ /* 0x000fe400000114e7 */
[----:B------:R-:W-:-:S13]  /*7a90*/  ISETP.GE.AND P0, PT, R11, R34, PT ;  /* 0x000000220b00720c */ /* 0x000fda0003f06270 */
[----:B------:R-:W-:Y:S05]  /*7aa0*/  @P0 BRA `(.L_x_188) ;  /* 0x000000c000000947 */ /* 0x000fea0003800000 */
[----:B----4-:R-:W-:-:S04]  /*7ab0*/  LEA R8, P0, R232, R0, 0x1 ;  /* 0x00000000e8087211 */ /* 0x010fc800078008ff */
[----:B--2---:R-:W-:Y:S02]  /*7ac0*/  LEA.HI.X R9, R232, R10, R5, 0x1, P0 ;  /* 0x0000000ae8097211 */ /* 0x004fe400000f0c05 */
[----:B------:R-:W-:-:S03]  /*7ad0*/  LEA R6, P0, R231, R0, 0x1 ;  /* 0x00000000e7067211 */ /* 0x000fc600078008ff */
[----:B------:R-:W-:Y:S01]  /*7ae0*/  @!PT LDS RZ, [RZ] ;  /* 0x00000000fffff984 */ /* 0x000fe20000000800 */
[----:B------:R-:W-:Y:S01]  /*7af0*/  @!PT LDS RZ, [RZ] ;  /* 0x00000000fffff984 */ /* 0x000fe20000000800 */
[----:B------:R-:W-:Y:S01]  /*7b00*/  @!PT LDS RZ, [RZ] ;  /* 0x00000000fffff984 */ /* 0x000fe20000000800 */
[----:B------:R2:W-:Y:S01]  /*7b10*/  LDGSTS.E.BYPASS.LTC128B.128 [R203+0xc100], [R8.64], !P1 ;  /* 0x0c10000008cb7fae */ /* 0x0005e2000c901d46 */
[----:B------:R-:W-:Y:S02]  /*7b20*/  LEA.HI.X R7, R231, R10, R14, 0x1, P0 ;  /* 0x0000000ae7077211 */ /* 0x000fe400000f0c0e */
[----:B------:R-:W-:-:S03]  /*7b30*/  LEA R2, P0, R230, R0, 0x1 ;  /* 0x00000000e6027211 */ /* 0x000fc600078008ff */
[----:B------:R2:W-:Y:S01]  /*7b40*/  LDGSTS.E.BYPASS.LTC128B.128 [R203+0x10100], [R6.64], !P5 ;  /* 0x1010000006cb7fae */ /* 0x0005e2000e901d46 */
[----:B------:R-:W-:-:S05]  /*7b50*/  LEA.HI.X R3, R230, R10, R15, 0x1, P0 ;  /* 0x0000000ae6037211 */ /* 0x000fca00000f0c0f */
[----:B------:R2:W-:Y:S04]  /*7b60*/  LDGSTS.E.BYPASS.LTC128B.128 [R203+0x14100], [R2.64], !P4 ;  /* 0x1410000002cb7fae */ /* 0x0005e8000e101d46 */
.L_x_188:
[----:B------:R-:W-:Y:S05]  /*7b70*/  BSYNC B0 ;  /* 0x0000000000007941 */ /* 0x000fea0003800000 */
.L_x_187:
[----:B------:R-:W-:Y:S05]  /*7b80*/  BRA.DIV ~URZ, `(.L_x_189) ;  /* 0x000105227f007947 */ /* 0x000fea000b800000 */
[----:B--2---:R2:W1:Y:S04]  /*7b90*/  SHFL.IDX PT, R10, R12, 0x1, 0x181f ;  /* 0x00381f000c0a7f89 */ /* 0x00446800000e0000 */
[----:B----4-:R2:W4:Y:S02]  /*7ba0*/  SHFL.IDX PT, R0, R13, 0x1, 0x181f ;  /* 0x00381f000d007f89 */ /* 0x01052400000e0000 */
.L_x_306:
[----:B------:R-:W-:Y:S01]  /*7bb0*/  IADD3 R2, R11, 0x20, RZ ;  /* 0x000000200b027810 */ /* 0x000fe20007ffe0ff */
[----:B------:R-:W-:Y:S03]  /*7bc0*/  BSSY B0, `(.L_x_190) ;  /* 0x000000f000007945 */ /* 0x000fe60003800000 */
[----:B------:R-:W-:-:S13]  /*7bd0*/  ISETP.GE.AND P0, PT, R2, R34, PT ;  /* 0x000000220200720c */ /* 0x000fda0003f06270 */
[----:B------:R-:W-:Y:S05]  /*7be0*/  @P0 BRA `(.L_x_191) ;  /* 0x000000c000000947 */ /* 0x000fea0003800000 */
[----:B----4-:R-:W-:-:S04]  /*7bf0*/  LEA R8, P0, R232, R0, 0x1 ;  /* 0x00000000e8087211 */ /* 0x010fc800078008ff */
[----:B-1----:R-:W-:Y:S02]  /*7c00*/  LEA.HI.X R9, R232, R10, R5, 0x1, P0 ;  /* 0x0000000ae8097211 */ /* 0x002fe400000f0c05 */
        /* <DEDUP_REMOVED lines=10> */
.L_x_191:
[----:B------:R-:W-:Y:S05]  /*7cb0*/  BSYNC B0 ;  /* 0x0000000000007941 */ /* 0x000fea0003800000 */
.L_x_190:
[----:B------:R-:W-:Y:S05]  /*7cc0*/  BRA.DIV ~URZ, `(.L_x_192) ;  /* 0x000104a27f007947 */ /* 0x000fea000b800000 */
[----:B-1----:R1:W2:Y:S02]  /*7cd0*/  SHFL.IDX PT, R10, R12, 0x2, 0x181f ;  /* 0x00581f000c0a7f89 */ /* 0x0022a400000e0000 */
.L_x_307:
[----:B------:R-:W-:Y:S05]  /*7ce0*/  BRA.DIV ~URZ, `(.L_x_193) ;  /* 0x000104f27f007947 */ /* 0x000fea000b800000 */
[----:B----4-:R4:W1:Y:S02]  /*7cf0*/  SHFL.IDX PT, R0, R13, 0x2, 0x181f ;  /* 0x00581f000d007f89 */ /* 0x01086400000e0000 */
.L_x_308:
[----:B------:R-:W-:Y:S01]  /*7d00*/  IADD3 R2, R11, 0x40, RZ ;  /* 0x000000400b027810 */ /* 0x000fe20007ffe0ff */
[----:B------:R-:W-:Y:S03]  /*7d10*/  BSSY B0, `(.L_x_194) ;  /* 0x000000f000007945 */ /* 0x000fe60003800000 */
[----:B------:R-:W-:-:S13]  /*7d20*/  ISETP.GE.AND P0, PT, R2, R34, PT ;  /* 0x000000220200720c */ /* 0x000fda0003f06270 */
[----:B------:R-:W-:Y:S05]  /*7d30*/  @P0 BRA `(.L_x_195) ;  /* 0x000000c000000947 */ /* 0x000fea0003800000 */
[----:B-1----:R-:W-:-:S04]  /*7d40*/  LEA R8, P0, R232, R0, 0x1 ;  /* 0x00000000e8087211 */ /* 0x002fc800078008ff */
        /* <DEDUP_REMOVED lines=11> */
.L_x_195:
[----:B------:R-:W-:Y:S05]  /*7e00*/  BSYNC B0 ;  /* 0x0000000000007941 */ /* 0x000fea0003800000 */
.L_x_194:
[----:B------:R-:W-:Y:S05]  /*7e10*/  BRA.DIV ~URZ, `(.L_x_196) ;  /* 0x000104227f007947 */ /* 0x000fea000b800000 */
[----:B-1----:R1:W3:Y:S04]  /*7e20*/  SHFL.IDX PT, R7, R12, 0x3, 0x181f ;  /* 0x00781f000c077f89 */ /* 0x0022e800000e0000 */
[----:B------:R1:W4:Y:S02]  /*7e30*/  SHFL.IDX PT, R0, R13, 0x3, 0x181f ;  /* 0x00781f000d007f89 */ /* 0x00032400000e0000 */
.L_x_309:
[----:B----4-:R-:W4:Y:S01]  /*7e40*/  LDL R104, [R1+0xc] ;  /* 0x00000c0001687983 */ /* 0x010f220000100800 */
[----:B------:R-:W-:Y:S01]  /*7e50*/  IADD3 R2, R11, 0x60, RZ ;  /* 0x000000600b027810 */ /* 0x000fe20007ffe0ff */
[----:B--2---:R-:W-:Y:S01]  /*7e60*/  IMAD.MOV.U32 R10, RZ, RZ, 0x20 ;  /* 0x00000020ff0a7424 */ /* 0x004fe200078e00ff */
[----:B------:R-:W-:Y:S01]  /*7e70*/  SHF.R.S32.HI R58, RZ, 0x1f, R102 ;  /* 0x0000001fff3a7819 */ /* 0x000fe20000011466 */
[----:B------:R-:W2:Y:S01]  /*7e80*/  S2R R6, SR_TID.X ;  /* 0x0000000000067919 */ /* 0x000ea20000002100 */
[----:B------:R-:W-:Y:S01]  /*7e90*/  ISETP.GE.AND P2, PT, R2, R34, PT ;  /* 0x000000220200720c */ /* 0x000fe20003f46270 */
[----:B------:R-:W-:-:S12]  /*7ea0*/  IMAD R11, R10, c[0x0][0x1e4], RZ ;  /* 0x000079000a0b7a24 */ /* 0x000fd800078e02ff */
[----:B------:R-:W-:-:S04]  /*7eb0*/  @!P2 LEA R2, P0, R232, R0, 0x1 ;  /* 0x00000000e802a211 */ /* 0x000fc800078008ff */
[----:B---3--:R-:W-:Y:S01]  /*7ec0*/  @!P2 LEA.HI.X R3, R232, R7, R5, 0x1, P0 ;  /* 0x00000007e803a211 */ /* 0x008fe200000f0c05 */
[----:B------:R-:W-:Y:S01]  /*7ed0*/  IMAD.WIDE.U32 R4, R102, c[0x0][0x1e0], RZ ;  /* 0x0000780066047a25 */ /* 0x000fe200078e00ff */
[----:B------:R-:W-:-:S03]  /*7ee0*/  @!P2 LEA R8, P0, R231, R0, 0x1 ;  /* 0x00000000e708a211 */ /* 0x000fc600078008ff */
[----:B------:R-:W-:Y:S01]  /*7ef0*/  @!PT LDS RZ, [RZ] ;  /* 0x00000000fffff984 */ /* 0x000fe20000000800 */
[----:B------:R-:W-:Y:S01]  /*7f00*/  @!PT LDS RZ, [RZ] ;  /* 0x00000000fffff984 */ /* 0x000fe20000000800 */
[----:B------:R-:W-:Y:S01]  /*7f10*/  @!PT LDS RZ, [RZ] ;  /* 0x00000000fffff984 */ /* 0x000fe20000000800 */
[----:B------:R3:W-:Y:S01]  /*7f20*/  @!P2 LDGSTS.E.BYPASS.LTC128B.128 [R203+0xf100], [R2.64], !P1 ;  /* 0x0f10000002cbafae */ /* 0x0007e2000c901d46 */
[----:B--2---:R-:W-:Y:S02]  /*7f30*/  SHF.R.S32.HI R59, RZ, 0x1f, R6 ;  /* 0x0000001fff3b7819 */ /* 0x004fe40000011406 */
[-C--:B------:R-:W-:Y:S02]  /*7f40*/  @!P2 LEA.HI.X R9, R231, R7.reuse, R14, 0x1, P0 ;  /* 0x00000007e709a211 */ /* 0x080fe400000f0c0e */
[----:B------:R-:W-:Y:S02]  /*7f50*/  LEA.HI R59, R59, R6, RZ, 0x3 ;  /* 0x000000063b3b7211 */ /* 0x000fe400078f18ff */
[C---:B------:R-:W-:Y:S01]  /*7f60*/  @!P2 LEA R6, P0, R230.reuse, R0, 0x1 ;  /* 0x00000000e606a211 */ /* 0x040fe200078008ff */
[----:B------:R2:W-:Y:S01]  /*7f70*/  @!P2 LDGSTS.E.BYPASS.LTC128B.128 [R203+0x13100], [R8.64], !P5 ;  /* 0x1310000008cbafae */ /* 0x0005e2000e901d46 */
[----:B------:R-:W-:Y:S02]  /*7f80*/  SHF.R.S32.HI R59, RZ, 0x3, R59 ;  /* 0x00000003ff3b7819 */ /* 0x000fe4000001143b */
[----:B------:R-:W-:-:S02]  /*7f90*/  @!P2 LEA.HI.X R7, R230, R7, R15, 0x1, P0 ;  /* 0x00000007e607a211 */ /* 0x000fc400000f0c0f */
[----:B------:R-:W-:-:S03]  /*7fa0*/  LEA R0, P0, R4, R224, 0x6 ;  /* 0x000000e004007211 */ /* 0x000fc600078030ff */
[----:B------:R2:W-:Y:S04]  /*7fb0*/  @!P2 LDGSTS.E.BYPASS.LTC128B.128 [R203+0x17100], [R6.64], !P4 ;  /* 0x1710000006cbafae */ /* 0x0005e8000e101d46 */
[----:B------:R-:W0:Y:S01]  /*7fc0*/  LDGDEPBAR ;  /* 0x00000000000079af */ /* 0x000e220000000000 */
[----:B------:R-:W-:Y:S01]  /*7fd0*/  WARPSYNC 0xffffffff ;  /* 0xffffffff00007948 */ /* 0x000fe20003800000 */
[----:B---3--:R-:W-:Y:S02]  /*7fe0*/  IMAD R3, R58, c[0x0][0x1e0], RZ ;  /* 0x000078003a037a24 */ /* 0x008fe400078e02ff */
[----:B------:R-:W-:Y:S02]  /*7ff0*/  IMAD.IADD R2, R176, 0x1, -R59 ;  /* 0x00000001b0027824 */ /* 0x000fe400078e0a3b */
[----:B------:R-:W-:-:S02]  /*8000*/  IMAD R3, R102, c[0x0][0x1e4], R3 ;  /* 0x0000790066037a24 */ /* 0x000fc400078e0203 */
[----:B------:R-:W-:Y:S02]  /*8010*/  IMAD R2, R102, -0x40, R2 ;  /* 0xffffffc066027824 */ /* 0x000fe400078e0202 */
[----:B------:R-:W-:-:S05]  /*8020*/  IMAD.IADD R3, R5, 0x1, R3 ;  /* 0x0000000105037824 */ /* 0x000fca00078e0203 */
[----:B------:R-:W-:Y:S01]  /*8030*/  LEA.HI.X R3, R4, R223, R3, 0x6, P0 ;  /* 0x000000df04037211 */ /* 0x000fe200000f3403 */
[----:B------:R-:W-:Y:S01]  /*8040*/  IMAD.WIDE.U32 R4, R10, c[0x0][0x1e0], RZ ;  /* 0x000078000a047a25 */ /* 0x000fe200078e00ff */
[----:B------:R-:W-:Y:S01]  /*8050*/  BAR.SYNC.DEFER_BLOCKING 0x0 ;  /* 0x0000000000007b1d */ /* 0x000fe20000010000 */
[----:B------:R-:W-:-:S13]  /*8060*/  ISETP.GE.AND P0, PT, R2, 0x21, PT ;  /* 0x000000210200780c */ /* 0x000fda0003f06270 */
[----:B------:R-:W-:-:S04]  /*8070*/  @P0 IADD3 R10, P1, R0, R4, RZ ;  /* 0x00000004000a0210 */ /* 0x000fc80007f3e0ff */
[----:B------:R-:W-:Y:S02]  /*8080*/  @P0 IADD3.X R11, R3, R5, R11, P1, !PT ;  /* 0x00000005030b0210 */ /* 0x000fe40000ffe40b */
[----:B------:R-:W-:-:S13]  /*8090*/  ISETP.GE.AND P1, PT, R2, 0x1, PT ;  /* 0x000000010200780c */ /* 0x000fda0003f26270 */
[----:B------:R-:W-:-:S04]  /*80a0*/  @P1 LEA R4, P3, R0, c[0x0][0x1c8], 0x1 ;  /* 0x0000720000041a11 */ /* 0x000fc800078608ff */
[----:B------:R-:W-:Y:S02]  /*80b0*/  @P1 LEA.HI.X R5, R0, c[0x0][0x1cc], R3, 0x1, P3 ;  /* 0x0000730000051a11 */ /* 0x000fe400018f0c03 */
[----:B------:R-:W-:-:S04]  /*80c0*/  @P0 LEA R2, P3, R10, c[0x0][0x1c8], 0x1 ;  /* 0x000072000a020a11 */ /* 0x000fc800078608ff */
[----:B------:R-:W-:Y:S02]  /*80d0*/  @P0 LEA.HI.X R3, R10, c[0x0][0x1cc], R11, 0x1, P3 ;  /* 0x000073000a030a11 */ /* 0x000fe400018f0c0b */
[C---:B----4-:R-:W-:Y:S02]  /*80e0*/  LOP3.LUT P3, RZ, R104.reuse, 0x2, RZ, 0xc0, !PT ;  /* 0x0000000268ff7812 */ /* 0x050fe4000786c0ff */
[----:B------:R-:W-:-:S11]  /*80f0*/  LOP3.LUT P5, RZ, R104, 0x1, RZ, 0xc0, !PT ;  /* 0x0000000168ff7812 */ /* 0x000fd600078ac0ff */
        /* <DEDUP_REMOVED lines=8> */
[----:B------:R2:W-:Y:S01]  /*8180*/  @P0 LDGSTS.E.BYPASS.LTC128B.128 [R203+0xb100], [R2.64+0x100], !P6 ;  /* 0x0b10010002cb0fae */ /* 0x0005e2000f101d46 */
[----:B------:R-:W-:-:S03]  /*8190*/  ISETP.LT.AND P0, PT, RZ, c[0x0][0x27c], PT ;  /* 0x00009f00ff007a0c */ /* 0x000fc60003f01270 */
[----:B------:R-:W0:Y:S10]  /*81a0*/  LDGDEPBAR ;  /* 0x00000000000079af */ /* 0x000e340000000000 */
[----:B------:R-:W-:Y:S05]  /*81b0*/  @P0 BRA `(.L_x_197) ;  /* 0x0000002000000947 */ /* 0x000fea0003800000 */
[----:B------:R-:W-:-:S04]  /*81c0*/  DEPBAR.LE SB0, 0x1 ;  /* 0x000080400000791a */ /* 0x000fc80000000000 */
[----:B------:R-:W-:Y:S05]  /*81d0*/  BRA `(.L_x_198) ;  /* 0x0000588000007947 */ /* 0x000fea0003800000 */
.L_x_197:
[----:B-----5:R-:W-:Y:S01]  /*81e0*/  SHF.R.S32.HI R0, RZ, 0x1f, R134 ;  /* 0x0000001fff007819 */ /* 0x020fe20000011486 */
[----:B------:R-:W-:Y:S01]  /*81f0*/  ULDC.U8 UR4, c[0x0][0x298] ;  /* 0x0000a60000047ab9 */ /* 0x000fe20000000000 */
[----:B--2---:R-:W-:Y:S01]  /*8200*/  IMAD.WIDE.U32 R2, R134, c[0x0][0x280], RZ ;  /* 0x0000a00086027a25 */ /* 0x004fe200078e00ff */
[----:B------:R-:W-:Y:S01]  /*8210*/  ISETP.NE.AND P2, PT, RZ, UR4, PT ;  /* 0x00000004ff007c0c */ /* 0x000fe2000bf45270 */
[----:B------:R-:W-:Y:S02]  /*8220*/  BSSY B2, `(.L_x_198) ;  /* 0x0000583000027945 */ /* 0x000fe40003800000 */
[----:B------:R-:W-:Y:S01]  /*8230*/  IMAD R6, R0, c[0x0][0x280], RZ ;  /* 0x0000a00000067a24 */ /* 0x000fe200078e02ff */
[----:B------:R-:W-:Y:S01]  /*8240*/  LEA R7, P1, R2, c[0x0][0x270], 0x1 ;  /* 0x00009c0002077a11 */ /* 0x000fe200078208ff */
[----:B------:R-:W-:Y:S02]  /*8250*/  IMAD R0, R0, c[0x0][0x290], RZ ;  /* 0x0000a40000007a24 */ /* 0x000fe400078e02ff */
[----:B------:R-:W-:-:S02]  /*8260*/  IMAD R6, R134, c[0x0][0x284], R6 ;  /* 0x0000a10086067a24 */ /* 0x000fc400078e0206 */
[----:B------:R-:W-:-:S03]  /*8270*/  IMAD.WIDE.U32 R4, R134, c[0x0][0x290], RZ ;  /* 0x0000a40086047a25 */ /* 0x000fc600078e00ff */
[----:B------:R-:W-:Y:S01]  /*8280*/  IADD3 R3, R6, R3, RZ ;  /* 0x0000000306037210 */ /* 0x000fe20007ffe0ff */
[----:B------:R-:W-:Y:S01]  /*8290*/  IMAD R0, R134, c[0x0][0x294], R0 ;  /* 0x0000a50086007a24 */ /* 0x000fe200078e0200 */
[----:B------:R-:W-:Y:S02]  /*82a0*/  LEA R8, P0, R4, c[0x0][0x288], 0x1 ;  /* 0x0000a20004087a11 */ /* 0x000fe400078008ff */
[----:B------:R-:W-:Y:S02]  /*82b0*/  LEA R6, R245, R229, 0x7 ;  /* 0x000000e5f5067211 */ /* 0x000fe400078e38ff */
[----:B------:R-:W-:Y:S02]  /*82c0*/  IADD3 R5, R0, R5, RZ ;  /* 0x0000000500057210 */ /* 0x000fe40007ffe0ff */
[----:B------:R-:W-:Y:S02]  /*82d0*/  LEA.HI.X R0, R2, c[0x0][0x274], R3, 0x1, P1 ;  /* 0x00009d0002007a11 */ /* 0x000fe400008f0c03 */
[----:B------:R-:W-:Y:S01]  /*82e0*/  LEA.HI.X R2, R4, c[0x0][0x28c], R5, 0x1, P0 ;  /* 0x0000a30004027a11 */ /* 0x000fe200000f0c05 */
[----:B------:R-:W-:Y:S05]  /*82f0*/  @!P2 BRA `(.L_x_199) ;  /* 0x000029f00000a947 */ /* 0x000fea0003800000 */
[----:B------:R-:W-:Y:S01]  /*8300*/  ISETP.GE.AND P0, PT, R6, R34, PT ;  /* 0x000000220600720c */ /* 0x000fe20003f06270 */
[----:B------:R-:W2:Y:S01]  /*8310*/  SHFL.IDX PT, R3, R2, RZ, 0x1c1f ;  /* 0x001c1fff02037589 */ /* 0x000ea200000e0000 */
[----:B------:R-:W-:Y:S01]  /*8320*/  BSSY B0, `(.L_x_200) ;  /* 0x0000054000007945 */ /* 0x000fe20003800000 */
[----:B------:R-:W-:Y:S01]  /*8330*/  CS2R R28, SRZ ;  /* 0x00000000001c7805 */ /* 0x000fe2000001ff00 */
[----:B------:R-:W-:Y:S01]  /*8340*/  CS2R R26, SRZ ;  /* 0x00000000001a7805 */ /* 0x000fe2000001ff00 */
[----:B------:R-:W3:Y:S01]  /*8350*/  SHFL.IDX PT, R5, R0, RZ, 0x1c1f ;  /* 0x001c1fff00057589 */ /* 0x000ee200000e0000 */
[----:B------:R-:W-:Y:S01]  /*8360*/  CS2R R24, SRZ ;  /* 0x0000000000187805 */ /* 0x000fe2000001ff00 */
[----:B------:R-:W-:Y:S01]  /*8370*/  CS2R R22, SRZ ;  /* 0x0000000000167805 */ /* 0x000fe2000001ff00 */
[----:B------:R-:W-:Y:S01]  /*8380*/  CS2R R20, SRZ ;  /* 0x0000000000147805 */ /* 0x000fe2000001ff00 */
[----:B------:R4:W1:Y:S01]  /*8390*/  SHFL.IDX PT, R4, R7, RZ, 0x1c1f ;  /* 0x001c1fff07047589 */ /* 0x00086200000e0000 */
[----:B------:R-:W-:Y:S01]  /*83a0*/  CS2R R18, SRZ ;  /* 0x0000000000127805 */ /* 0x000fe2000001ff00 */
[----:B------:R-:W-:Y:S01]  /*83b0*/  CS2R R16, SRZ ;  /* 0x0000000000107805 */ /* 0x000fe2000001ff00 */
[----:B------:R-:W-:Y:S01]  /*83c0*/  CS2R R14, SRZ ;  /* 0x00000000000e7805 */ /* 0x000fe2000001ff00 */
[----:B------:R5:W1:Y:S02]  /*83d0*/  SHFL.IDX PT, R2, R8, RZ, 0x1c1f ;  /* 0x001c1fff08027589 */ /* 0x000a6400000e0000 */
[----:B-1----:R-:W-:Y:S01]  /*83e0*/  CS2R R12, SRZ ;  /* 0x00000000000c7805 */ /* 0x002fe2000001ff00 */
[----:B------:R-:W-:Y:S01]  /*83f0*/  CS2R R10, SRZ ;  /* 0x00000000000a7805 */ /* 0x000fe2000001ff00 */
[----:B----4-:R-:W-:Y:S01]  /*8400*/  CS2R R6, SRZ ;  /* 0x0000000000067805 */ /* 0x010fe2000001ff00 */
[----:B-----5:R-:W-:Y:S01]  /*8410*/  CS2R R8, SRZ ;  /* 0x0000000000087805 */ /* 0x020fe2000001ff00 */
[----:B------:R-:W-:Y:S05]  /*8420*/  @P0 BRA `(.L_x_201) ;  /* 0x0000043000000947 */ /* 0x000fea0003800000 */
[C---:B--23--:R-:W-:Y:S01]  /*8430*/  ISETP.GE.AND P1, PT, R140.reuse, c[0x0][0x27c], PT ;  /* 0x00009f008c007a0c */ /* 0x04cfe20003f26270 */
[----:B------:R-:W-:Y:S01]  /*8440*/  IMAD.SHL.U32 R0, R140, 0x2, RZ ;  /* 0x000000028c007824 */ /* 0x000fe200078e00ff */
[C---:B------:R-:W-:Y:S01]  /*8450*/  ISETP.GE.AND P0, PT, R142.reuse, c[0x0][0x27c], PT ;  /* 0x00009f008e007a0c */ /* 0x040fe20003f06270 */
[----:B------:R-:W-:Y:S01]  /*8460*/  IMAD.SHL.U32 R14, R142, 0x2, RZ ;  /* 0x000000028e0e7824 */ /* 0x000fe200078e00ff */
[----:B------:R-:W-:Y:S01]  /*8470*/  SHF.R.S32.HI R7, RZ, 0x1f, R140 ;  /* 0x0000001fff077819 */ /* 0x000fe2000001148c */
[----:B------:R-:W-:Y:S01]  /*8480*/  CS2R R22, SRZ ;  /* 0x0000000000167805 */ /* 0x000fe2000001ff00 */
[----:B------:R-:W-:-:S02]  /*8490*/  SHF.R.S32.HI R10, RZ, 0x1f, R142 ;  /* 0x0000001fff0a7819 */ /* 0x000fc4000001148e */
[----:B------:R-:W-:-:S05]  /*84a0*/  SHF.L.U64.HI R7, R140, 0x1, R7 ;  /* 0x000000018c077819 */ /* 0x000fca0000010207 */
[-C--:B------:R-:W-:Y:S02]  /*84b0*/  @!P1 IADD3 R8, P2, R4, R0.reuse, RZ ;  /* 0x0000000004089210 */ /* 0x080fe40007f5e0ff */
[----:B------:R-:W-:Y:S02]  /*84c0*/  @!P1 IADD3 R6, P3, R2, R0, RZ ;  /* 0x0000000002069210 */ /* 0x000fe40007f7e0ff */
[----:B------:R-:W-:Y:S01]  /*84d0*/  SHF.L.U64.HI R0, R142, 0x1, R10 ;  /* 0x000000018e007819 */ /* 0x000fe2000001020a */
[--C-:B------:R-:W-:Y:S01]  /*84e0*/  @!P1 IMAD.X R9, R5, 0x1, R7.reuse, P2 ;  /* 0x0000000105099824 */ /* 0x100fe200010e0607 */
[----:B------:R-:W-:Y:S01]  /*84f0*/  @!P0 IADD3 R12, P2, R4, R14, RZ ;  /* 0x0000000e040c8210 */ /* 0x000fe20007f5e0ff */
[----:B------:R-:W-:Y:S01]  /*8500*/  CS2R R10, SRZ ;  /* 0x00000000000a7805 */ /* 0x000fe2000001ff00 */
[----:B------:R-:W-:Y:S01]  /*8510*/  @!P1 IMAD.X R7, R3, 0x1, R7, P3 ;  /* 0x0000000103079824 */ /* 0x000fe200018e0607 */
[----:B------:R-:W-:Y:S01]  /*8520*/  CS2R R24, SRZ ;  /* 0x0000000000187805 */ /* 0x000fe2000001ff00 */
[----:B------:R-:W-:Y:S01]  /*8530*/  ISETP.GE.AND P3, PT, R105, c[0x0][0x27c], PT ;  /* 0x00009f0069007a0c */ /* 0x000fe20003f66270 */
[----:B------:R-:W-:Y:S01]  /*8540*/  @!P0 IMAD.X R13, R5, 0x1, R0, P2 ;  /* 0x00000001050d8824 */ /* 0x000fe200010e0600 */
[----:B------:R1:W5:Y:S04]  /*8550*/  @!P1 LD.E.64 R22, [R8.64] ;  /* 0x0000000608169980 */ /* 0x000368000c101b00 */
[----:B------:R2:W5:Y:S01]  /*8560*/  @!P1 LD.E.64 R10, [R6.64] ;  /* 0x00000006060a9980 */ /* 0x000562000c101b00 */
[----:B------:R-:W-:-:S03]  /*8570*/  ISETP.GE.AND P2, PT, R143, c[0x0][0x27c], PT ;  /* 0x00009f008f007a0c */ /* 0x000fc60003f46270 */
[----:B------:R3:W5:Y:S01]  /*8580*/  @!P0 LD.E.64 R24, [R12.64] ;  /* 0x000000060c188980 */ /* 0x000762000c101b00 */
[----:B--2---:R-:W-:Y:S01]  /*8590*/  @!P0 IADD3 R6, P1, R2, R14, RZ ;  /* 0x0000000e02068210 */ /* 0x004fe20007f3e0ff */
[----:B---3--:R-:W-:-:S04]  /*85a0*/  CS2R R12, SRZ ;  /* 0x00000000000c7805 */ /* 0x008fc8000001ff00 */
[----:B------:R-:W-:Y:S01]  /*85b0*/  @!P0 IMAD.X R7, R3, 0x1, R0, P1 ;  /* 0x0000000103078824 */ /* 0x000fe200008e0600 */
[----:B-1----:R-:W-:Y:S01]  /*85c0*/  SHF.R.S32.HI R8, RZ, 0x1f, R105 ;  /* 0x0000001fff087819 */ /* 0x002fe20000011469 */
[----:B------:R-:W-:-:S03]  /*85d0*/  IMAD.SHL.U32 R0, R105, 0x2, RZ ;  /* 0x0000000269007824 */ /* 0x000fc600078e00ff */
[----:B------:R1:W5:Y:S02]  /*85e0*/  @!P0 LD.E.64 R12, [R6.64] ;  /* 0x00000006060c8980 */ /* 0x000364000c101b00 */
[-C--:B------:R-:W-:Y:S02]  /*85f0*/  @!P3 IADD3 R16, P0, R2, R0.reuse, RZ ;  /* 0x000000000210b210 */ /* 0x080fe40007f1e0ff */
[----:B------:R-:W-:Y:S02]  /*8600*/  SHF.R.S32.HI R14, RZ, 0x1f, R143 ;  /* 0x0000001fff0e7819 */ /* 0x000fe4000001148f */
[----:B-1----:R-:W-:Y:S01]  /*8610*/  SHF.L.U64.HI R6, R105, 0x1, R8 ;  /* 0x0000000169067819 */ /* 0x002fe20000010208 */
[C---:B------:R-:W-:Y:S01]  /*8620*/  IMAD.SHL.U32 R7, R143.reuse, 0x2, RZ ;  /* 0x000000028f077824 */ /* 0x040fe200078e00ff */
[C---:B------:R-:W-:Y:S02]  /*8630*/  @!P3 IADD3 R8, P1, R4.reuse, R0, RZ ;  /* 0x000000000408b210 */ /* 0x040fe40007f3e0ff */
[----:B------:R-:W-:Y:S01]  /*8640*/  SHF.L.U64.HI R0, R143, 0x1, R14 ;  /* 0x000000018f007819 */ /* 0x000fe2000001020e */
[--C-:B------:R-:W-:Y:S01]  /*8650*/  @!P3 IMAD.X R17, R3, 0x1, R6.reuse, P0 ;  /* 0x000000010311b824 */ /* 0x100fe200000e0606 */
[----:B------:R-:W-:Y:S01]  /*8660*/  @!P2 IADD3 R28, P0, R4, R7, RZ ;  /* 0x00000007041ca210 */ /* 0x000fe20007f1e0ff */
[----:B------:R-:W-:Y:S01]  /*8670*/  @!P3 IMAD.X R9, R5, 0x1, R6, P1 ;  /* 0x000000010509b824 */ /* 0x000fe200008e0606 */
[----:B------:R-:W-:-:S03]  /*8680*/  ISETP.GE.AND P1, PT, R106, c[0x0][0x27c], PT ;  /* 0x00009f006a007a0c */ /* 0x000fc60003f26270 */
[----:B------:R-:W-:Y:S01]  /*8690*/  @!P2 IMAD.X R29, R5, 0x1, R0, P0 ;  /* 0x00000001051da824 */ /* 0x000fe200000e0600 */
[----:B------:R-:W-:-:S05]  /*86a0*/  @!P2 IADD3 R30, P0, R2, R7, RZ ;  /* 0x00000007021ea210 */ /* 0x000fca0007f1e0ff */
[----:B------:R-:W-:Y:S01]  /*86b0*/  @!P2 IMAD.X R31, R3, 0x1, R0, P0 ;  /* 0x00000001031fa824 */ /* 0x000fe200000e0600 */
[----:B------:R-:W-:Y:S01]  /*86c0*/  ISETP.GE.AND P0, PT, R141, c[0x0][0x27c], PT ;  /* 0x00009f008d007a0c */ /* 0x000fe20003f06270 */
[----:B------:R-:W-:Y:S01]  /*86d0*/  CS2R R18, SRZ ;  /* 0x0000000000127805 */ /* 0x000fe2000001ff00 */
[----:B------:R-:W-:Y:S01]  /*86e0*/  CS2R R6, SRZ ;  /* 0x0000000000067805 */ /* 0x000fe2000001ff00 */
[----:B------:R-:W-:Y:S01]  /*86f0*/  @!P1 IMAD.WIDE R20, R106, 0x2, R4 ;  /* 0x000000026a149825 */ /* 0x000fe200078e0204 */
[----:B------:R-:W-:-:S03]  /*8700*/  SHF.R.S32.HI R26, RZ, 0x1f, R141 ;  /* 0x0000001fff1a7819 */ /* 0x000fc6000001148d */
[----:B------:R-:W-:Y:S01]  /*8710*/  @!P1 IMAD.WIDE R14, R106, 0x2, R2 ;  /* 0x000000026a0e9825 */ /* 0x000fe200078e0202 */
[----:B------:R1:W5:Y:S03]  /*8720*/  @!P1 LD.E.64 R18, [R20.64] ;  /* 0x0000000614129980 */ /* 0x000366000c101b00 */
[C---:B------:R-:W-:Y:S01]  /*8730*/  IMAD.SHL.U32 R0, R141.reuse, 0x2, RZ ;  /* 0x000000028d007824 */ /* 0x040fe200078e00ff */
[----:B------:R2:W5:Y:S04]  /*8740*/  @!P1 LD.E.64 R6, [R14.64] ;  /* 0x000000060e069980 */ /* 0x000568000c101b00 */
[----:B------:R-:W-:Y:S02]  /*8750*/  @!P0 IADD3 R4, P1, R4, R0, RZ ;  /* 0x0000000004048210 */ /* 0x000fe40007f3e0ff */
[----:B--2---:R-:W-:-:S05]  /*8760*/  SHF.L.U64.HI R14, R141, 0x1, R26 ;  /* 0x000000018d0e7819 */ /* 0x004fca000001021a */
[----:B------:R-:W-:Y:S01]  /*8770*/  @!P0 IMAD.X R5, R5, 0x1, R14, P1 ;  /* 0x0000000105058824 */ /* 0x000fe200008e060e */
[----:B------:R-:W-:Y:S01]  /*8780*/  @!P0 IADD3 R2, P1, R2, R0, RZ ;  /* 0x0000000002028210 */ /* 0x000fe20007f3e0ff */
[----:B------:R-:W-:Y:S01]  /*8790*/  CS2R R26, SRZ ;  /* 0x00000000001a7805 */ /* 0x000fe2000001ff00 */
[----:B-1----:R-:W-:-:S03]  /*87a0*/  CS2R R20, SRZ ;  /* 0x0000000000147805 */ /* 0x002fc6000001ff00 */
[----:B------:R-:W-:Y:S02]  /*87b0*/  @!P0 IMAD.X R3, R3, 0x1, R14, P1 ;  /* 0x0000000103038824 */ /* 0x000fe400008e060e */
[----:B------:R-:W-:Y:S01]  /*87c0*/  CS2R R14, SRZ ;  /* 0x00000000000e7805 */ /* 0x000fe2000001ff00 */
[----:B------:R1:W5:Y:S04]  /*87d0*/  @!P3 LD.E.64 R26, [R8.64] ;  /* 0x00000006081ab980 */ /* 0x000368000c101b00 */
[----:B------:R2:W5:Y:S04]  /*87e0*/  @!P2 LD.E.64 R20, [R28.64] ;  /* 0x000000061c14a980 */ /* 0x000568000c101b00 */
[----:B------:R3:W5:Y:S01]  /*87f0*/  @!P3 LD.E.64 R14, [R16.64] ;  /* 0x00000006100eb980 */ /* 0x000762000c101b00 */
[----:B-1----:R-:W-:Y:S01]  /*8800*/  CS2R R8, SRZ ;  /* 0x0000000000087805 */ /* 0x002fe2000001ff00 */
[----:B--2---:R-:W-:-:S05]  /*8810*/  CS2R R28, SRZ ;  /* 0x00000000001c7805 */ /* 0x004fca000001ff00 */
[----:B------:R1:W5:Y:S01]  /*8820*/  @!P2 LD.E.64 R8, [R30.64] ;  /* 0x000000061e08a980 */ /* 0x000362000c101b00 */
[----:B---3--:R-:W-:-:S03]  /*8830*/  CS2R R16, SRZ ;  /* 0x0000000000107805 */ /* 0x008fc6000001ff00 */
[----:B------:R1:W5:Y:S04]  /*8840*/  @!P0 LD.E.64 R28, [R4.64] ;  /* 0x00000006041c8980 */ /* 0x000368000c101b00 */
[----:B------:R1:W5:Y:S02]  /*8850*/  @!P0 LD.E.64 R16, [R2.64] ;  /* 0x0000000602108980 */ /* 0x000364000c101b00 */
.L_x_201:
[----:B--23--:R-:W-:Y:S05]  /*8860*/  BSYNC B0 ;  /* 0x0000000000007941 */ /* 0x00cfea0003800000 */
.L_x_200:
[--C-:B-----5:R-:W-:Y:S01]  /*8870*/  IMAD.MOV.U32 R42, RZ, RZ, R25.reuse ;  /* 0x000000ffff2a7224 */ /* 0x120fe200078e0019 */
[----:B-1----:R-:W-:Y:S01]  /*8880*/  SHF.R.U32.HI R2, RZ, 0x10, R25 ;  /* 0x00000010ff027819 */ /* 0x002fe20000011619 */
[----:B------:R-:W-:Y:S01]  /*8890*/  IMAD.MOV.U32 R36, RZ, RZ, R28 ;  /* 0x000000ffff247224 */ /* 0x000fe200078e001c */
[--C-:B------:R-:W-:Y:S01]  /*88a0*/  SHF.R.U64 R33, R28, 0x10, R29.reuse ;  /* 0x000000101c217819 */ /* 0x100fe2000000121d */
[--C-:B------:R-:W-:Y:S01]  /*88b0*/  IMAD.MOV.U32 R35, RZ, RZ, R29.reuse ;  /* 0x000000ffff237224 */ /* 0x100fe200078e001d */
[----:B------:R-:W-:Y:S01]  /*88c0*/  SHF.R.U32.HI R28, RZ, 0x10, R29 ;  /* 0x00000010ff1c7819 */ /* 0x000fe2000001161d */
[----:B------:R-:W-:Y:S01]  /*88d0*/  IMAD.MOV.U32 R31, RZ, RZ, R6 ;  /* 0x000000ffff1f7224 */ /* 0x000fe200078e0006 */
[----:B------:R-:W-:Y:S01]  /*88e0*/  PRMT R42, R42, 0x5410, R2 ;  /* 0x000054102a2a7816 */ /* 0x000fe20000000002 */
[----:B------:R-:W-:Y:S01]  /*88f0*/  IMAD R2, R245, -0x80, R34 ;  /* 0xffffff80f5027824 */ /* 0x000fe200078e0222 */
[----:B------:R-:W-:Y:S01]  /*8900*/  SHF.R.U64 R29, R6, 0x10, R7 ;  /* 0x00000010061d7819 */ /* 0x000fe20000001207 */
[--C-:B------:R-:W-:Y:S01]  /*8910*/  IMAD.MOV.U32 R5, RZ, RZ, R17.reuse ;  /* 0x000000ffff057224 */ /* 0x100fe200078e0011 */
[--C-:B------:R-:W-:Y:S01]  /*8920*/  SHF.R.U64 R4, R16, 0x10, R17.reuse ;  /* 0x0000001010047819 */ /* 0x100fe20000001211 */
[----:B------:R-:W-:Y:S01]  /*8930*/  IMAD.MOV.U32 R51, RZ, RZ, R20 ;  /* 0x000000ffff337224 */ /* 0x000fe200078e0014 */
[----:B------:R-:W-:Y:S01]  /*8940*/  SHF.R.U32.HI R0, RZ, 0x10, R17 ;  /* 0x00000010ff007819 */ /* 0x000fe20000011611 */
[----:B------:R-:W-:Y:S01]  /*8950*/  IMAD.MOV.U32 R50, RZ, RZ, R21 ;  /* 0x000000ffff327224 */ /* 0x000fe200078e0015 */
[----:B------:R-:W-:Y:S01]  /*8960*/  PRMT R17, R31, 0x5410, R29 ;  /* 0x000054101f117816 */ /* 0x000fe2000000001d */
[----:B------:R-:W-:Y:S01]  /*8970*/  IMAD.MOV.U32 R46, RZ, RZ, R23 ;  /* 0x000000ffff2e7224 */ /* 0x000fe200078e0017 */
[----:B------:R-:W-:Y:S01]  /*8980*/  IMNMX R29, R2, 0x80, PT ;  /* 0x00000080021d7817 */ /* 0x000fe20003800200 */
[----:B------:R-:W-:Y:S01]  /*8990*/  IMAD.MOV.U32 R38, RZ, RZ, R26 ;  /* 0x000000ffff267224 */ /* 0x000fe200078e001a */
[----:B------:R-:W-:Y:S01]  /*89a0*/  SHF.R.U64 R49, R20, 0x10, R21 ;  /* 0x0000001014317819 */ /* 0x000fe20000001215 */
[----:B------:R-:W-:Y:S01]  /*89b0*/  IMAD.MOV.U32 R39, RZ, RZ, R27 ;  /* 0x000000ffff277224 */ /* 0x000fe200078e001b */
[----:B------:R-:W-:Y:S01]  /*89c0*/  ISETP.GE.AND P0, PT, R229, R29, PT ;  /* 0x0000001de500720c */ /* 0x000fe20003f06270 */
[----:B------:R-:W-:Y:S01]  /*89d0*/  IMAD.MOV.U32 R54, RZ, RZ, R18 ;  /* 0x000000ffff367224 */ /* 0x000fe200078e0012 */
[----:B------:R-:W-:Y:S01]  /*89e0*/  SHF.R.U32.HI R44, RZ, 0x10, R21 ;  /* 0x00000010ff2c7819 */ /* 0x000fe20000011615 */
[----:B------:R-:W-:Y:S01]  /*89f0*/  IMAD.MOV.U32 R53, RZ, RZ, R19 ;  /* 0x000000ffff357224 */ /* 0x000fe200078e0013 */
[--C-:B------:R-:W-:Y:S01]  /*8a00*/  SHF.R.U64 R45, R22, 0x10, R23.reuse ;  /* 0x00000010162d7819 */ /* 0x100fe20000001217 */
[----:B------:R-:W-:Y:S01]  /*8a10*/  IMAD.MOV.U32 R47, RZ, RZ, R22 ;  /* 0x000000ffff2f7224 */ /* 0x000fe200078e0016 */
[----:B------:R-:W-:Y:S01]  /*8a20*/  SHF.R.U32.HI R40, RZ, 0x10, R23 ;  /* 0x00000010ff287819 */ /* 0x000fe20000011617 */
[----:B------:R-:W-:Y:S01]  /*8a30*/  IMAD.MOV.U32 R43, RZ, RZ, R24 ;  /* 0x000000ffff2b7224 */ /* 0x000fe200078e0018 */
[----:B------:R-:W-:Y:S01]  /*8a40*/  SHF.R.U64 R41, R24, 0x10, R25 ;  /* 0x0000001018297819 */ /* 0x000fe20000001219 */
[----:B------:R-:W-:Y:S01]  /*8a50*/  IMAD.MOV.U32 R23, RZ, RZ, R10 ;  /* 0x000000ffff177224 */ /* 0x000fe200078e000a */
[----:B------:R-:W-:Y:S01]  /*8a60*/  SHF.R.U64 R37, R26, 0x10, R27 ;  /* 0x000000101a257819 */ /* 0x000fe2000000121b */
[----:B------:R-:W-:Y:S01]  /*8a70*/  IMAD.MOV.U32 R26, RZ, RZ, R9 ;  /* 0x000000ffff1a7224 */ /* 0x000fe200078e0009 */
[----:B------:R-:W-:Y:S01]  /*8a80*/  SHF.R.U32.HI R32, RZ, 0x10, R27 ;  /* 0x00000010ff207819 */ /* 0x000fe2000001161b */
[----:B------:R-:W-:Y:S01]  /*8a90*/  IMAD.MOV.U32 R27, RZ, RZ, R8 ;  /* 0x000000ffff1b7224 */ /* 0x000fe200078e0008 */
[----:B------:R-:W-:Y:S01]  /*8aa0*/  SHF.R.U64 R52, R18, 0x10, R19 ;  /* 0x0000001012347819 */ /* 0x000fe20000001213 */
        /* <DEDUP_REMOVED lines=9> */
[----:B------:R-:W-:Y:S01]  /*8b40*/  SHF.R.U32.HI R24, RZ, 0x10, R7 ;  /* 0x00000010ff187819 */ /* 0x000fe20000011607 */
[----:B------:R-:W-:Y:S01]  /*8b50*/  IMAD.MOV.U32 R9, RZ, RZ, R15 ;  /* 0x000000ffff097224 */ /* 0x000fe200078e000f */
[----:B------:R-:W-:Y:S01]  /*8b60*/  SHF.R.U32.HI R11, RZ, 0x10, R11 ;  /* 0x00000010ff0b7819 */ /* 0x000fe2000001160b */
[----:B------:R-:W-:Y:S01]  /*8b70*/  IMAD.MOV.U32 R6, RZ, RZ, R16 ;  /* 0x000000ffff067224 */ /* 0x000fe200078e0010 */
[----:B------:R-:W-:Y:S01]  /*8b80*/  SHF.R.U64 R12, R12, 0x10, R13 ;  /* 0x000000100c0c7819 */ /* 0x000fe2000000120d */
[----:B------:R-:W-:-:S04]  /*8b90*/  DEPBAR.LE SB0, 0x1 ;  /* 0x000080400000791a */ /* 0x000fc80000000000 */
[----:B------:R-:W-:Y:S01]  /*8ba0*/  SHF.R.U32.HI R7, RZ, 0x10, R13 ;  /* 0x00000010ff077819 */ /* 0x000fe2000001160d */
[----:B------:R-:W-:Y:S01]  /*8bb0*/  BSSY B1, `(.L_x_202) ;  /* 0x0000115000017945 */ /* 0x000fe20003800000 */
[--C-:B------:R-:W-:Y:S02]  /*8bc0*/  SHF.R.U64 R8, R14, 0x10, R15.reuse ;  /* 0x000000100e087819 */ /* 0x100fe4000000120f */
[----:B------:R-:W-:Y:S02]  /*8bd0*/  SHF.R.U32.HI R3, RZ, 0x10, R15 ;  /* 0x00000010ff037819 */ /* 0x000fe4000001160f */
[----:B------:R-:W-:Y:S02]  /*8be0*/  PRMT R35, R35, 0x5410, R28 ;  /* 0x0000541023237816 */ /* 0x000fe4000000001c */
[----:B------:R-:W-:Y:S02]  /*8bf0*/  PRMT R25, R27, 0x5410, R25 ;  /* 0x000054101b197816 */ /* 0x000fe40000000019 */
[----:B------:R-:W-:-:S02]  /*8c00*/  PRMT R20, R26, 0x5410, R20 ;  /* 0x000054101a147816 */ /* 0x000fc40000000014 */
[----:B------:R-:W-:Y:S02]  /*8c10*/  PRMT R21, R23, 0x5410, R21 ;  /* 0x0000541017157816 */ /* 0x000fe40000000015 */
[----:B------:R-:W-:Y:S02]  /*8c20*/  PRMT R52, R54, 0x5410, R52 ;  /* 0x0000541036347816 */ /* 0x000fe40000000034 */
[----:B------:R-:W-:Y:S02]  /*8c30*/  PRMT R48, R53, 0x5410, R48 ;  /* 0x0000541035307816 */ /* 0x000fe40000000030 */
        /* <DEDUP_REMOVED lines=15> */
[----:B------:R-:W-:Y:S01]  /*8d30*/  PRMT R28, R5, 0x5410, R0 ;  /* 0x00005410051c7816 */ /* 0x000fe20000000000 */
[----:B------:R-:W-:Y:S06]  /*8d40*/  BAR.SYNC.DEFER_BLOCKING 0x0 ;  /* 0x0000000000007b1d */ /* 0x000fec0000010000 */
[----:B------:R-:W-:Y:S05]  /*8d50*/  @P0 BRA `(.L_x_203) ;  /* 0x00000fa000000947 */ /* 0x000fea0003800000 */
[----:B------:R-:W-:Y:S01]  /*8d60*/  ISETP.GE.AND P0, PT, R106, c[0x0][0x27c], PT ;  /* 0x00009f006a007a0c */ /* 0x000fe20003f06270 */
[----:B------:R-:W-:-:S12]  /*8d70*/  BSSY B0, `(.L_x_204) ;  /* 0x0000028000007945 */ /* 0x000fd80003800000 */
[----:B------:R-:W-:Y:S05]  /*8d80*/  @P0 BRA `(.L_x_205) ;  /* 0x0000026000000947 */ /* 0x000fea0003800000 */
[----:B------:R-:W1:Y:S01]  /*8d90*/  LDS.128 R4, [R213+0xc000] ;  /* 0x00c00000d5047984 */ /* 0x000e620000000c00 */
[C---:B------:R-:W-:Y:S01]  /*8da0*/  SHF.L.U32 R3, R52.reuse, 0x10, RZ ;  /* 0x0000001034037819 */ /* 0x040fe200000006ff */
[----:B------:R-:W-:Y:S01]  /*8db0*/  IMAD.U32 R0, R17, 0x10000, RZ ;  /* 0x0001000011007824 */ /* 0x000fe200078e00ff */
[----:B------:R-:W-:Y:S02]  /*8dc0*/  LOP3.LUT R2, R52, 0xffff0000, RZ, 0xc0, !PT ;  /* 0xffff000034027812 */ /* 0x000fe400078ec0ff */
[C---:B-1----:R-:W-:Y:S01]  /*8dd0*/  SHF.L.U32 R9, R4.reuse, 0x10, RZ ;  /* 0x0000001004097819 */ /* 0x042fe200000006ff */
[----:B------:R-:W-:Y:S01]  /*8de0*/  IMAD.U32 R10, R7, 0x10000, RZ ;  /* 0x00010000070a7824 */ /* 0x000fe200078e00ff */
[----:B------:R-:W-:Y:S02]  /*8df0*/  LOP3.LUT R8, R4, 0xffff0000, RZ, 0xc0, !PT ;  /* 0xffff000004087812 */ /* 0x000fe400078ec0ff */
[C---:B------:R-:W-:Y:S02]  /*8e00*/  SHF.L.U32 R13, R5.reuse, 0x10, RZ ;  /* 0x00000010050d7819 */ /* 0x040fe400000006ff */
[----:B------:R-:W-:Y:S01]  /*8e10*/  LOP3.LUT R4, R5, 0xffff0000, RZ, 0xc0, !PT ;  /* 0xffff000005047812 */ /* 0x000fe200078ec0ff */
[CC--:B------:R-:W-:Y:S01]  /*8e20*/  FMUL.FTZ R15, R8.reuse, R0.reuse ;  /* 0x00000000080f7220 */ /* 0x0c0fe20000410000 */
[----:B------:R-:W-:Y:S01]  /*8e30*/  LOP3.LUT R5, R17, 0xffff0000, RZ, 0xc0, !PT ;  /* 0xffff000011057812 */ /* 0x000fe200078ec0ff */
[-C--:B------:R-:W-:Y:S01]  /*8e40*/  FMUL.FTZ R14, R8, R3.reuse ;  /* 0x00000003080e7220 */ /* 0x080fe20000410000 */
[C---:B------:R-:W-:Y:S01]  /*8e50*/  SHF.L.U32 R12, R6.reuse, 0x10, RZ ;  /* 0x00000010060c7819 */ /* 0x040fe200000006ff */
[----:B------:R-:W-:Y:S01]  /*8e60*/  FFMA.FTZ R16, R9, R3, -R15 ;  /* 0x0000000309107223 */ /* 0x000fe2000001080f */
[----:B------:R-:W-:Y:S01]  /*8e70*/  LOP3.LUT R11, R6, 0xffff0000, RZ, 0xc0, !PT ;  /* 0xffff0000060b7812 */ /* 0x000fe200078ec0ff */
[-C--:B------:R-:W-:Y:S01]  /*8e80*/  FMUL.FTZ R8, R4, R5.reuse ;  /* 0x0000000504087220 */ /* 0x080fe20000410000 */
[----:B------:R-:W-:Y:S01]  /*8e90*/  LOP3.LUT R6, R7, 0xffff0000, RZ, 0xc0, !PT ;  /* 0xffff000007067812 */ /* 0x000fe200078ec0ff */
[----:B------:R-:W-:Y:S01]  /*8ea0*/  FFMA.FTZ R15, R9, R0, R14 ;  /* 0x00000000090f7223 */ /* 0x000fe2000001000e */
[----:B------:R-:W-:Y:S01]  /*8eb0*/  LOP3.LUT R0, R24, 0xffff0000, RZ, 0xc0, !PT ;  /* 0xffff000018007812 */ /* 0x000fe200078ec0ff */
[-C--:B------:R-:W-:Y:S01]  /*8ec0*/  FMUL.FTZ R7, R4, R2.reuse ;  /* 0x0000000204077220 */ /* 0x080fe20000410000 */
[----:B------:R-:W-:Y:S01]  /*8ed0*/  SHF.L.U32 R4, R48, 0x10, RZ ;  /* 0x0000001030047819 */ /* 0x000fe200000006ff */
[C---:B------:R-:W-:Y:S01]  /*8ee0*/  FFMA.FTZ R14, R13.reuse, R2, -R8 ;  /* 0x000000020d0e7223 */ /* 0x040fe20000010808 */
[----:B------:R-:W-:Y:S01]  /*8ef0*/  SHF.L.U32 R2, R24, 0x10, RZ ;  /* 0x0000001018027819 */ /* 0x000fe200000006ff */
[----:B------:R-:W-:Y:S01]  /*8f00*/  FFMA.FTZ R9, R13, R5, R7 ;  /* 0x000000050d097223 */ /* 0x000fe20000010007 */
[----:B------:R-:W-:Y:S01]  /*8f10*/  LOP3.LUT R3, R48, 0xffff0000, RZ, 0xc0, !PT ;  /* 0xffff000030037812 */ /* 0x000fe200078ec0ff */
[----:B------:R-:W-:-:S02]  /*8f20*/  FMUL.FTZ R7, R6, R0 ;  /* 0x0000000006077220 */ /* 0x000fc40000410000 */
[C---:B------:R-:W-:Y:S02]  /*8f30*/  FMUL.FTZ R8, R11.reuse, R2 ;  /* 0x000000020b087220 */ /* 0x040fe40000410000 */
[-C--:B------:R-:W-:Y:S02]  /*8f40*/  FMUL.FTZ R5, R11, R4.reuse ;  /* 0x000000040b057220 */ /* 0x080fe40000410000 */
[-C--:B------:R-:W-:Y:S02]  /*8f50*/  FMUL.FTZ R6, R6, R3.reuse ;  /* 0x0000000306067220 */ /* 0x080fe40000410000 */
[C---:B------:R-:W-:Y:S01]  /*8f60*/  FFMA.FTZ R8, R12.reuse, R4, -R8 ;  /* 0x000000040c087223 */ /* 0x040fe20000010808 */
[----:B------:R-:W-:Y:S01]  /*8f70*/  F2FP.BF16.PACK_AB R4, R15, R16 ;  /* 0x000000100f04723e */ /* 0x000fe200000010ff */
[----:B------:R-:W-:Y:S01]  /*8f80*/  FFMA.FTZ R2, R12, R2, R5 ;  /* 0x000000020c027223 */ /* 0x000fe20000010005 */
[----:B------:R-:W-:Y:S01]  /*8f90*/  F2FP.BF16.PACK_AB R5, R9, R14 ;  /* 0x0000000e0905723e */ /* 0x000fe200000010ff */
[----:B------:R-:W-:-:S02]  /*8fa0*/  FFMA.FTZ R3, R10, R3, -R7 ;  /* 0x000000030a037223 */ /* 0x000fc40000010807 */
[----:B------:R-:W-:Y:S01]  /*8fb0*/  FFMA.FTZ R0, R10, R0, R6 ;  /* 0x000000000a007223 */ /* 0x000fe20000010006 */
[----:B------:R-:W-:-:S04]  /*8fc0*/  F2FP.BF16.PACK_AB R6, R2, R8 ;  /* 0x000000080206723e */ /* 0x000fc800000010ff */
[----:B------:R-:W-:-:S05]  /*8fd0*/  F2FP.BF16.PACK_AB R7, R0, R3 ;  /* 0x000000030007723e */ /* 0x000fca00000010ff */
[----:B------:R1:W-:Y:S02]  /*8fe0*/  STS.128 [R213+0xc000], R4 ;  /* 0x00c00004d5007388 */ /* 0x0003e40000000c00 */
.L_x_205:
[----:B------:R-:W-:Y:S05]  /*8ff0*/  BSYNC B0 ;  /* 0x0000000000007941 */ /* 0x000fea0003800000 */
.L_x_204:
[----:B------:R-:W-:Y:S01]  /*9000*/  ISETP.GE.AND P0, PT, R143, c[0x0][0x27c], PT ;  /* 0x00009f008f007a0c */ /* 0x000fe20003f06270 */
[----:B------:R-:W-:-:S12]  /*9010*/  BSSY B0, `(.L_x_206) ;  /* 0x0000028000007945 */ /* 0x000fd80003800000 */
[----:B------:R-:W-:Y:S05]  /*9020*/  @P0 BRA `(.L_x_207) ;  /* 0x0000026000000947 */ /* 0x000fea0003800000 */
[----:B-1----:R-:W1:Y:S01]  /*9030*/  LDS.128 R4, [R214+0xc000] ;  /* 0x00c00000d6047984 */ /* 0x002e620000000c00 */
[----:B------:R-:W-:Y:S01]  /*9040*/  SHF.L.U32 R3, R49, 0x10, RZ ;  /* 0x0000001031037819 */ /* 0x000fe200000006ff */
        /* <DEDUP_REMOVED lines=36> */
.L_x_207:
[----:B------:R-:W-:Y:S05]  /*9290*/  BSYNC B0 ;  /* 0x0000000000007941 */ /* 0x000fea0003800000 */
.L_x_206:
        /* <DEDUP_REMOVED lines=41> */
.L_x_209:
[----:B------:R-:W-:Y:S05]  /*9530*/  BSYNC B0 ;  /* 0x0000000000007941 */ /* 0x000fea0003800000 */
.L_x_208:
        /* <DEDUP_REMOVED lines=41> */
.L_x_211:
[----:B------:R-:W-:Y:S05]  /*97d0*/  BSYNC B0 ;  /* 0x0000000000007941 */ /* 0x000fea0003800000 */
.L_x_210:
        /* <DEDUP_REMOVED lines=41> */
.L_x_213:
[----:B------:R-:W-:Y:S05]  /*9a70*/  BSYNC B0 ;  /* 0x0000000000007941 */ /* 0x000fea0003800000 */
.L_x_212:
[----:B------:R-:W-:-:S13]  /*9a80*/  ISETP.GE.AND P0, PT, R141, c[0x0][0x27c], PT ;  /* 0x00009f008d007a0c */ /* 0x000fda0003f06270 */
        /* <DEDUP_REMOVED lines=39> */
.L_x_203:
[----:B------:R-:W-:Y:S05]  /*9d00*/  BSYNC B1 ;  /* 0x0000000000017941 */ /* 0x000fea0003800000 */
.L_x_202:
[----:B------:R-:W-:-:S04]  /*9d10*/  IADD3 R0, R229, 0x40, RZ ;  /* 0x00000040e5007810 */ /* 0x000fc80007ffe0ff */
[----:B------:R-:W-:-:S13]  /*9d20*/  ISETP.GE.AND P0, PT, R0, R29, PT ;  /* 0x0000001d0000720c */ /* 0x000fda0003f06270 */
[----:B------:R-:W-:Y:S05]  /*9d30*/  @P0 BRA `(.L_x_214) ;  /* 0x00003d1000000947 */ /* 0x000fea0003800000 */
[----:B------:R-:W-:Y:S01]  /*9d40*/  ISETP.GE.AND P0, PT, R106, c[0x0][0x27c], PT ;  /* 0x00009f006a007a0c */ /* 0x000fe20003f06270 */
[----:B------:R-:W-:-:S12]  /*9d50*/  BSSY B0, `(.L_x_215) ;  /* 0x0000028000007945 */ /* 0x000fd80003800000 */
[----:B------:R-:W-:Y:S05]  /*9d60*/  @P0 BRA `(.L_x_216) ;  /* 0x0000026000000947 */ /* 0x000fea0003800000 */
[----:B-1----:R-:W1:Y:S01]  /*9d70*/  LDS.128 R4, [R213+0xe000] ;  /* 0x00e00000d5047984 */ /* 0x002e620000000c00 */
        /* <DEDUP_REMOVED lines=8> */
[-C--:B------:R-:W-:Y:S01]  /*9e00*/  FMUL.FTZ R15, R0, R8.reuse ;  /* 0x00000008000f7220 */ /* 0x080fe20000410000 */
[----:B------:R-:W-:Y:S01]  /*9e10*/  LOP3.LUT R5, R17, 0xffff0000, RZ, 0xc0, !PT ;  /* 0xffff000011057812 */ /* 0x000fe200078ec0ff */
[C---:B------:R-:W-:Y:S01]  /*9e20*/  FMUL.FTZ R14, R3.reuse, R8 ;  /* 0x00000008030e7220 */ /* 0x040fe20000410000 */
[C---:B------:R-:W-:Y:S01]  /*9e30*/  SHF.L.U32 R12, R6.reuse, 0x10, RZ ;  /* 0x00000010060c7819 */ /* 0x040fe200000006ff */
[-C--:B------:R-:W-:Y:S01]  /*9e40*/  FFMA.FTZ R16, R3, R9.reuse, -R15 ;  /* 0x0000000903107223 */ /* 0x080fe2000001080f */
[----:B------:R-:W-:Y:S01]  /*9e50*/  LOP3.LUT R11, R6, 0xffff0000, RZ, 0xc0, !PT ;  /* 0xffff0000060b7812 */ /* 0x000fe200078ec0ff */
[-C--:B------:R-:W-:Y:S01]  /*9e60*/  FMUL.FTZ R8, R5, R4.reuse ;  /* 0x0000000405087220 */ /* 0x080fe20000410000 */
[----:B------:R-:W-:Y:S01]  /*9e70*/  LOP3.LUT R6, R7, 0xffff0000, RZ, 0xc0, !PT ;  /* 0xffff000007067812 */ /* 0x000fe200078ec0ff */
[----:B------:R-:W-:Y:S01]  /*9e80*/  FFMA.FTZ R15, R0, R9, R14 ;  /* 0x00000009000f7223 */ /* 0x000fe2000001000e */
[----:B------:R-:W-:Y:S01]  /*9e90*/  LOP3.LUT R0, R24, 0xffff0000, RZ, 0xc0, !PT ;  /* 0xffff000018007812 */ /* 0x000fe200078ec0ff */
[----:B------:R-:W-:Y:S01]  /*9ea0*/  FMUL.FTZ R7, R2, R4 ;  /* 0x0000000402077220 */ /* 0x000fe20000410000 */
[----:B------:R-:W-:Y:S01]  /*9eb0*/  SHF.L.U32 R4, R48, 0x10, RZ ;  /* 0x0000001030047819 */ /* 0x000fe200000006ff */
[-C--:B------:R-:W-:Y:S01]  /*9ec0*/  FFMA.FTZ R14, R2, R13.reuse, -R8 ;  /* 0x0000000d020e7223 */ /* 0x080fe20000010808 */
[----:B------:R-:W-:Y:S01]  /*9ed0*/  SHF.L.U32 R2, R24, 0x10, RZ ;  /* 0x0000001018027819 */ /* 0x000fe200000006ff */
[----:B------:R-:W-:Y:S01]  /*9ee0*/  FFMA.FTZ R9, R5, R13, R7 ;  /* 0x0000000d05097223 */ /* 0x000fe20000010007 */
[----:B------:R-:W-:Y:S01]  /*9ef0*/  LOP3.LUT R3, R48, 0xffff0000, RZ, 0xc0, !PT ;  /* 0xffff000030037812 */ /* 0x000fe200078ec0ff */
[----:B------:R-:W-:-:S02]  /*9f00*/  FMUL.FTZ R7, R0, R6 ;  /* 0x0000000600077220 */ /* 0x000fc40000410000 */
[-C--:B------:R-:W-:Y:S02]  /*9f10*/  FMUL.FTZ R8, R2, R11.reuse ;  /* 0x0000000b02087220 */ /* 0x080fe40000410000 */
[C---:B------:R-:W-:Y:S02]  /*9f20*/  FMUL.FTZ R5, R4.reuse, R11 ;  /* 0x0000000b04057220 */ /* 0x040fe40000410000 */
[----:B------:R-:W-:Y:S02]  /*9f30*/  FMUL.FTZ R6, R3, R6 ;  /* 0x0000000603067220 */ /* 0x000fe40000410000 */
[----:B------:R-:W-:Y:S01]  /*9f40*/  FFMA.FTZ R8, R4, R12, -R8 ;  /* 0x0000000c04087223 */ /* 0x000fe20000010808 */
        /* <DEDUP_REMOVED lines=8> */
.L_x_216:
[----:B------:R-:W-:Y:S05]  /*9fd0*/  BSYNC B0 ;  /* 0x0000000000007941 */ /* 0x000fea0003800000 */
.L_x_215:
        /* <DEDUP_REMOVED lines=41> */
.L_x_218:
[----:B------:R-:W-:Y:S05]  /*a270*/  BSYNC B0 ;  /* 0x0000000000007941 */ /* 0x000fea0003800000 */
.L_x_217:
        /* <DEDUP_REMOVED lines=41> */
.L_x_220:
[----:B------:R-:W-:Y:S05]  /*a510*/  BSYNC B0 ;  /* 0x0000000000007941 */ /* 0x000fea0003800000 */
.L_x_219:
        /* <DEDUP_REMOVED lines=41> */
.L_x_222:
[----:B------:R-:W-:Y:S05]  /*a7b0*/  BSYNC B0 ;  /* 0x0000000000007941 */ /* 0x000fea0003800000 */
.L_x_221:
        /* <DEDUP_REMOVED lines=41> */
.L_x_224:
[----:B------:R-:W-:Y:S05]  /*aa50*/  BSYNC B0 ;  /* 0x0000000000007941 */ /* 0x000fea0003800000 */
.L_x_223:
        /* <DEDUP_REMOVED lines=21> */
[C---:B------:R-:W-:Y:S01]  /*abb0*/  FMUL.FTZ R7, R2.reuse, R4 ;  /* 0x0000000402077220 */ /* 0x040fe20000410000 */
        /* <DEDUP_REMOVED lines=17> */
[----:B------:R1:W-:Y:S01]  /*acd0*/  STS.128 [R214+0x16000], R4 ;  /* 0x01600004d6007388 */ /* 0x0003e20000000c00 */
[----:B------:R-:W-:Y:S05]  /*ace0*/  BRA `(.L_x_214) ;  /* 0x00002d6000007947 */ /* 0x000fea0003800000 */
.L_x_199:
[----:B------:R-:W-:Y:S01]  /*acf0*/  ISETP.GE.AND P0, PT, R6, R34, PT ;  /* 0x000000220600720c */ /* 0x000fe20003f06270 */
[----:B------:R2:W3:Y:S01]  /*ad00*/  SHFL.IDX PT, R29, R0, RZ, 0x1c1f ;  /* 0x001c1fff001d7589 */ /* 0x0004e200000e0000 */
[C---:B------:R-:W-:Y:S01]  /*ad10*/  IMAD.IADD R4, R106.reuse, 0x1, R140 ;  /* 0x000000016a047824 */ /* 0x040fe200078e028c */
[----:B------:R-:W-:Y:S01]  /*ad20*/  BSSY B0, `(.L_x_225) ;  /* 0x000003b000007945 */ /* 0x000fe20003800000 */
[----:B------:R-:W-:Y:S01]  /*ad30*/  CS2R R26, SRZ ;  /* 0x00000000001a7805 */ /* 0x000fe2000001ff00 */
[----:B------:R4:W1:Y:S01]  /*ad40*/  SHFL.IDX PT, R28, R7, RZ, 0x1c1f ;  /* 0x001c1fff071c7589 */ /* 0x00086200000e0000 */
[----:B------:R-:W-:Y:S01]  /*ad50*/  CS2R R24, SRZ ;  /* 0x0000000000187805 */ /* 0x000fe2000001ff00 */
[----:B------:R-:W-:Y:S01]  /*ad60*/  CS2R R22, SRZ ;  /* 0x0000000000167805 */ /* 0x000fe2000001ff00 */
[----:B------:R-:W-:Y:S01]  /*ad70*/  CS2R R20, SRZ ;  /* 0x0000000000147805 */ /* 0x000fe2000001ff00 */
[----:B------:R-:W1:Y:S01]  /*ad80*/  SHFL.IDX PT, R3, R2, RZ, 0x1c1f ;  /* 0x001c1fff02037589 */ /* 0x000e6200000e0000 */
[----:B------:R-:W-:Y:S01]  /*ad90*/  CS2R R18, SRZ ;  /* 0x0000000000127805 */ /* 0x000fe2000001ff00 */
[----:B------:R-:W-:Y:S01]  /*ada0*/  CS2R R16, SRZ ;  /* 0x0000000000107805 */ /* 0x000fe2000001ff00 */
[----:B------:R-:W-:Y:S01]  /*adb0*/  CS2R R14, SRZ ;  /* 0x00000000000e7805 */ /* 0x000fe2000001ff00 */
[----:B------:R5:W1:Y:S02]  /*adc0*/  SHFL.IDX PT, R2, R8, RZ, 0x1c1f ;  /* 0x001c1fff08027589 */ /* 0x000a6400000e0000 */
[----:B-1----:R-:W-:Y:S01]  /*add0*/  CS2R R12, SRZ ;  /* 0x00000000000c7805 */ /* 0x002fe2000001ff00 */
[----:B------:R-:W-:Y:S01]  /*ade0*/  CS2R R10, SRZ ;  /* 0x00000000000a7805 */ /* 0x000fe2000001ff00 */
[----:B--2---:R-:W-:Y:S01]  /*adf0*/  IMAD.IADD R0, R106, 0x1, R105 ;  /* 0x000000016a007824 */ /* 0x004fe200078e0269 */
[----:B----4-:R-:W-:-:S04]  /*ae00*/  SHF.R.S32.HI R7, RZ, 0x1f, R4 ;  /* 0x0000001fff077819 */ /* 0x010fc80000011404 */
[----:B------:R-:W-:Y:S02]  /*ae10*/  SHF.R.S32.HI R5, RZ, 0x1f, R0 ;  /* 0x0000001fff057819 */ /* 0x000fe40000011400 */
[----:B------:R-:W-:Y:S02]  /*ae20*/  LEA.HI R30, R7, R4, RZ, 0x3 ;  /* 0x00000004071e7211 */ /* 0x000fe400078f18ff */
[----:B------:R-:W-:Y:S01]  /*ae30*/  LEA.HI R0, R5, R0, RZ, 0x3 ;  /* 0x0000000005007211 */ /* 0x000fe200078f18ff */
[----:B------:R-:W-:Y:S01]  /*ae40*/  CS2R R6, SRZ ;  /* 0x0000000000067805 */ /* 0x000fe2000001ff00 */
[----:B-----5:R-:W-:Y:S01]  /*ae50*/  CS2R R8, SRZ ;  /* 0x0000000000087805 */ /* 0x020fe2000001ff00 */
[----:B------:R-:W-:Y:S01]  /*ae60*/  CS2R R4, SRZ ;  /* 0x0000000000047805 */ /* 0x000fe2000001ff00 */
[----:B------:R-:W-:Y:S02]  /*ae70*/  SHF.R.S32.HI R56, RZ, 0x3, R30 ;  /* 0x00000003ff387819 */ /* 0x000fe4000001141e */
[----:B------:R-:W-:Y:S01]  /*ae80*/  SHF.R.S32.HI R57, RZ, 0x3, R0 ;  /* 0x00000003ff397819 */ /* 0x000fe20000011400 */
[----:B------:R-:W-:Y:S05]  /*ae90*/  @P0 BRA `(.L_x_226) ;  /* 0x0000023000000947 */ /* 0x000fea0003800000 */
[C---:B---3--:R-:W-:Y:S01]  /*aea0*/  ISETP.GE.AND P0, PT, R100.reuse, c[0x0][0x27c], PT ;  /* 0x00009f0064007a0c */ /* 0x048fe20003f06270 */
[----:B------:R-:W-:Y:S01]  /*aeb0*/  CS2R R22, SRZ ;  /* 0x0000000000167805 */ /* 0x000fe2000001ff00 */
[C---:B------:R-:W-:Y:S01]  /*aec0*/  IADD3 R5, R100.reuse, 0x20, RZ ;  /* 0x0000002064057810 */ /* 0x040fe20007ffe0ff */
[----:B------:R-:W-:Y:S01]  /*aed0*/  CS2R R20, SRZ ;  /* 0x0000000000147805 */ /* 0x000fe2000001ff00 */
[----:B------:R-:W-:Y:S01]  /*aee0*/  IADD3 R4, R100, 0x40, RZ ;  /* 0x0000004064047810 */ /* 0x000fe20007ffe0ff */
[----:B------:R-:W-:Y:S01]  /*aef0*/  CS2R R10, SRZ ;  /* 0x00000000000a7805 */ /* 0x000fe2000001ff00 */
[----:B------:R-:W-:Y:S01]  /*af00*/  ISETP.GE.AND P2, PT, R5, c[0x0][0x27c], PT ;  /* 0x00009f0005007a0c */ /* 0x000fe20003f46270 */
[----:B------:R-:W-:Y:S01]  /*af10*/  CS2R R8, SRZ ;  /* 0x0000000000087805 */ /* 0x000fe2000001ff00 */
[----:B------:R-:W-:Y:S01]  /*af20*/  ISETP.GE.AND P1, PT, R4, c[0x0][0x27c], PT ;  /* 0x00009f0004007a0c */ /* 0x000fe20003f26270 */
[----:B------:R-:W-:Y:S01]  /*af30*/  CS2R R26, SRZ ;  /* 0x00000000001a7805 */ /* 0x000fe2000001ff00 */
[----:B------:R-:W-:-:S03]  /*af40*/  CS2R R24, SRZ ;  /* 0x0000000000187805 */ /* 0x000fc6000001ff00 */
[C---:B------:R-:W-:Y:S01]  /*af50*/  @!P0 IMAD.SHL.U32 R0, R100.reuse, 0x2, RZ ;  /* 0x0000000264008824 */ /* 0x040fe200078e00ff */
[----:B------:R-:W-:-:S04]  /*af60*/  @!P0 SHF.L.U64.HI R5, R100, 0x1, R101 ;  /* 0x0000000164058819 */ /* 0x000fc80000010265 */
[----:B------:R-:W-:Y:S02]  /*af70*/  @!P0 IADD3 R32, P3, R28, R0, RZ ;  /* 0x000000001c208210 */ /* 0x000fe40007f7e0ff */
[----:B------:R-:W-:-:S03]  /*af80*/  @!P2 SHF.L.U32 R4, R56, 0x3, RZ ;  /* 0x000000033804a819 */ /* 0x000fc600000006ff */
[----:B------:R-:W-:Y:S01]  /*af90*/  @!P0 IMAD.X R33, R29, 0x1, R5, P3 ;  /* 0x000000011d218824 */ /* 0x000fe200018e0605 */
[----:B------:R-:W-:Y:S01]  /*afa0*/  @!P0 IADD3 R30, P3, R2, R0, RZ ;  /* 0x00000000021e8210 */ /* 0x000fe20007f7e0ff */
[----:B------:R-:W-:Y:S02]  /*afb0*/  @!P1 IMAD.SHL.U32 R0, R57, 0x8, RZ ;  /* 0x0000000839009824 */ /* 0x000fe400078e00ff */
[----:B------:R-:W-:Y:S01]  /*afc0*/  @!P2 IMAD.WIDE R14, R4, 0x2, R28 ;  /* 0x00000002040ea825 */ /* 0x000fe200078e021c */
[----:B------:R-:W-:-:S03]  /*afd0*/  @!P0 IADD3.X R31, R3, R5, RZ, P3, !PT ;  /* 0x00000005031f8210 */ /* 0x000fc60001ffe4ff */
[----:B------:R-:W-:Y:S01]  /*afe0*/  @!P2 IMAD.WIDE R12, R4, 0x2, R2 ;  /* 0x00000002040ca825 */ /* 0x000fe200078e0202 */
[----:B------:R1:W5:Y:S03]  /*aff0*/  @!P2 LD.E.128 R20, [R14.64] ;  /* 0x000000060e14a980 */ /* 0x000366000c101d00 */
[C---:B------:R-:W-:Y:S01]  /*b000*/  @!P1 IMAD.WIDE R6, R0.reuse, 0x2, R28 ;  /* 0x0000000200069825 */ /* 0x040fe200078e021c */
[----:B------:R2:W5:Y:S01]  /*b010*/  @!P2 LD.E.128 R8, [R12.64] ;  /* 0x000000060c08a980 */ /* 0x000562000c101d00 */
[----:B------:R-:W-:Y:S01]  /*b020*/  CS2R R18, SRZ ;  /* 0x0000000000127805 */ /* 0x000fe2000001ff00 */
[----:B------:R-:W-:Y:S01]  /*b030*/  CS2R R16, SRZ ;  /* 0x0000000000107805 */ /* 0x000fe2000001ff00 */
[----:B------:R-:W-:Y:S01]  /*b040*/  CS2R R4, SRZ ;  /* 0x0000000000047805 */ /* 0x000fe2000001ff00 */
[----:B------:R3:W5:Y:S01]  /*b050*/  @!P1 LD.E.128 R24, [R6.64] ;  /* 0x0000000606189980 */ /* 0x000762000c101d00 */
[----:B------:R-:W-:-:S03]  /*b060*/  @!P1 IMAD.WIDE R2, R0, 0x2, R2 ;  /* 0x0000000200029825 */ /* 0x000fc600078e0202 */
[----:B------:R4:W5:Y:S01]  /*b070*/  @!P0 LD.E.128 R16, [R32.64] ;  /* 0x0000000620108980 */ /* 0x000962000c101d00 */
[----:B-1----:R-:W-:Y:S01]  /*b080*/  CS2R R14, SRZ ;  /* 0x00000000000e7805 */ /* 0x002fe2000001ff00 */
[----:B--2---:R-:W-:Y:S01]  /*b090*/  CS2R R12, SRZ ;  /* 0x00000000000c7805 */ /* 0x004fe2000001ff00 */
[----:B---3--:R-:W-:-:S05]  /*b0a0*/  CS2R R6, SRZ ;  /* 0x0000000000067805 */ /* 0x008fca000001ff00 */
[----:B------:R4:W5:Y:S04]  /*b0b0*/  @!P1 LD.E.128 R12, [R2.64] ;  /* 0x00000006020c9980 */ /* 0x000968000c101d00 */
[----:B------:R4:W5:Y:S02]  /*b0c0*/  @!P0 LD.E.128 R4, [R30.64] ;  /* 0x000000061e048980 */ /* 0x000964000c101d00 */
.L_x_226:
[----:B---3--:R-:W-:Y:S05]  /*b0d0*/  BSYNC B0 ;  /* 0x0000000000007941 */ /* 0x008fea0003800000 */
.L_x_225:
[--C-:B-----5:R-:W-:Y:S01]  /*b0e0*/  IMAD.MOV.U32 R42, RZ, RZ, R23.reuse ;  /* 0x000000ffff2a7224 */ /* 0x120fe200078e0017 */
[----:B------:R-:W-:Y:S01]  /*b0f0*/  SHF.R.U32.HI R0, RZ, 0x10, R23 ;  /* 0x00000010ff007819 */ /* 0x000fe20000011617 */
[----:B------:R-:W-:Y:S01]  /*b100*/  IMAD.MOV.U32 R54, RZ, RZ, R16 ;  /* 0x000000ffff367224 */ /* 0x000fe200078e0010 */
[--C-:B------:R-:W-:Y:S01]  /*b110*/  SHF.R.U64 R52, R16, 0x10, R17.reuse ;  /* 0x0000001010347819 */ /* 0x100fe20000001211 */
[--C-:B------:R-:W-:Y:S01]  /*b120*/  IMAD.MOV.U32 R53, RZ, RZ, R17.reuse ;  /* 0x000000ffff357224 */ /* 0x100fe200078e0011 */
[----:B------:R-:W-:Y:S01]  /*b130*/  PRMT R42, R42, 0x5410, R0 ;  /* 0x000054102a2a7816 */ /* 0x000fe20000000000 */
[----:B------:R-:W-:Y:S01]  /*b140*/  IMAD R0, R245, -0x80, R34 ;  /* 0xffffff80f5007824 */ /* 0x000fe200078e0222 */
[----:B------:R-:W-:Y:S01]  /*b150*/  SHF.R.U32.HI R48, RZ, 0x10, R17 ;  /* 0x00000010ff307819 */ /* 0x000fe20000011611 */
[----:B------:R-:W-:Y:S01]  /*b160*/  IMAD.MOV.U32 R51, RZ, RZ, R18 ;  /* 0x000000ffff337224 */ /* 0x000fe200078e0012 */
[--C-:B------:R-:W-:Y:S01]  /*b170*/  SHF.R.U64 R49, R18, 0x10, R19.reuse ;  /* 0x0000001012317819 */ /* 0x100fe20000001213 */
[----:B------:R-:W-:Y:S01]  /*b180*/  IMAD.MOV.U32 R50, RZ, RZ, R19 ;  /* 0x000000ffff327224 */ /* 0x000fe200078e0013 */
[----:B------:R-:W-:Y:S01]  /*b190*/  IMNMX R55, R0, 0x80, PT ;  /* 0x0000008000377817 */ /* 0x000fe20003800200 */
[----:B------:R-:W-:Y:S01]  /*b1a0*/  IMAD.MOV.U32 R46, RZ, RZ, R21 ;  /* 0x000000ffff2e7224 */ /* 0x000fe200078e0015 */
[----:B------:R-:W-:Y:S01]  /*b1b0*/  SHF.R.U32.HI R44, RZ, 0x10, R19 ;  /* 0x00000010ff2c7819 */ /* 0x000fe20000011613 */
[----:B------:R-:W-:Y:S01]  /*b1c0*/  IMAD.MOV.U32 R43, RZ, RZ, R22 ;  /* 0x000000ffff2b7224 */ /* 0x000fe200078e0016 */
[----:B------:R-:W-:Y:S01]  /*b1d0*/  ISETP.GE.AND P0, PT, R229, R55, PT ;  /* 0x00000037e500720c */ /* 0x000fe20003f06270 */
[----:B------:R-:W-:Y:S01]  /*b1e0*/  IMAD.MOV.U32 R38, RZ, RZ, R24 ;  /* 0x000000ffff267224 */ /* 0x000fe200078e0018 */
[----:B------:R-:W-:Y:S01]  /*b1f0*/  SHF.R.U64 R45, R20, 0x10, R21 ;  /* 0x00000010142d7819 */ /* 0x000fe20000001215 */
[----:B------:R-:W-:Y:S01]  /*b200*/  IMAD.MOV.U32 R39, RZ, RZ, R25 ;  /* 0x000000ffff277224 */ /* 0x000fe200078e0019 */
[----:B------:R-:W-:Y:S01]  /*b210*/  SHF.R.U32.HI R40, RZ, 0x10, R21 ;  /* 0x00000010ff287819 */ /* 0x000fe20000011615 */
[----:B------:R-:W-:Y:S01]  /*b220*/  IMAD.MOV.U32 R35, RZ, RZ, R27 ;  /* 0x000000ffff237224 */ /* 0x000fe200078e001b */
[----:B------:R-:W-:Y:S01]  /*b230*/  SHF.R.U64 R41, R22, 0x10, R23 ;  /* 0x0000001016297819 */ /* 0x000fe20000001217 */
[----:B------:R-:W-:Y:S01]  /*b240*/  IMAD.MOV.U32 R47, RZ, RZ, R20 ;  /* 0x000000ffff2f7224 */ /* 0x000fe200078e0014 */
[--C-:B------:R-:W-:Y:S01]  /*b250*/  SHF.R.U64 R37, R24, 0x10, R25.reuse ;  /* 0x0000001018257819 */ /* 0x100fe20000001219 */
[----:B------:R-:W-:Y:S01]  /*b260*/  IMAD.MOV.U32 R36, RZ, RZ, R26 ;  /* 0x000000ffff247224 */ /* 0x000fe200078e001a */
[----:B----4-:R-:W-:Y:S01]  /*b270*/  SHF.R.U32.HI R32, RZ, 0x10, R25 ;  /* 0x00000010ff207819 */ /* 0x010fe20000011619 */
        /* <DEDUP_REMOVED lines=9> */
[--C-:B------:R-:W-:Y:S01]  /*b310*/  SHF.R.U64 R25, R6, 0x10, R7.reuse ;  /* 0x0000001006197819 */ /* 0x100fe20000001207 */
[----:B------:R-:W-:Y:S01]  /*b320*/  IMAD.MOV.U32 R26, RZ, RZ, R7 ;  /* 0x000000ffff1a7224 */ /* 0x000fe200078e0007 */
[--C-:B------:R-:W-:Y:S01]  /*b330*/  SHF.R.U64 R21, R8, 0x10, R9.reuse ;  /* 0x0000001008157819 */ /* 0x100fe20000001209 */
[----:B------:R-:W-:Y:S01]  /*b340*/  IMAD.MOV.U32 R23, RZ, RZ, R8 ;  /* 0x000000ffff177224 */ /* 0x000fe200078e0008 */
[----:B------:R-:W-:Y:S01]  /*b350*/  SHF.R.U32.HI R16, RZ, 0x10, R9 ;  /* 0x00000010ff107819 */ /* 0x000fe20000011609 */
[--C-:B------:R-:W-:Y:S01]  /*b360*/  IMAD.MOV.U32 R18, RZ, RZ, R11.reuse ;  /* 0x000000ffff127224 */ /* 0x100fe200078e000b */
[----:B------:R-:W-:Y:S01]  /*b370*/  SHF.R.U64 R17, R10, 0x10, R11 ;  /* 0x000000100a117819 */ /* 0x000fe2000000120b */
[----:B------:R-:W-:Y:S01]  /*b380*/  IMAD.MOV.U32 R10, RZ, RZ, R12 ;  /* 0x000000ffff0a7224 */ /* 0x000fe200078e000c */
[----:B------:R-:W-:Y:S01]  /*b390*/  SHF.R.U32.HI R20, RZ, 0x10, R7 ;  /* 0x00000010ff147819 */ /* 0x000fe20000011607 */
[----:B------:R-:W-:Y:S01]  /*b3a0*/  IMAD.MOV.U32 R9, RZ, RZ, R13 ;  /* 0x000000ffff097224 */ /* 0x000fe200078e000d */
[----:B------:R-:W-:Y:S01]  /*b3b0*/  SHF.R.U32.HI R7, RZ, 0x10, R11 ;  /* 0x00000010ff077819 */ /* 0x000fe2000001160b */
[----:B------:R-:W-:Y:S01]  /*b3c0*/  IMAD.MOV.U32 R6, RZ, RZ, R14 ;  /* 0x000000ffff067224 */ /* 0x000fe200078e000e */
[----:B------:R-:W-:Y:S01]  /*b3d0*/  SHF.R.U64 R8, R12, 0x10, R13 ;  /* 0x000000100c087819 */ /* 0x000fe2000000120d */
[----:B------:R-:W-:Y:S01]  /*b3e0*/  IMAD.MOV.U32 R5, RZ, RZ, R15 ;  /* 0x000000ffff057224 */ /* 0x000fe200078e000f */
[----:B------:R-:W-:Y:S01]  /*b3f0*/  SHF.R.U32.HI R3, RZ, 0x10, R13 ;  /* 0x00000010ff037819 */ /* 0x000fe2000001160d */
[----:B------:R-:W-:-:S04]  /*b400*/  DEPBAR.LE SB0, 0x1 ;  /* 0x000080400000791a */ /* 0x000fc80000000000 */
[--C-:B------:R-:W-:Y:S01]  /*b410*/  SHF.R.U64 R4, R14, 0x10, R15.reuse ;  /* 0x000000100e047819 */ /* 0x100fe2000000120f */
[----:B------:R-:W-:Y:S01]  /*b420*/  BSSY B1, `(.L_x_227) ;  /* 0x000013c000017945 */ /* 0x000fe20003800000 */
[----:B------:R-:W-:Y:S02]  /*b430*/  SHF.R.U32.HI R2, RZ, 0x10, R15 ;  /* 0x00000010ff027819 */ /* 0x000fe4000001160f */
        /* <DEDUP_REMOVED lines=25> */
[----:B------:R1:W5:Y:S04]  /*b5d0*/  LDL R63, [R1+0x4] ;  /* 0x00000400013f7983 */ /* 0x0003680000100800 */
[----:B------:R1:W5:Y:S04]  /*b5e0*/  LDL R62, [R1+0x8] ;  /* 0x00000800013e7983 */ /* 0x0003680000100800 */
[----:B------:R-:W2:Y:S01]  /*b5f0*/  S2R R65, SR_TID.X ;  /* 0x0000000000417919 */ /* 0x000ea20000002100 */
[----:B------:R-:W-:Y:S01]  /*b600*/  ISETP.GE.AND P0, PT, R100, c[0x0][0x27c], PT ;  /* 0x00009f0064007a0c */ /* 0x000fe20003f06270 */
[----:B------:R-:W-:Y:S01]  /*b610*/  BSSY B0, `(.L_x_229) ;  /* 0x0000064000007945 */ /* 0x000fe20003800000 */
[----:B--2---:R-:W-:-:S04]  /*b620*/  SHF.R.S32.HI R61, RZ, 0x1f, R65 ;  /* 0x0000001fff3d7819 */ /* 0x004fc80000011441 */
[----:B------:R-:W-:-:S04]  /*b630*/  LEA.HI R61, R61, R65, RZ, 0x5 ;  /* 0x000000413d3d7211 */ /* 0x000fc800078f28ff */
[----:B------:R-:W-:-:S05]  /*b640*/  SHF.R.S32.HI R61, RZ, 0x5, R61 ;  /* 0x00000005ff3d7819 */ /* 0x000fca000001143d */
[----:B------:R-:W-:Y:S01]  /*b650*/  IMAD.SHL.U32 R61, R61, 0x200, RZ ;  /* 0x000002003d3d7824 */ /* 0x000fe200078e00ff */
[----:B------:R-:W-:Y:S05]  /*b660*/  @P0 BRA `(.L_x_230) ;  /* 0x000005e000000947 */ /* 0x000fea0003800000 */
[----:B-1----:R-:W-:Y:S01]  /*b670*/  SHF.R.S32.HI R64, RZ, 0x1f, R65 ;  /* 0x0000001fff407819 */ /* 0x002fe20000011441 */
[----:B------:R-:W-:Y:S01]  /*b680*/  IMAD.MOV.U32 R3, RZ, RZ, c[0x0][0x27c] ;  /* 0x00009f00ff037624 */ /* 0x000fe200078e00ff */
[----:B-----5:R-:W-:Y:S02]  /*b690*/  LOP3.LUT R0, R63, 0x38, R100, 0xf8, !PT ;  /* 0x000000383f007812 */ /* 0x020fe400078ef864 */
[----:B------:R-:W-:Y:S02]  /*b6a0*/  LEA.HI R64, R64, R65, RZ, 0x2 ;  /* 0x0000004140407211 */ /* 0x000fe400078f10ff */
[----:B------:R-:W-:Y:S02]  /*b6b0*/  LOP3.LUT R0, R61, R0, R62, 0xf6, !PT ;  /* 0x000000003d007212 */ /* 0x000fe400078ef63e */
[----:B------:R-:W-:Y:S02]  /*b6c0*/  LOP3.LUT R64, R64, 0xfffffffc, RZ, 0xc0, !PT ;  /* 0xfffffffc40407812 */ /* 0x000fe400078ec0ff */
[----:B------:R-:W-:-:S03]  /*b6d0*/  LEA R24, R0, 0xc100, 0x1 ;  /* 0x0000c10000187811 */ /* 0x000fc600078e08ff */
[----:B------:R-:W-:Y:S02]  /*b6e0*/  IMAD.IADD R64, R65, 0x1, -R64 ;  /* 0x0000000141407824 */ /* 0x000fe400078e0a40 */
[----:B------:R-:W1:Y:S03]  /*b6f0*/  LDS.128 R8, [R24] ;  /* 0x0000000018087984 */ /* 0x000e660000000c00 */
[----:B------:R-:W-:-:S04]  /*b700*/  LEA.HI R3, R3, R64, RZ, 0x1d ;  /* 0x0000004003037211 */ /* 0x000fc800078fe8ff */
[----:B------:R-:W-:Y:S02]  /*b710*/  SHF.R.S32.HI R4, RZ, 0x1f, R3 ;  /* 0x0000001fff047819 */ /* 0x000fe40000011403 */
[----:B------:R-:W-:Y:S02]  /*b720*/  SHF.L.U32 R2, R3, 0x3, RZ ;  /* 0x0000000303027819 */ /* 0x000fe400000006ff */
[----:B------:R-:W-:Y:S02]  /*b730*/  LEA.HI R3, R4, R3, RZ, 0x3 ;  /* 0x0000000304037211 */ /* 0x000fe400078f18ff */
[----:B------:R-:W-:-:S03]  /*b740*/  LOP3.LUT R2, R63, 0x38, R2, 0xf8, !PT ;  /* 0x000000383f027812 */ /* 0x000fc600078ef802 */
[----:B------:R-:W-:Y:S01]  /*b750*/  IMAD.SHL.U32 R3, R3, 0x400, RZ ;  /* 0x0000040003037824 */ /* 0x000fe200078e00ff */
[----:B------:R-:W-:-:S04]  /*b760*/  LOP3.LUT R0, R2, R62, RZ, 0x3c, !PT ;  /* 0x0000003e02007212 */ /* 0x000fc800078e3cff */
[----:B------:R-:W-:-:S04]  /*b770*/  LOP3.LUT R2, R3, 0x7fffe000, RZ, 0xc0, !PT ;  /* 0x7fffe00003027812 */ /* 0x000fc800078ec0ff */
[----:B------:R-:W-:Y:S01]  /*b780*/  IADD3 R0, R0, R2, R61 ;  /* 0x0000000200007210 */ /* 0x000fe20007ffe03d */
[----:B------:R-:W-:-:S04]  /*b790*/  IMAD.U32 R2, R31, 0x10000, RZ ;  /* 0x000100001f027824 */ /* 0x000fc800078e00ff */
[----:B------:R-:W-:Y:S01]  /*b7a0*/  IMAD.SHL.U32 R23, R0, 0x2, RZ ;  /* 0x0000000200177824 */ /* 0x000fe200078e00ff */
[----:B------:R-:W-:-:S04]  /*b7b0*/  SHF.L.U32 R0, R52, 0x10, RZ ;  /* 0x0000001034007819 */ /* 0x000fc800000006ff */
[----:B------:R-:W2:Y:S01]  /*b7c0*/  LDS.128 R4, [R23+0xc100] ;  /* 0x00c1000017047984 */ /* 0x000ea20000000c00 */
[C---:B-1----:R-:W-:Y:S01]  /*b7d0*/  SHF.L.U32 R12, R8.reuse, 0x10, RZ ;  /* 0x00000010080c7819 */ /* 0x042fe200000006ff */
[C---:B------:R-:W-:Y:S01]  /*b7e0*/  IMAD.U32 R14, R9.reuse, 0x10000, RZ ;  /* 0x00010000090e7824 */ /* 0x040fe200078e00ff */
[----:B------:R-:W-:Y:S01]  /*b7f0*/  LOP3.LUT R13, R8, 0xffff0000, RZ, 0xc0, !PT ;  /* 0xffff0000080d7812 */ /* 0x000fe200078ec0ff */
[C---:B------:R-:W-:Y:S01]  /*b800*/  IMAD.U32 R15, R10.reuse, 0x10000, RZ ;  /* 0x000100000a0f7824 */ /* 0x040fe200078e00ff */
[----:B------:R-:W-:Y:S02]  /*b810*/  LOP3.LUT R22, R9, 0xffff0000, RZ, 0xc0, !PT ;  /* 0xffff000009167812 */ /* 0x000fe400078ec0ff */
[C---:B------:R-:W-:Y:S02]  /*b820*/  SHF.L.U32 R20, R11.reuse, 0x10, RZ ;  /* 0x000000100b147819 */ /* 0x040fe400000006ff */
[----:B------:R-:W-:Y:S02]  /*b830*/  LOP3.LUT R21, R11, 0xffff0000, RZ, 0xc0, !PT ;  /* 0xffff00000b157812 */ /* 0x000fe400078ec0ff */
[----:B------:R-:W-:Y:S01]  /*b840*/  LOP3.LUT R16, R10, 0xffff0000, RZ, 0xc0, !PT ;  /* 0xffff00000a107812 */ /* 0x000fe200078ec0ff */
[C---:B--2---:R-:W-:Y:S01]  /*b850*/  IMAD.U32 R3, R4.reuse, 0x10000, RZ ;  /* 0x0001000004037824 */ /* 0x044fe200078e00ff */
[----:B------:R-:W-:-:S02]  /*b860*/  LOP3.LUT R8, R4, 0xffff0000, RZ, 0xc0, !PT ;  /* 0xffff000004087812 */ /* 0x000fc400078ec0ff */
[----:B------:R-:W-:Y:S01]  /*b870*/  LOP3.LUT R4, R31, 0xffff0000, RZ, 0xc0, !PT ;  /* 0xffff00001f047812 */ /* 0x000fe200078ec0ff */
[----:B------:R-:W-:Y:S01]  /*b880*/  FMUL.FTZ R19, R3, R2 ;  /* 0x0000000203137220 */ /* 0x000fe20000410000 */
[C---:B------:R-:W-:Y:S02]  /*b890*/  SHF.L.U32 R9, R5.reuse, 0x10, RZ ;  /* 0x0000001005097819 */ /* 0x040fe400000006ff */
[----:B------:R-:W-:Y:S01]  /*b8a0*/  LOP3.LUT R18, R5, 0xffff0000, RZ, 0xc0, !PT ;  /* 0xffff000005127812 */ /* 0x000fe200078ec0ff */
[C---:B------:R-:W-:Y:S01]  /*b8b0*/  IMAD.U32 R5, R6.reuse, 0x10000, RZ ;  /* 0x0001000006057824 */ /* 0x040fe200078e00ff */
[----:B------:R-:W-:Y:S01]  /*b8c0*/  LOP3.LUT R11, R6, 0xffff0000, RZ, 0xc0, !PT ;  /* 0xffff0000060b7812 */ /* 0x000fe200078ec0ff */
[-C--:B------:R-:W-:Y:S01]  /*b8d0*/  FMUL.FTZ R6, R3, R0.reuse ;  /* 0x0000000003067220 */ /* 0x080fe20000410000 */
[C---:B------:R-:W-:Y:S01]  /*b8e0*/  SHF.L.U32 R10, R7.reuse, 0x10, RZ ;  /* 0x00000010070a7819 */ /* 0x040fe200000006ff */
[----:B------:R-:W-:Y:S01]  /*b8f0*/  FFMA.FTZ R30, R12, R0, -R19 ;  /* 0x000000000c1e7223 */ /* 0x000fe20000010813 */
[----:B------:R-:W-:Y:S01]  /*b900*/  LOP3.LUT R17, R7, 0xffff0000, RZ, 0xc0, !PT ;  /* 0xffff000007117812 */ /* 0x000fe200078ec0ff */
[----:B------:R-:W-:Y:S01]  /*b910*/  FMUL.FTZ R7, R8, R4 ;  /* 0x0000000408077220 */ /* 0x000fe20000410000 */
[----:B------:R-:W-:Y:S01]  /*b920*/  LOP3.LUT R3, R52, 0xffff0000, RZ, 0xc0, !PT ;  /* 0xffff000034037812 */ /* 0x000fe200078ec0ff */
[----:B------:R-:W-:-:S02]  /*b930*/  IMAD.U32 R0, R33, 0x10000, RZ ;  /* 0x0001000021007824 */ /* 0x000fc400078e00ff */
[----:B------:R-:W-:Y:S01]  /*b940*/  FFMA.FTZ R29, R12, R2, R6 ;  /* 0x000000020c1d7223 */ /* 0x000fe20000010006 */
[----:B------:R-:W-:Y:S01]  /*b950*/  SHF.L.U32 R2, R48, 0x10, RZ ;  /* 0x0000001030027819 */ /* 0x000fe200000006ff */
[-C--:B------:R-:W-:Y:S02]  /*b960*/  FFMA.FTZ R28, R13, R3.reuse, -R7 ;  /* 0x000000030d1c7223 */ /* 0x080fe40000010807 */
[C---:B------:R-:W-:Y:S02]  /*b970*/  FMUL.FTZ R7, R9.reuse, R0 ;  /* 0x0000000009077220 */ /* 0x040fe40000410000 */
[----:B------:R-:W-:Y:S02]  /*b980*/  FMUL.FTZ R8, R8, R3 ;  /* 0x0000000308087220 */ /* 0x000fe40000410000 */
[-C--:B------:R-:W-:Y:S02]  /*b990*/  FMUL.FTZ R3, R9, R2.reuse ;  /* 0x0000000209037220 */ /* 0x080fe40000410000 */
[----:B------:R-:W-:Y:S01]  /*b9a0*/  FFMA.FTZ R26, R14, R2, -R7 ;  /* 0x000000020e1a7223 */ /* 0x000fe20000010807 */
[----:B------:R-:W-:Y:S01]  /*b9b0*/  SHF.L.U32 R2, R49, 0x10, RZ ;  /* 0x0000001031027819 */ /* 0x000fe200000006ff */
[----:B------:R-:W-:-:S02]  /*b9c0*/  IMAD.U32 R6, R32, 0x10000, RZ ;  /* 0x0001000020067824 */ /* 0x000fc400078e00ff */
[----:B------:R-:W-:Y:S02]  /*b9d0*/  FFMA.FTZ R27, R13, R4, R8 ;  /* 0x000000040d1b7223 */ /* 0x000fe40000010008 */
[----:B------:R-:W-:Y:S01]  /*b9e0*/  FFMA.FTZ R25, R14, R0, R3 ;  /* 0x000000000e197223 */ /* 0x000fe20000010003 */
[----:B------:R-:W-:Y:S01]  /*b9f0*/  LOP3.LUT R3, R49, 0xffff0000, RZ, 0xc0, !PT ;  /* 0xffff000031037812 */ /* 0x000fe200078ec0ff */
[C---:B------:R-:W-:Y:S01]  /*ba00*/  FMUL.FTZ R4, R5.reuse, R6 ;  /* 0x0000000605047220 */ /* 0x040fe20000410000 */
[----:B------:R-:W-:Y:S01]  /*ba10*/  LOP3.LUT R0, R32, 0xffff0000, RZ, 0xc0, !PT ;  /* 0xffff000020007812 */ /* 0x000fe200078ec0ff */
[-C--:B------:R-:W-:Y:S02]  /*ba20*/  FMUL.FTZ R9, R5, R2.reuse ;  /* 0x0000000205097220 */ /* 0x080fe40000410000 */
[----:B------:R-:W-:Y:S02]  /*ba30*/  IMAD.U32 R5, R34, 0x10000, RZ ;  /* 0x0001000022057824 */ /* 0x000fe400078e00ff */
[----:B------:R-:W-:Y:S01]  /*ba40*/  FFMA.FTZ R19, R15, R2, -R4 ;  /* 0x000000020f137223 */ /* 0x000fe20000010804 */
[----:B------:R-:W-:Y:S01]  /*ba50*/  SHF.L.U32 R2, R44, 0x10, RZ ;  /* 0x000000102c027819 */ /* 0x000fe200000006ff */
[----:B------:R-:W-:-:S02]  /*ba60*/  FMUL.FTZ R7, R11, R3 ;  /* 0x000000030b077220 */ /* 0x000fc40000410000 */
[----:B------:R-:W-:Y:S02]  /*ba70*/  FMUL.FTZ R4, R10, R5 ;  /* 0x000000050a047220 */ /* 0x000fe40000410000 */
[----:B------:R-:W-:Y:S02]  /*ba80*/  FMUL.FTZ R8, R11, R0 ;  /* 0x000000000b087220 */ /* 0x000fe40000410000 */
[----:B------:R-:W-:Y:S02]  /*ba90*/  FFMA.FTZ R15, R15, R6, R9 ;  /* 0x000000060f0f7223 */ /* 0x000fe40000010009 */
[----:B------:R-:W-:Y:S01]  /*baa0*/  FFMA.FTZ R11, R16, R0, R7 ;  /* 0x00000000100b7223 */ /* 0x000fe20000010007 */
[----:B------:R-:W-:Y:S01]  /*bab0*/  LOP3.LUT R0, R34, 0xffff0000, RZ, 0xc0, !PT ;  /* 0xffff000022007812 */ /* 0x000fe200078ec0ff */
[-C--:B------:R-:W-:Y:S02]  /*bac0*/  FMUL.FTZ R6, R10, R2.reuse ;  /* 0x000000020a067220 */ /* 0x080fe40000410000 */
[----:B------:R-:W-:Y:S01]  /*bad0*/  FFMA.FTZ R13, R20, R2, -R4 ;  /* 0x00000002140d7223 */ /* 0x000fe20000010804 */
[----:B------:R-:W-:Y:S01]  /*bae0*/  LOP3.LUT R2, R33, 0xffff0000, RZ, 0xc0, !PT ;  /* 0xffff000021027812 */ /* 0x000fe200078ec0ff */
[----:B------:R-:W-:Y:S01]  /*baf0*/  FFMA.FTZ R14, R16, R3, -R8 ;  /* 0x00000003100e7223 */ /* 0x000fe20000010808 */
[----:B------:R-:W-:Y:S01]  /*bb00*/  LOP3.LUT R4, R48, 0xffff0000, RZ, 0xc0, !PT ;  /* 0xffff000030047812 */ /* 0x000fe200078ec0ff */
[----:B------:R-:W-:Y:S01]  /*bb10*/  FFMA.FTZ R12, R20, R5, R6 ;  /* 0x00000005140c7223 */ /* 0x000fe20000010006 */
[----:B------:R-:W-:Y:S01]  /*bb20*/  LOP3.LUT R3, R44, 0xffff0000, RZ, 0xc0, !PT ;  /* 0xffff00002c037812 */ /* 0x000fe200078ec0ff */
[----:B------:R-:W-:Y:S01]  /*bb30*/  FMUL.FTZ R8, R18, R2 ;  /* 0x0000000212087220 */ /* 0x000fe20000410000 */
[----:B------:R-:W-:Y:S01]  /*bb40*/  F2FP.BF16.PACK_AB R10, R14, R19 ;  /* 0x000000130e0a723e */ /* 0x000fe200000010ff */
[----:B------:R-:W-:-:S02]  /*bb50*/  FMUL.FTZ R6, R17, R0 ;  /* 0x0000000011067220 */ /* 0x000fc40000410000 */
[-C--:B------:R-:W-:Y:S02]  /*bb60*/  FMUL.FTZ R7, R18, R4.reuse ;  /* 0x0000000412077220 */ /* 0x080fe40000410000 */
[-C--:B------:R-:W-:Y:S02]  /*bb70*/  FMUL.FTZ R5, R17, R3.reuse ;  /* 0x0000000311057220 */ /* 0x080fe40000410000 */
[----:B------:R-:W-:Y:S01]  /*bb80*/  FFMA.FTZ R9, R22, R4, -R8 ;  /* 0x0000000416097223 */ /* 0x000fe20000010808 */
[----:B------:R-:W-:Y:S01]  /*bb90*/  F2FP.BF16.PACK_AB R8, R28, R30 ;  /* 0x0000001e1c08723e */ /* 0x000fe200000010ff */
[----:B------:R-:W-:Y:S01]  /*bba0*/  FFMA.FTZ R3, R21, R3, -R6 ;  /* 0x0000000315037223 */ /* 0x000fe20000010806 */
[----:B------:R-:W-:Y:S01]  /*bbb0*/  F2FP.BF16.PACK_AB R6, R11, R15 ;  /* 0x0000000f0b06723e */ /* 0x000fe200000010ff */
[----:B------:R-:W-:Y:S01]  /*bbc0*/  FFMA.FTZ R2, R22, R2, R7 ;  /* 0x0000000216027223 */ /* 0x000fe20000010007 */
[----:B------:R-:W-:Y:S01]  /*bbd0*/  F2FP.BF16.PACK_AB R9, R9, R26 ;  /* 0x0000001a0909723e */ /* 0x000fe200000010ff */
[----:B------:R-:W-:Y:S01]  /*bbe0*/  FFMA.FTZ R0, R21, R0, R5 ;  /* 0x0000000015007223 */ /* 0x000fe20000010005 */
[----:B------:R-:W-:-:S02]  /*bbf0*/  F2FP.BF16.PACK_AB R11, R3, R13 ;  /* 0x0000000d030b723e */ /* 0x000fc400000010ff */
[----:B------:R-:W-:Y:S02]  /*bc00*/  F2FP.BF16.PACK_AB R4, R27, R29 ;  /* 0x0000001d1b04723e */ /* 0x000fe400000010ff */
[----:B------:R-:W-:Y:S01]  /*bc10*/  F2FP.BF16.PACK_AB R5, R2, R25 ;  /* 0x000000190205723e */ /* 0x000fe200000010ff */
[----:B------:R1:W-:Y:S01]  /*bc20*/  STS.128 [R24], R8 ;  /* 0x0000000818007388 */ /* 0x0003e20000000c00 */
[----:B------:R-:W-:-:S05]  /*bc30*/  F2FP.BF16.PACK_AB R7, R0, R12 ;  /* 0x0000000c0007723e */ /* 0x000fca00000010ff */
[----:B------:R1:W-:Y:S02]  /*bc40*/  STS.128 [R23+0xc100], R4 ;  /* 0x00c1000417007388 */ /* 0x0003e40000000c00 */
.L_x_230:
[----:B-1----:R-:W-:Y:S05]  /*bc50*/  BSYNC B0 ;  /* 0x0000000000007941 */ /* 0x002fea0003800000 */
.L_x_229:
[----:B------:R-:W-:Y:S01]  /*bc60*/  IADD3 R0, R100, 0x20, RZ ;  /* 0x0000002064007810 */ /* 0x000fe20007ffe0ff */
[----:B------:R-:W-:Y:S03]  /*bc70*/  BSSY B0, `(.L_x_231) ;  /* 0x000005b000007945 */ /* 0x000fe60003800000 */
[----:B------:R-:W-:-:S13]  /*bc80*/  ISETP.GE.AND P0, PT, R0, c[0x0][0x27c], PT ;  /* 0x00009f0000007a0c */ /* 0x000fda0003f06270 */
[----:B------:R-:W-:Y:S05]  /*bc90*/  @P0 BRA `(.L_x_232) ;  /* 0x0000058000000947 */ /* 0x000fea0003800000 */
[----:B------:R-:W2:Y:S01]  /*bca0*/  LDL R30, [R1+0x4c] ;  /* 0x00004c00011e7983 */ /* 0x000ea20000100800 */
[----:B------:R-:W-:-:S04]  /*bcb0*/  MOV R0, c[0x0][0x27c] ;  /* 0x00009f0000007a02 */ /* 0x000fc80000000f00 */
[----:B------:R-:W-:-:S04]  /*bcc0*/  LEA.HI R0, R0, R56, RZ, 0x1d ;  /* 0x0000003800007211 */ /* 0x000fc800078fe8ff */
[----:B------:R-:W-:Y:S01]  /*bcd0*/  SHF.R.S32.HI R2, RZ, 0x1f, R0 ;  /* 0x0000001fff027819 */ /* 0x000fe20000011400 */
[----:B------:R-:W-:-:S03]  /*bce0*/  IMAD.SHL.U32 R3, R0, 0x8, RZ ;  /* 0x0000000800037824 */ /* 0x000fc600078e00ff */
[----:B------:R-:W-:Y:S02]  /*bcf0*/  LEA.HI R0, R2, R0, RZ, 0x3 ;  /* 0x0000000002007211 */ /* 0x000fe400078f18ff */
[----:B-----5:R-:W-:Y:S02]  /*bd00*/  LOP3.LUT R2, R63, 0x38, R3, 0xf8, !PT ;  /* 0x000000383f027812 */ /* 0x020fe400078ef803 */
[----:B------:R-:W-:Y:S02]  /*bd10*/  SHF.L.U32 R0, R0, 0xa, RZ ;  /* 0x0000000a00007819 */ /* 0x000fe400000006ff */
[----:B------:R-:W-:Y:S02]  /*bd20*/  LOP3.LUT R2, R2, R62, RZ, 0x3c, !PT ;  /* 0x0000003e02027212 */ /* 0x000fe400078e3cff */
[----:B------:R-:W-:-:S04]  /*bd30*/  LOP3.LUT R0, R0, 0x7fffe000, RZ, 0xc0, !PT ;  /* 0x7fffe00000007812 */ /* 0x000fc800078ec0ff */
[----:B------:R-:W-:Y:S02]  /*bd40*/  IADD3 R0, R2, R0, R61 ;  /* 0x0000000002007210 */ /* 0x000fe40007ffe03d */
[----:B------:R-:W-:-:S03]  /*bd50*/  SHF.L.U32 R2, R35, 0x10, RZ ;  /* 0x0000001023027819 */ /* 0x000fc600000006ff */
[----:B------:R-:W-:Y:S02]  /*bd60*/  IMAD.SHL.U32 R23, R0, 0x2, RZ ;  /* 0x0000000200177824 */ /* 0x000fe400078e00ff */
[----:B------:R-:W-:-:S03]  /*bd70*/  IMAD.U32 R0, R45, 0x10000, RZ ;  /* 0x000100002d007824 */ /* 0x000fc600078e00ff */
[----:B------:R-:W1:Y:S02]  /*bd80*/  LDS.128 R4, [R23+0xc100] ;  /* 0x00c1000017047984 */ /* 0x000e640000000c00 */
[----:B-1----:R-:W-:Y:S02]  /*bd90*/  SHF.L.U32 R3, R4, 0x10, RZ ;  /* 0x0000001004037819 */ /* 0x002fe400000006ff */
[----:B------:R-:W-:Y:S02]  /*bda0*/  LOP3.LUT R18, R5, 0xffff0000, RZ, 0xc0, !PT ;  /* 0xffff000005127812 */ /* 0x000fe400078ec0ff */
[----:B------:R-:W-:Y:S01]  /*bdb0*/  LOP3.LUT R17, R7, 0xffff0000, RZ, 0xc0, !PT ;  /* 0xffff000007117812 */ /* 0x000fe200078ec0ff */
[----:B------:R-:W-:Y:S01]  /*bdc0*/  FMUL.FTZ R19, R3, R2 ;  /* 0x0000000203137220 */ /* 0x000fe20000410000 */
[----:B--2---:R-:W1:Y:S02]  /*bdd0*/  LDS.128 R8, [R30] ;  /* 0x000000001e087984 */ /* 0x004e640000000c00 */
[C---:B-1----:R-:W-:Y:S01]  /*bde0*/  SHF.L.U32 R12, R8.reuse, 0x10, RZ ;  /* 0x00000010080c7819 */ /* 0x042fe200000006ff */
[----:B------:R-:W-:Y:S01]  /*bdf0*/  IMAD.U32 R14, R9, 0x10000, RZ ;  /* 0x00010000090e7824 */ /* 0x000fe200078e00ff */
[----:B------:R-:W-:Y:S01]  /*be00*/  LOP3.LUT R13, R8, 0xffff0000, RZ, 0xc0, !PT ;  /* 0xffff0000080d7812 */ /* 0x000fe200078ec0ff */
[----:B------:R-:W-:Y:S01]  /*be10*/  IMAD.U32 R20, R11, 0x10000, RZ ;  /* 0x000100000b147824 */ /* 0x000fe200078e00ff */
[----:B------:R-:W-:Y:S01]  /*be20*/  LOP3.LUT R8, R4, 0xffff0000, RZ, 0xc0, !PT ;  /* 0xffff000004087812 */ /* 0x000fe200078ec0ff */
[----:B------:R-:W-:Y:S01]  /*be30*/  FFMA.FTZ R29, R12, R0, -R19 ;  /* 0x000000000c1d7223 */ /* 0x000fe20000010813 */
[----:B------:R-:W-:Y:S01]  /*be40*/  LOP3.LUT R22, R9, 0xffff0000, RZ, 0xc0, !PT ;  /* 0xffff000009167812 */ /* 0x000fe200078ec0ff */
[----:B------:R-:W-:Y:S01]  /*be50*/  IMAD.U32 R9, R5, 0x10000, RZ ;  /* 0x0001000005097824 */ /* 0x000fe200078e00ff */
[----:B------:R-:W-:-:S02]  /*be60*/  LOP3.LUT R4, R35, 0xffff0000, RZ, 0xc0, !PT ;  /* 0xffff000023047812 */ /* 0x000fc400078ec0ff */
[----:B------:R-:W-:Y:S02]  /*be70*/  LOP3.LUT R21, R11, 0xffff0000, RZ, 0xc0, !PT ;  /* 0xffff00000b157812 */ /* 0x000fe400078ec0ff */
[C---:B------:R-:W-:Y:S02]  /*be80*/  SHF.L.U32 R5, R6.reuse, 0x10, RZ ;  /* 0x0000001006057819 */ /* 0x040fe400000006ff */
[----:B------:R-:W-:Y:S01]  /*be90*/  LOP3.LUT R11, R6, 0xffff0000, RZ, 0xc0, !PT ;  /* 0xffff0000060b7812 */ /* 0x000fe200078ec0ff */
[----:B------:R-:W-:Y:S01]  /*bea0*/  FMUL.FTZ R6, R3, R0 ;  /* 0x0000000003067220 */ /* 0x000fe20000410000 */
[C---:B------:R-:W-:Y:S02]  /*beb0*/  SHF.L.U32 R15, R10.reuse, 0x10, RZ ;  /* 0x000000100a0f7819 */ /* 0x040fe400000006ff */
[----:B------:R-:W-:Y:S01]  /*bec0*/  LOP3.LUT R16, R10, 0xffff0000, RZ, 0xc0, !PT ;  /* 0xffff00000a107812 */ /* 0x000fe200078ec0ff */
[----:B------:R-:W-:Y:S01]  /*bed0*/  IMAD.U32 R10, R7, 0x10000, RZ ;  /* 0x00010000070a7824 */ /* 0x000fe200078e00ff */
[----:B------:R-:W-:Y:S01]  /*bee0*/  LOP3.LUT R3, R45, 0xffff0000, RZ, 0xc0, !PT ;  /* 0xffff00002d037812 */ /* 0x000fe200078ec0ff */
[----:B------:R-:W-:Y:S01]  /*bef0*/  FMUL.FTZ R7, R8, R4 ;  /* 0x0000000408077220 */ /* 0x000fe20000410000 */
[----:B------:R-:W-:Y:S01]  /*bf00*/  SHF.L.U32 R0, R37, 0x10, RZ ;  /* 0x0000001025007819 */ /* 0x000fe200000006ff */
[----:B------:R-:W-:Y:S01]  /*bf10*/  FFMA.FTZ R28, R12, R2, R6 ;  /* 0x000000020c1c7223 */ /* 0x000fe20000010006 */
[----:B------:R-:W-:Y:S01]  /*bf20*/  SHF.L.U32 R6, R36, 0x10, RZ ;  /* 0x0000001024067819 */ /* 0x000fe200000006ff */
[----:B------:R-:W-:-:S02]  /*bf30*/  FFMA.FTZ R27, R13, R3, -R7 ;  /* 0x000000030d1b7223 */ /* 0x000fc40000010807 */
[----:B------:R-:W-:Y:S02]  /*bf40*/  IMAD.U32 R2, R40, 0x10000, RZ ;  /* 0x0001000028027824 */ /* 0x000fe400078e00ff */
[C---:B------:R-:W-:Y:S02]  /*bf50*/  FMUL.FTZ R7, R9.reuse, R0 ;  /* 0x0000000009077220 */ /* 0x040fe40000410000 */
[----:B------:R-:W-:Y:S02]  /*bf60*/  FMUL.FTZ R8, R8, R3 ;  /* 0x0000000308087220 */ /* 0x000fe40000410000 */
[-C--:B------:R-:W-:Y:S02]  /*bf70*/  FMUL.FTZ R3, R9, R2.reuse ;  /* 0x0000000209037220 */ /* 0x080fe40000410000 */
[----:B------:R-:W-:Y:S02]  /*bf80*/  FFMA.FTZ R25, R14, R2, -R7 ;  /* 0x000000020e197223 */ /* 0x000fe40000010807 */
[----:B------:R-:W-:-:S02]  /*bf90*/  IMAD.U32 R2, R41, 0x10000, RZ ;  /* 0x0001000029027824 */ /* 0x000fc400078e00ff */
[----:B------:R-:W-:Y:S02]  /*bfa0*/  FFMA.FTZ R26, R13, R4, R8 ;  /* 0x000000040d1a7223 */ /* 0x000fe40000010008 */
[----:B------:R-:W-:Y:S01]  /*bfb0*/  FFMA.FTZ R24, R14, R0, R3 ;  /* 0x000000000e187223 */ /* 0x000fe20000010003 */
[----:B------:R-:W-:Y:S01]  /*bfc0*/  LOP3.LUT R3, R41, 0xffff0000, RZ, 0xc0, !PT ;  /* 0xffff000029037812 */ /* 0x000fe200078ec0ff */
[C---:B------:R-:W-:Y:S01]  /*bfd0*/  FMUL.FTZ R4, R5.reuse, R6 ;  /* 0x0000000605047220 */ /* 0x040fe20000410000 */
[----:B------:R-:W-:Y:S01]  /*bfe0*/  LOP3.LUT R0, R36, 0xffff0000, RZ, 0xc0, !PT ;  /* 0xffff000024007812 */ /* 0x000fe200078ec0ff */
[-C--:B------:R-:W-:Y:S01]  /*bff0*/  FMUL.FTZ R9, R5, R2.reuse ;  /* 0x0000000205097220 */ /* 0x080fe20000410000 */
[----:B------:R-:W-:Y:S01]  /*c000*/  SHF.L.U32 R5, R38, 0x10, RZ ;  /* 0x0000001026057819 */ /* 0x000fe200000006ff */
        /* <DEDUP_REMOVED lines=19> */
[----:B------:R-:W-:Y:S02]  /*c140*/  FMUL.FTZ R5, R17, R3 ;  /* 0x0000000311057220 */ /* 0x000fe40000410000 */
[C---:B------:R-:W-:Y:S01]  /*c150*/  FFMA.FTZ R9, R22.reuse, R4, -R8 ;  /* 0x0000000416097223 */ /* 0x040fe20000010808 */
        /* <DEDUP_REMOVED lines=12> */
.L_x_232:
[----:B------:R-:W-:Y:S05]  /*c220*/  BSYNC B0 ;  /* 0x0000000000007941 */ /* 0x000fea0003800000 */
.L_x_231:
[----:B------:R-:W-:-:S04]  /*c230*/  IADD3 R0, R100, 0x40, RZ ;  /* 0x0000004064007810 */ /* 0x000fc80007ffe0ff */
[----:B------:R-:W-:-:S13]  /*c240*/  ISETP.GE.AND P0, PT, R0, c[0x0][0x27c], PT ;  /* 0x00009f0000007a0c */ /* 0x000fda0003f06270 */
[----:B------:R-:W-:Y:S05]  /*c250*/  @P0 BRA `(.L_x_228) ;  /* 0x0000058000000947 */ /* 0x000fea0003800000 */
[----:B-1----:R-:W2:Y:S01]  /*c260*/  LDL R30, [R1+0x44] ;  /* 0x00004400011e7983 */ /* 0x002ea20000100800 */
        /* <DEDUP_REMOVED lines=50> */
[----:B------:R-:W-:Y:S01]  /*c590*/  FMUL.FTZ R4, R5, R6 ;  /* 0x0000000605047220 */ /* 0x000fe20000410000 */
        /* <DEDUP_REMOVED lines=36> */
.L_x_228:
[----:B------:R-:W-:Y:S05]  /*c7e0*/  BSYNC B1 ;  /* 0x0000000000017941 */ /* 0x000fea0003800000 */
.L_x_227:
[----:B------:R-:W-:-:S04]  /*c7f0*/  IADD3 R0, R229, 0x40, RZ ;  /* 0x00000040e5007810 */ /* 0x000fc80007ffe0ff */
[----:B------:R-:W-:-:S13]  /*c800*/  ISETP.GE.AND P0, PT, R0, R55, PT ;  /* 0x000000370000720c */ /* 0x000fda0003f06270 */
[----:B------:R-:W-:Y:S05]  /*c810*/  @P0 BRA `(.L_x_214) ;  /* 0x0000123000000947 */ /* 0x000fea0003800000 */
[----:B------:R2:W5:Y:S01]  /*c820*/  LDL R61, [R1+0x38] ;  /* 0x00003800013d7983 */ /* 0x0005620000100800 */
[----:B------:R-:W-:Y:S01]  /*c830*/  ISETP.GE.AND P0, PT, R100, c[0x0][0x27c], PT ;  /* 0x00009f0064007a0c */ /* 0x000fe20003f06270 */
[----:B------:R-:W-:Y:S01]  /*c840*/  BSSY B0, `(.L_x_233) ;  /* 0x0000068000007945 */ /* 0x000fe20003800000 */
[C---:B-----5:R-:W-:Y:S02]  /*c850*/  IADD3 R62, R229.reuse, 0x40, RZ ;  /* 0x00000040e53e7810 */ /* 0x060fe40007ffe0ff */
[----:B------:R-:W-:-:S03]  /*c860*/  IADD3 R63, R229, 0x40, RZ ;  /* 0x00000040e53f7810 */ /* 0x000fc60007ffe0ff */
[----:B------:R-:W-:Y:S02]  /*c870*/  IMAD.SHL.U32 R62, R62, 0x40, RZ ;  /* 0x000000403e3e7824 */ /* 0x000fe400078e00ff */
[----:B------:R-:W-:-:S03]  /*c880*/  IMAD.SHL.U32 R63, R63, 0x40, RZ ;  /* 0x000000403f3f7824 */ /* 0x000fc600078e00ff */
[----:B------:R-:W-:Y:S02]  /*c890*/  LOP3.LUT R62, R62, 0x1c0, RZ, 0xc0, !PT ;  /* 0x000001c03e3e7812 */ /* 0x000fe400078ec0ff */
[----:B------:R-:W-:Y:S02]  /*c8a0*/  LOP3.LUT R63, R63, 0x1c0, RZ, 0xc0, !PT ;  /* 0x000001c03f3f7812 */ /* 0x000fe400078ec0ff */
[----:B------:R-:W-:Y:S01]  /*c8b0*/  SHF.R.U32.HI R62, RZ, 0x3, R62 ;  /* 0x00000003ff3e7819 */ /* 0x000fe2000001163e */
[----:B------:R-:W-:Y:S05]  /*c8c0*/  @P0 BRA `(.L_x_234) ;  /* 0x000005f000000947 */ /* 0x000fea0003800000 */
[----:B------:R-:W3:Y:S01]  /*c8d0*/  S2R R2, SR_TID.X ;  /* 0x0000000000027919 */ /* 0x000ee20000002100 */
[----:B------:R-:W-:Y:S01]  /*c8e0*/  IMAD.MOV.U32 R3, RZ, RZ, c[0x0][0x27c] ;  /* 0x00009f00ff037624 */ /* 0x000fe200078e00ff */
[----:B---3--:R-:W-:-:S04]  /*c8f0*/  SHF.R.S32.HI R0, RZ, 0x1f, R2 ;  /* 0x0000001fff007819 */ /* 0x008fc80000011402 */
[----:B------:R-:W-:-:S04]  /*c900*/  LEA.HI R0, R0, R2, RZ, 0x2 ;  /* 0x0000000200007211 */ /* 0x000fc800078f10ff */
[----:B------:R-:W-:-:S05]  /*c910*/  LOP3.LUT R0, R0, 0xfffffffc, RZ, 0xc0, !PT ;  /* 0xfffffffc00007812 */ /* 0x000fca00078ec0ff */
[----:B------:R-:W-:-:S05]  /*c920*/  IMAD.IADD R0, R2, 0x1, -R0 ;  /* 0x0000000102007824 */ /* 0x000fca00078e0a00 */
[----:B------:R-:W-:Y:S02]  /*c930*/  LEA.HI R3, R3, R0, RZ, 0x1d ;  /* 0x0000000003037211 */ /* 0x000fe400078fe8ff */
[----:B------:R-:W-:Y:S02]  /*c940*/  LOP3.LUT R0, R63, 0x38, R100, 0xf8, !PT ;  /* 0x000000383f007812 */ /* 0x000fe400078ef864 */
[----:B-1----:R-:W-:Y:S02]  /*c950*/  SHF.R.S32.HI R4, RZ, 0x1f, R3 ;  /* 0x0000001fff047819 */ /* 0x002fe40000011403 */
[----:B------:R-:W-:Y:S02]  /*c960*/  SHF.L.U32 R2, R3, 0x3, RZ ;  /* 0x0000000303027819 */ /* 0x000fe400000006ff */
[----:B------:R-:W-:Y:S02]  /*c970*/  LEA.HI R3, R4, R3, RZ, 0x3 ;  /* 0x0000000304037211 */ /* 0x000fe400078f18ff */
[----:B------:R-:W-:-:S02]  /*c980*/  LOP3.LUT R0, R61, R0, R62, 0xf6, !PT ;  /* 0x000000003d007212 */ /* 0x000fc400078ef63e */
[----:B------:R-:W-:Y:S01]  /*c990*/  LOP3.LUT R2, R63, 0x38, R2, 0xf8, !PT ;  /* 0x000000383f027812 */ /* 0x000fe200078ef802 */
[----:B------:R-:W-:Y:S01]  /*c9a0*/  IMAD.SHL.U32 R3, R3, 0x400, RZ ;  /* 0x0000040003037824 */ /* 0x000fe200078e00ff */
[----:B------:R-:W-:Y:S02]  /*c9b0*/  LEA R24, R0, 0xc100, 0x1 ;  /* 0x0000c10000187811 */ /* 0x000fe400078e08ff */
[----:B------:R-:W-:Y:S02]  /*c9c0*/  LOP3.LUT R2, R2, R62, RZ, 0x3c, !PT ;  /* 0x0000003e02027212 */ /* 0x000fe400078e3cff */
[----:B------:R-:W-:Y:S01]  /*c9d0*/  LOP3.LUT R0, R3, 0x7fffe000, RZ, 0xc0, !PT ;  /* 0x7fffe00003007812 */ /* 0x000fe200078ec0ff */
[----:B------:R-:W1:Y:S03]  /*c9e0*/  LDS.128 R8, [R24] ;  /* 0x0000000018087984 */ /* 0x000e660000000c00 */
[----:B------:R-:W-:Y:S01]  /*c9f0*/  IADD3 R0, R2, R0, R61 ;  /* 0x0000000002007210 */ /* 0x000fe20007ffe03d */
[----:B------:R-:W-:-:S04]  /*ca00*/  IMAD.U32 R2, R31, 0x10000, RZ ;  /* 0x000100001f027824 */ /* 0x000fc800078e00ff */
[----:B------:R-:W-:Y:S01]  /*ca10*/  IMAD.SHL.U32 R23, R0, 0x2, RZ ;  /* 0x0000000200177824 */ /* 0x000fe200078e00ff */
[----:B------:R-:W-:-:S04]  /*ca20*/  SHF.L.U32 R0, R52, 0x10, RZ ;  /* 0x0000001034007819 */ /* 0x000fc800000006ff */
[----:B------:R-:W3:Y:S01]  /*ca30*/  LDS.128 R4, [R23+0xc100] ;  /* 0x00c1000017047984 */ /* 0x000ee20000000c00 */
        /* <DEDUP_REMOVED lines=8> */
[C---:B---3--:R-:W-:Y:S01]  /*cac0*/  IMAD.U32 R3, R4.reuse, 0x10000, RZ ;  /* 0x0001000004037824 */ /* 0x048fe200078e00ff */
[----:B------:R-:W-:-:S02]  /*cad0*/  LOP3.LUT R8, R4, 0xffff0000, RZ, 0xc0, !PT ;  /* 0xffff000004087812 */ /* 0x000fc400078ec0ff */
[----:B------:R-:W-:Y:S01]  /*cae0*/  LOP3.LUT R4, R31, 0xffff0000, RZ, 0xc0, !PT ;  /* 0xffff00001f047812 */ /* 0x000fe200078ec0ff */
[-C--:B------:R-:W-:Y:S01]  /*caf0*/  FMUL.FTZ R19, R2, R3.reuse ;  /* 0x0000000302137220 */ /* 0x080fe20000410000 */
[C---:B------:R-:W-:Y:S02]  /*cb00*/  SHF.L.U32 R9, R5.reuse, 0x10, RZ ;  /* 0x0000001005097819 */ /* 0x040fe400000006ff */
[----:B------:R-:W-:Y:S01]  /*cb10*/  LOP3.LUT R18, R5, 0xffff0000, RZ, 0xc0, !PT ;  /* 0xffff000005127812 */ /* 0x000fe200078ec0ff */
[C---:B------:R-:W-:Y:S01]  /*cb20*/  IMAD.U32 R5, R6.reuse, 0x10000, RZ ;  /* 0x0001000006057824 */ /* 0x040fe200078e00ff */
[----:B------:R-:W-:Y:S01]  /*cb30*/  LOP3.LUT R11, R6, 0xffff0000, RZ, 0xc0, !PT ;  /* 0xffff0000060b7812 */ /* 0x000fe200078ec0ff */
[C---:B------:R-:W-:Y:S01]  /*cb40*/  FMUL.FTZ R6, R0.reuse, R3 ;  /* 0x0000000300067220 */ /* 0x040fe20000410000 */
        /* <DEDUP_REMOVED lines=8> */
[C---:B------:R-:W-:Y:S02]  /*cbd0*/  FFMA.FTZ R28, R3.reuse, R13, -R7 ;  /* 0x0000000d031c7223 */ /* 0x040fe40000010807 */
[-C--:B------:R-:W-:Y:S02]  /*cbe0*/  FMUL.FTZ R7, R0, R9.reuse ;  /* 0x0000000900077220 */ /* 0x080fe40000410000 */
[----:B------:R-:W-:Y:S02]  /*cbf0*/  FMUL.FTZ R8, R3, R8 ;  /* 0x0000000803087220 */ /* 0x000fe40000410000 */
[C---:B------:R-:W-:Y:S02]  /*cc00*/  FMUL.FTZ R3, R2.reuse, R9 ;  /* 0x0000000902037220 */ /* 0x040fe40000410000 */
[----:B------:R-:W-:Y:S01]  /*cc10*/  FFMA.FTZ R26, R2, R14, -R7 ;  /* 0x0000000e021a7223 */ /* 0x000fe20000010807 */
[----:B------:R-:W-:Y:S01]  /*cc20*/  SHF.L.U32 R2, R49, 0x10, RZ ;  /* 0x0000001031027819 */ /* 0x000fe200000006ff */
[----:B------:R-:W-:-:S02]  /*cc30*/  IMAD.U32 R6, R32, 0x10000, RZ ;  /* 0x0001000020067824 */ /* 0x000fc400078e00ff */
[----:B------:R-:W-:Y:S02]  /*cc40*/  FFMA.FTZ R27, R4, R13, R8 ;  /* 0x0000000d041b7223 */ /* 0x000fe40000010008 */
[----:B------:R-:W-:Y:S01]  /*cc50*/  FFMA.FTZ R25, R0, R14, R3 ;  /* 0x0000000e00197223 */ /* 0x000fe20000010003 */
[----:B------:R-:W-:Y:S01]  /*cc60*/  LOP3.LUT R3, R49, 0xffff0000, RZ, 0xc0, !PT ;  /* 0xffff000031037812 */ /* 0x000fe200078ec0ff */
[-C--:B------:R-:W-:Y:S01]  /*cc70*/  FMUL.FTZ R4, R6, R5.reuse ;  /* 0x0000000506047220 */ /* 0x080fe20000410000 */
[----:B------:R-:W-:Y:S01]  /*cc80*/  LOP3.LUT R0, R32, 0xffff0000, RZ, 0xc0, !PT ;  /* 0xffff000020007812 */ /* 0x000fe200078ec0ff */
[----:B------:R-:W-:Y:S02]  /*cc90*/  FMUL.FTZ R9, R2, R5 ;  /* 0x0000000502097220 */ /* 0x000fe40000410000 */
        /* <DEDUP_REMOVED lines=9> */
[C---:B------:R-:W-:Y:S02]  /*cd30*/  FMUL.FTZ R6, R2.reuse, R10 ;  /* 0x0000000a02067220 */ /* 0x040fe40000410000 */
        /* <DEDUP_REMOVED lines=9> */
[C---:B------:R-:W-:Y:S02]  /*cdd0*/  FMUL.FTZ R7, R4.reuse, R18 ;  /* 0x0000001204077220 */ /* 0x040fe40000410000 */
[C---:B------:R-:W-:Y:S02]  /*cde0*/  FMUL.FTZ R5, R3.reuse, R17 ;  /* 0x0000001103057220 */ /* 0x040fe40000410000 */
        /* <DEDUP_REMOVED lines=13> */
.L_x_234:
[----:B------:R-:W-:Y:S05]  /*cec0*/  BSYNC B0 ;  /* 0x0000000000007941 */ /* 0x000fea0003800000 */
.L_x_233:
[----:B------:R-:W-:Y:S01]  /*ced0*/  IADD3 R0, R100, 0x20, RZ ;  /* 0x0000002064007810 */ /* 0x000fe20007ffe0ff */
[----:B------:R-:W-:Y:S03]  /*cee0*/  BSSY B0, `(.L_x_235) ;  /* 0x000005b000007945 */ /* 0x000fe60003800000 */
[----:B------:R-:W-:-:S13]  /*cef0*/  ISETP.GE.AND P0, PT, R0, c[0x0][0x27c], PT ;  /* 0x00009f0000007a0c */ /* 0x000fda0003f06270 */
[----:B------:R-:W-:Y:S05]  /*cf00*/  @P0 BRA `(.L_x_236) ;  /* 0x0000058000000947 */ /* 0x000fea0003800000 */
[----:B-1----:R-:W3:Y:S01]  /*cf10*/  LDL R30, [R1+0x48] ;  /* 0x00004800011e7983 */ /* 0x002ee20000100800 */
[----:B------:R-:W-:-:S04]  /*cf20*/  MOV R0, c[0x0][0x27c] ;  /* 0x00009f0000007a02 */ /* 0x000fc80000000f00 */
[----:B------:R-:W-:-:S04]  /*cf30*/  LEA.HI R0, R0, R56, RZ, 0x1d ;  /* 0x0000003800007211 */ /* 0x000fc800078fe8ff */
[----:B------:R-:W-:Y:S01]  /*cf40*/  SHF.R.S32.HI R2, RZ, 0x1f, R0 ;  /* 0x0000001fff027819 */ /* 0x000fe20000011400 */
[----:B------:R-:W-:-:S03]  /*cf50*/  IMAD.SHL.U32 R3, R0, 0x8, RZ ;  /* 0x0000000800037824 */ /* 0x000fc600078e00ff */
[----:B------:R-:W-:Y:S02]  /*cf60*/  LEA.HI R0, R2, R0, RZ, 0x3 ;  /* 0x0000000002007211 */ /* 0x000fe400078f18ff */
[----:B------:R-:W-:Y:S02]  /*cf70*/  LOP3.LUT R2, R63, 0x38, R3, 0xf8, !PT ;  /* 0x000000383f027812 */ /* 0x000fe400078ef803 */
        /* <DEDUP_REMOVED lines=12> */
[----:B---3--:R-:W1:Y:S02]  /*d040*/  LDS.128 R8, [R30] ;  /* 0x000000001e087984 */ /* 0x008e640000000c00 */
        /* <DEDUP_REMOVED lines=23> */
[-C--:B------:R-:W-:Y:S02]  /*d1c0*/  FMUL.FTZ R7, R0, R9.reuse ;  /* 0x0000000900077220 */ /* 0x080fe40000410000 */
[----:B------:R-:W-:Y:S02]  /*d1d0*/  FMUL.FTZ R8, R3, R8 ;  /* 0x0000000803087220 */ /* 0x000fe40000410000 */
[C---:B------:R-:W-:Y:S02]  /*d1e0*/  FMUL.FTZ R3, R2.reuse, R9 ;  /* 0x0000000902037220 */ /* 0x040fe40000410000 */
[----:B------:R-:W-:Y:S02]  /*d1f0*/  FFMA.FTZ R25, R2, R14, -R7 ;  /* 0x0000000e02197223 */ /* 0x000fe40000010807 */
[----:B------:R-:W-:-:S02]  /*d200*/  IMAD.U32 R2, R41, 0x10000, RZ ;  /* 0x0001000029027824 */ /* 0x000fc400078e00ff */
[----:B------:R-:W-:Y:S02]  /*d210*/  FFMA.FTZ R26, R4, R13, R8 ;  /* 0x0000000d041a7223 */ /* 0x000fe40000010008 */
[----:B------:R-:W-:Y:S01]  /*d220*/  FFMA.FTZ R24, R0, R14, R3 ;  /* 0x0000000e00187223 */ /* 0x000fe20000010003 */
[----:B------:R-:W-:Y:S01]  /*d230*/  LOP3.LUT R3, R41, 0xffff0000, RZ, 0xc0, !PT ;  /* 0xffff000029037812 */ /* 0x000fe200078ec0ff */
[-C--:B------:R-:W-:Y:S01]  /*d240*/  FMUL.FTZ R4, R6, R5.reuse ;  /* 0x0000000506047220 */ /* 0x080fe20000410000 */
[----:B------:R-:W-:Y:S01]  /*d250*/  LOP3.LUT R0, R36, 0xffff0000, RZ, 0xc0, !PT ;  /* 0xffff000024007812 */ /* 0x000fe200078ec0ff */
[----:B------:R-:W-:Y:S01]  /*d260*/  FMUL.FTZ R9, R2, R5 ;  /* 0x0000000502097220 */ /* 0x000fe20000410000 */
        /* <DEDUP_REMOVED lines=20> */
[----:B------:R-:W-:Y:S02]  /*d3b0*/  FMUL.FTZ R5, R3, R17 ;  /* 0x0000001103057220 */ /* 0x000fe40000410000 */
[-C--:B------:R-:W-:Y:S01]  /*d3c0*/  FFMA.FTZ R9, R4, R22.reuse, -R8 ;  /* 0x0000001604097223 */ /* 0x080fe20000010808 */
        /* <DEDUP_REMOVED lines=12> */
.L_x_236:
[----:B------:R-:W-:Y:S05]  /*d490*/  BSYNC B0 ;  /* 0x0000000000007941 */ /* 0x000fea0003800000 */
.L_x_235:
[----:B------:R-:W-:-:S04]  /*d4a0*/  IADD3 R0, R100, 0x40, RZ ;  /* 0x0000004064007810 */ /* 0x000fc80007ffe0ff */
        /* <DEDUP_REMOVED lines=90> */
.L_x_214:
[----:B------:R-:W-:Y:S05]  /*da50*/  BSYNC B2 ;  /* 0x0000000000027941 */ /* 0x000fea0003800000 */
.L_x_198:
[----:B------:R-:W-:-:S04]  /*da60*/  DEPBAR.LE SB0, 0x0 ;  /* 0x000080000000791a */ /* 0x000fc80000000000 */
[----:B------:R-:W-:Y:S01]  /*da70*/  BAR.SYNC.DEFER_BLOCKING 0x0 ;  /* 0x0000000000007b1d */ /* 0x000fe20000010000 */
[----:B------:R-:W-:Y:S02]  /*da80*/  IMAD R0, R58, c[0x0][0x208], RZ ;  /* 0x000082003a007a24 */ /* 0x000fe400078e02ff */
[----:B--2---:R-:W-:-:S03]  /*da90*/  IMAD.WIDE.U32 R2, R102, c[0x0][0x208], RZ ;  /* 0x0000820066027a25 */ /* 0x004fc600078e00ff */
[----:B------:R2:W5:Y:S01]  /*daa0*/  LDL R126, [R1+0x10] ;  /* 0x00001000017e7983 */ /* 0x0005620000100800 */
[----:B-1----:R-:W-:Y:S01]  /*dab0*/  IMAD R4, R102, c[0x0][0x20c], R0 ;  /* 0x0000830066047a24 */ /* 0x002fe200078e0200 */
[----:B------:R-:W-:Y:S01]  /*dac0*/  LEA R0, P0, R2, R226, 0x6 ;  /* 0x000000e202007211 */ /* 0x000fe200078030ff */
[----:B------:R-:W-:-:S03]  /*dad0*/  IMAD R103, R102, -0x40, R176 ;  /* 0xffffffc066677824 */ /* 0x000fc600078e02b0 */
[----:B------:R-:W-:Y:S02]  /*dae0*/  IADD3 R3, R3, R4, RZ ;  /* 0x0000000403037210 */ /* 0x000fe40007ffe0ff */
[----:B------:R-:W-:Y:S02]  /*daf0*/  LOP3.LUT R4, R60, 0x1, RZ, 0xc0, !PT ;  /* 0x000000013c047812 */ /* 0x000fe400078ec0ff */
[----:B------:R-:W-:Y:S02]  /*db00*/  LEA.HI.X R3, R2, R228, R3, 0x6, P0 ;  /* 0x000000e402037211 */ /* 0x000fe400000f3403 */
[----:B------:R-:W-:Y:S02]  /*db10*/  LEA R2, P0, R0, c[0x0][0x1f8], 0x1 ;  /* 0x00007e0000027a11 */ /* 0x000fe400078008ff */
[----:B------:R-:W-:Y:S02]  /*db20*/  ISETP.NE.U32.AND P3, PT, R4, 0x1, PT ;  /* 0x000000010400780c */ /* 0x000fe40003f65070 */
[----:B------:R-:W-:Y:S01]  /*db30*/  LEA.HI.X R3, R0, c[0x0][0x1fc], R3, 0x1, P0 ;  /* 0x00007f0000037a11 */ /* 0x000fe200000f0c03 */
[----:B------:R-:W-:Y:S01]  /*db40*/  LDSM.16.M88.4 R8, [R187] ;  /* 0x00000000bb08783b */ /* 0x000fe20000000200 */
[----:B------:R-:W-:-:S02]  /*db50*/  IADD3 R0, -R59, R103, RZ ;  /* 0x000000673b007210 */ /* 0x000fc40007ffe1ff */
[----:B------:R-:W-:Y:S01]  /*db60*/  LOP3.LUT P1, RZ, R60, 0x2, RZ, 0xc0, !PT ;  /* 0x000000023cff7812 */ /* 0x000fe2000782c0ff */
[----:B------:R-:W1:Y:S01]  /*db70*/  LDSM.16.M88.4 R20, [R180] ;  /* 0x00000000b414783b */ /* 0x000e620000000200 */
[----:B------:R-:W-:-:S03]  /*db80*/  MOV R4, c[0x0][0x208] ;  /* 0x0000820000047a02 */ /* 0x000fc60000000f00 */
[----:B------:R-:W3:Y:S04]  /*db90*/  LDSM.16.M88.4 R32, [R180+0x800] ;  /* 0x00080000b420783b */ /* 0x000ee80000000200 */
[----:B------:R-:W4:Y:S01]  /*dba0*/  LDSM.16.M88.4 R24, [R180+0x1000] ;  /* 0x00100000b418783b */ /* 0x000f220000000200 */
[C---:B------:R-:W-:Y:S02]  /*dbb0*/  ISETP.LT.OR P4, PT, R0.reuse, 0x1, P3 ;  /* 0x000000010000780c */ /* 0x040fe40001f81670 */
[----:B------:R-:W-:Y:S01]  /*dbc0*/  ISETP.LT.OR P2, PT, R0, 0x1, !P1 ;  /* 0x000000010000780c */ /* 0x000fe20004f41670 */
[----:B------:R-:W2:Y:S01]  /*dbd0*/  LDSM.16.M88.4 R16, [R180+0x1800] ;  /* 0x00180000b410783b */ /* 0x000ea20000000200 */
[----:B------:R-:W-:Y:S02]  /*dbe0*/  MOV R5, c[0x0][0x20c] ;  /* 0x0000830000057a02 */ /* 0x000fe40000000f00 */
[C---:B------:R-:W-:Y:S01]  /*dbf0*/  LEA R12, P0, R4.reuse, R2, 0x6 ;  /* 0x00000002040c7211 */ /* 0x040fe200078030ff */
[----:B------:R-:W-:Y:S03]  /*dc00*/  LDSM.16.M88.4 R44, [R191] ;  /* 0x00000000bf2c783b */ /* 0x000fe60000000200 */
[----:B------:R-:W-:Y:S01]  /*dc10*/  LEA.HI.X R13, R4, R3, R5, 0x6, P0 ;  /* 0x00000003040d7211 */ /* 0x000fe200000f3405 */
[----:B------:R-:W-:Y:S01]  /*dc20*/  LDSM.16.M88.4 R56, [R202] ;  /* 0x00000000ca38783b */ /* 0x000fe20000000200 */
[----:B------:R-:W-:-:S03]  /*dc30*/  LOP3.LUT P0, RZ, R60, 0x4, RZ, 0xc0, !PT ;  /* 0x000000043cff7812 */ /* 0x000fc6000780c0ff */
[----:B------:R-:W2:Y:S04]  /*dc40*/  LDSM.16.M88.4 R4, [R188] ;  /* 0x00000000bc04783b */ /* 0x000ea80000000200 */
[----:B------:R-:W2:Y:S04]  /*dc50*/  LDSM.16.M88.4 R64, [R201] ;  /* 0x00000000c940783b */ /* 0x000ea80000000200 */
[----:B------:R-:W2:Y:S01]  /*dc60*/  LDSM.16.M88.4 R72, [R200] ;  /* 0x00000000c848783b */ /* 0x000ea20000000200 */
[----:B------:R-:W-:-:S03]  /*dc70*/  ISETP.LT.OR P3, PT, R0, 0x21, P3 ;  /* 0x000000210000780c */ /* 0x000fc60001f61670 */
[----:B------:R-:W-:Y:S01]  /*dc80*/  @!PT LDS RZ, [RZ] ;  /* 0x00000000fffff984 */ /* 0x000fe20000000800 */
[----:B------:R-:W-:Y:S01]  /*dc90*/  @!PT LDS RZ, [RZ] ;  /* 0x00000000fffff984 */ /* 0x000fe20000000800 */
[----:B------:R-:W-:Y:S01]  /*dca0*/  @!PT LDS RZ, [RZ] ;  /* 0x00000000fffff984 */ /* 0x000fe20000000800 */
[----:B------:R2:W-:Y:S01]  /*dcb0*/  LDGSTS.E.BYPASS.LTC128B.128 [R203+0x100], [R2.64], !P4 ;  /* 0x0010000002cb7fae */ /* 0x0005e2000e101d46 */
[----:B------:R-:W-:-:S03]  /*dcc0*/  ISETP.LT.OR P1, PT, R0, 0x21, !P1 ;  /* 0x000000210000780c */ /* 0x000fc60004f21670 */
[----:B------:R2:W-:Y:S01]  /*dcd0*/  LDGSTS.E.BYPASS.LTC128B.128 [R203+0x2100], [R2.64+0x80], !P2 ;  /* 0x0210008002cb7fae */ /* 0x0005e2000d101d46 */
[C---:B------:R-:W-:Y:S02]  /*dce0*/  ISETP.LT.OR P2, PT, R0.reuse, 0x1, !P0 ;  /* 0x000000010000780c */ /* 0x040fe40004741670 */
[----:B------:R-:W-:Y:S01]  /*dcf0*/  ISETP.LT.OR P0, PT, R0, 0x21, !P0 ;  /* 0x000000210000780c */ /* 0x000fe20004701670 */
[C---:B-1----:R-:W-:Y:S08]  /*dd00*/  HMMA.16816.F32.BF16 R28, R8.reuse, R20, RZ ;  /* 0x00000014081c723c */ /* 0x042ff000000418ff */
[C---:B---3--:R-:W-:Y:S02]  /*dd10*/  HMMA.16816.F32.BF16 R40, R8.reuse, R32, RZ ;  /* 0x000000200828723c */ /* 0x048fe400000418ff */
[----:B------:R1:W-:Y:S04]  /*dd20*/  LDGSTS.E.BYPASS.LTC128B.128 [R203+0x4100], [R2.64+0x100], !P2 ;  /* 0x0410010002cb7fae */ /* 0x0003e8000d101d46 */
[----:B------:R3:W-:Y:S02]  /*dd30*/  LDGSTS.E.BYPASS.LTC128B.128 [R203+0x1100], [R12.64], !P3 ;  /* 0x011000000ccb7fae */ /* 0x0007e4000d901d46 */
[C---:B------:R-:W-:Y:S02]  /*dd40*/  HMMA.16816.F32.BF16 R36, R8.reuse, R22, RZ ;  /* 0x000000160824723c */ /* 0x040fe400000418ff */
[----:B------:R3:W-:Y:S04]  /*dd50*/  LDGSTS.E.BYPASS.LTC128B.128 [R203+0x3100], [R12.64+0x80], !P1 ;  /* 0x031000800ccb7fae */ /* 0x0007e8000c901d46 */
[----:B------:R3:W-:Y:S02]  /*dd60*/  LDGSTS.E.BYPASS.LTC128B.128 [R203+0x5100], [R12.64+0x100], !P0 ;  /* 0x051001000ccb7fae */ /* 0x0007e4000c101d46 */
[C---:B----4-:R-:W-:Y:S02]  /*dd70*/  HMMA.16816.F32.BF16 R48, R8.reuse, R24, RZ ;  /* 0x000000180830723c */ /* 0x050fe400000418ff */
[----:B------:R-:W-:Y:S04]  /*dd80*/  LDSM.16.M88.4 R20, [R190] ;  /* 0x00000000be14783b */ /* 0x000fe80000000200 */
[----:B------:R-:W4:Y:S02]  /*dd90*/  LDSM.16.M88.4 R68, [R186] ;  /* 0x00000000ba44783b */ /* 0x000f240000000200 */
[C---:B------:R-:W-:Y:S02]  /*dda0*/  HMMA.16816.F32.BF16 R52, R8.reuse, R34, RZ ;  /* 0x000000220834723c */ /* 0x040fe400000418ff */
[----:B------:R-:W1:Y:S04]  /*ddb0*/  LDSM.16.M88.4 R76, [R186+0x800] ;  /* 0x00080000ba4c783b */ /* 0x000e680000000200 */
[----:B------:R-:W1:Y:S02]  /*ddc0*/  LDSM.16.M88.4 R84, [R186+0x1000] ;  /* 0x00100000ba54783b */ /* 0x000e640000000200 */
[C---:B------:R-:W-:Y:S02]  /*ddd0*/  HMMA.16816.F32.BF16 R24, R8.reuse, R26, RZ ;  /* 0x0000001a0818723c */ /* 0x040fe400000418ff */
[----:B------:R-:W-:Y:S04]  /*dde0*/  LDSM.16.M88.4 R80, [R183+0x800] ;  /* 0x00080000b750783b */ /* 0x000fe80000000200 */
[----:B------:R-:W-:Y:S02]  /*ddf0*/  LDSM.16.M88.4 R88, [R183+0x1000] ;  /* 0x00100000b758783b */ /* 0x000fe40000000200 */
[C---:B--2--5:R-:W-:Y:S02]  /*de00*/  HMMA.16816.F32.BF16 R60, R8.reuse, R16, RZ ;  /* 0x00000010083c723c */ /* 0x064fe400000418ff */
[----:B------:R-:W0:Y:S06]  /*de10*/  LDGDEPBAR ;  /* 0x00000000000079af */ /* 0x000e2c0000000000 */
[----:B---3--:R-:W-:Y:S01]  /*de20*/  HMMA.16816.F32.BF16 R12, R8, R18, RZ ;  /* 0x00000012080c723c */ /* 0x008fe200000418ff */
[----:B------:R-:W-:Y:S07]  /*de30*/  LDSM.16.M88.4 R16, [R189] ;  /* 0x00000000bd10783b */ /* 0x000fee0000000200 */
[C---:B------:R-:W-:Y:S08]  /*de40*/  HMMA.16816.F32.BF16 R8, R4.reuse, R44, R28 ;  /* 0x0000002c0408723c */ /* 0x040ff0000004181c */
[C---:B------:R-:W-:Y:S08]  /*de50*/  HMMA.16816.F32.BF16 R32, R4.reuse, R56, R40 ;  /* 0x000000380420723c */ /* 0x040ff00000041828 */
[C---:B------:R-:W-:Y:S08]  /*de60*/  HMMA.16816.F32.BF16 R28, R4.reuse, R46, R36 ;  /* 0x0000002e041c723c */ /* 0x040ff00000041824 */
[C---:B------:R-:W-:Y:S01]  /*de70*/  HMMA.16816.F32.BF16 R40, R4.reuse, R64, R48 ;  /* 0x000000400428723c */ /* 0x040fe20000041830 */
[----:B------:R-:W2:Y:S07]  /*de80*/  LDSM.16.M88.4 R48, [R186+0x1800] ;  /* 0x00180000ba30783b */ /* 0x000eae0000000200 */
[C---:B------:R-:W-:Y:S01]  /*de90*/  HMMA.16816.F32.BF16 R36, R4.reuse, R58, R52 ;  /* 0x0000003a0424723c */ /* 0x040fe20000041834 */
[----:B------:R-:W3:Y:S07]  /*dea0*/  LDSM.16.M88.4 R56, [R183] ;  /* 0x00000000b738783b */ /* 0x000eee0000000200 */
[C---:B------:R-:W-:Y:S01]  /*deb0*/  HMMA.16816.F32.BF16 R44, R4.reuse, R66, R24 ;  /* 0x00000042042c723c */ /* 0x040fe20000041818 */
[----:B------:R-:W-:Y:S07]  /*dec0*/  LDSM.16.M88.4 R64, [R199] ;  /* 0x00000000c740783b */ /* 0x000fee0000000200 */
[C---:B------:R-:W-:Y:S01]  /*ded0*/  HMMA.16816.F32.BF16 R52, R4.reuse, R72, R60 ;  /* 0x000000480434723c */ /* 0x040fe2000004183c */
[----:B------:R-:W2:Y:S07]  /*dee0*/  LDSM.16.M88.4 R60, [R183+0x1800] ;  /* 0x00180000b73c783b */ /* 0x000eae0000000200 */
[----:B------:R-:W-:Y:S01]  /*def0*/  HMMA.16816.F32.BF16 R24, R4, R74, R12 ;  /* 0x0000004a0418723c */ /* 0x000fe2000004180c */
[----:B------:R-:W-:Y:S04]  /*df00*/  LDSM.16.M88.4 R12, [R187+0x4000] ;  /* 0x00400000bb0c783b */ /* 0x000fe80000000200 */
[----:B------:R-:W-:Y:S03]  /*df10*/  LDSM.16.M88.4 R72, [R180+0x2800] ;  /* 0x00280000b448783b */ /* 0x000fe60000000200 */
[C---:B----4-:R-:W-:Y:S08]  /*df20*/  HMMA.16816.F32.BF16 R8, R20.reuse, R68, R8 ;  /* 0x000000441408723c */ /* 0x050ff00000041808 */
[C---:B------:R-:W-:Y:S01]  /*df30*/  HMMA.16816.F32.BF16 R4, R20.reuse, R70, R28 ;  /* 0x000000461404723c */ /* 0x040fe2000004181c */
[----:B------:R-:W4:Y:S07]  /*df40*/  LDSM.16.M88.4 R68, [R180+0x2000] ;  /* 0x00200000b444783b */ /* 0x000f2e0000000200 */
[C---:B-1----:R-:W-:Y:S08]  /*df50*/  HMMA.16816.F32.BF16 R32, R20.reuse, R76, R32 ;  /* 0x0000004c1420723c */ /* 0x042ff00000041820 */
[C---:B------:R-:W-:Y:S01]  /*df60*/  HMMA.16816.F32.BF16 R36, R20.reuse, R78, R36 ;  /* 0x0000004e1424723c */ /* 0x040fe20000041824 */
[----:B------:R-:W-:Y:S07]  /*df70*/  LDSM.16.M88.4 R76, [R198] ;  /* 0x00000000c64c783b */ /* 0x000fee0000000200 */
[C---:B------:R-:W-:Y:S08]  /*df80*/  HMMA.16816.F32.BF16 R44, R20.reuse, R86, R44 ;  /* 0x00000056142c723c */ /* 0x040ff0000004182c */
[C---:B--2---:R-:W-:Y:S08]  /*df90*/  HMMA.16816.F32.BF16 R52, R20.reuse, R48, R52 ;  /* 0x000000301434723c */ /* 0x044ff00000041834 */
[C---:B------:R-:W-:Y:S01]  /*dfa0*/  HMMA.16816.F32.BF16 R40, R20.reuse, R84, R40 ;  /* 0x000000541428723c */ /* 0x040fe20000041828 */
[----:B------:R-:W1:Y:S07]  /*dfb0*/  LDSM.16.M88.4 R84, [R180+0x3000] ;  /* 0x00300000b454783b */ /* 0x000e6e0000000200 */
[----:B------:R-:W-:Y:S08]  /*dfc0*/  HMMA.16816.F32.BF16 R28, R20, R50, R24 ;  /* 0x00000032141c723c */ /* 0x000ff00000041818 */
[C---:B---3--:R-:W-:Y:S01]  /*dfd0*/  HMMA.16816.F32.BF16 R24, R16.reuse, R56, R8 ;  /* 0x000000381018723c */ /* 0x048fe20000041808 */
[----:B------:R-:W-:Y:S07]  /*dfe0*/  LDSM.16.M88.4 R8, [R188+0x4000] ;  /* 0x00400000bc08783b */ /* 0x000fee0000000200 */
[C---:B------:R-:W-:Y:S01]  /*dff0*/  HMMA.16816.F32.BF16 R20, R16.reuse, R58, R4 ;  /* 0x0000003a1014723c */ /* 0x040fe20000041804 */
[----:B------:R-:W2:Y:S07]  /*e000*/  LDSM.16.M88.4 R56, [R180+0x3800] ;  /* 0x00380000b438783b */ /* 0x000eae0000000200 */
[C---:B------:R-:W-:Y:S08]  /*e010*/  HMMA.16816.F32.BF16 R4, R16.reuse, R80, R32 ;  /* 0x000000501004723c */ /* 0x040ff00000041820 */
[C---:B------:R-:W-:Y:S01]  /*e020*/  HMMA.16816.F32.BF16 R36, R16.reuse, R82, R36 ;  /* 0x000000521024723c */ /* 0x040fe20000041824 */
[----:B------:R-:W-:Y:S07]  /*e030*/  LDSM.16.M88.4 R80, [R186+0x2800] ;  /* 0x00280000ba50783b */ /* 0x000fee0000000200 */
[C---:B------:R-:W-:Y:S08]  /*e040*/  HMMA.16816.F32.BF16 R44, R16.reuse, R90, R44 ;  /* 0x0000005a102c723c */ /* 0x040ff0000004182c */
[C---:B------:R-:W-:Y:S08]  /*e050*/  HMMA.16816.F32.BF16 R52, R16.reuse, R60, R52 ;  /* 0x0000003c1034723c */ /* 0x040ff00000041834 */
[C---:B------:R-:W-:Y:S01]  /*e060*/  HMMA.16816.F32.BF16 R40, R16.reuse, R88, R40 ;  /* 0x000000581028723c */ /* 0x040fe20000041828 */
[----:B------:R-:W3:Y:S07]  /*e070*/  LDSM.16.M88.4 R88, [R197] ;  /* 0x00000000c558783b */ /* 0x000eee0000000200 */
[----:B------:R-:W-:Y:S01]  /*e080*/  HMMA.16816.F32.BF16 R32, R16, R62, R28 ;  /* 0x0000003e1020723c */ /* 0x000fe2000004181c */
[----:B------:R-:W2:Y:S07]  /*e090*/  LDSM.16.M88.4 R60, [R196] ;  /* 0x00000000c43c783b */ /* 0x000eae0000000200 */
[C---:B----4-:R-:W-:Y:S08]  /*e0a0*/  HMMA.16816.F32.BF16 R28, R12.reuse, R68, R24 ;  /* 0x000000440c1c723c */ /* 0x050ff00000041818 */
[C---:B------:R-:W-:Y:S01]  /*e0b0*/  HMMA.16816.F32.BF16 R24, R12.reuse, R70, R20 ;  /* 0x000000460c18723c */ /* 0x040fe20000041814 */
[----:B------:R-:W-:Y:S07]  /*e0c0*/  LDSM.16.M88.4 R68, [R183+0x2000] ;  /* 0x00200000b744783b */ /* 0x000fee0000000200 */
[C---:B------:R-:W-:Y:S01]  /*e0d0*/  HMMA.16816.F32.BF16 R20, R12.reuse, R72, R4 ;  /* 0x000000480c14723c */ /* 0x040fe20000041804 */
[----:B------:R-:W-:Y:S07]  /*e0e0*/  LDSM.16.M88.4 R4, [R190+0x4000] ;  /* 0x00400000be04783b */ /* 0x000fee0000000200 */
[C---:B------:R-:W-:Y:S01]  /*e0f0*/  HMMA.16816.F32.BF16 R16, R12.reuse, R74, R36 ;  /* 0x0000004a0c10723c */ /* 0x040fe20000041824 */
[----:B------:R-:W4:Y:S07]  /*e100*/  LDSM.16.M88.4 R72, [R186+0x2000] ;  /* 0x00200000ba48783b */ /* 0x000f2e0000000200 */
[C---:B-1----:R-:W-:Y:S08]  /*e110*/  HMMA.16816.F32.BF16 R48, R12.reuse, R86, R44 ;  /* 0x000000560c30723c */ /* 0x042ff0000004182c */
[C---:B--2---:R-:W-:Y:S08]  /*e120*/  HMMA.16816.F32.BF16 R44, R12.reuse, R56, R52 ;  /* 0x000000380c2c723c */ /* 0x044ff00000041834 */
[C---:B------:R-:W-:Y:S01]  /*e130*/  HMMA.16816.F32.BF16 R40, R12.reuse, R84, R40 ;  /* 0x000000540c28723c */ /* 0x040fe20000041828 */
[----:B------:R-:W1:Y:S07]  /*e140*/  LDSM.16.M88.4 R84, [R186+0x3000] ;  /* 0x00300000ba54783b */ /* 0x000e6e0000000200 */
[----:B------:R-:W-:Y:S08]  /*e150*/  HMMA.16816.F32.BF16 R36, R12, R58, R32 ;  /* 0x0000003a0c24723c */ /* 0x000ff00000041820 */
[C---:B------:R-:W-:Y:S08]  /*e160*/  HMMA.16816.F32.BF16 R32, R8.reuse, R64, R28 ;  /* 0x000000400820723c */ /* 0x040ff0000004181c */
[C---:B------:R-:W-:Y:S01]  /*e170*/  HMMA.16816.F32.BF16 R28, R8.reuse, R66, R24 ;  /* 0x00000042081c723c */ /* 0x040fe20000041818 */
[----:B------:R-:W2:Y:S07]  /*e180*/  LDSM.16.M88.4 R64, [R186+0x3800] ;  /* 0x00380000ba40783b */ /* 0x000eae0000000200 */
[C---:B------:R-:W-:Y:S01]  /*e190*/  HMMA.16816.F32.BF16 R24, R8.reuse, R76, R20 ;  /* 0x0000004c0818723c */ /* 0x040fe20000041814 */
[----:B------:R-:W1:Y:S07]  /*e1a0*/  LDSM.16.M88.4 R20, [R189+0x4000] ;  /* 0x00400000bd14783b */ /* 0x000e6e0000000200 */
[C---:B------:R-:W-:Y:S01]  /*e1b0*/  HMMA.16816.F32.BF16 R16, R8.reuse, R78, R16 ;  /* 0x0000004e0810723c */ /* 0x040fe20000041810 */
[----:B------:R-:W1:Y:S07]  /*e1c0*/  LDSM.16.M88.4 R76, [R183+0x2800] ;  /* 0x00280000b74c783b */ /* 0x000e6e0000000200 */
[C---:B---3--:R-:W-:Y:S08]  /*e1d0*/  HMMA.16816.F32.BF16 R56, R8.reuse, R90, R48 ;  /* 0x0000005a0838723c */ /* 0x048ff00000041830 */
[C---:B------:R-:W-:Y:S08]  /*e1e0*/  HMMA.16816.F32.BF16 R48, R8.reuse, R60, R44 ;  /* 0x0000003c0830723c */ /* 0x040ff0000004182c */
[C---:B------:R-:W-:Y:S01]  /*e1f0*/  HMMA.16816.F32.BF16 R12, R8.reuse, R88, R40 ;  /* 0x00000058080c723c */ /* 0x040fe20000041828 */
[----:B------:R-:W-:Y:S04]  /*e200*/  LDSM.16.M88.4 R40, [R183+0x3000] ;  /* 0x00300000b728783b */ /* 0x000fe80000000200 */
[----:B------:R-:W-:Y:S03]  /*e210*/  LDSM.16.M88.4 R88, [R183+0x3800] ;  /* 0x00380000b758783b */ /* 0x000fe60000000200 */
[----:B------:R-:W-:Y:S01]  /*e220*/  HMMA.16816.F32.BF16 R44, R8, R62, R36 ;  /* 0x0000003e082c723c */ /* 0x000fe20000041824 */
[----:B------:R-:W-:Y:S07]  /*e230*/  LDSM.16.M88.4 R60, [R180+0x4000] ;  /* 0x00400000b43c783b */ /* 0x000fee0000000200 */
[C---:B----4-:R-:W-:Y:S08]  /*e240*/  HMMA.16816.F32.BF16 R36, R4.reuse, R72, R32 ;  /* 0x000000480424723c */ /* 0x050ff00000041820 */
[C---:B------:R-:W-:Y:S01]  /*e250*/  HMMA.16816.F32.BF16 R52, R4.reuse, R82, R16 ;  /* 0x000000520434723c */ /* 0x040fe20000041810 */
[----:B------:R-:W3:Y:S07]  /*e260*/  LDSM.16.M88.4 R16, [R187+0x8000] ;  /* 0x00800000bb10783b */ /* 0x000eee0000000200 */
[C---:B------:R-:W-:Y:S01]  /*e270*/  HMMA.16816.F32.BF16 R28, R4.reuse, R74, R28 ;  /* 0x0000004a041c723c */ /* 0x040fe2000004181c */
[----:B------:R-:W-:Y:S07]  /*e280*/  LDSM.16.M88.4 R72, [R180+0x5800] ;  /* 0x00580000b448783b */ /* 0x000fee0000000200 */
[C---:B------:R-:W-:Y:S08]  /*e290*/  HMMA.16816.F32.BF16 R32, R4.reuse, R80, R24 ;  /* 0x000000500420723c */ /* 0x040ff00000041818 */
[C---:B-1----:R-:W-:Y:S01]  /*e2a0*/  HMMA.16816.F32.BF16 R24, R4.reuse, R84, R12 ;  /* 0x000000540418723c */ /* 0x042fe2000004180c */
[----:B------:R-:W-:Y:S07]  /*e2b0*/  LDSM.16.M88.4 R12, [R188+0x8000] ;  /* 0x00800000bc0c783b */ /* 0x000fee0000000200 */
[C---:B------:R-:W-:Y:S01]  /*e2c0*/  HMMA.16816.F32.BF16 R8, R4.reuse, R86, R56 ;  /* 0x000000560408723c */ /* 0x040fe20000041838 */
[----:B------:R-:W-:Y:S07]  /*e2d0*/  LDSM.16.M88.4 R56, [R183+0x4000] ;  /* 0x00400000b738783b */ /* 0x000fee0000000200 */
[C---:B--2---:R-:W-:Y:S08]  /*e2e0*/  HMMA.16816.F32.BF16 R48, R4.reuse, R64, R48 ;  /* 0x000000400430723c */ /* 0x044ff00000041830 */
[----:B------:R-:W-:Y:S01]  /*e2f0*/  HMMA.16816.F32.BF16 R96, R4, R66, R44 ;  /* 0x000000420460723c */ /* 0x000fe2000004182c */
[----:B------:R-:W-:Y:S04]  /*e300*/  LDSM.16.M88.4 R64, [R194] ;  /* 0x00000000c240783b */ /* 0x000fe80000000200 */
[----:B------:R-:W-:Y:S03]  /*e310*/  LDSM.16.M88.4 R44, [R180+0x5000] ;  /* 0x00500000b42c783b */ /* 0x000fe60000000200 */
[C---:B------:R-:W-:Y:S01]  /*e320*/  HMMA.16816.F32.BF16 R4, R20.reuse, R68, R36 ;  /* 0x000000441404723c */ /* 0x040fe20000041824 */
[----:B------:R-:W1:Y:S07]  /*e330*/  LDSM.16.M88.4 R36, [R195] ;  /* 0x00000000c324783b */ /* 0x000e6e0000000200 */
[C---:B------:R-:W-:Y:S08]  /*e340*/  HMMA.16816.F32.BF16 R28, R20.reuse, R70, R28 ;  /* 0x00000046141c723c */ /* 0x040ff0000004181c */
[----:B------:R-:W-:Y:S01]  /*e350*/  HMMA.16816.F32.BF16 R68, R20, R78, R52 ;  /* 0x0000004e1444723c */ /* 0x000fe20000041834 */
[----:B------:R-:W2:Y:S07]  /*e360*/  LDSM.16.M88.4 R52, [R180+0x4800] ;  /* 0x00480000b434783b */ /* 0x000eae0000000200 */
[----:B---3--:R-:W-:Y:S08]  /*e370*/  HMMA.16816.F32.BF16 R4, R16, R60, R4 ;  /* 0x0000003c1004723c */ /* 0x008ff00000041804 */
[C---:B------:R-:W-:Y:S01]  /*e380*/  HMMA.16816.F32.BF16 R80, R20.reuse, R42, R8 ;  /* 0x0000002a1450723c */ /* 0x040fe20000041808 */
[----:B------:R-:W-:Y:S07]  /*e390*/  LDSM.16.M88.4 R8, [R190+0x8000] ;  /* 0x00800000be08783b */ /* 0x000fee0000000200 */
[----:B------:R-:W-:Y:S01]  /*e3a0*/  HMMA.16816.F32.BF16 R92, R20, R88, R48 ;  /* 0x00000058145c723c */ /* 0x000fe20000041830 */
[----:B------:R-:W3:Y:S07]  /*e3b0*/  LDSM.16.M88.4 R48, [R186+0x4000] ;  /* 0x00400000ba30783b */ /* 0x000eee0000000200 */
[----:B------:R-:W-:Y:S01]  /*e3c0*/  HMMA.16816.F32.BF16 R28, R16, R62, R28 ;  /* 0x0000003e101c723c */ /* 0x000fe2000004181c */
[----:B------:R-:W-:Y:S07]  /*e3d0*/  LDSM.16.M88.4 R60, [R186+0x4800] ;  /* 0x00480000ba3c783b */ /* 0x000fee0000000200 */
[C---:B------:R-:W-:Y:S08]  /*e3e0*/  HMMA.16816.F32.BF16 R32, R20.reuse, R76, R32 ;  /* 0x0000004c1420723c */ /* 0x040ff00000041820 */
        /* <DEDUP_REMOVED lines=18> */
[----:B------:R-:W-:-:S07]  /*e510*/  FMUL.FTZ R0, R48, c[0x0][0x320] ;  /* 0x0000c80030007a20 */ /* 0x000fce0000410000 */
[----:B------:R-:W-:Y:S01]  /*e520*/  HMMA.16816.F32.BF16 R44, R16, R46, R80 ;  /* 0x0000002e102c723c */ /* 0x000fe20000041850 */
[----:B------:R4:W1:Y:S07]  /*e530*/  MUFU.TANH R82, R0 ;  /* 0x0000000000527308 */ /* 0x00086e0000002400 */
        /* <DEDUP_REMOVED lines=88> */
[----:B-1234-:R-:W-:Y:S01]  /*eac0*/  IADD3 R0, R126, -0x2, RZ ;  /* 0xfffffffe7e007810 */ /* 0x01efe20007ffe0ff */
[----:B------:R-:W-:Y:S01]  /*ead0*/  IMAD.MOV.U32 R6, RZ, RZ, c[0x0][0x1e4] ;  /* 0x00007900ff067624 */ /* 0x000fe200078e00ff */
[----:B------:R-:W-:Y:S02]  /*eae0*/  LOP3.LUT P4, RZ, R104, 0x2, RZ, 0xc0, !PT ;  /* 0x0000000268ff7812 */ /* 0x000fe4000788c0ff */
        /* <DEDUP_REMOVED lines=21> */
.L_x_238:
[----:B--234-:R-:W-:Y:S05]  /*ec40*/  BSYNC B0 ;  /* 0x0000000000007941 */ /* 0x01cfea0003800000 */
.L_x_237:
[----:B-1----:R-:W1:Y:S04]  /*ec50*/  S2R R0, SR_TID.X ;  /* 0x0000000000007919 */ /* 0x002e680000002100 */
[----:B------:R-:W-:Y:S04]  /*ec60*/  LDSM.16.MT88.4 R36, [R182+0x2000] ;  /* 0x00200000b624783b */ /* 0x000fe80000004200 */
[----:B------:R-:W-:Y:S04]  /*ec70*/  LDSM.16.MT88.4 R32, [R185+0x2000] ;  /* 0x00200000b920783b */ /* 0x000fe80000004200 */
[----:B------:R-:W0:Y:S01]  /*ec80*/  LDGDEPBAR ;  /* 0x00000000000079af */ /* 0x000e220000000000 */
[----:B-1----:R-:W-:-:S04]  /*ec90*/  SHF.R.S32.HI R2, RZ, 0x1f, R0 ;  /* 0x0000001fff027819 */ /* 0x002fc80000011400 */
[----:B------:R-:W-:-:S04]  /*eca0*/  LEA.HI R2, R2, R0, RZ, 0x5 ;  /* 0x0000000002027211 */ /* 0x000fc800078f28ff */
[----:B------:R-:W-:-:S05]  /*ecb0*/  LOP3.LUT R2, R2, 0xffffffe0, RZ, 0xc0, !PT ;  /* 0xffffffe002027812 */ /* 0x000fca00078ec0ff */
[----:B------:R-:W-:-:S05]  /*ecc0*/  IMAD.IADD R2, R0, 0x1, -R2 ;  /* 0x0000000100027824 */ /* 0x000fca00078e0a02 */
[----:B------:R-:W-:-:S04]  /*ecd0*/  SHF.R.S32.HI R0, RZ, 0x1f, R2 ;  /* 0x0000001fff007819 */ /* 0x000fc80000011402 */
[----:B------:R-:W-:-:S04]  /*ece0*/  LEA.HI R0, R0, R2, RZ, 0x2 ;  /* 0x0000000200007211 */ /* 0x000fc800078f10ff */
[----:B------:R-:W-:-:S05]  /*ecf0*/  LOP3.LUT R0, R0, 0x7ffffffc, RZ, 0xc0, !PT ;  /* 0x7ffffffc00007812 */ /* 0x000fca00078ec0ff */
[----:B------:R-:W-:-:S04]  /*ed00*/  IMAD.IADD R0, R2, 0x1, -R0 ;  /* 0x0000000102007824 */ /* 0x000fc800078e0a00 */
[----:B------:R-:W-:-:S04]  /*ed10*/  IMAD.SHL.U32 R0, R0, 0x2, RZ ;  /* 0x0000000200007824 */ /* 0x000fc800078e00ff */
[----:B------:R-:W-:-:S05]  /*ed20*/  IMAD.IADD R0, R103, 0x1, -R0 ;  /* 0x0000000167007824 */ /* 0x000fca00078e0a00 */
[C---:B------:R-:W-:Y:S02]  /*ed30*/  ISETP.GT.AND P4, PT, R0.reuse, RZ, PT ;  /* 0x000000ff0000720c */ /* 0x040fe40003f84270 */
[C---:B------:R-:W-:Y:S02]  /*ed40*/  ISETP.GT.AND P3, PT, R0.reuse, 0x1, PT ;  /* 0x000000010000780c */ /* 0x040fe40003f64270 */
[----:B------:R-:W-:Y:S02]  /*ed50*/  ISETP.GT.AND P2, PT, R0, 0x8, PT ;  /* 0x000000080000780c */ /* 0x000fe40003f44270 */
[----:B------:R-:W-:Y:S02]  /*ed60*/  FSEL R6, R82, -INF , P4 ;  /* 0xff80000052067808 */ /* 0x000fe40002000000 */
[----:B------:R-:W-:Y:S02]  /*ed70*/  FSEL R7, R81, -INF , P3 ;  /* 0xff80000051077808 */ /* 0x000fe40001800000 */
[----:B------:R-:W-:-:S02]  /*ed80*/  ISETP.GT.AND P1, PT, R0, 0x9, PT ;  /* 0x000000090000780c */ /* 0x000fc40003f24270 */
[----:B------:R-:W-:Y:S02]  /*ed90*/  FSEL R9, R72, -INF , P2 ;  /* 0xff80000048097808 */ /* 0x000fe40001000000 */
[----:B------:R-:W-:Y:S02]  /*eda0*/  FMNMX.FTZ R2, R6, R7, !PT ;  /* 0x0000000706027209 */ /* 0x000fe40007810000 */
[C---:B------:R-:W-:Y:S02]  /*edb0*/  ISETP.GT.AND P0, PT, R0.reuse, 0x10, PT ;  /* 0x000000100000780c */ /* 0x040fe40003f04270 */
[----:B------:R-:W-:Y:S02]  /*edc0*/  FSEL R10, R69, -INF , P1 ;  /* 0xff800000450a7808 */ /* 0x000fe40000800000 */
[----:B------:R-:W-:Y:S02]  /*edd0*/  FMNMX.FTZ R2, R9, R2, !PT ;  /* 0x0000000209027209 */ /* 0x000fe40007810000 */
[----:B------:R-:W-:-:S02]  /*ede0*/  ISETP.GT.AND P6, PT, R0, 0x11, PT ;  /* 0x000000110000780c */ /* 0x000fc40003fc4270 */
[----:B------:R-:W-:Y:S02]  /*edf0*/  FSEL R45, R55, -INF , P0 ;  /* 0xff800000372d7808 */ /* 0x000fe40000000000 */
[----:B------:R-:W-:Y:S02]  /*ee00*/  FMNMX.FTZ R2, R10, R2, !PT ;  /* 0x000000020a027209 */ /* 0x000fe40007810000 */
[----:B------:R-:W-:Y:S02]  /*ee10*/  FSEL R13, R68, -INF , P2 ;  /* 0xff800000440d7808 */ /* 0x000fe40001000000 */
[----:B------:R-:W-:Y:S02]  /*ee20*/  FSEL R44, R54, -INF , P6 ;  /* 0xff800000362c7808 */ /* 0x000fe40003000000 */
[----:B------:R-:W-:Y:S02]  /*ee30*/  FMNMX.FTZ R2, R45, R2, !PT ;  /* 0x000000022d027209 */ /* 0x000fe40007810000 */
[----:B------:R-:W-:-:S02]  /*ee40*/  ISETP.GT.AND P2, PT, R0, 0x18, PT ;  /* 0x000000180000780c */ /* 0x000fc40003f44270 */
[----:B------:R-:W-:Y:S02]  /*ee50*/  FSEL R20, R56, -INF , P1 ;  /* 0xff80000038147808 */ /* 0x000fe40000800000 */
[----:B------:R-:W-:Y:S02]  /*ee60*/  FSEL R11, R80, -INF , P4 ;  /* 0xff800000500b7808 */ /* 0x000fe40002000000 */
[----:B------:R-:W-:Y:S02]  /*ee70*/  FSEL R12, R73, -INF , P3 ;  /* 0xff800000490c7808 */ /* 0x000fe40001800000 */
[----:B------:R-:W-:Y:S02]  /*ee80*/  ISETP.GT.AND P1, PT, R0, 0x19, PT ;  /* 0x000000190000780c */ /* 0x000fe40003f24270 */
[----:B------:R-:W-:Y:S02]  /*ee90*/  FSEL R47, R43, -INF , P2 ;  /* 0xff8000002b2f7808 */ /* 0x000fe40001000000 */
[----:B------:R-:W-:-:S02]  /*eea0*/  FMNMX.FTZ R2, R44, R2, !PT ;  /* 0x000000022c027209 */ /* 0x000fc40007810000 */
[----:B------:R-:W-:Y:S02]  /*eeb0*/  FSEL R48, R53, -INF , P0 ;  /* 0xff80000035307808 */ /* 0x000fe40000000000 */
[----:B------:R-:W-:Y:S02]  /*eec0*/  FSEL R46, R42, -INF , P1 ;  /* 0xff8000002a2e7808 */ /* 0x000fe40000800000 */
[----:B------:R-:W-:Y:S02]  /*eed0*/  ISETP.GT.AND P0, PT, R0, 0x20, PT ;  /* 0x000000200000780c */ /* 0x000fe40003f04270 */
[----:B------:R-:W-:Y:S02]  /*eee0*/  FMNMX.FTZ R3, R11, R12, !PT ;  /* 0x0000000c0b037209 */ /* 0x000fe40007810000 */
[----:B------:R-:W-:Y:S02]  /*eef0*/  FMNMX.FTZ R2, R47, R2, !PT ;  /* 0x000000022f027209 */ /* 0x000fe40007810000 */
[----:B------:R-:W-:-:S02]  /*ef00*/  FSEL R51, R52, -INF , P6 ;  /* 0xff80000034337808 */ /* 0x000fc40003000000 */
[----:B------:R-:W-:Y:S02]  /*ef10*/  FSEL R103, R29, -INF , P0 ;  /* 0xff8000001d677808 */ /* 0x000fe40000000000 */
[----:B------:R-:W-:Y:S02]  /*ef20*/  ISETP.GT.AND P6, PT, R0, 0x21, PT ;  /* 0x000000210000780c */ /* 0x000fe40003fc4270 */
[----:B------:R-:W-:Y:S02]  /*ef30*/  FMNMX.FTZ R3, R13, R3, !PT ;  /* 0x000000030d037209 */ /* 0x000fe40007810000 */
[----:B------:R-:W-:Y:S02]  /*ef40*/  FMNMX.FTZ R2, R46, R2, !PT ;  /* 0x000000022e027209 */ /* 0x000fe40007810000 */
[----:B------:R-:W-:Y:S02]  /*ef50*/  ISETP.GT.AND P5, PT, R0, 0x28, PT ;  /* 0x000000280000780c */ /* 0x000fe40003fa4270 */
[----:B------:R-:W-:-:S02]  /*ef60*/  FSEL R104, R28, -INF , P6 ;  /* 0xff8000001c687808 */ /* 0x000fc40003000000 */
[----:B------:R-:W-:Y:S02]  /*ef70*/  FMNMX.FTZ R3, R20, R3, !PT ;  /* 0x0000000314037209 */ /* 0x000fe40007810000 */
[----:B------:R-:W-:Y:S02]  /*ef80*/  FMNMX.FTZ R2, R103, R2, !PT ;  /* 0x0000000267027209 */ /* 0x000fe40007810000 */
[----:B------:R-:W-:Y:S02]  /*ef90*/  ISETP.GT.AND P4, PT, R0, 0x29, PT ;  /* 0x000000290000780c */ /* 0x000fe40003f84270 */
[----:B------:R-:W-:Y:S02]  /*efa0*/  FSEL R120, R25, -INF , P5 ;  /* 0xff80000019787808 */ /* 0x000fe40002800000 */
[----:B------:R-:W-:Y:S02]  /*efb0*/  FMNMX.FTZ R3, R48, R3, !PT ;  /* 0x0000000330037209 */ /* 0x000fe40007810000 */
[----:B------:R-:W-:-:S02]  /*efc0*/  FMNMX.FTZ R2, R104, R2, !PT ;  /* 0x0000000268027209 */ /* 0x000fc40007810000 */
[----:B------:R-:W-:Y:S02]  /*efd0*/  ISETP.GT.AND P3, PT, R0, 0x30, PT ;  /* 0x000000300000780c */ /* 0x000fe40003f64270 */
[----:B------:R-:W-:Y:S02]  /*efe0*/  FSEL R49, R41, -INF , P2 ;  /* 0xff80000029317808 */ /* 0x000fe40001000000 */
[----:B------:R-:W-:Y:S02]  /*eff0*/  FSEL R121, R24, -INF , P4 ;  /* 0xff80000018797808 */ /* 0x000fe40002000000 */
[----:B------:R-:W-:Y:S02]  /*f000*/  FMNMX.FTZ R3, R51, R3, !PT ;  /* 0x0000000333037209 */ /* 0x000fe40007810000 */
[----:B------:R-:W-:Y:S02]  /*f010*/  FMNMX.FTZ R2, R120, R2, !PT ;  /* 0x0000000278027209 */ /* 0x000fe40007810000 */
[----:B------:R-:W-:-:S02]  /*f020*/  ISETP.GT.AND P2, PT, R0, 0x31, PT ;  /* 0x000000310000780c */ /* 0x000fc40003f44270 */
[----:B------:R-:W-:Y:S02]  /*f030*/  FSEL R50, R40, -INF , P1 ;  /* 0xff80000028327808 */ /* 0x000fe40000800000 */
[----:B------:R-:W-:Y:S01]  /*f040*/  FSEL R236, R17, -INF , P3 ;  /* 0xff80000011ec7808 */ /* 0x000fe20001800000 */
[----:B------:R-:W-:Y:S01]  /*f050*/  LDSM.16.MT88.4 R40, [R184+0x2000] ;  /* 0x00200000b828783b */ /* 0x000fe20000004200 */
[----:B------:R-:W-:Y:S02]  /*f060*/  FMNMX.FTZ R3, R49, R3, !PT ;  /* 0x0000000331037209 */ /* 0x000fe40007810000 */
[----:B------:R-:W-:Y:S02]  /*f070*/  FMNMX.FTZ R2, R121, R2, !PT ;  /* 0x0000000279027209 */ /* 0x000fe40007810000 */
[----:B------:R-:W-:Y:S02]  /*f080*/  FSEL R123, R30, -INF , P0 ;  /* 0xff8000001e7b7808 */ /* 0x000fe40000000000 */
[----:B------:R-:W-:-:S02]  /*f090*/  ISETP.GT.AND P1, PT, R0, 0x38, PT ;  /* 0x000000380000780c */ /* 0x000fc40003f24270 */
[----:B------:R-:W-:Y:S02]  /*f0a0*/  ISETP.GT.AND P0, PT, R0, 0x39, PT ;  /* 0x000000390000780c */ /* 0x000fe40003f04270 */
[----:B------:R-:W-:Y:S02]  /*f0b0*/  FSEL R237, R16, -INF , P2 ;  /* 0xff80000010ed7808 */ /* 0x000fe40001000000 */
[----:B------:R-:W-:Y:S02]  /*f0c0*/  FMNMX.FTZ R3, R50, R3, !PT ;  /* 0x0000000332037209 */ /* 0x000fe40007810000 */
[----:B------:R-:W-:Y:S02]  /*f0d0*/  FMNMX.FTZ R0, R236, R2, !PT ;  /* 0x00000002ec007209 */ /* 0x000fe40007810000 */
[----:B------:R-:W-:Y:S02]  /*f0e0*/  FSEL R124, R27, -INF , P6 ;  /* 0xff8000001b7c7808 */ /* 0x000fe40003000000 */
[----:B------:R-:W-:-:S02]  /*f0f0*/  FSEL R238, R14, -INF , P1 ;  /* 0xff8000000eee7808 */ /* 0x000fc40000800000 */
[----:B------:R-:W-:Y:S02]  /*f100*/  FMNMX.FTZ R2, R123, R3, !PT ;  /* 0x000000037b027209 */ /* 0x000fe40007810000 */
[----:B------:R-:W-:Y:S02]  /*f110*/  FMNMX.FTZ R0, R237, R0, !PT ;  /* 0x00000000ed007209 */ /* 0x000fe40007810000 */
[----:B------:R-:W-:Y:S02]  /*f120*/  FSEL R122, R26, -INF , P5 ;  /* 0xff8000001a7a7808 */ /* 0x000fe40002800000 */
[----:B------:R-:W-:Y:S01]  /*f130*/  FSEL R239, R8, -INF , P0 ;  /* 0xff80000008ef7808 */ /* 0x000fe20000000000 */
[----:B------:R-:W-:Y:S01]  /*f140*/  LDSM.16.MT88.4 R24, [R181] ;  /* 0x00000000b518783b */ /* 0x000fe20000004200 */
[----:B------:R-:W-:Y:S02]  /*f150*/  FMNMX.FTZ R2, R124, R2, !PT ;  /* 0x000000027c027209 */ /* 0x000fe40007810000 */
[----:B------:R-:W-:-:S02]  /*f160*/  FMNMX.FTZ R0, R238, R0, !PT ;  /* 0x00000000ee007209 */ /* 0x000fc40007810000 */
[----:B------:R-:W-:Y:S02]  /*f170*/  FSEL R125, R22, -INF , P4 ;  /* 0xff800000167d7808 */ /* 0x000fe40002000000 */
[----:B------:R-:W-:Y:S02]  /*f180*/  FMNMX.FTZ R2, R122, R2, !PT ;  /* 0x000000027a027209 */ /* 0x000fe40007810000 */
[----:B------:R-:W-:Y:S02]  /*f190*/  FMNMX.FTZ R0, R239, R0, !PT ;  /* 0x00000000ef007209 */ /* 0x000fe40007810000 */
[----:B------:R-:W-:Y:S02]  /*f1a0*/  FSEL R240, R21, -INF , P3 ;  /* 0xff80000015f07808 */ /* 0x000fe40001800000 */
[----:B------:R-:W-:Y:S01]  /*f1b0*/  FMNMX.FTZ R2, R125, R2, !PT ;  /* 0x000000027d027209 */ /* 0x000fe20007810000 */
[----:B------:R-:W1:Y:S01]  /*f1c0*/  SHFL.BFLY PT, R4, R0, 0x2, 0x1f ;  /* 0x0c401f0000047f89 */ /* 0x000e6200000e0000 */
[----:B------:R-:W-:-:S02]  /*f1d0*/  FSEL R241, R19, -INF , P2 ;  /* 0xff80000013f17808 */ /* 0x000fc40001000000 */
[----:B------:R-:W-:Y:S02]  /*f1e0*/  FMNMX.FTZ R2, R240, R2, !PT ;  /* 0x00000002f0027209 */ /* 0x000fe40007810000 */
[----:B------:R-:W-:Y:S02]  /*f1f0*/  FSEL R242, R18, -INF , P1 ;  /* 0xff80000012f27808 */ /* 0x000fe40000800000 */
[----:B------:R-:W-:Y:S01]  /*f200*/  FMNMX.FTZ R2, R241, R2, !PT ;  /* 0x00000002f1027209 */ /* 0x000fe20007810000 */
[----:B------:R-:W-:Y:S01]  /*f210*/  LDSM.16.MT88.4 R16, [R182] ;  /* 0x00000000b610783b */ /* 0x000fe20000004200 */
[----:B------:R-:W-:Y:S02]  /*f220*/  FSEL R243, R15, -INF , P0 ;  /* 0xff8000000ff37808 */ /* 0x000fe40000000000 */
[----:B------:R-:W-:-:S04]  /*f230*/  FMNMX.FTZ R2, R242, R2, !PT ;  /* 0x00000002f2027209 */ /* 0x000fc80007810000 */
        /* <DEDUP_REMOVED lines=11> */
[----:B------:R1:W3:Y:S01]  /*f2f0*/  MUFU.EX2 R23, R0 ;  /* 0x0000000000177308 */ /* 0x0002e20000000800 */
[----:B--2---:R-:W-:Y:S01]  /*f300*/  FMNMX.FTZ R8, R3, R5, !PT ;  /* 0x0000000503087209 */ /* 0x004fe20007810000 */
[----:B------:R-:W-:-:S03]  /*f310*/  FFMA.FTZ R3, R9, c[0x0][0x2d0], -R2 ;  /* 0x0000b40009037a23 */ /* 0x000fc60000010802 */
[----:B------:R-:W-:-:S03]  /*f320*/  FSETP.NEU.FTZ.AND P0, PT, R8, -INF , PT ;  /* 0xff8000000800780b */ /* 0x000fc60003f1d000 */
[----:B------:R2:W-:Y:S01]  /*f330*/  MUFU.EX2 R219, R3 ;  /* 0x0000000300db7308 */ /* 0x0005e20000000800 */
[----:B-1----:R-:W-:-:S07]  /*f340*/  FFMA.FTZ R0, R7, c[0x0][0x2d0], -R2 ;  /* 0x0000b40007007a23 */ /* 0x002fce0000010802 */
[----:B------:R1:W4:Y:S01]  /*f350*/  MUFU.EX2 R31, R0 ;  /* 0x00000000001f7308 */ /* 0x0003220000000800 */
[----:B--2---:R-:W-:Y:S02]  /*f360*/  FFMA.FTZ R3, R10, c[0x0][0x2d0], -R2 ;  /* 0x0000b4000a037a23 */ /* 0x004fe40000010802 */
[----:B---3--:R-:W-:-:S05]  /*f370*/  IMAD.MOV.U32 R10, RZ, RZ, R23 ;  /* 0x000000ffff0a7224 */ /* 0x008fca00078e0017 */
[----:B------:R-:W2:Y:S01]  /*f380*/  MUFU.EX2 R217, R3 ;  /* 0x0000000300d97308 */ /* 0x000ea20000000800 */
[----:B-1----:R-:W-:Y:S02]  /*f390*/  FMUL.FTZ R0, R8, c[0x0][0x2d0] ;  /* 0x0000b40008007a20 */ /* 0x002fe40000410000 */
[----:B----4-:R-:W-:Y:S02]  /*f3a0*/  IMAD.MOV.U32 R9, RZ, RZ, R31 ;  /* 0x000000ffff097224 */ /* 0x010fe400078e001f */
[----:B------:R-:W-:Y:S01]  /*f3b0*/  LDSM.16.MT88.4 R28, [R181+0x2000] ;  /* 0x00200000b51c783b */ /* 0x000fe20000004200 */
[----:B------:R-:W-:Y:S02]  /*f3c0*/  FSEL R0, R0, RZ, P0 ;  /* 0x000000ff00007208 */ /* 0x000fe40000000000 */
[----:B------:R-:W-:Y:S02]  /*f3d0*/  F2FP.BF16.PACK_AB R4, R9, R10 ;  /* 0x0000000a0904723e */ /* 0x000fe400000010ff */
[----:B--2---:R-:W-:Y:S01]  /*f3e0*/  F2FP.BF16.PACK_AB R6, R217, R219 ;  /* 0x000000dbd906723e */ /* 0x004fe200000010ff */
[----:B------:R-:W-:-:S04]  /*f3f0*/  FFMA.FTZ R3, R11, c[0x0][0x2d0], -R0 ;  /* 0x0000b4000b037a23 */ /* 0x000fc80000010800 */
[----:B------:R1:W-:Y:S02]  /*f400*/  MUFU.EX2 R220, R3 ;  /* 0x0000000300dc7308 */ /* 0x0003e40000000800 */
[----:B-1----:R-:W-:-:S06]  /*f410*/  FFMA.FTZ R3, R12, c[0x0][0x2d0], -R0 ;  /* 0x0000b4000c037a23 */ /* 0x002fcc0000010800 */
[----:B------:R1:W2:Y:S02]  /*f420*/  MUFU.EX2 R11, R3 ;  /* 0x00000003000b7308 */ /* 0x0002a40000000800 */
[--C-:B-1----:R-:W-:Y:S01]  /*f430*/  FFMA.FTZ R3, R13, c[0x0][0x2d0], -R0.reuse ;  /* 0x0000b4000d037a23 */ /* 0x102fe20000010800 */
[----:B--2---:R-:W-:Y:S01]  /*f440*/  F2FP.BF16.PACK_AB R5, R11, R220 ;  /* 0x000000dc0b05723e */ /* 0x004fe200000010ff */
[----:B------:R-:W1:Y:S04]  /*f450*/  LDSM.16.MT88.4 R12, [R185] ;  /* 0x00000000b90c783b */ /* 0x000e680000004200 */
[----:B------:R2:W-:Y:S02]  /*f460*/  MUFU.EX2 R218, R3 ;  /* 0x0000000300da7308 */ /* 0x0005e40000000800 */
[----:B--2---:R-:W-:-:S02]  /*f470*/  FFMA.FTZ R3, R20, c[0x0][0x2d0], -R0 ;  /* 0x0000b40014037a23 */ /* 0x004fc40000010800 */
[----:B------:R-:W-:Y:S04]  /*f480*/  LDSM.16.MT88.4 R20, [R184] ;  /* 0x00000000b814783b */ /* 0x000fe80000004200 */
[----:B------:R-:W2:Y:S02]  /*f490*/  MUFU.EX2 R216, R3 ;  /* 0x0000000300d87308 */ /* 0x000ea40000000800 */
[----:B--2---:R-:W-:Y:S01]  /*f4a0*/  F2FP.BF16.PACK_AB R7, R216, R218 ;  /* 0x000000dad807723e */ /* 0x004fe200000010ff */
[----:B------:R-:W-:-:S05]  /*f4b0*/  FFMA.FTZ R3, R45, c[0x0][0x2d0], -R2 ;  /* 0x0000b4002d037a23 */ /* 0x000fca0000010802 */
[----:B------:R2:W-:Y:S01]  /*f4c0*/  MUFU.EX2 R215, R3 ;  /* 0x0000000300d77308 */ /* 0x0005e20000000800 */
[C---:B-1----:R-:W-:Y:S08]  /*f4d0*/  HMMA.16816.F32.BF16 R96, R4.reuse, R12, RZ ;  /* 0x0000000c0460723c */ /* 0x042ff000000418ff */
[----:B------:R-:W-:Y:S01]  /*f4e0*/  HMMA.16816.F32.BF16 R68, R4, R14, RZ ;  /* 0x0000000e0444723c */ /* 0x000fe200000418ff */
[----:B------:R-:W1:Y:S01]  /*f4f0*/  LDSM.16.MT88.4 R12, [R181+0x4000] ;  /* 0x00400000b50c783b */ /* 0x000e620000004200 */
[----:B--2---:R-:W-:-:S06]  /*f500*/  FFMA.FTZ R3, R44, c[0x0][0x2d0], -R2 ;  /* 0x0000b4002c037a23 */ /* 0x004fcc0000010802 */
[C---:B------:R-:W-:Y:S01]  /*f510*/  HMMA.16816.F32.BF16 R88, R4.reuse, R36, RZ ;  /* 0x000000240458723c */ /* 0x040fe200000418ff */
[----:B------:R2:W3:Y:S07]  /*f520*/  MUFU.EX2 R212, R3 ;  /* 0x0000000300d47308 */ /* 0x0004ee0000000800 */
[C---:B------:R-:W-:Y:S08]  /*f530*/  HMMA.16816.F32.BF16 R56, R4.reuse, R38, RZ ;  /* 0x000000260438723c */ /* 0x040ff000000418ff */
[----:B------:R-:W-:Y:S01]  /*f540*/  HMMA.16816.F32.BF16 R84, R4, R32, RZ ;  /* 0x000000200454723c */ /* 0x000fe200000418ff */
[----:B--2---:R-:W-:-:S04]  /*f550*/  FFMA.FTZ R3, R47, c[0x0][0x2d0], -R2 ;  /* 0x0000b4002f037a23 */ /* 0x004fc80000010802 */
[----:B------:R2:W-:Y:S03]  /*f560*/  MUFU.EX2 R252, R3 ;  /* 0x0000000300fc7308 */ /* 0x0005e60000000800 */
[C---:B------:R-:W-:Y:S01]  /*f570*/  HMMA.16816.F32.BF16 R36, R4.reuse, R34, RZ ;  /* 0x000000220424723c */ /* 0x040fe200000418ff */
[----:B------:R-:W4:Y:S07]  /*f580*/  LDSM.16.MT88.4 R32, [R184+0x4000] ;  /* 0x00400000b820783b */ /* 0x000f2e0000004200 */
[----:B------:R-:W-:Y:S01]  /*f590*/  HMMA.16816.F32.BF16 R112, R4, R24, RZ ;  /* 0x000000180470723c */ /* 0x000fe200000418ff */
[----:B--2---:R-:W-:-:S07]  /*f5a0*/  FFMA.FTZ R3, R46, c[0x0][0x2d0], -R2 ;  /* 0x0000b4002e037a23 */ /* 0x004fce0000010802 */
[C---:B------:R-:W-:Y:S01]  /*f5b0*/  HMMA.16816.F32.BF16 R76, R4.reuse, R26, RZ ;  /* 0x0000001a044c723c */ /* 0x040fe200000418ff */
[----:B------:R-:W-:Y:S01]  /*f5c0*/  LDSM.16.MT88.4 R24, [R185+0x4000] ;  /* 0x00400000b918783b */ /* 0x000fe20000004200 */
[----:B------:R2:W5:Y:S06]  /*f5d0*/  MUFU.EX2 R127, R3 ;  /* 0x00000003007f7308 */ /* 0x00056c0000000800 */
[C---:B------:R-:W-:Y:S08]  /*f5e0*/  HMMA.16816.F32.BF16 R108, R4.reuse, R16, RZ ;  /* 0x00000010046c723c */ /* 0x040ff000000418ff */
[----:B------:R-:W-:Y:S01]  /*f5f0*/  HMMA.16816.F32.BF16 R72, R4, R18, RZ ;  /* 0x000000120448723c */ /* 0x000fe200000418ff */
[----:B------:R-:W3:Y:S01]  /*f600*/  LDSM.16.MT88.4 R16, [R182+0x4000] ;  /* 0x00400000b610783b */ /* 0x000ee20000004200 */
[----:B--2---:R-:W-:-:S04]  /*f610*/  FFMA.FTZ R3, R48, c[0x0][0x2d0], -R0 ;  /* 0x0000b40030037a23 */ /* 0x004fc80000010800 */
[----:B------:R2:W-:Y:S02]  /*f620*/  MUFU.EX2 R249, R3 ;  /* 0x0000000300f97308 */ /* 0x0005e40000000800 */
[C---:B-1----:R-:W-:Y:S08]  /*f630*/  HMMA.16816.F32.BF16 R116, R4.reuse, R12, RZ ;  /* 0x0000000c0474723c */ /* 0x042ff000000418ff */
[----:B------:R-:W-:Y:S01]  /*f640*/  HMMA.16816.F32.BF16 R44, R4, R14, RZ ;  /* 0x0000000e042c723c */ /* 0x000fe200000418ff */
[----:B------:R-:W1:Y:S01]  /*f650*/  LDSM.16.MT88.4 R12, [R182+0x800] ;  /* 0x00080000b60c783b */ /* 0x000e620000004200 */
[----:B--2---:R-:W-:-:S06]  /*f660*/  FFMA.FTZ R3, R51, c[0x0][0x2d0], -R0 ;  /* 0x0000b40033037a23 */ /* 0x004fcc0000010800 */
[C---:B------:R-:W-:Y:S01]  /*f670*/  HMMA.16816.F32.BF16 R52, R4.reuse, R20, RZ ;  /* 0x000000140434723c */ /* 0x040fe200000418ff */
[----:B------:R2:W1:Y:S07]  /*f680*/  MUFU.EX2 R251, R3 ;  /* 0x0000000300fb7308 */ /* 0x00046e0000000800 */
[C---:B------:R-:W-:Y:S01]  /*f690*/  HMMA.16816.F32.BF16 R64, R4.reuse, R22, RZ ;  /* 0x000000160440723c */ /* 0x040fe200000418ff */
[----:B------:R-:W1:Y:S07]  /*f6a0*/  LDSM.16.MT88.4 R20, [R181+0x800] ;  /* 0x00080000b514783b */ /* 0x000e6e0000004200 */
[----:B------:R-:W-:Y:S01]  /*f6b0*/  HMMA.16816.F32.BF16 R80, R4, R40, RZ ;  /* 0x000000280450723c */ /* 0x000fe200000418ff */
[----:B--2---:R-:W-:-:S04]  /*f6c0*/  FFMA.FTZ R3, R49, c[0x0][0x2d0], -R0 ;  /* 0x0000b40031037a23 */ /* 0x004fc80000010800 */
[----:B------:R2:W-:Y:S03]  /*f6d0*/  MUFU.EX2 R248, R3 ;  /* 0x0000000300f87308 */ /* 0x0005e60000000800 */
[C---:B----4-:R-:W-:Y:S08]  /*f6e0*/  HMMA.16816.F32.BF16 R148, R4.reuse, R32, RZ ;  /* 0x000000200494723c */ /* 0x050ff000000418ff */
[----:B------:R-:W-:Y:S01]  /*f6f0*/  HMMA.16816.F32.BF16 R92, R4, R28, RZ ;  /* 0x0000001c045c723c */ /* 0x000fe200000418ff */
[----:B--2---:R-:W-:-:S07]  /*f700*/  FFMA.FTZ R3, R50, c[0x0][0x2d0], -R0 ;  /* 0x0000b40032037a23 */ /* 0x004fce0000010800 */
[C---:B------:R-:W-:Y:S01]  /*f710*/  HMMA.16816.F32.BF16 R60, R4.reuse, R30, RZ ;  /* 0x0000001e043c723c */ /* 0x040fe200000418ff */
[----:B------:R-:W-:Y:S01]  /*f720*/  LDSM.16.MT88.4 R28, [R184+0x800] ;  /* 0x00080000b81c783b */ /* 0x000fe20000004200 */
[----:B------:R2:W4:Y:S06]  /*f730*/  MUFU.EX2 R250, R3 ;  /* 0x0000000300fa7308 */ /* 0x00052c0000000800 */
[C---:B------:R-:W-:Y:S08]  /*f740*/  HMMA.16816.F32.BF16 R40, R4.reuse, R42, RZ ;  /* 0x0000002a0428723c */ /* 0x040ff000000418ff */
[----:B---3--:R-:W-:Y:S01]  /*f750*/  HMMA.16816.F32.BF16 R128, R4, R16, RZ ;  /* 0x000000100480723c */ /* 0x008fe200000418ff */
[----:B--2---:R-:W-:-:S04]  /*f760*/  FFMA.FTZ R3, R103, c[0x0][0x2d0], -R2 ;  /* 0x0000b40067037a23 */ /* 0x004fc80000010802 */
[----:B------:R2:W-:Y:S03]  /*f770*/  MUFU.EX2 R234, R3 ;  /* 0x0000000300ea7308 */ /* 0x0005e60000000800 */
[C---:B------:R-:W-:Y:S01]  /*f780*/  HMMA.16816.F32.BF16 R132, R4.reuse, R18, RZ ;  /* 0x000000120484723c */ /* 0x040fe200000418ff */
[----:B------:R-:W-:Y:S07]  /*f790*/  LDSM.16.MT88.4 R16, [R181+0x2800] ;  /* 0x00280000b510783b */ /* 0x000fee0000004200 */
[----:B------:R-:W-:Y:S01]  /*f7a0*/  HMMA.16816.F32.BF16 R136, R4, R24, RZ ;  /* 0x000000180488723c */ /* 0x000fe200000418ff */
[----:B--2---:R-:W-:-:S07]  /*f7b0*/  FFMA.FTZ R3, R104, c[0x0][0x2d0], -R2 ;  /* 0x0000b40068037a23 */ /* 0x004fce0000010802 */
[C---:B------:R-:W-:Y:S01]  /*f7c0*/  HMMA.16816.F32.BF16 R144, R4.reuse, R26, RZ ;  /* 0x0000001a0490723c */ /* 0x040fe200000418ff */
[----:B------:R-:W2:Y:S01]  /*f7d0*/  LDSM.16.MT88.4 R24, [R185+0x800] ;  /* 0x00080000b918783b */ /* 0x000ea20000004200 */
[----:B------:R3:W1:Y:S06]  /*f7e0*/  MUFU.EX2 R222, R3 ;  /* 0x0000000300de7308 */ /* 0x00066c0000000800 */
[----:B------:R-:W-:Y:S07]  /*f7f0*/  HMMA.16816.F32.BF16 R32, R4, R34, RZ ;  /* 0x000000220420723c */ /* 0x000fee00000418ff */
[----:B------:R-:W-:-:S02]  /*f800*/  F2FP.BF16.PACK_AB R4, R212, R215 ;  /* 0x000000d7d404723e */ /* 0x000fc400000010ff */
[----:B-----5:R-:W-:Y:S01]  /*f810*/  F2FP.BF16.PACK_AB R6, R127, R252 ;  /* 0x000000fc7f06723e */ /* 0x020fe200000010ff */
[----:B---3--:R-:W-:Y:S01]  /*f820*/  FFMA.FTZ R3, R120, c[0x0][0x2d0], -R2 ;  /* 0x0000b40078037a23 */ /* 0x008fe20000010802 */
[----:B-1----:R-:W-:Y:S01]  /*f830*/  F2FP.BF16.PACK_AB R5, R251, R249 ;  /* 0x000000f9fb05723e */ /* 0x002fe200000010ff */
[----:B------:R-:W-:Y:S01]  /*f840*/  IMAD.MOV.U32 R120, RZ, RZ, R220 ;  /* 0x000000ffff787224 */ /* 0x000fe200078e00dc */
[----:B----4-:R-:W-:Y:S01]  /*f850*/  F2FP.BF16.PACK_AB R7, R250, R248 ;  /* 0x000000f8fa07723e */ /* 0x010fe200000010ff */
[----:B------:R1:W-:Y:S06]  /*f860*/  MUFU.EX2 R221, R3 ;  /* 0x0000000300dd7308 */ /* 0x0003ec0000000800 */
[C---:B------:R-:W-:Y:S08]  /*f870*/  HMMA.16816.F32.BF16 R176, R4.reuse, R12, R108 ;  /* 0x0000000c04b0723c */ /* 0x040ff0000004186c */
[----:B------:R-:W-:Y:S01]  /*f880*/  HMMA.16816.F32.BF16 R156, R4, R14, R72 ;  /* 0x0000000e049c723c */ /* 0x000fe20000041848 */
[----:B------:R-:W3:Y:S01]  /*f890*/  LDSM.16.MT88.4 R12, [R182+0x2800] ;  /* 0x00280000b60c783b */ /* 0x000ee20000004200 */
[----:B-1----:R-:W-:-:S02]  /*f8a0*/  FFMA.FTZ R3, R121, c[0x0][0x2d0], -R2 ;  /* 0x0000b40079037a23 */ /* 0x002fc40000010802 */
[----:B------:R-:W-:Y:S02]  /*f8b0*/  IMAD.MOV.U32 R121, RZ, RZ, R215 ;  /* 0x000000ffff797224 */ /* 0x000fe400078e00d7 */
[----:B------:R1:W4:Y:S02]  /*f8c0*/  MUFU.EX2 R220, R3 ;  /* 0x0000000300dc7308 */ /* 0x0003240000000800 */
[C---:B------:R-:W-:Y:S08]  /*f8d0*/  HMMA.16816.F32.BF16 R208, R4.reuse, R20, R112 ;  /* 0x0000001404d0723c */ /* 0x040ff00000041870 */
[----:B------:R-:W-:Y:S01]  /*f8e0*/  HMMA.16816.F32.BF16 R160, R4, R22, R76 ;  /* 0x0000001604a0723c */ /* 0x000fe2000004184c */
[----:B------:R-:W5:Y:S01]  /*f8f0*/  LDSM.16.MT88.4 R20, [R185+0x2800] ;  /* 0x00280000b914783b */ /* 0x000f620000004200 */
[----:B-1----:R-:W-:-:S06]  /*f900*/  FFMA.FTZ R3, R123, c[0x0][0x2d0], -R0 ;  /* 0x0000b4007b037a23 */ /* 0x002fcc0000010800 */
[C---:B--2---:R-:W-:Y:S01]  /*f910*/  HMMA.16816.F32.BF16 R172, R4.reuse, R24, R96 ;  /* 0x0000001804ac723c */ /* 0x044fe20000041860 */
[----:B------:R-:W-:Y:S01]  /*f920*/  IMAD.MOV.U32 R123, RZ, RZ, R212 ;  /* 0x000000ffff7b7224 */ /* 0x000fe200078e00d4 */
[----:B------:R1:W-:Y:S06]  /*f930*/  MUFU.EX2 R215, R3 ;  /* 0x0000000300d77308 */ /* 0x0003ec0000000800 */
[C---:B------:R-:W-:Y:S01]  /*f940*/  HMMA.16816.F32.BF16 R152, R4.reuse, R26, R68 ;  /* 0x0000001a0498723c */ /* 0x040fe20000041844 */
[----:B------:R-:W2:Y:S07]  /*f950*/  LDSM.16.MT88.4 R24, [R184+0x2800] ;  /* 0x00280000b818783b */ /* 0x000eae0000004200 */
[----:B------:R-:W-:Y:S01]  /*f960*/  HMMA.16816.F32.BF16 R164, R4, R16, R92 ;  /* 0x0000001004a4723c */ /* 0x000fe2000004185c */
[----:B-1----:R-:W-:-:S04]  /*f970*/  FFMA.FTZ R3, R124, c[0x0][0x2d0], -R0 ;  /* 0x0000b4007c037a23 */ /* 0x002fc80000010800 */
[----:B------:R1:W1:Y:S03]  /*f980*/  MUFU.EX2 R212, R3 ;  /* 0x0000000300d47308 */ /* 0x0002660000000800 */
[C---:B------:R-:W-:Y:S01]  /*f990*/  HMMA.16816.F32.BF16 R112, R4.reuse, R18, R60 ;  /* 0x000000120470723c */ /* 0x040fe2000004183c */
[----:B------:R-:W2:Y:S07]  /*f9a0*/  LDSM.16.MT88.4 R16, [R181+0x4800] ;  /* 0x00480000b510783b */ /* 0x000eae0000004200 */
[----:B---3--:R-:W-:Y:S01]  /*f9b0*/  HMMA.16816.F32.BF16 R108, R4, R12, R88 ;  /* 0x0000000c046c723c */ /* 0x008fe20000041858 */
[----:B-1----:R-:W-:-:S07]  /*f9c0*/  FFMA.FTZ R3, R122, c[0x0][0x2d0], -R0 ;  /* 0x0000b4007a037a23 */ /* 0x002fce0000010800 */
[C---:B------:R-:W-:Y:S01]  /*f9d0*/  HMMA.16816.F32.BF16 R96, R4.reuse, R14, R56 ;  /* 0x0000000e0460723c */ /* 0x040fe20000041838 */
[----:B------:R-:W1:Y:S01]  /*f9e0*/  LDSM.16.MT88.4 R12, [R182+0x4800] ;  /* 0x00480000b60c783b */ /* 0x000e620000004200 */
[----:B------:R3:W-:Y:S06]  /*f9f0*/  MUFU.EX2 R104, R3 ;  /* 0x0000000300687308 */ /* 0x0007ec0000000800 */
[C---:B-----5:R-:W-:Y:S08]  /*fa00*/  HMMA.16816.F32.BF16 R92, R4.reuse, R20, R84 ;  /* 0x00000014045c723c */ /* 0x060ff00000041854 */
[----:B------:R-:W-:Y:S01]  /*fa10*/  HMMA.16816.F32.BF16 R60, R4, R22, R36 ;  /* 0x00000016043c723c */ /* 0x000fe20000041824 */
[----:B------:R-:W5:Y:S01]  /*fa20*/  LDSM.16.MT88.4 R20, [R185+0x4800] ;  /* 0x00480000b914783b */ /* 0x000f620000004200 */
[----:B---3--:R-:W-:-:S04]  /*fa30*/  FFMA.FTZ R3, R125, c[0x0][0x2d0], -R0 ;  /* 0x0000b4007d037a23 */ /* 0x008fc80000010800 */
[----:B------:R3:W1:Y:S02]  /*fa40*/  MUFU.EX2 R103, R3 ;  /* 0x0000000300677308 */ /* 0x0006640000000800 */
[C---:B------:R-:W-:Y:S08]  /*fa50*/  HMMA.16816.F32.BF16 R168, R4.reuse, R28, R52 ;  /* 0x0000001c04a8723c */ /* 0x040ff00000041834 */
[----:B------:R-:W-:Y:S01]  /*fa60*/  HMMA.16816.F32.BF16 R204, R4, R30, R64 ;  /* 0x0000001e04cc723c */ /* 0x000fe20000041840 */
[----:B------:R-:W4:Y:S01]  /*fa70*/  LDSM.16.MT88.4 R28, [R184+0x4800] ;  /* 0x00480000b81c783b */ /* 0x000f220000004200 */
[----:B---3--:R-:W-:-:S06]  /*fa80*/  FFMA.FTZ R3, R236, c[0x0][0x2d0], -R2 ;  /* 0x0000b400ec037a23 */ /* 0x008fcc0000010802 */
[----:B--2---:R-:W-:Y:S01]  /*fa90*/  HMMA.16816.F32.BF16 R56, R4, R26, R40 ;  /* 0x0000001a0438723c */ /* 0x004fe20000041828 */
[----:B------:R-:W-:-:S07]  /*faa0*/  IMAD.MOV.U32 R236, RZ, RZ, R121 ;  /* 0x000000ffffec7224 */ /* 0x000fce00078e0079 */
[C---:B------:R-:W-:Y:S08]  /*fab0*/  HMMA.16816.F32.BF16 R52, R4.reuse, R18, R44 ;  /* 0x000000120434723c */ /* 0x040ff0000004182c */
[C---:B-1----:R-:W-:Y:S07]  /*fac0*/  HMMA.16816.F32.BF16 R44, R4.reuse, R12, R128 ;  /* 0x0000000c042c723c */ /* 0x042fee0000041880 */
[----:B------:R-:W-:Y:S01]  /*fad0*/  IMAD.MOV.U32 R131, RZ, RZ, R219 ;  /* 0x000000ffff837224 */ /* 0x000fe200078e00db */
[----:B------:R-:W-:Y:S01]  /*fae0*/  HMMA.16816.F32.BF16 R40, R4, R14, R132 ;  /* 0x0000000e0428723c */ /* 0x000fe20000041884 */
[----:B------:R-:W1:Y:S01]  /*faf0*/  LDSM.16.MT88.4 R12, [R181+0x1000] ;  /* 0x00100000b50c783b */ /* 0x000e620000004200 */
[----:B------:R-:W-:-:S02]  /*fb00*/  IMAD.MOV.U32 R130, RZ, RZ, R218 ;  /* 0x000000ffff827224 */ /* 0x000fc400078e00da */
[----:B------:R-:W-:Y:S02]  /*fb10*/  IMAD.MOV.U32 R129, RZ, RZ, R217 ;  /* 0x000000ffff817224 */ /* 0x000fe400078e00d9 */
[----:B------:R-:W-:Y:S02]  /*fb20*/  IMAD.MOV.U32 R128, RZ, RZ, R216 ;  /* 0x000000ffff807224 */ /* 0x000fe400078e00d8 */
[C---:B-----5:R-:W-:Y:S07]  /*fb30*/  HMMA.16816.F32.BF16 R36, R4.reuse, R20, R136 ;  /* 0x000000140424723c */ /* 0x060fee0000041888 */
[----:B------:R-:W-:Y:S01]  /*fb40*/  IMAD.MOV.U32 R139, RZ, RZ, R127 ;  /* 0x000000ffff8b7224 */ /* 0x000fe200078e007f */
[----:B------:R-:W-:Y:S01]  /*fb50*/  HMMA.16816.F32.BF16 R64, R4, R22, R144 ;  /* 0x000000160440723c */ /* 0x000fe20000041890 */
[----:B------:R-:W2:Y:S01]  /*fb60*/  LDSM.16.MT88.4 R20, [R182+0x1000] ;  /* 0x00100000b614783b */ /* 0x000ea20000004200 */
[----:B------:R-:W-:-:S06]  /*fb70*/  IMAD.MOV.U32 R138, RZ, RZ, R126 ;  /* 0x000000ffff8a7224 */ /* 0x000fcc00078e007e */
[C---:B------:R-:W-:Y:S01]  /*fb80*/  HMMA.16816.F32.BF16 R48, R4.reuse, R24, R80 ;  /* 0x000000180430723c */ /* 0x040fe20000041850 */
[----:B------:R-:W3:Y:S07]  /*fb90*/  LDSM.16.MT88.4 R24, [R185+0x1000] ;  /* 0x00100000b918783b */ /* 0x000eee0000004200 */
[C---:B------:R-:W-:Y:S01]  /*fba0*/  HMMA.16816.F32.BF16 R68, R4.reuse, R16, R116 ;  /* 0x000000100444723c */ /* 0x040fe20000041874 */
[----:B------:R-:W-:Y:S07]  /*fbb0*/  LDSM.16.MT88.4 R16, [R181+0x3000] ;  /* 0x00300000b510783b */ /* 0x000fee0000004200 */
[C---:B----4-:R-:W-:Y:S08]  /*fbc0*/  HMMA.16816.F32.BF16 R76, R4.reuse, R28, R148 ;  /* 0x0000001c044c723c */ /* 0x050ff00000041894 */
[----:B------:R-:W-:Y:S01]  /*fbd0*/  HMMA.16816.F32.BF16 R72, R4, R30, R32 ;  /* 0x0000001e0448723c */ /* 0x000fe20000041820 */
[----:B------:R-:W-:Y:S04]  /*fbe0*/  LDSM.16.MT88.4 R28, [R184+0x3000] ;  /* 0x00300000b81c783b */ /* 0x000fe80000004200 */
[----:B------:R-:W4:Y:S02]  /*fbf0*/  LDSM.16.MT88.4 R32, [R184+0x1000] ;  /* 0x00100000b820783b */ /* 0x000f240000004200 */
        /* <DEDUP_REMOVED lines=10> */
[C---:B---3--:R-:W-:Y:S08]  /*fca0*/  HMMA.16816.F32.BF16 R124, R4.reuse, R24, R172 ;  /* 0x00000018047c723c */ /* 0x048ff000000418ac */
[C---:B------:R-:W-:Y:S01]  /*fcb0*/  HMMA.16816.F32.BF16 R88, R4.reuse, R26, R152 ;  /* 0x0000001a0458723c */ /* 0x040fe20000041898 */
[----:B------:R-:W3:Y:S07]  /*fcc0*/  LDSM.16.MT88.4 R24, [R181+0x5000] ;  /* 0x00500000b518783b */ /* 0x000eee0000004200 */
[C---:B----4-:R-:W-:Y:S08]  /*fcd0*/  HMMA.16816.F32.BF16 R132, R4.reuse, R32, R168 ;  /* 0x000000200484723c */ /* 0x050ff000000418a8 */
[C---:B-1----:R-:W-:Y:S08]  /*fce0*/  HMMA.16816.F32.BF16 R208, R4.reuse, R12, R108 ;  /* 0x0000000c04d0723c */ /* 0x042ff0000004186c */
[C---:B------:R-:W-:Y:S01]  /*fcf0*/  HMMA.16816.F32.BF16 R176, R4.reuse, R14, R96 ;  /* 0x0000000e04b0723c */ /* 0x040fe20000041860 */
[----:B------:R-:W1:Y:S07]  /*fd00*/  LDSM.16.MT88.4 R12, [R182+0x5000] ;  /* 0x00500000b60c783b */ /* 0x000e6e0000004200 */
[C---:B--2---:R-:W-:Y:S08]  /*fd10*/  HMMA.16816.F32.BF16 R172, R4.reuse, R22, R60 ;  /* 0x0000001604ac723c */ /* 0x044ff0000004183c */
[C---:B------:R-:W-:Y:S01]  /*fd20*/  HMMA.16816.F32.BF16 R60, R4.reuse, R28, R48 ;  /* 0x0000001c043c723c */ /* 0x040fe20000041830 */
[----:B------:R2:W-:Y:S01]  /*fd30*/  MUFU.EX2 R28, R3 ;  /* 0x00000003001c7308 */ /* 0x0005e20000000800 */
[----:B------:R-:W-:Y:S05]  /*fd40*/  LDSM.16.MT88.4 R48, [R182+0x3800] ;  /* 0x00380000b630783b */ /* 0x000fea0000004200 */
[----:B------:R-:W-:Y:S01]  /*fd50*/  IMAD.MOV.U32 R29, RZ, RZ, R138 ;  /* 0x000000ffff1d7224 */ /* 0x000fe200078e008a */
[C---:B---3--:R-:W-:Y:S08]  /*fd60*/  HMMA.16816.F32.BF16 R68, R4.reuse, R24, R68 ;  /* 0x000000180444723c */ /* 0x048ff00000041844 */
[----:B------:R-:W-:Y:S01]  /*fd70*/  HMMA.16816.F32.BF16 R168, R4, R16, R164 ;  /* 0x0000001004a8723c */ /* 0x000fe200000418a4 */
[----:B--2---:R-:W-:-:S02]  /*fd80*/  FFMA.FTZ R3, R237, c[0x0][0x2d0], -R2 ;  /* 0x0000b400ed037a23 */ /* 0x004fc40000010802 */
[----:B------:R-:W-:Y:S02]  /*fd90*/  IMAD.MOV.U32 R237, RZ, RZ, R128 ;  /* 0x000000ffffed7224 */ /* 0x000fe400078e0080 */
[----:B------:R2:W3:Y:S03]  /*fda0*/  MUFU.EX2 R25, R3 ;  /* 0x0000000300197308 */ /* 0x0004e60000000800 */
[C---:B------:R-:W-:Y:S01]  /*fdb0*/  HMMA.16816.F32.BF16 R164, R4.reuse, R20, R92 ;  /* 0x0000001404a4723c */ /* 0x040fe2000004185c */
[----:B------:R-:W4:Y:S07]  /*fdc0*/  LDSM.16.MT88.4 R20, [R184+0x5000] ;  /* 0x00500000b814783b */ /* 0x000f2e0000004200 */
[----:B------:R-:W-:Y:S01]  /*fdd0*/  HMMA.16816.F32.BF16 R32, R4, R34, R204 ;  /* 0x000000220420723c */ /* 0x000fe200000418cc */
[--C-:B--2---:R-:W-:Y:S01]  /*fde0*/  FFMA.FTZ R3, R238, c[0x0][0x2d0], -R2.reuse ;  /* 0x0000b400ee037a23 */ /* 0x104fe20000010802 */
[----:B---3--:R-:W-:Y:S01]  /*fdf0*/  F2FP.BF16.PACK_AB R96, R25, R28 ;  /* 0x0000001c1960723e */ /* 0x008fe200000010ff */
[----:B------:R-:W-:-:S05]  /*fe00*/  FFMA.FTZ R2, R239, c[0x0][0x2d0], -R2 ;  /* 0x0000b400ef027a23 */ /* 0x000fca0000010802 */
[----:B------:R-:W-:Y:S01]  /*fe10*/  HMMA.16816.F32.BF16 R92, R4, R26, R52 ;  /* 0x0000001a045c723c */ /* 0x000fe20000041834 */
[----:B------:R-:W-:Y:S01]  /*fe20*/  IMAD.MOV.U32 R238, RZ, RZ, R131 ;  /* 0x000000ffffee7224 */ /* 0x000fe200078e0083 */
[----:B------:R2:W-:Y:S01]  /*fe30*/  MUFU.EX2 R24, R3 ;  /* 0x0000000300187308 */ /* 0x0005e20000000800 */
[----:B------:R-:W-:-:S04]  /*fe40*/  IMAD.MOV.U32 R239, RZ, RZ, R11 ;  /* 0x000000ffffef7224 */ /* 0x000fc800078e000b */
[----:B------:R-:W-:Y:S01]  /*fe50*/  IMAD.MOV.U32 R27, RZ, RZ, R129 ;  /* 0x000000ffff1b7224 */ /* 0x000fe200078e0081 */
[C---:B------:R-:W-:Y:S01]  /*fe60*/  HMMA.16816.F32.BF16 R204, R4.reuse, R18, R112 ;  /* 0x0000001204cc723c */ /* 0x040fe20000041870 */
[----:B------:R-:W-:Y:S01]  /*fe70*/  IMAD.MOV.U32 R26, RZ, RZ, R130 ;  /* 0x000000ffff1a7224 */ /* 0x000fe200078e0082 */
[----:B------:R-:W3:Y:S04]  /*fe80*/  LDSM.16.MT88.4 R16, [R185+0x5000] ;  /* 0x00500000b910783b */ /* 0x000ee80000004200 */
[----:B------:R-:W5:Y:S02]  /*fe90*/  LDSM.16.MT88.4 R112, [R181+0x1800] ;  /* 0x00180000b570783b */ /* 0x000f640000004200 */
[----:B-1----:R-:W-:Y:S01]  /*fea0*/  HMMA.16816.F32.BF16 R148, R4, R12, R44 ;  /* 0x0000000c0494723c */ /* 0x002fe2000004182c */
[----:B------:R1:W1:Y:S01]  /*feb0*/  MUFU.EX2 R13, R2 ;  /* 0x00000002000d7308 */ /* 0x0002620000000800 */
[----:B------:R-:W5:Y:S01]  /*fec0*/  LDSM.16.MT88.4 R128, [R185+0x1800] ;  /* 0x00180000b980783b */ /* 0x000f620000004200 */
[----:B--2---:R-:W-:-:S05]  /*fed0*/  IMAD.MOV.U32 R3, RZ, RZ, R120 ;  /* 0x000000ffff037224 */ /* 0x004fca00078e0078 */
[C---:B------:R-:W-:Y:S01]  /*fee0*/  HMMA.16816.F32.BF16 R144, R4.reuse, R14, R40 ;  /* 0x0000000e0490723c */ /* 0x040fe20000041828 */
[----:B------:R-:W-:Y:S06]  /*fef0*/  LDSM.16.MT88.4 R40, [R181+0x3800] ;  /* 0x00380000b528783b */ /* 0x000fec0000004200 */
[----:B------:R-:W-:Y:S01]  /*ff00*/  IMAD.MOV.U32 R15, RZ, RZ, R10 ;  /* 0x000000ffff0f7224 */ /* 0x000fe200078e000a */
[C---:B------:R-:W-:Y:S01]  /*ff10*/  HMMA.16816.F32.BF16 R160, R4.reuse, R30, R56 ;  /* 0x0000001e04a0723c */ /* 0x040fe20000041838 */
[----:B-1----:R-:W-:Y:S01]  /*ff20*/  FFMA.FTZ R2, R240, c[0x0][0x2d0], -R0 ;  /* 0x0000b400f0027a23 */ /* 0x002fe20000010800 */
[----:B------:R-:W-:Y:S01]  /*ff30*/  F2FP.BF16.PACK_AB R98, R13, R24 ;  /* 0x000000180d62723e */ /* 0x000fe200000010ff */
[----:B------:R-:W-:Y:S01]  /*ff40*/  IMAD.MOV.U32 R14, RZ, RZ, R9 ;  /* 0x000000ffff0e7224 */ /* 0x000fe200078e0009 */
[----:B------:R-:W-:Y:S01]  /*ff50*/  LDSM.16.MT88.4 R56, [R185+0x3800] ;  /* 0x00380000b938783b */ /* 0x000fe20000004200 */
[----:B------:R1:W-:Y:S02]  /*ff60*/  MUFU.EX2 R12, R2 ;  /* 0x00000002000c7308 */ /* 0x0003e40000000800 */
[----:B------:R-:W-:Y:S01]  /*ff70*/  IMAD.MOV.U32 R30, RZ, RZ, R123 ;  /* 0x000000ffff1e7224 */ /* 0x000fe200078e007b */
[----:B----4-:R-:W-:Y:S01]  /*ff80*/  HMMA.16816.F32.BF16 R156, R4, R20, R76 ;  /* 0x00000014049c723c */ /* 0x010fe2000004184c */
[----:B------:R-:W2:Y:S01]  /*ff90*/  LDSM.16.MT88.4 R120, [R182+0x1800] ;  /* 0x00180000b678783b */ /* 0x000ea20000004200 */
[----:B------:R-:W-:-:S03]  /*ffa0*/  IMAD.MOV.U32 R31, RZ, RZ, R139 ;  /* 0x000000ffff1f7224 */ /* 0x000fc600078e008b */
[----:B------:R-:W-:Y:S03]  /*ffb0*/  LDSM.16.MT88.4 R136, [R184+0x1800] ;  /* 0x00180000b888783b */ /* 0x000fe60000004200 */
[----:B------:R-:W-:Y:S01]  /*ffc0*/  HMMA.16816.F32.BF16 R20, R4, R22, R72 ;  /* 0x000000160414723c */ /* 0x000fe20000041848 */
[----:B------:R-:W4:Y:S01]  /*ffd0*/  LDSM.16.MT88.4 R72, [R181+0x5800] ;  /* 0x00580000b548783b */ /* 0x000f220000004200 */
[----:B-1----:R-:W-:-:S06]  /*ffe0*/  FFMA.FTZ R2, R241, c[0x0][0x2d0], -R0 ;  /* 0x0000b400f1027a23 */ /* 0x002fcc0000010800 */
[C---:B---3--:R-:W-:Y:S01]  /*fff0*/  HMMA.16816.F32.BF16 R152, R4.reuse, R16, R36 ;  /* 0x000000100498723c */ /* 0x048fe20000041824 */
[----:B------:R1:W3:Y:S07]  /*10000*/  MUFU.EX2 R11, R2 ;  /* 0x00000002000b7308 */ /* 0x0002ee0000000800 */
[----:B------:R-:W-:Y:S01]  /*10010*/  HMMA.16816.F32.BF16 R16, R4, R18, R64 ;  /* 0x000000120410723c */ /* 0x000fe20000041840 */
[----:B------:R-:W2:Y:S04]  /*10020*/  LDSM.16.MT88.4 R64, [R184+0x3800] ;  /* 0x00380000b840783b */ /* 0x000ea80000004200 */
[----:B------:R-:W-:Y:S01]  /*10030*/  LDSM.16.MT88.4 R4, [R184+0x5800] ;  /* 0x00580000b804783b */ /* 0x000fe20000004200 */
[--C-:B-1----:R-:W-:Y:S01]  /*10040*/  FFMA.FTZ R2, R242, c[0x0][0x2d0], -R0.reuse ;  /* 0x0000b400f2027a23 */ /* 0x102fe20000010800 */
[----:B---3--:R-:W-:Y:S01]  /*10050*/  F2FP.BF16.PACK_AB R97, R11, R12 ;  /* 0x0000000c0b61723e */ /* 0x008fe200000010ff */
[----:B------:R-:W-:-:S02]  /*10060*/  FFMA.FTZ R0, R243, c[0x0][0x2d0], -R0 ;  /* 0x0000b400f3007a23 */ /* 0x000fc40000010800 */
[----:B------:R1:W-:Y:S08]  /*10070*/  MUFU.EX2 R10, R2 ;  /* 0x00000002000a7308 */ /* 0x0003f00000000800 */
[----:B------:R3:W3:Y:S01]  /*10080*/  MUFU.EX2 R9, R0 ;  /* 0x0000000000097308 */ /* 0x0006e20000000800 */
[----:B-1----:R-:W-:-:S04]  /*10090*/  FADD.FTZ R2, R15, R14 ;  /* 0x0000000e0f027221 */ /* 0x002fc80000010000 */
[----:B------:R-:W-:Y:S02]  /*100a0*/  FADD.FTZ R2, R238, R2 ;  /* 0x00000002ee027221 */ /* 0x000fe40000010000 */
[----:B---3--:R-:W-:Y:S01]  /*100b0*/  FADD.FTZ R0, R3, R239 ;  /* 0x000000ef03007221 */ /* 0x008fe20000010000 */
[----:B------:R-:W-:Y:S01]  /*100c0*/  F2FP.BF16.PACK_AB R99, R9, R10 ;  /* 0x0000000a0963723e */ /* 0x000fe200000010ff */
[----:B------:R-:W-:Y:S02]  /*100d0*/  FADD.FTZ R2, R27, R2 ;  /* 0x000000021b027221 */ /* 0x000fe40000010000 */
[----:B------:R-:W-:Y:S02]  /*100e0*/  FADD.FTZ R0, R26, R0 ;  /* 0x000000001a007221 */ /* 0x000fe40000010000 */
[----:B------:R-:W-:Y:S02]  /*100f0*/  FADD.FTZ R2, R236, R2 ;  /* 0x00000002ec027221 */ /* 0x000fe40000010000 */
[----:B------:R-:W-:Y:S01]  /*10100*/  FADD.FTZ R0, R237, R0 ;  /* 0x00000000ed007221 */ /* 0x000fe20000010000 */
[----:B-----5:R-:W-:Y:S01]  /*10110*/  HMMA.16816.F32.BF16 R108, R96, R112, R216 ;  /* 0x00000070606c723c */ /* 0x020fe200000418d8 */
[----:B------:R-:W-:-:S02]  /*10120*/  FADD.FTZ R2, R30, R2 ;  /* 0x000000021e027221 */ /* 0x000fc40000010000 */
[----:B------:R-:W-:Y:S02]  /*10130*/  FADD.FTZ R0, R249, R0 ;  /* 0x00000000f9007221 */ /* 0x000fe40000010000 */
[----:B------:R-:W-:Y:S02]  /*10140*/  FADD.FTZ R2, R252, R2 ;  /* 0x00000002fc027221 */ /* 0x000fe40000010000 */
[----:B------:R-:W-:Y:S01]  /*10150*/  FADD.FTZ R0, R251, R0 ;  /* 0x00000000fb007221 */ /* 0x000fe20000010000 */
[----:B------:R-:W-:Y:S01]  /*10160*/  HMMA.16816.F32.BF16 R124, R96, R128, R124 ;  /* 0x00000080607c723c */ /* 0x000fe2000004187c */
[----:B------:R-:W-:Y:S02]  /*10170*/  FADD.FTZ R2, R31, R2 ;  /* 0x000000021f027221 */ /* 0x000fe40000010000 */
[----:B------:R-:W-:Y:S02]  /*10180*/  FADD.FTZ R0, R248, R0 ;  /* 0x00000000f8007221 */ /* 0x000fe40000010000 */
[----:B------:R-:W-:-:S02]  /*10190*/  FADD.FTZ R2, R234, R2 ;  /* 0x00000002ea027221 */ /* 0x000fc40000010000 */
[----:B------:R-:W-:Y:S01]  /*101a0*/  FADD.FTZ R0, R250, R0 ;  /* 0x00000000fa007221 */ /* 0x000fe20000010000 */
[C---:B------:R-:W-:Y:S01]  /*101b0*/  HMMA.16816.F32.BF16 R112, R96.reuse, R114, R80 ;  /* 0x000000726070723c */ /* 0x040fe20000041850 */
[----:B------:R-:W1:Y:S01]  /*101c0*/  LDSM.16.MT88.4 R80, [R182+0x5800] ;  /* 0x00580000b650783b */ /* 0x000e620000004200 */
[----:B------:R-:W-:Y:S02]  /*101d0*/  FADD.FTZ R2, R222, R2 ;  /* 0x00000002de027221 */ /* 0x000fe40000010000 */
[----:B------:R-:W-:Y:S02]  /*101e0*/  FADD.FTZ R0, R215, R0 ;  /* 0x00000000d7007221 */ /* 0x000fe40000010000 */
[----:B------:R-:W-:Y:S02]  /*101f0*/  FADD.FTZ R2, R221, R2 ;  /* 0x00000002dd027221 */ /* 0x000fe40000010000 */
[----:B------:R-:W-:Y:S01]  /*10200*/  HMMA.16816.F32.BF16 R128, R96, R130, R88 ;  /* 0x000000826080723c */ /* 0x000fe20000041858 */
[----:B------:R-:W3:Y:S01]  /*10210*/  LDSM.16.MT88.4 R88, [R185+0x5800] ;  /* 0x00580000b958783b */ /* 0x000ee20000004200 */
[----:B------:R-:W-:-:S02]  /*10220*/  FADD.FTZ R0, R212, R0 ;  /* 0x00000000d4007221 */ /* 0x000fc40000010000 */
[----:B------:R-:W-:Y:S02]  /*10230*/  FADD.FTZ R2, R220, R2 ;  /* 0x00000002dc027221 */ /* 0x000fe40000010000 */
[----:B------:R-:W-:Y:S02]  /*10240*/  FADD.FTZ R0, R104, R0 ;  /* 0x0000000068007221 */ /* 0x000fe40000010000 */
[----:B------:R-:W-:Y:S01]  /*10250*/  FADD.FTZ R3, R28, R2 ;  /* 0x000000021c037221 */ /* 0x000fe20000010000 */
[C---:B--2---:R-:W-:Y:S01]  /*10260*/  HMMA.16816.F32.BF16 R116, R96.reuse, R120, R116 ;  /* 0x000000786074723c */ /* 0x044fe20000041874 */
[----:B------:R-:W-:Y:S02]  /*10270*/  FADD.FTZ R0, R103, R0 ;  /* 0x0000000067007221 */ /* 0x000fe40000010000 */
[----:B------:R-:W-:Y:S02]  /*10280*/  FADD.FTZ R3, R25, R3 ;  /* 0x0000000319037221 */ /* 0x000fe40000010000 */
[----:B------:R-:W-:Y:S01]  /*10290*/  FADD.FTZ R2, R12, R0 ;  /* 0x000000000c027221 */ /* 0x000fe20000010000 */
[----:B------:R-:W-:Y:S01]  /*102a0*/  IADD3 R0, R29, -0x2, RZ ;  /* 0xfffffffe1d007810 */ /* 0x000fe20007ffe0ff */
[----:B------:R-:W-:Y:S01]  /*102b0*/  FADD.FTZ R3, R24, R3 ;  /* 0x0000000318037221 */ /* 0x000fe20000010000 */
[----:B------:R-:W-:Y:S01]  /*102c0*/  HMMA.16816.F32.BF16 R120, R96, R122, R84 ;  /* 0x0000007a6078723c */ /* 0x000fe20000041854 */
[----:B------:R-:W-:Y:S01]  /*102d0*/  FADD.FTZ R2, R11, R2 ;  /* 0x000000020b027221 */ /* 0x000fe20000010000 */
[----:B------:R-:W-:Y:S01]  /*102e0*/  ISETP.GE.AND P0, PT, R0, R246, PT ;  /* 0x000000f60000720c */ /* 0x000fe20003f06270 */
[----:B------:R-:W-:-:S02]  /*102f0*/  FADD.FTZ R221, R13, R3 ;  /* 0x000000030ddd7221 */ /* 0x000fc40000010000 */
[----:B------:R-:W-:-:S03]  /*10300*/  FADD.FTZ R2, R10, R2 ;  /* 0x000000020a027221 */ /* 0x000fc60000010000 */
[----:B----4-:R-:W-:Y:S01]  /*10310*/  HMMA.16816.F32.BF16 R68, R96, R72, R68 ;  /* 0x000000486044723c */ /* 0x010fe20000041844 */
[----:B------:R-:W-:-:S07]  /*10320*/  FADD.FTZ R222, R9, R2 ;  /* 0x0000000209de7221 */ /* 0x000fce0000010000 */
[C---:B------:R-:W-:Y:S08]  /*10330*/  HMMA.16816.F32.BF16 R132, R96.reuse, R136, R132 ;  /* 0x000000886084723c */ /* 0x040ff00000041884 */
[C---:B------:R-:W-:Y:S08]  /*10340*/  HMMA.16816.F32.BF16 R36, R96.reuse, R40, R168 ;  /* 0x000000286024723c */ /* 0x040ff000000418a8 */
[C---:B------:R-:W-:Y:S08]  /*10350*/  HMMA.16816.F32.BF16 R44, R96.reuse, R48, R208 ;  /* 0x00000030602c723c */ /* 0x040ff000000418d0 */
[C---:B------:R-:W-:Y:S08]  /*10360*/  HMMA.16816.F32.BF16 R52, R96.reuse, R56, R164 ;  /* 0x000000386034723c */ /* 0x040ff000000418a4 */
[C---:B------:R-:W-:Y:S08]  /*10370*/  HMMA.16816.F32.BF16 R60, R96.reuse, R64, R60 ;  /* 0x00000040603c723c */ /* 0x040ff0000004183c */
[C---:B------:R-:W-:Y:S08]  /*10380*/  HMMA.16816.F32.BF16 R72, R96.reuse, R74, R92 ;  /* 0x0000004a6048723c */ /* 0x040ff0000004185c */
[C---:B-1----:R-:W-:Y:S08]  /*10390*/  HMMA.16816.F32.BF16 R76, R96.reuse, R80, R148 ;  /* 0x00000050604c723c */ /* 0x042ff00000041894 */
[C---:B---3--:R-:W-:Y:S08]  /*103a0*/  HMMA.16816.F32.BF16 R84, R96.reuse, R88, R152 ;  /* 0x000000586054723c */ /* 0x048ff00000041898 */
        /* <DEDUP_REMOVED lines=14> */
.L_x_240:
        /* <DEDUP_REMOVED lines=9> */
[----:B------:R-:W-:Y:S01]  /*10520*/  IADD3.X R23, RZ, R228, RZ, P0, !PT ;  /* 0x000000e4ff177210 */ /* 0x000fe200007fe4ff */
[----:B------:R-:W-:Y:S01]  /*10530*/  IMAD R0, R204, c[0x0][0x20c], R0 ;  /* 0x00008300cc007a24 */ /* 0x000fe200078e0200 */
[C---:B------:R-:W-:Y:S02]  /*10540*/  IADD3 R3, P6, R2.reuse, R226, RZ ;  /* 0x000000e202037210 */ /* 0x040fe40007fde0ff */
[----:B------:R-:W-:Y:S02]  /*10550*/  IADD3 R12, P4, R2, R21, RZ ;  /* 0x00000015020c7210 */ /* 0x000fe40007f9e0ff */
[----:B------:R-:W-:Y:S02]  /*10560*/  IADD3 R0, R5, R0, RZ ;  /* 0x0000000005007210 */ /* 0x000fe40007ffe0ff */
[----:B------:R-:W-:Y:S02]  /*10570*/  LEA R172, P5, R3, c[0x0][0x1f8], 0x1 ;  /* 0x00007e0003ac7a11 */ /* 0x000fe400078a08ff */
[----:B------:R-:W-:Y:S02]  /*10580*/  SHF.L.U64.HI R0, R4, 0x6, R0 ;  /* 0x0000000604007819 */ /* 0x000fe40000010200 */
[----:B------:R-:W-:Y:S02]  /*10590*/  LEA R176, P3, R12, c[0x0][0x1f8], 0x1 ;  /* 0x00007e000cb07a11 */ /* 0x000fe400078608ff */
[-C--:B------:R-:W-:Y:S01]  /*105a0*/  IADD3.X R15, R0, R228.reuse, RZ, P6, !PT ;  /* 0x000000e4000f7210 */ /* 0x080fe200037fe4ff */
[----:B------:R-:W-:Y:S01]  /*105b0*/  LDSM.16.M88.4 R32, [R187] ;  /* 0x00000000bb20783b */ /* 0x000fe20000000200 */
[----:B------:R-:W-:Y:S02]  /*105c0*/  ISETP.GE.AND P6, PT, R231, c[0x0][0x1d4], PT ;  /* 0x00007500e7007a0c */ /* 0x000fe40003fc6270 */
[----:B------:R-:W-:Y:S02]  /*105d0*/  LEA.HI.X R173, R3, c[0x0][0x1fc], R15, 0x1, P5 ;  /* 0x00007f0003ad7a11 */ /* 0x000fe400028f0c0f */
[----:B------:R-:W-:Y:S02]  /*105e0*/  ISETP.GE.AND P5, PT, R232, c[0x0][0x1d4], PT ;  /* 0x00007500e8007a0c */ /* 0x000fe40003fa6270 */
[----:B------:R-:W-:Y:S01]  /*105f0*/  IADD3.X R28, R0, R23, RZ, P4, !PT ;  /* 0x00000017001c7210 */ /* 0x000fe200027fe4ff */
[----:B------:R-:W1:Y:S01]  /*10600*/  LDSM.16.M88.4 R8, [R180] ;  /* 0x00000000b408783b */ /* 0x000e620000000200 */
[----:B------:R-:W-:Y:S02]  /*10610*/  ISETP.GE.AND P4, PT, R230, c[0x0][0x1d4], PT ;  /* 0x00007500e6007a0c */ /* 0x000fe40003f86270 */
[----:B------:R-:W-:Y:S02]  /*10620*/  LEA.HI.X R177, R12, c[0x0][0x1fc], R28, 0x1, P3 ;  /* 0x00007f000cb17a11 */ /* 0x000fe400018f0c1c */
[----:B------:R-:W-:Y:S02]  /*10630*/  MOV R29, c[0x0][0x208] ;  /* 0x00008200001d7a02 */ /* 0x000fe40000000f00 */
[----:B------:R-:W-:Y:S01]  /*10640*/  IADD3.X R22, RZ, R228, RZ, P1, !PT ;  /* 0x000000e4ff167210 */ /* 0x000fe20000ffe4ff */
[----:B------:R-:W2:Y:S01]  /*10650*/  LDSM.16.M88.4 R16, [R180+0x800] ;  /* 0x00080000b410783b */ /* 0x000ea20000000200 */
[----:B------:R-:W-:Y:S02]  /*10660*/  IADD3 R13, P2, R2, R20, RZ ;  /* 0x00000014020d7210 */ /* 0x000fe40007f5e0ff */
[----:B------:R-:W-:Y:S02]  /*10670*/  LEA R2, P0, R29, R2, 0x5 ;  /* 0x000000021d027211 */ /* 0x000fe400078028ff */
[C---:B------:R-:W-:Y:S02]  /*10680*/  LEA R174, P1, R13.reuse, c[0x0][0x1f8], 0x1 ;  /* 0x00007e000dae7a11 */ /* 0x040fe400078208ff */
[----:B------:R-:W-:Y:S01]  /*10690*/  IADD3.X R14, R0, R22, RZ, P2, !PT ;  /* 0x00000016000e7210 */ /* 0x000fe200017fe4ff */
[----:B------:R-:W3:Y:S01]  /*106a0*/  LDSM.16.M88.4 R24, [R180+0x1000] ;  /* 0x00100000b418783b */ /* 0x000ee20000000200 */
[----:B------:R-:W-:Y:S02]  /*106b0*/  MOV R30, c[0x0][0x20c] ;  /* 0x00008300001e7a02 */ /* 0x000fe40000000f00 */
[----:B------:R-:W-:Y:S02]  /*106c0*/  LEA.HI.X R175, R13, c[0x0][0x1fc], R14, 0x1, P1 ;  /* 0x00007f000daf7a11 */ /* 0x000fe400008f0c0e */
[----:B------:R-:W-:Y:S02]  /*106d0*/  LEA.HI.X R0, R29, R0, R30, 0x5, P0 ;  /* 0x000000001d007211 */ /* 0x000fe400000f2c1e */
[C---:B------:R-:W-:Y:S01]  /*106e0*/  IADD3 R30, P1, R2.reuse, R21, RZ ;  /* 0x00000015021e7210 */ /* 0x040fe20007f3e0ff */
[----:B------:R-:W4:Y:S01]  /*106f0*/  LDSM.16.M88.4 R144, [R180+0x1800] ;  /* 0x00180000b490783b */ /* 0x000f220000000200 */
[C---:B------:R-:W-:Y:S02]  /*10700*/  IADD3 R3, P0, R2.reuse, R20, RZ ;  /* 0x0000001402037210 */ /* 0x040fe40007f1e0ff */
[----:B------:R-:W-:Y:S02]  /*10710*/  IADD3 R2, P2, R2, R226, RZ ;  /* 0x000000e202027210 */ /* 0x000fe40007f5e0ff */
[----:B------:R-:W-:Y:S02]  /*10720*/  IADD3.X R102, R0, R23, RZ, P1, !PT ;  /* 0x0000001700667210 */ /* 0x000fe40000ffe4ff */
[----:B------:R-:W-:Y:S01]  /*10730*/  LEA R28, P3, R2, c[0x0][0x1f8], 0x1 ;  /* 0x00007e00021c7a11 */ /* 0x000fe200078608ff */
[----:B------:R-:W-:Y:S01]  /*10740*/  LDSM.16.M88.4 R148, [R188] ;  /* 0x00000000bc94783b */ /* 0x000fe20000000200 */
[----:B------:R-:W-:Y:S02]  /*10750*/  LEA R170, P1, R30, c[0x0][0x1f8], 0x1 ;  /* 0x00007e001eaa7a11 */ /* 0x000fe400078208ff */
[----:B------:R-:W-:Y:S02]  /*10760*/  IADD3.X R31, R0, R22, RZ, P0, !PT ;  /* 0x00000016001f7210 */ /* 0x000fe400007fe4ff */
[C---:B------:R-:W-:Y:S02]  /*10770*/  LEA R168, P0, R3.reuse, c[0x0][0x1f8], 0x1 ;  /* 0x00007e0003a87a11 */ /* 0x040fe400078008ff */
[----:B------:R-:W-:Y:S01]  /*10780*/  LEA.HI.X R171, R30, c[0x0][0x1fc], R102, 0x1, P1 ;  /* 0x00007f001eab7a11 */ /* 0x000fe200008f0c66 */
[C---:B-1----:R-:W-:Y:S01]  /*10790*/  HMMA.16816.F32.BF16 R4, R32.reuse, R8, RZ ;  /* 0x000000082004723c */ /* 0x042fe200000418ff */
[----:B------:R-:W1:Y:S02]  /*107a0*/  LDSM.16.M88.4 R152, [R191] ;  /* 0x00000000bf98783b */ /* 0x000e640000000200 */
[----:B------:R-:W-:Y:S02]  /*107b0*/  LEA.HI.X R169, R3, c[0x0][0x1fc], R31, 0x1, P0 ;  /* 0x00007f0003a97a11 */ /* 0x000fe400000f0c1f */
[----:B------:R-:W-:Y:S02]  /*107c0*/  ISETP.GT.AND P0, PT, R204, R246, PT ;  /* 0x000000f6cc00720c */ /* 0x000fe40003f04270 */
[----:B------:R-:W-:Y:S01]  /*107d0*/  IADD3.X R0, R0, R228, RZ, P2, !PT ;  /* 0x000000e400007210 */ /* 0x000fe200017fe4ff */
[C---:B------:R-:W-:Y:S01]  /*107e0*/  HMMA.16816.F32.BF16 R8, R32.reuse, R10, RZ ;  /* 0x0000000a2008723c */ /* 0x040fe200000418ff */
[----:B------:R-:W5:Y:S03]  /*107f0*/  LDSM.16.M88.4 R156, [R202] ;  /* 0x00000000ca9c783b */ /* 0x000f660000000200 */
[----:B------:R-:W-:Y:S02]  /*10800*/  LEA.HI.X R29, R2, c[0x0][0x1fc], R0, 0x1, P3 ;  /* 0x00007f00021d7a11 */ /* 0x000fe400018f0c00 */
[----:B------:R-:W-:Y:S02]  /*10810*/  IADD3 R204, R204, -0x1, RZ ;  /* 0xffffffffcccc7810 */ /* 0x000fe40007ffe0ff */
[C---:B--2---:R-:W-:Y:S01]  /*10820*/  HMMA.16816.F32.BF16 R12, R32.reuse, R16, RZ ;  /* 0x00000010200c723c */ /* 0x044fe200000418ff */
[----:B------:R-:W2:Y:S07]  /*10830*/  LDSM.16.M88.4 R160, [R201] ;  /* 0x00000000c9a0783b */ /* 0x000eae0000000200 */
[C---:B------:R-:W-:Y:S01]  /*10840*/  HMMA.16816.F32.BF16 R16, R32.reuse, R18, RZ ;  /* 0x000000122010723c */ /* 0x040fe200000418ff */
[----:B------:R-:W1:Y:S07]  /*10850*/  LDSM.16.M88.4 R164, [R200] ;  /* 0x00000000c8a4783b */ /* 0x000e6e0000000200 */
[C---:B---3--:R-:W-:Y:S01]  /*10860*/  HMMA.16816.F32.BF16 R20, R32.reuse, R24, RZ ;  /* 0x000000182014723c */ /* 0x048fe200000418ff */
[----:B------:R-:W-:Y:S01]  /*10870*/  @!PT LDS RZ, [RZ] ;  /* 0x00000000fffff984 */ /* 0x000fe20000000800 */
[----:B------:R-:W-:Y:S01]  /*10880*/  @!PT LDS RZ, [RZ] ;  /* 0x00000000fffff984 */ /* 0x000fe20000000800 */
[----:B------:R-:W-:Y:S01]  /*10890*/  @!PT LDS RZ, [RZ] ;  /* 0x00000000fffff984 */ /* 0x000fe20000000800 */
[----:B------:R3:W-:Y:S07]  /*108a0*/  LDGSTS.E.BYPASS.LTC128B.128 [R203+0x100], [R172.64], !P5 ;  /* 0x00100000accb7fae */ /* 0x0007ee000e901d46 */
[C---:B------:R-:W-:Y:S01]  /*108b0*/  HMMA.16816.F32.BF16 R24, R32.reuse, R26, RZ ;  /* 0x0000001a2018723c */ /* 0x040fe200000418ff */
[----:B------:R1:W-:Y:S08]  /*108c0*/  LDGSTS.E.BYPASS.LTC128B.128 [R203+0x2100], [R176.64], !P6 ;  /* 0x02100000b0cb7fae */ /* 0x0003f0000f101d46 */
[----:B------:R3:W-:Y:S08]  /*108d0*/  LDGSTS.E.BYPASS.LTC128B.128 [R203+0x4100], [R174.64], !P4 ;  /* 0x04100000aecb7fae */ /* 0x0007f0000e101d46 */
[----:B------:R4:W-:Y:S08]  /*108e0*/  LDGSTS.E.BYPASS.LTC128B.128 [R203+0x1100], [R28.64], !P5 ;  /* 0x011000001ccb7fae */ /* 0x0009f0000e901d46 */
[----:B------:R1:W-:Y:S08]  /*108f0*/  LDGSTS.E.BYPASS.LTC128B.128 [R203+0x3100], [R170.64], !P6 ;  /* 0x03100000aacb7fae */ /* 0x0003f0000f101d46 */
[----:B------:R1:W-:Y:S08]  /*10900*/  LDGSTS.E.BYPASS.LTC128B.128 [R203+0x5100], [R168.64], !P4 ;  /* 0x05100000a8cb7fae */ /* 0x0003f0000e101d46 */
[----:B---3--:R-:W-:Y:S01]  /*10910*/  LDSM.16.M88.4 R172, [R186] ;  /* 0x00000000baac783b */ /* 0x008fe20000000200 */
[C---:B----4-:R-:W-:Y:S07]  /*10920*/  HMMA.16816.F32.BF16 R28, R32.reuse, R144, RZ ;  /* 0x00000090201c723c */ /* 0x050fee00000418ff */
[----:B------:R-:W0:Y:S01]  /*10930*/  LDGDEPBAR ;  /* 0x00000000000079af */ /* 0x000e220000000000 */
[----:B------:R-:W-:Y:S07]  /*10940*/  HMMA.16816.F32.BF16 R32, R32, R146, RZ ;  /* 0x000000922020723c */ /* 0x000fee00000418ff */
[----:B------:R-:W-:Y:S01]  /*10950*/  LDSM.16.M88.4 R144, [R186+0x800] ;  /* 0x00080000ba90783b */ /* 0x000fe20000000200 */
[C---:B-1----:R-:W-:Y:S07]  /*10960*/  HMMA.16816.F32.BF16 R4, R148.reuse, R152, R4 ;  /* 0x000000989404723c */ /* 0x042fee0000041804 */
[----:B------:R-:W1:Y:S01]  /*10970*/  LDSM.16.M88.4 R168, [R190] ;  /* 0x00000000bea8783b */ /* 0x000e620000000200 */
[C---:B------:R-:W-:Y:S07]  /*10980*/  HMMA.16816.F32.BF16 R8, R148.reuse, R154, R8 ;  /* 0x0000009a9408723c */ /* 0x040fee0000041808 */
[----:B------:R-:W3:Y:S01]  /*10990*/  LDSM.16.M88.4 R152, [R186+0x1000] ;  /* 0x00100000ba98783b */ /* 0x000ee20000000200 */
[C---:B-----5:R-:W-:Y:S07]  /*109a0*/  HMMA.16816.F32.BF16 R12, R148.reuse, R156, R12 ;  /* 0x0000009c940c723c */ /* 0x060fee000004180c */
[----:B------:R-:W-:Y:S01]  /*109b0*/  LDSM.16.M88.4 R176, [R183+0x1800] ;  /* 0x00180000b7b0783b */ /* 0x000fe20000000200 */
[C---:B------:R-:W-:Y:S07]  /*109c0*/  HMMA.16816.F32.BF16 R16, R148.reuse, R158, R16 ;  /* 0x0000009e9410723c */ /* 0x040fee0000041810 */
[----:B------:R-:W4:Y:S01]  /*109d0*/  LDSM.16.M88.4 R156, [R186+0x1800] ;  /* 0x00180000ba9c783b */ /* 0x000f220000000200 */
[C---:B--2---:R-:W-:Y:S08]  /*109e0*/  HMMA.16816.F32.BF16 R20, R148.reuse, R160, R20 ;  /* 0x000000a09414723c */ /* 0x044ff00000041814 */
[C---:B------:R-:W-:Y:S01]  /*109f0*/  HMMA.16816.F32.BF16 R24, R148.reuse, R162, R24 ;  /* 0x000000a29418723c */ /* 0x040fe20000041818 */
[----:B------:R-:W-:Y:S07]  /*10a00*/  LDSM.16.M88.4 R160, [R183] ;  /* 0x00000000b7a0783b */ /* 0x000fee0000000200 */
[C---:B------:R-:W-:Y:S08]  /*10a10*/  HMMA.16816.F32.BF16 R28, R148.reuse, R164, R28 ;  /* 0x000000a4941c723c */ /* 0x040ff0000004181c */
[----:B------:R-:W-:Y:S01]  /*10a20*/  HMMA.16816.F32.BF16 R32, R148, R166, R32 ;  /* 0x000000a69420723c */ /* 0x000fe20000041820 */
[----:B------:R-:W2:Y:S07]  /*10a30*/  LDSM.16.M88.4 R148, [R189] ;  /* 0x00000000bd94783b */ /* 0x000eae0000000200 */
[C---:B-1----:R-:W-:Y:S01]  /*10a40*/  HMMA.16816.F32.BF16 R4, R168.reuse, R172, R4 ;  /* 0x000000aca804723c */ /* 0x042fe20000041804 */
[----:B------:R-:W1:Y:S07]  /*10a50*/  LDSM.16.M88.4 R164, [R183+0x800] ;  /* 0x00080000b7a4783b */ /* 0x000e6e0000000200 */
[C---:B------:R-:W-:Y:S01]  /*10a60*/  HMMA.16816.F32.BF16 R8, R168.reuse, R174, R8 ;  /* 0x000000aea808723c */ /* 0x040fe20000041808 */
[----:B------:R-:W5:Y:S07]  /*10a70*/  LDSM.16.M88.4 R172, [R183+0x1000] ;  /* 0x00100000b7ac783b */ /* 0x000f6e0000000200 */
[C---:B------:R-:W-:Y:S08]  /*10a80*/  HMMA.16816.F32.BF16 R12, R168.reuse, R144, R12 ;  /* 0x00000090a80c723c */ /* 0x040ff0000004180c */
[C---:B------:R-:W-:Y:S01]  /*10a90*/  HMMA.16816.F32.BF16 R16, R168.reuse, R146, R16 ;  /* 0x00000092a810723c */ /* 0x040fe20000041810 */
[----:B------:R-:W-:Y:S07]  /*10aa0*/  LDSM.16.M88.4 R144, [R187+0x4000] ;  /* 0x00400000bb90783b */ /* 0x000fee0000000200 */
[C---:B---3--:R-:W-:Y:S08]  /*10ab0*/  HMMA.16816.F32.BF16 R20, R168.reuse, R152, R20 ;  /* 0x00000098a814723c */ /* 0x048ff00000041814 */
[C---:B------:R-:W-:Y:S01]  /*10ac0*/  HMMA.16816.F32.BF16 R24, R168.reuse, R154, R24 ;  /* 0x0000009aa818723c */ /* 0x040fe20000041818 */
[----:B------:R-:W3:Y:S07]  /*10ad0*/  LDSM.16.M88.4 R152, [R180+0x2000] ;  /* 0x00200000b498783b */ /* 0x000eee0000000200 */
[C---:B----4-:R-:W-:Y:S08]  /*10ae0*/  HMMA.16816.F32.BF16 R28, R168.reuse, R156, R28 ;  /* 0x0000009ca81c723c */ /* 0x050ff0000004181c */
[----:B------:R-:W-:Y:S01]  /*10af0*/  HMMA.16816.F32.BF16 R32, R168, R158, R32 ;  /* 0x0000009ea820723c */ /* 0x000fe20000041820 */
[----:B------:R-:W4:Y:S07]  /*10b00*/  LDSM.16.M88.4 R156, [R180+0x2800] ;  /* 0x00280000b49c783b */ /* 0x000f2e0000000200 */
[C---:B--2---:R-:W-:Y:S01]  /*10b10*/  HMMA.16816.F32.BF16 R4, R148.reuse, R160, R4 ;  /* 0x000000a09404723c */ /* 0x044fe20000041804 */
[----:B------:R-:W-:Y:S07]  /*10b20*/  LDSM.16.M88.4 R168, [R188+0x4000] ;  /* 0x00400000bca8783b */ /* 0x000fee0000000200 */
[C---:B------:R-:W-:Y:S01]  /*10b30*/  HMMA.16816.F32.BF16 R8, R148.reuse, R162, R8 ;  /* 0x000000a29408723c */ /* 0x040fe20000041808 */
[----:B------:R-:W2:Y:S07]  /*10b40*/  LDSM.16.M88.4 R160, [R180+0x3000] ;  /* 0x00300000b4a0783b */ /* 0x000eae0000000200 */
        /* <DEDUP_REMOVED lines=8> */
[----:B------:R-:W1:Y:S07]  /*10bd0*/  LDSM.16.M88.4 R148, [R198] ;  /* 0x00000000c694783b */ /* 0x000e6e0000000200 */
[C---:B---3--:R-:W-:Y:S01]  /*10be0*/  HMMA.16816.F32.BF16 R4, R144.reuse, R152, R4 ;  /* 0x000000989004723c */ /* 0x048fe20000041804 */
[----:B------:R-:W-:Y:S07]  /*10bf0*/  LDSM.16.M88.4 R176, [R196] ;  /* 0x00000000c4b0783b */ /* 0x000fee0000000200 */
[C---:B------:R-:W-:Y:S01]  /*10c00*/  HMMA.16816.F32.BF16 R8, R144.reuse, R154, R8 ;  /* 0x0000009a9008723c */ /* 0x040fe20000041808 */
[----:B------:R-:W3:Y:S07]  /*10c10*/  LDSM.16.M88.4 R152, [R197] ;  /* 0x00000000c598783b */ /* 0x000eee0000000200 */
[C---:B----4-:R-:W-:Y:S08]  /*10c20*/  HMMA.16816.F32.BF16 R12, R144.reuse, R156, R12 ;  /* 0x0000009c900c723c */ /* 0x050ff0000004180c */
[C---:B------:R-:W-:Y:S01]  /*10c30*/  HMMA.16816.F32.BF16 R16, R144.reuse, R158, R16 ;  /* 0x0000009e9010723c */ /* 0x040fe20000041810 */
[----:B------:R-:W-:Y:S07]  /*10c40*/  LDSM.16.M88.4 R156, [R186+0x2000] ;  /* 0x00200000ba9c783b */ /* 0x000fee0000000200 */
[C---:B--2---:R-:W-:Y:S08]  /*10c50*/  HMMA.16816.F32.BF16 R20, R144.reuse, R160, R20 ;  /* 0x000000a09014723c */ /* 0x044ff00000041814 */
[C---:B------:R-:W-:Y:S01]  /*10c60*/  HMMA.16816.F32.BF16 R24, R144.reuse, R162, R24 ;  /* 0x000000a29018723c */ /* 0x040fe20000041818 */
[----:B------:R-:W-:Y:S07]  /*10c70*/  LDSM.16.M88.4 R160, [R186+0x2800] ;  /* 0x00280000baa0783b */ /* 0x000fee0000000200 */
[C---:B-1----:R-:W-:Y:S08]  /*10c80*/  HMMA.16816.F32.BF16 R28, R144.reuse, R164, R28 ;  /* 0x000000a4901c723c */ /* 0x042ff0000004181c */
[----:B------:R-:W-:Y:S01]  /*10c90*/  HMMA.16816.F32.BF16 R32, R144, R166, R32 ;  /* 0x000000a69020723c */ /* 0x000fe20000041820 */
[----:B------:R-:W1:Y:S07]  /*10ca0*/  LDSM.16.M88.4 R144, [R190+0x4000] ;  /* 0x00400000be90783b */ /* 0x000e6e0000000200 */
[C---:B-----5:R-:W-:Y:S01]  /*10cb0*/  HMMA.16816.F32.BF16 R4, R168.reuse, R172, R4 ;  /* 0x000000aca804723c */ /* 0x060fe20000041804 */
[----:B------:R-:W2:Y:S07]  /*10cc0*/  LDSM.16.M88.4 R164, [R186+0x3000] ;  /* 0x00300000baa4783b */ /* 0x000eae0000000200 */
[C---:B------:R-:W-:Y:S01]  /*10cd0*/  HMMA.16816.F32.BF16 R8, R168.reuse, R174, R8 ;  /* 0x000000aea808723c */ /* 0x040fe20000041808 */
[----:B------:R-:W4:Y:S07]  /*10ce0*/  LDSM.16.M88.4 R172, [R186+0x3800] ;  /* 0x00380000baac783b */ /* 0x000f2e0000000200 */
[C---:B------:R-:W-:Y:S08]  /*10cf0*/  HMMA.16816.F32.BF16 R12, R168.reuse, R148, R12 ;  /* 0x00000094a80c723c */ /* 0x040ff0000004180c */
[C---:B------:R-:W-:Y:S01]  /*10d00*/  HMMA.16816.F32.BF16 R16, R168.reuse, R150, R16 ;  /* 0x00000096a810723c */ /* 0x040fe20000041810 */
[----:B------:R-:W-:Y:S07]  /*10d10*/  LDSM.16.M88.4 R148, [R189+0x4000] ;  /* 0x00400000bd94783b */ /* 0x000fee0000000200 */
[C---:B---3--:R-:W-:Y:S08]  /*10d20*/  HMMA.16816.F32.BF16 R20, R168.reuse, R152, R20 ;  /* 0x00000098a814723c */ /* 0x048ff00000041814 */
[C---:B------:R-:W-:Y:S01]  /*10d30*/  HMMA.16816.F32.BF16 R24, R168.reuse, R154, R24 ;  /* 0x0000009aa818723c */ /* 0x040fe20000041818 */
[----:B------:R-:W3:Y:S07]  /*10d40*/  LDSM.16.M88.4 R152, [R183+0x2000] ;  /* 0x00200000b798783b */ /* 0x000eee0000000200 */
[C---:B------:R-:W-:Y:S08]  /*10d50*/  HMMA.16816.F32.BF16 R28, R168.reuse, R176, R28 ;  /* 0x000000b0a81c723c */ /* 0x040ff0000004181c */
[----:B------:R-:W-:Y:S01]  /*10d60*/  HMMA.16816.F32.BF16 R32, R168, R178, R32 ;  /* 0x000000b2a820723c */ /* 0x000fe20000041820 */
[----:B------:R-:W5:Y:S07]  /*10d70*/  LDSM.16.M88.4 R168, [R183+0x2800] ;  /* 0x00280000b7a8783b */ /* 0x000f6e0000000200 */
[C---:B-1----:R-:W-:Y:S01]  /*10d80*/  HMMA.16816.F32.BF16 R4, R144.reuse, R156, R4 ;  /* 0x0000009c9004723c */ /* 0x042fe20000041804 */
[----:B------:R-:W-:Y:S07]  /*10d90*/  LDSM.16.M88.4 R176, [R180+0x4000] ;  /* 0x00400000b4b0783b */ /* 0x000fee0000000200 */
[C---:B------:R-:W-:Y:S01]  /*10da0*/  HMMA.16816.F32.BF16 R8, R144.reuse, R158, R8 ;  /* 0x0000009e9008723c */ /* 0x040fe20000041808 */
[----:B------:R-:W1:Y:S07]  /*10db0*/  LDSM.16.M88.4 R156, [R183+0x3000] ;  /* 0x00300000b79c783b */ /* 0x000e6e0000000200 */
[C---:B------:R-:W-:Y:S08]  /*10dc0*/  HMMA.16816.F32.BF16 R12, R144.reuse, R160, R12 ;  /* 0x000000a0900c723c */ /* 0x040ff0000004180c */
[C---:B------:R-:W-:Y:S01]  /*10dd0*/  HMMA.16816.F32.BF16 R16, R144.reuse, R162, R16 ;  /* 0x000000a29010723c */ /* 0x040fe20000041810 */
[----:B------:R-:W1:Y:S07]  /*10de0*/  LDSM.16.M88.4 R160, [R183+0x3800] ;  /* 0x00380000b7a0783b */ /* 0x000e6e0000000200 */
[C---:B--2---:R-:W-:Y:S08]  /*10df0*/  HMMA.16816.F32.BF16 R20, R144.reuse, R164, R20 ;  /* 0x000000a49014723c */ /* 0x044ff00000041814 */
[C---:B------:R-:W-:Y:S01]  /*10e00*/  HMMA.16816.F32.BF16 R24, R144.reuse, R166, R24 ;  /* 0x000000a69018723c */ /* 0x040fe20000041818 */
[----:B------:R-:W2:Y:S07]  /*10e10*/  LDSM.16.M88.4 R164, [R187+0x8000] ;  /* 0x00800000bba4783b */ /* 0x000eae0000000200 */
[C---:B----4-:R-:W-:Y:S08]  /*10e20*/  HMMA.16816.F32.BF16 R28, R144.reuse, R172, R28 ;  /* 0x000000ac901c723c */ /* 0x050ff0000004181c */
[----:B------:R-:W-:Y:S01]  /*10e30*/  HMMA.16816.F32.BF16 R32, R144, R174, R32 ;  /* 0x000000ae9020723c */ /* 0x000fe20000041820 */
[----:B------:R-:W4:Y:S07]  /*10e40*/  LDSM.16.M88.4 R144, [R180+0x4800] ;  /* 0x00480000b490783b */ /* 0x000f2e0000000200 */
[C---:B---3--:R-:W-:Y:S01]  /*10e50*/  HMMA.16816.F32.BF16 R4, R148.reuse, R152, R4 ;  /* 0x000000989404723c */ /* 0x048fe20000041804 */
[----:B------:R-:W-:Y:S07]  /*10e60*/  LDSM.16.M88.4 R172, [R193] ;  /* 0x00000000c1ac783b */ /* 0x000fee0000000200 */
[C---:B------:R-:W-:Y:S01]  /*10e70*/  HMMA.16816.F32.BF16 R8, R148.reuse, R154, R8 ;  /* 0x0000009a9408723c */ /* 0x040fe20000041808 */
[----:B------:R-:W3:Y:S07]  /*10e80*/  LDSM.16.M88.4 R152, [R180+0x5000] ;  /* 0x00500000b498783b */ /* 0x000eee0000000200 */
[C---:B-----5:R-:W-:Y:S08]  /*10e90*/  HMMA.16816.F32.BF16 R12, R148.reuse, R168, R12 ;  /* 0x000000a8940c723c */ /* 0x060ff0000004180c */
[C---:B------:R-:W-:Y:S01]  /*10ea0*/  HMMA.16816.F32.BF16 R16, R148.reuse, R170, R16 ;  /* 0x000000aa9410723c */ /* 0x040fe20000041810 */
[----:B------:R-:W5:Y:S07]  /*10eb0*/  LDSM.16.M88.4 R168, [R180+0x5800] ;  /* 0x00580000b4a8783b */ /* 0x000f6e0000000200 */
[C---:B-1----:R-:W-:Y:S08]  /*10ec0*/  HMMA.16816.F32.BF16 R20, R148.reuse, R156, R20 ;  /* 0x0000009c9414723c */ /* 0x042ff00000041814 */
[C---:B------:R-:W-:Y:S01]  /*10ed0*/  HMMA.16816.F32.BF16 R24, R148.reuse, R158, R24 ;  /* 0x0000009e9418723c */ /* 0x040fe20000041818 */
[----:B------:R-:W-:Y:S07]  /*10ee0*/  LDSM.16.M88.4 R156, [R195] ;  /* 0x00000000c39c783b */ /* 0x000fee0000000200 */
[C---:B------:R-:W-:Y:S08]  /*10ef0*/  HMMA.16816.F32.BF16 R28, R148.reuse, R160, R28 ;  /* 0x000000a0941c723c */ /* 0x040ff0000004181c */
[----:B------:R-:W-:Y:S01]  /*10f00*/  HMMA.16816.F32.BF16 R32, R148, R162, R32 ;  /* 0x000000a29420723c */ /* 0x000fe20000041820 */
[----:B------:R-:W1:Y:S07]  /*10f10*/  LDSM.16.M88.4 R148, [R188+0x8000] ;  /* 0x00800000bc94783b */ /* 0x000e6e0000000200 */
[C---:B--2---:R-:W-:Y:S01]  /*10f20*/  HMMA.16816.F32.BF16 R4, R164.reuse, R176, R4 ;  /* 0x000000b0a404723c */ /* 0x044fe20000041804 */
[----:B------:R-:W2:Y:S07]  /*10f30*/  LDSM.16.M88.4 R160, [R194] ;  /* 0x00000000c2a0783b */ /* 0x000eae0000000200 */
[C---:B------:R-:W-:Y:S01]  /*10f40*/  HMMA.16816.F32.BF16 R8, R164.reuse, R178, R8 ;  /* 0x000000b2a408723c */ /* 0x040fe20000041808 */
[----:B------:R-:W1:Y:S07]  /*10f50*/  LDSM.16.M88.4 R176, [R192] ;  /* 0x00000000c0b0783b */ /* 0x000e6e0000000200 */
[C---:B----4-:R-:W-:Y:S08]  /*10f60*/  HMMA.16816.F32.BF16 R12, R164.reuse, R144, R12 ;  /* 0x00000090a40c723c */ /* 0x050ff0000004180c */
[C---:B------:R-:W-:Y:S01]  /*10f70*/  HMMA.16816.F32.BF16 R16, R164.reuse, R146, R16 ;  /* 0x00000092a410723c */ /* 0x040fe20000041810 */
[----:B------:R-:W-:Y:S07]  /*10f80*/  LDSM.16.M88.4 R144, [R190+0x8000] ;  /* 0x00800000be90783b */ /* 0x000fee0000000200 */
[C---:B---3--:R-:W-:Y:S08]  /*10f90*/  HMMA.16816.F32.BF16 R20, R164.reuse, R152, R20 ;  /* 0x00000098a414723c */ /* 0x048ff00000041814 */
[C---:B------:R-:W-:Y:S01]  /*10fa0*/  HMMA.16816.F32.BF16 R24, R164.reuse, R154, R24 ;  /* 0x0000009aa418723c */ /* 0x040fe20000041818 */
[----:B------:R-:W3:Y:S07]  /*10fb0*/  LDSM.16.M88.4 R152, [R186+0x4000] ;  /* 0x00400000ba98783b */ /* 0x000eee0000000200 */
[C---:B-----5:R-:W-:Y:S08]  /*10fc0*/  HMMA.16816.F32.BF16 R28, R164.reuse, R168, R28 ;  /* 0x000000a8a41c723c */ /* 0x060ff0000004181c */
[----:B------:R-:W-:Y:S01]  /*10fd0*/  HMMA.16816.F32.BF16 R32, R164, R170, R32 ;  /* 0x000000aaa420723c */ /* 0x000fe20000041820 */
[----:B------:R-:W-:Y:S07]  /*10fe0*/  LDSM.16.M88.4 R164, [R186+0x5800] ;  /* 0x00580000baa4783b */ /* 0x000fee0000000200 */
[C---:B-1----:R-:W-:Y:S01]  /*10ff0*/  HMMA.16816.F32.BF16 R4, R148.reuse, R156, R4 ;  /* 0x0000009c9404723c */ /* 0x042fe20000041804 */
[----:B------:R-:W-:Y:S07]  /*11000*/  LDSM.16.M88.4 R168, [R189+0x8000] ;  /* 0x00800000bda8783b */ /* 0x000fee0000000200 */
[C---:B------:R-:W-:Y:S01]  /*11010*/  HMMA.16816.F32.BF16 R8, R148.reuse, R158, R8 ;  /* 0x0000009e9408723c */ /* 0x040fe20000041808 */
[----:B------:R-:W1:Y:S07]  /*11020*/  LDSM.16.M88.4 R156, [R186+0x4800] ;  /* 0x00480000ba9c783b */ /* 0x000e6e0000000200 */
[C---:B--2---:R-:W-:Y:S08]  /*11030*/  HMMA.16816.F32.BF16 R12, R148.reuse, R160, R12 ;  /* 0x000000a0940c723c */ /* 0x044ff0000004180c */
[C---:B------:R-:W-:Y:S01]  /*11040*/  HMMA.16816.F32.BF16 R16, R148.reuse, R162, R16 ;  /* 0x000000a29410723c */ /* 0x040fe20000041810 */
[----:B------:R-:W2:Y:S07]  /*11050*/  LDSM.16.M88.4 R160, [R186+0x5000] ;  /* 0x00500000baa0783b */ /* 0x000eae0000000200 */
[C---:B------:R-:W-:Y:S08]  /*11060*/  HMMA.16816.F32.BF16 R20, R148.reuse, R172, R20 ;  /* 0x000000ac9414723c */ /* 0x040ff00000041814 */
[C---:B------:R-:W-:Y:S01]  /*11070*/  HMMA.16816.F32.BF16 R24, R148.reuse, R174, R24 ;  /* 0x000000ae9418723c */ /* 0x040fe20000041818 */
[----:B------:R-:W4:Y:S07]  /*11080*/  LDSM.16.M88.4 R172, [R183+0x4000] ;  /* 0x00400000b7ac783b */ /* 0x000f2e0000000200 */
[C---:B------:R-:W-:Y:S08]  /*11090*/  HMMA.16816.F32.BF16 R28, R148.reuse, R176, R28 ;  /* 0x000000b0941c723c */ /* 0x040ff0000004181c */
[----:B------:R-:W-:Y:S08]  /*110a0*/  HMMA.16816.F32.BF16 R32, R148, R178, R32 ;  /* 0x000000b29420723c */ /* 0x000ff00000041820 */
[C---:B---3--:R-:W-:Y:S08]  /*110b0*/  HMMA.16816.F32.BF16 R4, R144.reuse, R152, R4 ;  /* 0x000000989004723c */ /* 0x048ff00000041804 */
[C---:B------:R-:W-:Y:S08]  /*110c0*/  HMMA.16816.F32.BF16 R8, R144.reuse, R154, R8 ;  /* 0x0000009a9008723c */ /* 0x040ff00000041808 */
[C---:B-1----:R-:W-:Y:S08]  /*110d0*/  HMMA.16816.F32.BF16 R12, R144.reuse, R156, R12 ;  /* 0x0000009c900c723c */ /* 0x042ff0000004180c */
[C---:B------:R-:W-:Y:S08]  /*110e0*/  HMMA.16816.F32.BF16 R16, R144.reuse, R158, R16 ;  /* 0x0000009e9010723c */ /* 0x040ff00000041810 */
[C---:B--2---:R-:W-:Y:S08]  /*110f0*/  HMMA.16816.F32.BF16 R20, R144.reuse, R160, R20 ;  /* 0x000000a09014723c */ /* 0x044ff00000041814 */
[C---:B------:R-:W-:Y:S08]  /*11100*/  HMMA.16816.F32.BF16 R24, R144.reuse, R162, R24 ;  /* 0x000000a29018723c */ /* 0x040ff00000041818 */
[C---:B------:R-:W-:Y:S08]  /*11110*/  HMMA.16816.F32.BF16 R28, R144.reuse, R164, R28 ;  /* 0x000000a4901c723c */ /* 0x040ff0000004181c */
[----:B------:R-:W-:Y:S01]  /*11120*/  HMMA.16816.F32.BF16 R32, R144, R166, R32 ;  /* 0x000000a69020723c */ /* 0x000fe20000041820 */
[----:B------:R-:W1:Y:S07]  /*11130*/  LDSM.16.M88.4 R144, [R183+0x4800] ;  /* 0x00480000b790783b */ /* 0x000e6e0000000200 */
[C---:B----4-:R-:W-:Y:S08]  /*11140*/  HMMA.16816.F32.BF16 R4, R168.reuse, R172, R4 ;  /* 0x000000aca804723c */ /* 0x050ff00000041804 */
[C---:B------:R-:W-:Y:S11]  /*11150*/  HMMA.16816.F32.BF16 R8, R168.reuse, R174, R8 ;  /* 0x000000aea808723c */ /* 0x040ff60000041808 */
[----:B------:R-:W-:Y:S05]  /*11160*/  @!UPT UIADD3 URZ, URZ, URZ, URZ ;  /* 0x0000003f3f3ff290 */ /* 0x000fea000fffe03f */
[----:B------:R-:W-:Y:S04]  /*11170*/  FMUL.FTZ R0, R4, c[0x0][0x320] ;  /* 0x0000c80004007a20 */ /* 0x000fe80000410000 */
[----:B------:R2:W-:Y:S04]  /*11180*/  MUFU.TANH R148, R0 ;  /* 0x0000000000947308 */ /* 0x0005e80000002400 */
[----:B------:R-:W-:Y:S01]  /*11190*/  FMUL.FTZ R3, R11, c[0x0][0x320] ;  /* 0x0000c8000b037a20 */ /* 0x000fe20000410000 */
[C---:B-1----:R-:W-:Y:S05]  /*111a0*/  HMMA.16816.F32.BF16 R12, R168.reuse, R144, R12 ;  /* 0x00000090a80c723c */ /* 0x042fea000004180c */
[----:B------:R-:W-:Y:S03]  /*111b0*/  MUFU.TANH R153, R3 ;  /* 0x0000000300997308 */ /* 0x000fe60000002400 */
[C---:B------:R-:W-:Y:S04]  /*111c0*/  HMMA.16816.F32.BF16 R16, R168.reuse, R146, R16 ;  /* 0x00000092a810723c */ /* 0x040fe80000041810 */
[----:B--2---:R-:W-:Y:S04]  /*111d0*/  FMUL.FTZ R0, R5, c[0x0][0x320] ;  /* 0x0000c80005007a20 */ /* 0x004fe80000410000 */
[----:B------:R1:W-:Y:S11]  /*111e0*/  MUFU.TANH R149, R0 ;  /* 0x0000000000957308 */ /* 0x0003f60000002400 */
[----:B------:R-:W-:Y:S05]  /*111f0*/  @!UPT UIADD3 URZ, URZ, URZ, URZ ;  /* 0x0000003f3f3ff290 */ /* 0x000fea000fffe03f */
[----:B------:R-:W-:Y:S04]  /*11200*/  FMUL.FTZ R2, R16, c[0x0][0x320] ;  /* 0x0000c80010027a20 */ /* 0x000fe80000410000 */
[----:B------:R-:W-:Y:S01]  /*11210*/  MUFU.TANH R159, R2 ;  /* 0x00000002009f7308 */ /* 0x000fe20000002400 */
[----:B-1----:R-:W-:Y:S09]  /*11220*/  FMUL.FTZ R0, R6, c[0x0][0x320] ;  /* 0x0000c80006007a20 */ /* 0x002ff20000410000 */
        /* <DEDUP_REMOVED lines=121> */
[----:B------:R-:W-:Y:S01]  /*119c0*/  @P0 IADD3 R14, P1, R224, 0x40, RZ ;  /* 0x00000040e00e0810 */ /* 0x000fe20007f3e0ff */
[----:B------:R-:W-:Y:S01]  /*119d0*/  MUFU.EX2 R179, R18 ;  /* 0x0000001200b37308 */ /* 0x000fe20000000800 */
[----:B-1----:R-:W-:Y:S01]  /*119e0*/  FMNMX.FTZ R3, R0, R3, !PT ;  /* 0x0000000300037209 */ /* 0x002fe20007810000 */
[----:B------:R-:W-:Y:S01]  /*119f0*/  FMUL.FTZ R0, R2, c[0x0][0x2d0] ;  /* 0x0000b40002007a20 */ /* 0x000fe20000410000 */
[----:B------:R-:W-:Y:S03]  /*11a00*/  @P0 IADD3 R11, P4, R5, R14, RZ ;  /* 0x0000000e050b0210 */ /* 0x000fe60007f9e0ff */
[----:B------:R-:W-:Y:S04]  /*11a10*/  FMUL.FTZ R103, R3, c[0x0][0x2d0] ;  /* 0x0000b40003677a20 */ /* 0x000fe80000410000 */
[----:B------:R1:W-:Y:S01]  /*11a20*/  MUFU.EX2 R205, R9 ;  /* 0x0000000900cd7308 */ /* 0x0003e20000000800 */
[-C--:B--2---:R-:W-:Y:S04]  /*11a30*/  @P0 IADD3.X R10, R4, R223.reuse, RZ, P2, !PT ;  /* 0x000000df040a0210 */ /* 0x084fe800017fe4ff */
[----:B------:R-:W-:Y:S02]  /*11a40*/  @P0 LEA.HI.X R17, R8, c[0x0][0x1cc], R10, 0x1, P3 ;  /* 0x0000730008110a11 */ /* 0x000fe400018f0c0a */
[----:B------:R-:W-:Y:S03]  /*11a50*/  @P0 IADD3 R8, P2, R224, 0x80, RZ ;  /* 0x00000080e0080810 */ /* 0x000fe60007f5e0ff */
[----:B------:R2:W3:Y:S01]  /*11a60*/  MUFU.EX2 R2, R0 ;  /* 0x0000000000027308 */ /* 0x0004e20000000800 */
[----:B------:R-:W-:Y:S01]  /*11a70*/  @P0 LEA R12, P3, R11, c[0x0][0x1c8], 0x1 ;  /* 0x000072000b0c0a11 */ /* 0x000fe200078608ff */
[----:B------:R3:W-:Y:S01]  /*11a80*/  @P0 LDGSTS.E.BYPASS.LTC128B.128 [R203+0x6100], [R16.64], !P5 ;  /* 0x0610000010cb0fae */ /* 0x0007e2000e901d46 */
[-C--:B------:R-:W-:Y:S02]  /*11a90*/  @P0 IADD3.X R15, RZ, R223.reuse, RZ, P2, !PT ;  /* 0x000000dfff0f0210 */ /* 0x080fe400017fe4ff */
[----:B------:R-:W-:Y:S02]  /*11aa0*/  @P0 IADD3 R5, P2, R5, R8, RZ ;  /* 0x0000000805050210 */ /* 0x000fe40007f5e0ff */
[----:B-1----:R-:W-:Y:S02]  /*11ab0*/  @P0 IADD3.X R9, RZ, R223, RZ, P1, !PT ;  /* 0x000000dfff090210 */ /* 0x002fe40000ffe4ff */
[----:B------:R-:W-:Y:S02]  /*11ac0*/  @P0 LEA R10, P1, R5, c[0x0][0x1c8], 0x1 ;  /* 0x00007200050a0a11 */ /* 0x000fe400078208ff */
[C---:B------:R-:W-:Y:S02]  /*11ad0*/  @P0 IADD3.X R13, R4.reuse, R9, RZ, P4, !PT ;  /* 0x00000009040d0210 */ /* 0x040fe400027fe4ff */
[----:B------:R-:W-:Y:S02]  /*11ae0*/  @P0 IADD3.X R4, R4, R15, RZ, P2, !PT ;  /* 0x0000000f04040210 */ /* 0x000fe400017fe4ff */
[----:B------:R-:W-:Y:S02]  /*11af0*/  @P0 LEA.HI.X R13, R11, c[0x0][0x1cc], R13, 0x1, P3 ;  /* 0x000073000b0d0a11 */ /* 0x000fe400018f0c0d */
[----:B------:R-:W-:Y:S01]  /*11b00*/  @P0 IADD3 R18, P2, R7, R14, RZ ;  /* 0x0000000e07120210 */ /* 0x000fe20007f5e0ff */
[----:B--2---:R-:W-:Y:S01]  /*11b10*/  FADD.FTZ R0, -R3, R104 ;  /* 0x0000006803007221 */ /* 0x004fe20000010100 */
[----:B------:R-:W-:Y:S01]  /*11b20*/  @P0 IADD3 R14, P3, R7, R224, RZ ;  /* 0x000000e0070e0210 */ /* 0x000fe20007f7e0ff */
[----:B------:R1:W-:Y:S01]  /*11b30*/  @P0 LDGSTS.E.BYPASS.LTC128B.128 [R203+0x8100], [R12.64], !P6 ;  /* 0x081000000ccb0fae */ /* 0x0003e2000f101d46 */
[----:B------:R-:W-:Y:S01]  /*11b40*/  @P0 LEA.HI.X R11, R5, c[0x0][0x1cc], R4, 0x1, P1 ;  /* 0x00007300050b0a11 */ /* 0x000fe200008f0c04 */
[--C-:B------:R-:W-:Y:S01]  /*11b50*/  FFMA.FTZ R4, R150, c[0x0][0x2d0], -R146.reuse ;  /* 0x0000b40096047a23 */ /* 0x100fe20000010892 */
[----:B------:R-:W-:Y:S01]  /*11b60*/  @P0 IADD3 R5, P1, R7, R8, RZ ;  /* 0x0000000807050210 */ /* 0x000fe20007f3e0ff */
[--C-:B------:R-:W-:Y:S01]  /*11b70*/  FFMA.FTZ R104, R147, c[0x0][0x2d0], -R146.reuse ;  /* 0x0000b40093687a23 */ /* 0x100fe20000010892 */
[----:B------:R-:W-:Y:S01]  /*11b80*/  @P0 LEA R8, P4, R14, c[0x0][0x1c8], 0x1 ;  /* 0x000072000e080a11 */ /* 0x000fe200078808ff */
[----:B------:R2:W-:Y:S01]  /*11b90*/  MUFU.EX2 R178, R4 ;  /* 0x0000000400b27308 */ /* 0x0005e20000000800 */
[----:B------:R-:W-:Y:S01]  /*11ba0*/  @P0 IADD3.X R7, R6, R223, RZ, P3, !PT ;  /* 0x000000df06070210 */ /* 0x000fe20001ffe4ff */
[----:B------:R-:W-:Y:S01]  /*11bb0*/  FMUL.FTZ R0, R0, c[0x0][0x2d0] ;  /* 0x0000b40000007a20 */ /* 0x000fe20000410000 */
[----:B------:R-:W-:Y:S01]  /*11bc0*/  ISETP.GE.AND P3, PT, R230, c[0x0][0x1d4], PT ;  /* 0x00007500e6007a0c */ /* 0x000fe20003f66270 */
[----:B---3--:R-:W-:Y:S01]  /*11bd0*/  FMUL.FTZ R16, R2, R120 ;  /* 0x0000007802107220 */ /* 0x008fe20000410000 */
[----:B------:R-:W-:Y:S01]  /*11be0*/  @P0 IADD3.X R19, R6, R9, RZ, P2, !PT ;  /* 0x0000000906130210 */ /* 0x000fe200017fe4ff */
[----:B------:R-:W-:Y:S01]  /*11bf0*/  FMUL.FTZ R17, R2, R121 ;  /* 0x0000007902117220 */ /* 0x000fe20000410000 */
[----:B------:R-:W-:Y:S01]  /*11c00*/  @P0 LEA.HI.X R9, R14, c[0x0][0x1cc], R7, 0x1, P4 ;  /* 0x000073000e090a11 */ /* 0x000fe200020f0c07 */
[----:B------:R-:W-:Y:S01]  /*11c10*/  FFMA.FTZ R14, R155, c[0x0][0x2d0], -R103 ;  /* 0x0000b4009b0e7a23 */ /* 0x000fe20000010867 */
[----:B------:R-:W-:Y:S01]  /*11c20*/  @P0 IADD3.X R15, R6, R15, RZ, P1, !PT ;  /* 0x0000000f060f0210 */ /* 0x000fe20000ffe4ff */
[----:B------:R3:W-:Y:S01]  /*11c30*/  MUFU.EX2 R177, R104 ;  /* 0x0000006800b17308 */ /* 0x0007e20000000800 */
[----:B------:R-:W-:Y:S01]  /*11c40*/  @P0 LEA R6, P2, R18, c[0x0][0x1c8], 0x1 ;  /* 0x0000720012060a11 */ /* 0x000fe200078408ff */
[C---:B------:R-:W-:Y:S02]  /*11c50*/  FMUL.FTZ R24, R2.reuse, R128 ;  /* 0x0000008002187220 */ /* 0x040fe40000410000 */
[----:B------:R-:W-:Y:S01]  /*11c60*/  FMUL.FTZ R25, R2, R129 ;  /* 0x0000008102197220 */ /* 0x000fe20000410000 */
[----:B------:R-:W-:Y:S01]  /*11c70*/  @P0 LEA.HI.X R7, R18, c[0x0][0x1cc], R19, 0x1, P2 ;  /* 0x0000730012070a11 */ /* 0x000fe200010f0c13 */
[----:B------:R4:W-:Y:S01]  /*11c80*/  @P0 LDGSTS.E.BYPASS.LTC128B.128 [R203+0xa100], [R10.64], !P3 ;  /* 0x0a1000000acb0fae */ /* 0x0009e2000d901d46 */
[C---:B------:R-:W-:Y:S02]  /*11c90*/  FMUL.FTZ R32, R2.reuse, R136 ;  /* 0x0000008802207220 */ /* 0x040fe40000410000 */
[C---:B------:R-:W-:Y:S01]  /*11ca0*/  FMUL.FTZ R33, R2.reuse, R137 ;  /* 0x0000008902217220 */ /* 0x040fe20000410000 */
[----:B------:R5:W-:Y:S01]  /*11cb0*/  MUFU.EX2 R169, R14 ;  /* 0x0000000e00a97308 */ /* 0x000be20000000800 */
[C---:B------:R-:W-:Y:S02]  /*11cc0*/  FMUL.FTZ R36, R2.reuse, R36 ;  /* 0x0000002402247220 */ /* 0x040fe40000410000 */
[C---:B------:R-:W-:Y:S01]  /*11cd0*/  FMUL.FTZ R37, R2.reuse, R37 ;  /* 0x0000002502257220 */ /* 0x040fe20000410000 */
[----:B------:R1:W-:Y:S01]  /*11ce0*/  @P0 LDGSTS.E.BYPASS.LTC128B.128 [R203+0x7100], [R8.64], !P5 ;  /* 0x0710000008cb0fae */ /* 0x0003e2000e901d46 */
[C---:B--2---:R-:W-:Y:S01]  /*11cf0*/  @P0 LEA R4, P1, R5.reuse, c[0x0][0x1c8], 0x1 ;  /* 0x0000720005040a11 */ /* 0x044fe200078208ff */
[C---:B------:R-:W-:Y:S02]  /*11d00*/  FMUL.FTZ R40, R2.reuse, R40 ;  /* 0x0000002802287220 */ /* 0x040fe40000410000 */
[C---:B------:R-:W-:Y:S01]  /*11d10*/  FMUL.FTZ R41, R2.reuse, R41 ;  /* 0x0000002902297220 */ /* 0x040fe20000410000 */
[----:B------:R-:W-:Y:S01]  /*11d20*/  @P0 LEA.HI.X R5, R5, c[0x0][0x1cc], R15, 0x1, P1 ;  /* 0x0000730005050a11 */ /* 0x000fe200008f0c0f */
[----:B------:R-:W4:Y:S01]  /*11d30*/  MUFU.EX2 R0, R0 ;  /* 0x0000000000007308 */ /* 0x000f220000000800 */
[C---:B------:R-:W-:Y:S01]  /*11d40*/  FMUL.FTZ R44, R2.reuse, R44 ;  /* 0x0000002c022c7220 */ /* 0x040fe20000410000 */
[----:B------:R2:W-:Y:S01]  /*11d50*/  @P0 LDGSTS.E.BYPASS.LTC128B.128 [R203+0x9100], [R6.64], !P6 ;  /* 0x0910000006cb0fae */ /* 0x0005e2000f101d46 */
[----:B------:R-:W-:Y:S02]  /*11d60*/  FMUL.FTZ R45, R2, R45 ;  /* 0x0000002d022d7220 */ /* 0x000fe40000410000 */
[--C-:B---3--:R-:W-:Y:S02]  /*11d70*/  FFMA.FTZ R104, R156, c[0x0][0x2d0], -R146.reuse ;  /* 0x0000b4009c687a23 */ /* 0x108fe40000010892 */
[C---:B------:R-:W-:Y:S02]  /*11d80*/  FMUL.FTZ R48, R2.reuse, R48 ;  /* 0x0000003002307220 */ /* 0x040fe40000410000 */
[C---:B------:R-:W-:Y:S01]  /*11d90*/  FMUL.FTZ R49, R2.reuse, R49 ;  /* 0x0000003102317220 */ /* 0x040fe20000410000 */
[----:B------:R3:W-:Y:S01]  /*11da0*/  @P0 LDGSTS.E.BYPASS.LTC128B.128 [R203+0xb100], [R4.64], !P3 ;  /* 0x0b10000004cb0fae */ /* 0x0007e2000d901d46 */
[----:B------:R3:W-:Y:S01]  /*11db0*/  MUFU.EX2 R176, R104 ;  /* 0x0000006800b07308 */ /* 0x0007e20000000800 */
[----:B------:R-:W-:Y:S02]  /*11dc0*/  FMUL.FTZ R52, R2, R52 ;  /* 0x0000003402347220 */ /* 0x000fe40000410000 */
[--C-:B-----5:R-:W-:Y:S02]  /*11dd0*/  FFMA.FTZ R14, R154, c[0x0][0x2d0], -R103.reuse ;  /* 0x0000b4009a0e7a23 */ /* 0x120fe40000010867 */
[C---:B------:R-:W-:Y:S02]  /*11de0*/  FMUL.FTZ R53, R2.reuse, R53 ;  /* 0x0000003502357220 */ /* 0x040fe40000410000 */
[----:B------:R-:W-:Y:S01]  /*11df0*/  LDSM.16.MT88.4 R20, [R182] ;  /* 0x00000000b614783b */ /* 0x000fe20000004200 */
[----:B------:R-:W-:Y:S02]  /*11e00*/  FMUL.FTZ R56, R2, R56 ;  /* 0x0000003802387220 */ /* 0x000fe40000410000 */
[----:B------:R5:W5:Y:S01]  /*11e10*/  MUFU.EX2 R168, R14 ;  /* 0x0000000e00a87308 */ /* 0x000b620000000800 */
[--C-:B-1----:R-:W-:Y:S02]  /*11e20*/  FFMA.FTZ R8, R152, c[0x0][0x2d0], -R103.reuse ;  /* 0x0000b40098087a23 */ /* 0x102fe40000010867 */
[----:B------:R-:W-:Y:S02]  /*11e30*/  FMUL.FTZ R9, R2, R113 ;  /* 0x0000007102097220 */ /* 0x000fe40000410000 */
[C---:B----4-:R-:W-:Y:S01]  /*11e40*/  FMUL.FTZ R10, R0.reuse, R114 ;  /* 0x00000072000a7220 */ /* 0x050fe20000410000 */
[----:B------:R-:W-:Y:S01]  /*11e50*/  LDSM.16.MT88.4 R28, [R185] ;  /* 0x00000000b91c783b */ /* 0x000fe20000004200 */
[C---:B------:R-:W-:Y:S02]  /*11e60*/  FMUL.FTZ R11, R0.reuse, R115 ;  /* 0x00000073000b7220 */ /* 0x040fe40000410000 */
[----:B--2---:R-:W-:Y:S01]  /*11e70*/  FMUL.FTZ R6, R0, R110 ;  /* 0x0000006e00067220 */ /* 0x004fe20000410000 */
[----:B------:R1:W-:Y:S01]  /*11e80*/  MUFU.EX2 R167, R8 ;  /* 0x0000000800a77308 */ /* 0x0003e20000000800 */
[----:B------:R-:W-:Y:S01]  /*11e90*/  F2FP.BF16.PACK_AB R110, R178, R179 ;  /* 0x000000b3b26e723e */ /* 0x000fe200000010ff */
[----:B------:R-:W-:Y:S02]  /*11ea0*/  FMUL.FTZ R7, R0, R111 ;  /* 0x0000006f00077220 */ /* 0x000fe40000410000 */
[--C-:B---3--:R-:W-:Y:S01]  /*11eb0*/  FFMA.FTZ R104, R157, c[0x0][0x2d0], -R103.reuse ;  /* 0x0000b4009d687a23 */ /* 0x108fe20000010867 */
[----:B------:R-:W-:Y:S01]  /*11ec0*/  LDSM.16.MT88.4 R148, [R184+0x3800] ;  /* 0x00380000b894783b */ /* 0x000fe20000004200 */
[--C-:B------:R-:W-:Y:S02]  /*11ed0*/  FFMA.FTZ R4, R153, c[0x0][0x2d0], -R103.reuse ;  /* 0x0000b40099047a23 */ /* 0x100fe40000010867 */
[----:B------:R-:W-:Y:S02]  /*11ee0*/  FMUL.FTZ R5, R2, R109 ;  /* 0x0000006d02057220 */ /* 0x000fe40000410000 */
[----:B------:R-:W2:Y:S01]  /*11ef0*/  MUFU.EX2 R166, R4 ;  /* 0x0000000400a67308 */ /* 0x000ea20000000800 */
[C---:B------:R-:W-:Y:S02]  /*11f00*/  FMUL.FTZ R18, R0.reuse, R122 ;  /* 0x0000007a00127220 */ /* 0x040fe40000410000 */
[----:B------:R-:W-:Y:S01]  /*11f10*/  FMUL.FTZ R19, R0, R123 ;  /* 0x0000007b00137220 */ /* 0x000fe20000410000 */
[----:B-----5:R-:W3:Y:S01]  /*11f20*/  LDSM.16.MT88.4 R12, [R181] ;  /* 0x00000000b50c783b */ /* 0x020ee20000004200 */
[----:B------:R-:W-:Y:S01]  /*11f30*/  F2FP.BF16.PACK_AB R109, R168, R169 ;  /* 0x000000a9a86d723e */ /* 0x000fe200000010ff */
[C---:B------:R-:W-:Y:S02]  /*11f40*/  FMUL.FTZ R26, R0.reuse, R130 ;  /* 0x00000082001a7220 */ /* 0x040fe40000410000 */
[C---:B------:R-:W-:Y:S02]  /*11f50*/  FMUL.FTZ R27, R0.reuse, R131 ;  /* 0x00000083001b7220 */ /* 0x040fe40000410000 */
[----:B------:R4:W-:Y:S01]  /*11f60*/  MUFU.EX2 R165, R104 ;  /* 0x0000006800a57308 */ /* 0x0009e20000000800 */
[C---:B------:R-:W-:Y:S01]  /*11f70*/  FMUL.FTZ R34, R0.reuse, R138 ;  /* 0x0000008a00227220 */ /* 0x040fe20000410000 */
[----:B------:R-:W-:Y:S01]  /*11f80*/  LDSM.16.MT88.4 R120, [R182+0x2000] ;  /* 0x00200000b678783b */ /* 0x000fe20000004200 */
[----:B------:R-:W-:Y:S02]  /*11f90*/  FMUL.FTZ R35, R0, R139 ;  /* 0x0000008b00237220 */ /* 0x000fe40000410000 */
[----:B-1----:R-:W-:Y:S02]  /*11fa0*/  FMUL.FTZ R8, R2, R112 ;  /* 0x0000007002087220 */ /* 0x002fe40000410000 */
[C---:B------:R-:W-:Y:S02]  /*11fb0*/  FMUL.FTZ R38, R0.reuse, R38 ;  /* 0x0000002600267220 */ /* 0x040fe40000410000 */
[C---:B------:R-:W-:Y:S01]  /*11fc0*/  FMUL.FTZ R39, R0.reuse, R39 ;  /* 0x0000002700277220 */ /* 0x040fe20000410000 */
[----:B------:R-:W1:Y:S01]  /*11fd0*/  LDSM.16.MT88.4 R112, [R184] ;  /* 0x00000000b870783b */ /* 0x000e620000004200 */
[C---:B------:R-:W-:Y:S02]  /*11fe0*/  FMUL.FTZ R42, R0.reuse, R42 ;  /* 0x0000002a002a7220 */ /* 0x040fe40000410000 */
[----:B------:R-:W-:Y:S01]  /*11ff0*/  FMUL.FTZ R43, R0, R43 ;  /* 0x0000002b002b7220 */ /* 0x000fe20000410000 */
[----:B--2---:R-:W-:Y:S01]  /*12000*/  F2FP.BF16.PACK_AB R111, R166, R167 ;  /* 0x000000a7a66f723e */ /* 0x004fe200000010ff */
[----:B------:R-:W-:Y:S01]  /*12010*/  FMUL.FTZ R4, R2, R108 ;  /* 0x0000006c02047220 */ /* 0x000fe20000410000 */
[----:B------:R-:W-:Y:S01]  /*12020*/  F2FP.BF16.PACK_AB R108, R205, R206 ;  /* 0x000000cecd6c723e */ /* 0x000fe200000010ff */
[C---:B------:R-:W-:Y:S01]  /*12030*/  FMUL.FTZ R46, R0.reuse, R46 ;  /* 0x0000002e002e7220 */ /* 0x040fe20000410000 */
[----:B------:R-:W-:Y:S01]  /*12040*/  LDSM.16.MT88.4 R128, [R184+0x800] ;  /* 0x00080000b880783b */ /* 0x000fe20000004200 */
[C---:B------:R-:W-:Y:S02]  /*12050*/  FMUL.FTZ R47, R0.reuse, R47 ;  /* 0x0000002f002f7220 */ /* 0x040fe40000410000 */
[C---:B------:R-:W-:Y:S02]  /*12060*/  FMUL.FTZ R50, R0.reuse, R50 ;  /* 0x0000003200327220 */ /* 0x040fe40000410000 */
[C---:B------:R-:W-:Y:S02]  /*12070*/  FMUL.FTZ R51, R0.reuse, R51 ;  /* 0x0000003300337220 */ /* 0x040fe40000410000 */
[C---:B------:R-:W-:Y:S01]  /*12080*/  FMUL.FTZ R54, R0.reuse, R54 ;  /* 0x0000003600367220 */ /* 0x040fe20000410000 */
[----:B------:R-:W-:Y:S01]  /*12090*/  LDSM.16.MT88.4 R136, [R182+0x2800] ;  /* 0x00280000b688783b */ /* 0x000fe20000004200 */
[----:B------:R-:W-:Y:S02]  /*120a0*/  FMUL.FTZ R55, R0, R55 ;  /* 0x0000003700377220 */ /* 0x000fe40000410000 */
[----:B------:R-:W-:Y:S02]  /*120b0*/  FMUL.FTZ R57, R2, R57 ;  /* 0x0000003902397220 */ /* 0x000fe40000410000 */
[C---:B------:R-:W-:Y:S02]  /*120c0*/  FMUL.FTZ R58, R0.reuse, R58 ;  /* 0x0000003a003a7220 */ /* 0x040fe40000410000 */
[----:B------:R-:W-:Y:S01]  /*120d0*/  FMUL.FTZ R59, R0, R59 ;  /* 0x0000003b003b7220 */ /* 0x000fe20000410000 */
[C---:B---3--:R-:W-:Y:S01]  /*120e0*/  HMMA.16816.F32.BF16 R4, R108.reuse, R12, R4 ;  /* 0x0000000c6c04723c */ /* 0x048fe20000041804 */
[----:B------:R-:W0:Y:S04]  /*120f0*/  LDGDEPBAR ;  /* 0x00000000000079af */ /* 0x000e280000000000 */
[C---:B------:R-:W-:Y:S02]  /*12100*/  FMUL.FTZ R60, R2.reuse, R60 ;  /* 0x0000003c023c7220 */ /* 0x040fe40000410000 */
[C---:B------:R-:W-:Y:S01]  /*12110*/  FMUL.FTZ R12, R2.reuse, R116 ;  /* 0x00000074020c7220 */ /* 0x040fe20000410000 */
[C---:B------:R-:W-:Y:S04]  /*12120*/  HMMA.16816.F32.BF16 R8, R108.reuse, R14, R8 ;  /* 0x0000000e6c08723c */ /* 0x040fe80000041808 */
[----:B------:R-:W-:Y:S02]  /*12130*/  FMUL.FTZ R13, R2, R117 ;  /* 0x00000075020d7220 */ /* 0x000fe40000410000 */
[--C-:B----4-:R-:W-:Y:S02]  /*12140*/  FFMA.FTZ R104, R158, c[0x0][0x2d0], -R103.reuse ;  /* 0x0000b4009e687a23 */ /* 0x110fe40000010867 */
[C---:B------:R-:W-:Y:S02]  /*12150*/  FMUL.FTZ R14, R0.reuse, R118 ;  /* 0x00000076000e7220 */ /* 0x040fe40000410000 */
[----:B------:R2:W3:Y:S02]  /*12160*/  MUFU.EX2 R163, R104 ;  /* 0x0000006800a37308 */ /* 0x0004e40000000800 */
[----:B------:R-:W-:Y:S02]  /*12170*/  FMUL.FTZ R15, R0, R119 ;  /* 0x00000077000f7220 */ /* 0x000fe40000410000 */
[----:B------:R-:W4:Y:S01]  /*12180*/  LDSM.16.MT88.4 R116, [R181+0x2000] ;  /* 0x00200000b574783b */ /* 0x000f220000004200 */
[----:B------:R-:W-:Y:S02]  /*12190*/  FMUL.FTZ R61, R2, R61 ;  /* 0x0000003d023d7220 */ /* 0x000fe40000410000 */
[C---:B------:R-:W-:Y:S02]  /*121a0*/  FMUL.FTZ R62, R0.reuse, R62 ;  /* 0x0000003e003e7220 */ /* 0x040fe40000410000 */
[C---:B------:R-:W-:Y:S03]  /*121b0*/  HMMA.16816.F32.BF16 R12, R108.reuse, R20, R12 ;  /* 0x000000146c0c723c */ /* 0x040fe6000004180c */
        /* <DEDUP_REMOVED lines=11> */
[C---:B------:R-:W-:Y:S03]  /*12270*/  HMMA.16816.F32.BF16 R20, R108.reuse, R28, R20 ;  /* 0x0000001c6c14723c */ /* 0x040fe60000041814 */
[C---:B------:R-:W-:Y:S02]  /*12280*/  FMUL.FTZ R68, R2.reuse, R68 ;  /* 0x0000004402447220 */ /* 0x040fe40000410000 */
[C---:B------:R-:W-:Y:S02]  /*12290*/  FMUL.FTZ R69, R2.reuse, R69 ;  /* 0x0000004502457220 */ /* 0x040fe40000410000 */
[C---:B------:R-:W-:Y:S01]  /*122a0*/  FMUL.FTZ R28, R2.reuse, R132 ;  /* 0x00000084021c7220 */ /* 0x040fe20000410000 */
[C---:B------:R-:W-:Y:S04]  /*122b0*/  HMMA.16816.F32.BF16 R24, R108.reuse, R30, R24 ;  /* 0x0000001e6c18723c */ /* 0x040fe80000041818 */
[----:B------:R-:W-:Y:S02]  /*122c0*/  FMUL.FTZ R29, R2, R133 ;  /* 0x00000085021d7220 */ /* 0x000fe40000410000 */
[--C-:B--2---:R-:W-:Y:S02]  /*122d0*/  FFMA.FTZ R104, R159, c[0x0][0x2d0], -R146.reuse ;  /* 0x0000b4009f687a23 */ /* 0x104fe40000010892 */
[C---:B------:R-:W-:Y:S02]  /*122e0*/  FMUL.FTZ R30, R0.reuse, R134 ;  /* 0x00000086001e7220 */ /* 0x040fe40000410000 */
[----:B------:R2:W-:Y:S02]  /*122f0*/  MUFU.EX2 R175, R104 ;  /* 0x0000006800af7308 */ /* 0x0005e40000000800 */
[C---:B------:R-:W-:Y:S02]  /*12300*/  FMUL.FTZ R31, R0.reuse, R135 ;  /* 0x00000087001f7220 */ /* 0x040fe40000410000 */
[----:B------:R-:W-:Y:S01]  /*12310*/  LDSM.16.MT88.4 R132, [R181+0x2800] ;  /* 0x00280000b584783b */ /* 0x000fe20000004200 */
[C---:B------:R-:W-:Y:S02]  /*12320*/  FMUL.FTZ R70, R0.reuse, R70 ;  /* 0x0000004600467220 */ /* 0x040fe40000410000 */
[----:B------:R-:W-:Y:S02]  /*12330*/  FMUL.FTZ R71, R0, R71 ;  /* 0x0000004700477220 */ /* 0x000fe40000410000 */
[C---:B-1----:R-:W-:Y:S03]  /*12340*/  HMMA.16816.F32.BF16 R28, R108.reuse, R112, R28 ;  /* 0x000000706c1c723c */ /* 0x042fe6000004181c */
[C---:B------:R-:W-:Y:S02]  /*12350*/  FMUL.FTZ R72, R2.reuse, R72 ;  /* 0x0000004802487220 */ /* 0x040fe40000410000 */
[----:B------:R-:W-:Y:S02]  /*12360*/  FMUL.FTZ R73, R2, R73 ;  /* 0x0000004902497220 */ /* 0x000fe40000410000 */
[C---:B------:R-:W-:Y:S01]  /*12370*/  FMUL.FTZ R74, R0.reuse, R74 ;  /* 0x0000004a004a7220 */ /* 0x040fe20000410000 */
[C---:B------:R-:W-:Y:S01]  /*12380*/  HMMA.16816.F32.BF16 R32, R108.reuse, R114, R32 ;  /* 0x000000726c20723c */ /* 0x040fe20000041820 */
[----:B------:R-:W1:Y:S03]  /*12390*/  LDSM.16.MT88.4 R112, [R185+0x2000] ;  /* 0x00200000b970783b */ /* 0x000e660000004200 */
[----:B------:R-:W-:Y:S02]  /*123a0*/  FMUL.FTZ R75, R0, R75 ;  /* 0x0000004b004b7220 */ /* 0x000fe40000410000 */
[C---:B------:R-:W-:Y:S02]  /*123b0*/  FMUL.FTZ R76, R2.reuse, R76 ;  /* 0x0000004c024c7220 */ /* 0x040fe40000410000 */
[C---:B----4-:R-:W-:Y:S04]  /*123c0*/  HMMA.16816.F32.BF16 R36, R108.reuse, R116, R36 ;  /* 0x000000746c24723c */ /* 0x050fe80000041824 */
[----:B------:R-:W-:Y:S02]  /*123d0*/  FMUL.FTZ R77, R2, R77 ;  /* 0x0000004d024d7220 */ /* 0x000fe40000410000 */
[----:B------:R-:W-:Y:S02]  /*123e0*/  FMUL.FTZ R78, R0, R78 ;  /* 0x0000004e004e7220 */ /* 0x000fe40000410000 */
[C---:B------:R-:W-:Y:S01]  /*123f0*/  HMMA.16816.F32.BF16 R40, R108.reuse, R118, R40 ;  /* 0x000000766c28723c */ /* 0x040fe20000041828 */
[----:B------:R-:W4:Y:S03]  /*12400*/  LDSM.16.MT88.4 R116, [R184+0x2000] ;  /* 0x00200000b874783b */ /* 0x000f260000004200 */
[----:B--2---:R-:W-:Y:S02]  /*12410*/  FFMA.FTZ R104, R160, c[0x0][0x2d0], -R146 ;  /* 0x0000b400a0687a23 */ /* 0x004fe40000010892 */
[----:B------:R-:W-:Y:S02]  /*12420*/  FMUL.FTZ R79, R0, R79 ;  /* 0x0000004f004f7220 */ /* 0x000fe40000410000 */
[C---:B------:R-:W-:Y:S01]  /*12430*/  HMMA.16816.F32.BF16 R44, R108.reuse, R120, R44 ;  /* 0x000000786c2c723c */ /* 0x040fe2000004182c */
[----:B------:R2:W5:Y:S03]  /*12440*/  MUFU.EX2 R174, R104 ;  /* 0x0000006800ae7308 */ /* 0x0005660000000800 */
[C---:B------:R-:W-:Y:S02]  /*12450*/  FMUL.FTZ R80, R2.reuse, R80 ;  /* 0x0000005002507220 */ /* 0x040fe40000410000 */
[----:B------:R-:W-:Y:S02]  /*12460*/  FMUL.FTZ R81, R2, R81 ;  /* 0x0000005102517220 */ /* 0x000fe40000410000 */
[C---:B------:R-:W-:Y:S01]  /*12470*/  HMMA.16816.F32.BF16 R48, R108.reuse, R122, R48 ;  /* 0x0000007a6c30723c */ /* 0x040fe20000041830 */
[----:B------:R-:W3:Y:S03]  /*12480*/  LDSM.16.MT88.4 R120, [R181+0x4000] ;  /* 0x00400000b578783b */ /* 0x000ee60000004200 */
[C---:B------:R-:W-:Y:S02]  /*12490*/  FMUL.FTZ R82, R0.reuse, R82 ;  /* 0x0000005200527220 */ /* 0x040fe40000410000 */
[----:B------:R-:W-:Y:S02]  /*124a0*/  FMUL.FTZ R83, R0, R83 ;  /* 0x0000005300537220 */ /* 0x000fe40000410000 */
[C---:B------:R-:W-:Y:S01]  /*124b0*/  FMUL.FTZ R84, R2.reuse, R84 ;  /* 0x0000005402547220 */ /* 0x040fe20000410000 */
[C---:B-1----:R-:W-:Y:S03]  /*124c0*/  HMMA.16816.F32.BF16 R52, R108.reuse, R112, R52 ;  /* 0x000000706c34723c */ /* 0x042fe60000041834 */
[----:B------:R-:W-:Y:S02]  /*124d0*/  FMUL.FTZ R85, R2, R85 ;  /* 0x0000005502557220 */ /* 0x000fe40000410000 */
[C---:B------:R-:W-:Y:S02]  /*124e0*/  FMUL.FTZ R86, R0.reuse, R86 ;  /* 0x0000005600567220 */ /* 0x040fe40000410000 */
[----:B------:R-:W-:Y:S01]  /*124f0*/  FMUL.FTZ R87, R0, R87 ;  /* 0x0000005700577220 */ /* 0x000fe20000410000 */
[C---:B------:R-:W-:Y:S01]  /*12500*/  HMMA.16816.F32.BF16 R56, R108.reuse, R114, R56 ;  /* 0x000000726c38723c */ /* 0x040fe20000041838 */
[----:B------:R-:W1:Y:S03]  /*12510*/  LDSM.16.MT88.4 R112, [R182+0x4000] ;  /* 0x00400000b670783b */ /* 0x000e660000004200 */
[--C-:B--2---:R-:W-:Y:S02]  /*12520*/  FFMA.FTZ R104, R161, c[0x0][0x2d0], -R103.reuse ;  /* 0x0000b400a1687a23 */ /* 0x104fe40000010867 */
[C---:B------:R-:W-:Y:S02]  /*12530*/  FMUL.FTZ R88, R2.reuse, R88 ;  /* 0x0000005802587220 */ /* 0x040fe40000410000 */
[C---:B----4-:R-:W-:Y:S01]  /*12540*/  HMMA.16816.F32.BF16 R60, R108.reuse, R116, R60 ;  /* 0x000000746c3c723c */ /* 0x050fe2000004183c */
[----:B------:R2:W-:Y:S03]  /*12550*/  MUFU.EX2 R161, R104 ;  /* 0x0000006800a17308 */ /* 0x0005e60000000800 */
[----:B------:R-:W-:Y:S02]  /*12560*/  FMUL.FTZ R89, R2, R89 ;  /* 0x0000005902597220 */ /* 0x000fe40000410000 */
[C---:B------:R-:W-:Y:S02]  /*12570*/  FMUL.FTZ R90, R0.reuse, R90 ;  /* 0x0000005a005a7220 */ /* 0x040fe40000410000 */
[C---:B------:R-:W-:Y:S01]  /*12580*/  HMMA.16816.F32.BF16 R64, R108.reuse, R118, R64 ;  /* 0x000000766c40723c */ /* 0x040fe20000041840 */
[----:B------:R-:W4:Y:S03]  /*12590*/  LDSM.16.MT88.4 R116, [R185+0x4000] ;  /* 0x00400000b974783b */ /* 0x000f260000004200 */
[----:B------:R-:W-:Y:S02]  /*125a0*/  FMUL.FTZ R91, R0, R91 ;  /* 0x0000005b005b7220 */ /* 0x000fe40000410000 */
[C---:B------:R-:W-:Y:S02]  /*125b0*/  FMUL.FTZ R92, R2.reuse, R92 ;  /* 0x0000005c025c7220 */ /* 0x040fe40000410000 */
[C---:B---3--:R-:W-:Y:S04]  /*125c0*/  HMMA.16816.F32.BF16 R68, R108.reuse, R120, R68 ;  /* 0x000000786c44723c */ /* 0x048fe80000041844 */
[----:B------:R-:W-:Y:S02]  /*125d0*/  FMUL.FTZ R93, R2, R93 ;  /* 0x0000005d025d7220 */ /* 0x000fe40000410000 */
[----:B------:R-:W-:Y:S02]  /*125e0*/  FMUL.FTZ R94, R0, R94 ;  /* 0x0000005e005e7220 */ /* 0x000fe40000410000 */
[C---:B------:R-:W-:Y:S01]  /*125f0*/  HMMA.16816.F32.BF16 R72, R108.reuse, R122, R72 ;  /* 0x0000007a6c48723c */ /* 0x040fe20000041848 */
[----:B------:R-:W3:Y:S03]  /*12600*/  LDSM.16.MT88.4 R120, [R184+0x4000] ;  /* 0x00400000b878783b */ /* 0x000ee60000004200 */
[----:B--2---:R-:W-:Y:S02]  /*12610*/  FFMA.FTZ R104, R162, c[0x0][0x2d0], -R103 ;  /* 0x0000b400a2687a23 */ /* 0x004fe40000010867 */
[----:B------:R-:W-:Y:S02]  /*12620*/  FMUL.FTZ R95, R0, R95 ;  /* 0x0000005f005f7220 */ /* 0x000fe40000410000 */
[----:B------:R2:W2:Y:S01]  /*12630*/  MUFU.EX2 R160, R104 ;  /* 0x0000006800a07308 */ /* 0x0004a20000000800 */
[C---:B-1----:R-:W-:Y:S03]  /*12640*/  HMMA.16816.F32.BF16 R76, R108.reuse, R112, R76 ;  /* 0x000000706c4c723c */ /* 0x042fe6000004184c */
[C---:B------:R-:W-:Y:S02]  /*12650*/  FMUL.FTZ R96, R2.reuse, R96 ;  /* 0x0000006002607220 */ /* 0x040fe40000410000 */
[----:B------:R-:W-:Y:S02]  /*12660*/  FMUL.FTZ R97, R2, R97 ;  /* 0x0000006102617220 */ /* 0x000fe40000410000 */
[C---:B------:R-:W-:Y:S01]  /*12670*/  FMUL.FTZ R98, R0.reuse, R98 ;  /* 0x0000006200627220 */ /* 0x040fe20000410000 */
[C---:B------:R-:W-:Y:S01]  /*12680*/  HMMA.16816.F32.BF16 R80, R108.reuse, R114, R80 ;  /* 0x000000726c50723c */ /* 0x040fe20000041850 */
[----:B------:R-:W1:Y:S03]  /*12690*/  LDSM.16.MT88.4 R112, [R181+0x800] ;  /* 0x00080000b570783b */ /* 0x000e660000004200 */
[----:B------:R-:W-:Y:S02]  /*126a0*/  FMUL.FTZ R99, R0, R99 ;  /* 0x0000006300637220 */ /* 0x000fe40000410000 */
[----:B------:R-:W-:Y:S02]  /*126b0*/  FFMA.FTZ R2, R2, R221, R206 ;  /* 0x000000dd02027223 */ /* 0x000fe400000100ce */
[C---:B----4-:R-:W-:Y:S04]  /*126c0*/  HMMA.16816.F32.BF16 R84, R108.reuse, R116, R84 ;  /* 0x000000746c54723c */ /* 0x050fe80000041854 */
[----:B------:R-:W-:Y:S02]  /*126d0*/  FFMA.FTZ R0, R0, R222, R169 ;  /* 0x000000de00007223 */ /* 0x000fe400000100a9 */
[----:B------:R-:W-:Y:S02]  /*126e0*/  FADD.FTZ R2, R205, R2 ;  /* 0x00000002cd027221 */ /* 0x000fe40000010000 */
[C---:B------:R-:W-:Y:S01]  /*126f0*/  HMMA.16816.F32.BF16 R88, R108.reuse, R118, R88 ;  /* 0x000000766c58723c */ /* 0x040fe20000041858 */
[----:B------:R-:W4:Y:S03]  /*12700*/  LDSM.16.MT88.4 R116, [R182+0x800] ;  /* 0x00080000b674783b */ /* 0x000f260000004200 */
[----:B--2---:R-:W-:Y:S02]  /*12710*/  FFMA.FTZ R104, R164, c[0x0][0x2d0], -R146 ;  /* 0x0000b400a4687a23 */ /* 0x004fe40000010892 */
[----:B------:R-:W-:Y:S02]  /*12720*/  FADD.FTZ R0, R168, R0 ;  /* 0x00000000a8007221 */ /* 0x000fe40000010000 */
[C---:B---3--:R-:W-:Y:S01]  /*12730*/  HMMA.16816.F32.BF16 R92, R108.reuse, R120, R92 ;  /* 0x000000786c5c723c */ /* 0x048fe2000004185c */
[----:B------:R2:W3:Y:S03]  /*12740*/  MUFU.EX2 R173, R104 ;  /* 0x0000006800ad7308 */ /* 0x0004e60000000800 */
[----:B------:R-:W-:Y:S02]  /*12750*/  FADD.FTZ R2, R179, R2 ;  /* 0x00000002b3027221 */ /* 0x000fe40000010000 */
[----:B------:R-:W-:Y:S02]  /*12760*/  FADD.FTZ R0, R167, R0 ;  /* 0x00000000a7007221 */ /* 0x000fe40000010000 */
[----:B------:R-:W-:Y:S01]  /*12770*/  HMMA.16816.F32.BF16 R96, R108, R122, R96 ;  /* 0x0000007a6c60723c */ /* 0x000fe20000041860 */
[----:B------:R-:W-:Y:S03]  /*12780*/  LDSM.16.MT88.4 R120, [R181+0x4800] ;  /* 0x00480000b578783b */ /* 0x000fe60000004200 */
[----:B------:R-:W-:Y:S02]  /*12790*/  FADD.FTZ R2, R178, R2 ;  /* 0x00000002b2027221 */ /* 0x000fe40000010000 */
[----:B------:R-:W-:Y:S01]  /*127a0*/  FADD.FTZ R0, R166, R0 ;  /* 0x00000000a6007221 */ /* 0x000fe20000010000 */
[----:B------:R-:W-:Y:S01]  /*127b0*/  F2FP.BF16.PACK_AB R108, R176, R177 ;  /* 0x000000b1b06c723e */ /* 0x000fe200000010ff */
[----:B------:R-:W-:Y:S01]  /*127c0*/  FADD.FTZ R2, R177, R2 ;  /* 0x00000002b1027221 */ /* 0x000fe20000010000 */
[----:B------:R-:W-:Y:S03]  /*127d0*/  F2FP.BF16.PACK_AB R109, R163, R165 ;  /* 0x000000a5a36d723e */ /* 0x000fe600000010ff */
[----:B-----5:R-:W-:Y:S01]  /*127e0*/  F2FP.BF16.PACK_AB R110, R174, R175 ;  /* 0x000000afae6e723e */ /* 0x020fe200000010ff */
[----:B------:R-:W-:Y:S01]  /*127f0*/  FADD.FTZ R0, R165, R0 ;  /* 0x00000000a5007221 */ /* 0x000fe20000010000 */
[----:B------:R-:W-:Y:S01]  /*12800*/  F2FP.BF16.PACK_AB R111, R160, R161 ;  /* 0x000000a1a06f723e */ /* 0x000fe200000010ff */
[----:B------:R-:W-:Y:S02]  /*12810*/  FADD.FTZ R2, R176, R2 ;  /* 0x00000002b0027221 */ /* 0x000fe40000010000 */
[----:B--2---:R-:W-:Y:S02]  /*12820*/  FFMA.FTZ R104, R172, c[0x0][0x2d0], -R146 ;  /* 0x0000b400ac687a23 */ /* 0x004fe40000010892 */
[----:B------:R-:W-:Y:S02]  /*12830*/  FADD.FTZ R0, R163, R0 ;  /* 0x00000000a3007221 */ /* 0x000fe40000010000 */
[C---:B-1----:R-:W-:Y:S01]  /*12840*/  HMMA.16816.F32.BF16 R4, R108.reuse, R112, R4 ;  /* 0x000000706c04723c */ /* 0x042fe20000041804 */
[----:B------:R1:W2:Y:S02]  /*12850*/  MUFU.EX2 R172, R104 ;  /* 0x0000006800ac7308 */ /* 0x0002a40000000800 */
[----:B------:R-:W-:Y:S02]  /*12860*/  FADD.FTZ R2, R175, R2 ;  /* 0x00000002af027221 */ /* 0x000fe40000010000 */
[----:B------:R-:W-:Y:S02]  /*12870*/  FADD.FTZ R0, R161, R0 ;  /* 0x00000000a1007221 */ /* 0x000fe40000010000 */
[----:B------:R-:W-:Y:S01]  /*12880*/  FADD.FTZ R2, R174, R2 ;  /* 0x00000002ae027221 */ /* 0x000fe20000010000 */
[C---:B------:R-:W-:Y:S01]  /*12890*/  HMMA.16816.F32.BF16 R8, R108.reuse, R114, R8 ;  /* 0x000000726c08723c */ /* 0x040fe20000041808 */
[----:B------:R-:W5:Y:S03]  /*128a0*/  LDSM.16.MT88.4 R112, [R185+0x2800] ;  /* 0x00280000b970783b */ /* 0x000f660000004200 */
[----:B------:R-:W-:Y:S02]  /*128b0*/  FADD.FTZ R0, R160, R0 ;  /* 0x00000000a0007221 */ /* 0x000fe40000010000 */
[----:B---3--:R-:W-:Y:S02]  /*128c0*/  FADD.FTZ R2, R173, R2 ;  /* 0x00000002ad027221 */ /* 0x008fe40000010000 */
[C---:B----4-:R-:W-:Y:S08]  /*128d0*/  HMMA.16816.F32.BF16 R12, R108.reuse, R116, R12 ;  /* 0x000000746c0c723c */ /* 0x050ff0000004180c */
[C---:B------:R-:W-:Y:S01]  /*128e0*/  HMMA.16816.F32.BF16 R16, R108.reuse, R118, R16 ;  /* 0x000000766c10723c */ /* 0x040fe20000041810 */
[----:B------:R-:W3:Y:S03]  /*128f0*/  LDSM.16.MT88.4 R116, [R184+0x2800] ;  /* 0x00280000b874783b */ /* 0x000ee60000004200 */
[--C-:B-1----:R-:W-:Y:S02]  /*12900*/  FFMA.FTZ R104, R207, c[0x0][0x2d0], -R103.reuse ;  /* 0x0000b400cf687a23 */ /* 0x102fe40000010867 */
[----:B--2---:R-:W-:Y:S02]  /*12910*/  FADD.FTZ R2, R172, R2 ;  /* 0x00000002ac027221 */ /* 0x004fe40000010000 */
[C---:B------:R-:W-:Y:S01]  /*12920*/  HMMA.16816.F32.BF16 R20, R108.reuse, R124, R20 ;  /* 0x0000007c6c14723c */ /* 0x040fe20000041814 */
[----:B------:R1:W2:Y:S07]  /*12930*/  MUFU.EX2 R157, R104 ;  /* 0x00000068009d7308 */ /* 0x0002ae0000000800 */
[C---:B------:R-:W-:Y:S01]  /*12940*/  HMMA.16816.F32.BF16 R24, R108.reuse, R126, R24 ;  /* 0x0000007e6c18723c */ /* 0x040fe20000041818 */
[----:B------:R-:W4:Y:S07]  /*12950*/  LDSM.16.MT88.4 R124, [R182+0x4800] ;  /* 0x00480000b67c783b */ /* 0x000f2e0000004200 */
[C---:B------:R-:W-:Y:S08]  /*12960*/  HMMA.16816.F32.BF16 R28, R108.reuse, R128, R28 ;  /* 0x000000806c1c723c */ /* 0x040ff0000004181c */
[C---:B------:R-:W-:Y:S01]  /*12970*/  HMMA.16816.F32.BF16 R32, R108.reuse, R130, R32 ;  /* 0x000000826c20723c */ /* 0x040fe20000041820 */
[----:B------:R-:W-:Y:S03]  /*12980*/  LDSM.16.MT88.4 R128, [R182+0x1000] ;  /* 0x00100000b680783b */ /* 0x000fe60000004200 */
[--C-:B-1----:R-:W-:Y:S02]  /*12990*/  FFMA.FTZ R104, R209, c[0x0][0x2d0], -R103.reuse ;  /* 0x0000b400d1687a23 */ /* 0x102fe40000010867 */
[----:B--2---:R-:W-:Y:S02]  /*129a0*/  FADD.FTZ R0, R157, R0 ;  /* 0x000000009d007221 */ /* 0x004fe40000010000 */
        /* <DEDUP_REMOVED lines=9> */
[C---:B-----5:R-:W-:Y:S01]  /*12a40*/  HMMA.16816.F32.BF16 R52, R108.reuse, R112, R52 ;  /* 0x000000706c34723c */ /* 0x060fe20000041834 */
[----:B------:R1:W2:Y:S07]  /*12a50*/  MUFU.EX2 R171, R104 ;  /* 0x0000006800ab7308 */ /* 0x0002ae0000000800 */
[C---:B------:R-:W-:Y:S01]  /*12a60*/  HMMA.16816.F32.BF16 R56, R108.reuse, R114, R56 ;  /* 0x000000726c38723c */ /* 0x040fe20000041838 */
[----:B------:R-:W5:Y:S07]  /*12a70*/  LDSM.16.MT88.4 R112, [R185+0x4800] ;  /* 0x00480000b970783b */ /* 0x000f6e0000004200 */
[C---:B---3--:R-:W-:Y:S08]  /*12a80*/  HMMA.16816.F32.BF16 R60, R108.reuse, R116, R60 ;  /* 0x000000746c3c723c */ /* 0x048ff0000004183c */
[C---:B------:R-:W-:Y:S01]  /*12a90*/  HMMA.16816.F32.BF16 R64, R108.reuse, R118, R64 ;  /* 0x000000766c40723c */ /* 0x040fe20000041840 */
[----:B------:R-:W3:Y:S03]  /*12aa0*/  LDSM.16.MT88.4 R116, [R184+0x4800] ;  /* 0x00480000b874783b */ /* 0x000ee60000004200 */
[----:B-1----:R-:W-:Y:S02]  /*12ab0*/  FFMA.FTZ R104, R210, c[0x0][0x2d0], -R146 ;  /* 0x0000b400d2687a23 */ /* 0x002fe40000010892 */
[----:B--2---:R-:W-:Y:S02]  /*12ac0*/  FADD.FTZ R2, R171, R2 ;  /* 0x00000002ab027221 */ /* 0x004fe40000010000 */
[C---:B------:R-:W-:Y:S01]  /*12ad0*/  HMMA.16816.F32.BF16 R68, R108.reuse, R120, R68 ;  /* 0x000000786c44723c */ /* 0x040fe20000041844 */
[----:B------:R1:W-:Y:S07]  /*12ae0*/  MUFU.EX2 R170, R104 ;  /* 0x0000006800aa7308 */ /* 0x0003ee0000000800 */
[C---:B------:R-:W-:Y:S01]  /*12af0*/  HMMA.16816.F32.BF16 R72, R108.reuse, R122, R72 ;  /* 0x0000007a6c48723c */ /* 0x040fe20000041848 */
[----:B------:R-:W2:Y:S07]  /*12b00*/  LDSM.16.MT88.4 R120, [R181+0x1000] ;  /* 0x00100000b578783b */ /* 0x000eae0000004200 */
[C---:B----4-:R-:W-:Y:S08]  /*12b10*/  HMMA.16816.F32.BF16 R76, R108.reuse, R124, R76 ;  /* 0x0000007c6c4c723c */ /* 0x050ff0000004184c */
[C---:B------:R-:W-:Y:S01]  /*12b20*/  HMMA.16816.F32.BF16 R80, R108.reuse, R126, R80 ;  /* 0x0000007e6c50723c */ /* 0x040fe20000041850 */
[----:B------:R-:W4:Y:S03]  /*12b30*/  LDSM.16.MT88.4 R124, [R181+0x3000] ;  /* 0x00300000b57c783b */ /* 0x000f260000004200 */
[--C-:B-1----:R-:W-:Y:S04]  /*12b40*/  FFMA.FTZ R104, R211, c[0x0][0x2d0], -R103.reuse ;  /* 0x0000b400d3687a23 */ /* 0x102fe80000010867 */
[C---:B-----5:R-:W-:Y:S01]  /*12b50*/  HMMA.16816.F32.BF16 R84, R108.reuse, R112, R84 ;  /* 0x000000706c54723c */ /* 0x060fe20000041854 */
[----:B------:R1:W5:Y:S07]  /*12b60*/  MUFU.EX2 R155, R104 ;  /* 0x00000068009b7308 */ /* 0x00036e0000000800 */
[C---:B------:R-:W-:Y:S01]  /*12b70*/  HMMA.16816.F32.BF16 R88, R108.reuse, R114, R88 ;  /* 0x000000726c58723c */ /* 0x040fe20000041858 */
[----:B------:R-:W2:Y:S07]  /*12b80*/  LDSM.16.MT88.4 R112, [R182+0x3000] ;  /* 0x00300000b670783b */ /* 0x000eae0000004200 */
[C---:B---3--:R-:W-:Y:S08]  /*12b90*/  HMMA.16816.F32.BF16 R92, R108.reuse, R116, R92 ;  /* 0x000000746c5c723c */ /* 0x048ff0000004185c */
[----:B------:R-:W-:Y:S01]  /*12ba0*/  HMMA.16816.F32.BF16 R96, R108, R118, R96 ;  /* 0x000000766c60723c */ /* 0x000fe20000041860 */
[----:B------:R-:W3:Y:S03]  /*12bb0*/  LDSM.16.MT88.4 R116, [R185+0x3000] ;  /* 0x00300000b974783b */ /* 0x000ee60000004200 */
[--C-:B-1----:R-:W-:Y:S02]  /*12bc0*/  FFMA.FTZ R104, R212, c[0x0][0x2d0], -R103.reuse ;  /* 0x0000b400d4687a23 */ /* 0x102fe40000010867 */
[----:B-----5:R-:W-:Y:S01]  /*12bd0*/  FADD.FTZ R0, R155, R0 ;  /* 0x000000009b007221 */ /* 0x020fe20000010000 */
[----:B------:R-:W-:Y:S01]  /*12be0*/  F2FP.BF16.PACK_AB R108, R172, R173 ;  /* 0x000000adac6c723e */ /* 0x000fe200000010ff */
[----:B------:R1:W5:Y:S01]  /*12bf0*/  MUFU.EX2 R154, R104 ;  /* 0x00000068009a7308 */ /* 0x0003620000000800 */
[----:B------:R-:W-:Y:S03]  /*12c00*/  F2FP.BF16.PACK_AB R109, R156, R157 ;  /* 0x0000009d9c6d723e */ /* 0x000fe600000010ff */
[----:B------:R-:W-:Y:S01]  /*12c10*/  F2FP.BF16.PACK_AB R110, R170, R171 ;  /* 0x000000abaa6e723e */ /* 0x000fe200000010ff */
[--C-:B-1----:R-:W-:Y:S01]  /*12c20*/  FFMA.FTZ R104, R215, c[0x0][0x2d0], -R146.reuse ;  /* 0x0000b400d7687a23 */ /* 0x102fe20000010892 */
[----:B-----5:R-:W-:Y:S04]  /*12c30*/  F2FP.BF16.PACK_AB R111, R154, R155 ;  /* 0x0000009b9a6f723e */ /* 0x020fe800000010ff */
[----:B------:R1:W-:Y:S03]  /*12c40*/  MUFU.EX2 R164, R104 ;  /* 0x0000006800a47308 */ /* 0x0003e60000000800 */
[C---:B--2---:R-:W-:Y:S08]  /*12c50*/  HMMA.16816.F32.BF16 R4, R108.reuse, R120, R4 ;  /* 0x000000786c04723c */ /* 0x044ff00000041804 */
[C---:B------:R-:W-:Y:S01]  /*12c60*/  HMMA.16816.F32.BF16 R8, R108.reuse, R122, R8 ;  /* 0x0000007a6c08723c */ /* 0x040fe20000041808 */
[----:B------:R-:W2:Y:S07]  /*12c70*/  LDSM.16.MT88.4 R120, [R184+0x3000] ;  /* 0x00300000b878783b */ /* 0x000eae0000004200 */
[C---:B------:R-:W-:Y:S04]  /*12c80*/  HMMA.16816.F32.BF16 R12, R108.reuse, R128, R12 ;  /* 0x000000806c0c723c */ /* 0x040fe8000004180c */
[--C-:B-1----:R-:W-:Y:S04]  /*12c90*/  FFMA.FTZ R104, R216, c[0x0][0x2d0], -R146.reuse ;  /* 0x0000b400d8687a23 */ /* 0x102fe80000010892 */
[C---:B------:R-:W-:Y:S01]  /*12ca0*/  HMMA.16816.F32.BF16 R16, R108.reuse, R130, R16 ;  /* 0x000000826c10723c */ /* 0x040fe20000041810 */
[----:B------:R1:W5:Y:S01]  /*12cb0*/  MUFU.EX2 R162, R104 ;  /* 0x0000006800a27308 */ /* 0x0003620000000800 */
[----:B------:R-:W-:Y:S06]  /*12cc0*/  LDSM.16.MT88.4 R128, [R185+0x5000] ;  /* 0x00500000b980783b */ /* 0x000fec0000004200 */
[C---:B------:R-:W-:Y:S08]  /*12cd0*/  HMMA.16816.F32.BF16 R20, R108.reuse, R132, R20 ;  /* 0x000000846c14723c */ /* 0x040ff00000041814 */
[C---:B------:R-:W-:Y:S01]  /*12ce0*/  HMMA.16816.F32.BF16 R24, R108.reuse, R134, R24 ;  /* 0x000000866c18723c */ /* 0x040fe20000041818 */
[----:B------:R-:W-:Y:S07]  /*12cf0*/  LDSM.16.MT88.4 R132, [R184+0x5000] ;  /* 0x00500000b884783b */ /* 0x000fee0000004200 */
[C---:B------:R-:W-:Y:S04]  /*12d00*/  HMMA.16816.F32.BF16 R28, R108.reuse, R136, R28 ;  /* 0x000000886c1c723c */ /* 0x040fe8000004181c */
[--C-:B-1----:R-:W-:Y:S04]  /*12d10*/  FFMA.FTZ R104, R217, c[0x0][0x2d0], -R103.reuse ;  /* 0x0000b400d9687a23 */ /* 0x102fe80000010867 */
[C---:B------:R-:W-:Y:S01]  /*12d20*/  HMMA.16816.F32.BF16 R32, R108.reuse, R138, R32 ;  /* 0x0000008a6c20723c */ /* 0x040fe20000041820 */
[----:B------:R1:W-:Y:S01]  /*12d30*/  MUFU.EX2 R153, R104 ;  /* 0x0000006800997308 */ /* 0x0003e20000000800 */
[----:B------:R-:W-:Y:S06]  /*12d40*/  LDSM.16.MT88.4 R136, [R184+0x1800] ;  /* 0x00180000b888783b */ /* 0x000fec0000004200 */
[C---:B----4-:R-:W-:Y:S08]  /*12d50*/  HMMA.16816.F32.BF16 R36, R108.reuse, R124, R36 ;  /* 0x0000007c6c24723c */ /* 0x050ff00000041824 */
[C---:B------:R-:W-:Y:S01]  /*12d60*/  HMMA.16816.F32.BF16 R40, R108.reuse, R126, R40 ;  /* 0x0000007e6c28723c */ /* 0x040fe20000041828 */
[----:B------:R-:W-:Y:S07]  /*12d70*/  LDSM.16.MT88.4 R124, [R182+0x5000] ;  /* 0x00500000b67c783b */ /* 0x000fee0000004200 */
[C---:B------:R-:W-:Y:S04]  /*12d80*/  HMMA.16816.F32.BF16 R44, R108.reuse, R112, R44 ;  /* 0x000000706c2c723c */ /* 0x040fe8000004182c */
[--C-:B-1----:R-:W-:Y:S04]  /*12d90*/  FFMA.FTZ R104, R218, c[0x0][0x2d0], -R103.reuse ;  /* 0x0000b400da687a23 */ /* 0x102fe80000010867 */
[C---:B------:R-:W-:Y:S01]  /*12da0*/  HMMA.16816.F32.BF16 R48, R108.reuse, R114, R48 ;  /* 0x000000726c30723c */ /* 0x040fe20000041830 */
[----:B------:R1:W4:Y:S01]  /*12db0*/  MUFU.EX2 R152, R104 ;  /* 0x0000006800987308 */ /* 0x0003220000000800 */
[----:B------:R-:W4:Y:S06]  /*12dc0*/  LDSM.16.MT88.4 R112, [R181+0x5000] ;  /* 0x00500000b570783b */ /* 0x000f2c0000004200 */
[C---:B---3--:R-:W-:Y:S08]  /*12dd0*/  HMMA.16816.F32.BF16 R52, R108.reuse, R116, R52 ;  /* 0x000000746c34723c */ /* 0x048ff00000041834 */
[C---:B------:R-:W-:Y:S01]  /*12de0*/  HMMA.16816.F32.BF16 R56, R108.reuse, R118, R56 ;  /* 0x000000766c38723c */ /* 0x040fe20000041838 */
[----:B------:R-:W3:Y:S07]  /*12df0*/  LDSM.16.MT88.4 R116, [R181+0x1800] ;  /* 0x00180000b574783b */ /* 0x000eee0000004200 */
[C---:B--2---:R-:W-:Y:S04]  /*12e00*/  HMMA.16816.F32.BF16 R60, R108.reuse, R120, R60 ;  /* 0x000000786c3c723c */ /* 0x044fe8000004183c */
[--C-:B-1----:R-:W-:Y:S04]  /*12e10*/  FFMA.FTZ R104, R219, c[0x0][0x2d0], -R146.reuse ;  /* 0x0000b400db687a23 */ /* 0x102fe80000010892 */
[C---:B------:R-:W-:Y:S01]  /*12e20*/  HMMA.16816.F32.BF16 R64, R108.reuse, R122, R64 ;  /* 0x0000007a6c40723c */ /* 0x040fe20000041840 */
[----:B------:R1:W-:Y:S01]  /*12e30*/  MUFU.EX2 R159, R104 ;  /* 0x00000068009f7308 */ /* 0x0003e20000000800 */
[----:B------:R-:W2:Y:S06]  /*12e40*/  LDSM.16.MT88.4 R120, [R182+0x1800] ;  /* 0x00180000b678783b */ /* 0x000eac0000004200 */
[C---:B----4-:R-:W-:Y:S08]  /*12e50*/  HMMA.16816.F32.BF16 R68, R108.reuse, R112, R68 ;  /* 0x000000706c44723c */ /* 0x050ff00000041844 */
[C---:B------:R-:W-:Y:S04]  /*12e60*/  HMMA.16816.F32.BF16 R72, R108.reuse, R114, R72 ;  /* 0x000000726c48723c */ /* 0x040fe80000041848 */
[----:B-1----:R-:W-:Y:S04]  /*12e70*/  FFMA.FTZ R104, R220, c[0x0][0x2d0], -R146 ;  /* 0x0000b400dc687a23 */ /* 0x002fe80000010892 */
[C---:B------:R-:W-:Y:S01]  /*12e80*/  HMMA.16816.F32.BF16 R76, R108.reuse, R124, R76 ;  /* 0x0000007c6c4c723c */ /* 0x040fe2000004184c */
[----:B------:R1:W4:Y:S07]  /*12e90*/  MUFU.EX2 R158, R104 ;  /* 0x00000068009e7308 */ /* 0x00032e0000000800 */
[C---:B------:R-:W-:Y:S08]  /*12ea0*/  HMMA.16816.F32.BF16 R80, R108.reuse, R126, R80 ;  /* 0x0000007e6c50723c */ /* 0x040ff00000041850 */
[C---:B------:R-:W-:Y:S08]  /*12eb0*/  HMMA.16816.F32.BF16 R84, R108.reuse, R128, R84 ;  /* 0x000000806c54723c */ /* 0x040ff00000041854 */
[C---:B------:R-:W-:Y:S01]  /*12ec0*/  HMMA.16816.F32.BF16 R88, R108.reuse, R130, R88 ;  /* 0x000000826c58723c */ /* 0x040fe20000041858 */
[----:B------:R-:W2:Y:S03]  /*12ed0*/  LDSM.16.MT88.4 R128, [R185+0x1800] ;  /* 0x00180000b980783b */ /* 0x000ea60000004200 */
[--C-:B-1----:R-:W-:Y:S01]  /*12ee0*/  FFMA.FTZ R104, R144, c[0x0][0x2d0], -R103.reuse ;  /* 0x0000b40090687a23 */ /* 0x102fe20000010867 */
[----:B-----5:R-:W-:Y:S01]  /*12ef0*/  F2FP.BF16.PACK_AB R144, R162, R164 ;  /* 0x000000a4a290723e */ /* 0x020fe200000010ff */
[----:B------:R-:W-:Y:S01]  /*12f00*/  FFMA.FTZ R103, R145, c[0x0][0x2d0], -R103 ;  /* 0x0000b40091677a23 */ /* 0x000fe20000010867 */
[----:B------:R-:W-:Y:S01]  /*12f10*/  F2FP.BF16.PACK_AB R145, R152, R153 ;  /* 0x000000999891723e */ /* 0x000fe200000010ff */
[C---:B------:R-:W-:Y:S02]  /*12f20*/  HMMA.16816.F32.BF16 R92, R108.reuse, R132, R92 ;  /* 0x000000846c5c723c */ /* 0x040fe4000004185c */
[----:B------:R-:W-:Y:S02]  /*12f30*/  MUFU.EX2 R104, R104 ;  /* 0x0000006800687308 */ /* 0x000fe40000000800 */
[----:B----4-:R-:W-:Y:S04]  /*12f40*/  F2FP.BF16.PACK_AB R146, R158, R159 ;  /* 0x0000009f9e92723e */ /* 0x010fe800000010ff */
[----:B------:R-:W-:Y:S04]  /*12f50*/  HMMA.16816.F32.BF16 R96, R108, R134, R96 ;  /* 0x000000866c60723c */ /* 0x000fe80000041860 */
[----:B------:R-:W1:Y:S02]  /*12f60*/  MUFU.EX2 R103, R103 ;  /* 0x0000006700677308 */ /* 0x000e640000000800 */
[----:B-1----:R-:W-:Y:S07]  /*12f70*/  F2FP.BF16.PACK_AB R147, R103, R104 ;  /* 0x000000686793723e */ /* 0x002fee00000010ff */
[C---:B---3--:R-:W-:Y:S01]  /*12f80*/  HMMA.16816.F32.BF16 R108, R144.reuse, R116, R4 ;  /* 0x00000074906c723c */ /* 0x048fe20000041804 */
[----:B------:R-:W1:Y:S07]  /*12f90*/  LDSM.16.MT88.4 R4, [R181+0x3800] ;  /* 0x00380000b504783b */ /* 0x000e6e0000004200 */
[C---:B------:R-:W-:Y:S01]  /*12fa0*/  HMMA.16816.F32.BF16 R112, R144.reuse, R118, R8 ;  /* 0x000000769070723c */ /* 0x040fe20000041808 */
[----:B------:R-:W3:Y:S07]  /*12fb0*/  LDSM.16.MT88.4 R8, [R182+0x3800] ;  /* 0x00380000b608783b */ /* 0x000eee0000004200 */
[C---:B--2---:R-:W-:Y:S01]  /*12fc0*/  HMMA.16816.F32.BF16 R116, R144.reuse, R120, R12 ;  /* 0x000000789074723c */ /* 0x044fe2000004180c */
[----:B------:R-:W2:Y:S07]  /*12fd0*/  LDSM.16.MT88.4 R12, [R185+0x3800] ;  /* 0x00380000b90c783b */ /* 0x000eae0000004200 */
[C---:B------:R-:W-:Y:S01]  /*12fe0*/  HMMA.16816.F32.BF16 R120, R144.reuse, R122, R16 ;  /* 0x0000007a9078723c */ /* 0x040fe20000041810 */
[----:B------:R-:W4:Y:S07]  /*12ff0*/  LDSM.16.MT88.4 R16, [R181+0x5800] ;  /* 0x00580000b510783b */ /* 0x000f2e0000004200 */
[C---:B------:R-:W-:Y:S01]  /*13000*/  HMMA.16816.F32.BF16 R124, R144.reuse, R128, R20 ;  /* 0x00000080907c723c */ /* 0x040fe20000041814 */
[----:B------:R-:W5:Y:S07]  /*13010*/  LDSM.16.MT88.4 R20, [R182+0x5800] ;  /* 0x00580000b614783b */ /* 0x000f6e0000004200 */
[C---:B------:R-:W-:Y:S08]  /*13020*/  HMMA.16816.F32.BF16 R128, R144.reuse, R130, R24 ;  /* 0x000000829080723c */ /* 0x040ff00000041818 */
[C---:B------:R-:W-:Y:S08]  /*13030*/  HMMA.16816.F32.BF16 R132, R144.reuse, R136, R28 ;  /* 0x000000889084723c */ /* 0x040ff0000004181c */
[C---:B------:R-:W-:Y:S08]  /*13040*/  HMMA.16816.F32.BF16 R136, R144.reuse, R138, R32 ;  /* 0x0000008a9088723c */ /* 0x040ff00000041820 */
[C---:B-1----:R-:W-:Y:S08]  /*13050*/  HMMA.16816.F32.BF16 R36, R144.reuse, R4, R36 ;  /* 0x000000049024723c */ /* 0x042ff00000041824 */
[C---:B------:R-:W-:Y:S01]  /*13060*/  HMMA.16816.F32.BF16 R40, R144.reuse, R6, R40 ;  /* 0x000000069028723c */ /* 0x040fe20000041828 */
[----:B------:R-:W1:Y:S07]  /*13070*/  LDSM.16.MT88.4 R4, [R185+0x5800] ;  /* 0x00580000b904783b */ /* 0x000e6e0000004200 */
[C---:B---3--:R-:W-:Y:S08]  /*13080*/  HMMA.16816.F32.BF16 R44, R144.reuse, R8, R44 ;  /* 0x00000008902c723c */ /* 0x048ff0000004182c */
[C---:B------:R-:W-:Y:S01]  /*13090*/  HMMA.16816.F32.BF16 R48, R144.reuse, R10, R48 ;  /* 0x0000000a9030723c */ /* 0x040fe20000041830 */
[----:B------:R-:W3:Y:S07]  /*130a0*/  LDSM.16.MT88.4 R8, [R184+0x5800] ;  /* 0x00580000b808783b */ /* 0x000eee0000004200 */
[C---:B--2---:R-:W-:Y:S08]  /*130b0*/  HMMA.16816.F32.BF16 R52, R144.reuse, R12, R52 ;  /* 0x0000000c9034723c */ /* 0x044ff00000041834 */
[C---:B------:R-:W-:Y:S08]  /*130c0*/  HMMA.16816.F32.BF16 R56, R144.reuse, R14, R56 ;  /* 0x0000000e9038723c */ /* 0x040ff00000041838 */
[C---:B------:R-:W-:Y:S08]  /*130d0*/  HMMA.16816.F32.BF16 R60, R144.reuse, R148, R60 ;  /* 0x00000094903c723c */ /* 0x040ff0000004183c */
[C---:B------:R-:W-:Y:S08]  /*130e0*/  HMMA.16816.F32.BF16 R64, R144.reuse, R150, R64 ;  /* 0x000000969040723c */ /* 0x040ff00000041840 */
[C---:B----4-:R-:W-:Y:S08]  /*130f0*/  HMMA.16816.F32.BF16 R68, R144.reuse, R16, R68 ;  /* 0x000000109044723c */ /* 0x050ff00000041844 */
[C---:B------:R-:W-:Y:S08]  /*13100*/  HMMA.16816.F32.BF16 R72, R144.reuse, R18, R72 ;  /* 0x000000129048723c */ /* 0x040ff00000041848 */
[C---:B-----5:R-:W-:Y:S08]  /*13110*/  HMMA.16816.F32.BF16 R76, R144.reuse, R20, R76 ;  /* 0x00000014904c723c */ /* 0x060ff0000004184c */
[C---:B------:R-:W-:Y:S08]  /*13120*/  HMMA.16816.F32.BF16 R80, R144.reuse, R22, R80 ;  /* 0x000000169050723c */ /* 0x040ff00000041850 */
[C---:B-1----:R-:W-:Y:S07]  /*13130*/  HMMA.16816.F32.BF16 R84, R144.reuse, R4, R84 ;  /* 0x000000049054723c */ /* 0x042fee0000041854 */
[----:B------:R-:W-:Y:S01]  /*13140*/  FADD.FTZ R4, R170, R2 ;  /* 0x00000002aa047221 */ /* 0x000fe20000010000 */
[C---:B------:R-:W-:Y:S04]  /*13150*/  HMMA.16816.F32.BF16 R88, R144.reuse, R6, R88 ;  /* 0x000000069058723c */ /* 0x040fe80000041858 */
[----:B------:R-:W-:Y:S02]  /*13160*/  FADD.FTZ R2, R154, R0 ;  /* 0x000000009a027221 */ /* 0x000fe40000010000 */
[----:B------:R-:W-:Y:S02]  /*13170*/  FADD.FTZ R0, R164, R4 ;  /* 0x00000004a4007221 */ /* 0x000fe40000010000 */
[C---:B---3--:R-:W-:Y:S04]  /*13180*/  HMMA.16816.F32.BF16 R92, R144.reuse, R8, R92 ;  /* 0x00000008905c723c */ /* 0x048fe8000004185c */
[----:B------:R-:W-:Y:S02]  /*13190*/  FADD.FTZ R2, R153, R2 ;  /* 0x0000000299027221 */ /* 0x000fe40000010000 */
[----:B------:R-:W-:Y:S01]  /*131a0*/  FADD.FTZ R0, R162, R0 ;  /* 0x00000000a2007221 */ /* 0x000fe20000010000 */
[-C--:B------:R-:W-:Y:S01]  /*131b0*/  MOV R8, R3.reuse ;  /* 0x0000000300087202 */ /* 0x080fe20000000f00 */
[----:B------:R-:W-:Y:S01]  /*131c0*/  FADD.FTZ R4, R152, R2 ;  /* 0x0000000298047221 */ /* 0x000fe20000010000 */
[----:B------:R-:W-:Y:S03]  /*131d0*/  HMMA.16816.F32.BF16 R96, R144, R10, R96 ;  /* 0x0000000a9060723c */ /* 0x000fe60000041860 */
[----:B------:R-:W-:Y:S02]  /*131e0*/  FADD.FTZ R2, R159, R0 ;  /* 0x000000009f027221 */ /* 0x000fe40000010000 */
[----:B------:R-:W-:Y:S01]  /*131f0*/  FADD.FTZ R0, R104, R4 ;  /* 0x0000000468007221 */ /* 0x000fe20000010000 */
[----:B------:R-:W-:Y:S01]  /*13200*/  MOV R104, R3 ;  /* 0x0000000300687202 */ /* 0x000fe20000000f00 */
[----:B------:R-:W-:Y:S02]  /*13210*/  FADD.FTZ R221, R158, R2 ;  /* 0x000000029edd7221 */ /* 0x000fe40000010000 */
[----:B------:R-:W-:Y:S03]  /*13220*/  FADD.FTZ R222, R103, R0 ;  /* 0x0000000067de7221 */ /* 0x000fe60000010000 */
[----:B------:R-:W-:Y:S01]  /*13230*/  MOV R103, R102 ;  /* 0x0000006600677202 */ /* 0x000fe20000000f00 */
[----:B------:R-:W-:-:S05]  /*13240*/  @P0 BRA `(.L_x_240) ;  /* 0xffffd24000000947 */ /* 0x000fca000383ffff */
.L_x_239:
[----:B------:R-:W-:Y:S01]  /*13250*/  @!UPT UIADD3 URZ, URZ, URZ, URZ ;  /* 0x0000003f3f3ff290 */ /* 0x000fe2000fffe03f */
        /* <DEDUP_REMOVED lines=8> */
.L_x_310:
        /* <DEDUP_REMOVED lines=117> */
.L_x_184:
[----:B------:R-:W2:Y:S01]  /*13a30*/  S2R R6, SR_TID.X ;  /* 0x0000000000067919 */ /* 0x000ea20000002100 */
[----:B------:R-:W-:Y:S01]  /*13a40*/  BSSY B0, `(.L_x_242) ;  /* 0x0000010000007945 */ /* 0x000fe20003800000 */
[----:B--2---:R-:W-:-:S13]  /*13a50*/  LOP3.LUT P0, RZ, R6, 0xff, RZ, 0xc0, !PT ;  /* 0x000000ff06ff7812 */ /* 0x004fda000780c0ff */
[----:B------:R-:W-:Y:S05]  /*13a60*/  @P0 BRA `(.L_x_243) ;  /* 0x000000d000000947 */ /* 0x000fea0003800000 */
[----:B------:R-:W2:Y:S01]  /*13a70*/  S2R R4, SR_LANEID ;  /* 0x0000000000047919 */ /* 0x000ea20000000000 */
[----:B------:R-:W-:Y:S01]  /*13a80*/  VOTEU.ANY UR4, UPT, PT ;  /* 0x0000000000047886 */ /* 0x000fe200038e0100 */
[----:B------:R-:W-:Y:S01]  /*13a90*/  IMAD.MOV.U32 R5, RZ, RZ, c[0x0][0x564] ;  /* 0x00015900ff057624 */ /* 0x000fe200078e00ff */
[----:B------:R-:W2:Y:S08]  /*13aa0*/  FLO.U32 R3, UR4 ;  /* 0x0000000400037d00 */ /* 0x000eb000080e0000 */
[----:B------:R-:W3:Y:S01]  /*13ab0*/  POPC R2, UR4 ;  /* 0x0000000400027d09 */ /* 0x000ee20008000000 */
[----:B--2---:R-:W-:Y:S01]  /*13ac0*/  ISETP.EQ.U32.AND P0, PT, R3, R4, PT ;  /* 0x000000040300720c */ /* 0x004fe20003f02070 */
[----:B------:R-:W-:-:S12]  /*13ad0*/  IMAD.MOV.U32 R4, RZ, RZ, c[0x0][0x560] ;  /* 0x00015800ff047624 */ /* 0x000fd800078e00ff */
[----:B---3--:R2:W3:Y:S04]  /*13ae0*/  @P0 ATOMG.E.ADD.STRONG.GPU PT, R2, [R4.64], R2 ;  /* 0x00000002040209a8 */ /* 0x0084e800081ee1c6 */
[----:B--2---:R-:W2:Y:S04]  /*13af0*/  S2R R4, SR_LTMASK ;  /* 0x0000000000047919 */ /* 0x004ea80000003900 */
[----:B---3--:R2:W3:Y:S02]  /*13b00*/  SHFL.IDX PT, R3, R2, R3, 0x1f ;  /* 0x00001f0302037589 */ /* 0x0084e400000e0000 */
[----:B--2---:R-:W-:-:S06]  /*13b10*/  LOP3.LUT R2, R4, UR4, RZ, 0xc0, !PT ;  /* 0x0000000404027c12 */ /* 0x004fcc000f8ec0ff */
[----:B------:R-:W3:Y:S02]  /*13b20*/  POPC R2, R2 ;  /* 0x0000000200027309 */ /* 0x000ee40000000000 */
[----:B---3--:R-:W-:-:S06]  /*13b30*/  IADD3 R244, R3, c[0x0][0xc], R2 ;  /* 0x0000030003f47a10 */ /* 0x008fcc0007ffe002 */
.L_x_243:
[----:B------:R-:W-:Y:S05]  /*13b40*/  BSYNC B0 ;  /* 0x0000000000007941 */ /* 0x000fea0003800000 */
.L_x_242:
[----:B------:R-:W-:Y:S01]  /*13b50*/  PRMT R0, R0, 0x9910, RZ ;  /* 0x0000991000007816 */ /* 0x000fe200000000ff */
[----:B------:R-:W-:Y:S01]  /*13b60*/  BSSY B1, `(.L_x_244) ;  /* 0x0000352000017945 */ /* 0x000fe20003800000 */
[----:B------:R-:W-:Y:S02]  /*13b70*/  IMAD.MOV.U32 R86, RZ, RZ, R244 ;  /* 0x000000ffff567224 */ /* 0x000fe400078e00f4 */
[----:B------:R-:W-:-:S13]  /*13b80*/  ISETP.NE.AND P0, PT, R0, RZ, PT ;  /* 0x000000ff0000720c */ /* 0x000fda0003f05270 */
[----:B------:R-:W-:Y:S05]  /*13b90*/  @!P0 BRA `(.L_x_245) ;  /* 0x0000284000008947 */ /* 0x000fea0003800000 */
[----:B------:R-:W2:Y:S04]  /*13ba0*/  LDL R3, [R1+0x4] ;  /* 0x0000040001037983 */ /* 0x000ea80000100800 */
[----:B------:R-:W2:Y:S04]  /*13bb0*/  LDL R2, [R1+0x8] ;  /* 0x0000080001027983 */ /* 0x000ea80000100800 */
[----:B------:R-:W3:Y:S01]  /*13bc0*/  LDL R13, [R1+0x1c] ;  /* 0x00001c00010d7983 */ /* 0x000ee20000100800 */
[----:B------:R-:W-:-:S03]  /*13bd0*/  SHF.R.S32.HI R11, RZ, 0x1f, R6 ;  /* 0x0000001fff0b7819 */ /* 0x000fc60000011406 */
[----:B------:R-:W4:Y:S01]  /*13be0*/  LDL R12, [R1+0x24] ;  /* 0x00002400010c7983 */ /* 0x000f220000100800 */
[----:B------:R-:W-:-:S03]  /*13bf0*/  LEA.HI R11, R11, R6, RZ, 0x2 ;  /* 0x000000060b0b7211 */ /* 0x000fc600078f10ff */
[----:B------:R-:W3:Y:S01]  /*13c00*/  LDL R8, [R1+0x20] ;  /* 0x0000200001087983 */ /* 0x000ee20000100800 */
[----:B------:R-:W-:Y:S02]  /*13c10*/  LOP3.LUT R11, R11, 0xfffffffc, RZ, 0xc0, !PT ;  /* 0xfffffffc0b0b7812 */ /* 0x000fe400078ec0ff */
[----:B------:R-:W-:Y:S01]  /*13c20*/  SHF.R.S32.HI R0, RZ, 0x1f, R6 ;  /* 0x0000001fff007819 */ /* 0x000fe20000011406 */
[----:B------:R-:W3:Y:S02]  /*13c30*/  LDL R10, [R1+0x34] ;  /* 0x00003400010a7983 */ /* 0x000ee40000100800 */
[----:B------:R-:W-:Y:S01]  /*13c40*/  IMAD.IADD R11, R6, 0x1, -R11 ;  /* 0x00000001060b7824 */ /* 0x000fe200078e0a0b */
[----:B------:R-:W-:Y:S01]  /*13c50*/  LEA.HI R0, R0, R6, RZ, 0x5 ;  /* 0x0000000600007211 */ /* 0x000fe200078f28ff */
[----:B------:R-:W3:Y:S04]  /*13c60*/  LDL R7, [R1+0x2c] ;  /* 0x00002c0001077983 */ /* 0x000ee80000100800 */
[----:B------:R-:W4:Y:S04]  /*13c70*/  LDL R6, [R1+0x30] ;  /* 0x0000300001067983 */ /* 0x000f280000100800 */
[----:B------:R-:W4:Y:S01]  /*13c80*/  LDL R9, [R1+0x28] ;  /* 0x0000280001097983 */ /* 0x000f220000100800 */
[----:B------:R-:W-:Y:S01]  /*13c90*/  WARPSYNC 0xffffffff ;  /* 0xffffffff00007948 */ /* 0x000fe20003800000 */
[----:B------:R-:W-:-:S05]  /*13ca0*/  SHF.R.S32.HI R0, RZ, 0x5, R0 ;  /* 0x00000005ff007819 */ /* 0x000fca0000011400 */
[----:B------:R-:W-:-:S04]  /*13cb0*/  IMAD.SHL.U32 R0, R0, 0x400, RZ ;  /* 0x0000040000007824 */ /* 0x000fc800078e00ff */
[----:B------:R-:W-:Y:S01]  /*13cc0*/  IMAD R0, R11, 0x2, R0 ;  /* 0x000000020b007824 */ /* 0x000fe200078e0200 */
[----:B------:R-:W-:Y:S02]  /*13cd0*/  F2FP.BF16.PACK_AB R4, R33, R32 ;  /* 0x000000202104723e */ /* 0x000fe400000010ff */
[----:B------:R-:W-:Y:S01]  /*13ce0*/  F2FP.BF16.PACK_AB R5, R123, R122 ;  /* 0x0000007a7b05723e */ /* 0x000fe200000010ff */
[----:B------:R-:W-:Y:S01]  /*13cf0*/  BAR.SYNC.DEFER_BLOCKING 0x1, 0x100 ;  /* 0x0044000000007b1d */ /* 0x000fe20000010000 */
[----:B------:R-:W-:-:S04]  /*13d00*/  ISETP.NE.U32.AND P0, PT, RZ, c[0x0][0x508], PT ;  /* 0x00014200ff007a0c */ /* 0x000fc80003f05070 */
[----:B------:R-:W-:Y:S02]  /*13d10*/  ISETP.NE.AND.EX P1, PT, RZ, c[0x0][0x50c], PT, P0 ;  /* 0x00014300ff007a0c */ /* 0x000fe40003f25300 */
[----:B------:R-:W-:-:S04]  /*13d20*/  ISETP.NE.U32.AND P2, PT, RZ, c[0x0][0x500], PT ;  /* 0x00014000ff007a0c */ /* 0x000fc80003f45070 */
[----:B------:R-:W-:Y:S02]  /*13d30*/  ISETP.NE.AND.EX P2, PT, RZ, c[0x0][0x504], PT, P2 ;  /* 0x00014100ff007a0c */ /* 0x000fe40003f45320 */
[----:B--2---:R-:W-:-:S05]  /*13d40*/  LOP3.LUT R2, R2, R3, RZ, 0xfc, !PT ;  /* 0x0000000302027212 */ /* 0x004fca00078efcff */
[----:B------:R-:W-:Y:S01]  /*13d50*/  IMAD.IADD R0, R0, 0x1, R2 ;  /* 0x0000000100007824 */ /* 0x000fe200078e0202 */
[----:B------:R-:W-:Y:S02]  /*13d60*/  F2FP.BF16.PACK_AB R2, R153, R152 ;  /* 0x000000989902723e */ /* 0x000fe400000010ff */
[----:B------:R-:W-:Y:S02]  /*13d70*/  F2FP.BF16.PACK_AB R3, R163, R162 ;  /* 0x000000a2a303723e */ /* 0x000fe400000010ff */
[----:B------:R-:W-:-:S05]  /*13d80*/  LEA R0, R0, 0x80, 0x1 ;  /* 0x0000008000007811 */ /* 0x000fca00078e08ff */
[----:B------:R2:W-:Y:S04]  /*13d90*/  STS [R0], R2 ;  /* 0x0000000200007388 */ /* 0x0005e80000000800 */
[----:B------:R1:W-:Y:S04]  /*13da0*/  STS [R0+0x400], R3 ;  /* 0x0004000300007388 */ /* 0x0003e80000000800 */
[----:B---3--:R3:W-:Y:S01]  /*13db0*/  STS [R13], R4 ;  /* 0x000000040d007388 */ /* 0x0087e20000000800 */
[----:B--2---:R-:W-:Y:S02]  /*13dc0*/  F2FP.BF16.PACK_AB R2, R161, R160 ;  /* 0x000000a0a102723e */ /* 0x004fe400000010ff */
[----:B-1----:R-:W-:-:S03]  /*13dd0*/  F2FP.BF16.PACK_AB R3, R35, R34 ;  /* 0x000000222303723e */ /* 0x002fc600000010ff */
        /* <DEDUP_REMOVED lines=60> */
[----:B--2---:R-:W-:-:S02]  /*141a0*/  F2FP.BF16.PACK_AB R4, R73, R72 ;  /* 0x000000484904723e */ /* 0x004fc400000010ff */
[----:B---3--:R-:W-:Y:S01]  /*141b0*/  F2FP.BF16.PACK_AB R5, R169, R168 ;  /* 0x000000a8a905723e */ /* 0x008fe200000010ff */
[----:B------:R1:W-:Y:S01]  /*141c0*/  STS [R13+0x8000], R2 ;  /* 0x008000020d007388 */ /* 0x0003e20000000800 */
[----:B----4-:R-:W-:-:S03]  /*141d0*/  F2FP.BF16.PACK_AB R0, R139, R138 ;  /* 0x0000008a8b00723e */ /* 0x010fc600000010ff */
[----:B------:R-:W-:Y:S01]  /*141e0*/  STS [R13+0x8400], R5 ;  /* 0x008400050d007388 */ /* 0x000fe20000000800 */
[----:B------:R-:W-:-:S03]  /*141f0*/  F2FP.BF16.PACK_AB R3, R77, R76 ;  /* 0x0000004c4d03723e */ /* 0x000fc600000010ff */
[----:B------:R-:W-:Y:S04]  /*14200*/  STS [R12+0x8000], R4 ;  /* 0x008000040c007388 */ /* 0x000fe80000000800 */
[----:B------:R2:W-:Y:S04]  /*14210*/  STS [R12+0x8400], R0 ;  /* 0x008400000c007388 */ /* 0x0005e80000000800 */
[----:B------:R3:W-:Y:S01]  /*14220*/  STS [R8+0x8000], R3 ;  /* 0x0080000308007388 */ /* 0x0007e20000000800 */
[----:B-1----:R-:W-:-:S05]  /*14230*/  F2FP.BF16.PACK_AB R2, R83, R82 ;  /* 0x000000525302723e */ /* 0x002fca00000010ff */
[----:B------:R1:W-:Y:S01]  /*14240*/  STS [R8+0x8400], R2 ;  /* 0x0084000208007388 */ /* 0x0003e20000000800 */
[----:B--2---:R-:W-:Y:S02]  /*14250*/  F2FP.BF16.PACK_AB R0, R159, R158 ;  /* 0x0000009e9f00723e */ /* 0x004fe400000010ff */
[----:B------:R-:W-:-:S03]  /*14260*/  F2FP.BF16.PACK_AB R4, R79, R78 ;  /* 0x0000004e4f04723e */ /* 0x000fc600000010ff */
[----:B------:R2:W-:Y:S01]  /*14270*/  STS [R10+0x8000], R0 ;  /* 0x008000000a007388 */ /* 0x0005e20000000800 */
[----:B---3--:R-:W-:-:S03]  /*14280*/  F2FP.BF16.PACK_AB R3, R75, R74 ;  /* 0x0000004a4b03723e */ /* 0x008fc600000010ff */
[----:B------:R-:W-:Y:S01]  /*14290*/  STS [R10+0x8400], R4 ;  /* 0x008400040a007388 */ /* 0x000fe20000000800 */
[----:B-1----:R-:W-:-:S03]  /*142a0*/  F2FP.BF16.PACK_AB R2, R81, R80 ;  /* 0x000000505102723e */ /* 0x002fc600000010ff */
[----:B------:R-:W3:Y:S01]  /*142b0*/  LDL.LU R8, [R1+0x14] ;  /* 0x0000140001087983 */ /* 0x000ee20000300800 */
[----:B--2---:R-:W-:-:S05]  /*142c0*/  F2FP.BF16.PACK_AB R0, R157, R156 ;  /* 0x0000009c9d00723e */ /* 0x004fca00000010ff */
[----:B------:R1:W-:Y:S04]  /*142d0*/  STS [R7+0x8000], R0 ;  /* 0x0080000007007388 */ /* 0x0003e80000000800 */
[----:B------:R-:W-:Y:S04]  /*142e0*/  STS [R7+0x8400], R3 ;  /* 0x0084000307007388 */ /* 0x000fe80000000800 */
[----:B------:R2:W-:Y:S01]  /*142f0*/  STS [R6+0x8000], R2 ;  /* 0x0080000206007388 */ /* 0x0005e20000000800 */
[----:B-1----:R-:W-:-:S05]  /*14300*/  F2FP.BF16.PACK_AB R0, R71, R70 ;  /* 0x000000464700723e */ /* 0x002fca00000010ff */
[----:B------:R1:W-:Y:S01]  /*14310*/  STS [R6+0x8400], R0 ;  /* 0x0084000006007388 */ /* 0x0003e20000000800 */
[----:B--2---:R-:W-:-:S05]  /*14320*/  F2FP.BF16.PACK_AB R2, R65, R64 ;  /* 0x000000404102723e */ /* 0x004fca00000010ff */
[----:B------:R2:W-:Y:S01]  /*14330*/  STS [R9+0x8000], R2 ;  /* 0x0080000209007388 */ /* 0x0005e20000000800 */
[----:B-1----:R-:W-:-:S05]  /*14340*/  F2FP.BF16.PACK_AB R0, R63, R62 ;  /* 0x0000003e3f00723e */ /* 0x002fca00000010ff */
[----:B------:R1:W-:Y:S01]  /*14350*/  STS [R9+0x8400], R0 ;  /* 0x0084000009007388 */ /* 0x0003e20000000800 */
[----:B------:R-:W-:Y:S01]  /*14360*/  SHF.R.S32.HI R3, RZ, 0x1f, R235 ;  /* 0x0000001fff037819 */ /* 0x000fe200000114eb */
[----:B------:R-:W-:Y:S02]  /*14370*/  IMAD.MOV.U32 R6, RZ, RZ, 0x4 ;  /* 0x00000004ff067424 */ /* 0x000fe400078e00ff */
[----:B------:R-:W-:Y:S01]  /*14380*/  BAR.SYNC.DEFER_BLOCKING 0x1, 0x100 ;  /* 0x0044000000007b1d */ /* 0x000fe20000010000 */
[C---:B------:R-:W-:Y:S01]  /*14390*/  @P1 LEA R4, P0, R235.reuse, c[0x0][0x508], 0x2 ;  /* 0x00014200eb041a11 */ /* 0x040fe200078010ff */
[----:B------:R-:W-:Y:S02]  /*143a0*/  IMAD.MOV.U32 R12, RZ, RZ, c[0x0][0x388] ;  /* 0x0000e200ff0c7624 */ /* 0x000fe400078e00ff */
[----:B--2---:R-:W-:Y:S01]  /*143b0*/  IMAD.MOV.U32 R2, RZ, RZ, RZ ;  /* 0x000000ffff027224 */ /* 0x004fe200078e00ff */
[C---:B------:R-:W-:Y:S01]  /*143c0*/  @P1 LEA.HI.X R5, R235.reuse, c[0x0][0x50c], R3, 0x2, P0 ;  /* 0x00014300eb051a11 */ /* 0x040fe200000f1403 */
[----:B------:R-:W-:-:S04]  /*143d0*/  IMAD.WIDE R6, R235, R6, c[0x0][0x500] ;  /* 0x00014000eb067625 */ /* 0x000fc800078e0206 */
[----:B------:R2:W5:Y:S04]  /*143e0*/  @P1 LDG.E R12, [R4.64] ;  /* 0x00000006040c1981 */ /* 0x000568000c1e1900 */
[----:B------:R2:W5:Y:S01]  /*143f0*/  @P2 LDG.E R2, [R6.64] ;  /* 0x0000000606022981 */ /* 0x000562000c1e1900 */
[----:B---3--:R-:W-:-:S04]  /*14400*/  ISETP.NE.AND P0, PT, R8, RZ, PT ;  /* 0x000000ff0800720c */ /* 0x008fc80003f05270 */
[----:B-1----:R-:W-:Y:S01]  /*14410*/  SEL R0, R8, c[0x0][0x3d4], P0 ;  /* 0x0000f50008007a07 */ /* 0x002fe20000000000 */
[----:B------:R-:W-:Y:S05]  /*14420*/  @P1 BRA `(.L_x_246) ;  /* 0x0000004000001947 */ /* 0x000fea0003800000 */
[----:B--2---:R-:W-:Y:S05]  /*14430*/  @!P2 BRA `(.L_x_246) ;  /* 0x000000300000a947 */ /* 0x004fea0003800000 */
[----:B-----5:R1:W2:Y:S04]  /*14440*/  LDG.E R12, [R6.64] ;  /* 0x00000006060c7981 */ /* 0x0202a8000c1e1900 */
[----:B-1----:R-:W2:Y:S02]  /*14450*/  LDG.E R6, [R6.64+0x4] ;  /* 0x0000040606067981 */ /* 0x002ea4000c1e1900 */
[----:B--2---:R-:W-:Y:S02]  /*14460*/  IADD3 R12, -R12, R6, RZ ;  /* 0x000000060c0c7210 */ /* 0x004fe40007ffe1ff */
.L_x_246:
[----:B--2---:R-:W2:Y:S04]  /*14470*/  LDL R23, [R1+0x50] ;  /* 0x0000500001177983 */ /* 0x004ea80000100800 */
[----:B------:R-:W3:Y:S04]  /*14480*/  LDL R22, [R1] ;  /* 0x0000000001167983 */ /* 0x000ee80000100800 */
[----:B------:R-:W4:Y:S01]  /*14490*/  LDL R13, [R1+0x18] ;  /* 0x00001800010d7983 */ /* 0x000f220000100800 */
[----:B------:R-:W-:Y:S01]  /*144a0*/  IMAD.MOV.U32 R10, RZ, RZ, 0x368 ;  /* 0x00000368ff0a7424 */ /* 0x000fe200078e00ff */
[----:B------:R-:W-:-:S04]  /*144b0*/  ISETP.GT.AND P2, PT, R0, 0x1, PT ;  /* 0x000000010000780c */ /* 0x000fc80003f44270 */
[----:B------:R-:W-:-:S04]  /*144c0*/  SEL R10, R10, 0x328, P2 ;  /* 0x000003280a0a7807 */ /* 0x000fc80001000000 */
[----:B------:R-:W1:Y:S08]  /*144d0*/  LDC.64 R8, c[0x0][R10+0x170] ;  /* 0x00005c000a087b82 */ /* 0x000e700000000a00 */
[----:B------:R1:W3:Y:S08]  /*144e0*/  LDC.64 R14, c[0x0][R10+0x168] ;  /* 0x00005a000a0e7b82 */ /* 0x0002f00000000a00 */
[----:B------:R1:W2:Y:S01]  /*144f0*/  LDC.64 R18, c[0x0][R10+0x178] ;  /* 0x00005e000a127b82 */ /* 0x0002a20000000a00 */
[----:B------:R-:W-:Y:S01]  /*14500*/  LEA.HI R0, R11, R11, RZ, 0x1 ;  /* 0x0000000b0b007211 */ /* 0x000fe200078f08ff */
[----:B------:R-:W-:-:S06]  /*14510*/  IMAD.MOV.U32 R4, RZ, RZ, c[0x0][0x4e8] ;  /* 0x00013a00ff047624 */ /* 0x000fcc00078e00ff */
[----:B------:R1:W2:Y:S01]  /*14520*/  LDC.64 R16, c[0x0][R10+0x160] ;  /* 0x000058000a107b82 */ /* 0x0002a20000000a00 */
[----:B------:R-:W-:Y:S02]  /*14530*/  ISETP.NE.U32.AND P0, PT, RZ, c[0x0][0x500], PT ;  /* 0x00014000ff007a0c */ /* 0x000fe40003f05070 */
[----:B------:R-:W-:Y:S02]  /*14540*/  LOP3.LUT R0, R0, 0x1ffffffe, RZ, 0xc0, !PT ;  /* 0x1ffffffe00007812 */ /* 0x000fe400078ec0ff */
[----:B------:R-:W-:Y:S02]  /*14550*/  ISETP.NE.AND.EX P0, PT, RZ, c[0x0][0x504], PT, P0 ;  /* 0x00014100ff007a0c */ /* 0x000fe40003f05300 */
[----:B------:R-:W-:Y:S01]  /*14560*/  ISETP.NE.AND P3, PT, R4, 0x1, PT ;  /* 0x000000010400780c */ /* 0x000fe20003f65270 */
[----:B------:R-:W-:Y:S01]  /*14570*/  IMAD.IADD R4, R11, 0x1, -R0 ;  /* 0x000000010b047824 */ /* 0x000fe200078e0a00 */
[----:B------:R-:W-:Y:S02]  /*14580*/  SEL R0, R235, RZ, !P0 ;  /* 0x000000ffeb007207 */ /* 0x000fe40004000000 */
[----:B------:R-:W-:-:S03]  /*14590*/  SEL R6, R3, RZ, !P0 ;  /* 0x000000ff03067207 */ /* 0x000fc60004000000 */
[----:B-1----:R-:W-:-:S04]  /*145a0*/  IMAD R5, R9, R0, RZ ;  /* 0x0000000009057224 */ /* 0x002fc800078e02ff */
[C---:B------:R-:W-:Y:S02]  /*145b0*/  IMAD R10, R8.reuse, R6, R5 ;  /* 0x00000006080a7224 */ /* 0x040fe400078e0205 */
[----:B------:R-:W-:Y:S01]  /*145c0*/  IMAD.WIDE.U32 R6, R8, R0, RZ ;  /* 0x0000000008067225 */ /* 0x000fe200078e00ff */
[----:B------:R-:W1:Y:S03]  /*145d0*/  S2R R24, SR_TID.X ;  /* 0x0000000000187919 */ /* 0x000e660000002100 */
[----:B--2---:R-:W-:-:S04]  /*145e0*/  IMAD R4, R4, 0x8, R23 ;  /* 0x0000000804047824 */ /* 0x004fc800078e0217 */
[----:B------:R-:W-:-:S04]  /*145f0*/  IMAD R3, R245, 0x80, R4 ;  /* 0x00000080f5037824 */ /* 0x000fc800078e0204 */
[----:B------:R-:W-:-:S04]  /*14600*/  @P3 IMAD.HI.U32 R5, R3, c[0x0][0x4ec], RZ ;  /* 0x00013b0003053a27 */ /* 0x000fc800078e00ff */
[----:B------:R-:W-:Y:S01]  /*14610*/  IMAD.MOV.U32 R4, RZ, RZ, R3 ;  /* 0x000000ffff047224 */ /* 0x000fe200078e0003 */
[----:B------:R-:W-:Y:S01]  /*14620*/  @P3 SHF.R.U32.HI R4, RZ, c[0x0][0x4f0], R5 ;  /* 0x00013c00ff043a19 */ /* 0x000fe20000011605 */
[----:B---3--:R-:W-:Y:S01]  /*14630*/  IMAD.WIDE.U32 R8, R14, R22, RZ ;  /* 0x000000160e087225 */ /* 0x008fe200078e00ff */
[----:B----4-:R-:W-:-:S03]  /*14640*/  SEL R5, R13, RZ, P2 ;  /* 0x000000ff0d057207 */ /* 0x010fc60001000000 */
[----:B------:R-:W-:Y:S01]  /*14650*/  IMAD R11, R15, R22, RZ ;  /* 0x000000160f0b7224 */ /* 0x000fe200078e02ff */
[----:B-----5:R-:W-:Y:S01]  /*14660*/  IADD3 R14, P1, P0, R6, R8, R2 ;  /* 0x00000008060e7210 */ /* 0x020fe2000783e002 */
[----:B------:R-:W-:Y:S01]  /*14670*/  IMAD.IADD R13, R7, 0x1, R10 ;  /* 0x00000001070d7824 */ /* 0x000fe200078e020a */
[----:B------:R-:W-:Y:S01]  /*14680*/  SHF.R.S32.HI R6, RZ, 0x1f, R2 ;  /* 0x0000001fff067819 */ /* 0x000fe20000011402 */
[----:B------:R-:W-:Y:S02]  /*14690*/  IMAD.IADD R7, R9, 0x1, R11 ;  /* 0x0000000109077824 */ /* 0x000fe400078e020b */
[-C--:B------:R-:W-:Y:S02]  /*146a0*/  IMAD R10, R19, R5.reuse, RZ ;  /* 0x00000005130a7224 */ /* 0x080fe400078e02ff */
[----:B------:R-:W-:Y:S01]  /*146b0*/  IMAD.WIDE.U32 R8, R18, R5, RZ ;  /* 0x0000000512087225 */ /* 0x000fe200078e00ff */
[----:B------:R-:W-:Y:S02]  /*146c0*/  IADD3.X R11, R13, R7, R6, P1, P0 ;  /* 0x000000070d0b7210 */ /* 0x000fe40000fe0406 */
[--C-:B------:R-:W-:Y:S01]  /*146d0*/  SHF.R.S32.HI R5, RZ, 0x1f, R4.reuse ;  /* 0x0000001fff057819 */ /* 0x100fe20000011404 */
[----:B------:R-:W-:Y:S01]  /*146e0*/  IMAD.MOV R7, RZ, RZ, -R4 ;  /* 0x000000ffff077224 */ /* 0x000fe200078e0a04 */
[----:B------:R-:W-:Y:S01]  /*146f0*/  IADD3 R8, P1, P0, R4, R14, R8 ;  /* 0x0000000e04087210 */ /* 0x000fe2000783e008 */
[----:B------:R-:W-:-:S02]  /*14700*/  IMAD.IADD R10, R9, 0x1, R10 ;  /* 0x00000001090a7824 */ /* 0x000fc400078e020a */
[----:B------:R-:W-:-:S03]  /*14710*/  IMAD R4, R7, c[0x0][0x4e8], R3 ;  /* 0x00013a0007047a24 */ /* 0x000fc600078e0203 */
[----:B------:R-:W-:Y:S01]  /*14720*/  IADD3.X R9, R5, R11, R10, P1, P0 ;  /* 0x0000000b05097210 */ /* 0x000fe20000fe040a */
[----:B------:R-:W-:Y:S01]  /*14730*/  IMAD R7, R17, R4, RZ ;  /* 0x0000000411077224 */ /* 0x000fe200078e02ff */
[----:B------:R-:W-:-:S03]  /*14740*/  SHF.R.S32.HI R10, RZ, 0x1f, R4 ;  /* 0x0000001fff0a7819 */ /* 0x000fc60000011404 */
[----:B------:R-:W-:-:S04]  /*14750*/  IMAD.WIDE.U32 R4, R16, R4, R8 ;  /* 0x0000000410047225 */ /* 0x000fc800078e0008 */
[----:B------:R-:W-:Y:S02]  /*14760*/  IMAD.MOV.U32 R8, RZ, RZ, c[0x0][0x4a8] ;  /* 0x00012a00ff087624 */ /* 0x000fe400078e00ff */
[----:B------:R-:W-:Y:S02]  /*14770*/  IMAD R7, R16, R10, R7 ;  /* 0x0000000a10077224 */ /* 0x000fe400078e0207 */
[----:B------:R-:W-:Y:S01]  /*14780*/  IMAD.MOV.U32 R9, RZ, RZ, c[0x0][0x4ac] ;  /* 0x00012b00ff097624 */ /* 0x000fe200078e00ff */
[----:B------:R-:W-:Y:S01]  /*14790*/  SEL R8, R8, c[0x0][0x450], P2 ;  /* 0x0001140008087a07 */ /* 0x000fe20001000000 */
[----:B------:R-:W-:Y:S01]  /*147a0*/  IMAD.IADD R7, R5, 0x1, R7 ;  /* 0x0000000105077824 */ /* 0x000fe200078e0207 */
[----:B-1----:R-:W-:Y:S02]  /*147b0*/  SHF.R.S32.HI R15, RZ, 0x1f, R24 ;  /* 0x0000001fff0f7819 */ /* 0x002fe40000011418 */
[----:B------:R-:W-:Y:S02]  /*147c0*/  SEL R9, R9, c[0x0][0x454], P2 ;  /* 0x0001150009097a07 */ /* 0x000fe40001000000 */
[----:B------:R-:W-:-:S02]  /*147d0*/  LEA R8, P0, R4, R8, 0x2 ;  /* 0x0000000804087211 */ /* 0x000fc400078010ff */
[----:B------:R-:W-:Y:S02]  /*147e0*/  LEA.HI R15, R15, R24, RZ, 0x5 ;  /* 0x000000180f0f7211 */ /* 0x000fe400078f28ff */
[----:B------:R-:W-:Y:S02]  /*147f0*/  LEA.HI.X R4, R4, R9, R7, 0x2, P0 ;  /* 0x0000000904047211 */ /* 0x000fe400000f1407 */
[----:B------:R-:W-:Y:S01]  /*14800*/  LOP3.LUT R15, R15, 0xffffffe0, RZ, 0xc0, !PT ;  /* 0xffffffe00f0f7812 */ /* 0x000fe200078ec0ff */
[----:B------:R-:W-:Y:S04]  /*14810*/  SHFL.IDX PT, R10, R8, RZ, 0x1c1f ;  /* 0x001c1fff080a7589 */ /* 0x000fe800000e0000 */
[----:B------:R-:W1:Y:S01]  /*14820*/  SHFL.IDX PT, R11, R4, RZ, 0x1c1f ;  /* 0x001c1fff040b7589 */ /* 0x000e6200000e0000 */
[----:B------:R-:W-:-:S03]  /*14830*/  IMAD.IADD R15, R24, 0x1, -R15 ;  /* 0x00000001180f7824 */ /* 0x000fc600078e0a0f */
[----:B------:R-:W-:Y:S01]  /*14840*/  SHFL.IDX PT, R8, R8, 0x1, 0x1c1f ;  /* 0x003c1f0008087f89 */ /* 0x000fe200000e0000 */
[----:B------:R-:W-:-:S03]  /*14850*/  IMAD R5, R245, 0x80, R23 ;  /* 0x00000080f5057824 */ /* 0x000fc600078e0217 */
        /* <DEDUP_REMOVED lines=9> */
[----:B------:R-:W-:Y:S02]  /*148f0*/  ISETP.GE.AND P0, PT, R5, R4, PT ;  /* 0x000000040500720c */ /* 0x000fe40003f06270 */
[----:B------:R-:W-:Y:S01]  /*14900*/  P2R R61, PR, RZ, 0x2 ;  /* 0x00000002ff3d7803 */ /* 0x000fe20000000000 */
        /* <DEDUP_REMOVED lines=15> */
[----:B------:R-:W-:Y:S01]  /*14a00*/  IMAD R7, R22, c[0x0][0x3ec], R7 ;  /* 0x0000fb0016077a24 */ /* 0x000fe200078e0207 */
[----:B------:R1:W1:Y:S03]  /*14a10*/  LDS.128 R44, [R203+0x6080] ;  /* 0x00608000cb2c7984 */ /* 0x0002660000000c00 */
[----:B------:R-:W-:Y:S01]  /*14a20*/  IMAD.WIDE.U32 R6, R0, c[0x0][0x3f0], R6 ;  /* 0x0000fc0000067a25 */ /* 0x000fe200078e0006 */
[----:B------:R1:W1:Y:S04]  /*14a30*/  LDS.128 R20, [R203+0x4080] ;  /* 0x00408000cb147984 */ /* 0x0002680000000c00 */
        /* <DEDUP_REMOVED lines=32> */
.L_x_311:
[----:B------:R-:W-:Y:S05]  /*14c40*/  BRA.DIV ~URZ, `(.L_x_249) ;  /* 0x000038927f007947 */ /* 0x000fea000b800000 */
[----:B------:R3:W4:Y:S02]  /*14c50*/  SHFL.IDX PT, R0, R12, RZ, 0x181f ;  /* 0x00181fff0c007589 */ /* 0x00072400000e0000 */
.L_x_312:
[----:B------:R-:W-:Y:S01]  /*14c60*/  ISETP.GE.AND P0, PT, R10, R4, PT ;  /* 0x000000040a00720c */ /* 0x000fe20003f06270 */
[----:B------:R-:W-:Y:S01]  /*14c70*/  BSSY B0, `(.L_x_250) ;  /* 0x0000011000007945 */ /* 0x000fe20003800000 */
[----:B------:R-:W-:Y:S02]  /*14c80*/  SHF.R.S32.HI R15, RZ, 0x1f, R230 ;  /* 0x0000001fff0f7819 */ /* 0x000fe400000114e6 */
[----:B------:R-:W-:Y:S02]  /*14c90*/  SHF.R.S32.HI R14, RZ, 0x1f, R231 ;  /* 0x0000001fff0e7819 */ /* 0x000fe400000114e7 */
[----:B------:R-:W-:-:S07]  /*14ca0*/  SHF.R.S32.HI R13, RZ, 0x1f, R232 ;  /* 0x0000001fff0d7819 */ /* 0x000fce00000114e8 */
[----:B------:R-:W-:Y:S05]  /*14cb0*/  @P0 BRA `(.L_x_251) ;  /* 0x000000c000000947 */ /* 0x000fea0003800000 */
[----:B------:R-:W-:Y:S02]  /*14cc0*/  ISETP.GE.AND P2, PT, R232, c[0x0][0x3c8], PT ;  /* 0x0000f200e8007a0c */ /* 0x000fe40003f46270 */
[----:B------:R-:W-:Y:S02]  /*14cd0*/  ISETP.GE.AND P1, PT, R231, c[0x0][0x3c8], PT ;  /* 0x0000f200e7007a0c */ /* 0x000fe40003f26270 */
[----:B------:R-:W-:-:S09]  /*14ce0*/  ISETP.GE.AND P0, PT, R230, c[0x0][0x3c8], PT ;  /* 0x0000f200e6007a0c */ /* 0x000fd20003f06270 */
[-C--:B----4-:R-:W-:Y:S02]  /*14cf0*/  @!P2 LEA R8, P5, R232, R0.reuse, 0x1 ;  /* 0x00000000e808a211 */ /* 0x090fe400078a08ff */
[CC--:B------:R-:W-:Y:S02]  /*14d00*/  @!P1 LEA R6, P4, R231.reuse, R0.reuse, 0x1 ;  /* 0x00000000e7069211 */ /* 0x0c0fe400078808ff */
[----:B------:R-:W-:Y:S02]  /*14d10*/  @!P0 LEA R2, P3, R230, R0, 0x1 ;  /* 0x00000000e6028211 */ /* 0x000fe400078608ff */
[-C--:B--2---:R-:W-:Y:S02]  /*14d20*/  @!P2 LEA.HI.X R9, R232, R5.reuse, R13, 0x1, P5 ;  /* 0x00000005e809a211 */ /* 0x084fe400028f0c0d */
[-C--:B------:R-:W-:Y:S02]  /*14d30*/  @!P1 LEA.HI.X R7, R231, R5.reuse, R14, 0x1, P4 ;  /* 0x00000005e7079211 */ /* 0x080fe400020f0c0e */
[----:B------:R-:W-:Y:S01]  /*14d40*/  @!P0 LEA.HI.X R3, R230, R5, R15, 0x1, P3 ;  /* 0x00000005e6038211 */ /* 0x000fe200018f0c0f */
[----:B------:R2:W-:Y:S04]  /*14d50*/  @!P2 ST.E.128 [R8.64], R24 ;  /* 0x000000180800a985 */ /* 0x0005e8000c101d06 */
[----:B------:R2:W-:Y:S04]  /*14d60*/  @!P1 ST.E.128 [R6.64], R20 ;  /* 0x0000001406009985 */ /* 0x0005e8000c101d06 */
[----:B------:R2:W-:Y:S02]  /*14d70*/  @!P0 ST.E.128 [R2.64], R16 ;  /* 0x0000001002008985 */ /* 0x0005e4000c101d06 */
.L_x_251:
[----:B------:R-:W-:Y:S05]  /*14d80*/  BSYNC B0 ;  /* 0x0000000000007941 */ /* 0x000fea0003800000 */
.L_x_250:
[----:B------:R-:W-:Y:S05]  /*14d90*/  BRA.DIV ~URZ, `(.L_x_252) ;  /* 0x000037a27f007947 */ /* 0x000fea000b800000 */
[----:B--2---:R2:W1:Y:S04]  /*14da0*/  SHFL.IDX PT, R5, R11, 0x1, 0x181f ;  /* 0x00381f000b057f89 */ /* 0x00446800000e0000 */
[----:B----4-:R2:W4:Y:S02]  /*14db0*/  SHFL.IDX PT, R0, R12, 0x1, 0x181f ;  /* 0x00381f000c007f89 */ /* 0x01052400000e0000 */
.L_x_313:
[----:B------:R-:W-:Y:S01]  /*14dc0*/  IADD3 R2, R10, 0x20, RZ ;  /* 0x000000200a027810 */ /* 0x000fe20007ffe0ff */
[----:B------:R-:W-:Y:S03]  /*14dd0*/  BSSY B0, `(.L_x_253) ;  /* 0x000000f000007945 */ /* 0x000fe60003800000 */
[----:B------:R-:W-:-:S13]  /*14de0*/  ISETP.GE.AND P0, PT, R2, R4, PT ;  /* 0x000000040200720c */ /* 0x000fda0003f06270 */
[----:B------:R-:W-:Y:S05]  /*14df0*/  @P0 BRA `(.L_x_254) ;  /* 0x000000c000000947 */ /* 0x000fea0003800000 */
[----:B------:R-:W-:Y:S02]  /*14e00*/  ISETP.GE.AND P2, PT, R232, c[0x0][0x3c8], PT ;  /* 0x0000f200e8007a0c */ /* 0x000fe40003f46270 */
[----:B------:R-:W-:Y:S02]  /*14e10*/  ISETP.GE.AND P1, PT, R231, c[0x0][0x3c8], PT ;  /* 0x0000f200e7007a0c */ /* 0x000fe40003f26270 */
[----:B------:R-:W-:-:S09]  /*14e20*/  ISETP.GE.AND P0, PT, R230, c[0x0][0x3c8], PT ;  /* 0x0000f200e6007a0c */ /* 0x000fd20003f06270 */
[-C--:B----4-:R-:W-:Y:S02]  /*14e30*/  @!P2 LEA R8, P5, R232, R0.reuse, 0x1 ;  /* 0x00000000e808a211 */ /* 0x090fe400078a08ff */
[CC--:B------:R-:W-:Y:S02]  /*14e40*/  @!P1 LEA R6, P4, R231.reuse, R0.reuse, 0x1 ;  /* 0x00000000e7069211 */ /* 0x0c0fe400078808ff */
[----:B------:R-:W-:Y:S02]  /*14e50*/  @!P0 LEA R2, P3, R230, R0, 0x1 ;  /* 0x00000000e6028211 */ /* 0x000fe400078608ff */
[-C--:B-1----:R-:W-:Y:S02]  /*14e60*/  @!P2 LEA.HI.X R9, R232, R5.reuse, R13, 0x1, P5 ;  /* 0x00000005e809a211 */ /* 0x082fe400028f0c0d */
[-C--:B------:R-:W-:Y:S02]  /*14e70*/  @!P1 LEA.HI.X R7, R231, R5.reuse, R14, 0x1, P4 ;  /* 0x00000005e7079211 */ /* 0x080fe400020f0c0e */
[----:B------:R-:W-:Y:S01]  /*14e80*/  @!P0 LEA.HI.X R3, R230, R5, R15, 0x1, P3 ;  /* 0x00000005e6038211 */ /* 0x000fe200018f0c0f */
[----:B------:R1:W-:Y:S04]  /*14e90*/  @!P2 ST.E.128 [R8.64], R36 ;  /* 0x000000240800a985 */ /* 0x0003e8000c101d06 */
[----:B------:R1:W-:Y:S04]  /*14ea0*/  @!P1 ST.E.128 [R6.64], R32 ;  /* 0x0000002006009985 */ /* 0x0003e8000c101d06 */
[----:B------:R1:W-:Y:S02]  /*14eb0*/  @!P0 ST.E.128 [R2.64], R28 ;  /* 0x0000001c02008985 */ /* 0x0003e4000c101d06 */
.L_x_254:
[----:B------:R-:W-:Y:S05]  /*14ec0*/  BSYNC B0 ;  /* 0x0000000000007941 */ /* 0x000fea0003800000 */
.L_x_253:
[----:B------:R-:W-:Y:S05]  /*14ed0*/  BRA.DIV ~URZ, `(.L_x_255) ;  /* 0x000037227f007947 */ /* 0x000fea000b800000 */
[----:B-1----:R1:W2:Y:S02]  /*14ee0*/  SHFL.IDX PT, R5, R11, 0x2, 0x181f ;  /* 0x00581f000b057f89 */ /* 0x0022a400000e0000 */
.L_x_314:
[----:B------:R-:W-:Y:S05]  /*14ef0*/  BRA.DIV ~URZ, `(.L_x_256) ;  /* 0x000037727f007947 */ /* 0x000fea000b800000 */
[----:B----4-:R4:W1:Y:S02]  /*14f00*/  SHFL.IDX PT, R0, R12, 0x2, 0x181f ;  /* 0x00581f000c007f89 */ /* 0x01086400000e0000 */
.L_x_315:
[----:B------:R-:W-:Y:S01]  /*14f10*/  IADD3 R2, R10, 0x40, RZ ;  /* 0x000000400a027810 */ /* 0x000fe20007ffe0ff */
[----:B------:R-:W-:Y:S03]  /*14f20*/  BSSY B0, `(.L_x_257) ;  /* 0x000000f000007945 */ /* 0x000fe60003800000 */
[----:B------:R-:W-:-:S13]  /*14f30*/  ISETP.GE.AND P0, PT, R2, R4, PT ;  /* 0x000000040200720c */ /* 0x000fda0003f06270 */
[----:B------:R-:W-:Y:S05]  /*14f40*/  @P0 BRA `(.L_x_258) ;  /* 0x000000c000000947 */ /* 0x000fea0003800000 */
[----:B------:R-:W-:Y:S02]  /*14f50*/  ISETP.GE.AND P2, PT, R232, c[0x0][0x3c8], PT ;  /* 0x0000f200e8007a0c */ /* 0x000fe40003f46270 */
[----:B------:R-:W-:Y:S02]  /*14f60*/  ISETP.GE.AND P1, PT, R231, c[0x0][0x3c8], PT ;  /* 0x0000f200e7007a0c */ /* 0x000fe40003f26270 */
[----:B------:R-:W-:-:S09]  /*14f70*/  ISETP.GE.AND P0, PT, R230, c[0x0][0x3c8], PT ;  /* 0x0000f200e6007a0c */ /* 0x000fd20003f06270 */
[-C--:B-1----:R-:W-:Y:S02]  /*14f80*/  @!P2 LEA R8, P5, R232, R0.reuse, 0x1 ;  /* 0x00000000e808a211 */ /* 0x082fe400078a08ff */
        /* <DEDUP_REMOVED lines=8> */
.L_x_258:
[----:B------:R-:W-:Y:S05]  /*15010*/  BSYNC B0 ;  /* 0x0000000000007941 */ /* 0x000fea0003800000 */
.L_x_257:
[----:B------:R-:W-:Y:S05]  /*15020*/  BRA.DIV ~URZ, `(.L_x_259) ;  /* 0x000036a27f007947 */ /* 0x000fea000b800000 */
[----:B-1----:R1:W3:Y:S04]  /*15030*/  SHFL.IDX PT, R6, R11, 0x3, 0x181f ;  /* 0x00781f000b067f89 */ /* 0x0022e800000e0000 */
[----:B------:R1:W4:Y:S02]  /*15040*/  SHFL.IDX PT, R0, R12, 0x3, 0x181f ;  /* 0x00781f000c007f89 */ /* 0x00032400000e0000 */
.L_x_316:
[----:B------:R-:W-:-:S04]  /*15050*/  IADD3 R2, R10, 0x60, RZ ;  /* 0x000000600a027810 */ /* 0x000fc80007ffe0ff */
[----:B------:R-:W-:-:S13]  /*15060*/  ISETP.GE.AND P0, PT, R2, R4, PT ;  /* 0x000000040200720c */ /* 0x000fda0003f06270 */
[----:B------:R-:W-:Y:S05]  /*15070*/  @P0 BRA `(.L_x_260) ;  /* 0x0000200000000947 */ /* 0x000fea0003800000 */
[----:B------:R-:W-:Y:S02]  /*15080*/  ISETP.GE.AND P1, PT, R232, c[0x0][0x3c8], PT ;  /* 0x0000f200e8007a0c */ /* 0x000fe40003f26270 */
[----:B------:R-:W-:-:S11]  /*15090*/  ISETP.GE.AND P0, PT, R231, c[0x0][0x3c8], PT ;  /* 0x0000f200e7007a0c */ /* 0x000fd60003f06270 */
[CC--:B----4-:R-:W-:Y:S02]  /*150a0*/  @!P1 LEA R4, P3, R232.reuse, R0.reuse, 0x1 ;  /* 0x00000000e8049211 */ /* 0x0d0fe400078608ff */
[C---:B------:R-:W-:Y:S02]  /*150b0*/  @!P0 LEA R2, P2, R231.reuse, R0, 0x1 ;  /* 0x00000000e7028211 */ /* 0x040fe400078408ff */
[-C--:B--23--:R-:W-:Y:S02]  /*150c0*/  @!P1 LEA.HI.X R5, R232, R6.reuse, R13, 0x1, P3 ;  /* 0x00000006e8059211 */ /* 0x08cfe400018f0c0d */
[----:B------:R-:W-:-:S03]  /*150d0*/  @!P0 LEA.HI.X R3, R231, R6, R14, 0x1, P2 ;  /* 0x00000006e7038211 */ /* 0x000fc600010f0c0e */
[----:B------:R2:W-:Y:S04]  /*150e0*/  @!P1 ST.E.128 [R4.64], R56 ;  /* 0x0000003804009985 */ /* 0x0005e8000c101d06 */
[----:B------:R2:W-:Y:S01]  /*150f0*/  @!P0 ST.E.128 [R2.64], R52 ;  /* 0x0000003402008985 */ /* 0x0005e2000c101d06 */
[----:B------:R-:W-:-:S13]  /*15100*/  ISETP.GE.AND P0, PT, R230, c[0x0][0x3c8], PT ;  /* 0x0000f200e6007a0c */ /* 0x000fda0003f06270 */
[----:B------:R-:W-:Y:S05]  /*15110*/  @P0 BRA `(.L_x_260) ;  /* 0x00001f6000000947 */ /* 0x000fea0003800000 */
[----:B--2---:R-:W-:-:S04]  /*15120*/  LEA R2, P0, R230, R0, 0x1 ;  /* 0x00000000e6027211 */ /* 0x004fc800078008ff */
[----:B------:R-:W-:-:S05]  /*15130*/  LEA.HI.X R3, R230, R6, R15, 0x1, P0 ;  /* 0x00000006e6037211 */ /* 0x000fca00000f0c0f */
[----:B------:R2:W-:Y:S01]  /*15140*/  ST.E.128 [R2.64], R60 ;  /* 0x0000003c02007985 */ /* 0x0005e2000c101d06 */
[----:B------:R-:W-:Y:S05]  /*15150*/  BRA `(.L_x_260) ;  /* 0x00001f2000007947 */ /* 0x000fea0003800000 */
.L_x_247:
[----:B-1----:R-:W2:Y:S04]  /*15160*/  LDL.LU R8, [R1] ;  /* 0x0000000001087983 */ /* 0x002ea80000300800 */
[----:B------:R-:W3:Y:S01]  /*15170*/  LDL.LU R7, [R1+0x18] ;  /* 0x0000180001077983 */ /* 0x000ee20000300800 */
[----:B------:R-:W-:Y:S02]  /*15180*/  IMAD R6, R6, c[0x0][0x408], RZ ;  /* 0x0001020006067a24 */ /* 0x000fe400078e02ff */
[----:B------:R-:W-:-:S04]  /*15190*/  IMAD.WIDE.U32 R4, R2, c[0x0][0x408], RZ ;  /* 0x0001020002047a25 */ /* 0x000fc800078e00ff */
[----:B------:R-:W-:Y:S02]  /*151a0*/  IMAD R2, R2, c[0x0][0x40c], R6 ;  /* 0x0001030002027a24 */ /* 0x000fe400078e0206 */
[----:B------:R-:W-:-:S03]  /*151b0*/  @P3 IMAD.HI.U32 R6, R3, c[0x0][0x4ec], RZ ;  /* 0x00013b0003063a27 */ /* 0x000fc600078e00ff */
[----:B------:R-:W-:Y:S02]  /*151c0*/  IADD3 R5, R5, R2, RZ ;  /* 0x0000000205057210 */ /* 0x000fe40007ffe0ff */
[----:B------:R-:W-:-:S05]  /*151d0*/  SHF.R.S32.HI R2, RZ, 0x1f, R0 ;  /* 0x0000001fff027819 */ /* 0x000fca0000011400 */
[----:B------:R-:W-:-:S04]  /*151e0*/  IMAD R2, R2, c[0x0][0x440], RZ ;  /* 0x0001100002027a24 */ /* 0x000fc800078e02ff */
[----:B------:R-:W-:Y:S02]  /*151f0*/  IMAD R2, R0, c[0x0][0x444], R2 ;  /* 0x0001110000027a24 */ /* 0x000fe400078e0202 */
[----:B--2---:R-:W-:-:S04]  /*15200*/  IMAD.WIDE.U32 R4, R8, c[0x0][0x438], R4 ;  /* 0x00010e0008047a25 */ /* 0x004fc800078e0004 */
[----:B------:R-:W-:-:S04]  /*15210*/  IMAD R5, R8, c[0x0][0x43c], R5 ;  /* 0x00010f0008057a24 */ /* 0x000fc800078e0205 */
[----:B------:R-:W-:Y:S01]  /*15220*/  IMAD.WIDE.U32 R4, R0, c[0x0][0x440], R4 ;  /* 0x0001100000047a25 */ /* 0x000fe200078e0004 */
[----:B------:R-:W-:Y:S02]  /*15230*/  MOV R0, R3 ;  /* 0x0000000300007202 */ /* 0x000fe40000000f00 */
[----:B------:R-:W-:Y:S02]  /*15240*/  @P3 SHF.R.U32.HI R0, RZ, c[0x0][0x4f0], R6 ;  /* 0x00013c00ff003a19 */ /* 0x000fe40000011606 */
[----:B------:R-:W-:Y:S02]  /*15250*/  IADD3 R5, R5, R2, RZ ;  /* 0x0000000205057210 */ /* 0x000fe40007ffe0ff */
[----:B------:R-:W-:Y:S02]  /*15260*/  SHF.R.S32.HI R2, RZ, 0x1f, R0 ;  /* 0x0000001fff027819 */ /* 0x000fe40000011400 */
[----:B------:R-:W-:Y:S01]  /*15270*/  IADD3 R6, -R0, RZ, RZ ;  /* 0x000000ff00067210 */ /* 0x000fe20007ffe1ff */
[----:B---3--:R-:W-:-:S04]  /*15280*/  IMAD.WIDE.U32 R4, R7, c[0x0][0x448], R4 ;  /* 0x0001120007047a25 */ /* 0x008fc800078e0004 */
[----:B------:R-:W-:Y:S02]  /*15290*/  IMAD R2, R2, c[0x0][0x430], RZ ;  /* 0x00010c0002027a24 */ /* 0x000fe400078e02ff */
[----:B------:R-:W-:Y:S02]  /*152a0*/  IMAD R5, R7, c[0x0][0x44c], R5 ;  /* 0x0001130007057a24 */ /* 0x000fe400078e0205 */
        /* <DEDUP_REMOVED lines=13> */
.L_x_317:
[----:B------:R-:W-:Y:S05]  /*15380*/  BRA.DIV ~URZ, `(.L_x_262) ;  /* 0x000034727f007947 */ /* 0x000fea000b800000 */
[----:B------:R3:W4:Y:S02]  /*15390*/  SHFL.IDX PT, R0, R39, RZ, 0x1c1f ;  /* 0x001c1fff27007589 */ /* 0x00072400000e0000 */
.L_x_318:
[----:B------:R-:W5:Y:S01]  /*153a0*/  S2R R3, SR_TID.X ;  /* 0x0000000000037919 */ /* 0x000f620000002100 */
[----:B------:R-:W-:Y:S01]  /*153b0*/  BSSY B0, `(.L_x_263) ;  /* 0x000009a000007945 */ /* 0x000fe20003800000 */
[----:B-----5:R-:W-:-:S04]  /*153c0*/  SHF.R.S32.HI R2, RZ, 0x1f, R3 ;  /* 0x0000001fff027819 */ /* 0x020fc80000011403 */
[----:B------:R-:W-:-:S04]  /*153d0*/  LEA.HI R2, R2, R3, RZ, 0x5 ;  /* 0x0000000302027211 */ /* 0x000fc800078f28ff */
[----:B------:R-:W-:-:S05]  /*153e0*/  LOP3.LUT R2, R2, 0xffffffe0, RZ, 0xc0, !PT ;  /* 0xffffffe002027812 */ /* 0x000fca00078ec0ff */
[----:B------:R-:W-:-:S05]  /*153f0*/  IMAD.IADD R2, R3, 0x1, -R2 ;  /* 0x0000000103027824 */ /* 0x000fca00078e0a02 */
[----:B------:R-:W-:-:S04]  /*15400*/  SHF.R.S32.HI R4, RZ, 0x1f, R2 ;  /* 0x0000001fff047819 */ /* 0x000fc80000011402 */
[----:B------:R-:W-:-:S04]  /*15410*/  LEA.HI R4, R4, R2, RZ, 0x2 ;  /* 0x0000000204047211 */ /* 0x000fc800078f10ff */
[----:B------:R-:W-:-:S05]  /*15420*/  LOP3.LUT R4, R4, 0x7ffffffc, RZ, 0xc0, !PT ;  /* 0x7ffffffc04047812 */ /* 0x000fca00078ec0ff */
[----:B------:R-:W-:-:S04]  /*15430*/  IMAD.IADD R4, R2, 0x1, -R4 ;  /* 0x0000000102047824 */ /* 0x000fc800078e0a04 */
[----:B------:R-:W-:-:S05]  /*15440*/  IMAD.SHL.U32 R4, R4, 0x2, RZ ;  /* 0x0000000204047824 */ /* 0x000fca00078e00ff */
[C---:B------:R-:W-:Y:S02]  /*15450*/  IADD3 R29, R4.reuse, 0x70, RZ ;  /* 0x00000070041d7810 */ /* 0x040fe40007ffe0ff */
[C---:B------:R-:W-:Y:S02]  /*15460*/  IADD3 R28, R4.reuse, 0x78, RZ ;  /* 0x00000078041c7810 */ /* 0x040fe40007ffe0ff */
[C---:B------:R-:W-:Y:S02]  /*15470*/  IADD3 R27, R4.reuse, 0x80, RZ ;  /* 0x00000080041b7810 */ /* 0x040fe40007ffe0ff */
[C---:B------:R-:W-:Y:S02]  /*15480*/  IADD3 R26, R4.reuse, 0x88, RZ ;  /* 0x00000088041a7810 */ /* 0x040fe40007ffe0ff */
[C---:B------:R-:W-:Y:S02]  /*15490*/  IADD3 R25, R4.reuse, 0x90, RZ ;  /* 0x0000009004197810 */ /* 0x040fe40007ffe0ff */
[----:B------:R-:W-:-:S02]  /*154a0*/  IADD3 R24, R4, 0x98, RZ ;  /* 0x0000009804187810 */ /* 0x000fc40007ffe0ff */
        /* <DEDUP_REMOVED lines=16> */
[----:B------:R-:W-:Y:S02]  /*155b0*/  IADD3 R6, R4, 0x58, RZ ;  /* 0x0000005804067810 */ /* 0x000fe40007ffe0ff */
        /* <DEDUP_REMOVED lines=22> */
[----:B------:R-:W-:Y:S01]  /*15720*/  SHF.R.S32.HI R37, RZ, 0x1f, R19 ;  /* 0x0000001fff257819 */ /* 0x000fe20000011413 */
[----:B------:R-:W-:Y:S05]  /*15730*/  @P0 BRA `(.L_x_264) ;  /* 0x0000061000000947 */ /* 0x000fea0003800000 */
[----:B------:R-:W-:Y:S02]  /*15740*/  ISETP.GE.AND P1, PT, R4, c[0x0][0x3c8], PT ;  /* 0x0000f20004007a0c */ /* 0x000fe40003f26270 */
[----:B------:R-:W-:Y:S02]  /*15750*/  ISETP.GE.AND P0, PT, R19, c[0x0][0x3c8], PT ;  /* 0x0000f20013007a0c */ /* 0x000fe40003f06270 */
[----:B------:R-:W-:-:S02]  /*15760*/  ISETP.GE.AND P3, PT, R18, c[0x0][0x3c8], PT ;  /* 0x0000f20012007a0c */ /* 0x000fc40003f66270 */
[----:B------:R-:W-:Y:S02]  /*15770*/  ISETP.GE.AND P4, PT, R17, c[0x0][0x3c8], PT ;  /* 0x0000f20011007a0c */ /* 0x000fe40003f86270 */
[----:B------:R-:W-:-:S05]  /*15780*/  ISETP.GE.AND P6, PT, R25, c[0x0][0x3c8], PT ;  /* 0x0000f20019007a0c */ /* 0x000fca0003fc6270 */
[----:B----4-:R-:W-:Y:S02]  /*15790*/  @!P1 IMAD.MOV.U32 R30, RZ, RZ, R0 ;  /* 0x000000ffff1e9224 */ /* 0x010fe400078e0000 */
[----:B--2---:R-:W-:Y:S01]  /*157a0*/  @!P1 IMAD.MOV.U32 R31, RZ, RZ, R5 ;  /* 0x000000ffff1f9224 */ /* 0x004fe200078e0005 */
[----:B------:R-:W-:-:S03]  /*157b0*/  @!P0 LEA R2, P2, R19, R0, 0x2 ;  /* 0x0000000013028211 */ /* 0x000fc600078410ff */
[----:B------:R-:W-:Y:S01]  /*157c0*/  @!P1 IMAD.WIDE R30, R4, 0x4, R30 ;  /* 0x00000004041e9825 */ /* 0x000fe200078e021e */
[----:B------:R-:W-:Y:S02]  /*157d0*/  @!P0 LEA.HI.X R3, R19, R5, R37, 0x2, P2 ;  /* 0x0000000513038211 */ /* 0x000fe400010f1425 */
[----:B------:R-:W-:Y:S02]  /*157e0*/  ISETP.GE.AND P2, PT, R16, c[0x0][0x3c8], PT ;  /* 0x0000f20010007a0c */ /* 0x000fe40003f46270 */
[----:B------:R2:W-:Y:S01]  /*157f0*/  @!P1 ST.E.64 [R30.64], R152 ;  /* 0x000000981e009985 */ /* 0x0005e2000c101b06 */
[----:B------:R-:W-:-:S03]  /*15800*/  ISETP.GE.AND P1, PT, R15, c[0x0][0x3c8], PT ;  /* 0x0000f2000f007a0c */ /* 0x000fc60003f26270 */
[----:B------:R4:W-:Y:S01]  /*15810*/  @!P0 ST.E.64 [R2.64], R32 ;  /* 0x0000002002008985 */ /* 0x0009e2000c101b06 */
[CC--:B--2---:R-:W-:Y:S02]  /*15820*/  @!P3 LEA R30, P5, R18.reuse, R0.reuse, 0x2 ;  /* 0x00000000121eb211 */ /* 0x0c4fe400078a10ff */
[C---:B----4-:R-:W-:Y:S02]  /*15830*/  @!P4 LEA R2, P0, R17.reuse, R0, 0x2 ;  /* 0x000000001102c211 */ /* 0x050fe400078010ff */
[-C--:B------:R-:W-:Y:S02]  /*15840*/  @!P3 LEA.HI.X R31, R18, R5.reuse, R38, 0x2, P5 ;  /* 0x00000005121fb211 */ /* 0x080fe400028f1426 */
[----:B------:R-:W-:-:S03]  /*15850*/  @!P4 LEA.HI.X R3, R17, R5, R41, 0x2, P0 ;  /* 0x000000051103c211 */ /* 0x000fc600000f1429 */
[----:B------:R2:W-:Y:S01]  /*15860*/  @!P3 ST.E.64 [R30.64], R34 ;  /* 0x000000221e00b985 */ /* 0x0005e2000c101b06 */
[----:B------:R-:W-:-:S03]  /*15870*/  ISETP.GE.AND P3, PT, R14, c[0x0][0x3c8], PT ;  /* 0x0000f2000e007a0c */ /* 0x000fc60003f66270 */
[----:B------:R4:W-:Y:S01]  /*15880*/  @!P4 ST.E.64 [R2.64], R102 ;  /* 0x000000660200c985 */ /* 0x0009e2000c101b06 */
[----:B------:R-:W-:Y:S02]  /*15890*/  ISETP.GE.AND P4, PT, R13, c[0x0][0x3c8], PT ;  /* 0x0000f2000d007a0c */ /* 0x000fe40003f86270 */
        /* <DEDUP_REMOVED lines=16> */
[-C--:B--2---:R-:W-:Y:S02]  /*159a0*/  @!P2 LEA R30, P5, R12, R0.reuse, 0x2 ;  /* 0x000000000c1ea211 */ /* 0x084fe400078a10ff */
[----:B----4-:R-:W-:Y:S02]  /*159b0*/  @!P1 LEA R2, P0, R10, R0, 0x2 ;  /* 0x000000000a029211 */ /* 0x010fe400078010ff */
        /* <DEDUP_REMOVED lines=23> */
[CC--:B----4-:R-:W-:Y:S02]  /*15b30*/  @!P4 LEA R2, P0, R28.reuse, R0.reuse, 0x2 ;  /* 0x000000001c02c211 */ /* 0x0d0fe400078010ff */
[-C--:B------:R-:W-:Y:S02]  /*15b40*/  @!P3 LEA.HI.X R31, R29, R5.reuse, R51, 0x2, P5 ;  /* 0x000000051d1fb211 */ /* 0x080fe400028f1433 */
[----:B------:R-:W-:Y:S02]  /*15b50*/  @!P4 LEA.HI.X R3, R28, R5, R52, 0x2, P0 ;  /* 0x000000051c03c211 */ /* 0x000fe400000f1434 */
[----:B------:R-:W-:Y:S01]  /*15b60*/  @!P2 LEA R32, P0, R27, R0, 0x2 ;  /* 0x000000001b20a211 */ /* 0x000fe200078010ff */
[----:B------:R2:W-:Y:S01]  /*15b70*/  @!P3 ST.E.64 [R30.64], R148 ;  /* 0x000000941e00b985 */ /* 0x0005e2000c101b06 */
[----:B------:R-:W-:-:S02]  /*15b80*/  ISETP.GE.AND P5, PT, R24, c[0x0][0x3c8], PT ;  /* 0x0000f20018007a0c */ /* 0x000fc40003fa6270 */
[----:B------:R-:W-:Y:S01]  /*15b90*/  @!P2 LEA.HI.X R33, R27, R5, R53, 0x2, P0 ;  /* 0x000000051b21a211 */ /* 0x000fe200000f1435 */
[----:B------:R4:W-:Y:S01]  /*15ba0*/  @!P4 ST.E.64 [R2.64], R150 ;  /* 0x000000960200c985 */ /* 0x0009e2000c101b06 */
[----:B------:R-:W-:-:S03]  /*15bb0*/  ISETP.GE.AND P4, PT, R23, c[0x0][0x3c8], PT ;  /* 0x0000f20017007a0c */ /* 0x000fc60003f86270 */
[----:B------:R-:W-:Y:S01]  /*15bc0*/  @!P2 ST.E.64 [R32.64], R154 ;  /* 0x0000009a2000a985 */ /* 0x000fe2000c101b06 */
[----:B------:R-:W-:Y:S02]  /*15bd0*/  ISETP.GE.AND P2, PT, R22, c[0x0][0x3c8], PT ;  /* 0x0000f20016007a0c */ /* 0x000fe40003f46270 */
[CC--:B--2---:R-:W-:Y:S02]  /*15be0*/  @!P6 LEA R30, P0, R25.reuse, R0.reuse, 0x2 ;  /* 0x00000000191ee211 */ /* 0x0c4fe400078010ff */
[C---:B----4-:R-:W-:Y:S02]  /*15bf0*/  @!P1 LEA R2, P3, R26.reuse, R0, 0x2 ;  /* 0x000000001a029211 */ /* 0x050fe400078610ff */
[-C--:B------:R-:W-:Y:S02]  /*15c00*/  @!P6 LEA.HI.X R31, R25, R5.reuse, R56, 0x2, P0 ;  /* 0x00000005191fe211 */ /* 0x080fe400000f1438 */
[----:B------:R-:W-:Y:S02]  /*15c10*/  @!P1 LEA.HI.X R3, R26, R5, R54, 0x2, P3 ;  /* 0x000000051a039211 */ /* 0x000fe400018f1436 */
[----:B------:R-:W-:-:S03]  /*15c20*/  ISETP.GE.AND P0, PT, R20, c[0x0][0x3c8], PT ;  /* 0x0000f20014007a0c */ /* 0x000fc60003f06270 */
[----:B------:R2:W-:Y:S01]  /*15c30*/  @!P1 ST.E.64 [R2.64], R68 ;  /* 0x0000004402009985 */ /* 0x0005e2000c101b06 */
[----:B------:R-:W-:-:S03]  /*15c40*/  ISETP.GE.AND P1, PT, R21, c[0x0][0x3c8], PT ;  /* 0x0000f20015007a0c */ /* 0x000fc60003f26270 */
[----:B------:R4:W-:Y:S01]  /*15c50*/  @!P6 ST.E.64 [R30.64], R72 ;  /* 0x000000481e00e985 */ /* 0x0009e2000c101b06 */
[----:B------:R-:W-:-:S04]  /*15c60*/  @!P4 LEA R34, P6, R23, R0, 0x2 ;  /* 0x000000001722c211 */ /* 0x000fc800078c10ff */
[----:B------:R-:W-:Y:S02]  /*15c70*/  @!P4 LEA.HI.X R35, R23, R5, R57, 0x2, P6 ;  /* 0x000000051723c211 */ /* 0x000fe400030f1439 */
[----:B--2---:R-:W-:-:S04]  /*15c80*/  @!P5 LEA R2, P3, R24, R0, 0x2 ;  /* 0x000000001802d211 */ /* 0x004fc800078610ff */
[----:B------:R-:W-:Y:S02]  /*15c90*/  @!P5 LEA.HI.X R3, R24, R5, R55, 0x2, P3 ;  /* 0x000000051803d211 */ /* 0x000fe400018f1437 */
[----:B------:R-:W-:-:S03]  /*15ca0*/  @!P2 LEA R32, P3, R22, R0, 0x2 ;  /* 0x000000001620a211 */ /* 0x000fc600078610ff */
[----:B------:R2:W-:Y:S01]  /*15cb0*/  @!P5 ST.E.64 [R2.64], R76 ;  /* 0x0000004c0200d985 */ /* 0x0005e2000c101b06 */
[C---:B----4-:R-:W-:Y:S02]  /*15cc0*/  @!P1 LEA R30, P5, R21.reuse, R0, 0x2 ;  /* 0x00000000151e9211 */ /* 0x050fe400078a10ff */
[-C--:B------:R-:W-:Y:S01]  /*15cd0*/  @!P2 LEA.HI.X R33, R22, R5.reuse, R58, 0x2, P3 ;  /* 0x000000051621a211 */ /* 0x080fe200018f143a */
[----:B------:R4:W-:Y:S01]  /*15ce0*/  @!P4 ST.E.64 [R34.64], R158 ;  /* 0x0000009e2200c985 */ /* 0x0009e2000c101b06 */
[----:B------:R-:W-:-:S03]  /*15cf0*/  @!P1 LEA.HI.X R31, R21, R5, R59, 0x2, P5 ;  /* 0x00000005151f9211 */ /* 0x000fc600028f143b */
[----:B------:R4:W-:Y:S04]  /*15d00*/  @!P2 ST.E.64 [R32.64], R156 ;  /* 0x0000009c2000a985 */ /* 0x0009e8000c101b06 */
[----:B------:R4:W-:Y:S01]  /*15d10*/  @!P1 ST.E.64 [R30.64], R80 ;  /* 0x000000501e009985 */ /* 0x0009e2000c101b06 */
[----:B--2---:R-:W-:-:S04]  /*15d20*/  @!P0 LEA R2, P3, R20, R0, 0x2 ;  /* 0x0000000014028211 */ /* 0x004fc800078610ff */
[----:B------:R-:W-:-:S05]  /*15d30*/  @!P0 LEA.HI.X R3, R20, R5, R60, 0x2, P3 ;  /* 0x0000000514038211 */ /* 0x000fca00018f143c */
[----:B------:R4:W-:Y:S04]  /*15d40*/  @!P0 ST.E.64 [R2.64], R64 ;  /* 0x0000004002008985 */ /* 0x0009e8000c101b06 */
.L_x_264:
[----:B------:R-:W-:Y:S05]  /*15d50*/  BSYNC B0 ;  /* 0x0000000000007941 */ /* 0x000fea0003800000 */
.L_x_263:
[----:B------:R-:W-:Y:S05]  /*15d60*/  BRA.DIV ~URZ, `(.L_x_265) ;  /* 0x00002af27f007947 */ /* 0x000fea000b800000 */
[----:B--2---:R2:W1:Y:S04]  /*15d70*/  SHFL.IDX PT, R5, R36, 0x1, 0x1c1f ;  /* 0x003c1f0024057f89 */ /* 0x00446800000e0000 */
[----:B----4-:R2:W4:Y:S02]  /*15d80*/  SHFL.IDX PT, R0, R39, 0x1, 0x1c1f ;  /* 0x003c1f0027007f89 */ /* 0x01052400000e0000 */
.L_x_319:
[----:B------:R-:W-:-:S13]  /*15d90*/  ISETP.NE.AND P0, PT, R61, RZ, PT ;  /* 0x000000ff3d00720c */ /* 0x000fda0003f05270 */
[----:B------:R-:W-:Y:S05]  /*15da0*/  @P0 BRA `(.L_x_260) ;  /* 0x000012d000000947 */ /* 0x000fea0003800000 */
[----:B------:R-:W-:Y:S02]  /*15db0*/  ISETP.GE.AND P3, PT, R19, c[0x0][0x3c8], PT ;  /* 0x0000f20013007a0c */ /* 0x000fe40003f66270 */
[----:B------:R-:W-:Y:S02]  /*15dc0*/  ISETP.GE.AND P2, PT, R18, c[0x0][0x3c8], PT ;  /* 0x0000f20012007a0c */ /* 0x000fe40003f46270 */
[----:B------:R-:W-:Y:S02]  /*15dd0*/  ISETP.GE.AND P1, PT, R17, c[0x0][0x3c8], PT ;  /* 0x0000f20011007a0c */ /* 0x000fe40003f26270 */
[----:B------:R-:W-:Y:S02]  /*15de0*/  ISETP.GE.AND P4, PT, R4, c[0x0][0x3c8], PT ;  /* 0x0000f20004007a0c */ /* 0x000fe40003f86270 */
[----:B------:R-:W-:-:S05]  /*15df0*/  ISETP.GE.AND P0, PT, R16, c[0x0][0x3c8], PT ;  /* 0x0000f20010007a0c */ /* 0x000fca0003f06270 */
[CC--:B----4-:R-:W-:Y:S02]  /*15e00*/  @!P3 LEA R32, P6, R19.reuse, R0.reuse, 0x2 ;  /* 0x000000001320b211 */ /* 0x0d0fe400078c10ff */
[CC--:B------:R-:W-:Y:S02]  /*15e10*/  @!P2 LEA R30, P5, R18.reuse, R0.reuse, 0x2 ;  /* 0x00000000121ea211 */ /* 0x0c0fe400078a10ff */
[-C--:B-1----:R-:W-:Y:S02]  /*15e20*/  @!P3 LEA.HI.X R33, R19, R5.reuse, R37, 0x2, P6 ;  /* 0x000000051321b211 */ /* 0x082fe400030f1425 */
[----:B------:R-:W-:Y:S01]  /*15e30*/  @!P2 LEA.HI.X R31, R18, R5, R38, 0x2, P5 ;  /* 0x00000005121fa211 */ /* 0x000fe200028f1426 */
[----:B------:R-:W-:Y:S01]  /*15e40*/  @!P4 IMAD.MOV.U32 R34, RZ, RZ, R0 ;  /* 0x000000ffff22c224 */ /* 0x000fe200078e0000 */
[-C--:B------:R-:W-:Y:S01]  /*15e50*/  @!P1 LEA R18, P6, R17, R0.reuse, 0x2 ;  /* 0x0000000011129211 */ /* 0x080fe200078c10ff */
[----:B------:R-:W-:Y:S01]  /*15e60*/  @!P4 IMAD.MOV.U32 R35, RZ, RZ, R5 ;  /* 0x000000ffff23c224 */ /* 0x000fe200078e0005 */
[----:B------:R-:W-:-:S02]  /*15e70*/  @!P0 LEA R2, P5, R16, R0, 0x2 ;  /* 0x0000000010028211 */ /* 0x000fc400078a10ff */
[-C--:B------:R-:W-:Y:S01]  /*15e80*/  @!P1 LEA.HI.X R19, R17, R5.reuse, R41, 0x2, P6 ;  /* 0x0000000511139211 */ /* 0x080fe200030f1429 */
[----:B------:R-:W-:Y:S01]  /*15e90*/  @!P4 IMAD.WIDE R34, R4, 0x4, R34 ;  /* 0x000000040422c825 */ /* 0x000fe200078e0222 */
[----:B------:R-:W-:Y:S02]  /*15ea0*/  ISETP.GE.AND P6, PT, R15, c[0x0][0x3c8], PT ;  /* 0x0000f2000f007a0c */ /* 0x000fe40003fc6270 */
[----:B------:R-:W-:Y:S02]  /*15eb0*/  @!P0 LEA.HI.X R3, R16, R5, R40, 0x2, P5 ;  /* 0x0000000510038211 */ /* 0x000fe400028f1428 */
[----:B------:R-:W-:Y:S01]  /*15ec0*/  ISETP.GE.AND P5, PT, R14, c[0x0][0x3c8], PT ;  /* 0x0000f2000e007a0c */ /* 0x000fe20003fa6270 */
[----:B------:R-:W-:Y:S01]  /*15ed0*/  @!P4 ST.E.64 [R34.64], R162 ;  /* 0x000000a22200c985 */ /* 0x000fe2000c101b06 */
[----:B------:R-:W-:-:S03]  /*15ee0*/  ISETP.GE.AND P4, PT, R13, c[0x0][0x3c8], PT ;  /* 0x0000f2000d007a0c */ /* 0x000fc60003f86270 */
[----:B------:R-:W-:Y:S01]  /*15ef0*/  @!P3 ST.E.64 [R32.64], R160 ;  /* 0x000000a02000b985 */ /* 0x000fe2000c101b06 */
[----:B------:R-:W-:-:S03]  /*15f00*/  ISETP.GE.AND P3, PT, R12, c[0x0][0x3c8], PT ;  /* 0x0000f2000c007a0c */ /* 0x000fc60003f66270 */
[----:B------:R1:W-:Y:S01]  /*15f10*/  @!P2 ST.E.64 [R30.64], R114 ;  /* 0x000000721e00a985 */ /* 0x0003e2000c101b06 */
[----:B------:R-:W-:-:S03]  /*15f20*/  ISETP.GE.AND P2, PT, R10, c[0x0][0x3c8], PT ;  /* 0x0000f2000a007a0c */ /* 0x000fc60003f46270 */
[----:B------:R4:W-:Y:S04]  /*15f30*/  @!P1 ST.E.64 [R18.64], R92 ;  /* 0x0000005c12009985 */ /* 0x0009e8000c101b06 */
[----:B------:R5:W-:Y:S01]  /*15f40*/  @!P0 ST.E.64 [R2.64], R84 ;  /* 0x0000005402008985 */ /* 0x000be2000c101b06 */
[CC--:B-1----:R-:W-:Y:S02]  /*15f50*/  @!P6 LEA R30, P0, R15.reuse, R0.reuse, 0x2 ;  /* 0x000000000f1ee211 */ /* 0x0c2fe400078010ff */
[-C--:B----4-:R-:W-:Y:S02]  /*15f60*/  @!P5 LEA R18, P1, R14, R0.reuse, 0x2 ;  /* 0x000000000e12d211 */ /* 0x090fe400078210ff */
[----:B------:R-:W-:Y:S02]  /*15f70*/  @!P6 LEA.HI.X R31, R15, R5, R42, 0x2, P0 ;  /* 0x000000050f1fe211 */ /* 0x000fe400000f142a */
[----:B------:R-:W-:-:S02]  /*15f80*/  @!P4 LEA R16, P0, R13, R0, 0x2 ;  /* 0x000000000d10c211 */ /* 0x000fc400078010ff */
[-C--:B------:R-:W-:Y:S01]  /*15f90*/  @!P5 LEA.HI.X R19, R14, R5.reuse, R44, 0x2, P1 ;  /* 0x000000050e13d211 */ /* 0x080fe200008f142c */
[----:B------:R-:W-:Y:S01]  /*15fa0*/  @!P6 ST.E.64 [R30.64], R170 ;  /* 0x000000aa1e00e985 */ /* 0x000fe2000c101b06 */
[----:B------:R-:W-:Y:S02]  /*15fb0*/  ISETP.GE.AND P1, PT, R7, c[0x0][0x3c8], PT ;  /* 0x0000f20007007a0c */ /* 0x000fe40003f26270 */
[-C--:B------:R-:W-:Y:S01]  /*15fc0*/  @!P4 LEA.HI.X R17, R13, R5.reuse, R43, 0x2, P0 ;  /* 0x000000050d11c211 */ /* 0x080fe200000f142b */
[----:B------:R-:W-:Y:S01]  /*15fd0*/  @!P5 ST.E.64 [R18.64], R164 ;  /* 0x000000a41200d985 */ /* 0x000fe2000c101b06 */
[----:B------:R-:W-:Y:S02]  /*15fe0*/  @!P3 LEA R14, P0, R12, R0, 0x2 ;  /* 0x000000000c0eb211 */ /* 0x000fe400078010ff */
[----:B------:R-:W-:Y:S01]  /*15ff0*/  ISETP.GE.AND P6, PT, R6, c[0x0][0x3c8], PT ;  /* 0x0000f20006007a0c */ /* 0x000fe20003fc6270 */
[----:B------:R-:W-:Y:S01]  /*16000*/  @!P4 ST.E.64 [R16.64], R126 ;  /* 0x0000007e1000c985 */ /* 0x000fe2000c101b06 */
[----:B------:R-:W-:-:S02]  /*16010*/  @!P3 LEA.HI.X R15, R12, R5, R45, 0x2, P0 ;  /* 0x000000050c0fb211 */ /* 0x000fc400000f142d */
[CC--:B------:R-:W-:Y:S02]  /*16020*/  @!P2 LEA R12, P0, R10.reuse, R0.reuse, 0x2 ;  /* 0x000000000a0ca211 */ /* 0x0c0fe400078010ff */
[----:B------:R-:W-:Y:S01]  /*16030*/  ISETP.GE.AND P5, PT, R11, c[0x0][0x3c8], PT ;  /* 0x0000f2000b007a0c */ /* 0x000fe20003fa6270 */
[----:B------:R1:W-:Y:S01]  /*16040*/  @!P3 ST.E.64 [R14.64], R118 ;  /* 0x000000760e00b985 */ /* 0x0003e2000c101b06 */
[-C--:B------:R-:W-:Y:S02]  /*16050*/  @!P2 LEA.HI.X R13, R10, R5.reuse, R46, 0x2, P0 ;  /* 0x000000050a0da211 */ /* 0x080fe400000f142e */
[C---:B-----5:R-:W-:Y:S02]  /*16060*/  @!P1 LEA R2, P0, R7.reuse, R0, 0x2 ;  /* 0x0000000007029211 */ /* 0x060fe400078010ff */
[----:B------:R-:W-:Y:S01]  /*16070*/  ISETP.GE.AND P4, PT, R8, c[0x0][0x3c8], PT ;  /* 0x0000f20008007a0c */ /* 0x000fe20003f86270 */
[----:B------:R4:W-:Y:S01]  /*16080*/  @!P2 ST.E.64 [R12.64], R96 ;  /* 0x000000600c00a985 */ /* 0x0009e2000c101b06 */
[----:B------:R-:W-:-:S02]  /*16090*/  @!P1 LEA.HI.X R3, R7, R5, R47, 0x2, P0 ;  /* 0x0000000507039211 */ /* 0x000fc400000f142f */
[----:B------:R-:W-:Y:S02]  /*160a0*/  ISETP.GE.AND P3, PT, R29, c[0x0][0x3c8], PT ;  /* 0x0000f2001d007a0c */ /* 0x000fe40003f66270 */
[----:B------:R-:W-:Y:S01]  /*160b0*/  ISETP.GE.AND P2, PT, R28, c[0x0][0x3c8], PT ;  /* 0x0000f2001c007a0c */ /* 0x000fe20003f46270 */
[----:B------:R5:W-:Y:S01]  /*160c0*/  @!P1 ST.E.64 [R2.64], R88 ;  /* 0x0000005802009985 */ /* 0x000be2000c101b06 */
[----:B-1----:R-:W-:-:S04]  /*160d0*/  @!P6 LEA R14, P0, R6, R0, 0x2 ;  /* 0x00000000060ee211 */ /* 0x002fc800078010ff */
[-C--:B------:R-:W-:Y:S02]  /*160e0*/  @!P6 LEA.HI.X R15, R6, R5.reuse, R48, 0x2, P0 ;  /* 0x00000005060fe211 */ /* 0x080fe400000f1430 */
[CC--:B----4-:R-:W-:Y:S02]  /*160f0*/  @!P5 LEA R12, P1, R11.reuse, R0.reuse, 0x2 ;  /* 0x000000000b0cd211 */ /* 0x0d0fe400078210ff */
[CC--:B------:R-:W-:Y:S01]  /*16100*/  @!P4 LEA R10, P0, R8.reuse, R0.reuse, 0x2 ;  /* 0x00000000080ac211 */ /* 0x0c0fe200078010ff */
[----:B------:R1:W-:Y:S01]  /*16110*/  @!P6 ST.E.64 [R14.64], R172 ;  /* 0x000000ac0e00e985 */ /* 0x0003e2000c101b06 */
[-C--:B------:R-:W-:Y:S02]  /*16120*/  @!P5 LEA.HI.X R13, R11, R5.reuse, R49, 0x2, P1 ;  /* 0x000000050b0dd211 */ /* 0x080fe400008f1431 */
[----:B------:R-:W-:Y:S02]  /*16130*/  ISETP.GE.AND P1, PT, R27, c[0x0][0x3c8], PT ;  /* 0x0000f2001b007a0c */ /* 0x000fe40003f26270 */
[----:B------:R-:W-:Y:S01]  /*16140*/  @!P4 LEA.HI.X R11, R8, R5, R50, 0x2, P0 ;  /* 0x00000005080bc211 */ /* 0x000fe200000f1432 */
[----:B------:R4:W-:Y:S01]  /*16150*/  @!P5 ST.E.64 [R12.64], R166 ;  /* 0x000000a60c00d985 */ /* 0x0009e2000c101b06 */
[----:B------:R-:W-:-:S02]  /*16160*/  @!P3 LEA R8, P0, R29, R0, 0x2 ;  /* 0x000000001d08b211 */ /* 0x000fc400078010ff */
[----:B------:R-:W-:Y:S01]  /*16170*/  ISETP.GE.AND P6, PT, R26, c[0x0][0x3c8], PT ;  /* 0x0000f2001a007a0c */ /* 0x000fe20003fc6270 */
[----:B------:R2:W-:Y:S01]  /*16180*/  @!P4 ST.E.64 [R10.64], R130 ;  /* 0x000000820a00c985 */ /* 0x0005e2000c101b06 */
[-C--:B------:R-:W-:Y:S02]  /*16190*/  @!P3 LEA.HI.X R9, R29, R5.reuse, R51, 0x2, P0 ;  /* 0x000000051d09b211 */ /* 0x080fe400000f1433 */
[CC--:B------:R-:W-:Y:S02]  /*161a0*/  @!P2 LEA R6, P0, R28.reuse, R0.reuse, 0x2 ;  /* 0x000000001c06a211 */ /* 0x0c0fe400078010ff */
[----:B------:R-:W-:Y:S01]  /*161b0*/  ISETP.GE.AND P5, PT, R25, c[0x0][0x3c8], PT ;  /* 0x0000f20019007a0c */ /* 0x000fe20003fa6270 */
[----:B------:R3:W-:Y:S01]  /*161c0*/  @!P3 ST.E.64 [R8.64], R122 ;  /* 0x0000007a0800b985 */ /* 0x0007e2000c101b06 */
[----:B------:R-:W-:Y:S02]  /*161d0*/  @!P2 LEA.HI.X R7, R28, R5, R52, 0x2, P0 ;  /* 0x000000051c07a211 */ /* 0x000fe400000f1434 */
[----:B-----5:R-:W-:-:S02]  /*161e0*/  @!P1 LEA R2, P0, R27, R0, 0x2 ;  /* 0x000000001b029211 */ /* 0x020fc400078010ff */
[----:B------:R-:W-:Y:S01]  /*161f0*/  ISETP.GE.AND P4, PT, R24, c[0x0][0x3c8], PT ;  /* 0x0000f20018007a0c */ /* 0x000fe20003f86270 */
[----:B------:R5:W-:Y:S01]  /*16200*/  @!P2 ST.E.64 [R6.64], R110 ;  /* 0x0000006e0600a985 */ /* 0x000be2000c101b06 */
[----:B------:R-:W-:Y:S02]  /*16210*/  @!P1 LEA.HI.X R3, R27, R5, R53, 0x2, P0 ;  /* 0x000000051b039211 */ /* 0x000fe400000f1435 */
[----:B------:R-:W-:Y:S02]  /*16220*/  ISETP.GE.AND P3, PT, R23, c[0x0][0x3c8], PT ;  /* 0x0000f20017007a0c */ /* 0x000fe40003f66270 */
[----:B------:R-:W-:Y:S01]  /*16230*/  ISETP.GE.AND P2, PT, R22, c[0x0][0x3c8], PT ;  /* 0x0000f20016007a0c */ /* 0x000fe20003f46270 */
[----:B------:R5:W-:Y:S01]  /*16240*/  @!P1 ST.E.64 [R2.64], R66 ;  /* 0x0000004202009985 */ /* 0x000be2000c101b06 */
[----:B-1----:R-:W-:-:S04]  /*16250*/  @!P6 LEA R14, P0, R26, R0, 0x2 ;  /* 0x000000001a0ee211 */ /* 0x002fc800078010ff */
[----:B------:R-:W-:Y:S02]  /*16260*/  @!P6 LEA.HI.X R15, R26, R5, R54, 0x2, P0 ;  /* 0x000000051a0fe211 */ /* 0x000fe400000f1436 */
[----:B----4-:R-:W-:-:S03]  /*16270*/  @!P5 LEA R12, P1, R25, R0, 0x2 ;  /* 0x00000000190cd211 */ /* 0x010fc600078210ff */
[----:B------:R1:W-:Y:S01]  /*16280*/  @!P6 ST.E.64 [R14.64], R168 ;  /* 0x000000a80e00e985 */ /* 0x0003e2000c101b06 */
[CC--:B--2---:R-:W-:Y:S02]  /*16290*/  @!P4 LEA R10, P0, R24.reuse, R0.reuse, 0x2 ;  /* 0x00000000180ac211 */ /* 0x0c4fe400078010ff */
[-C--:B------:R-:W-:Y:S02]  /*162a0*/  @!P5 LEA.HI.X R13, R25, R5.reuse, R56, 0x2, P1 ;  /* 0x00000005190dd211 */ /* 0x080fe400008f1438 */
[----:B------:R-:W-:Y:S02]  /*162b0*/  ISETP.GE.AND P1, PT, R21, c[0x0][0x3c8], PT ;  /* 0x0000f20015007a0c */ /* 0x000fe40003f26270 */
[----:B------:R-:W-:Y:S01]  /*162c0*/  @!P4 LEA.HI.X R11, R24, R5, R55, 0x2, P0 ;  /* 0x00000005180bc211 */ /* 0x000fe200000f1437 */
[----:B------:R1:W-:Y:S01]  /*162d0*/  @!P5 ST.E.64 [R12.64], R138 ;  /* 0x0000008a0c00d985 */ /* 0x0003e2000c101b06 */
[----:B---3--:R-:W-:-:S03]  /*162e0*/  @!P3 LEA R8, P0, R23, R0, 0x2 ;  /* 0x000000001708b211 */ /* 0x008fc600078010ff */
[----:B------:R1:W-:Y:S01]  /*162f0*/  @!P4 ST.E.64 [R10.64], R82 ;  /* 0x000000520a00c985 */ /* 0x0003e2000c101b06 */
[----:B------:R-:W-:Y:S02]  /*16300*/  @!P3 LEA.HI.X R9, R23, R5, R57, 0x2, P0 ;  /* 0x000000051709b211 */ /* 0x000fe400000f1439 */
[----:B-----5:R-:W-:-:S03]  /*16310*/  @!P2 LEA R6, P0, R22, R0, 0x2 ;  /* 0x000000001606a211 */ /* 0x020fc600078010ff */
[----:B------:R1:W-:Y:S01]  /*16320*/  @!P3 ST.E.64 [R8.64], R78 ;  /* 0x0000004e0800b985 */ /* 0x0003e2000c101b06 */
[----:B------:R-:W-:Y:S02]  /*16330*/  @!P2 LEA.HI.X R7, R22, R5, R58, 0x2, P0 ;  /* 0x000000051607a211 */ /* 0x000fe400000f143a */
[----:B------:R-:W-:-:S03]  /*16340*/  @!P1 LEA R2, P0, R21, R0, 0x2 ;  /* 0x0000000015029211 */ /* 0x000fc600078010ff */
[----:B------:R1:W-:Y:S01]  /*16350*/  @!P2 ST.E.64 [R6.64], R74 ;  /* 0x0000004a0600a985 */ /* 0x0003e2000c101b06 */
[----:B------:R-:W-:Y:S02]  /*16360*/  @!P1 LEA.HI.X R3, R21, R5, R59, 0x2, P0 ;  /* 0x0000000515039211 */ /* 0x000fe400000f143b */
[----:B------:R-:W-:-:S03]  /*16370*/  ISETP.GE.AND P0, PT, R20, c[0x0][0x3c8], PT ;  /* 0x0000f20014007a0c */ /* 0x000fc60003f06270 */
[----:B------:R1:W-:Y:S10]  /*16380*/  @!P1 ST.E.64 [R2.64], R70 ;  /* 0x0000004602009985 */ /* 0x0003f4000c101b06 */
[----:B------:R-:W-:Y:S05]  /*16390*/  @P0 BRA `(.L_x_260) ;  /* 0x00000ce000000947 */ /* 0x000fea0003800000 */
[----:B-1----:R-:W-:-:S04]  /*163a0*/  LEA R2, P0, R20, R0, 0x2 ;  /* 0x0000000014027211 */ /* 0x002fc800078010ff */
[----:B------:R-:W-:-:S05]  /*163b0*/  LEA.HI.X R3, R20, R5, R60, 0x2, P0 ;  /* 0x0000000514037211 */ /* 0x000fca00000f143c */
[----:B------:R1:W-:Y:S01]  /*163c0*/  ST.E.64 [R2.64], R62 ;  /* 0x0000003e02007985 */ /* 0x0003e2000c101b06 */
[----:B------:R-:W-:Y:S05]  /*163d0*/  BRA `(.L_x_260) ;  /* 0x00000ca000007947 */ /* 0x000fea0003800000 */
.L_x_245:
[----:B------:R-:W-:Y:S01]  /*163e0*/  ISETP.NE.U32.AND P0, PT, RZ, c[0x0][0x508], PT ;  /* 0x00014200ff007a0c */ /* 0x000fe20003f05070 */
[----:B------:R-:W2:Y:S01]  /*163f0*/  LDL.LU R7, [R1+0x14] ;  /* 0x0000140001077983 */ /* 0x000ea20000300800 */
[----:B------:R-:W-:Y:S01]  /*16400*/  ISETP.NE.U32.AND P2, PT, RZ, c[0x0][0x500], PT ;  /* 0x00014000ff007a0c */ /* 0x000fe20003f45070 */
[----:B------:R-:W-:Y:S01]  /*16410*/  IMAD.MOV.U32 R4, RZ, RZ, 0x4 ;  /* 0x00000004ff047424 */ /* 0x000fe200078e00ff */
[----:B------:R-:W-:Y:S01]  /*16420*/  ISETP.NE.AND.EX P1, PT, RZ, c[0x0][0x50c], PT, P0 ;  /* 0x00014300ff007a0c */ /* 0x000fe20003f25300 */
[----:B------:R-:W-:Y:S01]  /*16430*/  IMAD.MOV.U32 R0, RZ, RZ, RZ ;  /* 0x000000ffff007224 */ /* 0x000fe200078e00ff */
[----:B------:R-:W-:Y:S01]  /*16440*/  ISETP.NE.AND.EX P2, PT, RZ, c[0x0][0x504], PT, P2 ;  /* 0x00014100ff007a0c */ /* 0x000fe20003f45320 */
[----:B------:R-:W-:Y:S01]  /*16450*/  IMAD.MOV.U32 R17, RZ, RZ, c[0x0][0x388] ;  /* 0x0000e200ff117624 */ /* 0x000fe200078e00ff */
[----:B------:R-:W-:Y:S01]  /*16460*/  SHF.R.S32.HI R6, RZ, 0x1f, R235 ;  /* 0x0000001fff067819 */ /* 0x000fe200000114eb */
[----:B------:R-:W-:-:S08]  /*16470*/  IMAD.WIDE R4, R235, R4, c[0x0][0x500] ;  /* 0x00014000eb047625 */ /* 0x000fd000078e0204 */
[C---:B------:R-:W-:Y:S02]  /*16480*/  @P1 LEA R2, P0, R235.reuse, c[0x0][0x508], 0x2 ;  /* 0x00014200eb021a11 */ /* 0x040fe400078010ff */
[----:B------:R3:W5:Y:S02]  /*16490*/  @P2 LDG.E R0, [R4.64] ;  /* 0x0000000604002981 */ /* 0x000764000c1e1900 */
[----:B------:R-:W-:-:S05]  /*164a0*/  @P1 LEA.HI.X R3, R235, c[0x0][0x50c], R6, 0x2, P0 ;  /* 0x00014300eb031a11 */ /* 0x000fca00000f1406 */
[----:B------:R3:W5:Y:S01]  /*164b0*/  @P1 LDG.E R17, [R2.64] ;  /* 0x0000000602111981 */ /* 0x000762000c1e1900 */
[----:B--2---:R-:W-:-:S04]  /*164c0*/  ISETP.NE.AND P0, PT, R7, RZ, PT ;  /* 0x000000ff0700720c */ /* 0x004fc80003f05270 */
[----:B------:R-:W-:Y:S01]  /*164d0*/  SEL R16, R7, c[0x0][0x3d4], P0 ;  /* 0x0000f50007107a07 */ /* 0x000fe20000000000 */
[----:B------:R-:W-:Y:S05]  /*164e0*/  @P1 BRA `(.L_x_266) ;  /* 0x0000004000001947 */ /* 0x000fea0003800000 */
[----:B---3--:R-:W-:Y:S05]  /*164f0*/  @!P2 BRA `(.L_x_266) ;  /* 0x000000300000a947 */ /* 0x008fea0003800000 */
[----:B------:R2:W3:Y:S04]  /*16500*/  LDG.E R2, [R4.64] ;  /* 0x0000000604027981 */ /* 0x0004e8000c1e1900 */
[----:B--2---:R-:W3:Y:S02]  /*16510*/  LDG.E R4, [R4.64+0x4] ;  /* 0x0000040604047981 */ /* 0x004ee4000c1e1900 */
[----:B---3-5:R-:W-:Y:S02]  /*16520*/  IADD3 R17, -R2, R4, RZ ;  /* 0x0000000402117210 */ /* 0x028fe40007ffe1ff */
.L_x_266:
[----:B---3--:R-:W2:Y:S01]  /*16530*/  S2R R4, SR_TID.X ;  /* 0x0000000000047919 */ /* 0x008ea20000002100 */
[----:B------:R-:W-:Y:S01]  /*16540*/  BSSY B0, `(.L_x_267) ;  /* 0x0000037000007945 */ /* 0x000fe20003800000 */
[----:B------:R-:W-:Y:S02]  /*16550*/  SEL R3, R235, RZ, !P2 ;  /* 0x000000ffeb037207 */ /* 0x000fe40005000000 */
[----:B------:R-:W-:-:S02]  /*16560*/  SEL R20, R6, RZ, !P2 ;  /* 0x000000ff06147207 */ /* 0x000fc40005000000 */
[----:B-----5:R-:W-:Y:S02]  /*16570*/  SHF.R.S32.HI R13, RZ, 0x1f, R0 ;  /* 0x0000001fff0d7819 */ /* 0x020fe40000011400 */
[----:B--2---:R-:W-:-:S13]  /*16580*/  ISETP.GT.AND P0, PT, R4, 0x7f, PT ;  /* 0x0000007f0400780c */ /* 0x004fda0003f04270 */
[----:B------:R-:W-:Y:S05]  /*16590*/  @P0 BRA `(.L_x_268) ;  /* 0x0000031000000947 */ /* 0x000fea0003800000 */
[----:B------:R-:W-:Y:S01]  /*165a0*/  IMAD R2, R17, c[0x0][0x4e8], RZ ;  /* 0x00013a0011027a24 */ /* 0x000fe200078e02ff */
[----:B------:R-:W-:-:S04]  /*165b0*/  LEA R12, R245, R4, 0x7 ;  /* 0x00000004f50c7211 */ /* 0x000fc800078e38ff */
[----:B------:R-:W-:-:S13]  /*165c0*/  ISETP.GE.AND P0, PT, R12, R2, PT ;  /* 0x000000020c00720c */ /* 0x000fda0003f06270 */
[----:B------:R-:W-:Y:S05]  /*165d0*/  @P0 BRA `(.L_x_268) ;  /* 0x000002d000000947 */ /* 0x000fea0003800000 */
[----:B------:R-:W2:Y:S04]  /*165e0*/  LDL R4, [R1] ;  /* 0x0000000001047983 */ /* 0x000ea80000100800 */
[----:B------:R-:W3:Y:S01]  /*165f0*/  LDL.LU R21, [R1+0x18] ;  /* 0x0000180001157983 */ /* 0x000ee20000300800 */
[----:B------:R-:W-:Y:S01]  /*16600*/  IMAD.MOV.U32 R2, RZ, RZ, 0x368 ;  /* 0x00000368ff027424 */ /* 0x000fe200078e00ff */
[----:B------:R-:W-:-:S04]  /*16610*/  ISETP.GT.AND P2, PT, R16, 0x1, PT ;  /* 0x000000011000780c */ /* 0x000fc80003f44270 */
[----:B------:R-:W-:-:S04]  /*16620*/  SEL R2, R2, 0x328, P2 ;  /* 0x0000032802027807 */ /* 0x000fc80001000000 */
[----:B------:R4:W5:Y:S08]  /*16630*/  LDC.64 R8, c[0x0][R2+0x170] ;  /* 0x00005c0002087b82 */ /* 0x0009700000000a00 */
[----:B------:R4:W2:Y:S08]  /*16640*/  LDC.64 R6, c[0x0][R2+0x168] ;  /* 0x00005a0002067b82 */ /* 0x0008b00000000a00 */
[----:B------:R4:W1:Y:S08]  /*16650*/  LDC.64 R14, c[0x0][R2+0x178] ;  /* 0x00005e00020e7b82 */ /* 0x0008700000000a00 */
[----:B------:R4:W1:Y:S02]  /*16660*/  LDC.64 R10, c[0x0][R2+0x160] ;  /* 0x00005800020a7b82 */ /* 0x0008640000000a00 */
[----:B----4-:R-:W-:-:S02]  /*16670*/  IMAD.MOV.U32 R2, RZ, RZ, c[0x0][0x4e8] ;  /* 0x00013a00ff027624 */ /* 0x010fc400078e00ff */
[----:B-----5:R-:W-:-:S03]  /*16680*/  IMAD R9, R9, R3, RZ ;  /* 0x0000000309097224 */ /* 0x020fc600078e02ff */
[----:B------:R-:W-:Y:S01]  /*16690*/  ISETP.NE.AND P0, PT, R2, 0x1, PT ;  /* 0x000000010200780c */ /* 0x000fe20003f05270 */
[----:B------:R-:W-:Y:S01]  /*166a0*/  IMAD R9, R8, R20, R9 ;  /* 0x0000001408097224 */ /* 0x000fe200078e0209 */
[----:B------:R-:W-:-:S11]  /*166b0*/  MOV R2, R12 ;  /* 0x0000000c00027202 */ /* 0x000fd60000000f00 */
[----:B------:R-:W-:-:S05]  /*166c0*/  @P0 IMAD.HI.U32 R19, R12, c[0x0][0x4ec], RZ ;  /* 0x00013b000c130a27 */ /* 0x000fca00078e00ff */
[----:B------:R-:W-:Y:S01]  /*166d0*/  @P0 SHF.R.U32.HI R2, RZ, c[0x0][0x4f0], R19 ;  /* 0x00013c00ff020a19 */ /* 0x000fe20000011613 */
[-C--:B--2---:R-:W-:Y:S02]  /*166e0*/  IMAD R18, R7, R4.reuse, RZ ;  /* 0x0000000407127224 */ /* 0x084fe400078e02ff */
[----:B------:R-:W-:-:S04]  /*166f0*/  IMAD.WIDE.U32 R6, R6, R4, RZ ;  /* 0x0000000406067225 */ /* 0x000fc800078e00ff */
[----:B------:R-:W-:Y:S01]  /*16700*/  IMAD.WIDE.U32 R4, R8, R3, RZ ;  /* 0x0000000308047225 */ /* 0x000fe200078e00ff */
[----:B---3--:R-:W-:-:S03]  /*16710*/  SEL R8, R21, RZ, P2 ;  /* 0x000000ff15087207 */ /* 0x008fc60001000000 */
[----:B------:R-:W-:Y:S01]  /*16720*/  IMAD.IADD R18, R7, 0x1, R18 ;  /* 0x0000000107127824 */ /* 0x000fe200078e0212 */
[----:B------:R-:W-:Y:S01]  /*16730*/  IADD3 R19, P1, P0, R4, R6, R0 ;  /* 0x0000000604137210 */ /* 0x000fe2000783e000 */
[----:B------:R-:W-:Y:S01]  /*16740*/  IMAD.MOV R4, RZ, RZ, -R2 ;  /* 0x000000ffff047224 */ /* 0x000fe200078e0a02 */
[----:B------:R-:W-:Y:S01]  /*16750*/  IADD3 R5, R5, R9, RZ ;  /* 0x0000000905057210 */ /* 0x000fe20007ffe0ff */
[-C--:B-1----:R-:W-:Y:S02]  /*16760*/  IMAD R9, R15, R8.reuse, RZ ;  /* 0x000000080f097224 */ /* 0x082fe400078e02ff */
[----:B------:R-:W-:-:S04]  /*16770*/  IMAD.WIDE.U32 R6, R14, R8, RZ ;  /* 0x000000080e067225 */ /* 0x000fc800078e00ff */
[----:B------:R-:W-:Y:S01]  /*16780*/  IMAD R4, R4, c[0x0][0x4e8], R12 ;  /* 0x00013a0004047a24 */ /* 0x000fe200078e020c */
[----:B------:R-:W-:Y:S02]  /*16790*/  IADD3.X R12, R5, R18, R13, P1, P0 ;  /* 0x00000012050c7210 */ /* 0x000fe40000fe040d */
[----:B------:R-:W-:Y:S01]  /*167a0*/  IADD3 R7, R7, R9, RZ ;  /* 0x0000000907077210 */ /* 0x000fe20007ffe0ff */
[----:B------:R-:W-:Y:S01]  /*167b0*/  IMAD.MOV.U32 R9, RZ, RZ, c[0x0][0x4a8] ;  /* 0x00012a00ff097624 */ /* 0x000fe200078e00ff */
[----:B------:R-:W-:Y:S02]  /*167c0*/  IADD3 R6, P1, P0, R2, R19, R6 ;  /* 0x0000001302067210 */ /* 0x000fe4000783e006 */
[----:B------:R-:W-:Y:S01]  /*167d0*/  SHF.R.S32.HI R5, RZ, 0x1f, R2 ;  /* 0x0000001fff057819 */ /* 0x000fe20000011402 */
[----:B------:R-:W-:Y:S01]  /*167e0*/  IMAD R2, R11, R4, RZ ;  /* 0x000000040b027224 */ /* 0x000fe200078e02ff */
[----:B------:R-:W-:Y:S02]  /*167f0*/  SHF.R.S32.HI R8, RZ, 0x1f, R4 ;  /* 0x0000001fff087819 */ /* 0x000fe40000011404 */
[----:B------:R-:W-:-:S03]  /*16800*/  IADD3.X R7, R5, R12, R7, P1, P0 ;  /* 0x0000000c05077210 */ /* 0x000fc60000fe0407 */
        /* <DEDUP_REMOVED lines=10> */
.L_x_268:
[----:B------:R-:W-:Y:S05]  /*168b0*/  BSYNC B0 ;  /* 0x0000000000007941 */ /* 0x000fea0003800000 */
.L_x_267:
[----:B------:R-:W-:-:S13]  /*168c0*/  ISETP.GT.AND P0, PT, R16, 0x1, PT ;  /* 0x000000011000780c */ /* 0x000fda0003f04270 */
[----:B------:R-:W-:Y:S05]  /*168d0*/  @P0 BRA `(.L_x_260) ;  /* 0x000007a000000947 */ /* 0x000fea0003800000 */
[----:B-1----:R-:W2:Y:S04]  /*168e0*/  LDL.LU R2, [R1] ;  /* 0x0000000001027983 */ /* 0x002ea80000300800 */
[----:B------:R-:W3:Y:S01]  /*168f0*/  LDL R6, [R1+0x3c] ;  /* 0x00003c0001067983 */ /* 0x000ee20000100800 */
[----:B------:R-:W-:-:S03]  /*16900*/  MOV R4, c[0x0][0x4e8] ;  /* 0x00013a0000047a02 */ /* 0x000fc60000000f00 */
[----:B------:R-:W1:Y:S01]  /*16910*/  S2R R11, SR_TID.X ;  /* 0x00000000000b7919 */ /* 0x000e620000002100 */
[----:B------:R-:W-:Y:S01]  /*16920*/  ISETP.NE.AND P0, PT, R4, 0x1, PT ;  /* 0x000000010400780c */ /* 0x000fe20003f05270 */
[----:B------:R-:W-:Y:S01]  /*16930*/  IMAD.WIDE.U32 R4, R0, c[0x0][0x3a0], RZ ;  /* 0x0000e80000047a25 */ /* 0x000fe200078e00ff */
[----:B-1----:R-:W-:-:S04]  /*16940*/  SHF.R.S32.HI R10, RZ, 0x1f, R11 ;  /* 0x0000001fff0a7819 */ /* 0x002fc8000001140b */
[----:B------:R-:W-:-:S04]  /*16950*/  LEA.HI R10, R10, R11, RZ, 0x3 ;  /* 0x0000000b0a0a7211 */ /* 0x000fc800078f18ff */
[----:B------:R-:W-:-:S04]  /*16960*/  SHF.R.S32.HI R10, RZ, 0x3, R10 ;  /* 0x00000003ff0a7819 */ /* 0x000fc8000001140a */
[----:B------:R-:W-:Y:S02]  /*16970*/  LEA R12, R245, R10, 0x7 ;  /* 0x0000000af50c7211 */ /* 0x000fe400078e38ff */
[----:B--2---:R-:W-:Y:S01]  /*16980*/  MOV R8, R2 ;  /* 0x0000000200087202 */ /* 0x004fe20000000f00 */
[----:B------:R-:W-:-:S04]  /*16990*/  IMAD R2, R13, c[0x0][0x3a0], RZ ;  /* 0x0000e8000d027a24 */ /* 0x000fc800078e02ff */
[----:B------:R-:W-:Y:S01]  /*169a0*/  IMAD R0, R0, c[0x0][0x3a4], R2 ;  /* 0x0000e90000007a24 */ /* 0x000fe200078e0202 */
[----:B---3--:R-:W-:Y:S01]  /*169b0*/  LEA R2, R245, R6, 0x7 ;  /* 0x00000006f5027211 */ /* 0x008fe200078e38ff */
[----:B------:R-:W-:-:S03]  /*169c0*/  IMAD R6, R20, c[0x0][0x3f0], RZ ;  /* 0x0000fc0014067a24 */ /* 0x000fc600078e02ff */
[----:B------:R-:W-:Y:S01]  /*169d0*/  IADD3 R5, R5, R0, RZ ;  /* 0x0000000005057210 */ /* 0x000fe20007ffe0ff */
[----:B------:R-:W-:-:S04]  /*169e0*/  @P0 IMAD.HI.U32 R7, R2, c[0x0][0x4ec], RZ ;  /* 0x00013b0002070a27 */ /* 0x000fc800078e00ff */
[----:B------:R-:W-:-:S04]  /*169f0*/  IMAD.WIDE.U32 R4, R8, c[0x0][0x3e8], R4 ;  /* 0x0000fa0008047a25 */ /* 0x000fc800078e0004 */
[----:B------:R-:W-:Y:S01]  /*16a00*/  IMAD.MOV.U32 R0, RZ, RZ, R2 ;  /* 0x000000ffff007224 */ /* 0x000fe200078e0002 */
[----:B------:R-:W-:Y:S01]  /*16a10*/  @P0 SHF.R.U32.HI R0, RZ, c[0x0][0x4f0], R7 ;  /* 0x00013c00ff000a19 */ /* 0x000fe20000011607 */
[----:B------:R-:W-:Y:S02]  /*16a20*/  IMAD R5, R8, c[0x0][0x3ec], R5 ;  /* 0x0000fb0008057a24 */ /* 0x000fe400078e0205 */
[C---:B------:R-:W-:Y:S01]  /*16a30*/  IMAD R9, R3.reuse, c[0x0][0x3f4], R6 ;  /* 0x0000fd0003097a24 */ /* 0x040fe200078e0206 */
[----:B------:R-:W-:Y:S01]  /*16a40*/  SHF.R.S32.HI R8, RZ, 0x1f, R0 ;  /* 0x0000001fff087819 */ /* 0x000fe20000011400 */
[----:B------:R-:W-:Y:S01]  /*16a50*/  IMAD.WIDE.U32 R6, R3, c[0x0][0x3f0], R4 ;  /* 0x0000fc0003067a25 */ /* 0x000fe200078e0004 */
[----:B------:R-:W-:-:S03]  /*16a60*/  IADD3 R4, -R0, RZ, RZ ;  /* 0x000000ff00047210 */ /* 0x000fc60007ffe1ff */
[----:B------:R-:W-:Y:S01]  /*16a70*/  IMAD R5, R8, c[0x0][0x3e0], RZ ;  /* 0x0000f80008057a24 */ /* 0x000fe200078e02ff */
[----:B------:R-:W-:Y:S01]  /*16a80*/  IADD3 R3, R7, R9, RZ ;  /* 0x0000000907037210 */ /* 0x000fe20007ffe0ff */
[----:B------:R-:W-:Y:S02]  /*16a90*/  IMAD R4, R4, c[0x0][0x4e8], R2 ;  /* 0x00013a0004047a24 */ /* 0x000fe400078e0202 */
[----:B------:R-:W-:Y:S02]  /*16aa0*/  IMAD.MOV.U32 R2, RZ, RZ, R6 ;  /* 0x000000ffff027224 */ /* 0x000fe400078e0006 */
        /* <DEDUP_REMOVED lines=12> */
.L_x_320:
[----:B------:R-:W-:Y:S05]  /*16b70*/  BRA.DIV ~URZ, `(.L_x_270) ;  /* 0x00001e127f007947 */ /* 0x000fea000b800000 */
[----:B------:R3:W4:Y:S02]  /*16b80*/  SHFL.IDX PT, R0, R13, RZ, 0x181f ;  /* 0x00181fff0d007589 */ /* 0x00072400000e0000 */
.L_x_321:
[----:B------:R-:W-:Y:S01]  /*16b90*/  IMAD R11, R17, c[0x0][0x4e8], RZ ;  /* 0x00013a00110b7a24 */ /* 0x000fe200078e02ff */
[----:B------:R-:W-:Y:S01]  /*16ba0*/  BSSY B0, `(.L_x_271) ;  /* 0x0000012000007945 */ /* 0x000fe20003800000 */
[----:B------:R-:W-:Y:S02]  /*16bb0*/  SHF.R.S32.HI R16, RZ, 0x1f, R232 ;  /* 0x0000001fff107819 */ /* 0x000fe400000114e8 */
[----:B------:R-:W-:Y:S02]  /*16bc0*/  SHF.R.S32.HI R15, RZ, 0x1f, R231 ;  /* 0x0000001fff0f7819 */ /* 0x000fe400000114e7 */
[----:B------:R-:W-:Y:S02]  /*16bd0*/  ISETP.GE.AND P0, PT, R12, R11, PT ;  /* 0x0000000b0c00720c */ /* 0x000fe40003f06270 */
[----:B------:R-:W-:-:S11]  /*16be0*/  SHF.R.S32.HI R14, RZ, 0x1f, R230 ;  /* 0x0000001fff0e7819 */ /* 0x000fd600000114e6 */
        /* <DEDUP_REMOVED lines=10> */
[----:B------:R2:W-:Y:S04]  /*16c90*/  @!P2 ST.E.128 [R6.64], RZ ;  /* 0x000000ff0600a985 */ /* 0x0005e8000c101d06 */
[----:B------:R2:W-:Y:S04]  /*16ca0*/  @!P1 ST.E.128 [R4.64], RZ ;  /* 0x000000ff04009985 */ /* 0x0005e8000c101d06 */
[----:B------:R2:W-:Y:S02]  /*16cb0*/  @!P0 ST.E.128 [R2.64], RZ ;  /* 0x000000ff02008985 */ /* 0x0005e4000c101d06 */
.L_x_272:
[----:B------:R-:W-:Y:S05]  /*16cc0*/  BSYNC B0 ;  /* 0x0000000000007941 */ /* 0x000fea0003800000 */
.L_x_271:
[----:B------:R-:W-:Y:S05]  /*16cd0*/  BRA.DIV ~URZ, `(.L_x_273) ;  /* 0x00001d127f007947 */ /* 0x000fea000b800000 */
[----:B--2---:R2:W1:Y:S04]  /*16ce0*/  SHFL.IDX PT, R8, R10, 0x1, 0x181f ;  /* 0x00381f000a087f89 */ /* 0x00446800000e0000 */
[----:B----4-:R2:W4:Y:S02]  /*16cf0*/  SHFL.IDX PT, R0, R13, 0x1, 0x181f ;  /* 0x00381f000d007f89 */ /* 0x01052400000e0000 */
.L_x_322:
        /* <DEDUP_REMOVED lines=13> */
[----:B------:R1:W-:Y:S04]  /*16dd0*/  @!P2 ST.E.128 [R6.64], RZ ;  /* 0x000000ff0600a985 */ /* 0x0003e8000c101d06 */
[----:B------:R1:W-:Y:S04]  /*16de0*/  @!P1 ST.E.128 [R4.64], RZ ;  /* 0x000000ff04009985 */ /* 0x0003e8000c101d06 */
[----:B------:R1:W-:Y:S02]  /*16df0*/  @!P0 ST.E.128 [R2.64], RZ ;  /* 0x000000ff02008985 */ /* 0x0003e4000c101d06 */
.L_x_275:
[----:B------:R-:W-:Y:S05]  /*16e00*/  BSYNC B0 ;  /* 0x0000000000007941 */ /* 0x000fea0003800000 */
.L_x_274:
[----:B------:R-:W-:Y:S05]  /*16e10*/  BRA.DIV ~URZ, `(.L_x_276) ;  /* 0x00001c927f007947 */ /* 0x000fea000b800000 */
[----:B-1----:R1:W2:Y:S02]  /*16e20*/  SHFL.IDX PT, R8, R10, 0x2, 0x181f ;  /* 0x00581f000a087f89 */ /* 0x0022a400000e0000 */
.L_x_323:
[----:B------:R-:W-:Y:S05]  /*16e30*/  BRA.DIV ~URZ, `(.L_x_277) ;  /* 0x00001ce27f007947 */ /* 0x000fea000b800000 */
[----:B----4-:R4:W1:Y:S02]  /*16e40*/  SHFL.IDX PT, R0, R13, 0x2, 0x181f ;  /* 0x00581f000d007f89 */ /* 0x01086400000e0000 */
.L_x_324:
        /* <DEDUP_REMOVED lines=16> */
.L_x_279:
[----:B------:R-:W-:Y:S05]  /*16f50*/  BSYNC B0 ;  /* 0x0000000000007941 */ /* 0x000fea0003800000 */
.L_x_278:
[----:B------:R-:W-:Y:S05]  /*16f60*/  BRA.DIV ~URZ, `(.L_x_280) ;  /* 0x00001c127f007947 */ /* 0x000fea000b800000 */
[----:B--2---:R2:W3:Y:S04]  /*16f70*/  SHFL.IDX PT, R8, R10, 0x3, 0x181f ;  /* 0x00781f000a087f89 */ /* 0x0044e800000e0000 */
[----:B-1----:R2:W1:Y:S02]  /*16f80*/  SHFL.IDX PT, R0, R13, 0x3, 0x181f ;  /* 0x00781f000d007f89 */ /* 0x00246400000e0000 */
.L_x_325:
[----:B------:R-:W-:-:S04]  /*16f90*/  IADD3 R12, R12, 0x60, RZ ;  /* 0x000000600c0c7810 */ /* 0x000fc80007ffe0ff */
        /* <DEDUP_REMOVED lines=8> */
[-C--:B---3--:R-:W-:Y:S02]  /*17020*/  @!P2 LEA.HI.X R7, R232, R8.reuse, R16, 0x1, P5 ;  /* 0x00000008e807a211 */ /* 0x088fe400028f0c10 */
[-C--:B------:R-:W-:Y:S02]  /*17030*/  @!P1 LEA.HI.X R5, R231, R8.reuse, R15, 0x1, P4 ;  /* 0x00000008e7059211 */ /* 0x080fe400020f0c0f */
[----:B------:R-:W-:Y:S01]  /*17040*/  @!P0 LEA.HI.X R3, R230, R8, R14, 0x1, P3 ;  /* 0x00000008e6038211 */ /* 0x000fe200018f0c0e */
[----:B------:R1:W-:Y:S04]  /*17050*/  @!P2 ST.E.128 [R6.64], RZ ;  /* 0x000000ff0600a985 */ /* 0x0003e8000c101d06 */
[----:B------:R1:W-:Y:S04]  /*17060*/  @!P1 ST.E.128 [R4.64], RZ ;  /* 0x000000ff04009985 */ /* 0x0003e8000c101d06 */
[----:B------:R1:W-:Y:S02]  /*17070*/  @!P0 ST.E.128 [R2.64], RZ ;  /* 0x000000ff02008985 */ /* 0x0003e4000c101d06 */
.L_x_260:
[----:B------:R-:W-:Y:S05]  /*17080*/  BSYNC B1 ;  /* 0x0000000000017941 */ /* 0x000fea0003800000 */
.L_x_244:
[----:B-1--4-:R-:W4:Y:S02]  /*17090*/  LDL R0, [R1+0x54] ;  /* 0x0000540001007983 */ /* 0x012f240000100800 */
[----:B----4-:R-:W-:-:S13]  /*170a0*/  ISETP.NE.AND P0, PT, R0, RZ, PT ;  /* 0x000000ff0000720c */ /* 0x010fda0003f05270 */
[----:B------:R-:W-:Y:S01]  /*170b0*/  @P0 WARPSYNC 0xffffffff ;  /* 0xffffffff00000948 */ /* 0x000fe20003800000 */
[----:B------:R-:W-:Y:S06]  /*170c0*/  @P0 BAR.SYNC.DEFER_BLOCKING 0x5, 0x100 ;  /* 0x0144000000000b1d */ /* 0x000fec0000010000 */
[----:B------:R-:W1:Y:S04]  /*170d0*/  @P0 LDS.128 R244, [0x18100] ;  /* 0x01810000fff40984 */ /* 0x000e680000000c00 */
[----:B------:R-:W-:Y:S06]  /*170e0*/  @P0 BAR.ARV 0x4, 0x100 ;  /* 0x0104000000000b1d */ /* 0x000fec0000002000 */
[----:B------:R-:W-:Y:S05]  /*170f0*/  @P0 BRA `(.L_x_281) ;  /* 0x00000ad000000947 */ /* 0x000fea0003800000 */
[----:B------:R-:W4:Y:S01]  /*17100*/  S2R R0, SR_TID.X ;  /* 0x0000000000007919 */ /* 0x000f220000002100 */
[----:B------:R-:W-:Y:S01]  /*17110*/  IMAD.MOV.U32 R7, RZ, RZ, RZ ;  /* 0x000000ffff077224 */ /* 0x000fe200078e00ff */
[----:B--234-:R-:W-:-:S04]  /*17120*/  LOP3.LUT R13, R0, 0x1f, RZ, 0xc0, !PT ;  /* 0x0000001f000d7812 */ /* 0x01cfc800078ec0ff */
[----:B------:R-:W-:Y:S01]  /*17130*/  ISETP.NE.AND P6, PT, R13, 0x1f, PT ;  /* 0x0000001f0d00780c */ /* 0x000fe20003fc5270 */
[----:B------:R-:W-:Y:S10]  /*17140*/  BRA.DIV ~URZ, `(.L_x_282) ;  /* 0x00001af27f007947 */ /* 0x000ff4000b800000 */
[----:B------:R2:W3:Y:S02]  /*17150*/  SHFL.IDX PT, R10, R86, RZ, 0x1f ;  /* 0x00001fff560a7589 */ /* 0x0004e400000e0000 */
.L_x_326:
[----:B------:R-:W-:Y:S05]  /*17160*/  BRA.DIV ~URZ, `(.L_x_283) ;  /* 0x00001b427f007947 */ /* 0x000fea000b800000 */
[----:B------:R4:W2:Y:S02]  /*17170*/  SHFL.IDX PT, R8, R86, 0x1, 0x1f ;  /* 0x00201f0056087f89 */ /* 0x0008a400000e0000 */
.L_x_327:
[----:B-1----:R-:W-:Y:S02]  /*17180*/  IMAD.IADD R0, R247, 0x1, R13 ;  /* 0x00000001f7007824 */ /* 0x002fe400078e020d */
[----:B------:R-:W-:-:S03]  /*17190*/  IMAD.MOV.U32 R6, RZ, RZ, RZ ;  /* 0x000000ffff067224 */ /* 0x000fc600078e00ff */
[----:B------:R-:W-:-:S13]  /*171a0*/  ISETP.GE.OR P0, PT, R0, c[0x0][0x53c], !P6 ;  /* 0x00014f0000007a0c */ /* 0x000fda0007706670 */
[----:B------:R-:W-:Y:S01]  /*171b0*/  @!P0 MOV R2, 0x4 ;  /* 0x0000000400028802 */ /* 0x000fe20000000f00 */
[----:B------:R-:W-:-:S04]  /*171c0*/  @!P0 IMAD.MOV.U32 R4, RZ, RZ, 0x4 ;  /* 0x00000004ff048424 */ /* 0x000fc800078e00ff */
        /* <DEDUP_REMOVED lines=13> */
.L_x_328:
        /* <DEDUP_REMOVED lines=16> */
.L_x_329:
[----:B----4-:R-:W-:Y:S01]  /*173a0*/  IMAD R0, R0, c[0x0][0x538], RZ ;  /* 0x00014e0000007a24 */ /* 0x010fe200078e02ff */
[----:B------:R-:W-:Y:S04]  /*173b0*/  BSSY B1, `(.L_x_286) ;  /* 0x000007c000017945 */ /* 0x000fe80003800000 */
[----:B--2---:R-:W-:-:S04]  /*173c0*/  IADD3 R8, R0, R8, RZ ;  /* 0x0000000800087210 */ /* 0x004fc80007ffe0ff */
[----:B---3--:R-:W-:-:S13]  /*173d0*/  ISETP.GT.AND P0, PT, R8, R10, PT ;  /* 0x0000000a0800720c */ /* 0x008fda0003f04270 */
[----:B------:R-:W-:Y:S05]  /*173e0*/  @P0 BRA `(.L_x_287) ;  /* 0x0000024000000947 */ /* 0x000fea0003800000 */
.L_x_291:
[----:B------:R-:W-:-:S04]  /*173f0*/  IADD3 R0, R247, 0x1f, RZ ;  /* 0x0000001ff7007810 */ /* 0x000fc80007ffe0ff */
[----:B------:R-:W-:-:S13]  /*17400*/  ISETP.GE.AND P0, PT, R0, c[0x0][0x53c], PT ;  /* 0x00014f0000007a0c */ /* 0x000fda0003f06270 */
[----:B------:R-:W-:Y:S05]  /*17410*/  @P0 BRA `(.L_x_288) ;  /* 0x0000071000000947 */ /* 0x000fea0003800000 */
[----:B------:R-:W-:Y:S01]  /*17420*/  MOV R247, R0 ;  /* 0x0000000000f77202 */ /* 0x000fe20000000f00 */
[----:B------:R-:W-:-:S03]  /*17430*/  CS2R R6, SRZ ;  /* 0x0000000000067805 */ /* 0x000fc6000001ff00 */
[----:B------:R-:W-:-:S04]  /*17440*/  IADD3 R0, R247, R13, RZ ;  /* 0x0000000df7007210 */ /* 0x000fc80007ffe0ff */
[----:B------:R-:W-:-:S13]  /*17450*/  ISETP.GE.OR P0, PT, R0, c[0x0][0x53c], !P6 ;  /* 0x00014f0000007a0c */ /* 0x000fda0007706670 */
[----:B-1----:R-:W-:Y:S02]  /*17460*/  @!P0 MOV R4, 0x4 ;  /* 0x0000000400048802 */ /* 0x002fe40000000f00 */
[----:B------:R-:W-:-:S03]  /*17470*/  @!P0 MOV R2, 0x4 ;  /* 0x0000000400028802 */ /* 0x000fc60000000f00 */
[----:B------:R-:W-:-:S04]  /*17480*/  @!P0 IMAD.WIDE R4, R0, R4, c[0x0][0x580] ;  /* 0x0001600000048625 */ /* 0x000fc800078e0204 */
[----:B------:R-:W-:Y:S01]  /*17490*/  @!P0 IMAD.WIDE R2, R0, R2, c[0x0][0x578] ;  /* 0x00015e0000028625 */ /* 0x000fe200078e0202 */
[----:B------:R-:W2:Y:S04]  /*174a0*/  @!P0 LDG.E R6, [R4.64] ;  /* 0x0000000604068981 */ /* 0x000ea8000c1e1900 */
[----:B------:R-:W2:Y:S02]  /*174b0*/  @!P0 LDG.E R7, [R2.64] ;  /* 0x0000000602078981 */ /* 0x000ea4000c1e1900 */
[----:B--2---:R-:W-:Y:S01]  /*174c0*/  IMAD R0, R7, R6, RZ ;  /* 0x0000000607007224 */ /* 0x004fe200078e02ff */
[----:B------:R-:W-:Y:S05]  /*174d0*/  BRA.DIV ~URZ, `(.L_x_289) ;  /* 0x00001a727f007947 */ /* 0x000fea000b800000 */
[----:B------:R1:W2:Y:S02]  /*174e0*/  SHFL.UP PT, R2, R0, 0x1, RZ ;  /* 0x0420000000027989 */ /* 0x0002a400000e00ff */
.L_x_330:
        /* <DEDUP_REMOVED lines=16> */
.L_x_331:
[----:B--2---:R-:W-:-:S05]  /*175f0*/  IMAD R0, R0, c[0x0][0x538], RZ ;  /* 0x00014e0000007a24 */ /* 0x004fca00078e02ff */
[----:B------:R-:W-:-:S04]  /*17600*/  IADD3 R8, R0, R8, RZ ;  /* 0x0000000800087210 */ /* 0x000fc80007ffe0ff */
[----:B------:R-:W-:-:S13]  /*17610*/  ISETP.GT.AND P0, PT, R8, R10, PT ;  /* 0x0000000a0800720c */ /* 0x000fda0003f04270 */
[----:B-1----:R-:W-:Y:S05]  /*17620*/  @!P0 BRA `(.L_x_291) ;  /* 0xfffffdc000008947 */ /* 0x002fea000383ffff */
.L_x_287:
[----:B------:R-:W-:-:S05]  /*17630*/  IADD3 R8, -R0, R8, RZ ;  /* 0x0000000800087210 */ /* 0x000fca0007ffe1ff */
[----:B------:R-:W-:-:S05]  /*17640*/  IMAD R0, R4, c[0x0][0x538], R8 ;  /* 0x00014e0004007a24 */ /* 0x000fca00078e0208 */
[----:B------:R-:W-:Y:S01]  /*17650*/  ISETP.GT.AND P0, PT, R0, R10, PT ;  /* 0x0000000a0000720c */ /* 0x000fe20003f04270 */
[----:B------:R-:W-:-:S12]  /*17660*/  BRA.DIV ~URZ, `(.L_x_292) ;  /* 0x00001af27f007947 */ /* 0x000fd8000b800000 */
[----:B------:R-:W-:-:S04]  /*17670*/  VOTE.ANY R5, PT, !P0 ;  /* 0x0000000000057806 */ /* 0x000fc800040e0100 */
.L_x_332:
[----:B------:R2:W3:Y:S01]  /*17680*/  POPC R11, R5 ;  /* 0x00000005000b7309 */ /* 0x0004e20000000000 */
[----:B------:R-:W-:Y:S05]  /*17690*/  BRA.DIV ~URZ, `(.L_x_293) ;  /* 0x00001b127f007947 */ /* 0x000fea000b800000 */
[----:B---3--:R3:W4:Y:S04]  /*176a0*/  SHFL.IDX PT, R6, R6, R11, 0x1f ;  /* 0x00001f0b06067589 */ /* 0x00872800000e0000 */
[----:B------:R3:W1:Y:S02]  /*176b0*/  SHFL.IDX PT, R7, R7, R11, 0x1f ;  /* 0x00001f0b07077589 */ /* 0x00066400000e0000 */
.L_x_333:
[----:B------:R-:W-:Y:S01]  /*176c0*/  ISETP.NE.AND P0, PT, R5, RZ, PT ;  /* 0x000000ff0500720c */ /* 0x000fe20003f05270 */
[----:B------:R-:W-:-:S12]  /*176d0*/  BSSY B0, `(.L_x_294) ;  /* 0x0000005000007945 */ /* 0x000fd80003800000 */
[----:B------:R-:W-:Y:S05]  /*176e0*/  @!P0 BRA `(.L_x_295) ;  /* 0x0000003000008947 */ /* 0x000fea0003800000 */
[----:B------:R-:W-:Y:S01]  /*176f0*/  IADD3 R3, R11, -0x1, RZ ;  /* 0xffffffff0b037810 */ /* 0x000fe20007ffe0ff */
[----:B------:R-:W-:Y:S05]  /*17700*/  BRA.DIV ~URZ, `(.L_x_296) ;  /* 0x00001b727f007947 */ /* 0x000fea000b800000 */
[----:B------:R2:W3:Y:S02]  /*17710*/  SHFL.IDX PT, R12, R4, R3, 0x1f ;  /* 0x00001f03040c7589 */ /* 0x0004e400000e0000 */
.L_x_295:
[----:B------:R-:W-:Y:S05]  /*17720*/  BSYNC B0 ;  /* 0x0000000000007941 */ /* 0x000fea0003800000 */
.L_x_294:
[----:B----4-:R-:W-:Y:S01]  /*17730*/  IABS R2, R6 ;  /* 0x0000000600027213 */ /* 0x010fe20000000000 */
[----:B---3--:R-:W-:Y:S01]  /*17740*/  IMAD R244, R12, c[0x0][0x538], R8 ;  /* 0x00014e000cf47a24 */ /* 0x008fe200078e0208 */
[----:B-12---:R-:W-:Y:S01]  /*17750*/  IABS R3, R7 ;  /* 0x0000000700037213 */ /* 0x006fe20000000000 */
[----:B------:R-:W-:Y:S01]  /*17760*/  IMAD.IADD R247, R11, 0x1, R247 ;  /* 0x000000010bf77824 */ /* 0x000fe200078e02f7 */
[----:B------:R-:W1:Y:S01]  /*17770*/  I2F.RP R4, R2 ;  /* 0x0000000200047306 */ /* 0x000e620000209400 */
[----:B------:R-:W-:-:S05]  /*17780*/  IMAD.IADD R8, R10, 0x1, -R244 ;  /* 0x000000010a087824 */ /* 0x000fca00078e0af4 */
        /* <DEDUP_REMOVED lines=8> */
[----:B------:R-:W-:Y:S01]  /*17810*/  IMAD R9, R4, R2, RZ ;  /* 0x0000000204097224 */ /* 0x000fe200078e02ff */
[----:B------:R-:W-:Y:S01]  /*17820*/  MOV R4, RZ ;  /* 0x000000ff00047202 */ /* 0x000fe20000000f00 */
[----:B------:R-:W-:-:S04]  /*17830*/  IMAD.MOV R0, RZ, RZ, -R0 ;  /* 0x000000ffff007224 */ /* 0x000fc800078e0a00 */
[----:B------:R-:W-:-:S04]  /*17840*/  IMAD.HI.U32 R9, R5, R9, R4 ;  /* 0x0000000905097227 */ /* 0x000fc800078e0004 */
[----:B------:R-:W-:Y:S02]  /*17850*/  IMAD.MOV.U32 R4, RZ, RZ, R10 ;  /* 0x000000ffff047224 */ /* 0x000fe400078e000a */
[----:B------:R-:W-:Y:S02]  /*17860*/  IMAD.MOV.U32 R5, RZ, RZ, R0 ;  /* 0x000000ffff057224 */ /* 0x000fe400078e0000 */
[----:B------:R-:W-:-:S04]  /*17870*/  IMAD.HI.U32 R0, R9, R4, RZ ;  /* 0x0000000409007227 */ /* 0x000fc800078e00ff */
[----:B------:R-:W-:Y:S02]  /*17880*/  IMAD R4, R0, R5, R4 ;  /* 0x0000000500047224 */ /* 0x000fe400078e0204 */
[----:B------:R-:W1:Y:S03]  /*17890*/  MUFU.RCP R5, R12 ;  /* 0x0000000c00057308 */ /* 0x000e660000001000 */
[----:B------:R-:W-:Y:S02]  /*178a0*/  ISETP.GT.U32.AND P0, PT, R2, R4, PT ;  /* 0x000000040200720c */ /* 0x000fe40003f04070 */
[----:B-1----:R-:W-:-:S11]  /*178b0*/  IADD3 R5, R5, 0xffffffe, RZ ;  /* 0x0ffffffe05057810 */ /* 0x002fd60007ffe0ff */
[-C--:B------:R-:W-:Y:S02]  /*178c0*/  @!P0 IADD3 R4, R4, -R2.reuse, RZ ;  /* 0x8000000204048210 */ /* 0x080fe40007ffe0ff */
[----:B------:R-:W-:Y:S01]  /*178d0*/  @!P0 IADD3 R0, R0, 0x1, RZ ;  /* 0x0000000100008810 */ /* 0x000fe20007ffe0ff */
[----:B------:R-:W1:Y:S01]  /*178e0*/  F2I.FTZ.U32.TRUNC.NTZ R5, R5 ;  /* 0x0000000500057305 */ /* 0x000e62000021f000 */
[----:B------:R-:W-:Y:S02]  /*178f0*/  ISETP.GE.U32.AND P2, PT, R4, R2, PT ;  /* 0x000000020400720c */ /* 0x000fe40003f46070 */
[----:B------:R-:W-:Y:S02]  /*17900*/  LOP3.LUT R2, R8, R6, RZ, 0x3c, !PT ;  /* 0x0000000608027212 */ /* 0x000fe400078e3cff */
[----:B------:R-:W-:Y:S02]  /*17910*/  ISETP.NE.AND P0, PT, R6, RZ, PT ;  /* 0x000000ff0600720c */ /* 0x000fe40003f05270 */
[----:B------:R-:W-:-:S07]  /*17920*/  ISETP.GE.AND P1, PT, R2, RZ, PT ;  /* 0x000000ff0200720c */ /* 0x000fce0003f26270 */
[----:B------:R-:W-:Y:S01]  /*17930*/  @P2 IADD3 R0, R0, 0x1, RZ ;  /* 0x0000000100002810 */ /* 0x000fe20007ffe0ff */
[----:B-1----:R-:W-:-:S04]  /*17940*/  IMAD.MOV R2, RZ, RZ, -R5 ;  /* 0x000000ffff027224 */ /* 0x002fc800078e0a05 */
[----:B------:R-:W-:Y:S01]  /*17950*/  IMAD.MOV.U32 R4, RZ, RZ, R2 ;  /* 0x000000ffff047224 */ /* 0x000fe200078e0002 */
[----:B------:R-:W-:Y:S01]  /*17960*/  IABS R2, R7 ;  /* 0x0000000700027213 */ /* 0x000fe20000000000 */
[----:B------:R-:W-:Y:S01]  /*17970*/  @!P1 IMAD.MOV R0, RZ, RZ, -R0 ;  /* 0x000000ffff009224 */ /* 0x000fe200078e0a00 */
[----:B------:R-:W-:Y:S01]  /*17980*/  @!P0 LOP3.LUT R0, RZ, R6, RZ, 0x33, !PT ;  /* 0x00000006ff008212 */ /* 0x000fe200078e33ff */
[----:B------:R-:W-:Y:S01]  /*17990*/  IMAD R9, R4, R3, RZ ;  /* 0x0000000304097224 */ /* 0x000fe200078e02ff */
[----:B------:R-:W-:Y:S01]  /*179a0*/  IADD3 R10, RZ, -R2, RZ ;  /* 0x80000002ff0a7210 */ /* 0x000fe20007ffe0ff */
[----:B------:R-:W-:Y:S01]  /*179b0*/  IMAD.MOV.U32 R4, RZ, RZ, RZ ;  /* 0x000000ffff047224 */ /* 0x000fe200078e00ff */
[----:B------:R-:W-:Y:S01]  /*179c0*/  IABS R12, R0 ;  /* 0x00000000000c7213 */ /* 0x000fe20000000000 */
[----:B------:R-:W-:Y:S02]  /*179d0*/  IMAD R6, R0, R6, RZ ;  /* 0x0000000600067224 */ /* 0x000fe400078e02ff */
[----:B------:R-:W-:Y:S01]  /*179e0*/  IMAD.HI.U32 R2, R5, R9, R4 ;  /* 0x0000000905027227 */ /* 0x000fe200078e0004 */
[----:B------:R-:W-:-:S02]  /*179f0*/  MOV R5, R10 ;  /* 0x0000000a00057202 */ /* 0x000fc40000000f00 */
[----:B------:R-:W-:Y:S01]  /*17a00*/  IADD3 R245, R8, -R6, RZ ;  /* 0x8000000608f57210 */ /* 0x000fe20007ffe0ff */
[----:B------:R-:W-:-:S04]  /*17a10*/  IMAD.MOV.U32 R4, RZ, RZ, R12 ;  /* 0x000000ffff047224 */ /* 0x000fc800078e000c */
        /* <DEDUP_REMOVED lines=17> */
.L_x_288:
[----:B------:R-:W-:Y:S01]  /*17b30*/  IMAD.MOV.U32 R244, RZ, RZ, R10 ;  /* 0x000000fffff47224 */ /* 0x000fe200078e000a */
[----:B------:R-:W-:Y:S01]  /*17b40*/  MOV R246, RZ ;  /* 0x000000ff00f67202 */ /* 0x000fe20000000f00 */
[----:B------:R-:W-:Y:S01]  /*17b50*/  IMAD.MOV.U32 R245, RZ, RZ, RZ ;  /* 0x000000fffff57224 */ /* 0x000fe200078e00ff */
[----:B------:R-:W-:Y:S02]  /*17b60*/  MOV R247, c[0x0][0x53c] ;  /* 0x00014f0000f77a02 */ /* 0x000fe40000000f00 */
.L_x_297:
[----:B------:R-:W-:Y:S05]  /*17b70*/  BSYNC B1 ;  /* 0x0000000000017941 */ /* 0x000fea0003800000 */
.L_x_286:
[----:B------:R-:W-:Y:S01]  /*17b80*/  WARPSYNC 0xffffffff ;  /* 0xffffffff00007948 */ /* 0x000fe20003800000 */
[----:B------:R-:W-:Y:S01]  /*17b90*/  BAR.SYNC.DEFER_BLOCKING 0x4, 0x100 ;  /* 0x0104000000007b1d */ /* 0x000fe20000010000 */
[----:B------:R-:W-:-:S13]  /*17ba0*/  ISETP.NE.AND P0, PT, R13, RZ, PT ;  /* 0x000000ff0d00720c */ /* 0x000fda0003f05270 */
[----:B------:R2:W-:Y:S04]  /*17bb0*/  @!P0 STS.128 [0x18100], R244 ;  /* 0x018100f4ff008388 */ /* 0x0005e80000000c00 */
[----:B------:R-:W-:Y:S06]  /*17bc0*/  BAR.ARV 0x5, 0x100 ;  /* 0x0144000000007b1d */ /* 0x000fec0000002000 */
.L_x_281:
[----:B-1----:R-:W-:-:S13]  /*17bd0*/  ISETP.GE.AND P0, PT, R247, c[0x0][0x53c], PT ;  /* 0x00014f00f7007a0c */ /* 0x002fda0003f06270 */
[----:B--23--:R-:W-:Y:S01]  /*17be0*/  @P0 CALL.REL.NOINC `(.L_x_298) ;  /* 0x0000001000000944 */ /* 0x00cfe20003c00000 */
[----:B------:R-:W-:Y:S05]  /*17bf0*/  BRA `(.L_x_299) ;  /* 0xfffe9af000007947 */ /* 0x000fea000383ffff */
.L_x_298:
[----:B------:R-:W-:Y:S05]  /*17c00*/  EXIT ;  /* 0x000000000000794d */ /* 0x000fea0003800000 */
.L_x_142:
[----:B------:R-:W-:Y:S01]  /*17c10*/  IMAD.MOV.U32 R0, RZ, RZ, R4 ;  /* 0x000000ffff007224 */ /* 0x000fe200078e0004 */
[----:B------:R-:W-:Y:S02]  /*17c20*/  MOV R2, 0x1 ;  /* 0x0000000100027802 */ /* 0x000fe40000000f00 */
[----:B------:R-:W-:Y:S02]  /*17c30*/  MOV R3, 0x17c50 ;  /* 0x00017c5000037802 */ /* 0x000fe40000000f00 */
[----:B--2---:R-:W-:Y:S05]  /*17c40*/  CALL.REL.NOINC `($__internal_6_$__cuda_sm70_shflsync_up_p) ;  /* 0x0000173000007944 */ /* 0x004fea0003c00000 */
[----:B------:R-:W-:Y:S01]  /*17c50*/  MOV R0, R5 ;  /* 0x0000000500007202 */ /* 0x000fe20000000f00 */
[----:B------:R-:W-:Y:S05]  /*17c60*/  BRA `(.L_x_300) ;  /* 0xfffe87f000007947 */ /* 0x000fea000383ffff */
.L_x_143:
[----:B------:R-:W-:Y:S01]  /*17c70*/  IMAD.MOV.U32 R0, RZ, RZ, R4 ;  /* 0x000000ffff007224 */ /* 0x000fe200078e0004 */
[----:B------:R-:W-:Y:S02]  /*17c80*/  MOV R2, 0x2 ;  /* 0x0000000200027802 */ /* 0x000fe40000000f00 */
[----:B------:R-:W-:Y:S02]  /*17c90*/  MOV R3, 0x17cb0 ;  /* 0x00017cb000037802 */ /* 0x000fe40000000f00 */
[----:B--2---:R-:W-:Y:S05]  /*17ca0*/  CALL.REL.NOINC `($__internal_6_$__cuda_sm70_shflsync_up_p) ;  /* 0x000016d000007944 */ /* 0x004fea0003c00000 */
[----:B------:R-:W-:Y:S02]  /*17cb0*/  SEL R5, R5, RZ, P4 ;  /* 0x000000ff05057207 */ /* 0x000fe40002000000 */
[----:B------:R-:W-:Y:S02]  /*17cc0*/  MOV R2, 0x4 ;  /* 0x0000000400027802 */ /* 0x000fe40000000f00 */
[----:B------:R-:W-:Y:S01]  /*17cd0*/  MOV R3, 0x17d10 ;  /* 0x00017d1000037802 */ /* 0x000fe20000000f00 */
[----:B------:R-:W-:-:S04]  /*17ce0*/  IMAD.IADD R4, R4, 0x1, R5 ;  /* 0x0000000104047824 */ /* 0x000fc800078e0205 */
[----:B------:R-:W-:Y:S02]  /*17cf0*/  IMAD.MOV.U32 R0, RZ, RZ, R4 ;  /* 0x000000ffff007224 */ /* 0x000fe400078e0004 */
[----:B------:R-:W-:Y:S05]  /*17d00*/  CALL.REL.NOINC `($__internal_6_$__cuda_sm70_shflsync_up_p) ;  /* 0x0000167000007944 */ /* 0x000fea0003c00000 */
        /* <DEDUP_REMOVED lines=12> */
[----:B------:R-:W-:Y:S01]  /*17dd0*/  SEL R5, R5, RZ, P1 ;  /* 0x000000ff05057207 */ /* 0x000fe20000800000 */
[----:B------:R-:W-:Y:S01]  /*17de0*/  IMAD.MOV.U32 R3, RZ, RZ, 0x1f ;  /* 0x0000001fff037424 */ /* 0x000fe200078e00ff */
[----:B------:R-:W-:Y:S02]  /*17df0*/  MOV R0, 0x1f ;  /* 0x0000001f00007802 */ /* 0x000fe40000000f00 */
[----:B------:R-:W-:Y:S01]  /*17e00*/  MOV R2, 0x17e40 ;  /* 0x00017e4000027802 */ /* 0x000fe20000000f00 */
[----:B------:R-:W-:-:S04]  /*17e10*/  IMAD.IADD R4, R4, 0x1, R5 ;  /* 0x0000000104047824 */ /* 0x000fc800078e0205 */
[----:B------:R-:W-:Y:S02]  /*17e20*/  IMAD.MOV.U32 R9, RZ, RZ, R4 ;  /* 0x000000ffff097224 */ /* 0x000fe400078e0004 */
[----:B------:R-:W-:Y:S05]  /*17e30*/  CALL.REL.NOINC `($__internal_5_$__cuda_sm70_shflsync_idx_p) ;  /* 0x000014f000007944 */ /* 0x000fea0003c00000 */
[----:B------:R-:W-:Y:S05]  /*17e40*/  BRA `(.L_x_301) ;  /* 0xfffe871000007947 */ /* 0x000fea000383ffff */
.L_x_145:
[----:B------:R-:W-:Y:S02]  /*17e50*/  SEL R0, RZ, 0x1, P0 ;  /* 0x00000001ff007807 */ /* 0x000fe40000000000 */
[----:B------:R-:W-:Y:S02]  /*17e60*/  MOV R2, 0x17e80 ;  /* 0x00017e8000027802 */ /* 0x000fe40000000f00 */
[----:B--2---:R-:W-:Y:S05]  /*17e70*/  CALL.REL.NOINC `($__internal_7_$__cuda_sm70_votesync_ballot) ;  /* 0x0000157000007944 */ /* 0x004fea0003c00000 */
[----:B------:R-:W-:Y:S01]  /*17e80*/  MOV R5, R0 ;  /* 0x0000000000057202 */ /* 0x000fe20000000f00 */
[----:B------:R-:W-:Y:S05]  /*17e90*/  BRA `(.L_x_302) ;  /* 0xfffe875000007947 */ /* 0x000fea000383ffff */
.L_x_146:
[----:B------:R-:W-:Y:S01]  /*17ea0*/  IMAD.MOV.U32 R9, RZ, RZ, R8 ;  /* 0x000000ffff097224 */ /* 0x000fe200078e0008 */
[----:B---3--:R-:W-:Y:S01]  /*17eb0*/  MOV R3, R14 ;  /* 0x0000000e00037202 */ /* 0x008fe20000000f00 */
[----:B------:R-:W-:Y:S01]  /*17ec0*/  IMAD.MOV.U32 R0, RZ, RZ, 0x1f ;  /* 0x0000001fff007424 */ /* 0x000fe200078e00ff */
[----:B------:R-:W-:Y:S02]  /*17ed0*/  MOV R2, 0x17ef0 ;  /* 0x00017ef000027802 */ /* 0x000fe40000000f00 */
[----:B-12---:R-:W-:Y:S05]  /*17ee0*/  CALL.REL.NOINC `($__internal_5_$__cuda_sm70_shflsync_idx_p) ;  /* 0x0000144000007944 */ /* 0x006fea0003c00000 */
[----:B------:R-:W-:Y:S01]  /*17ef0*/  IMAD.MOV.U32 R12, RZ, RZ, R0 ;  /* 0x000000ffff0c7224 */ /* 0x000fe200078e0000 */
[----:B------:R-:W-:Y:S01]  /*17f00*/  MOV R9, R7 ;  /* 0x0000000700097202 */ /* 0x000fe20000000f00 */
[----:B------:R-:W-:Y:S01]  /*17f10*/  IMAD.MOV.U32 R6, RZ, RZ, RZ ;  /* 0x000000ffff067224 */ /* 0x000fe200078e00ff */
[----:B------:R-:W-:Y:S01]  /*17f20*/  MOV R3, R14 ;  /* 0x0000000e00037202 */ /* 0x000fe20000000f00 */
[----:B------:R-:W-:Y:S01]  /*17f30*/  IMAD.MOV.U32 R0, RZ, RZ, 0x1f ;  /* 0x0000001fff007424 */ /* 0x000fe200078e00ff */
[----:B------:R-:W-:-:S02]  /*17f40*/  MOV R2, 0x17f60 ;  /* 0x00017f6000027802 */ /* 0x000fc40000000f00 */
[----:B------:R-:W-:Y:S05]  /*17f50*/  CALL.REL.NOINC `($__internal_5_$__cuda_sm70_shflsync_idx_p) ;  /* 0x000013d000007944 */ /* 0x000fea0003c00000 */
[----:B------:R-:W-:Y:S01]  /*17f60*/  MOV R11, R0 ;  /* 0x00000000000b7202 */ /* 0x000fe20000000f00 */
[----:B------:R-:W-:Y:S05]  /*17f70*/  BRA `(.L_x_303) ;  /* 0xfffe86c000007947 */ /* 0x000fea000383ffff */
.L_x_149:
[----:B------:R-:W-:Y:S01]  /*17f80*/  IMAD.MOV.U32 R9, RZ, RZ, R4 ;  /* 0x000000ffff097224 */ /* 0x000fe200078e0004 */
[----:B------:R-:W-:-:S02]  /*17f90*/  MOV R0, 0x1f ;  /* 0x0000001f00007802 */ /* 0x000fc40000000f00 */
[----:B------:R-:W-:Y:S02]  /*17fa0*/  MOV R2, 0x17fc0 ;  /* 0x00017fc000027802 */ /* 0x000fe40000000f00 */
[----:B-1234-:R-:W-:Y:S05]  /*17fb0*/  CALL.REL.NOINC `($__internal_5_$__cuda_sm70_shflsync_idx_p) ;  /* 0x0000137000007944 */ /* 0x01efea0003c00000 */
[----:B------:R-:W-:Y:S01]  /*17fc0*/  MOV R6, R0 ;  /* 0x0000000000067202 */ /* 0x000fe20000000f00 */
[----:B------:R-:W-:Y:S05]  /*17fd0*/  BRA `(.L_x_148) ;  /* 0xfffe86c000007947 */ /* 0x000fea000383ffff */
.L_x_185:
[----:B------:R-:W-:Y:S01]  /*17fe0*/  IMAD.MOV.U32 R9, RZ, RZ, R12 ;  /* 0x000000ffff097224 */ /* 0x000fe200078e000c */
[----:B------:R-:W-:Y:S01]  /*17ff0*/  MOV R3, RZ ;  /* 0x000000ff00037202 */ /* 0x000fe20000000f00 */
[----:B------:R-:W-:Y:S01]  /*18000*/  IMAD.MOV.U32 R0, RZ, RZ, 0x181f ;  /* 0x0000181fff007424 */ /* 0x000fe200078e00ff */
[----:B------:R-:W-:Y:S02]  /*18010*/  MOV R2, 0x18030 ;  /* 0x0001803000027802 */ /* 0x000fe40000000f00 */
[----:B-----5:R-:W-:Y:S05]  /*18020*/  CALL.REL.NOINC `($__internal_5_$__cuda_sm70_shflsync_idx_p) ;  /* 0x0000130000007944 */ /* 0x020fea0003c00000 */
[----:B------:R-:W-:Y:S01]  /*18030*/  MOV R10, R0 ;  /* 0x00000000000a7202 */ /* 0x000fe20000000f00 */
[----:B------:R-:W-:Y:S05]  /*18040*/  BRA `(.L_x_304) ;  /* 0xfffef9e000007947 */ /* 0x000fea000383ffff */
.L_x_186:
[----:B------:R-:W-:Y:S01]  /*18050*/  IMAD.MOV.U32 R9, RZ, RZ, R13 ;  /* 0x000000ffff097224 */ /* 0x000fe200078e000d */
[----:B------:R-:W-:Y:S01]  /*18060*/  MOV R3, RZ ;  /* 0x000000ff00037202 */ /* 0x000fe20000000f00 */
[----:B------:R-:W-:Y:S01]  /*18070*/  IMAD.MOV.U32 R0, RZ, RZ, 0x181f ;  /* 0x0000181fff007424 */ /* 0x000fe200078e00ff */
[----:B------:R-:W-:Y:S02]  /*18080*/  MOV R2, 0x180a0 ;  /* 0x000180a000027802 */ /* 0x000fe40000000f00 */
[----:B-12--5:R-:W-:Y:S05]  /*18090*/  CALL.REL.NOINC `($__internal_5_$__cuda_sm70_shflsync_idx_p) ;  /* 0x0000129000007944 */ /* 0x026fea0003c00000 */
[----:B------:R-:W-:Y:S05]  /*180a0*/  BRA `(.L_x_305) ;  /* 0xfffef9a000007947 */ /* 0x000fea000383ffff */
.L_x_189:
[----:B--2---:R-:W-:Y:S01]  /*180b0*/  IMAD.MOV.U32 R9, RZ, RZ, R12 ;  /* 0x000000ffff097224 */ /* 0x004fe200078e000c */
[----:B------:R-:W-:Y:S01]  /*180c0*/  MOV R3, 0x1 ;  /* 0x0000000100037802 */ /* 0x000fe20000000f00 */
[----:B----4-:R-:W-:Y:S01]  /*180d0*/  IMAD.MOV.U32 R0, RZ, RZ, 0x181f ;  /* 0x0000181fff007424 */ /* 0x010fe200078e00ff */
[----:B------:R-:W-:-:S02]  /*180e0*/  MOV R2, 0x18100 ;  /* 0x0001810000027802 */ /* 0x000fc40000000f00 */
[----:B-1-3-5:R-:W-:Y:S05]  /*180f0*/  CALL.REL.NOINC `($__internal_5_$__cuda_sm70_shflsync_idx_p) ;  /* 0x0000123000007944 */ /* 0x02afea0003c00000 */
[----:B------:R-:W-:Y:S01]  /*18100*/  IMAD.MOV.U32 R10, RZ, RZ, R0 ;  /* 0x000000ffff0a7224 */ /* 0x000fe200078e0000 */
[----:B------:R-:W-:Y:S01]  /*18110*/  MOV R3, 0x1 ;  /* 0x0000000100037802 */ /* 0x000fe20000000f00 */
[----:B------:R-:W-:Y:S01]  /*18120*/  IMAD.MOV.U32 R9, RZ, RZ, R13 ;  /* 0x000000ffff097224 */ /* 0x000fe200078e000d */
[----:B------:R-:W-:-:S02]  /*18130*/  MOV R0, 0x181f ;  /* 0x0000181f00007802 */ /* 0x000fc40000000f00 */
[----:B------:R-:W-:Y:S02]  /*18140*/  MOV R2, 0x18160 ;  /* 0x0001816000027802 */ /* 0x000fe40000000f00 */
[----:B------:R-:W-:Y:S05]  /*18150*/  CALL.REL.NOINC `($__internal_5_$__cuda_sm70_shflsync_idx_p) ;  /* 0x000011d000007944 */ /* 0x000fea0003c00000 */
[----:B------:R-:W-:Y:S05]  /*18160*/  BRA `(.L_x_306) ;  /* 0xfffefa4000007947 */ /* 0x000fea000383ffff */
.L_x_192:
[----:B-1----:R-:W-:Y:S01]  /*18170*/  IMAD.MOV.U32 R9, RZ, RZ, R12 ;  /* 0x000000ffff097224 */ /* 0x002fe200078e000c */
[----:B------:R-:W-:Y:S01]  /*18180*/  MOV R3, 0x2 ;  /* 0x0000000200037802 */ /* 0x000fe20000000f00 */
[----:B----4-:R-:W-:Y:S01]  /*18190*/  IMAD.MOV.U32 R0, RZ, RZ, 0x181f ;  /* 0x0000181fff007424 */ /* 0x010fe200078e00ff */
[----:B------:R-:W-:Y:S02]  /*181a0*/  MOV R2, 0x181c0 ;  /* 0x000181c000027802 */ /* 0x000fe40000000f00 */
[----:B--23-5:R-:W-:Y:S05]  /*181b0*/  CALL.REL.NOINC `($__internal_5_$__cuda_sm70_shflsync_idx_p) ;  /* 0x0000117000007944 */ /* 0x02cfea0003c00000 */
[----:B------:R-:W-:Y:S01]  /*181c0*/  MOV R10, R0 ;  /* 0x00000000000a7202 */ /* 0x000fe20000000f00 */
[----:B------:R-:W-:Y:S05]  /*181d0*/  BRA `(.L_x_307) ;  /* 0xfffefb0000007947 */ /* 0x000fea000383ffff */
.L_x_193:
[----:B------:R-:W-:Y:S01]  /*181e0*/  IMAD.MOV.U32 R9, RZ, RZ, R13 ;  /* 0x000000ffff097224 */ /* 0x000fe200078e000d */
[----:B------:R-:W-:Y:S01]  /*181f0*/  MOV R3, 0x2 ;  /* 0x0000000200037802 */ /* 0x000fe20000000f00 */
[----:B----4-:R-:W-:Y:S01]  /*18200*/  IMAD.MOV.U32 R0, RZ, RZ, 0x181f ;  /* 0x0000181fff007424 */ /* 0x010fe200078e00ff */
[----:B------:R-:W-:Y:S02]  /*18210*/  MOV R2, 0x18230 ;  /* 0x0001823000027802 */ /* 0x000fe40000000f00 */
[----:B-123-5:R-:W-:Y:S05]  /*18220*/  CALL.REL.NOINC `($__internal_5_$__cuda_sm70_shflsync_idx_p) ;  /* 0x0000110000007944 */ /* 0x02efea0003c00000 */
[----:B------:R-:W-:Y:S05]  /*18230*/  BRA `(.L_x_308) ;  /* 0xfffefac000007947 */ /* 0x000fea000383ffff */
.L_x_196:
[----:B-1----:R-:W-:Y:S01]  /*18240*/  IMAD.MOV.U32 R9, RZ, RZ, R12 ;  /* 0x000000ffff097224 */ /* 0x002fe200078e000c */
[----:B------:R-:W-:Y:S01]  /*18250*/  MOV R3, 0x3 ;  /* 0x0000000300037802 */ /* 0x000fe20000000f00 */
[----:B------:R-:W-:Y:S01]  /*18260*/  IMAD.MOV.U32 R0, RZ, RZ, 0x181f ;  /* 0x0000181fff007424 */ /* 0x000fe200078e00ff */
[----:B------:R-:W-:-:S02]  /*18270*/  MOV R2, 0x18290 ;  /* 0x0001829000027802 */ /* 0x000fc40000000f00 */
[----:B--2345:R-:W-:Y:S05]  /*18280*/  CALL.REL.NOINC `($__internal_5_$__cuda_sm70_shflsync_idx_p) ;  /* 0x000010a000007944 */ /* 0x03cfea0003c00000 */
[----:B------:R-:W-:Y:S01]  /*18290*/  IMAD.MOV.U32 R7, RZ, RZ, R0 ;  /* 0x000000ffff077224 */ /* 0x000fe200078e0000 */
[----:B------:R-:W-:Y:S01]  /*182a0*/  MOV R3, 0x3 ;  /* 0x0000000300037802 */ /* 0x000fe20000000f00 */
[----:B------:R-:W-:Y:S01]  /*182b0*/  IMAD.MOV.U32 R9, RZ, RZ, R13 ;  /* 0x000000ffff097224 */ /* 0x000fe200078e000d */
[----:B------:R-:W-:-:S02]  /*182c0*/  MOV R0, 0x181f ;  /* 0x0000181f00007802 */ /* 0x000fc40000000f00 */
[----:B------:R-:W-:Y:S02]  /*182d0*/  MOV R2, 0x182f0 ;  /* 0x000182f000027802 */ /* 0x000fe40000000f00 */
[----:B------:R-:W-:Y:S05]  /*182e0*/  CALL.REL.NOINC `($__internal_5_$__cuda_sm70_shflsync_idx_p) ;  /* 0x0000104000007944 */ /* 0x000fea0003c00000 */
[----:B------:R-:W-:Y:S05]  /*182f0*/  BRA `(.L_x_309) ;  /* 0xfffefb4000007947 */ /* 0x000fea000383ffff */
.L_x_241:
[----:B------:R-:W-:Y:S01]  /*18300*/  IMAD.MOV.U32 R2, RZ, RZ, R221 ;  /* 0x000000ffff027224 */ /* 0x000fe200078e00dd */
[----:B------:R-:W-:Y:S01]  /*18310*/  MOV R7, 0x1f ;  /* 0x0000001f00077802 */ /* 0x000fe20000000f00 */
[----:B------:R-:W-:Y:S01]  /*18320*/  IMAD.MOV.U32 R5, RZ, RZ, 0x2 ;  /* 0x00000002ff057424 */ /* 0x000fe200078e00ff */
[----:B------:R-:W-:Y:S02]  /*18330*/  MOV R6, 0xffffffff ;  /* 0xffffffff00067802 */ /* 0x000fe40000000f00 */
[----:B------:R-:W-:Y:S02]  /*18340*/  MOV R3, 0x18360 ;  /* 0x0001836000037802 */ /* 0x000fe40000000f00 */
[----:B------:R-:W-:Y:S05]  /*18350*/  CALL.REL.NOINC `($__internal_4_$__cuda_sm70_shflsync_bfly_p) ;  /* 0x00000f8000007944 */ /* 0x000fea0003c00000 */
[----:B------:R-:W-:Y:S01]  /*18360*/  FADD.FTZ R0, R221, R5 ;  /* 0x00000005dd007221 */ /* 0x000fe20000010000 */
[----:B------:R-:W-:Y:S02]  /*18370*/  MOV R5, 0x1 ;  /* 0x0000000100057802 */ /* 0x000fe40000000f00 */
[----:B------:R-:W-:Y:S02]  /*18380*/  MOV R3, 0x183b0 ;  /* 0x000183b000037802 */ /* 0x000fe40000000f00 */
[----:B------:R-:W-:-:S02]  /*18390*/  MOV R2, R0 ;  /* 0x0000000000027202 */ /* 0x000fc40000000f00 */
[----:B------:R-:W-:Y:S05]  /*183a0*/  CALL.REL.NOINC `($__internal_4_$__cuda_sm70_shflsync_bfly_p) ;  /* 0x00000f3000007944 */ /* 0x000fea0003c00000 */
[----:B------:R-:W-:Y:S01]  /*183b0*/  FADD.FTZ R0, R0, R5 ;  /* 0x0000000500007221 */ /* 0x000fe20000010000 */
[----:B------:R-:W-:-:S02]  /*183c0*/  MOV R2, R222 ;  /* 0x000000de00027202 */ /* 0x000fc40000000f00 */
[----:B------:R-:W-:Y:S02]  /*183d0*/  MOV R5, 0x2 ;  /* 0x0000000200057802 */ /* 0x000fe40000000f00 */
[----:B------:R-:W-:Y:S02]  /*183e0*/  MOV R3, 0x18400 ;  /* 0x0001840000037802 */ /* 0x000fe40000000f00 */
[----:B------:R-:W-:Y:S05]  /*183f0*/  CALL.REL.NOINC `($__internal_4_$__cuda_sm70_shflsync_bfly_p) ;  /* 0x00000ee000007944 */ /* 0x000fea0003c00000 */
[----:B------:R-:W-:Y:S01]  /*18400*/  FADD.FTZ R4, R222, R5 ;  /* 0x00000005de047221 */ /* 0x000fe20000010000 */
[----:B------:R-:W-:Y:S02]  /*18410*/  MOV R5, 0x1 ;  /* 0x0000000100057802 */ /* 0x000fe40000000f00 */
[----:B------:R-:W-:Y:S02]  /*18420*/  MOV R3, 0x18450 ;  /* 0x0001845000037802 */ /* 0x000fe40000000f00 */
[----:B------:R-:W-:Y:S02]  /*18430*/  MOV R2, R4 ;  /* 0x0000000400027202 */ /* 0x000fe40000000f00 */
[----:B------:R-:W-:Y:S05]  /*18440*/  CALL.REL.NOINC `($__internal_4_$__cuda_sm70_shflsync_bfly_p) ;  /* 0x00000e9000007944 */ /* 0x000fea0003c00000 */
[----:B------:R-:W-:Y:S01]  /*18450*/  MOV R3, R5 ;  /* 0x0000000500037202 */ /* 0x000fe20000000f00 */
[----:B------:R-:W-:Y:S05]  /*18460*/  BRA `(.L_x_310) ;  /* 0xffffae7000007947 */ /* 0x000fea000383ffff */
.L_x_248:
[----:B-1-34-:R-:W-:Y:S01]  /*18470*/  IMAD.MOV.U32 R9, RZ, RZ, R11 ;  /* 0x000000ffff097224 */ /* 0x01afe200078e000b */
[----:B------:R-:W-:Y:S01]  /*18480*/  MOV R3, RZ ;  /* 0x000000ff00037202 */ /* 0x000fe20000000f00 */
[----:B------:R-:W-:Y:S01]  /*18490*/  IMAD.MOV.U32 R0, RZ, RZ, 0x181f ;  /* 0x0000181fff007424 */ /* 0x000fe200078e00ff */
[----:B------:R-:W-:-:S02]  /*184a0*/  MOV R2, 0x184c0 ;  /* 0x000184c000027802 */ /* 0x000fc40000000f00 */
[----:B------:R-:W-:Y:S05]  /*184b0*/  CALL.REL.NOINC `($__internal_5_$__cuda_sm70_shflsync_idx_p) ;  /* 0x00000e7000007944 */ /* 0x000fea0003c00000 */
[----:B------:R-:W-:Y:S01]  /*184c0*/  MOV R5, R0 ;  /* 0x0000000000057202 */ /* 0x000fe20000000f00 */
[----:B------:R-:W-:Y:S05]  /*184d0*/  BRA `(.L_x_311) ;  /* 0xffffc76000007947 */ /* 0x000fea000383ffff */
.L_x_249:
[----:B------:R-:W-:Y:S01]  /*184e0*/  IMAD.MOV.U32 R9, RZ, RZ, R12 ;  /* 0x000000ffff097224 */ /* 0x000fe200078e000c */
[----:B------:R-:W-:Y:S01]  /*184f0*/  MOV R3, RZ ;  /* 0x000000ff00037202 */ /* 0x000fe20000000f00 */
[----:B------:R-:W-:Y:S01]  /*18500*/  IMAD.MOV.U32 R0, RZ, RZ, 0x181f ;  /* 0x0000181fff007424 */ /* 0x000fe200078e00ff */
[----:B------:R-:W-:-:S02]  /*18510*/  MOV R2, 0x18530 ;  /* 0x0001853000027802 */ /* 0x000fc40000000f00 */
[----:B-12---:R-:W-:Y:S05]  /*18520*/  CALL.REL.NOINC `($__internal_5_$__cuda_sm70_shflsync_idx_p) ;  /* 0x00000e0000007944 */ /* 0x006fea0003c00000 */
[----:B------:R-:W-:Y:S05]  /*18530*/  BRA `(.L_x_312) ;  /* 0xffffc72000007947 */ /* 0x000fea000383ffff */
.L_x_252:
[----:B--2---:R-:W-:Y:S01]  /*18540*/  IMAD.MOV.U32 R9, RZ, RZ, R11 ;  /* 0x000000ffff097224 */ /* 0x004fe200078e000b */
[----:B------:R-:W-:Y:S01]  /*18550*/  MOV R3, 0x1 ;  /* 0x0000000100037802 */ /* 0x000fe20000000f00 */
[----:B----4-:R-:W-:Y:S01]  /*18560*/  IMAD.MOV.U32 R0, RZ, RZ, 0x181f ;  /* 0x0000181fff007424 */ /* 0x010fe200078e00ff */
[----:B------:R-:W-:-:S02]  /*18570*/  MOV R2, 0x18590 ;  /* 0x0001859000027802 */ /* 0x000fc40000000f00 */
[----:B-1-3--:R-:W-:Y:S05]  /*18580*/  CALL.REL.NOINC `($__internal_5_$__cuda_sm70_shflsync_idx_p) ;  /* 0x00000da000007944 */ /* 0x00afea0003c00000 */
[----:B------:R-:W-:Y:S01]  /*18590*/  IMAD.MOV.U32 R5, RZ, RZ, R0 ;  /* 0x000000ffff057224 */ /* 0x000fe200078e0000 */
[----:B------:R-:W-:Y:S01]  /*185a0*/  MOV R3, 0x1 ;  /* 0x0000000100037802 */ /* 0x000fe20000000f00 */
[----:B------:R-:W-:Y:S01]  /*185b0*/  IMAD.MOV.U32 R9, RZ, RZ, R12 ;  /* 0x000000ffff097224 */ /* 0x000fe200078e000c */
[----:B------:R-:W-:-:S02]  /*185c0*/  MOV R0, 0x181f ;  /* 0x0000181f00007802 */ /* 0x000fc40000000f00 */
[----:B------:R-:W-:Y:S02]  /*185d0*/  MOV R2, 0x185f0 ;  /* 0x000185f000027802 */ /* 0x000fe40000000f00 */
[----:B------:R-:W-:Y:S05]  /*185e0*/  CALL.REL.NOINC `($__internal_5_$__cuda_sm70_shflsync_idx_p) ;  /* 0x00000d4000007944 */ /* 0x000fea0003c00000 */
[----:B------:R-:W-:Y:S05]  /*185f0*/  BRA `(.L_x_313) ;  /* 0xffffc7c000007947 */ /* 0x000fea000383ffff */
.L_x_255:
[----:B-1----:R-:W-:Y:S01]  /*18600*/  IMAD.MOV.U32 R9, RZ, RZ, R11 ;  /* 0x000000ffff097224 */ /* 0x002fe200078e000b */
[----:B------:R-:W-:Y:S01]  /*18610*/  MOV R3, 0x2 ;  /* 0x0000000200037802 */ /* 0x000fe20000000f00 */
[----:B----4-:R-:W-:Y:S01]  /*18620*/  IMAD.MOV.U32 R0, RZ, RZ, 0x181f ;  /* 0x0000181fff007424 */ /* 0x010fe200078e00ff */
[----:B------:R-:W-:Y:S02]  /*18630*/  MOV R2, 0x18650 ;  /* 0x0001865000027802 */ /* 0x000fe40000000f00 */
[----:B--23--:R-:W-:Y:S05]  /*18640*/  CALL.REL.NOINC `($__internal_5_$__cuda_sm70_shflsync_idx_p) ;  /* 0x00000ce000007944 */ /* 0x00cfea0003c00000 */
[----:B------:R-:W-:Y:S01]  /*18650*/  MOV R5, R0 ;  /* 0x0000000000057202 */ /* 0x000fe20000000f00 */
[----:B------:R-:W-:Y:S05]  /*18660*/  BRA `(.L_x_314) ;  /* 0xffffc88000007947 */ /* 0x000fea000383ffff */
.L_x_256:
[----:B------:R-:W-:Y:S01]  /*18670*/  IMAD.MOV.U32 R9, RZ, RZ, R12 ;  /* 0x000000ffff097224 */ /* 0x000fe200078e000c */
[----:B------:R-:W-:Y:S01]  /*18680*/  MOV R3, 0x2 ;  /* 0x0000000200037802 */ /* 0x000fe20000000f00 */
[----:B----4-:R-:W-:Y:S01]  /*18690*/  IMAD.MOV.U32 R0, RZ, RZ, 0x181f ;  /* 0x0000181fff007424 */ /* 0x010fe200078e00ff */
[----:B------:R-:W-:Y:S02]  /*186a0*/  MOV R2, 0x186c0 ;  /* 0x000186c000027802 */ /* 0x000fe40000000f00 */
[----:B-123--:R-:W-:Y:S05]  /*186b0*/  CALL.REL.NOINC `($__internal_5_$__cuda_sm70_shflsync_idx_p) ;  /* 0x00000c7000007944 */ /* 0x00efea0003c00000 */
[----:B------:R-:W-:Y:S05]  /*186c0*/  BRA `(.L_x_315) ;  /* 0xffffc84000007947 */ /* 0x000fea000383ffff */
.L_x_259:
[----:B-1----:R-:W-:Y:S01]  /*186d0*/  IMAD.MOV.U32 R9, RZ, RZ, R11 ;  /* 0x000000ffff097224 */ /* 0x002fe200078e000b */
[----:B------:R-:W-:Y:S01]  /*186e0*/  MOV R3, 0x3 ;  /* 0x0000000300037802 */ /* 0x000fe20000000f00 */
[----:B------:R-:W-:Y:S01]  /*186f0*/  IMAD.MOV.U32 R0, RZ, RZ, 0x181f ;  /* 0x0000181fff007424 */ /* 0x000fe200078e00ff */
[----:B------:R-:W-:-:S02]  /*18700*/  MOV R2, 0x18720 ;  /* 0x0001872000027802 */ /* 0x000fc40000000f00 */
[----:B--234-:R-:W-:Y:S05]  /*18710*/  CALL.REL.NOINC `($__internal_5_$__cuda_sm70_shflsync_idx_p) ;  /* 0x00000c1000007944 */ /* 0x01cfea0003c00000 */
[----:B------:R-:W-:Y:S01]  /*18720*/  IMAD.MOV.U32 R6, RZ, RZ, R0 ;  /* 0x000000ffff067224 */ /* 0x000fe200078e0000 */
[----:B------:R-:W-:Y:S01]  /*18730*/  MOV R3, 0x3 ;  /* 0x0000000300037802 */ /* 0x000fe20000000f00 */
[----:B------:R-:W-:Y:S01]  /*18740*/  IMAD.MOV.U32 R9, RZ, RZ, R12 ;  /* 0x000000ffff097224 */ /* 0x000fe200078e000c */
[----:B------:R-:W-:-:S02]  /*18750*/  MOV R0, 0x181f ;  /* 0x0000181f00007802 */ /* 0x000fc40000000f00 */
[----:B------:R-:W-:Y:S02]  /*18760*/  MOV R2, 0x18780 ;  /* 0x0001878000027802 */ /* 0x000fe40000000f00 */
[----:B------:R-:W-:Y:S05]  /*18770*/  CALL.REL.NOINC `($__internal_5_$__cuda_sm70_shflsync_idx_p) ;  /* 0x00000bb000007944 */ /* 0x000fea0003c00000 */
[----:B------:R-:W-:Y:S05]  /*18780*/  BRA `(.L_x_316) ;  /* 0xffffc8c000007947 */ /* 0x000fea000383ffff */
.L_x_261:
[----:B------:R-:W-:Y:S01]  /*18790*/  IMAD.MOV.U32 R9, RZ, RZ, R36 ;  /* 0x000000ffff097224 */ /* 0x000fe200078e0024 */
[----:B------:R-:W-:Y:S01]  /*187a0*/  MOV R3, RZ ;  /* 0x000000ff00037202 */ /* 0x000fe20000000f00 */
[----:B------:R-:W-:Y:S01]  /*187b0*/  IMAD.MOV.U32 R0, RZ, RZ, 0x1c1f ;  /* 0x00001c1fff007424 */ /* 0x000fe200078e00ff */
[----:B------:R-:W-:Y:S02]  /*187c0*/  MOV R2, 0x187e0 ;  /* 0x000187e000027802 */ /* 0x000fe40000000f00 */
[----:B------:R-:W-:Y:S05]  /*187d0*/  CALL.REL.NOINC `($__internal_5_$__cuda_sm70_shflsync_idx_p) ;  /* 0x00000b5000007944 */ /* 0x000fea0003c00000 */
[----:B------:R-:W-:Y:S01]  /*187e0*/  MOV R5, R0 ;  /* 0x0000000000057202 */ /* 0x000fe20000000f00 */
[----:B------:R-:W-:Y:S05]  /*187f0*/  BRA `(.L_x_317) ;  /* 0xffffcb8000007947 */ /* 0x000fea000383ffff */
.L_x_262:
[----:B------:R-:W-:Y:S01]  /*18800*/  IMAD.MOV.U32 R9, RZ, RZ, R39 ;  /* 0x000000ffff097224 */ /* 0x000fe200078e0027 */
[----:B------:R-:W-:Y:S01]  /*18810*/  MOV R3, RZ ;  /* 0x000000ff00037202 */ /* 0x000fe20000000f00 */
[----:B------:R-:W-:Y:S01]  /*18820*/  IMAD.MOV.U32 R0, RZ, RZ, 0x1c1f ;  /* 0x00001c1fff007424 */ /* 0x000fe200078e00ff */
[----:B------:R-:W-:Y:S02]  /*18830*/  MOV R2, 0x18850 ;  /* 0x0001885000027802 */ /* 0x000fe40000000f00 */
[----:B-12---:R-:W-:Y:S05]  /*18840*/  CALL.REL.NOINC `($__internal_5_$__cuda_sm70_shflsync_idx_p) ;  /* 0x00000ae000007944 */ /* 0x006fea0003c00000 */
[----:B------:R-:W-:Y:S05]  /*18850*/  BRA `(.L_x_318) ;  /* 0xffffcb4000007947 */ /* 0x000fea000383ffff */
.L_x_265:
[----:B------:R-:W-:Y:S01]  /*18860*/  IMAD.MOV.U32 R9, RZ, RZ, R36 ;  /* 0x000000ffff097224 */ /* 0x000fe200078e0024 */
[----:B----4-:R-:W-:Y:S01]  /*18870*/  MOV R3, 0x1 ;  /* 0x0000000100037802 */ /* 0x010fe20000000f00 */
[----:B------:R-:W-:Y:S01]  /*18880*/  IMAD.MOV.U32 R0, RZ, RZ, 0x1c1f ;  /* 0x00001c1fff007424 */ /* 0x000fe200078e00ff */
[----:B------:R-:W-:-:S02]  /*18890*/  MOV R2, 0x188b0 ;  /* 0x000188b000027802 */ /* 0x000fc40000000f00 */
[----:B-123--:R-:W-:Y:S05]  /*188a0*/  CALL.REL.NOINC `($__internal_5_$__cuda_sm70_shflsync_idx_p) ;  /* 0x00000a8000007944 */ /* 0x00efea0003c00000 */
[----:B------:R-:W-:Y:S01]  /*188b0*/  IMAD.MOV.U32 R5, RZ, RZ, R0 ;  /* 0x000000ffff057224 */ /* 0x000fe200078e0000 */
[----:B------:R-:W-:Y:S01]  /*188c0*/  MOV R3, 0x1 ;  /* 0x0000000100037802 */ /* 0x000fe20000000f00 */
[----:B------:R-:W-:Y:S01]  /*188d0*/  IMAD.MOV.U32 R9, RZ, RZ, R39 ;  /* 0x000000ffff097224 */ /* 0x000fe200078e0027 */
[----:B------:R-:W-:-:S02]  /*188e0*/  MOV R0, 0x1c1f ;  /* 0x00001c1f00007802 */ /* 0x000fc40000000f00 */
[----:B------:R-:W-:Y:S02]  /*188f0*/  MOV R2, 0x18910 ;  /* 0x0001891000027802 */ /* 0x000fe40000000f00 */
[----:B------:R-:W-:Y:S05]  /*18900*/  CALL.REL.NOINC `($__internal_5_$__cuda_sm70_shflsync_idx_p) ;  /* 0x00000a2000007944 */ /* 0x000fea0003c00000 */
[----:B------:R-:W-:Y:S05]  /*18910*/  BRA `(.L_x_319) ;  /* 0xffffd47000007947 */ /* 0x000fea000383ffff */
.L_x_269:
[----:B------:R-:W-:Y:S01]  /*18920*/  IMAD.MOV.U32 R9, RZ, RZ, R10 ;  /* 0x000000ffff097224 */ /* 0x000fe200078e000a */
[----:B------:R-:W-:Y:S01]  /*18930*/  MOV R3, RZ ;  /* 0x000000ff00037202 */ /* 0x000fe20000000f00 */
[----:B------:R-:W-:Y:S01]  /*18940*/  IMAD.MOV.U32 R0, RZ, RZ, 0x181f ;  /* 0x0000181fff007424 */ /* 0x000fe200078e00ff */
[----:B------:R-:W-:Y:S02]  /*18950*/  MOV R2, 0x18970 ;  /* 0x0001897000027802 */ /* 0x000fe40000000f00 */
[----:B------:R-:W-:Y:S05]  /*18960*/  CALL.REL.NOINC `($__internal_5_$__cuda_sm70_shflsync_idx_p) ;  /* 0x000009c000007944 */ /* 0x000fea0003c00000 */
[----:B------:R-:W-:Y:S01]  /*18970*/  MOV R8, R0 ;  /* 0x0000000000087202 */ /* 0x000fe20000000f00 */
[----:B------:R-:W-:Y:S05]  /*18980*/  BRA `(.L_x_320) ;  /* 0xffffe1e000007947 */ /* 0x000fea000383ffff */
.L_x_270:
[----:B------:R-:W-:Y:S01]  /*18990*/  IMAD.MOV.U32 R9, RZ, RZ, R13 ;  /* 0x000000ffff097224 */ /* 0x000fe200078e000d */
[----:B------:R-:W-:Y:S01]  /*189a0*/  MOV R3, RZ ;  /* 0x000000ff00037202 */ /* 0x000fe20000000f00 */
[----:B------:R-:W-:Y:S01]  /*189b0*/  IMAD.MOV.U32 R0, RZ, RZ, 0x181f ;  /* 0x0000181fff007424 */ /* 0x000fe200078e00ff */
[----:B------:R-:W-:Y:S02]  /*189c0*/  MOV R2, 0x189e0 ;  /* 0x000189e000027802 */ /* 0x000fe40000000f00 */
[----:B-12---:R-:W-:Y:S05]  /*189d0*/  CALL.REL.NOINC `($__internal_5_$__cuda_sm70_shflsync_idx_p) ;  /* 0x0000095000007944 */ /* 0x006fea0003c00000 */
[----:B------:R-:W-:Y:S05]  /*189e0*/  BRA `(.L_x_321) ;  /* 0xffffe1a000007947 */ /* 0x000fea000383ffff */
.L_x_273:
[----:B------:R-:W-:Y:S01]  /*189f0*/  IMAD.MOV.U32 R9, RZ, RZ, R10 ;  /* 0x000000ffff097224 */ /* 0x000fe200078e000a */
[----:B--2---:R-:W-:Y:S01]  /*18a00*/  MOV R3, 0x1 ;  /* 0x0000000100037802 */ /* 0x004fe20000000f00 */
        /* <DEDUP_REMOVED lines=10> */
.L_x_276:
[----:B------:R-:W-:Y:S01]  /*18ab0*/  IMAD.MOV.U32 R9, RZ, RZ, R10 ;  /* 0x000000ffff097224 */ /* 0x000fe200078e000a */
[----:B-1----:R-:W-:Y:S01]  /*18ac0*/  MOV R3, 0x2 ;  /* 0x0000000200037802 */ /* 0x002fe20000000f00 */
[----:B----4-:R-:W-:Y:S01]  /*18ad0*/  IMAD.MOV.U32 R0, RZ, RZ, 0x181f ;  /* 0x0000181fff007424 */ /* 0x010fe200078e00ff */
[----:B------:R-:W-:Y:S02]  /*18ae0*/  MOV R2, 0x18b00 ;  /* 0x00018b0000027802 */ /* 0x000fe40000000f00 */
[----:B--23--:R-:W-:Y:S05]  /*18af0*/  CALL.REL.NOINC `($__internal_5_$__cuda_sm70_shflsync_idx_p) ;  /* 0x0000083000007944 */ /* 0x00cfea0003c00000 */
[----:B------:R-:W-:Y:S01]  /*18b00*/  MOV R8, R0 ;  /* 0x0000000000087202 */ /* 0x000fe20000000f00 */
[----:B------:R-:W-:Y:S05]  /*18b10*/  BRA `(.L_x_323) ;  /* 0xffffe31000007947 */ /* 0x000fea000383ffff */
.L_x_277:
[----:B------:R-:W-:Y:S01]  /*18b20*/  IMAD.MOV.U32 R9, RZ, RZ, R13 ;  /* 0x000000ffff097224 */ /* 0x000fe200078e000d */
[----:B------:R-:W-:Y:S01]  /*18b30*/  MOV R3, 0x2 ;  /* 0x0000000200037802 */ /* 0x000fe20000000f00 */
[----:B----4-:R-:W-:Y:S01]  /*18b40*/  IMAD.MOV.U32 R0, RZ, RZ, 0x181f ;  /* 0x0000181fff007424 */ /* 0x010fe200078e00ff */
[----:B------:R-:W-:Y:S02]  /*18b50*/  MOV R2, 0x18b70 ;  /* 0x00018b7000027802 */ /* 0x000fe40000000f00 */
[----:B-123--:R-:W-:Y:S05]  /*18b60*/  CALL.REL.NOINC `($__internal_5_$__cuda_sm70_shflsync_idx_p) ;  /* 0x000007c000007944 */ /* 0x00efea0003c00000 */
[----:B------:R-:W-:Y:S05]  /*18b70*/  BRA `(.L_x_324) ;  /* 0xffffe2d000007947 */ /* 0x000fea000383ffff */
.L_x_280:
[----:B------:R-:W-:Y:S01]  /*18b80*/  IMAD.MOV.U32 R9, RZ, RZ, R10 ;  /* 0x000000ffff097224 */ /* 0x000fe200078e000a */
[----:B-1----:R-:W-:Y:S01]  /*18b90*/  MOV R3, 0x3 ;  /* 0x0000000300037802 */ /* 0x002fe20000000f00 */
        /* <DEDUP_REMOVED lines=10> */
.L_x_282:
[----:B------:R-:W-:Y:S01]  /*18c40*/  IMAD.MOV.U32 R9, RZ, RZ, R86 ;  /* 0x000000ffff097224 */ /* 0x000fe200078e0056 */
[----:B------:R-:W-:Y:S01]  /*18c50*/  MOV R3, RZ ;  /* 0x000000ff00037202 */ /* 0x000fe20000000f00 */
[----:B------:R-:W-:Y:S01]  /*18c60*/  IMAD.MOV.U32 R0, RZ, RZ, 0x1f ;  /* 0x0000001fff007424 */ /* 0x000fe200078e00ff */
[----:B------:R-:W-:Y:S02]  /*18c70*/  MOV R2, 0x18c90 ;  /* 0x00018c9000027802 */ /* 0x000fe40000000f00 */
[----:B-1----:R-:W-:Y:S05]  /*18c80*/  CALL.REL.NOINC `($__internal_5_$__cuda_sm70_shflsync_idx_p) ;  /* 0x000006a000007944 */ /* 0x002fea0003c00000 */
[----:B------:R-:W-:Y:S01]  /*18c90*/  MOV R10, R0 ;  /* 0x00000000000a7202 */ /* 0x000fe20000000f00 */
[----:B------:R-:W-:Y:S05]  /*18ca0*/  BRA `(.L_x_326) ;  /* 0xffffe4b000007947 */ /* 0x000fea000383ffff */
.L_x_283:
[----:B------:R-:W-:Y:S01]  /*18cb0*/  IMAD.MOV.U32 R9, RZ, RZ, R86 ;  /* 0x000000ffff097224 */ /* 0x000fe200078e0056 */
[----:B------:R-:W-:Y:S01]  /*18cc0*/  MOV R3, 0x1 ;  /* 0x0000000100037802 */ /* 0x000fe20000000f00 */
[----:B------:R-:W-:Y:S01]  /*18cd0*/  IMAD.MOV.U32 R0, RZ, RZ, 0x1f ;  /* 0x0000001fff007424 */ /* 0x000fe200078e00ff */
[----:B------:R-:W-:Y:S02]  /*18ce0*/  MOV R2, 0x18d00 ;  /* 0x00018d0000027802 */ /* 0x000fe40000000f00 */
[----:B-123--:R-:W-:Y:S05]  /*18cf0*/  CALL.REL.NOINC `($__internal_5_$__cuda_sm70_shflsync_idx_p) ;  /* 0x0000063000007944 */ /* 0x00efea0003c00000 */
[----:B------:R-:W-:Y:S01]  /*18d00*/  MOV R8, R0 ;  /* 0x0000000000087202 */ /* 0x000fe20000000f00 */
[----:B------:R-:W-:Y:S05]  /*18d10*/  BRA `(.L_x_327) ;  /* 0xffffe46000007947 */ /* 0x000fea000383ffff */
.L_x_284:
[----:B------:R-:W-:Y:S01]  /*18d20*/  IMAD.MOV.U32 R0, RZ, RZ, R4 ;  /* 0x000000ffff007224 */ /* 0x000fe200078e0004 */
[----:B------:R-:W-:Y:S02]  /*18d30*/  MOV R2, 0x1 ;  /* 0x0000000100027802 */ /* 0x000fe40000000f00 */
[----:B------:R-:W-:-:S02]  /*18d40*/  MOV R3, 0x18d60 ;  /* 0x00018d6000037802 */ /* 0x000fc40000000f00 */
[----:B--234-:R-:W-:Y:S05]  /*18d50*/  CALL.REL.NOINC `($__internal_6_$__cuda_sm70_shflsync_up_p) ;  /* 0x0000062000007944 */ /* 0x01cfea0003c00000 */
[----:B------:R-:W-:Y:S05]  /*18d60*/  BRA `(.L_x_328) ;  /* 0xffffe53000007947 */ /* 0x000fea000383ffff */
.L_x_285:
[----:B------:R-:W-:Y:S01]  /*18d70*/  IMAD.MOV.U32 R0, RZ, RZ, R4 ;  /* 0x000000ffff007224 */ /* 0x000fe200078e0004 */
[----:B------:R-:W-:-:S02]  /*18d80*/  MOV R2, 0x2 ;  /* 0x0000000200027802 */ /* 0x000fc40000000f00 */
[----:B------:R-:W-:Y:S02]  /*18d90*/  MOV R3, 0x18db0 ;  /* 0x00018db000037802 */ /* 0x000fe40000000f00 */
[----:B--23--:R-:W-:Y:S05]  /*18da0*/  CALL.REL.NOINC `($__internal_6_$__cuda_sm70_shflsync_up_p) ;  /* 0x000005d000007944 */ /* 0x00cfea0003c00000 */
        /* <DEDUP_REMOVED lines=26> */
.L_x_289:
[----:B------:R-:W-:Y:S02]  /*18f50*/  MOV R2, 0x1 ;  /* 0x0000000100027802 */ /* 0x000fe40000000f00 */
[----:B------:R-:W-:Y:S02]  /*18f60*/  MOV R3, 0x18f80 ;  /* 0x00018f8000037802 */ /* 0x000fe40000000f00 */
[----:B------:R-:W-:Y:S05]  /*18f70*/  CALL.REL.NOINC `($__internal_6_$__cuda_sm70_shflsync_up_p) ;  /* 0x0000040000007944 */ /* 0x000fea0003c00000 */
[----:B------:R-:W-:Y:S01]  /*18f80*/  MOV R2, R5 ;  /* 0x0000000500027202 */ /* 0x000fe20000000f00 */
[----:B------:R-:W-:Y:S05]  /*18f90*/  BRA `(.L_x_330) ;  /* 0xffffe55000007947 */ /* 0x000fea000383ffff */
.L_x_290:
[----:B------:R-:W-:Y:S02]  /*18fa0*/  MOV R2, 0x2 ;  /* 0x0000000200027802 */ /* 0x000fe40000000f00 */
[----:B------:R-:W-:Y:S02]  /*18fb0*/  MOV R3, 0x18fd0 ;  /* 0x00018fd000037802 */ /* 0x000fe40000000f00 */
[----:B------:R-:W-:Y:S05]  /*18fc0*/  CALL.REL.NOINC `($__internal_6_$__cuda_sm70_shflsync_up_p) ;  /* 0x000003b000007944 */ /* 0x000fea0003c00000 */
[----:B------:R-:W-:Y:S01]  /*18fd0*/  SEL R5, R5, RZ, P1 ;  /* 0x000000ff05057207 */ /* 0x000fe20000800000 */
[----:B------:R-:W-:Y:S01]  /*18fe0*/  IMAD.MOV.U32 R2, RZ, RZ, 0x4 ;  /* 0x00000004ff027424 */ /* 0x000fe200078e00ff */
[----:B------:R-:W-:-:S03]  /*18ff0*/  MOV R3, 0x19020 ;  /* 0x0001902000037802 */ /* 0x000fc60000000f00 */
[----:B------:R-:W-:Y:S02]  /*19000*/  IMAD.IADD R0, R0, 0x1, R5 ;  /* 0x0000000100007824 */ /* 0x000fe400078e0205 */
        /* <DEDUP_REMOVED lines=21> */
.L_x_292:
[----:B------:R-:W-:Y:S02]  /*19160*/  SEL R0, RZ, 0x1, P0 ;  /* 0x00000001ff007807 */ /* 0x000fe40000000000 */
[----:B------:R-:W-:Y:S02]  /*19170*/  MOV R2, 0x19190 ;  /* 0x0001919000027802 */ /* 0x000fe40000000f00 */
[----:B-1----:R-:W-:Y:S05]  /*19180*/  CALL.REL.NOINC `($__internal_7_$__cuda_sm70_votesync_ballot) ;  /* 0x0000026000007944 */ /* 0x002fea0003c00000 */
[----:B------:R-:W-:Y:S01]  /*19190*/  MOV R5, R0 ;  /* 0x0000000000057202 */ /* 0x000fe20000000f00 */
[----:B------:R-:W-:Y:S05]  /*191a0*/  BRA `(.L_x_332) ;  /* 0xffffe4d000007947 */ /* 0x000fea000383ffff */
.L_x_293:
[----:B------:R-:W-:Y:S01]  /*191b0*/  IMAD.MOV.U32 R9, RZ, RZ, R6 ;  /* 0x000000ffff097224 */ /* 0x000fe200078e0006 */
[----:B---3--:R-:W-:Y:S01]  /*191c0*/  MOV R3, R11 ;  /* 0x0000000b00037202 */ /* 0x008fe20000000f00 */
[----:B------:R-:W-:Y:S01]  /*191d0*/  IMAD.MOV.U32 R0, RZ, RZ, 0x1f ;  /* 0x0000001fff007424 */ /* 0x000fe200078e00ff */
[----:B------:R-:W-:Y:S02]  /*191e0*/  MOV R2, 0x19200 ;  /* 0x0001920000027802 */ /* 0x000fe40000000f00 */
[----:B-12---:R-:W-:Y:S05]  /*191f0*/  CALL.REL.NOINC `($__internal_5_$__cuda_sm70_shflsync_idx_p) ;  /* 0x0000013000007944 */ /* 0x006fea0003c00000 */
[----:B------:R-:W-:Y:S01]  /*19200*/  IMAD.MOV.U32 R6, RZ, RZ, R0 ;  /* 0x000000ffff067224 */ /* 0x000fe200078e0000 */
[----:B------:R-:W-:Y:S01]  /*19210*/  MOV R3, R11 ;  /* 0x0000000b00037202 */ /* 0x000fe20000000f00 */
[----:B------:R-:W-:Y:S01]  /*19220*/  IMAD.MOV.U32 R9, RZ, RZ, R7 ;  /* 0x000000ffff097224 */ /* 0x000fe200078e0007 */
[----:B------:R-:W-:Y:S02]  /*19230*/  MOV R0, 0x1f ;  /* 0x0000001f00007802 */ /* 0x000fe40000000f00 */
[----:B------:R-:W-:-:S02]  /*19240*/  MOV R2, 0x19260 ;  /* 0x0001926000027802 */ /* 0x000fc40000000f00 */
[----:B------:R-:W-:Y:S05]  /*19250*/  CALL.REL.NOINC `($__internal_5_$__cuda_sm70_shflsync_idx_p) ;  /* 0x000000d000007944 */ /* 0x000fea0003c00000 */
[----:B------:R-:W-:Y:S01]  /*19260*/  MOV R7, R0 ;  /* 0x0000000000077202 */ /* 0x000fe20000000f00 */
[----:B------:R-:W-:Y:S05]  /*19270*/  BRA `(.L_x_333) ;  /* 0xffffe44000007947 */ /* 0x000fea000383ffff */
.L_x_296:
[----:B------:R-:W-:Y:S01]  /*19280*/  IMAD.MOV.U32 R9, RZ, RZ, R4 ;  /* 0x000000ffff097224 */ /* 0x000fe200078e0004 */
[----:B------:R-:W-:-:S02]  /*19290*/  MOV R0, 0x1f ;  /* 0x0000001f00007802 */ /* 0x000fc40000000f00 */
[----:B------:R-:W-:Y:S02]  /*192a0*/  MOV R2, 0x192c0 ;  /* 0x000192c000027802 */ /* 0x000fe40000000f00 */
[----:B-1234-:R-:W-:Y:S05]  /*192b0*/  CALL.REL.NOINC `($__internal_5_$__cuda_sm70_shflsync_idx_p) ;  /* 0x0000007000007944 */ /* 0x01efea0003c00000 */
[----:B------:R-:W-:Y:S01]  /*192c0*/  MOV R12, R0 ;  /* 0x00000000000c7202 */ /* 0x000fe20000000f00 */
[----:B------:R-:W-:Y:S05]  /*192d0*/  BRA `(.L_x_295) ;  /* 0xffffe44000007947 */ /* 0x000fea000383ffff */
        .weak           $__internal_4_$__cuda_sm70_shflsync_bfly_p
        .type           $__internal_4_$__cuda_sm70_shflsync_bfly_p,@function
        .size           $__internal_4_$__cuda_sm70_shflsync_bfly_p,($__internal_5_$__cuda_sm70_shflsync_idx_p - $__internal_4_$__cuda_sm70_shflsync_bfly_p)
$__internal_4_$__cuda_sm70_shflsync_bfly_p:
[----:B------:R-:W-:Y:S04]  /*192e0*/  WARPSYNC R6 ;  /* 0x0000000600007348 */ /* 0x000fe80003800000 */
[----:B------:R1:W2:Y:S02]  /*192f0*/  SHFL.BFLY PT, R5, R2, R5, R7 ;  /* 0x0c00000502057389 */ /* 0x0002a400000e0007 */
[----:B-1----:R-:W-:Y:S02]  /*19300*/  MOV R2, R3 ;  /* 0x0000000300027202 */ /* 0x002fe40000000f00 */
[----:B------:R-:W-:-:S04]  /*19310*/  MOV R3, 0x0 ;  /* 0x0000000000037802 */ /* 0x000fc80000000f00 */
[----:B--2---:R-:W-:Y:S05]  /*19320*/  RET.REL.NODEC R2 `(_ZN7cutlass13device_kernelIN5flash19enable_sm80_to_sm89INS1_16FlashAttnFwdSm80INS1_25CollectiveMainloopFwdSm80ILi8ELi1ELb0EN4cute5tupleIJNS5_1CILi128EEENS7_ILi64EEENS7_ILi192EEEEEELi192ENS_10bfloat16_tEfNS_4arch4Sm80ELb0ELb0ELb1ELb1ELb0ELb1ELb1ELb1EEENS1_21CollectiveEpilogueFwdINS6_IJS8_SA_S9_EEENS6_IJNS7_ILi1EEESI_SI_EEESC_SE_Li256ELb1ELb1ELb1ELb0EEENS1_36VarlenDynamicPersistentTileSchedulerILi128ELi64ELi256ELi256ELb1ELb1ELb0ELb0ELb1ELb1EEEEEEEEEvNT_6ParamsE) ;  /* 0xfffe6cd002007950 */ /* 0x004fea0003c3ffff */
        .weak           $__internal_5_$__cuda_sm70_shflsync_idx_p
        .type           $__internal_5_$__cuda_sm70_shflsync_idx_p,@function
        .size           $__internal_5_$__cuda_sm70_shflsync_idx_p,($__internal_6_$__cuda_sm70_shflsync_up_p - $__internal_5_$__cuda_sm70_shflsync_idx_p)
$__internal_5_$__cuda_sm70_shflsync_idx_p:
[----:B------:R-:W-:-:S04]  /*19330*/  MOV R87, 0xffffffff ;  /* 0xffffffff00577802 */ /* 0x000fc80000000f00 */
[----:B------:R-:W-:Y:S04]  /*19340*/  WARPSYNC R87 ;  /* 0x0000005700007348 */ /* 0x000fe80003800000 */
[----:B------:R1:W2:Y:S02]  /*19350*/  SHFL.IDX PT, R0, R9, R3, R0 ;  /* 0x0000000309007389 */ /* 0x0002a400000e0000 */
[----:B-1----:R-:W-:-:S04]  /*19360*/  MOV R3, 0x0 ;  /* 0x0000000000037802 */ /* 0x002fc80000000f00 */
[----:B--2---:R-:W-:Y:S05]  /*19370*/  RET.REL.NODEC R2 `(_ZN7cutlass13device_kernelIN5flash19enable_sm80_to_sm89INS1_16FlashAttnFwdSm80INS1_25CollectiveMainloopFwdSm80ILi8ELi1ELb0EN4cute5tupleIJNS5_1CILi128EEENS7_ILi64EEENS7_ILi192EEEEEELi192ENS_10bfloat16_tEfNS_4arch4Sm80ELb0ELb0ELb1ELb1ELb0ELb1ELb1ELb1EEENS1_21CollectiveEpilogueFwdINS6_IJS8_SA_S9_EEENS6_IJNS7_ILi1EEESI_SI_EEESC_SE_Li256ELb1ELb1ELb1ELb0EEENS1_36VarlenDynamicPersistentTileSchedulerILi128ELi64ELi256ELi256ELb1ELb1ELb0ELb0ELb1ELb1EEEEEEEEEvNT_6ParamsE) ;  /* 0xfffe6c8002007950 */ /* 0x004fea0003c3ffff */
        .weak           $__internal_6_$__cuda_sm70_shflsync_up_p
        .type           $__internal_6_$__cuda_sm70_shflsync_up_p,@function
        .size           $__internal_6_$__cuda_sm70_shflsync_up_p,($__internal_7_$__cuda_sm70_votesync_ballot - $__internal_6_$__cuda_sm70_shflsync_up_p)
$__internal_6_$__cuda_sm70_shflsync_up_p:
[----:B------:R-:W-:Y:S02]  /*19380*/  IMAD.MOV.U32 R5, RZ, RZ, RZ ;  /* 0x000000ffff057224 */ /* 0x000fe400078e00ff */
[----:B------:R-:W-:-:S04]  /*19390*/  IMAD.MOV.U32 R9, RZ, RZ, -0x1 ;  /* 0xffffffffff097424 */ /* 0x000fc800078e00ff */
[----:B------:R-:W-:Y:S04]  /*193a0*/  WARPSYNC R9 ;  /* 0x0000000900007348 */ /* 0x000fe80003800000 */
[----:B------:R1:W2:Y:S02]  /*193b0*/  SHFL.UP PT, R5, R0, R2, R5 ;  /* 0x0400000200057389 */ /* 0x0002a400000e0005 */
[----:B-1----:R-:W-:Y:S02]  /*193c0*/  MOV R2, R3 ;  /* 0x0000000300027202 */ /* 0x002fe40000000f00 */
[----:B------:R-:W-:-:S04]  /*193d0*/  MOV R3, 0x0 ;  /* 0x0000000000037802 */ /* 0x000fc80000000f00 */
[----:B--2---:R-:W-:Y:S05]  /*193e0*/  RET.REL.NODEC R2 `(_ZN7cutlass13device_kernelIN5flash19enable_sm80_to_sm89INS1_16FlashAttnFwdSm80INS1_25CollectiveMainloopFwdSm80ILi8ELi1ELb0EN4cute5tupleIJNS5_1CILi128EEENS7_ILi64EEENS7_ILi192EEEEEELi192ENS_10bfloat16_tEfNS_4arch4Sm80ELb0ELb0ELb1ELb1ELb0ELb1ELb1ELb1EEENS1_21CollectiveEpilogueFwdINS6_IJS8_SA_S9_EEENS6_IJNS7_ILi1EEESI_SI_EEESC_SE_Li256ELb1ELb1ELb1ELb0EEENS1_36VarlenDynamicPersistentTileSchedulerILi128ELi64ELi256ELi256ELb1ELb1ELb0ELb0ELb1ELb1EEEEEEEEEvNT_6ParamsE) ;  /* 0xfffe6c1002007950 */ /* 0x004fea0003c3ffff */
        .weak           $__internal_7_$__cuda_sm70_votesync_ballot
        .type           $__internal_7_$__cuda_sm70_votesync_ballot,@function
        .size           $__internal_7_$__cuda_sm70_votesync_ballot,(.L_x_2473 - $__internal_7_$__cuda_sm70_votesync_ballot)
$__internal_7_$__cuda_sm70_votesync_ballot:
[----:B------:R-:W-:Y:S01]  /*193f0*/  ISETP.NE.U32.AND P0, PT, R0, 0x1, PT ;  /* 0x000000010000780c */ /* 0x000fe20003f05070 */
[----:B------:R-:W-:-:S04]  /*19400*/  IMAD.MOV.U32 R3, RZ, RZ, -0x1 ;  /* 0xffffffffff037424 */ /* 0x000fc800078e00ff */
[----:B------:R-:W-:Y:S08]  /*19410*/  WARPSYNC R3 ;  /* 0x0000000300007348 */ /* 0x000ff00003800000 */
[----:B------:R-:W-:-:S04]  /*19420*/  VOTE.ANY R0, PT, !P0 ;  /* 0x0000000000007806 */ /* 0x000fc800040e0100 */
[----:B------:R-:W-:Y:S01]  /*19430*/  LOP3.LUT R0, R0, R3, RZ, 0xc0, !PT ;  /* 0x0000000300007212 */ /* 0x000fe200078ec0ff */
[----:B------:R-:W-:-:S04]  /*19440*/  IMAD.MOV.U32 R3, RZ, RZ, 0x0 ;  /* 0x00000000ff037424 */ /* 0x000fc800078e00ff */
[----:B------:R-:W-:Y:S05]  /*19450*/  RET.REL.NODEC R2 `(_ZN7cutlass13device_kernelIN5flash19enable_sm80_to_sm89INS1_16FlashAttnFwdSm80INS1_25CollectiveMainloopFwdSm80ILi8ELi1ELb0EN4cute5tupleIJNS5_1CILi128EEENS7_ILi64EEENS7_ILi192EEEEEELi192ENS_10bfloat16_tEfNS_4arch4Sm80ELb0ELb0ELb1ELb1ELb0ELb1ELb1ELb1EEENS1_21CollectiveEpilogueFwdINS6_IJS8_SA_S9_EEENS6_IJNS7_ILi1EEESI_SI_EEESC_SE_Li256ELb1ELb1ELb1ELb0EEENS1_36VarlenDynamicPersistentTileSchedulerILi128ELi64ELi256ELi256ELb1ELb1ELb0ELb0ELb1ELb1EEEEEEEEEvNT_6ParamsE) ;  /* 0xfffe6ba002007950 */ /* 0x000fea0003c3ffff */
.L_x_334:
        /* <DEDUP_REMOVED lines=10> */
.L_x_2473:


//--------------------- .text._ZN7cutlass13device_kernelIN5flash19enable_sm80_to_sm89INS1_16FlashAttnFwdSm80INS1_25CollectiveMainloopFwdSm80ILi8ELi1ELb0EN4cute5tupleIJNS5_1CILi128EEENS7_ILi64EEENS7_ILi192EEEEEELi192ENS_10bfloat16_tEfNS_4arch4Sm80ELb0ELb1ELb1ELb0ELb0ELb0ELb1ELb1EEENS1_21CollectiveEpilogueFwdINS6_IJS8_SA_S9_EEENS6_IJNS7_ILi1EEESI_SI_EEESC_SE_Li256ELb0ELb1ELb1ELb0EEENS1_19SingleTileSchedulerILb0ELb1ELb1ELi128EEEEEEEEEvNT_6ParamsE --------------------------
	.section	.text._ZN7cutlass13device_kernelIN5flash19enable_sm80_to_sm89INS1_16FlashAttnFwdSm80INS1_25CollectiveMainloopFwdSm80ILi8ELi1ELb0EN4cute5tupleIJNS5_1CILi128EEENS7_ILi64EEENS7_ILi192EEEEEELi192ENS_10bfloat16_tEfNS_4arch4Sm80ELb0ELb1ELb1ELb0ELb0ELb0ELb1ELb1EEENS1_21CollectiveEpilogueFwdINS6_IJS8_SA_S9_EEENS6_IJNS7_ILi1EEESI_SI_EEESC_SE_Li256ELb0ELb1ELb1ELb0EEENS1_19SingleTileSchedulerILb0ELb1ELb1ELi128EEEEEEEEEvNT_6ParamsE,"ax",@progbits
	.sectioninfo	@"SHI_REGISTERS=255"
	.align	128
.text._ZN7cutlass13device_kernelIN5flash19enable_sm80_to_sm89INS1_16FlashAttnFwdSm80INS1_25CollectiveMainloopFwdSm80ILi8ELi1ELb0EN4cute5tupleIJNS5_1CILi128EEENS7_ILi64EEENS7_ILi192EEEEEELi192ENS_10bfloat16_tEfNS_4arch4Sm80ELb0ELb1ELb1ELb0ELb0ELb0ELb1ELb1EEENS1_21CollectiveEpilogueFwdINS6_IJS8_SA_S9_EEENS6_IJNS7_ILi1EEESI_SI_EEESC_SE_Li256ELb0ELb1ELb1ELb0EEENS1_19SingleTileSchedulerILb0ELb1ELb1ELi128EEEEEEEEEvNT_6ParamsE:
        .type           _ZN7cutlass13device_kernelIN5flash19enable_sm80_to_sm89INS1_16FlashAttnFwdSm80INS1_25CollectiveMainloopFwdSm80ILi8ELi1ELb0EN4cute5tupleIJNS5_1CILi128EEENS7_ILi64EEENS7_ILi192EEEEEELi192ENS_10bfloat16_tEfNS_4arch4Sm80ELb0ELb1ELb1ELb0ELb0ELb0ELb1ELb1EEENS1_21CollectiveEpilogueFwdINS6_IJS8_SA_S9_EEENS6_IJNS7_ILi1EEESI_SI_EEESC_SE_Li256ELb0ELb1ELb1ELb0EEENS1_19SingleTileSchedulerILb0ELb1ELb1ELi128EEEEEEEEEvNT_6ParamsE,@function
        .size           _ZN7cutlass13device_kernelIN5flash19enable_sm80_to_sm89INS1_16FlashAttnFwdSm80INS1_25CollectiveMainloopFwdSm80ILi8ELi1ELb0EN4cute5tupleIJNS5_1CILi128EEENS7_ILi64EEENS7_ILi192EEEEEELi192ENS_10bfloat16_tEfNS_4arch4Sm80ELb0ELb1ELb1ELb0ELb0ELb0ELb1ELb1EEENS1_21CollectiveEpilogueFwdINS6_IJS8_SA_S9_EEENS6_IJNS7_ILi1EEESI_SI_EEESC_SE_Li256ELb0ELb1ELb1ELb0EEENS1_19SingleTileSchedulerILb0ELb1ELb1ELi128EEEEEEEEEvNT_6ParamsE,(.L_x_2478 - _ZN7cutlass13device_kernelIN5flash19enable_sm80_to_sm89INS1_16FlashAttnFwdSm80INS1_25CollectiveMainloopFwdSm80ILi8ELi1ELb0EN4cute5tupleIJNS5_1CILi128EEENS7_ILi64EEENS7_ILi192EEEEEELi192ENS_10bfloat16_tEfNS_4arch4Sm80ELb0ELb1ELb1ELb0ELb0ELb0ELb1ELb1EEENS1_21CollectiveEpilogueFwdINS6_IJS8_SA_S9_EEENS6_IJNS7_ILi1EEESI_SI_EEESC_SE_Li256ELb0ELb1ELb1ELb0EEENS1_19SingleTileSchedulerILb0ELb1ELb1ELi128EEEEEEEEEvNT_6ParamsE)
        .other          _ZN7cutlass13device_kernelIN5flash19enable_sm80_to_sm89INS1_16FlashAttnFwdSm80INS1_25CollectiveMainloopFwdSm80ILi8ELi1ELb0EN4cute5tupleIJNS5_1CILi128EEENS7_ILi64EEENS7_ILi192EEEEEELi192ENS_10bfloat16_tEfNS_4arch4Sm80ELb0ELb1ELb1ELb0ELb0ELb0ELb1ELb1EEENS1_21CollectiveEpilogueFwdINS6_IJS8_SA_S9_EEENS6_IJNS7_ILi1EEESI_SI_EEESC_SE_Li256ELb0ELb1ELb1ELb0EEENS1_19SingleTileSchedulerILb0ELb1ELb1ELi128EEEEEEEEEvNT_6ParamsE,@"STO_CUDA_ENTRY STV_DEFAULT"
_ZN7cutlass13device_kernelIN5flash19enable_sm80_to_sm89INS1_16FlashAttnFwdSm80INS1_25CollectiveMainloopFwdSm80ILi8ELi1ELb0EN4cute5tupleIJNS5_1CILi128EEENS7_ILi64EEENS7_ILi192EEEEEELi192ENS_10bfloat16_tEfNS_4arch4Sm80ELb0ELb1ELb1ELb0ELb0ELb0ELb1ELb1EEENS1_21CollectiveEpilogueFwdINS6_IJS8_SA_S9_EEENS6_IJNS7_ILi1EEESI_SI_EEESC_SE_Li256ELb0ELb1ELb1ELb0EEENS1_19SingleTileSchedulerILb0ELb1ELb1ELi128EEEEEEEEEvNT_6ParamsE:
[----:B------:R-:W-:Y:S02]  /*0000*/  MOV R1, c[0x0][0x28] ;  /* 0x00000a0000017a02 */ /* 0x000fe40000000f00 */
[----:B------:R-:W1:Y:S01]  /*0010*/  S2R R84, SR_TID.X ;  /* 0x0000000000547919 */ /* 0x000e620000002100 */
[----:B------:R-:W2:Y:S03]  /*0020*/  S2UR UR6, SR_CTAID.Y ;  /* 0x00000000000679c3 */ /* 0x000ea60000002600 */
        /* <DEDUP_REMOVED lines=14> */
.L_x_335:
[----:B---3--:R-:W-:Y:S02]  /*0110*/  ULDC.64 UR4, c[0x0][0x550] ;  /* 0x0001540000047ab9 */ /* 0x008fe40000000a00 */
[----:B------:R-:W-:Y:S02]  /*0120*/  UISETP.NE.AND UP0, UPT, UR4, 0x1, UPT ;  /* 0x000000010400788c */ /* 0x000fe4000bf05270 */
[----:B------:R-:W-:-:S02]  /*0130*/  UIMAD.WIDE.U32 UR8, UR6, UR5, URZ ;  /* 0x00000005060872a5 */ /* 0x000fc4000f8e003f */
[----:B------:R-:W-:Y:S02]  /*0140*/  ULDC UR4, c[0x0][0x558] ;  /* 0x0001560000047ab9 */ /* 0x000fe40000000800 */
[----:B------:R-:W-:-:S05]  /*0150*/  UMOV UR15, UR6 ;  /* 0x00000006000f7c82 */ /* 0x000fca0008000000 */
[----:B------:R-:W-:-:S03]  /*0160*/  @UP0 USHF.R.U32.HI UR15, URZ, UR4, UR9 ;  /* 0x000000043f0f0299 */ /* 0x000fc60008011609 */
.L_x_336:
[----:B------:R-:W-:Y:S01]  /*0170*/  ISETP.GE.AND P0, PT, R0, RZ, PT ;  /* 0x000000ff0000720c */ /* 0x000fe20003f06270 */
[----:B------:R-:W-:Y:S02]  /*0180*/  UIADD3 UR4, -UR15, URZ, URZ ;  /* 0x0000003f0f047290 */ /* 0x000fe4000fffe13f */
[----:B------:R-:W-:Y:S02]  /*0190*/  ULDC UR9, c[0x0][0x550] ;  /* 0x0001540000097ab9 */ /* 0x000fe40000000800 */
[----:B------:R-:W-:-:S08]  /*01a0*/  UIMAD UR9, UR4, UR9, UR6 ;  /* 0x00000009040972a4 */ /* 0x000fd0000f8e0206 */
[----:B------:R-:W-:Y:S05]  /*01b0*/  @!P0 EXIT ;  /* 0x000000000000894d */ /* 0x000fea0003800000 */
[----:B------:R-:W1:Y:S01]  /*01c0*/  S2UR UR18, SR_CTAID.X ;  /* 0x00000000001279c3 */ /* 0x000e620000002500 */
[----:B------:R-:W-:Y:S02]  /*01d0*/  ULDC UR4, c[0x0][0x2c4] ;  /* 0x0000b10000047ab9 */ /* 0x000fe40000000800 */
[----:B------:R-:W-:Y:S02]  /*01e0*/  UISETP.NE.AND UP2, UPT, UR4, 0x1, UPT ;  /* 0x000000010400788c */ /* 0x000fe4000bf45270 */
[----:B------:R-:W-:Y:S02]  /*01f0*/  UMOV UR8, 0x1 ;  /* 0x0000000100087882 */ /* 0x000fe40000000000 */
[----:B------:R-:W-:Y:S02]  /*0200*/  ULDC.64 UR4, c[0x0][0x328] ;  /* 0x0000ca0000047ab9 */ /* 0x000fe40000000a00 */
[----:B------:R-:W-:Y:S02]  /*0210*/  UISETP.LE.AND UP1, UPT, UR8, UR5, UPT ;  /* 0x000000050800728c */ /* 0x000fe4000bf23270 */
[----:B------:R-:W-:-:S02]  /*0220*/  ULDC.64 UR10, c[0x0][0x2c8] ;  /* 0x0000b200000a7ab9 */ /* 0x000fc40000000a00 */
[----:B------:R-:W-:Y:S02]  /*0230*/  ULDC UR6, c[0x0][0x168] ;  /* 0x00005a0000067ab9 */ /* 0x000fe40000000800 */
[----:B------:R-:W-:Y:S01]  /*0240*/  PLOP3.LUT P0, PT, PT, PT, UP1, 0x40, 0x0 ;  /* 0x000000000000781c */ /* 0x000fe20003f0e818 */
[----:B------:R-:W-:Y:S02]  /*0250*/  UIADD3 UR6, UR8, -UR6, URZ ;  /* 0x8000000608067290 */ /* 0x000fe4000fffe03f */
[----:B------:R-:W-:Y:S02]  /*0260*/  ULDC UR5, c[0x0][0x1d0] ;  /* 0x0000740000057ab9 */ /* 0x000fe40000000800 */
[----:B-1----:R-:W-:-:S04]  /*0270*/  USHF.L.U32 UR7, UR18, 0x7, URZ ;  /* 0x0000000712077899 */ /* 0x002fc8000800063f */
[----:B------:R-:W-:-:S04]  /*0280*/  @UP2 UIADD3 UR12, UR7, 0x7f, URZ ;  /* 0x0000007f070c2890 */ /* 0x000fc8000fffe03f */
[----:B------:R-:W-:Y:S02]  /*0290*/  UIMAD.WIDE.U32 UR12, UR12, UR10, URZ ;  /* 0x0000000a0c0c72a5 */ /* 0x000fe4000f8e003f */
[----:B------:R-:W-:Y:S02]  /*02a0*/  UIADD3 UR10, UR7, 0x7f, URZ ;  /* 0x0000007f070a7890 */ /* 0x000fe4000fffe03f */
[----:B------:R-:W-:-:S04]  /*02b0*/  @UP2 USHF.R.U32.HI UR10, URZ, UR11, UR13 ;  /* 0x0000000b3f0a2299 */ /* 0x000fc8000801160d */
[----:B------:R-:W-:-:S04]  /*02c0*/  UIADD3 UR5, UR10, UR5, UR6 ;  /* 0x000000050a057290 */ /* 0x000fc8000fffe006 */
[----:B------:R-:W-:Y:S01]  /*02d0*/  UIADD3 UR6, UR5, UR4, URZ ;  /* 0x0000000405067290 */ /* 0x000fe2000fffe03f */
[----:B------:R-:W-:Y:S05]  /*02e0*/  @P0 BRA `(.L_x_337) ;  /* 0x0000014000000947 */ /* 0x000fea0003800000 */
[----:B------:R-:W-:Y:S01]  /*02f0*/  ISETP.LT.AND P0, PT, RZ, UR5, PT ;  /* 0x00000005ff007c0c */ /* 0x000fe2000bf01270 */
[----:B------:R-:W-:-:S12]  /*0300*/  UIADD3 UR10, UR5, -0x1, URZ ;  /* 0xffffffff050a7890 */ /* 0x000fd8000fffe03f */
[----:B------:R-:W-:Y:S05]  /*0310*/  @P0 BRA `(.L_x_338) ;  /* 0x0000008000000947 */ /* 0x000fea0003800000 */
[----:B------:R-:W-:Y:S02]  /*0320*/  ULDC UR4, c[0x0][0x32c] ;  /* 0x0000cb0000047ab9 */ /* 0x000fe40000000800 */
[----:B------:R-:W-:Y:S02]  /*0330*/  UISETP.NE.AND UP0, UPT, UR8, UR4, UPT ;  /* 0x000000040800728c */ /* 0x000fe4000bf05270 */
[----:B------:R-:W-:-:S03]  /*0340*/  UIADD3 UR10, -UR5, URZ, URZ ;  /* 0x0000003f050a7290 */ /* 0x000fc6000fffe13f */
[----:B------:R-:W-:Y:S02]  /*0350*/  ULDC.64 UR4, c[0x0][0x330] ;  /* 0x0000cc0000047ab9 */ /* 0x000fe40000000a00 */
[----:B------:R-:W-:-:S04]  /*0360*/  UIMAD.WIDE.U32 UR12, UR10, UR4, URZ ;  /* 0x000000040a0c72a5 */ /* 0x000fc8000f8e003f */
[----:B------:R-:W-:-:S04]  /*0370*/  @UP0 USHF.R.U32.HI UR10, URZ, UR5, UR13 ;  /* 0x000000053f0a0299 */ /* 0x000fc8000801160d */
[----:B------:R-:W-:Y:S01]  /*0380*/  ULOP3.LUT UR10, URZ, UR10, URZ, 0x33, !UPT ;  /* 0x0000000a3f0a7292 */ /* 0x000fe2000f8e333f */
[----:B------:R-:W-:Y:S05]  /*0390*/  BRA `(.L_x_339) ;  /* 0x0000005000007947 */ /* 0x000fea0003800000 */
.L_x_338:
[----:B------:R-:W-:Y:S02]  /*03a0*/  ULDC UR4, c[0x0][0x32c] ;  /* 0x0000cb0000047ab9 */ /* 0x000fe40000000800 */
[----:B------:R-:W-:-:S03]  /*03b0*/  UISETP.NE.AND UP0, UPT, UR8, UR4, UPT ;  /* 0x000000040800728c */ /* 0x000fc6000bf05270 */
[----:B------:R-:W-:Y:S02]  /*03c0*/  ULDC.64 UR4, c[0x0][0x330] ;  /* 0x0000cc0000047ab9 */ /* 0x000fe40000000a00 */
[----:B------:R-:W-:-:S06]  /*03d0*/  UIMAD.WIDE.U32 UR12, UR10, UR4, URZ ;  /* 0x000000040a0c72a5 */ /* 0x000fcc000f8e003f */
[----:B------:R-:W-:Y:S02]  /*03e0*/  @UP0 USHF.R.U32.HI UR10, URZ, UR5, UR13 ;  /* 0x000000053f0a0299 */ /* 0x000fe4000801160d */
.L_x_339:
[----:B------:R-:W-:Y:S02]  /*03f0*/  ULDC UR4, c[0x0][0x32c] ;  /* 0x0000cb0000047ab9 */ /* 0x000fe40000000800 */
[----:B------:R-:W-:-:S04]  /*0400*/  UIMAD UR4, UR10, UR4, UR4 ;  /* 0x000000040a0472a4 */ /* 0x000fc8000f8e0204 */
[----:B------:R-:W-:-:S04]  /*0410*/  UISETP.LT.AND UP0, UPT, UR6, UR4, UPT ;  /* 0x000000040600728c */ /* 0x000fc8000bf01270 */
[----:B------:R-:W-:-:S03]  /*0420*/  USEL UR6, UR6, UR4, UP0 ;  /* 0x0000000406067287 */ /* 0x000fc60008000000 */
.L_x_337:
[----:B------:R-:W-:Y:S01]  /*0430*/  ULDC.64 UR4, c[0x0][0x2c8] ;  /* 0x0000b20000047ab9 */ /* 0x000fe20000000a00 */
[----:B------:R-:W-:Y:S01]  /*0440*/  PLOP3.LUT P0, PT, PT, PT, UP1, 0x40, 0x0 ;  /* 0x000000000000781c */ /* 0x000fe20003f0e818 */
[----:B------:R-:W-:Y:S02]  /*0450*/  UIMAD.WIDE.U32 UR12, UR7, UR4, URZ ;  /* 0x00000004070c72a5 */ /* 0x000fe4000f8e003f */
[----:B------:R-:W-:Y:S02]  /*0460*/  UMOV UR8, 0x3f ;  /* 0x0000003f00087882 */ /* 0x000fe40000000000 */
[----:B------:R-:W-:Y:S02]  /*0470*/  ULDC UR4, c[0x0][0x1d0] ;  /* 0x0000740000047ab9 */ /* 0x000fe40000000800 */
[----:B------:R-:W-:Y:S02]  /*0480*/  UIADD3 UR6, UR6, 0x3f, URZ ;  /* 0x0000003f06067890 */ /* 0x000fe4000fffe03f */
[----:B------:R-:W-:-:S02]  /*0490*/  UIADD3 UR8, UR8, UR4, URZ ;  /* 0x0000000408087290 */ /* 0x000fc4000fffe03f */
[----:B------:R-:W-:Y:S02]  /*04a0*/  UMOV UR10, UR7 ;  /* 0x00000007000a7c82 */ /* 0x000fe40008000000 */
[----:B------:R-:W-:Y:S02]  /*04b0*/  @UP2 USHF.R.U32.HI UR10, URZ, UR5, UR13 ;  /* 0x000000053f0a2299 */ /* 0x000fe4000801160d */
[----:B------:R-:W-:Y:S02]  /*04c0*/  USHF.R.S32.HI UR12, URZ, 0x1f, UR6 ;  /* 0x0000001f3f0c7899 */ /* 0x000fe40008011406 */
[----:B------:R-:W-:Y:S02]  /*04d0*/  USHF.R.S32.HI UR13, URZ, 0x1f, UR8 ;  /* 0x0000001f3f0d7899 */ /* 0x000fe40008011408 */
[----:B------:R-:W-:Y:S02]  /*04e0*/  ULEA.HI UR12, UR12, UR6, URZ, 0x6 ;  /* 0x000000060c0c7291 */ /* 0x000fe4000f8f303f */
[----:B------:R-:W-:-:S02]  /*04f0*/  ULEA.HI UR13, UR13, UR8, URZ, 0x6 ;  /* 0x000000080d0d7291 */ /* 0x000fc4000f8f303f */
[----:B------:R-:W-:Y:S02]  /*0500*/  ULDC UR11, c[0x0][0x168] ;  /* 0x00005a00000b7ab9 */ /* 0x000fe40000000800 */
[----:B------:R-:W-:Y:S02]  /*0510*/  UIADD3 UR6, UR4, -UR11, URZ ;  /* 0x8000000b04067290 */ /* 0x000fe4000fffe03f */
[----:B------:R-:W-:Y:S02]  /*0520*/  USHF.R.S32.HI UR12, URZ, 0x6, UR12 ;  /* 0x000000063f0c7899 */ /* 0x000fe4000801140c */
[----:B------:R-:W-:Y:S02]  /*0530*/  USHF.R.S32.HI UR13, URZ, 0x6, UR13 ;  /* 0x000000063f0d7899 */ /* 0x000fe4000801140d */
[----:B------:R-:W-:Y:S02]  /*0540*/  UIADD3 UR4, UR6, UR10, URZ ;  /* 0x0000000a06047290 */ /* 0x000fe4000fffe03f */
[----:B------:R-:W-:-:S02]  /*0550*/  UISETP.LT.AND UP0, UPT, UR13, UR12, UPT ;  /* 0x0000000c0d00728c */ /* 0x000fc4000bf01270 */
[----:B------:R-:W-:Y:S02]  /*0560*/  ULDC UR5, c[0x0][0x324] ;  /* 0x0000c90000057ab9 */ /* 0x000fe40000000800 */
[----:B------:R-:W-:Y:S02]  /*0570*/  UIADD3 UR8, UR4, -UR5, URZ ;  /* 0x8000000504087290 */ /* 0x000fe4000fffe03f */
[----:B------:R-:W-:Y:S01]  /*0580*/  USEL UR13, UR13, UR12, UP0 ;  /* 0x0000000c0d0d7287 */ /* 0x000fe20008000000 */
[----:B------:R-:W-:Y:S05]  /*0590*/  @P0 BRA `(.L_x_340) ;  /* 0x0000015000000947 */ /* 0x000fea0003800000 */
[----:B------:R-:W-:Y:S02]  /*05a0*/  UMOV UR10, UR4 ;  /* 0x00000004000a7c82 */ /* 0x000fe40008000000 */
[----:B------:R-:W-:-:S06]  /*05b0*/  UISETP.GT.AND UP0, UPT, UR10, -0x1, UPT ;  /* 0xffffffff0a00788c */ /* 0x000fcc000bf04270 */
[----:B------:R-:W-:-:S13]  /*05c0*/  PLOP3.LUT P0, PT, PT, PT, UP0, 0x80, 0x0 ;  /* 0x000000000000781c */ /* 0x000fda0003f0f008 */
[----:B------:R-:W-:Y:S05]  /*05d0*/  @P0 BRA `(.L_x_341) ;  /* 0x0000008000000947 */ /* 0x000fea0003800000 */
[----:B------:R-:W-:Y:S02]  /*05e0*/  ULDC UR4, c[0x0][0x32c] ;  /* 0x0000cb0000047ab9 */ /* 0x000fe40000000800 */
[----:B------:R-:W-:Y:S02]  /*05f0*/  UISETP.NE.AND UP0, UPT, UR4, 0x1, UPT ;  /* 0x000000010400788c */ /* 0x000fe4000bf05270 */
[----:B------:R-:W-:Y:S02]  /*0600*/  ULOP3.LUT UR10, URZ, UR10, URZ, 0x33, !UPT ;  /* 0x0000000a3f0a7292 */ /* 0x000fe4000f8e333f */
[----:B------:R-:W-:Y:S02]  /*0610*/  ULDC.64 UR4, c[0x0][0x330] ;  /* 0x0000cc0000047ab9 */ /* 0x000fe40000000a00 */
[----:B------:R-:W-:-:S05]  /*0620*/  UIMAD.WIDE.U32 UR16, UR10, UR4, URZ ;  /* 0x000000040a1072a5 */ /* 0x000fca000f8e003f */
[----:B------:R-:W-:-:S04]  /*0630*/  @UP0 USHF.R.U32.HI UR10, URZ, UR5, UR17 ;  /* 0x000000053f0a0299 */ /* 0x000fc80008011611 */
[----:B------:R-:W-:Y:S01]  /*0640*/  ULOP3.LUT UR10, URZ, UR10, URZ, 0x33, !UPT ;  /* 0x0000000a3f0a7292 */ /* 0x000fe2000f8e333f */
[----:B------:R-:W-:Y:S05]  /*0650*/  BRA `(.L_x_342) ;  /* 0x0000005000007947 */ /* 0x000fea0003800000 */
.L_x_341:
[----:B------:R-:W-:Y:S02]  /*0660*/  ULDC UR4, c[0x0][0x32c] ;  /* 0x0000cb0000047ab9 */ /* 0x000fe40000000800 */
[----:B------:R-:W-:-:S03]  /*0670*/  UISETP.NE.AND UP0, UPT, UR4, 0x1, UPT ;  /* 0x000000010400788c */ /* 0x000fc6000bf05270 */
[----:B------:R-:W-:Y:S02]  /*0680*/  ULDC.64 UR4, c[0x0][0x330] ;  /* 0x0000cc0000047ab9 */ /* 0x000fe40000000a00 */
[----:B------:R-:W-:-:S06]  /*0690*/  UIMAD.WIDE.U32 UR16, UR10, UR4, URZ ;  /* 0x000000040a1072a5 */ /* 0x000fcc000f8e003f */
[----:B------:R-:W-:Y:S02]  /*06a0*/  @UP0 USHF.R.U32.HI UR10, URZ, UR5, UR17 ;  /* 0x000000053f0a0299 */ /* 0x000fe40008011611 */
.L_x_342:
[----:B------:R-:W-:Y:S02]  /*06b0*/  ULDC UR4, c[0x0][0x32c] ;  /* 0x0000cb0000047ab9 */ /* 0x000fe40000000800 */
[----:B------:R-:W-:-:S04]  /*06c0*/  UIMAD UR4, UR10, UR4, URZ ;  /* 0x000000040a0472a4 */ /* 0x000fc8000f8e023f */
[----:B------:R-:W-:-:S04]  /*06d0*/  UISETP.LT.AND UP0, UPT, UR8, UR4, UPT ;  /* 0x000000040800728c */ /* 0x000fc8000bf01270 */
[----:B------:R-:W-:-:S04]  /*06e0*/  USEL UR8, UR8, UR4, !UP0 ;  /* 0x0000000408087287 */ /* 0x000fc8000c000000 */
.L_x_340:
[----:B------:R-:W-:Y:S02]  /*06f0*/  USHF.R.S32.HI UR4, URZ, 0x1f, UR8 ;  /* 0x0000001f3f047899 */ /* 0x000fe40008011408 */
[----:B------:R-:W-:Y:S02]  /*0700*/  ULDC UR5, c[0x0][0x338] ;  /* 0x0000ce0000057ab9 */ /* 0x000fe40000000800 */
[----:B------:R-:W-:Y:S02]  /*0710*/  ULEA.HI UR8, UR4, UR8, URZ, 0x6 ;  /* 0x0000000804087291 */ /* 0x000fe4000f8f303f */
[----:B------:R-:W-:Y:S02]  /*0720*/  USHF.R.U32.HI UR4, URZ, 0x10, UR9 ;  /* 0x000000103f047899 */ /* 0x000fe40008011609 */
[----:B------:R-:W-:Y:S02]  /*0730*/  USHF.R.S32.HI UR8, URZ, 0x6, UR8 ;  /* 0x000000063f087899 */ /* 0x000fe40008011408 */
[----:B------:R-:W-:-:S02]  /*0740*/  UISETP.NE.AND UP3, UPT, UR4, URZ, UPT ;  /* 0x0000003f0400728c */ /* 0x000fc4000bf65270 */
[----:B------:R-:W-:Y:S02]  /*0750*/  UISETP.LT.AND UP0, UPT, URZ, UR8, UPT ;  /* 0x000000083f00728c */ /* 0x000fe4000bf01270 */
[----:B------:R-:W-:Y:S02]  /*0760*/  USEL UR5, UR4, UR5, UP3 ;  /* 0x0000000504057287 */ /* 0x000fe40009800000 */
[----:B------:R-:W-:Y:S02]  /*0770*/  USEL UR8, URZ, UR8, !UP0 ;  /* 0x000000083f087287 */ /* 0x000fe4000c000000 */
[----:B------:R-:W-:Y:S02]  /*0780*/  UMOV UR4, URZ ;  /* 0x0000003f00047c82 */ /* 0x000fe40008000000 */
[----:B------:R-:W-:-:S06]  /*0790*/  UISETP.GT.AND UP0, UPT, UR13, UR8, UPT ;  /* 0x000000080d00728c */ /* 0x000fcc000bf04270 */
[----:B------:R-:W-:-:S13]  /*07a0*/  PLOP3.LUT P0, PT, PT, PT, UP0, 0x80, 0x0 ;  /* 0x000000000000781c */ /* 0x000fda0003f0f008 */
[----:B------:R-:W-:Y:S05]  /*07b0*/  @!P0 BRA `(.L_x_343) ;  /* 0x0000021000008947 */ /* 0x000fea0003800000 */
[----:B------:R-:W-:Y:S01]  /*07c0*/  IMAD.U32 R2, RZ, RZ, UR5 ;  /* 0x00000005ff027e24 */ /* 0x000fe2000f8e00ff */
[----:B------:R-:W-:Y:S02]  /*07d0*/  UIADD3 UR14, UR5, -0x1, UR13 ;  /* 0xffffffff050e7890 */ /* 0x000fe4000fffe00d */
[----:B------:R-:W-:Y:S02]  /*07e0*/  UMOV UR16, URZ ;  /* 0x0000003f00107c82 */ /* 0x000fe40008000000 */
[-C--:B------:R-:W-:Y:S01]  /*07f0*/  IABS R3, R2.reuse ;  /* 0x0000000200037213 */ /* 0x080fe20000000000 */
[----:B------:R-:W-:Y:S01]  /*0800*/  UIADD3 UR14, -UR8, UR14, URZ ;  /* 0x0000000e080e7290 */ /* 0x000fe2000fffe13f */
[----:B------:R-:W-:Y:S02]  /*0810*/  IABS R2, R2 ;  /* 0x0000000200027213 */ /* 0x000fe40000000000 */
[----:B------:R1:W2:Y:S03]  /*0820*/  R2UR UR12, R3 ;  /* 0x00000000030c73c2 */ /* 0x0002a600000e0000 */
[----:B------:R-:W-:Y:S01]  /*0830*/  IMAD.U32 R5, RZ, RZ, UR14 ;  /* 0x0000000eff057e24 */ /* 0x000fe2000f8e00ff */
[----:B------:R-:W-:Y:S01]  /*0840*/  ULOP3.LUT UR14, UR14, UR5, URZ, 0x3c, !UPT ;  /* 0x000000050e0e7292 */ /* 0x000fe2000f8e3c3f */
[----:B------:R-:W-:-:S04]  /*0850*/  IMAD.MOV R2, RZ, RZ, -R2 ;  /* 0x000000ffff027224 */ /* 0x000fc800078e0a02 */
[----:B------:R-:W3:Y:S01]  /*0860*/  R2UR UR10, R2 ;  /* 0x00000000020a73c2 */ /* 0x000ee200000e0000 */
[----:B-1----:R-:W-:Y:S01]  /*0870*/  IABS R3, R5 ;  /* 0x0000000500037213 */ /* 0x002fe20000000000 */
[----:B--2---:R-:W1:Y:S06]  /*0880*/  I2F.RP R6, UR12 ;  /* 0x0000000c00067d06 */ /* 0x004e6c0008209400 */
[----:B------:R-:W2:Y:S02]  /*0890*/  R2UR UR11, R3 ;  /* 0x00000000030b73c2 */ /* 0x000ea400000e0000 */
[----:B-1----:R-:W1:Y:S02]  /*08a0*/  MUFU.RCP R4, R6 ;  /* 0x0000000600047308 */ /* 0x002e640000001000 */
[----:B-1----:R-:W-:-:S06]  /*08b0*/  IADD3 R4, R4, 0xffffffe, RZ ;  /* 0x0ffffffe04047810 */ /* 0x002fcc0007ffe0ff */
[----:B------:R-:W1:Y:S02]  /*08c0*/  F2I.FTZ.U32.TRUNC.NTZ R4, R4 ;  /* 0x0000000400047305 */ /* 0x000e64000021f000 */
[----:B-1----:R-:W1:Y:S02]  /*08d0*/  R2UR UR17, R4 ;  /* 0x00000000041173c2 */ /* 0x002e6400000e0000 */
[----:B-1----:R-:W-:-:S04]  /*08e0*/  UIADD3 UR4, URZ, -UR17, URZ ;  /* 0x800000113f047290 */ /* 0x002fc8000fffe03f */
[----:B------:R-:W-:-:S04]  /*08f0*/  UIMAD UR4, UR4, UR12, URZ ;  /* 0x0000000c040472a4 */ /* 0x000fc8000f8e023f */
[----:B------:R-:W-:-:S04]  /*0900*/  UIMAD.WIDE.U32 UR16, UR17, UR4, UR16 ;  /* 0x00000004111072a5 */ /* 0x000fc8000f8e0010 */
[----:B--2---:R-:W-:-:S04]  /*0910*/  UIMAD.WIDE.U32 UR16, UR17, UR11, URZ ;  /* 0x0000000b111072a5 */ /* 0x004fc8000f8e003f */
[----:B---3--:R-:W-:-:S04]  /*0920*/  UIMAD UR10, UR17, UR10, UR11 ;  /* 0x0000000a110a72a4 */ /* 0x008fc8000f8e020b */
[----:B------:R-:W-:-:S11]  /*0930*/  UISETP.GT.U32.AND UP0, UPT, UR12, UR10, UPT ;  /* 0x0000000a0c00728c */ /* 0x000fd6000bf04070 */
[----:B------:R-:W-:Y:S02]  /*0940*/  @!UP0 UIADD3 UR10, UR10, -UR12, URZ ;  /* 0x8000000c0a0a8290 */ /* 0x000fe4000fffe03f */
[----:B------:R-:W-:Y:S02]  /*0950*/  @!UP0 UIADD3 UR17, UR17, 0x1, URZ ;  /* 0x0000000111118890 */ /* 0x000fe4000fffe03f */
[----:B------:R-:W-:Y:S02]  /*0960*/  UISETP.GE.U32.AND UP3, UPT, UR10, UR12, UPT ;  /* 0x0000000c0a00728c */ /* 0x000fe4000bf66070 */
[----:B------:R-:W-:-:S09]  /*0970*/  UISETP.GE.AND UP0, UPT, UR14, URZ, UPT ;  /* 0x0000003f0e00728c */ /* 0x000fd2000bf06270 */
[----:B------:R-:W-:Y:S02]  /*0980*/  @UP3 UIADD3 UR17, UR17, 0x1, URZ ;  /* 0x0000000111113890 */ /* 0x000fe4000fffe03f */
[----:B------:R-:W-:-:S05]  /*0990*/  UISETP.NE.AND UP3, UPT, UR5, URZ, UPT ;  /* 0x0000003f0500728c */ /* 0x000fca000bf65270 */
[----:B------:R-:W-:Y:S02]  /*09a0*/  UMOV UR4, UR17 ;  /* 0x0000001100047c82 */ /* 0x000fe40008000000 */
[----:B------:R-:W-:-:S04]  /*09b0*/  @!UP0 UIADD3 UR4, -UR4, URZ, URZ ;  /* 0x0000003f04048290 */ /* 0x000fc8000fffe13f */
[----:B------:R-:W-:Y:S02]  /*09c0*/  @!UP3 ULOP3.LUT UR4, URZ, UR5, URZ, 0x33, !UPT ;  /* 0x000000053f04b292 */ /* 0x000fe4000f8e333f */
.L_x_343:
[----:B------:R-:W-:Y:S01]  /*09d0*/  ULOP3.LUT UR9, UR9, 0xffff, URZ, 0xc0, !UPT ;  /* 0x0000ffff09097892 */ /* 0x000fe2000f8ec03f */
[----:B------:R-:W-:Y:S01]  /*09e0*/  PLOP3.LUT P2, PT, PT, PT, PT, 0x80, 0x0 ;  /* 0x000000000000781c */ /* 0x000fe20003f4f070 */
[----:B------:R-:W-:Y:S01]  /*09f0*/  ULDC.64 UR16, c[0x0][0x118] ;  /* 0x0000460000107ab9 */ /* 0x000fe20000000a00 */
[----:B------:R-:W-:Y:S01]  /*0a00*/  IMAD.MOV.U32 R7, RZ, RZ, RZ ;  /* 0x000000ffff077224 */ /* 0x000fe200078e00ff */
[----:B------:R-:W-:Y:S01]  /*0a10*/  UIMAD UR8, UR9, UR4, UR8 ;  /* 0x00000004090872a4 */ /* 0x000fe2000f8e0208 */
[----:B------:R-:W-:Y:S01]  /*0a20*/  IMAD.MOV.U32 R5, RZ, RZ, RZ ;  /* 0x000000ffff057224 */ /* 0x000fe200078e00ff */
        /* <DEDUP_REMOVED lines=55> */
[----:B------:R-:W-:-:S02]  /*0da0*/  USHF.R.S32.HI UR9, URZ, 0x1f, UR15 ;  /* 0x0000001f3f097899 */ /* 0x000fc4000801140f */
[----:B------:R-:W-:Y:S01]  /*0db0*/  ULDC.64 UR4, c[0x0][0x1b8] ;  /* 0x00006e0000047ab9 */ /* 0x000fe20000000a00 */
[----:B------:R-:W-:-:S13]  /*0dc0*/  ISETP.NE.AND.EX P2, PT, RZ, c[0x0][0x344], PT, P2 ;  /* 0x0000d100ff007a0c */ /* 0x000fda0003f45320 */
[----:B------:R-:W-:-:S04]  /*0dd0*/  @P2 IMAD.MOV.U32 R3, RZ, RZ, 0x4 ;  /* 0x00000004ff032424 */ /* 0x000fc800078e00ff */
[----:B------:R-:W-:-:S06]  /*0de0*/  @P2 IMAD.WIDE R18, R0, R3, c[0x0][0x340] ;  /* 0x0000d00000122625 */ /* 0x000fcc00078e0203 */
[----:B------:R-:W2:Y:S01]  /*0df0*/  @P2 LDG.E R18, [R18.64] ;  /* 0x0000001012122981 */ /* 0x000ea2000c1e1900 */
[----:B------:R-:W-:Y:S01]  /*0e00*/  SHF.R.S32.HI R87, RZ, 0x1f, R84 ;  /* 0x0000001fff577819 */ /* 0x000fe20000011454 */
[----:B------:R-:W-:Y:S01]  /*0e10*/  UIMAD UR10, UR9, UR4, URZ ;  /* 0x00000004090a72a4 */ /* 0x000fe2000f8e023f */
[----:B------:R-:W-:Y:S01]  /*0e20*/  PLOP3.LUT P1, PT, PT, PT, UP2, 0x80, 0x0 ;  /* 0x000000000000781c */ /* 0x000fe20003f2f028 */
[----:B------:R-:W-:Y:S01]  /*0e30*/  UIMAD.WIDE.U32 UR20, UR15, UR4, URZ ;  /* 0x000000040f1472a5 */ /* 0x000fe2000f8e003f */
[CC--:B------:R-:W-:Y:S01]  /*0e40*/  LEA.HI R3, R87.reuse, R84.reuse, RZ, 0x3 ;  /* 0x0000005457037211 */ /* 0x0c0fe200078f18ff */
[----:B------:R-:W-:Y:S01]  /*0e50*/  UIMAD UR5, UR15, UR5, UR10 ;  /* 0x000000050f0572a4 */ /* 0x000fe2000f8e020a */
[----:B------:R-:W-:Y:S01]  /*0e60*/  LEA.HI R205, R87, R84, RZ, 0x4 ;  /* 0x0000005457cd7211 */ /* 0x000fe200078f20ff */
[----:B------:R-:W-:Y:S01]  /*0e70*/  IMAD.U32 R210, RZ, RZ, UR15 ;  /* 0x0000000fffd27e24 */ /* 0x000fe2000f8e00ff */
[----:B------:R-:W-:Y:S01]  /*0e80*/  SHF.R.S32.HI R13, RZ, 0x3, R3 ;  /* 0x00000003ff0d7819 */ /* 0x000fe20000011403 */
[----:B------:R-:W-:Y:S01]  /*0e90*/  UIADD3 UR5, UR21, UR5, URZ ;  /* 0x0000000515057290 */ /* 0x000fe2000fffe03f */
[----:B------:R-:W-:Y:S01]  /*0ea0*/  LOP3.LUT R3, R3, 0xfffffff8, RZ, 0xc0, !PT ;  /* 0xfffffff803037812 */ /* 0x000fe200078ec0ff */
[----:B------:R-:W-:Y:S01]  /*0eb0*/  IMAD.U32 R17, RZ, RZ, UR21 ;  /* 0x00000015ff117e24 */ /* 0x000fe2000f8e00ff */
[----:B------:R-:W-:Y:S01]  /*0ec0*/  SHF.R.S32.HI R2, RZ, 0x4, R205 ;  /* 0x00000004ff027819 */ /* 0x000fe200000114cd */
[----:B------:R-:W-:Y:S01]  /*0ed0*/  IMAD.SHL.U32 R207, R13, 0x40, RZ ;  /* 0x000000400dcf7824 */ /* 0x000fe200078e00ff */
[----:B------:R-:W-:Y:S01]  /*0ee0*/  PLOP3.LUT P0, PT, PT, PT, UP2, 0x80, 0x0 ;  /* 0x000000000000781c */ /* 0x000fe20003f0f028 */
[----:B------:R-:W-:Y:S01]  /*0ef0*/  IMAD.IADD R24, R84, 0x1, -R3 ;  /* 0x0000000154187824 */ /* 0x000fe200078e0a03 */
[----:B------:R-:W-:Y:S01]  /*0f00*/  LOP3.LUT R9, R205, 0xfffffff0, RZ, 0xc0, !PT ;  /* 0xfffffff0cd097812 */ /* 0x000fe200078ec0ff */
[----:B------:R-:W-:Y:S01]  /*0f10*/  IMAD.U32 R16, RZ, RZ, UR20 ;  /* 0x00000014ff107e24 */ /* 0x000fe2000f8e00ff */
[----:B------:R-:W-:Y:S01]  /*0f20*/  LOP3.LUT R207, R207, 0x1c0, RZ, 0xc0, !PT ;  /* 0x000001c0cfcf7812 */ /* 0x000fe200078ec0ff */
[C---:B------:R-:W-:Y:S01]  /*0f30*/  IMAD R6, R24.reuse, 0x20, R13 ;  /* 0x0000002018067824 */ /* 0x040fe200078e020d */
[----:B------:R-:W-:Y:S01]  /*0f40*/  LEA.HI R205, R205, R2, RZ, 0x1 ;  /* 0x00000002cdcd7211 */ /* 0x000fe200078f08ff */
[----:B------:R-:W-:Y:S01]  /*0f50*/  IMAD.SHL.U32 R14, R24, 0x8, RZ ;  /* 0x00000008180e7824 */ /* 0x000fe200078e00ff */
[----:B------:R-:W-:Y:S01]  /*0f60*/  SHF.R.S32.HI R3, RZ, 0x1f, R0 ;  /* 0x0000001fff037819 */ /* 0x000fe20000011400 */
[----:B------:R-:W-:Y:S01]  /*0f70*/  IMAD.IADD R9, R84, 0x1, -R9 ;  /* 0x0000000154097824 */ /* 0x000fe200078e0a09 */
[----:B------:R-:W-:Y:S01]  /*0f80*/  IADD3 R6, R6, UR7, RZ ;  /* 0x0000000706067c10 */ /* 0x000fe2000fffe0ff */
[----:B------:R-:W-:Y:S01]  /*0f90*/  IMAD.U32 R17, RZ, RZ, UR5 ;  /* 0x00000005ff117e24 */ /* 0x000fe2000f8e00ff */
[----:B------:R-:W-:Y:S01]  /*0fa0*/  LOP3.LUT R4, R207, 0x38, R14, 0xf8, !PT ;  /* 0x00000038cf047812 */ /* 0x000fe200078ef80e */
[----:B------:R-:W-:Y:S01]  /*0fb0*/  ULDC.64 UR4, c[0x0][0x1e8] ;  /* 0x00007a0000047ab9 */ /* 0x000fe20000000a00 */
[----:B------:R-:W-:Y:S01]  /*0fc0*/  LOP3.LUT R205, R205, 0xfffffffe, RZ, 0xc0, !PT ;  /* 0xfffffffecdcd7812 */ /* 0x000fe200078ec0ff */
[----:B------:R-:W-:Y:S01]  /*0fd0*/  @P1 IMAD.HI.U32 R5, R6, c[0x0][0x2c8], RZ ;  /* 0x0000b20006051a27 */ /* 0x000fe200078e00ff */
[----:B------:R-:W-:Y:S01]  /*0fe0*/  SHF.R.U32.HI R207, RZ, 0x3, R207 ;  /* 0x00000003ffcf7819 */ /* 0x000fe200000116cf */
[----:B------:R-:W-:Y:S01]  /*0ff0*/  UIMAD UR4, UR9, UR4, URZ ;  /* 0x00000004090472a4 */ /* 0x000fe2000f8e023f */
[----:B------:R-:W-:Y:S01]  /*1000*/  SHF.R.S32.HI R8, RZ, 0x1f, R13 ;  /* 0x0000001fff087819 */ /* 0x000fe2000001140d */
[----:B------:R-:W-:Y:S01]  /*1010*/  IMAD.IADD R205, R2, 0x1, -R205 ;  /* 0x0000000102cd7824 */ /* 0x000fe200078e0acd */
[----:B------:R-:W-:Y:S01]  /*1020*/  LOP3.LUT R207, R4, R207, RZ, 0x3c, !PT ;  /* 0x000000cf04cf7212 */ /* 0x000fe200078e3cff */
[----:B------:R-:W-:Y:S01]  /*1030*/  IMAD.MOV.U32 R4, RZ, RZ, R6 ;  /* 0x000000ffff047224 */ /* 0x000fe200078e0006 */
[----:B------:R-:W-:Y:S01]  /*1040*/  SHF.R.S32.HI R2, RZ, 0x1f, R9 ;  /* 0x0000001fff027819 */ /* 0x000fe20000011409 */
[----:B------:R-:W-:Y:S01]  /*1050*/  IMAD.WIDE.U32 R16, R0, c[0x0][0x1c0], R16 ;  /* 0x0000700000107a25 */ /* 0x000fe200078e0010 */
[----:B------:R-:W-:Y:S01]  /*1060*/  @P0 SHF.R.U32.HI R4, RZ, c[0x0][0x2cc], R5 ;  /* 0x0000b300ff040a19 */ /* 0x000fe20000011605 */
[----:B------:R-:W-:Y:S01]  /*1070*/  UIMAD UR10, UR15, UR5, UR4 ;  /* 0x000000050f0a72a4 */ /* 0x000fe2000f8e0204 */
[----:B------:R-:W-:Y:S01]  /*1080*/  LEA.HI R7, R2, R9, RZ, 0x3 ;  /* 0x0000000902077211 */ /* 0x000fe200078f18ff */
[----:B------:R-:W-:Y:S01]  /*1090*/  IMAD R5, R3, c[0x0][0x1c0], RZ ;  /* 0x0000700003057a24 */ /* 0x000fe200078e02ff */
[----:B------:R-:W-:Y:S01]  /*10a0*/  IADD3 R10, R14, 0x80, RZ ;  /* 0x000000800e0a7810 */ /* 0x000fe20007ffe0ff */
[----:B------:R-:W-:Y:S01]  /*10b0*/  IMAD R20, R8, c[0x0][0x1e0], RZ ;  /* 0x0000780008147a24 */ /* 0x000fe200078e02ff */
[----:B------:R-:W-:Y:S01]  /*10c0*/  LOP3.LUT R2, R7, 0xfffffff8, RZ, 0xc0, !PT ;  /* 0xfffffff807027812 */ /* 0x000fe200078ec0ff */
[----:B------:R-:W-:Y:S01]  /*10d0*/  IMAD R22, R0, c[0x0][0x1c4], R5 ;  /* 0x0000710000167a24 */ /* 0x000fe200078e0205 */
[----:B------:R-:W-:Y:S01]  /*10e0*/  SHF.R.S32.HI R5, RZ, 0x1f, R4 ;  /* 0x0000001fff057819 */ /* 0x000fe20000011404 */
[----:B------:R-:W-:Y:S01]  /*10f0*/  IMAD R8, R8, c[0x0][0x208], RZ ;  /* 0x0000820008087a24 */ /* 0x000fe200078e02ff */
[----:B------:R-:W-:Y:S01]  /*1100*/  IADD3 R2, R9, -R2, RZ ;  /* 0x8000000209027210 */ /* 0x000fe20007ffe0ff */
[----:B------:R-:W-:Y:S01]  /*1110*/  IMAD.IADD R23, R17, 0x1, R22 ;  /* 0x0000000111177824 */ /* 0x000fe200078e0216 */
[----:B------:R-:W-:Y:S01]  /*1120*/  SHF.R.S32.HI R15, RZ, 0x1f, R14 ;  /* 0x0000001fff0f7819 */ /* 0x000fe2000001140e */
[----:B------:R-:W-:Y:S01]  /*1130*/  IMAD.MOV R17, RZ, RZ, -R4 ;  /* 0x000000ffff117224 */ /* 0x000fe200078e0a04 */
[----:B------:R-:W-:Y:S01]  /*1140*/  ISETP.GE.AND P1, PT, R10, c[0x0][0x1d4], PT ;  /* 0x000075000a007a0c */ /* 0x000fe20003f26270 */
[----:B------:R-:W-:Y:S01]  /*1150*/  IMAD.MOV.U32 R22, RZ, RZ, R16 ;  /* 0x000000ffff167224 */ /* 0x000fe200078e0010 */
[----:B------:R-:W-:Y:S01]  /*1160*/  ULDC.64 UR4, c[0x0][0x210] ;  /* 0x0000840000047ab9 */ /* 0x000fe20000000a00 */
[----:B------:R-:W-:Y:S01]  /*1170*/  IMAD R5, R5, c[0x0][0x1b0], RZ ;  /* 0x00006c0005057a24 */ /* 0x000fe200078e02ff */
[----:B------:R-:W-:Y:S01]  /*1180*/  MOV R208, UR15 ;  /* 0x0000000f00d07c02 */ /* 0x000fe20008000f00 */
[----:B------:R-:W-:Y:S01]  /*1190*/  IMAD R9, R13, c[0x0][0x20c], R8 ;  /* 0x000083000d097a24 */ /* 0x000fe200078e0208 */
[----:B------:R-:W-:Y:S01]  /*11a0*/  UIMAD UR4, UR9, UR4, URZ ;  /* 0x00000004090472a4 */ /* 0x000fe2000f8e023f */
[----:B------:R-:W-:Y:S01]  /*11b0*/  IMAD R8, R17, c[0x0][0x2c4], R6 ;  /* 0x0000b10011087a24 */ /* 0x000fe200078e0206 */
[----:B------:R-:W-:Y:S01]  /*11c0*/  LOP3.LUT P4, RZ, R2, 0x4, RZ, 0xc0, !PT ;  /* 0x0000000402ff7812 */ /* 0x000fe2000788c0ff */
[----:B------:R-:W-:Y:S01]  /*11d0*/  IMAD.WIDE.U32 R16, R4, c[0x0][0x1b0], R22 ;  /* 0x00006c0004107a25 */ /* 0x000fe200078e0016 */
[----:B------:R-:W-:Y:S01]  /*11e0*/  UIMAD UR4, UR15, UR5, UR4 ;  /* 0x000000050f0472a4 */ /* 0x000fe2000f8e0204 */
[----:B------:R-:W-:Y:S01]  /*11f0*/  LOP3.LUT P5, RZ, R2, 0x2, RZ, 0xc0, !PT ;  /* 0x0000000202ff7812 */ /* 0x000fe200078ac0ff */
[----:B------:R-:W-:Y:S01]  /*1200*/  BSSY B0, `(.L_x_345) ;  /* 0x000004f000007945 */ /* 0x000fe20003800000 */
[----:B------:R-:W-:Y:S01]  /*1210*/  IMAD R5, R4, c[0x0][0x1b4], R5 ;  /* 0x00006d0004057a24 */ /* 0x000fe200078e0205 */
[----:B------:R-:W-:Y:S01]  /*1220*/  ULDC UR5, c[0x0][0x2c4] ;  /* 0x0000b10000057ab9 */ /* 0x000fe20000000800 */
[----:B------:R-:W-:Y:S01]  /*1230*/  IMAD.WIDE.U32 R10, R13, c[0x0][0x208], R14 ;  /* 0x000082000d0a7a25 */ /* 0x000fe200078e000e */
[----:B------:R-:W-:-:S03]  /*1240*/  ISETP.GE.AND P3, PT, R14, c[0x0][0x1d4], PT ;  /* 0x000075000e007a0c */ /* 0x000fc60003f66270 */
[----:B------:R-:W-:Y:S01]  /*1250*/  IMAD.IADD R17, R17, 0x1, R5 ;  /* 0x0000000111117824 */ /* 0x000fe200078e0205 */
[----:B------:R-:W-:Y:S01]  /*1260*/  SHF.R.S32.HI R5, RZ, 0x1f, R8 ;  /* 0x0000001fff057819 */ /* 0x000fe20000011408 */
[----:B------:R-:W-:Y:S02]  /*1270*/  IMAD.IADD R11, R11, 0x1, R9 ;  /* 0x000000010b0b7824 */ /* 0x000fe400078e0209 */
[----:B------:R-:W-:Y:S02]  /*1280*/  IMAD.SHL.U32 R4, R2, 0x40, RZ ;  /* 0x0000004002047824 */ /* 0x000fe400078e00ff */
[----:B------:R-:W-:Y:S02]  /*1290*/  IMAD R5, R5, c[0x0][0x1a8], RZ ;  /* 0x00006a0005057a24 */ /* 0x000fe400078e02ff */
[----:B------:R-:W-:Y:S01]  /*12a0*/  IMAD.WIDE.U32 R208, R208, c[0x0][0x210], R10 ;  /* 0x00008400d0d07a25 */ /* 0x000fe200078e000a */
[----:B------:R-:W-:Y:S02]  /*12b0*/  LOP3.LUT R4, R4, 0x1c0, RZ, 0xc0, !PT ;  /* 0x000001c004047812 */ /* 0x000fe400078ec0ff */
[----:B------:R-:W-:Y:S01]  /*12c0*/  IADD3 R10, R13, UR7, RZ ;  /* 0x000000070d0a7c10 */ /* 0x000fe2000fffe0ff */
[C---:B------:R-:W-:Y:S01]  /*12d0*/  IMAD R5, R8.reuse, c[0x0][0x1ac], R5 ;  /* 0x00006b0008057a24 */ /* 0x040fe200078e0205 */
[----:B------:R-:W-:Y:S01]  /*12e0*/  IADD3 R209, R209, UR4, RZ ;  /* 0x00000004d1d17c10 */ /* 0x000fe2000fffe0ff */
[----:B------:R-:W-:Y:S01]  /*12f0*/  IMAD.WIDE.U32 R8, R8, c[0x0][0x1a8], R16 ;  /* 0x00006a0008087a25 */ /* 0x000fe200078e0010 */
[----:B------:R-:W-:-:S02]  /*1300*/  ULDC UR4, c[0x0][0x168] ;  /* 0x00005a0000047ab9 */ /* 0x000fc40000000800 */
[----:B------:R-:W-:Y:S01]  /*1310*/  UIMAD UR4, UR5, UR4, URZ ;  /* 0x00000004050472a4 */ /* 0x000fe2000f8e023f */
[C---:B------:R-:W-:Y:S01]  /*1320*/  IMAD R20, R13.reuse, c[0x0][0x1e4], R20 ;  /* 0x000079000d147a24 */ /* 0x040fe200078e0214 */
[----:B------:R-:W-:Y:S01]  /*1330*/  LEA R6, P0, R8, c[0x0][0x160], 0x1 ;  /* 0x0000580008067a11 */ /* 0x000fe200078008ff */
[----:B------:R-:W-:-:S04]  /*1340*/  IMAD.WIDE.U32 R26, R13, c[0x0][0x1e0], R14 ;  /* 0x000078000d1a7a25 */ /* 0x000fc800078e000e */
[----:B------:R-:W-:Y:S01]  /*1350*/  IMAD.SHL.U32 R11, R205, 0x8, RZ ;  /* 0x00000008cd0b7824 */ /* 0x000fe200078e00ff */
[----:B------:R1:W3:Y:S01]  /*1360*/  SHFL.IDX PT, R16, R6, RZ, 0x181f ;  /* 0x00181fff06107589 */ /* 0x0002e200000e0000 */
[----:B------:R-:W-:Y:S02]  /*1370*/  IMAD.IADD R5, R9, 0x1, R5 ;  /* 0x0000000109057824 */ /* 0x000fe400078e0205 */
[----:B------:R-:W-:Y:S01]  /*1380*/  IMAD.IADD R21, R27, 0x1, R20 ;  /* 0x000000011b157824 */ /* 0x000fe200078e0214 */
[----:B------:R-:W-:Y:S01]  /*1390*/  LOP3.LUT R11, R4, 0x8, R11, 0xf8, !PT ;  /* 0x00000008040b7812 */ /* 0x000fe200078ef80b */
[----:B------:R-:W-:Y:S01]  /*13a0*/  IMAD.MOV.U32 R20, RZ, RZ, R26 ;  /* 0x000000ffff147224 */ /* 0x000fe200078e001a */
[----:B------:R-:W-:Y:S01]  /*13b0*/  SHF.R.U32.HI R4, RZ, 0x3, R4 ;  /* 0x00000003ff047819 */ /* 0x000fe20000011604 */
[----:B------:R-:W-:Y:S01]  /*13c0*/  IMAD.MOV.U32 R2, RZ, RZ, 0x10 ;  /* 0x00000010ff027424 */ /* 0x000fe200078e00ff */
[----:B------:R-:W-:Y:S01]  /*13d0*/  LEA.HI.X R5, R8, c[0x0][0x164], R5, 0x1, P0 ;  /* 0x0000590008057a11 */ /* 0x000fe200000f0c05 */
[----:B------:R-:W-:Y:S01]  /*13e0*/  IMAD.WIDE.U32 R210, R210, c[0x0][0x1e8], R20 ;  /* 0x00007a00d2d27a25 */ /* 0x000fe200078e0014 */
[----:B------:R-:W-:-:S02]  /*13f0*/  ISETP.GE.AND P0, PT, R10, UR4, PT ;  /* 0x000000040a007c0c */ /* 0x000fc4000bf06270 */
[----:B------:R-:W-:Y:S01]  /*1400*/  LOP3.LUT R4, R11, R4, RZ, 0x3c, !PT ;  /* 0x000000040b047212 */ /* 0x000fe200078e3cff */
[----:B------:R-:W-:Y:S01]  /*1410*/  IMAD.SHL.U32 R9, R24, 0x8, RZ ;  /* 0x0000000818097824 */ /* 0x000fe200078e00ff */
[----:B------:R-:W-:Y:S01]  /*1420*/  IADD3 R11, R14, 0x40, RZ ;  /* 0x000000400e0b7810 */ /* 0x000fe20007ffe0ff */
[----:B------:R-:W-:Y:S01]  /*1430*/  IMAD.SHL.U32 R7, R7, 0x40, RZ ;  /* 0x0000004007077824 */ /* 0x000fe200078e00ff */
[----:B------:R-:W-:Y:S01]  /*1440*/  LEA.HI R8, R87, R84, RZ, 0x6 ;  /* 0x0000005457087211 */ /* 0x000fe200078f30ff */
[----:B------:R1:W4:Y:S01]  /*1450*/  SHFL.IDX PT, R17, R5, RZ, 0x181f ;  /* 0x00181fff05117589 */ /* 0x00032200000e0000 */
[----:B------:R-:W-:Y:S02]  /*1460*/  IADD3 R211, R211, UR10, RZ ;  /* 0x0000000ad3d37c10 */ /* 0x000fe4000fffe0ff */
[----:B------:R-:W-:Y:S01]  /*1470*/  SEL R2, R2, 0xfffffff0, !P5 ;  /* 0xfffffff002027807 */ /* 0x000fe20006800000 */
[----:B------:R-:W-:Y:S01]  /*1480*/  IMAD.SHL.U32 R8, R8, 0x8, RZ ;  /* 0x0000000808087824 */ /* 0x000fe200078e00ff */
[----:B------:R-:W-:-:S02]  /*1490*/  ISETP.GE.AND P5, PT, R11, c[0x0][0x198], PT ;  /* 0x000066000b007a0c */ /* 0x000fc40003fa6270 */
[----:B------:R-:W-:Y:S02]  /*14a0*/  ISETP.GE.AND P6, PT, R9, c[0x0][0x198], PT ;  /* 0x0000660009007a0c */ /* 0x000fe40003fc6270 */
[----:B------:R-:W-:Y:S02]  /*14b0*/  P2R R12, PR, RZ, 0x20 ;  /* 0x00000020ff0c7803 */ /* 0x000fe40000000000 */
[----:B------:R-:W-:Y:S02]  /*14c0*/  LOP3.LUT R207, R207, 0xfffffe00, R8, 0xf8, !PT ;  /* 0xfffffe00cfcf7812 */ /* 0x000fe400078ef808 */
[----:B------:R-:W-:Y:S02]  /*14d0*/  LOP3.LUT R4, R4, 0xfffffe00, R7, 0xf8, !PT ;  /* 0xfffffe0004047812 */ /* 0x000fe400078ef807 */
[----:B--2---:R-:W-:Y:S01]  /*14e0*/  @P2 SHF.R.S32.HI R19, RZ, 0x1f, R18 ;  /* 0x0000001fff132819 */ /* 0x004fe20000011412 */
[----:B------:R-:W-:Y:S01]  /*14f0*/  @!P2 IMAD.MOV.U32 R19, RZ, RZ, R3 ;  /* 0x000000ffff13a224 */ /* 0x000fe200078e0003 */
[----:B------:R-:W-:Y:S01]  /*1500*/  MOV R3, 0x20 ;  /* 0x0000002000037802 */ /* 0x000fe20000000f00 */
[----:B------:R-:W-:Y:S01]  /*1510*/  @!P2 IMAD.MOV.U32 R18, RZ, RZ, R0 ;  /* 0x000000ffff12a224 */ /* 0x000fe200078e0000 */
[----:B------:R-:W-:Y:S01]  /*1520*/  IADD3 R0, R9, 0x80, RZ ;  /* 0x0000008009007810 */ /* 0x000fe20007ffe0ff */
[----:B------:R-:W-:Y:S01]  /*1530*/  IMAD R217, R19, c[0x0][0x1f0], RZ ;  /* 0x00007c0013d97a24 */ /* 0x000fe200078e02ff */
[----:B------:R-:W-:Y:S01]  /*1540*/  SEL R3, R3, 0xffffffe0, !P4 ;  /* 0xffffffe003037807 */ /* 0x000fe20006000000 */
[----:B------:R-:W-:Y:S01]  /*1550*/  IMAD R215, R19, c[0x0][0x218], RZ ;  /* 0x0000860013d77a24 */ /* 0x000fe200078e02ff */
[----:B------:R-:W-:Y:S01]  /*1560*/  ISETP.GE.AND P2, PT, R11, c[0x0][0x1d4], PT ;  /* 0x000075000b007a0c */ /* 0x000fe20003f46270 */
[----:B------:R-:W-:Y:S01]  /*1570*/  IMAD R217, R18, c[0x0][0x1f4], R217 ;  /* 0x00007d0012d97a24 */ /* 0x000fe200078e02d9 */
[----:B------:R-:W-:Y:S01]  /*1580*/  ISETP.NE.AND P4, PT, R12, RZ, PT ;  /* 0x000000ff0c00720c */ /* 0x000fe20003f85270 */
[----:B------:R-:W-:Y:S01]  /*1590*/  IMAD R215, R18, c[0x0][0x21c], R215 ;  /* 0x0000870012d77a24 */ /* 0x000fe200078e02d7 */
[----:B------:R-:W-:Y:S01]  /*15a0*/  ISETP.GE.AND P5, PT, R0, c[0x0][0x198], PT ;  /* 0x0000660000007a0c */ /* 0x000fe20003fa6270 */
[----:B------:R-:W-:-:S04]  /*15b0*/  IMAD.WIDE.U32 R210, R18, c[0x0][0x1f0], R210 ;  /* 0x00007c0012d27a25 */ /* 0x000fc800078e00d2 */
[----:B------:R-:W-:-:S04]  /*15c0*/  IMAD.WIDE.U32 R208, R18, c[0x0][0x218], R208 ;  /* 0x0000860012d07a25 */ /* 0x000fc800078e00d0 */
[----:B------:R-:W-:Y:S02]  /*15d0*/  IMAD.IADD R217, R211, 0x1, R217 ;  /* 0x00000001d3d97824 */ /* 0x000fe400078e02d9 */
[----:B------:R-:W-:Y:S01]  /*15e0*/  IMAD.IADD R215, R209, 0x1, R215 ;  /* 0x00000001d1d77824 */ /* 0x000fe200078e02d7 */
[----:B------:R-:W-:Y:S05]  /*15f0*/  @P0 BRA `(.L_x_346) ;  /* 0x000000f000000947 */ /* 0x000fea0003800000 */
[----:B-1-34-:R-:W-:Y:S02]  /*1600*/  SHF.R.S32.HI R8, RZ, 0x1f, R11 ;  /* 0x0000001fff087819 */ /* 0x01afe4000001140b */
[----:B------:R-:W-:Y:S02]  /*1610*/  SHF.R.S32.HI R7, RZ, 0x1f, R0 ;  /* 0x0000001fff077819 */ /* 0x000fe40000011400 */
[----:B------:R-:W-:Y:S02]  /*1620*/  LEA.HI R8, R8, R11, RZ, 0x3 ;  /* 0x0000000b08087211 */ /* 0x000fe400078f18ff */
[----:B------:R-:W-:Y:S01]  /*1630*/  LEA.HI R7, R7, R0, RZ, 0x3 ;  /* 0x0000000007077211 */ /* 0x000fe200078f18ff */
[----:B------:R-:W-:Y:S01]  /*1640*/  IMAD.SHL.U32 R0, R207, 0x2, RZ ;  /* 0x00000002cf007824 */ /* 0x000fe200078e00ff */
[----:B------:R-:W-:-:S02]  /*1650*/  LEA R18, P0, R9, R16, 0x1 ;  /* 0x0000001009127211 */ /* 0x000fc400078008ff */
[----:B------:R-:W-:Y:S02]  /*1660*/  LOP3.LUT R8, R8, 0xfffffff8, RZ, 0xc0, !PT ;  /* 0xfffffff808087812 */ /* 0x000fe400078ec0ff */
[----:B------:R-:W-:Y:S02]  /*1670*/  LOP3.LUT R7, R7, 0xfffffff8, RZ, 0xc0, !PT ;  /* 0xfffffff807077812 */ /* 0x000fe400078ec0ff */
[----:B------:R-:W-:Y:S01]  /*1680*/  LEA.HI.X R19, R9, R17, R15, 0x1, P0 ;  /* 0x0000001109137211 */ /* 0x000fe200000f0c0f */
[----:B------:R-:W-:-:S04]  /*1690*/  IMAD.WIDE R20, R8, 0x2, R16 ;  /* 0x0000000208147825 */ /* 0x000fc800078e0210 */
[----:B------:R-:W-:Y:S01]  /*16a0*/  IMAD.WIDE R16, R7, 0x2, R16 ;  /* 0x0000000207107825 */ /* 0x000fe200078e0210 */
[----:B------:R-:W-:Y:S01]  /*16b0*/  @!PT LDS RZ, [RZ] ;  /* 0x00000000fffff984 */ /* 0x000fe20000000800 */
[----:B------:R1:W-:Y:S04]  /*16c0*/  LDGSTS.E.BYPASS.LTC128B.128 [R0+0xc100], [R18.64], !P6 ;  /* 0x0c10000012007fae */ /* 0x0003e8000f101d50 */
[----:B------:R1:W-:Y:S04]  /*16d0*/  LDGSTS.E.BYPASS.LTC128B.128 [R0+0x10100], [R20.64], !P4 ;  /* 0x1010000014007fae */ /* 0x0003e8000e101d50 */
[----:B------:R1:W-:Y:S02]  /*16e0*/  LDGSTS.E.BYPASS.LTC128B.128 [R0+0x14100], [R16.64], !P5 ;  /* 0x1410000010007fae */ /* 0x0003e4000e901d50 */
.L_x_346:
[----:B-1-34-:R-:W-:Y:S05]  /*16f0*/  BSYNC B0 ;  /* 0x0000000000007941 */ /* 0x01afea0003800000 */
.L_x_345:
[----:B------:R-:W-:Y:S01]  /*1700*/  IADD3 R0, R10, 0x20, RZ ;  /* 0x000000200a007810 */ /* 0x000fe20007ffe0ff */
[----:B------:R1:W2:Y:S01]  /*1710*/  SHFL.IDX PT, R17, R5, 0x1, 0x181f ;  /* 0x00381f0005117f89 */ /* 0x0002a200000e0000 */
[----:B------:R-:W-:Y:S02]  /*1720*/  BSSY B0, `(.L_x_347) ;  /* 0x0000014000007945 */ /* 0x000fe40003800000 */
[----:B------:R-:W-:Y:S01]  /*1730*/  ISETP.GE.AND P0, PT, R0, UR4, PT ;  /* 0x0000000400007c0c */ /* 0x000fe2000bf06270 */
[----:B------:R1:W3:-:S12]  /*1740*/  SHFL.IDX PT, R16, R6, 0x1, 0x181f ;  /* 0x00381f0006107f89 */ /* 0x0002d800000e0000 */
[----:B------:R-:W-:Y:S05]  /*1750*/  @P0 BRA `(.L_x_348) ;  /* 0x0000010000000947 */ /* 0x000fea0003800000 */
[----:B------:R-:W-:Y:S02]  /*1760*/  IADD3 R7, R9, 0x80, RZ ;  /* 0x0000008009077810 */ /* 0x000fe40007ffe0ff */
[----:B------:R-:W-:Y:S02]  /*1770*/  SHF.R.S32.HI R8, RZ, 0x1f, R11 ;  /* 0x0000001fff087819 */ /* 0x000fe4000001140b */
[----:B------:R-:W-:Y:S02]  /*1780*/  SHF.R.S32.HI R0, RZ, 0x1f, R7 ;  /* 0x0000001fff007819 */ /* 0x000fe40000011407 */
[----:B------:R-:W-:Y:S02]  /*1790*/  LEA.HI R8, R8, R11, RZ, 0x3 ;  /* 0x0000000b08087211 */ /* 0x000fe400078f18ff */
[----:B------:R-:W-:Y:S01]  /*17a0*/  LEA.HI R0, R0, R7, RZ, 0x3 ;  /* 0x0000000700007211 */ /* 0x000fe200078f18ff */
[----:B------:R-:W-:Y:S01]  /*17b0*/  IMAD.SHL.U32 R7, R207, 0x2, RZ ;  /* 0x00000002cf077824 */ /* 0x000fe200078e00ff */
[----:B---3--:R-:W-:-:S02]  /*17c0*/  LEA R18, P0, R9, R16, 0x1 ;  /* 0x0000001009127211 */ /* 0x008fc400078008ff */
[----:B------:R-:W-:Y:S02]  /*17d0*/  LOP3.LUT R8, R8, 0xfffffff8, RZ, 0xc0, !PT ;  /* 0xfffffff808087812 */ /* 0x000fe400078ec0ff */
[----:B------:R-:W-:Y:S02]  /*17e0*/  LOP3.LUT R0, R0, 0xfffffff8, RZ, 0xc0, !PT ;  /* 0xfffffff800007812 */ /* 0x000fe400078ec0ff */
[----:B--2---:R-:W-:Y:S01]  /*17f0*/  LEA.HI.X R19, R9, R17, R15, 0x1, P0 ;  /* 0x0000001109137211 */ /* 0x004fe200000f0c0f */
[----:B------:R-:W-:-:S04]  /*1800*/  IMAD.WIDE R20, R8, 0x2, R16 ;  /* 0x0000000208147825 */ /* 0x000fc800078e0210 */
[----:B------:R-:W-:Y:S01]  /*1810*/  IMAD.WIDE R16, R0, 0x2, R16 ;  /* 0x0000000200107825 */ /* 0x000fe200078e0210 */
[----:B------:R-:W-:Y:S01]  /*1820*/  @!PT LDS RZ, [RZ] ;  /* 0x00000000fffff984 */ /* 0x000fe20000000800 */
[----:B------:R2:W-:Y:S04]  /*1830*/  LDGSTS.E.BYPASS.LTC128B.128 [R7+0xd100], [R18.64], !P6 ;  /* 0x0d10000012077fae */ /* 0x0005e8000f101d50 */
[----:B------:R2:W-:Y:S04]  /*1840*/  LDGSTS.E.BYPASS.LTC128B.128 [R7+0x11100], [R20.64], !P4 ;  /* 0x1110000014077fae */ /* 0x0005e8000e101d50 */
[----:B------:R2:W-:Y:S02]  /*1850*/  LDGSTS.E.BYPASS.LTC128B.128 [R7+0x15100], [R16.64], !P5 ;  /* 0x1510000010077fae */ /* 0x0005e4000e901d50 */
.L_x_348:
[----:B------:R-:W-:Y:S05]  /*1860*/  BSYNC B0 ;  /* 0x0000000000007941 */ /* 0x000fea0003800000 */
.L_x_347:
[----:B------:R-:W-:Y:S01]  /*1870*/  IADD3 R0, R10, 0x40, RZ ;  /* 0x000000400a007810 */ /* 0x000fe20007ffe0ff */
[----:B--2---:R2:W4:Y:S01]  /*1880*/  SHFL.IDX PT, R17, R5, 0x2, 0x181f ;  /* 0x00581f0005117f89 */ /* 0x00452200000e0000 */
[----:B------:R-:W-:Y:S02]  /*1890*/  BSSY B0, `(.L_x_349) ;  /* 0x0000014000007945 */ /* 0x000fe40003800000 */
[----:B------:R-:W-:Y:S01]  /*18a0*/  ISETP.GE.AND P0, PT, R0, UR4, PT ;  /* 0x0000000400007c0c */ /* 0x000fe2000bf06270 */
[----:B---3--:R2:W3:-:S12]  /*18b0*/  SHFL.IDX PT, R16, R6, 0x2, 0x181f ;  /* 0x00581f0006107f89 */ /* 0x0084d800000e0000 */
        /* <DEDUP_REMOVED lines=10> */
[----:B----4-:R-:W-:Y:S01]  /*1960*/  LEA.HI.X R19, R9, R17, R15, 0x1, P0 ;  /* 0x0000001109137211 */ /* 0x010fe200000f0c0f */
[----:B------:R-:W-:-:S04]  /*1970*/  IMAD.WIDE R20, R8, 0x2, R16 ;  /* 0x0000000208147825 */ /* 0x000fc800078e0210 */
[----:B------:R-:W-:Y:S01]  /*1980*/  IMAD.WIDE R16, R0, 0x2, R16 ;  /* 0x0000000200107825 */ /* 0x000fe200078e0210 */
[----:B------:R-:W-:Y:S01]  /*1990*/  @!PT LDS RZ, [RZ] ;  /* 0x00000000fffff984 */ /* 0x000fe20000000800 */
[----:B------:R3:W-:Y:S04]  /*19a0*/  LDGSTS.E.BYPASS.LTC128B.128 [R7+0xe100], [R18.64], !P6 ;  /* 0x0e10000012077fae */ /* 0x0007e8000f101d50 */
[----:B------:R3:W-:Y:S04]  /*19b0*/  LDGSTS.E.BYPASS.LTC128B.128 [R7+0x12100], [R20.64], !P4 ;  /* 0x1210000014077fae */ /* 0x0007e8000e101d50 */
[----:B------:R3:W-:Y:S02]  /*19c0*/  LDGSTS.E.BYPASS.LTC128B.128 [R7+0x16100], [R16.64], !P5 ;  /* 0x1610000010077fae */ /* 0x0007e4000e901d50 */
.L_x_350:
[----:B------:R-:W-:Y:S05]  /*19d0*/  BSYNC B0 ;  /* 0x0000000000007941 */ /* 0x000fea0003800000 */
.L_x_349:
[----:B---3--:R3:W5:Y:S01]  /*19e0*/  SHFL.IDX PT, R16, R6, 0x3, 0x181f ;  /* 0x00781f0006107f89 */ /* 0x00876200000e0000 */
[----:B------:R-:W-:Y:S01]  /*19f0*/  IADD3 R10, R10, 0x60, RZ ;  /* 0x000000600a0a7810 */ /* 0x000fe20007ffe0ff */
[----:B------:R-:W-:Y:S01]  /*1a00*/  UIADD3 UR19, UR13, -0x1, URZ ;  /* 0xffffffff0d137890 */ /* 0x000fe2000fffe03f */
[----:B------:R-:W-:Y:S01]  /*1a10*/  IMAD.SHL.U32 R207, R207, 0x2, RZ ;  /* 0x00000002cfcf7824 */ /* 0x000fe200078e00ff */
[----:B----4-:R4:W1:Y:S01]  /*1a20*/  SHFL.IDX PT, R17, R5, 0x3, 0x181f ;  /* 0x00781f0005117f89 */ /* 0x01086200000e0000 */
[----:B------:R-:W-:Y:S01]  /*1a30*/  ISETP.GE.AND P4, PT, R10, UR4, PT ;  /* 0x000000040a007c0c */ /* 0x000fe2000bf86270 */
[----:B------:R-:W-:Y:S01]  /*1a40*/  USHF.L.U32 UR14, UR19, 0x6, URZ ;  /* 0x00000006130e7899 */ /* 0x000fe2000800063f */
[----:B------:R-:W-:Y:S01]  /*1a50*/  IMAD.MOV.U32 R216, RZ, RZ, R210 ;  /* 0x000000ffffd87224 */ /* 0x000fe200078e00d2 */
[----:B------:R-:W-:Y:S01]  /*1a60*/  ULDC.64 UR10, c[0x0][0x1e0] ;  /* 0x00007800000a7ab9 */ /* 0x000fe20000000a00 */
[----:B------:R-:W-:Y:S01]  /*1a70*/  LEA.HI R85, R87, R84, RZ, 0x5 ;  /* 0x0000005457557211 */ /* 0x000fe200078f28ff */
[----:B------:R-:W-:Y:S01]  /*1a80*/  UMOV UR9, 0x6 ;  /* 0x0000000600097882 */ /* 0x000fe20000000000 */
[----:B------:R-:W-:Y:S01]  /*1a90*/  SEL R21, RZ, 0x2, P2 ;  /* 0x00000002ff157807 */ /* 0x000fe20001000000 */
[----:B------:R-:W-:-:S02]  /*1aa0*/  USHF.L.U32 UR21, UR10, 0x6, URZ ;  /* 0x000000060a157899 */ /* 0x000fc4000800063f */
[----:B------:R-:W-:Y:S02]  /*1ab0*/  USHF.L.U64.HI UR20, UR10, UR9, UR11 ;  /* 0x000000090a147299 */ /* 0x000fe4000801020b */
[----:B------:R-:W-:Y:S02]  /*1ac0*/  USHF.R.S32.HI UR22, URZ, 0x1f, UR19 ;  /* 0x0000001f3f167899 */ /* 0x000fe40008011413 */
[----:B------:R-:W-:Y:S01]  /*1ad0*/  @!P4 SHF.R.S32.HI R8, RZ, 0x1f, R11 ;  /* 0x0000001fff08c819 */ /* 0x000fe2000001140b */
[----:B------:R-:W-:Y:S02]  /*1ae0*/  UIMAD UR5, UR20, UR19, URZ ;  /* 0x00000013140572a4 */ /* 0x000fe4000f8e023f */
[----:B------:R-:W-:Y:S01]  /*1af0*/  USHF.L.U32 UR12, UR10, 0x5, URZ ;  /* 0x000000050a0c7899 */ /* 0x000fe2000800063f */
[----:B------:R-:W-:Y:S01]  /*1b00*/  @!P4 LEA.HI R11, R8, R11, RZ, 0x3 ;  /* 0x0000000b080bc211 */ /* 0x000fe200078f18ff */
[----:B-123--:R-:W-:Y:S01]  /*1b10*/  IMAD.U32 R6, RZ, RZ, UR14 ;  /* 0x0000000eff067e24 */ /* 0x00efe2000f8e00ff */
[----:B-----5:R-:W-:Y:S01]  /*1b20*/  @!P4 LEA R14, P0, R9, R16, 0x1 ;  /* 0x00000010090ec211 */ /* 0x020fe200078008ff */
[----:B------:R-:W-:Y:S01]  /*1b30*/  UIMAD UR5, UR22, UR21, UR5 ;  /* 0x00000015160572a4 */ /* 0x000fe2000f8e0205 */
[----:B----4-:R-:W-:Y:S01]  /*1b40*/  @!P4 LOP3.LUT R5, R11, 0xfffffff8, RZ, 0xc0, !PT ;  /* 0xfffffff80b05c812 */ /* 0x010fe200078ec0ff */
[----:B------:R-:W-:Y:S01]  /*1b50*/  UMOV UR4, 0x5 ;  /* 0x0000000500047882 */ /* 0x000fe20000000000 */
[C---:B------:R-:W-:Y:S01]  /*1b60*/  @!P4 LEA.HI.X R15, R9.reuse, R17, R15, 0x1, P0 ;  /* 0x00000011090fc211 */ /* 0x040fe200000f0c0f */
[----:B------:R-:W-:Y:S01]  /*1b70*/  USHF.L.U64.HI UR11, UR10, UR4, UR11 ;  /* 0x000000040a0b7299 */ /* 0x000fe2000801020b */
[----:B------:R-:W-:Y:S01]  /*1b80*/  @!P4 IADD3 R9, R9, 0x80, RZ ;  /* 0x000000800909c810 */ /* 0x000fe20007ffe0ff */
[----:B------:R-:W-:Y:S01]  /*1b90*/  @!P4 IMAD.WIDE R10, R5, 0x2, R16 ;  /* 0x00000002050ac825 */ /* 0x000fe200078e0210 */
[----:B------:R-:W-:Y:S01]  /*1ba0*/  ISETP.NE.AND P0, PT, R12, RZ, PT ;  /* 0x000000ff0c00720c */ /* 0x000fe20003f05270 */
[----:B------:R-:W-:Y:S01]  /*1bb0*/  @!PT LDS RZ, [RZ] ;  /* 0x00000000fffff984 */ /* 0x000fe20000000800 */
[----:B------:R1:W-:Y:S01]  /*1bc0*/  @!P4 LDGSTS.E.BYPASS.LTC128B.128 [R207+0xf100], [R14.64], !P6 ;  /* 0x0f1000000ecfcfae */ /* 0x0003e2000f101d50 */
[----:B------:R-:W-:Y:S01]  /*1bd0*/  @!P4 SHF.R.S32.HI R0, RZ, 0x1f, R9 ;  /* 0x0000001fff00c819 */ /* 0x000fe20000011409 */
[----:B------:R-:W-:Y:S01]  /*1be0*/  IMAD.U32 R5, RZ, RZ, UR21 ;  /* 0x00000015ff057e24 */ /* 0x000fe2000f8e00ff */
[----:B------:R-:W-:Y:S01]  /*1bf0*/  IADD3 R7, -R6, c[0x0][0x1d0], -R13 ;  /* 0x0000740006077a10 */ /* 0x000fe20007ffe90d */
[----:B------:R-:W-:Y:S01]  /*1c00*/  UISETP.GT.AND UP0, UPT, UR19, UR8, UPT ;  /* 0x000000081300728c */ /* 0x000fe2000bf04270 */
[----:B------:R-:W-:-:S02]  /*1c10*/  @!P4 LEA.HI R0, R0, R9, RZ, 0x3 ;  /* 0x000000090000c211 */ /* 0x000fc400078f18ff */
[C---:B------:R-:W-:Y:S02]  /*1c20*/  ISETP.GE.AND P6, PT, R7.reuse, 0x1, PT ;  /* 0x000000010700780c */ /* 0x040fe40003fc6270 */
[----:B------:R-:W-:Y:S02]  /*1c30*/  @!P4 LOP3.LUT R9, R0, 0xfffffff8, RZ, 0xc0, !PT ;  /* 0xfffffff80009c812 */ /* 0x000fe400078ec0ff */
[----:B------:R-:W-:Y:S01]  /*1c40*/  SEL R12, RZ, 0x1, P3 ;  /* 0x00000001ff0c7807 */ /* 0x000fe20001800000 */
[----:B------:R2:W-:Y:S01]  /*1c50*/  @!P4 LDGSTS.E.BYPASS.LTC128B.128 [R207+0x13100], [R10.64], !P0 ;  /* 0x131000000acfcfae */ /* 0x0005e2000c101d50 */
[----:B------:R-:W-:Y:S01]  /*1c60*/  ISETP.GE.AND P0, PT, R7, 0x21, PT ;  /* 0x000000210700780c */ /* 0x000fe20003f06270 */
[----:B------:R-:W-:-:S04]  /*1c70*/  @!P4 IMAD.WIDE R16, R9, 0x2, R16 ;  /* 0x000000020910c825 */ /* 0x000fc800078e0210 */
[----:B------:R-:W-:Y:S01]  /*1c80*/  IMAD.WIDE.U32 R8, R5, UR19, R216 ;  /* 0x0000001305087c25 */ /* 0x000fe2000f8e00d8 */
[----:B------:R3:W-:Y:S04]  /*1c90*/  @!P4 LDGSTS.E.BYPASS.LTC128B.128 [R207+0x17100], [R16.64], !P5 ;  /* 0x1710000010cfcfae */ /* 0x0007e8000e901d50 */
[----:B------:R-:W0:Y:S01]  /*1ca0*/  LDGDEPBAR ;  /* 0x00000000000079af */ /* 0x000e220000000000 */
[----:B------:R-:W-:Y:S01]  /*1cb0*/  IADD3 R0, R9, UR5, RZ ;  /* 0x0000000509007c10 */ /* 0x000fe2000fffe0ff */
[----:B------:R-:W-:Y:S02]  /*1cc0*/  IMAD.SHL.U32 R9, R24, 0x40, RZ ;  /* 0x0000004018097824 */ /* 0x000fe400078e00ff */
[----:B------:R-:W-:Y:S01]  /*1cd0*/  BAR.SYNC.DEFER_BLOCKING 0x0 ;  /* 0x0000000000007b1d */ /* 0x000fe20000010000 */
[----:B------:R-:W-:-:S02]  /*1ce0*/  @P0 IADD3 R7, P4, R8, UR12, RZ ;  /* 0x0000000c08070c10 */ /* 0x000fc4000ff9e0ff */
[----:B------:R-:W-:-:S03]  /*1cf0*/  LOP3.LUT R9, R9, 0x1c0, RZ, 0xc0, !PT ;  /* 0x000001c009097812 */ /* 0x000fc600078ec0ff */
[----:B------:R-:W-:Y:S02]  /*1d00*/  ULDC.64 UR4, c[0x0][0x208] ;  /* 0x0000820000047ab9 */ /* 0x000fe40000000a00 */
[----:B------:R-:W-:Y:S02]  /*1d10*/  UIMAD UR10, UR22, UR4, URZ ;  /* 0x00000004160a72a4 */ /* 0x000fe4000f8e023f */
[----:B------:R-:W-:Y:S01]  /*1d20*/  UIMAD.WIDE.U32 UR24, UR19, UR4, URZ ;  /* 0x00000004131872a5 */ /* 0x000fe2000f8e003f */
[C---:B--2---:R-:W-:Y:S01]  /*1d30*/  @P6 LEA R10, P5, R8.reuse, c[0x0][0x1c8], 0x1 ;  /* 0x00007200080a6a11 */ /* 0x044fe200078a08ff */
[----:B------:R-:W-:Y:S02]  /*1d40*/  UIMAD UR10, UR19, UR5, UR10 ;  /* 0x00000005130a72a4 */ /* 0x000fe4000f8e020a */
[----:B------:R-:W-:Y:S01]  /*1d50*/  USHF.L.U64.HI UR9, UR4, UR9, UR5 ;  /* 0x0000000904097299 */ /* 0x000fe20008010205 */
[----:B------:R-:W-:Y:S01]  /*1d60*/  @P6 LEA.HI.X R11, R8, c[0x0][0x1cc], R0, 0x1, P5 ;  /* 0x00007300080b6a11 */ /* 0x000fe200028f0c00 */
[----:B------:R-:W-:Y:S01]  /*1d70*/  IMAD.SHL.U32 R8, R13, 0x8, RZ ;  /* 0x000000080d087824 */ /* 0x000fe200078e00ff */
[----:B------:R-:W-:Y:S01]  /*1d80*/  @P0 IADD3.X R0, R0, UR11, RZ, P4, !PT ;  /* 0x0000000b00000c10 */ /* 0x000fe2000a7fe4ff */
[----:B------:R-:W-:Y:S01]  /*1d90*/  UIADD3 UR10, UR25, UR10, URZ ;  /* 0x0000000a190a7290 */ /* 0x000fe2000fffe03f */
[----:B-1----:R-:W-:Y:S01]  /*1da0*/  @P0 LEA R14, P4, R7, c[0x0][0x1c8], 0x1 ;  /* 0x00007200070e0a11 */ /* 0x002fe200078808ff */
[----:B------:R-:W-:Y:S01]  /*1db0*/  @UP0 UIADD3 UR5, UR13, -0x2, URZ ;  /* 0xfffffffe0d050890 */ /* 0x000fe2000fffe03f */
[----:B------:R-:W-:Y:S01]  /*1dc0*/  LOP3.LUT R8, R9, 0x8, R8, 0xf8, !PT ;  /* 0x0000000809087812 */ /* 0x000fe200078ef808 */
[----:B------:R-:W-:Y:S01]  /*1dd0*/  UMOV UR19, 0x1 ;  /* 0x0000000100137882 */ /* 0x000fe20000000000 */
[----:B------:R-:W-:Y:S01]  /*1de0*/  @P0 LEA.HI.X R15, R7, c[0x0][0x1cc], R0, 0x1, P4 ;  /* 0x00007300070f0a11 */ /* 0x000fe200020f0c00 */
[----:B------:R-:W-:Y:S01]  /*1df0*/  @!PT LDS RZ, [RZ] ;  /* 0x00000000fffff984 */ /* 0x000fe20000000800 */
[----:B------:R-:W-:Y:S01]  /*1e00*/  @!PT LDS RZ, [RZ] ;  /* 0x00000000fffff984 */ /* 0x000fe20000000800 */
[----:B------:R-:W-:Y:S01]  /*1e10*/  @!PT LDS RZ, [RZ] ;  /* 0x00000000fffff984 */ /* 0x000fe20000000800 */
[----:B------:R1:W-:Y:S01]  /*1e20*/  @P6 LDGSTS.E.BYPASS.LTC128B.128 [R207+0x6100], [R10.64], !P3 ;  /* 0x061000000acf6fae */ /* 0x0003e2000d901d50 */
[----:B------:R-:W-:Y:S01]  /*1e30*/  SHF.R.U32.HI R9, RZ, 0x3, R9 ;  /* 0x00000003ff097819 */ /* 0x000fe20000011609 */
[----:B------:R-:W-:Y:S01]  /*1e40*/  IMAD.U32 R23, RZ, RZ, UR10 ;  /* 0x0000000aff177e24 */ /* 0x000fe2000f8e00ff */
[----:B------:R-:W-:Y:S01]  /*1e50*/  SHF.R.S32.HI R7, RZ, 0x5, R85 ;  /* 0x00000005ff077819 */ /* 0x000fe20000011455 */
[----:B------:R1:W-:Y:S01]  /*1e60*/  @P6 LDGSTS.E.BYPASS.LTC128B.128 [R207+0x8100], [R10.64+0x80], !P2 ;  /* 0x081000800acf6fae */ /* 0x0003e2000d101d50 */
[----:B------:R-:W-:Y:S01]  /*1e70*/  LOP3.LUT R8, R8, R9, RZ, 0x3c, !PT ;  /* 0x0000000908087212 */ /* 0x000fe200078e3cff */
[----:B------:R-:W-:Y:S01]  /*1e80*/  USHF.L.U32 UR10, UR4, 0x6, URZ ;  /* 0x00000006040a7899 */ /* 0x000fe2000800063f */
[----:B------:R-:W-:Y:S01]  /*1e90*/  SEL R0, RZ, 0x4, P1 ;  /* 0x00000004ff007807 */ /* 0x000fe20000800000 */
[----:B------:R1:W-:Y:S01]  /*1ea0*/  @P6 LDGSTS.E.BYPASS.LTC128B.128 [R207+0xa100], [R10.64+0x100], !P1 ;  /* 0x0a1001000acf6fae */ /* 0x0003e2000c901d50 */
[----:B------:R-:W-:Y:S01]  /*1eb0*/  IMAD R206, R7, 0x400, R4 ;  /* 0x0000040007ce7824 */ /* 0x000fe200078e0204 */
[----:B------:R-:W-:Y:S01]  /*1ec0*/  LOP3.LUT P4, RZ, R24, 0x2, RZ, 0xc0, !PT ;  /* 0x0000000218ff7812 */ /* 0x000fe2000788c0ff */
[----:B------:R-:W-:Y:S01]  /*1ed0*/  IMAD R205, R205, 0x200, R8 ;  /* 0x00000200cdcd7824 */ /* 0x000fe200078e0208 */
[----:B------:R2:W-:Y:S01]  /*1ee0*/  @P0 LDGSTS.E.BYPASS.LTC128B.128 [R207+0x7100], [R14.64], !P3 ;  /* 0x071000000ecf0fae */ /* 0x0005e2000d901d50 */
[----:B------:R-:W-:Y:S01]  /*1ef0*/  IMAD.SHL.U32 R206, R206, 0x2, RZ ;  /* 0x00000002cece7824 */ /* 0x000fe200078e00ff */
[----:B------:R-:W-:Y:S01]  /*1f00*/  IADD3 R12, R0, R21, R12 ;  /* 0x00000015000c7210 */ /* 0x000fe20007ffe00c */
[----:B------:R-:W-:Y:S01]  /*1f10*/  IMAD.SHL.U32 R205, R205, 0x2, RZ ;  /* 0x00000002cdcd7824 */ /* 0x000fe200078e00ff */
[----:B------:R2:W-:Y:S01]  /*1f20*/  @P0 LDGSTS.E.BYPASS.LTC128B.128 [R207+0x9100], [R14.64+0x80], !P2 ;  /* 0x091000800ecf0fae */ /* 0x0005e2000d101d50 */
[----:B------:R-:W-:Y:S01]  /*1f30*/  IADD3 R0, -R13, c[0x0][0x1d0], -R6 ;  /* 0x000074000d007a10 */ /* 0x000fe20007ffe906 */
[--C-:B------:R-:W-:Y:S01]  /*1f40*/  IMAD R202, R2, 0x2, R206.reuse ;  /* 0x0000000202ca7824 */ /* 0x100fe200078e02ce */
[----:B------:R-:W-:Y:S01]  /*1f50*/  LOP3.LUT P5, RZ, R12, 0x2, RZ, 0xc0, !PT ;  /* 0x000000020cff7812 */ /* 0x000fe200078ac0ff */
[----:B------:R2:W-:Y:S01]  /*1f60*/  @P0 LDGSTS.E.BYPASS.LTC128B.128 [R207+0xb100], [R14.64+0x100], !P1 ;  /* 0x0b1001000ecf0fae */ /* 0x0005e2000c901d50 */
[----:B------:R-:W-:Y:S01]  /*1f70*/  ISETP.LT.OR P6, PT, R0, 0x1, P3 ;  /* 0x000000010000780c */ /* 0x000fe20001fc1670 */
[----:B------:R-:W-:Y:S01]  /*1f80*/  IMAD R201, R3, 0x2, R206 ;  /* 0x0000000203c97824 */ /* 0x000fe200078e02ce */
[C---:B------:R-:W-:Y:S01]  /*1f90*/  IADD3 R20, R205.reuse, 0x6100, RZ ;  /* 0x00006100cd147810 */ /* 0x040fe20007ffe0ff */
[----:B------:R-:W0:Y:S01]  /*1fa0*/  LDGDEPBAR ;  /* 0x00000000000079af */ /* 0x000e220000000000 */
[----:B------:R-:W-:Y:S01]  /*1fb0*/  IADD3 R204, R205, 0x6120, RZ ;  /* 0x00006120cdcc7810 */ /* 0x000fe20007ffe0ff */
[----:B------:R-:W-:Y:S01]  /*1fc0*/  IMAD R199, R3, 0x2, R202 ;  /* 0x0000000203c77824 */ /* 0x000fe200078e02ca */
[----:B------:R-:W-:Y:S01]  /*1fd0*/  @P4 IADD3 R204, R20, -0x20, RZ ;  /* 0xffffffe014cc4810 */ /* 0x000fe20007ffe0ff */
[----:B------:R-:W-:Y:S01]  /*1fe0*/  @UP0 USHF.R.S32.HI UR4, URZ, 0x1f, UR5 ;  /* 0x0000001f3f040899 */ /* 0x000fe20008011405 */
[----:B------:R-:W-:-:S02]  /*1ff0*/  LOP3.LUT P4, RZ, R12, 0x4, RZ, 0xc0, !PT ;  /* 0x000000040cff7812 */ /* 0x000fc4000788c0ff */
[----:B------:R-:W-:Y:S02]  /*2000*/  LOP3.LUT R85, R85, 0xffffffe0, RZ, 0xc0, !PT ;  /* 0xffffffe055557812 */ /* 0x000fe400078ec0ff */
[C---:B------:R-:W-:Y:S02]  /*2010*/  IADD3 R195, R204.reuse, 0x800, RZ ;  /* 0x00000800ccc37810 */ /* 0x040fe40007ffe0ff */
[C---:B------:R-:W-:Y:S02]  /*2020*/  IADD3 R194, R204.reuse, 0x1000, RZ ;  /* 0x00001000ccc27810 */ /* 0x040fe40007ffe0ff */
[C---:B------:R-:W-:Y:S02]  /*2030*/  IADD3 R193, R204.reuse, 0x1800, RZ ;  /* 0x00001800ccc17810 */ /* 0x040fe40007ffe0ff */
[C---:B------:R-:W-:Y:S02]  /*2040*/  IADD3 R191, R204.reuse, 0x2000, RZ ;  /* 0x00002000ccbf7810 */ /* 0x040fe40007ffe0ff */
[----:B------:R-:W-:-:S02]  /*2050*/  IADD3 R190, R204, 0x2800, RZ ;  /* 0x00002800ccbe7810 */ /* 0x000fc40007ffe0ff */
[C---:B------:R-:W-:Y:S02]  /*2060*/  IADD3 R189, R204.reuse, 0x3000, RZ ;  /* 0x00003000ccbd7810 */ /* 0x040fe40007ffe0ff */
[----:B------:R-:W-:Y:S01]  /*2070*/  IADD3 R188, R204, 0x3800, RZ ;  /* 0x00003800ccbc7810 */ /* 0x000fe20007ffe0ff */
[----:B--2---:R-:W-:Y:S01]  /*2080*/  IMAD.U32 R14, RZ, RZ, UR24 ;  /* 0x00000018ff0e7e24 */ /* 0x004fe2000f8e00ff */
[----:B------:R-:W-:-:S04]  /*2090*/  DEPBAR.LE SB0, 0x1 ;  /* 0x000080400000791a */ /* 0x000fc80000000000 */
[----:B------:R-:W-:-:S04]  /*20a0*/  DEPBAR.LE SB0, 0x0 ;  /* 0x000080000000791a */ /* 0x000fc80000000000 */
[----:B------:R-:W-:Y:S01]  /*20b0*/  BAR.SYNC.DEFER_BLOCKING 0x0 ;  /* 0x0000000000007b1d */ /* 0x000fe20000010000 */
[----:B------:R-:W-:Y:S01]  /*20c0*/  IMAD.U32 R15, RZ, RZ, UR25 ;  /* 0x00000019ff0f7e24 */ /* 0x000fe2000f8e00ff */
[----:B------:R-:W-:Y:S02]  /*20d0*/  LEA R15, P0, R14, R208, 0x6 ;  /* 0x000000d00e0f7211 */ /* 0x000fe400078030ff */
[----:B------:R-:W-:Y:S02]  /*20e0*/  IADD3 R187, R204, 0x4000, RZ ;  /* 0x00004000ccbb7810 */ /* 0x000fe40007ffe0ff */
[----:B------:R-:W-:Y:S02]  /*20f0*/  LEA.HI.X R14, R14, R215, R23, 0x6, P0 ;  /* 0x000000d70e0e7211 */ /* 0x000fe400000f3417 */
[----:B------:R-:W-:Y:S02]  /*2100*/  LEA R26, P0, R15, c[0x0][0x1f8], 0x1 ;  /* 0x00007e000f1a7a11 */ /* 0x000fe400078008ff */
[----:B------:R-:W-:-:S02]  /*2110*/  IADD3 R186, R204, 0x4800, RZ ;  /* 0x00004800ccba7810 */ /* 0x000fc40007ffe0ff */
[----:B------:R-:W-:Y:S02]  /*2120*/  LEA.HI.X R27, R15, c[0x0][0x1fc], R14, 0x1, P0 ;  /* 0x00007f000f1b7a11 */ /* 0x000fe400000f0c0e */
[----:B------:R-:W-:Y:S02]  /*2130*/  IADD3 R80, P0, R26, UR10, RZ ;  /* 0x0000000a1a507c10 */ /* 0x000fe4000ff1e0ff */
[----:B------:R-:W-:Y:S02]  /*2140*/  IADD3 R185, R204, 0x5000, RZ ;  /* 0x00005000ccb97810 */ /* 0x000fe40007ffe0ff */
[----:B------:R-:W-:Y:S02]  /*2150*/  IADD3.X R81, R27, UR9, RZ, P0, !PT ;  /* 0x000000091b517c10 */ /* 0x000fe400087fe4ff */
[C---:B------:R-:W-:Y:S02]  /*2160*/  ISETP.LT.OR P0, PT, R0.reuse, 0x1, !P5 ;  /* 0x000000010000780c */ /* 0x040fe40006f01670 */
[----:B------:R-:W-:Y:S01]  /*2170*/  ISETP.LT.OR P5, PT, R0, 0x21, !P5 ;  /* 0x000000210000780c */ /* 0x000fe20006fa1670 */
[----:B------:R-:W-:Y:S01]  /*2180*/  LDSM.16.M88.4 R40, [R206+0xc100] ;  /* 0x00c10000ce28783b */ /* 0x000fe20000000200 */
[----:B------:R-:W-:-:S03]  /*2190*/  IADD3 R184, R204, 0x5800, RZ ;  /* 0x00005800ccb87810 */ /* 0x000fc60007ffe0ff */
[----:B------:R-:W2:Y:S04]  /*21a0*/  LDSM.16.M88.4 R72, [R205+0x7100] ;  /* 0x00710000cd48783b */ /* 0x000ea80000000200 */
[----:B---3--:R-:W3:Y:S04]  /*21b0*/  LDSM.16.M88.4 R16, [R205+0x6100] ;  /* 0x00610000cd10783b */ /* 0x008ee80000000200 */
[----:B-1----:R-:W1:Y:S04]  /*21c0*/  LDSM.16.M88.4 R8, [R205+0x6900] ;  /* 0x00690000cd08783b */ /* 0x002e680000000200 */
[----:B------:R-:W4:Y:S04]  /*21d0*/  LDSM.16.M88.4 R68, [R205+0x7900] ;  /* 0x00790000cd44783b */ /* 0x000f280000000200 */
[----:B------:R-:W-:Y:S04]  /*21e0*/  LDSM.16.M88.4 R52, [R202+0xc100] ;  /* 0x00c10000ca34783b */ /* 0x000fe80000000200 */
[----:B------:R-:W5:Y:S04]  /*21f0*/  LDSM.16.M88.4 R64, [R204] ;  /* 0x00000000cc40783b */ /* 0x000f680000000200 */
[----:B------:R-:W-:Y:S04]  /*2200*/  LDSM.16.M88.4 R60, [R204+0x800] ;  /* 0x00080000cc3c783b */ /* 0x000fe80000000200 */
[----:B------:R-:W1:Y:S04]  /*2210*/  LDSM.16.M88.4 R56, [R204+0x1000] ;  /* 0x00100000cc38783b */ /* 0x000e680000000200 */
[----:B------:R-:W1:Y:S04]  /*2220*/  LDSM.16.M88.4 R48, [R204+0x1800] ;  /* 0x00180000cc30783b */ /* 0x000e680000000200 */
[----:B------:R-:W-:Y:S01]  /*2230*/  @!PT LDS RZ, [RZ] ;  /* 0x00000000fffff984 */ /* 0x000fe20000000800 */
[----:B------:R-:W-:Y:S01]  /*2240*/  @!PT LDS RZ, [RZ] ;  /* 0x00000000fffff984 */ /* 0x000fe20000000800 */
[----:B------:R-:W-:Y:S01]  /*2250*/  @!PT LDS RZ, [RZ] ;  /* 0x00000000fffff984 */ /* 0x000fe20000000800 */
[----:B------:R1:W-:Y:S01]  /*2260*/  LDGSTS.E.BYPASS.LTC128B.128 [R207+0x100], [R26.64], !P6 ;  /* 0x001000001acf7fae */ /* 0x0003e2000f101d50 */
[----:B------:R-:W-:-:S02]  /*2270*/  ISETP.LT.OR P6, PT, R0, 0x1, !P4 ;  /* 0x000000010000780c */ /* 0x000fc400067c1670 */
[----:B------:R-:W-:Y:S01]  /*2280*/  ISETP.LT.OR P4, PT, R0, 0x21, !P4 ;  /* 0x000000210000780c */ /* 0x000fe20006781670 */
[----:B------:R1:W-:Y:S01]  /*2290*/  LDGSTS.E.BYPASS.LTC128B.128 [R207+0x2100], [R26.64+0x80], !P0 ;  /* 0x021000801acf7fae */ /* 0x0003e2000c101d50 */
[----:B------:R-:W-:Y:S01]  /*22a0*/  LOP3.LUT P0, RZ, R24, 0x4, RZ, 0xc0, !PT ;  /* 0x0000000418ff7812 */ /* 0x000fe2000780c0ff */
[C---:B--2---:R-:W-:Y:S08]  /*22b0*/  HMMA.16816.F32.BF16 R76, R40.reuse, R72, RZ ;  /* 0x00000048284c723c */ /* 0x044ff000000418ff */
[----:B------:R2:W-:Y:S01]  /*22c0*/  LDGSTS.E.BYPASS.LTC128B.128 [R207+0x4100], [R26.64+0x100], !P6 ;  /* 0x041001001acf7fae */ /* 0x0005e2000f101d50 */
[----:B------:R-:W-:Y:S01]  /*22d0*/  ISETP.LT.OR P6, PT, R0, 0x21, P3 ;  /* 0x000000210000780c */ /* 0x000fe20001fc1670 */
[----:B------:R-:W-:Y:S01]  /*22e0*/  IMAD.MOV.U32 R0, RZ, RZ, 0x40 ;  /* 0x00000040ff007424 */ /* 0x000fe200078e00ff */
[----:B---3--:R-:W-:Y:S04]  /*22f0*/  HMMA.16816.F32.BF16 R20, R40, R16, RZ ;  /* 0x000000102814723c */ /* 0x008fe800000418ff */
[----:B------:R-:W-:-:S04]  /*2300*/  SEL R0, R0, 0xffffffc0, !P0 ;  /* 0xffffffc000007807 */ /* 0x000fc80004000000 */
[----:B------:R-:W-:Y:S01]  /*2310*/  HMMA.16816.F32.BF16 R72, R40, R74, RZ ;  /* 0x0000004a2848723c */ /* 0x000fe200000418ff */
[----:B------:R-:W-:Y:S02]  /*2320*/  IMAD.IADD R200, R205, 0x1, R0 ;  /* 0x00000001cdc87824 */ /* 0x000fe400078e0200 */
[----:B------:R3:W-:Y:S01]  /*2330*/  LDGSTS.E.BYPASS.LTC128B.128 [R207+0x1100], [R80.64], !P6 ;  /* 0x0110000050cf7fae */ /* 0x0007e2000f101d50 */
[----:B------:R-:W-:-:S03]  /*2340*/  IMAD.IADD R192, R0, 0x1, R204 ;  /* 0x0000000100c07824 */ /* 0x000fc600078e02cc */
[----:B------:R3:W-:Y:S01]  /*2350*/  LDGSTS.E.BYPASS.LTC128B.128 [R207+0x3100], [R80.64+0x80], !P5 ;  /* 0x0310008050cf7fae */ /* 0x0007e2000e901d50 */
[----:B------:R-:W-:Y:S01]  /*2360*/  HMMA.16816.F32.BF16 R16, R40, R18, RZ ;  /* 0x000000122810723c */ /* 0x000fe200000418ff */
[----:B------:R-:W-:Y:S02]  /*2370*/  PLOP3.LUT P5, PT, PT, PT, UP0, 0x80, 0x0 ;  /* 0x000000000000781c */ /* 0x000fe40003faf008 */
[----:B------:R3:W-:Y:S01]  /*2380*/  LDGSTS.E.BYPASS.LTC128B.128 [R207+0x5100], [R80.64+0x100], !P4 ;  /* 0x0510010050cf7fae */ /* 0x0007e2000e101d50 */
[----:B------:R-:W-:-:S03]  /*2390*/  PLOP3.LUT P4, PT, PT, PT, UP2, 0x80, 0x0 ;  /* 0x000000000000781c */ /* 0x000fc60003f8f028 */
[----:B------:R-:W-:Y:S01]  /*23a0*/  LDSM.16.M88.4 R36, [R201+0xc100] ;  /* 0x00c10000c924783b */ /* 0x000fe20000000200 */
[C---:B-1----:R-:W-:Y:S03]  /*23b0*/  HMMA.16816.F32.BF16 R12, R40.reuse, R8, RZ ;  /* 0x00000008280c723c */ /* 0x042fe600000418ff */
[----:B------:R-:W1:Y:S04]  /*23c0*/  LDSM.16.M88.4 R32, [R200+0x6100] ;  /* 0x00610000c820783b */ /* 0x000e680000000200 */
[----:B--2---:R-:W2:Y:S01]  /*23d0*/  LDSM.16.M88.4 R24, [R200+0x7100] ;  /* 0x00710000c818783b */ /* 0x004ea20000000200 */
[C---:B------:R-:W-:Y:S03]  /*23e0*/  HMMA.16816.F32.BF16 R8, R40.reuse, R10, RZ ;  /* 0x0000000a2808723c */ /* 0x040fe600000418ff */
[----:B------:R-:W1:Y:S04]  /*23f0*/  LDSM.16.M88.4 R28, [R200+0x6900] ;  /* 0x00690000c81c783b */ /* 0x000e680000000200 */
[----:B------:R-:W0:Y:S01]  /*2400*/  LDGDEPBAR ;  /* 0x00000000000079af */ /* 0x000e220000000000 */
[C---:B----4-:R-:W-:Y:S03]  /*2410*/  HMMA.16816.F32.BF16 R44, R40.reuse, R68, RZ ;  /* 0x00000044282c723c */ /* 0x050fe600000418ff */
[----:B---3--:R-:W3:Y:S05]  /*2420*/  LDSM.16.M88.4 R80, [R200+0x7900] ;  /* 0x00790000c850783b */ /* 0x008eea0000000200 */
[----:B------:R-:W-:Y:S01]  /*2430*/  HMMA.16816.F32.BF16 R40, R40, R70, RZ ;  /* 0x000000462828723c */ /* 0x000fe200000418ff */
[----:B------:R-:W-:Y:S07]  /*2440*/  LDSM.16.M88.4 R68, [R199+0xc100] ;  /* 0x00c10000c744783b */ /* 0x000fee0000000200 */
[C---:B-----5:R-:W-:Y:S08]  /*2450*/  HMMA.16816.F32.BF16 R20, R52.reuse, R64, R20 ;  /* 0x000000403414723c */ /* 0x060ff00000041814 */
[C---:B------:R-:W-:Y:S08]  /*2460*/  HMMA.16816.F32.BF16 R76, R52.reuse, R56, R76 ;  /* 0x00000038344c723c */ /* 0x040ff0000004184c */
[C---:B------:R-:W-:Y:S01]  /*2470*/  HMMA.16816.F32.BF16 R72, R52.reuse, R58, R72 ;  /* 0x0000003a3448723c */ /* 0x040fe20000041848 */
[----:B------:R-:W-:Y:S07]  /*2480*/  LDSM.16.M88.4 R56, [R192+0x1000] ;  /* 0x00100000c038783b */ /* 0x000fee0000000200 */
[C---:B------:R-:W-:Y:S01]  /*2490*/  HMMA.16816.F32.BF16 R16, R52.reuse, R66, R16 ;  /* 0x000000423410723c */ /* 0x040fe20000041810 */
[----:B------:R-:W4:Y:S07]  /*24a0*/  LDSM.16.M88.4 R64, [R192] ;  /* 0x00000000c040783b */ /* 0x000f2e0000000200 */
[C---:B------:R-:W-:Y:S08]  /*24b0*/  HMMA.16816.F32.BF16 R12, R52.reuse, R60, R12 ;  /* 0x0000003c340c723c */ /* 0x040ff0000004180c */
[C---:B------:R-:W-:Y:S01]  /*24c0*/  HMMA.16816.F32.BF16 R8, R52.reuse, R62, R8 ;  /* 0x0000003e3408723c */ /* 0x040fe20000041808 */
[----:B------:R-:W5:Y:S07]  /*24d0*/  LDSM.16.M88.4 R60, [R192+0x800] ;  /* 0x00080000c03c783b */ /* 0x000f6e0000000200 */
[C---:B------:R-:W-:Y:S08]  /*24e0*/  HMMA.16816.F32.BF16 R44, R52.reuse, R48, R44 ;  /* 0x00000030342c723c */ /* 0x040ff0000004182c */
[----:B------:R-:W-:Y:S01]  /*24f0*/  HMMA.16816.F32.BF16 R40, R52, R50, R40 ;  /* 0x000000323428723c */ /* 0x000fe20000041828 */
[----:B------:R-:W3:Y:S04]  /*2500*/  LDSM.16.M88.4 R52, [R192+0x1800] ;  /* 0x00180000c034783b */ /* 0x000ee80000000200 */
[----:B------:R-:W-:Y:S03]  /*2510*/  LDSM.16.M88.4 R48, [R206+0x10100] ;  /* 0x01010000ce30783b */ /* 0x000fe60000000200 */
[C---:B-1----:R-:W-:Y:S08]  /*2520*/  HMMA.16816.F32.BF16 R20, R36.reuse, R32, R20 ;  /* 0x000000202414723c */ /* 0x042ff00000041814 */
[C---:B--2---:R-:W-:Y:S08]  /*2530*/  HMMA.16816.F32.BF16 R76, R36.reuse, R24, R76 ;  /* 0x00000018244c723c */ /* 0x044ff0000004184c */
[C---:B------:R-:W-:Y:S01]  /*2540*/  HMMA.16816.F32.BF16 R72, R36.reuse, R26, R72 ;  /* 0x0000001a2448723c */ /* 0x040fe20000041848 */
[----:B------:R-:W-:Y:S07]  /*2550*/  LDSM.16.M88.4 R24, [R205+0x9100] ;  /* 0x00910000cd18783b */ /* 0x000fee0000000200 */
[C---:B------:R-:W-:Y:S01]  /*2560*/  HMMA.16816.F32.BF16 R16, R36.reuse, R34, R16 ;  /* 0x000000222410723c */ /* 0x040fe20000041810 */
[----:B------:R-:W1:Y:S07]  /*2570*/  LDSM.16.M88.4 R32, [R205+0x8100] ;  /* 0x00810000cd20783b */ /* 0x000e6e0000000200 */
[C---:B------:R-:W-:Y:S08]  /*2580*/  HMMA.16816.F32.BF16 R12, R36.reuse, R28, R12 ;  /* 0x0000001c240c723c */ /* 0x040ff0000004180c */
[C---:B------:R-:W-:Y:S01]  /*2590*/  HMMA.16816.F32.BF16 R8, R36.reuse, R30, R8 ;  /* 0x0000001e2408723c */ /* 0x040fe20000041808 */
[----:B------:R-:W2:Y:S07]  /*25a0*/  LDSM.16.M88.4 R28, [R205+0x8900] ;  /* 0x00890000cd1c783b */ /* 0x000eae0000000200 */
[C---:B---3--:R-:W-:Y:S08]  /*25b0*/  HMMA.16816.F32.BF16 R44, R36.reuse, R80, R44 ;  /* 0x00000050242c723c */ /* 0x048ff0000004182c */
[----:B------:R-:W-:Y:S01]  /*25c0*/  HMMA.16816.F32.BF16 R40, R36, R82, R40 ;  /* 0x000000522428723c */ /* 0x000fe20000041828 */
[----:B------:R-:W3:Y:S04]  /*25d0*/  LDSM.16.M88.4 R80, [R205+0x9900] ;  /* 0x00990000cd50783b */ /* 0x000ee80000000200 */
[----:B------:R-:W-:Y:S03]  /*25e0*/  LDSM.16.M88.4 R36, [R204+0x2800] ;  /* 0x00280000cc24783b */ /* 0x000fe60000000200 */
[C---:B----4-:R-:W-:Y:S08]  /*25f0*/  HMMA.16816.F32.BF16 R20, R68.reuse, R64, R20 ;  /* 0x000000404414723c */ /* 0x050ff00000041814 */
[C---:B------:R-:W-:Y:S08]  /*2600*/  HMMA.16816.F32.BF16 R76, R68.reuse, R56, R76 ;  /* 0x00000038444c723c */ /* 0x040ff0000004184c */
[C---:B------:R-:W-:Y:S01]  /*2610*/  HMMA.16816.F32.BF16 R72, R68.reuse, R58, R72 ;  /* 0x0000003a4448723c */ /* 0x040fe20000041848 */
[----:B------:R-:W-:Y:S07]  /*2620*/  LDSM.16.M88.4 R56, [R204+0x3000] ;  /* 0x00300000cc38783b */ /* 0x000fee0000000200 */
[C---:B------:R-:W-:Y:S01]  /*2630*/  HMMA.16816.F32.BF16 R16, R68.reuse, R66, R16 ;  /* 0x000000424410723c */ /* 0x040fe20000041810 */
[----:B------:R-:W-:Y:S07]  /*2640*/  LDSM.16.M88.4 R64, [R202+0x10100] ;  /* 0x01010000ca40783b */ /* 0x000fee0000000200 */
[C---:B-----5:R-:W-:Y:S08]  /*2650*/  HMMA.16816.F32.BF16 R12, R68.reuse, R60, R12 ;  /* 0x0000003c440c723c */ /* 0x060ff0000004180c */
[C---:B------:R-:W-:Y:S01]  /*2660*/  HMMA.16816.F32.BF16 R8, R68.reuse, R62, R8 ;  /* 0x0000003e4408723c */ /* 0x040fe20000041808 */
[----:B------:R-:W4:Y:S07]  /*2670*/  LDSM.16.M88.4 R60, [R204+0x2000] ;  /* 0x00200000cc3c783b */ /* 0x000f2e0000000200 */
[C---:B------:R-:W-:Y:S08]  /*2680*/  HMMA.16816.F32.BF16 R44, R68.reuse, R52, R44 ;  /* 0x00000034442c723c */ /* 0x040ff0000004182c */
[----:B------:R-:W-:Y:S01]  /*2690*/  HMMA.16816.F32.BF16 R40, R68, R54, R40 ;  /* 0x000000364428723c */ /* 0x000fe20000041828 */
[----:B------:R-:W5:Y:S04]  /*26a0*/  LDSM.16.M88.4 R68, [R204+0x3800] ;  /* 0x00380000cc44783b */ /* 0x000f680000000200 */
[----:B------:R-:W-:Y:S03]  /*26b0*/  LDSM.16.M88.4 R52, [R201+0x10100] ;  /* 0x01010000c934783b */ /* 0x000fe60000000200 */
[C---:B-1----:R-:W-:Y:S08]  /*26c0*/  HMMA.16816.F32.BF16 R20, R48.reuse, R32, R20 ;  /* 0x000000203014723c */ /* 0x042ff00000041814 */
[C---:B------:R-:W-:Y:S08]  /*26d0*/  HMMA.16816.F32.BF16 R76, R48.reuse, R24, R76 ;  /* 0x00000018304c723c */ /* 0x040ff0000004184c */
[C---:B------:R-:W-:Y:S01]  /*26e0*/  HMMA.16816.F32.BF16 R72, R48.reuse, R26, R72 ;  /* 0x0000001a3048723c */ /* 0x040fe20000041848 */
[----:B------:R-:W-:Y:S07]  /*26f0*/  LDSM.16.M88.4 R24, [R200+0x9100] ;  /* 0x00910000c818783b */ /* 0x000fee0000000200 */
[C---:B------:R-:W-:Y:S01]  /*2700*/  HMMA.16816.F32.BF16 R16, R48.reuse, R34, R16 ;  /* 0x000000223010723c */ /* 0x040fe20000041810 */
[----:B------:R-:W1:Y:S07]  /*2710*/  LDSM.16.M88.4 R32, [R200+0x8100] ;  /* 0x00810000c820783b */ /* 0x000e6e0000000200 */
[C---:B--2---:R-:W-:Y:S08]  /*2720*/  HMMA.16816.F32.BF16 R12, R48.reuse, R28, R12 ;  /* 0x0000001c300c723c */ /* 0x044ff0000004180c */
        /* <DEDUP_REMOVED lines=11> */
[----:B------:R-:W4:Y:S07]  /*27e0*/  LDSM.16.M88.4 R60, [R199+0x10100] ;  /* 0x01010000c73c783b */ /* 0x000f2e0000000200 */
[C---:B------:R-:W-:Y:S08]  /*27f0*/  HMMA.16816.F32.BF16 R12, R64.reuse, R36, R12 ;  /* 0x00000024400c723c */ /* 0x040ff0000004180c */
[C---:B------:R-:W-:Y:S01]  /*2800*/  HMMA.16816.F32.BF16 R8, R64.reuse, R38, R8 ;  /* 0x000000264008723c */ /* 0x040fe20000041808 */
[----:B------:R-:W2:Y:S07]  /*2810*/  LDSM.16.M88.4 R36, [R192+0x2800] ;  /* 0x00280000c024783b */ /* 0x000eae0000000200 */
[C---:B-----5:R-:W-:Y:S08]  /*2820*/  HMMA.16816.F32.BF16 R44, R64.reuse, R68, R44 ;  /* 0x00000044402c723c */ /* 0x060ff0000004182c */
        /* <DEDUP_REMOVED lines=27> */
[----:B------:R-:W-:Y:S07]  /*29e0*/  LDSM.16.M88.4 R60, [R200+0xa900] ;  /* 0x00a90000c83c783b */ /* 0x000fee0000000200 */
[C---:B-1----:R-:W-:Y:S08]  /*29f0*/  HMMA.16816.F32.BF16 R20, R64.reuse, R32, R20 ;  /* 0x000000204014723c */ /* 0x042ff00000041814 */
[C---:B------:R-:W-:Y:S08]  /*2a00*/  HMMA.16816.F32.BF16 R76, R64.reuse, R24, R76 ;  /* 0x00000018404c723c */ /* 0x040ff0000004184c */
[C---:B------:R-:W-:Y:S01]  /*2a10*/  HMMA.16816.F32.BF16 R72, R64.reuse, R26, R72 ;  /* 0x0000001a4048723c */ /* 0x040fe20000041848 */
[----:B------:R-:W1:Y:S07]  /*2a20*/  LDSM.16.M88.4 R24, [R204+0x5800] ;  /* 0x00580000cc18783b */ /* 0x000e6e0000000200 */
[C---:B------:R-:W-:Y:S01]  /*2a30*/  HMMA.16816.F32.BF16 R16, R64.reuse, R34, R16 ;  /* 0x000000224010723c */ /* 0x040fe20000041810 */
[----:B------:R-:W-:Y:S07]  /*2a40*/  LDSM.16.M88.4 R32, [R201+0x14100] ;  /* 0x01410000c920783b */ /* 0x000fee0000000200 */
[C---:B--2---:R-:W-:Y:S08]  /*2a50*/  HMMA.16816.F32.BF16 R12, R64.reuse, R28, R12 ;  /* 0x0000001c400c723c */ /* 0x044ff0000004180c */
[C---:B------:R-:W-:Y:S01]  /*2a60*/  HMMA.16816.F32.BF16 R8, R64.reuse, R30, R8 ;  /* 0x0000001e4008723c */ /* 0x040fe20000041808 */
[----:B------:R-:W2:Y:S07]  /*2a70*/  LDSM.16.M88.4 R28, [R200+0xa100] ;  /* 0x00a10000c81c783b */ /* 0x000eae0000000200 */
[C---:B---3--:R-:W-:Y:S08]  /*2a80*/  HMMA.16816.F32.BF16 R44, R64.reuse, R80, R44 ;  /* 0x00000050402c723c */ /* 0x048ff0000004182c */
[----:B------:R-:W-:Y:S01]  /*2a90*/  HMMA.16816.F32.BF16 R40, R64, R82, R40 ;  /* 0x000000524028723c */ /* 0x000fe20000041828 */
[----:B------:R-:W-:Y:S07]  /*2aa0*/  LDSM.16.M88.4 R64, [R200+0xb900] ;  /* 0x00b90000c840783b */ /* 0x000fee0000000200 */
[C---:B----4-:R-:W-:Y:S08]  /*2ab0*/  HMMA.16816.F32.BF16 R20, R52.reuse, R48, R20 ;  /* 0x000000303414723c */ /* 0x050ff00000041814 */
[C---:B------:R-:W-:Y:S01]  /*2ac0*/  HMMA.16816.F32.BF16 R16, R52.reuse, R50, R16 ;  /* 0x000000323410723c */ /* 0x040fe20000041810 */
[----:B------:R-:W-:Y:S07]  /*2ad0*/  LDSM.16.M88.4 R48, [R192+0x4000] ;  /* 0x00400000c030783b */ /* 0x000fee0000000200 */
[C---:B------:R-:W-:Y:S08]  /*2ae0*/  HMMA.16816.F32.BF16 R76, R52.reuse, R56, R76 ;  /* 0x00000038344c723c */ /* 0x040ff0000004184c */
[C---:B------:R-:W-:Y:S01]  /*2af0*/  HMMA.16816.F32.BF16 R72, R52.reuse, R58, R72 ;  /* 0x0000003a3448723c */ /* 0x040fe20000041848 */
[----:B------:R-:W3:Y:S07]  /*2b00*/  LDSM.16.M88.4 R56, [R200+0xb100] ;  /* 0x00b10000c838783b */ /* 0x000eee0000000200 */
[C---:B------:R-:W-:Y:S08]  /*2b10*/  HMMA.16816.F32.BF16 R12, R52.reuse, R36, R12 ;  /* 0x00000024340c723c */ /* 0x040ff0000004180c */
[C---:B------:R-:W-:Y:S01]  /*2b20*/  HMMA.16816.F32.BF16 R8, R52.reuse, R38, R8 ;  /* 0x000000263408723c */ /* 0x040fe20000041808 */
[----:B------:R-:W4:Y:S07]  /*2b30*/  LDSM.16.M88.4 R36, [R199+0x14100] ;  /* 0x01410000c724783b */ /* 0x000f2e0000000200 */
[C---:B-1----:R-:W-:Y:S08]  /*2b40*/  HMMA.16816.F32.BF16 R44, R52.reuse, R24, R44 ;  /* 0x00000018342c723c */ /* 0x042ff0000004182c */
[----:B------:R-:W-:Y:S01]  /*2b50*/  HMMA.16816.F32.BF16 R40, R52, R26, R40 ;  /* 0x0000001a3428723c */ /* 0x000fe20000041828 */
[----:B------:R-:W1:Y:S07]  /*2b60*/  LDSM.16.M88.4 R24, [R192+0x4800] ;  /* 0x00480000c018783b */ /* 0x000e6e0000000200 */
[C---:B--2---:R-:W-:Y:S08]  /*2b70*/  HMMA.16816.F32.BF16 R20, R32.reuse, R28, R20 ;  /* 0x0000001c2014723c */ /* 0x044ff00000041814 */
[C---:B------:R-:W-:Y:S01]  /*2b80*/  HMMA.16816.F32.BF16 R16, R32.reuse, R30, R16 ;  /* 0x0000001e2010723c */ /* 0x040fe20000041810 */
[----:B------:R-:W2:Y:S07]  /*2b90*/  LDSM.16.M88.4 R28, [R192+0x5000] ;  /* 0x00500000c01c783b */ /* 0x000eae0000000200 */
[C---:B------:R-:W-:Y:S08]  /*2ba0*/  HMMA.16816.F32.BF16 R12, R32.reuse, R60, R12 ;  /* 0x0000003c200c723c */ /* 0x040ff0000004180c */
[C---:B------:R-:W-:Y:S08]  /*2bb0*/  HMMA.16816.F32.BF16 R8, R32.reuse, R62, R8 ;  /* 0x0000003e2008723c */ /* 0x040ff00000041808 */
[----:B---3--:R-:W-:Y:S08]  /*2bc0*/  HMMA.16816.F32.BF16 R76, R32, R56, R76 ;  /* 0x00000038204c723c */ /* 0x008ff0000004184c */
[----:B----4-:R-:W-:Y:S08]  /*2bd0*/  HMMA.16816.F32.BF16 R20, R36, R48, R20 ;  /* 0x000000302414723c */ /* 0x010ff00000041814 */
[----:B------:R-:W-:Y:S08]  /*2be0*/  HMMA.16816.F32.BF16 R72, R32, R58, R72 ;  /* 0x0000003a2048723c */ /* 0x000ff00000041848 */
[C---:B-1----:R-:W-:Y:S08]  /*2bf0*/  HMMA.16816.F32.BF16 R12, R36.reuse, R24, R12 ;  /* 0x00000018240c723c */ /* 0x042ff0000004180c */
[----:B------:R-:W-:Y:S01]  /*2c00*/  HMMA.16816.F32.BF16 R8, R36, R26, R8 ;  /* 0x0000001a2408723c */ /* 0x000fe20000041808 */
[----:B------:R-:W1:Y:S01]  /*2c10*/  LDSM.16.M88.4 R24, [R192+0x5800] ;  /* 0x00580000c018783b */ /* 0x000e620000000200 */
[----:B------:R-:W-:Y:S01]  /*2c20*/  FMUL.FTZ R0, R20, c[0x0][0x320] ;  /* 0x0000c80014007a20 */ /* 0x000fe20000410000 */
[----:B------:R-:W-:-:S04]  /*2c30*/  DEPBAR.LE SB0, 0x0 ;  /* 0x000080000000791a */ /* 0x000fc80000000000 */
[----:B------:R-:W-:Y:S01]  /*2c40*/  FMUL.FTZ R20, R22, c[0x0][0x320] ;  /* 0x0000c80016147a20 */ /* 0x000fe20000410000 */
[----:B--2---:R-:W-:Y:S01]  /*2c50*/  HMMA.16816.F32.BF16 R76, R36, R28, R76 ;  /* 0x0000001c244c723c */ /* 0x004fe2000004184c */
[----:B------:R-:W-:Y:S01]  /*2c60*/  IMAD.IADD R22, R84, 0x1, -R85 ;  /* 0x0000000154167824 */ /* 0x000fe200078e0a55 */
[----:B------:R-:W2:Y:S01]  /*2c70*/  MUFU.TANH R0, R0 ;  /* 0x0000000000007308 */ /* 0x000ea20000002400 */
[----:B------:R-:W-:-:S04]  /*2c80*/  FMUL.FTZ R21, R21, c[0x0][0x320] ;  /* 0x0000c80015157a20 */ /* 0x000fc80000410000 */
[----:B------:R-:W-:Y:S01]  /*2c90*/  SHF.R.S32.HI R28, RZ, 0x1f, R7 ;  /* 0x0000001fff1c7819 */ /* 0x000fe20000011407 */
[C---:B------:R-:W-:Y:S01]  /*2ca0*/  HMMA.16816.F32.BF16 R44, R32.reuse, R64, R44 ;  /* 0x00000040202c723c */ /* 0x040fe2000004182c */
[----:B------:R-:W-:Y:S01]  /*2cb0*/  LEA.HI R29, R87, R84, RZ, 0x2 ;  /* 0x00000054571d7211 */ /* 0x000fe200078f10ff */
[----:B------:R-:W-:Y:S01]  /*2cc0*/  FMUL.FTZ R12, R12, c[0x0][0x320] ;  /* 0x0000c8000c0c7a20 */ /* 0x000fe20000410000 */
[----:B------:R-:W-:Y:S01]  /*2cd0*/  LEA.HI R28, R28, R7, RZ, 0x3 ;  /* 0x000000071c1c7211 */ /* 0x000fe200078f18ff */
[----:B------:R-:W-:Y:S01]  /*2ce0*/  FMUL.FTZ R13, R13, c[0x0][0x320] ;  /* 0x0000c8000d0d7a20 */ /* 0x000fe20000410000 */
[----:B------:R-:W-:Y:S01]  /*2cf0*/  LOP3.LUT R29, R29, 0xfffffffc, RZ, 0xc0, !PT ;  /* 0xfffffffc1d1d7812 */ /* 0x000fe200078ec0ff */
[----:B------:R-:W3:Y:S01]  /*2d00*/  MUFU.TANH R21, R21 ;  /* 0x0000001500157308 */ /* 0x000ee20000002400 */
[----:B------:R-:W-:Y:S01]  /*2d10*/  LOP3.LUT R28, R28, 0xffffff8, RZ, 0xc0, !PT ;  /* 0x0ffffff81c1c7812 */ /* 0x000fe200078ec0ff */
[----:B------:R-:W-:Y:S01]  /*2d20*/  HMMA.16816.F32.BF16 R40, R32, R66, R40 ;  /* 0x000000422028723c */ /* 0x000fe20000041828 */
[----:B------:R-:W-:-:S02]  /*2d30*/  FMUL.FTZ R9, R9, c[0x0][0x320] ;  /* 0x0000c80009097a20 */ /* 0x000fc40000410000 */
[----:B------:R-:W-:Y:S01]  /*2d40*/  IMAD.IADD R84, R84, 0x1, -R29 ;  /* 0x0000000154547824 */ /* 0x000fe200078e0a1d */
[----:B------:R-:W-:Y:S02]  /*2d50*/  SHF.R.S32.HI R29, RZ, 0x1f, R22 ;  /* 0x0000001fff1d7819 */ /* 0x000fe40000011416 */
[----:B------:R-:W4:Y:S01]  /*2d60*/  MUFU.TANH R20, R20 ;  /* 0x0000001400147308 */ /* 0x000f220000002400 */
[----:B------:R-:W-:Y:S01]  /*2d70*/  @P5 IMAD.WIDE.U32 R32, R5, UR5, R216 ;  /* 0x0000000505205c25 */ /* 0x000fe2000f8e00d8 */
[----:B------:R-:W-:Y:S01]  /*2d80*/  @UP0 UIMAD UR5, UR20, UR5, URZ ;  /* 0x00000005140502a4 */ /* 0x000fe2000f8e023f */
[C---:B------:R-:W-:Y:S02]  /*2d90*/  HMMA.16816.F32.BF16 R72, R36.reuse, R30, R72 ;  /* 0x0000001e2448723c */ /* 0x040fe40000041848 */
[----:B------:R-:W-:Y:S01]  /*2da0*/  IMAD.IADD R5, R7, 0x1, -R28 ;  /* 0x0000000107057824 */ /* 0x000fe200078e0a1c */
[----:B------:R-:W-:Y:S01]  /*2db0*/  @UP0 UIMAD UR4, UR4, UR21, UR5 ;  /* 0x00000015040402a4 */ /* 0x000fe2000f8e0205 */
[----:B------:R-:W-:Y:S01]  /*2dc0*/  FMUL.FTZ R7, R8, c[0x0][0x320] ;  /* 0x0000c80008077a20 */ /* 0x000fe20000410000 */
[----:B------:R-:W-:Y:S01]  /*2dd0*/  LEA.HI R8, R29, R22, RZ, 0x2 ;  /* 0x000000161d087211 */ /* 0x000fe200078f10ff */
[----:B------:R-:W-:Y:S01]  /*2de0*/  FMUL.FTZ R76, R76, c[0x0][0x320] ;  /* 0x0000c8004c4c7a20 */ /* 0x000fe20000410000 */
[----:B------:R-:W-:Y:S01]  /*2df0*/  LEA.HI R31, R84, R84, RZ, 0x1 ;  /* 0x00000054541f7211 */ /* 0x000fe200078f08ff */
[----:B------:R-:W-:Y:S01]  /*2e00*/  HMMA.16816.F32.BF16 R16, R36, R50, R16 ;  /* 0x000000322410723c */ /* 0x000fe20000041810 */
[----:B------:R-:W-:Y:S01]  /*2e10*/  @P5 LEA R28, P0, R32, c[0x0][0x1c8], 0x1 ;  /* 0x00007200201c5a11 */ /* 0x000fe200078008ff */
[----:B------:R-:W-:Y:S01]  /*2e20*/  FMUL.FTZ R77, R77, c[0x0][0x320] ;  /* 0x0000c8004d4d7a20 */ /* 0x000fe20000410000 */
[----:B------:R-:W-:Y:S01]  /*2e30*/  LOP3.LUT R31, R31, 0x1ffffffe, RZ, 0xc0, !PT ;  /* 0x1ffffffe1f1f7812 */ /* 0x000fe200078ec0ff */
[----:B------:R-:W2:Y:S01]  /*2e40*/  MUFU.TANH R12, R12 ;  /* 0x0000000c000c7308 */ /* 0x000ea20000002400 */
[----:B------:R-:W-:-:S02]  /*2e50*/  LEA.HI.SX32 R30, R8, UR7, 0x1e ;  /* 0x00000007081e7c11 */ /* 0x000fc4000f8ff2ff */
[----:B------:R-:W-:Y:S01]  /*2e60*/  @P5 IADD3 R29, R33, UR4, RZ ;  /* 0x00000004211d5c10 */ /* 0x000fe2000fffe0ff */
[----:B------:R-:W-:Y:S01]  /*2e70*/  IMAD.IADD R31, R84, 0x1, -R31 ;  /* 0x00000001541f7824 */ /* 0x000fe200078e0a1f */
[C---:B-1----:R-:W-:Y:S01]  /*2e80*/  HMMA.16816.F32.BF16 R44, R36.reuse, R24, R44 ;  /* 0x00000018242c723c */ /* 0x042fe2000004182c */
[----:B------:R-:W-:Y:S01]  /*2e90*/  IMAD R30, R5, 0x10, R30 ;  /* 0x00000010051e7824 */ /* 0x000fe200078e021e */
[----:B------:R-:W-:Y:S01]  /*2ea0*/  @P5 LEA.HI.X R29, R32, c[0x0][0x1cc], R29, 0x1, P0 ;  /* 0x00007300201d5a11 */ /* 0x000fe200000f0c1d */
[----:B------:R1:W1:Y:S01]  /*2eb0*/  MUFU.TANH R5, R9 ;  /* 0x0000000900057308 */ /* 0x0002620000002400 */
[----:B------:R-:W-:Y:S01]  /*2ec0*/  PLOP3.LUT P0, PT, PT, PT, UP2, 0x80, 0x0 ;  /* 0x000000000000781c */ /* 0x000fe20003f0f028 */
[----:B------:R-:W-:Y:S01]  /*2ed0*/  IMAD R212, R31, 0x8, R30 ;  /* 0x000000081fd47824 */ /* 0x000fe200078e021e */
[----:B------:R-:W-:Y:S01]  /*2ee0*/  LOP3.LUT R213, R8, 0x7ffffffc, RZ, 0xc0, !PT ;  /* 0x7ffffffc08d57812 */ /* 0x000fe200078ec0ff */
[----:B------:R-:W-:Y:S01]  /*2ef0*/  BAR.SYNC.DEFER_BLOCKING 0x0 ;  /* 0x0000000000007b1d */ /* 0x000fe20000010000 */
[----:B------:R-:W-:Y:S01]  /*2f00*/  HMMA.16816.F32.BF16 R40, R36, R26, R40 ;  /* 0x0000001a2428723c */ /* 0x000fe20000041828 */
[----:B------:R-:W-:-:S02]  /*2f10*/  IMAD.MOV.U32 R8, RZ, RZ, R212 ;  /* 0x000000ffff087224 */ /* 0x000fc400078e00d4 */
[----:B------:R-:W-:Y:S02]  /*2f20*/  IMAD.IADD R213, R22, 0x1, -R213 ;  /* 0x0000000116d57824 */ /* 0x000fe400078e0ad5 */
[----:B------:R-:W-:Y:S01]  /*2f30*/  ULDC UR4, c[0x0][0x1d0] ;  /* 0x0000740000047ab9 */ /* 0x000fe20000000800 */
[----:B------:R-:W-:Y:S01]  /*2f40*/  IMAD.U32 R31, RZ, RZ, UR12 ;  /* 0x0000000cff1f7e24 */ /* 0x000fe2000f8e00ff */
[----:B------:R-:W-:Y:S01]  /*2f50*/  UIADD3 UR4, -UR14, UR4, UR19 ;  /* 0x000000040e047290 */ /* 0x000fe2000fffe113 */
[----:B------:R-:W-:Y:S01]  /*2f60*/  IMAD.SHL.U32 R213, R213, 0x2, RZ ;  /* 0x00000002d5d57824 */ /* 0x000fe200078e00ff */
[----:B------:R-:W2:Y:S01]  /*2f70*/  MUFU.TANH R13, R13 ;  /* 0x0000000d000d7308 */ /* 0x000ea20000002400 */
[----:B------:R-:W-:Y:S01]  /*2f80*/  FMUL.FTZ R17, R17, c[0x0][0x320] ;  /* 0x0000c80011117a20 */ /* 0x000fe20000410000 */
[----:B------:R-:W-:Y:S01]  /*2f90*/  @P5 LEA R24, P6, R31, R28, 0x1 ;  /* 0x0000001c1f185211 */ /* 0x000fe200078c08ff */
[----:B-1----:R-:W-:Y:S01]  /*2fa0*/  @P4 IMAD.HI.U32 R9, R212, c[0x0][0x2c8], RZ ;  /* 0x0000b200d4094a27 */ /* 0x002fe200078e00ff */
[----:B------:R-:W-:-:S02]  /*2fb0*/  ULDC UR14, c[0x0][0x324] ;  /* 0x0000c900000e7ab9 */ /* 0x000fc40000000800 */
[----:B------:R-:W-:Y:S01]  /*2fc0*/  ULOP3.LUT UR14, URZ, UR14, URZ, 0x33, !UPT ;  /* 0x0000000e3f0e7292 */ /* 0x000fe2000f8e333f */
[----:B------:R-:W-:Y:S01]  /*2fd0*/  IMAD.U32 R26, RZ, RZ, UR4 ;  /* 0x00000004ff1a7e24 */ /* 0x000fe2000f8e00ff */
[----:B------:R-:W-:Y:S01]  /*2fe0*/  @P0 SHF.R.U32.HI R8, RZ, c[0x0][0x2cc], R9 ;  /* 0x0000b300ff080a19 */ /* 0x000fe20000011609 */
[----:B------:R-:W-:Y:S01]  /*2ff0*/  FMUL.FTZ R16, R16, c[0x0][0x320] ;  /* 0x0000c80010107a20 */ /* 0x000fe20000410000 */
[----:B------:R-:W-:Y:S01]  /*3000*/  PLOP3.LUT P0, PT, PT, PT, UP1, 0x40, 0x0 ;  /* 0x000000000000781c */ /* 0x000fe20003f0e818 */
[----:B------:R-:W-:Y:S01]  /*3010*/  IMAD.U32 R30, RZ, RZ, UR12 ;  /* 0x0000000cff1e7e24 */ /* 0x000fe2000f8e00ff */
[----:B------:R-:W-:Y:S01]  /*3020*/  IADD3 R26, R26, -c[0x0][0x168], -R213 ;  /* 0x80005a001a1a7a10 */ /* 0x000fe20007ffe8d5 */
[----:B------:R-:W1:Y:S01]  /*3030*/  SHFL.IDX PT, R9, R8, RZ, 0x1c1f ;  /* 0x001c1fff08097589 */ /* 0x000e6200000e0000 */
[----:B------:R-:W-:Y:S01]  /*3040*/  IMAD.U32 R25, RZ, RZ, UR11 ;  /* 0x0000000bff197e24 */ /* 0x000fe2000f8e00ff */
[----:B------:R-:W1:Y:S01]  /*3050*/  MUFU.TANH R17, R17 ;  /* 0x0000001100117308 */ /* 0x000e620000002400 */
[----:B------:R-:W-:Y:S01]  /*3060*/  FMUL.FTZ R72, R72, c[0x0][0x320] ;  /* 0x0000c80048487a20 */ /* 0x000fe20000410000 */
[----:B------:R-:W-:Y:S01]  /*3070*/  @!PT LDS RZ, [RZ] ;  /* 0x00000000fffff984 */ /* 0x000fe20000000800 */
[----:B------:R-:W-:Y:S01]  /*3080*/  @!PT LDS RZ, [RZ] ;  /* 0x00000000fffff984 */ /* 0x000fe20000000800 */
[----:B------:R5:W-:Y:S01]  /*3090*/  @P5 LDGSTS.E.BYPASS.LTC128B.128 [R207+0x6100], [R28.64], !P3 ;  /* 0x061000001ccf5fae */ /* 0x000be2000d901d50 */
[----:B------:R-:W-:Y:S01]  /*30a0*/  FMUL.FTZ R73, R73, c[0x0][0x320] ;  /* 0x0000c80049497a20 */ /* 0x000fe20000410000 */
[----:B------:R-:W-:Y:S01]  /*30b0*/  @P5 LEA.HI.X R25, R30, R29, R25, 0x1, P6 ;  /* 0x0000001d1e195211 */ /* 0x000fe200030f0c19 */
[----:B------:R-:W-:Y:S01]  /*30c0*/  FMUL.FTZ R44, R44, c[0x0][0x320] ;  /* 0x0000c8002c2c7a20 */ /* 0x000fe20000410000 */
[----:B------:R-:W-:Y:S01]  /*30d0*/  IADD3 R27, R26, c[0x0][0x328], RZ ;  /* 0x0000ca001a1b7a10 */ /* 0x000fe20007ffe0ff */
[----:B------:R-:W-:Y:S01]  /*30e0*/  FMUL.FTZ R45, R45, c[0x0][0x320] ;  /* 0x0000c8002d2d7a20 */ /* 0x000fe20000410000 */
[----:B------:R-:W2:Y:S01]  /*30f0*/  MUFU.TANH R16, R16 ;  /* 0x0000001000107308 */ /* 0x000ea20000002400 */
[----:B------:R-:W-:Y:S01]  /*3100*/  FMUL.FTZ R40, R40, c[0x0][0x320] ;  /* 0x0000c80028287a20 */ /* 0x000fe20000410000 */
[----:B------:R5:W-:Y:S01]  /*3110*/  @P5 LDGSTS.E.BYPASS.LTC128B.128 [R207+0x8100], [R28.64+0x80], !P2 ;  /* 0x081000801ccf5fae */ /* 0x000be2000d101d50 */
[----:B------:R-:W-:Y:S01]  /*3120*/  FMUL.FTZ R41, R41, c[0x0][0x320] ;  /* 0x0000c80029297a20 */ /* 0x000fe20000410000 */
[----:B------:R-:W-:-:S02]  /*3130*/  IADD3 R26, R26, UR14, RZ ;  /* 0x0000000e1a1a7c10 */ /* 0x000fc4000fffe0ff */
[----:B------:R5:W-:Y:S02]  /*3140*/  @P5 LDGSTS.E.BYPASS.LTC128B.128 [R207+0xa100], [R28.64+0x100], !P1 ;  /* 0x0a1001001ccf5fae */ /* 0x000be4000c901d50 */
[----:B------:R-:W2:Y:S02]  /*3150*/  MUFU.TANH R7, R7 ;  /* 0x0000000700077308 */ /* 0x000ea40000002400 */
[----:B------:R2:W-:Y:S04]  /*3160*/  @P5 LDGSTS.E.BYPASS.LTC128B.128 [R207+0x7100], [R24.64], !P3 ;  /* 0x0710000018cf5fae */ /* 0x0005e8000d901d50 */
[----:B------:R2:W-:Y:S01]  /*3170*/  @P5 LDGSTS.E.BYPASS.LTC128B.128 [R207+0x9100], [R24.64+0x80], !P2 ;  /* 0x0910008018cf5fae */ /* 0x0005e2000d101d50 */
[--C-:B-1----:R-:W-:Y:S01]  /*3180*/  IMAD.IADD R22, R27, 0x1, R9.reuse ;  /* 0x000000011b167824 */ /* 0x102fe200078e0209 */
[----:B------:R1:W1:Y:S02]  /*3190*/  MUFU.TANH R155, R76 ;  /* 0x0000004c009b7308 */ /* 0x0002640000002400 */
[----:B------:R2:W-:Y:S04]  /*31a0*/  @P5 LDGSTS.E.BYPASS.LTC128B.128 [R207+0xb100], [R24.64+0x100], !P1 ;  /* 0x0b10010018cf5fae */ /* 0x0005e8000c901d50 */
[----:B------:R-:W0:Y:S02]  /*31b0*/  LDGDEPBAR ;  /* 0x00000000000079af */ /* 0x000e240000000000 */
[----:B------:R1:W1:Y:S08]  /*31c0*/  MUFU.TANH R163, R77 ;  /* 0x0000004d00a37308 */ /* 0x0002700000002400 */
[----:B------:R1:W1:Y:S01]  /*31d0*/  MUFU.TANH R161, R72 ;  /* 0x0000004800a17308 */ /* 0x0002620000002400 */
[----:B-----5:R-:W-:-:S07]  /*31e0*/  IMAD.IADD R28, R26, 0x1, R9 ;  /* 0x000000011a1c7824 */ /* 0x020fce00078e0209 */
[----:B------:R1:W1:Y:S01]  /*31f0*/  MUFU.TANH R157, R73 ;  /* 0x00000049009d7308 */ /* 0x0002620000002400 */
[----:B--2---:R-:W-:-:S07]  /*3200*/  IADD3 R25, -R213, c[0x0][0x1d0], -R6 ;  /* 0x00007400d5197a10 */ /* 0x004fce0007ffe906 */
[----:B------:R2:W1:Y:S01]  /*3210*/  MUFU.TANH R167, R44 ;  /* 0x0000002c00a77308 */ /* 0x0004620000002400 */
[----:B------:R-:W-:-:S07]  /*3220*/  IMNMX R29, R22, R25, PT ;  /* 0x00000019161d7217 */ /* 0x000fce0003800200 */
[----:B------:R2:W1:Y:S08]  /*3230*/  MUFU.TANH R165, R45 ;  /* 0x0000002d00a57308 */ /* 0x0004700000002400 */
[----:B------:R2:W1:Y:S08]  /*3240*/  MUFU.TANH R143, R40 ;  /* 0x00000028008f7308 */ /* 0x0004700000002400 */
[----:B------:R2:W1:Y:S01]  /*3250*/  MUFU.TANH R141, R41 ;  /* 0x00000029008d7308 */ /* 0x0004620000002400 */
[----:B------:R-:W-:Y:S05]  /*3260*/  @P0 BRA `(.L_x_351) ;  /* 0x0000018000000947 */ /* 0x000fea0003800000 */
[----:B---34-:R-:W-:Y:S01]  /*3270*/  IADD3 R9, R9, c[0x0][0x1d0], RZ ;  /* 0x0000740009097a10 */ /* 0x018fe20007ffe0ff */
[----:B------:R-:W-:Y:S03]  /*3280*/  BSSY B0, `(.L_x_352) ;  /* 0x0000011000007945 */ /* 0x000fe60003800000 */
[----:B------:R-:W-:-:S04]  /*3290*/  IADD3 R31, R9, -c[0x0][0x168], RZ ;  /* 0x80005a00091f7a10 */ /* 0x000fc80007ffe0ff */
[----:B------:R-:W-:-:S13]  /*32a0*/  ISETP.GT.AND P0, PT, R31, -0x1, PT ;  /* 0xffffffff1f00780c */ /* 0x000fda0003f04270 */
[----:B------:R-:W-:Y:S05]  /*32b0*/  @P0 BRA `(.L_x_353) ;  /* 0x0000008000000947 */ /* 0x000fea0003800000 */
[----:B------:R-:W-:Y:S01]  /*32c0*/  ULDC UR4, c[0x0][0x32c] ;  /* 0x0000cb0000047ab9 */ /* 0x000fe20000000800 */
[----:B------:R-:W-:Y:S01]  /*32d0*/  LOP3.LUT R22, RZ, R31, RZ, 0x33, !PT ;  /* 0x0000001fff167212 */ /* 0x000fe200078e33ff */
[----:B------:R-:W-:-:S06]  /*32e0*/  UISETP.NE.AND UP0, UPT, UR19, UR4, UPT ;  /* 0x000000041300728c */ /* 0x000fcc000bf05270 */
[----:B------:R-:W-:-:S13]  /*32f0*/  PLOP3.LUT P0, PT, PT, PT, UP0, 0x80, 0x0 ;  /* 0x000000000000781c */ /* 0x000fda0003f0f008 */
[----:B------:R-:W-:-:S05]  /*3300*/  @P0 IMAD.HI.U32 R9, R22, c[0x0][0x330], RZ ;  /* 0x0000cc0016090a27 */ /* 0x000fca00078e00ff */
[----:B------:R-:W-:-:S04]  /*3310*/  @P0 SHF.R.U32.HI R22, RZ, c[0x0][0x334], R9 ;  /* 0x0000cd00ff160a19 */ /* 0x000fc80000011609 */
[----:B------:R-:W-:Y:S01]  /*3320*/  LOP3.LUT R31, RZ, R22, RZ, 0x33, !PT ;  /* 0x00000016ff1f7212 */ /* 0x000fe200078e33ff */
[----:B------:R-:W-:Y:S05]  /*3330*/  BRA `(.L_x_354) ;  /* 0x0000005000007947 */ /* 0x000fea0003800000 */
.L_x_353:
[----:B------:R-:W-:Y:S02]  /*3340*/  ULDC UR4, c[0x0][0x32c] ;  /* 0x0000cb0000047ab9 */ /* 0x000fe40000000800 */
[----:B------:R-:W-:-:S06]  /*3350*/  UISETP.NE.AND UP0, UPT, UR19, UR4, UPT ;  /* 0x000000041300728c */ /* 0x000fcc000bf05270 */
[----:B------:R-:W-:-:S13]  /*3360*/  PLOP3.LUT P0, PT, PT, PT, UP0, 0x80, 0x0 ;  /* 0x000000000000781c */ /* 0x000fda0003f0f008 */
[----:B------:R-:W-:-:S05]  /*3370*/  @P0 IMAD.HI.U32 R9, R31, c[0x0][0x330], RZ ;  /* 0x0000cc001f090a27 */ /* 0x000fca00078e00ff */
[----:B------:R-:W-:Y:S02]  /*3380*/  @P0 SHF.R.U32.HI R31, RZ, c[0x0][0x334], R9 ;  /* 0x0000cd00ff1f0a19 */ /* 0x000fe40000011609 */
.L_x_354:
[----:B------:R-:W-:Y:S05]  /*3390*/  BSYNC B0 ;  /* 0x0000000000007941 */ /* 0x000fea0003800000 */
.L_x_352:
[----:B------:R-:W-:-:S04]  /*33a0*/  IMAD R22, R31, c[0x0][0x32c], -R6 ;  /* 0x0000cb001f167a24 */ /* 0x000fc800078e0a06 */
[----:B------:R-:W-:-:S05]  /*33b0*/  IMAD.IADD R9, R22, 0x1, -R213 ;  /* 0x0000000116097824 */ /* 0x000fca00078e0ad5 */
[----:B------:R-:W-:Y:S02]  /*33c0*/  IADD3 R22, R9, c[0x0][0x32c], RZ ;  /* 0x0000cb0009167a10 */ /* 0x000fe40007ffe0ff */
[----:B------:R-:W-:Y:S02]  /*33d0*/  IMNMX R28, R28, R9, !PT ;  /* 0x000000091c1c7217 */ /* 0x000fe40007800200 */
[----:B------:R-:W-:Y:S02]  /*33e0*/  IMNMX R29, R29, R22, PT ;  /* 0x000000161d1d7217 */ /* 0x000fe40003800200 */
.L_x_351:
[----:B---34-:R-:W-:Y:S01]  /*33f0*/  ISETP.LT.AND P0, PT, RZ, UR13, PT ;  /* 0x0000000dff007c0c */ /* 0x018fe2000bf01270 */
[----:B------:R-:W-:Y:S01]  /*3400*/  FMUL.FTZ R18, R18, c[0x0][0x320] ;  /* 0x0000c80012127a20 */ /* 0x000fe20000410000 */
[----:B------:R-:W3:Y:S01]  /*3410*/  SHFL.IDX PT, R8, R8, 0x1, 0x1c1f ;  /* 0x003c1f0008087f89 */ /* 0x000ee200000e0000 */
[----:B------:R-:W-:Y:S01]  /*3420*/  FMUL.FTZ R11, R11, c[0x0][0x320] ;  /* 0x0000c8000b0b7a20 */ /* 0x000fe20000410000 */
[C---:B------:R-:W-:Y:S01]  /*3430*/  ISETP.GT.AND P4, PT, R28.reuse, 0x1, P0 ;  /* 0x000000011c00780c */ /* 0x040fe20000784270 */
[----:B------:R4:W2:Y:S01]  /*3440*/  MUFU.TANH R24, R18 ;  /* 0x0000001200187308 */ /* 0x0008a20000002400 */
[C---:B------:R-:W-:Y:S01]  /*3450*/  ISETP.GT.AND P5, PT, R28.reuse, RZ, P0 ;  /* 0x000000ff1c00720c */ /* 0x040fe200007a4270 */
[----:B------:R-:W-:Y:S01]  /*3460*/  FMUL.FTZ R22, R19, c[0x0][0x320] ;  /* 0x0000c80013167a20 */ /* 0x000fe20000410000 */
[----:B------:R-:W-:Y:S01]  /*3470*/  ISETP.LT.OR P4, PT, R29, 0x2, P4 ;  /* 0x000000021d00780c */ /* 0x000fe20002781670 */
[----:B------:R-:W-:Y:S01]  /*3480*/  FMUL.FTZ R15, R15, c[0x0][0x320] ;  /* 0x0000c8000f0f7a20 */ /* 0x000fe20000410000 */
[----:B------:R-:W-:Y:S01]  /*3490*/  ISETP.LT.OR P5, PT, R29, 0x1, P5 ;  /* 0x000000011d00780c */ /* 0x000fe20002fa1670 */
[----:B------:R-:W-:Y:S01]  /*34a0*/  FMUL.FTZ R30, R23, c[0x0][0x320] ;  /* 0x0000c800171e7a20 */ /* 0x000fe20000410000 */
[----:B------:R-:W-:Y:S01]  /*34b0*/  FSEL R21, R21, -INF , !P4 ;  /* 0xff80000015157808 */ /* 0x000fe20006000000 */
[----:B------:R5:W1:Y:S01]  /*34c0*/  MUFU.TANH R19, R11 ;  /* 0x0000000b00137308 */ /* 0x000a620000002400 */
[----:B------:R-:W-:Y:S01]  /*34d0*/  ISETP.GT.AND P4, PT, R28, 0x10, P0 ;  /* 0x000000101c00780c */ /* 0x000fe20000784270 */
[----:B------:R-:W-:Y:S01]  /*34e0*/  FMUL.FTZ R10, R10, c[0x0][0x320] ;  /* 0x0000c8000a0a7a20 */ /* 0x000fe20000410000 */
[----:B------:R-:W-:Y:S01]  /*34f0*/  ISETP.GT.AND P6, PT, R28, 0x8, P0 ;  /* 0x000000081c00780c */ /* 0x000fe200007c4270 */
[----:B------:R-:W-:Y:S01]  /*3500*/  FMUL.FTZ R14, R14, c[0x0][0x320] ;  /* 0x0000c8000e0e7a20 */ /* 0x000fe20000410000 */
[C---:B------:R-:W-:Y:S01]  /*3510*/  ISETP.LT.OR P4, PT, R29.reuse, 0x11, P4 ;  /* 0x000000111d00780c */ /* 0x040fe20002781670 */
[----:B------:R-:W-:Y:S01]  /*3520*/  FMUL.FTZ R74, R74, c[0x0][0x320] ;  /* 0x0000c8004a4a7a20 */ /* 0x000fe20000410000 */
[----:B------:R-:W-:Y:S01]  /*3530*/  ISETP.LT.OR P6, PT, R29, 0x9, P6 ;  /* 0x000000091d00780c */ /* 0x000fe200037c1670 */
[----:B------:R1:W1:Y:S01]  /*3540*/  MUFU.TANH R23, R15 ;  /* 0x0000000f00177308 */ /* 0x0002620000002400 */
[----:B----4-:R-:W-:Y:S01]  /*3550*/  FSEL R18, R0, -INF , !P5 ;  /* 0xff80000000127808 */ /* 0x010fe20006800000 */
[----:B------:R-:W-:Y:S01]  /*3560*/  FMUL.FTZ R75, R75, c[0x0][0x320] ;  /* 0x0000c8004b4b7a20 */ /* 0x000fe20000410000 */
[----:B------:R-:W-:Y:S01]  /*3570*/  ISETP.GT.AND P5, PT, R28, 0x9, P0 ;  /* 0x000000091c00780c */ /* 0x000fe200007a4270 */
[----:B------:R-:W-:-:S02]  /*3580*/  FMUL.FTZ R46, R46, c[0x0][0x320] ;  /* 0x0000c8002e2e7a20 */ /* 0x000fc40000410000 */
[----:B------:R-:W-:Y:S01]  /*3590*/  FMUL.FTZ R47, R47, c[0x0][0x320] ;  /* 0x0000c8002f2f7a20 */ /* 0x000fe20000410000 */
[----:B------:R-:W-:Y:S01]  /*35a0*/  ISETP.LT.OR P5, PT, R29, 0xa, P5 ;  /* 0x0000000a1d00780c */ /* 0x000fe20002fa1670 */
[----:B------:R-:W-:Y:S01]  /*35b0*/  FMUL.FTZ R42, R42, c[0x0][0x320] ;  /* 0x0000c8002a2a7a20 */ /* 0x000fe20000410000 */
[----:B-----5:R-:W-:Y:S01]  /*35c0*/  FSEL R11, R12, -INF , !P4 ;  /* 0xff8000000c0b7808 */ /* 0x020fe20006000000 */
[----:B------:R-:W-:Y:S01]  /*35d0*/  FMUL.FTZ R43, R43, c[0x0][0x320] ;  /* 0x0000c8002b2b7a20 */ /* 0x000fe20000410000 */
[----:B------:R-:W-:Y:S01]  /*35e0*/  ISETP.GT.AND P4, PT, R28, 0x19, P0 ;  /* 0x000000191c00780c */ /* 0x000fe20000784270 */
[----:B------:R-:W-:Y:S01]  /*35f0*/  FMUL.FTZ R78, R78, c[0x0][0x320] ;  /* 0x0000c8004e4e7a20 */ /* 0x000fe20000410000 */
[----:B------:R-:W-:Y:S01]  /*3600*/  FSEL R17, R17, -INF , !P5 ;  /* 0xff80000011117808 */ /* 0x000fe20006800000 */
[----:B------:R-:W-:Y:S01]  /*3610*/  FMUL.FTZ R79, R79, c[0x0][0x320] ;  /* 0x0000c8004f4f7a20 */ /* 0x000fe20000410000 */
[----:B------:R-:W-:Y:S01]  /*3620*/  ISETP.LT.OR P4, PT, R29, 0x1a, P4 ;  /* 0x0000001a1d00780c */ /* 0x000fe20002781670 */
[----:B------:R-:W4:Y:S01]  /*3630*/  MUFU.TANH R22, R22 ;  /* 0x0000001600167308 */ /* 0x000f220000002400 */
[----:B-1----:R-:W-:Y:S01]  /*3640*/  FSEL R15, R16, -INF , !P6 ;  /* 0xff800000100f7808 */ /* 0x002fe20007000000 */
[----:B---3--:R-:W-:Y:S01]  /*3650*/  IMAD.IADD R0, R27, 0x1, R8 ;  /* 0x000000011b007824 */ /* 0x008fe200078e0208 */
[----:B------:R-:W-:-:S02]  /*3660*/  ISETP.GT.AND P6, PT, R28, 0x11, P0 ;  /* 0x000000111c00780c */ /* 0x000fc400007c4270 */
[C---:B------:R-:W-:Y:S02]  /*3670*/  ISETP.GT.AND P5, PT, R28.reuse, 0x18, P0 ;  /* 0x000000181c00780c */ /* 0x040fe400007a4270 */
[----:B------:R-:W-:Y:S01]  /*3680*/  FSEL R5, R5, -INF , !P4 ;  /* 0xff80000005057808 */ /* 0x000fe20006000000 */
[----:B------:R1:W3:Y:S01]  /*3690*/  MUFU.TANH R170, R74 ;  /* 0x0000004a00aa7308 */ /* 0x0002e20000002400 */
[----:B------:R-:W-:Y:S02]  /*36a0*/  ISETP.GT.AND P4, PT, R28, 0x28, P0 ;  /* 0x000000281c00780c */ /* 0x000fe40000784270 */
[C---:B------:R-:W-:Y:S02]  /*36b0*/  ISETP.LT.OR P6, PT, R29.reuse, 0x12, P6 ;  /* 0x000000121d00780c */ /* 0x040fe400037c1670 */
[C---:B------:R-:W-:Y:S02]  /*36c0*/  ISETP.LT.OR P5, PT, R29.reuse, 0x19, P5 ;  /* 0x000000191d00780c */ /* 0x040fe40002fa1670 */
[----:B------:R-:W-:Y:S01]  /*36d0*/  ISETP.LT.OR P4, PT, R29, 0x29, P4 ;  /* 0x000000291d00780c */ /* 0x000fe20002781670 */
[----:B------:R1:W1:Y:S01]  /*36e0*/  MUFU.TANH R164, R75 ;  /* 0x0000004b00a47308 */ /* 0x0002620000002400 */
[----:B------:R-:W-:-:S02]  /*36f0*/  FSEL R9, R13, -INF , !P6 ;  /* 0xff8000000d097808 */ /* 0x000fc40007000000 */
[----:B------:R-:W-:Y:S02]  /*3700*/  FSEL R7, R7, -INF , !P5 ;  /* 0xff80000007077808 */ /* 0x000fe40006800000 */
[C---:B------:R-:W-:Y:S02]  /*3710*/  ISETP.GT.AND P6, PT, R28.reuse, 0x20, P0 ;  /* 0x000000201c00780c */ /* 0x040fe400007c4270 */
[C---:B------:R-:W-:Y:S01]  /*3720*/  ISETP.GT.AND P5, PT, R28.reuse, 0x21, P0 ;  /* 0x000000211c00780c */ /* 0x040fe200007a4270 */
[----:B------:R-:W1:Y:S01]  /*3730*/  MUFU.TANH R10, R10 ;  /* 0x0000000a000a7308 */ /* 0x000e620000002400 */
[----:B------:R-:W-:Y:S02]  /*3740*/  FSEL R161, R161, -INF , !P4 ;  /* 0xff800000a1a17808 */ /* 0x000fe40006000000 */
[----:B------:R-:W-:Y:S02]  /*3750*/  ISETP.GT.AND P4, PT, R28, 0x31, P0 ;  /* 0x000000311c00780c */ /* 0x000fe40000784270 */
[----:B------:R-:W-:-:S02]  /*3760*/  ISETP.LT.OR P6, PT, R29, 0x21, P6 ;  /* 0x000000211d00780c */ /* 0x000fc400037c1670 */
[C---:B------:R-:W-:Y:S01]  /*3770*/  ISETP.LT.OR P5, PT, R29.reuse, 0x22, P5 ;  /* 0x000000221d00780c */ /* 0x040fe20002fa1670 */
[----:B------:R1:W1:Y:S01]  /*3780*/  MUFU.TANH R166, R46 ;  /* 0x0000002e00a67308 */ /* 0x0002620000002400 */
[----:B------:R-:W-:Y:S02]  /*3790*/  ISETP.LT.OR P4, PT, R29, 0x32, P4 ;  /* 0x000000321d00780c */ /* 0x000fe40002781670 */
[----:B------:R-:W-:Y:S02]  /*37a0*/  FSEL R155, R155, -INF , !P6 ;  /* 0xff8000009b9b7808 */ /* 0x000fe40007000000 */
[----:B------:R-:W-:Y:S02]  /*37b0*/  FSEL R163, R163, -INF , !P5 ;  /* 0xff800000a3a37808 */ /* 0x000fe40006800000 */
[C---:B------:R-:W-:Y:S01]  /*37c0*/  ISETP.GT.AND P6, PT, R28.reuse, 0x29, P0 ;  /* 0x000000291c00780c */ /* 0x040fe200007c4270 */
[----:B------:R1:W1:Y:S01]  /*37d0*/  MUFU.TANH R142, R47 ;  /* 0x0000002f008e7308 */ /* 0x0002620000002400 */
[----:B------:R-:W-:-:S02]  /*37e0*/  ISETP.GT.AND P5, PT, R28, 0x30, P0 ;  /* 0x000000301c00780c */ /* 0x000fc400007a4270 */
[----:B------:R-:W-:Y:S02]  /*37f0*/  FSEL R165, R165, -INF , !P4 ;  /* 0xff800000a5a57808 */ /* 0x000fe40006000000 */
[----:B------:R-:W-:Y:S02]  /*3800*/  PLOP3.LUT P4, PT, PT, PT, UP1, 0x40, 0x0 ;  /* 0x000000000000781c */ /* 0x000fe40003f8e818 */
[C---:B------:R-:W-:Y:S01]  /*3810*/  ISETP.LT.OR P6, PT, R29.reuse, 0x2a, P6 ;  /* 0x0000002a1d00780c */ /* 0x040fe200037c1670 */
[----:B------:R-:W1:Y:S01]  /*3820*/  MUFU.TANH R14, R14 ;  /* 0x0000000e000e7308 */ /* 0x000e620000002400 */
[----:B------:R-:W-:Y:S02]  /*3830*/  ISETP.LT.OR P5, PT, R29, 0x31, P5 ;  /* 0x000000311d00780c */ /* 0x000fe40002fa1670 */
[----:B------:R-:W-:Y:S02]  /*3840*/  FSEL R157, R157, -INF , !P6 ;  /* 0xff8000009d9d7808 */ /* 0x000fe40007000000 */
[----:B------:R-:W-:-:S02]  /*3850*/  FSEL R167, R167, -INF , !P5 ;  /* 0xff800000a7a77808 */ /* 0x000fc40006800000 */
[C---:B------:R-:W-:Y:S01]  /*3860*/  ISETP.GT.AND P6, PT, R28.reuse, 0x38, P0 ;  /* 0x000000381c00780c */ /* 0x040fe200007c4270 */
[----:B------:R1:W1:Y:S01]  /*3870*/  MUFU.TANH R140, R42 ;  /* 0x0000002a008c7308 */ /* 0x0002620000002400 */
[----:B------:R-:W-:Y:S02]  /*3880*/  ISETP.GT.AND P5, PT, R28, 0x39, P0 ;  /* 0x000000391c00780c */ /* 0x000fe400007a4270 */
[C---:B------:R-:W-:Y:S02]  /*3890*/  ISETP.LT.OR P6, PT, R29.reuse, 0x39, P6 ;  /* 0x000000391d00780c */ /* 0x040fe400037c1670 */
[----:B------:R-:W-:Y:S02]  /*38a0*/  ISETP.LT.OR P5, PT, R29, 0x3a, P5 ;  /* 0x0000003a1d00780c */ /* 0x000fe40002fa1670 */
[----:B------:R-:W-:Y:S01]  /*38b0*/  IMNMX R25, R0, R25, PT ;  /* 0x0000001900197217 */ /* 0x000fe20003800200 */
[----:B------:R1:W1:Y:S01]  /*38c0*/  MUFU.TANH R160, R43 ;  /* 0x0000002b00a07308 */ /* 0x0002620000002400 */
[----:B------:R-:W-:Y:S01]  /*38d0*/  IMAD.IADD R0, R26, 0x1, R8 ;  /* 0x000000011a007824 */ /* 0x000fe200078e0208 */
[----:B------:R-:W-:-:S02]  /*38e0*/  FSEL R143, R143, -INF , !P6 ;  /* 0xff8000008f8f7808 */ /* 0x000fc40007000000 */
[----:B------:R-:W-:-:S04]  /*38f0*/  FSEL R141, R141, -INF , !P5 ;  /* 0xff8000008d8d7808 */ /* 0x000fc80006800000 */
[----:B------:R1:W1:Y:S08]  /*3900*/  MUFU.TANH R172, R78 ;  /* 0x0000004e00ac7308 */ /* 0x0002700000002400 */
[----:B------:R-:W1:Y:S08]  /*3910*/  MUFU.TANH R30, R30 ;  /* 0x0000001e001e7308 */ /* 0x000e700000002400 */
[----:B------:R1:W1:Y:S01]  /*3920*/  MUFU.TANH R162, R79 ;  /* 0x0000004f00a27308 */ /* 0x0002620000002400 */
[----:B------:R-:W-:Y:S05]  /*3930*/  @P4 BRA `(.L_x_355) ;  /* 0x0000018000004947 */ /* 0x000fea0003800000 */
[----:B--234-:R-:W-:Y:S01]  /*3940*/  IADD3 R8, R8, c[0x0][0x1d0], RZ ;  /* 0x0000740008087a10 */ /* 0x01cfe20007ffe0ff */
        /* <DEDUP_REMOVED lines=12> */
.L_x_357:
[----:B------:R-:W-:Y:S02]  /*3a10*/  ULDC UR4, c[0x0][0x32c] ;  /* 0x0000cb0000047ab9 */ /* 0x000fe40000000800 */
[----:B------:R-:W-:-:S06]  /*3a20*/  UISETP.NE.AND UP0, UPT, UR19, UR4, UPT ;  /* 0x000000041300728c */ /* 0x000fcc000bf05270 */
[----:B------:R-:W-:-:S13]  /*3a30*/  PLOP3.LUT P4, PT, PT, PT, UP0, 0x80, 0x0 ;  /* 0x000000000000781c */ /* 0x000fda0003f8f008 */
[----:B------:R-:W-:-:S05]  /*3a40*/  @P4 IMAD.HI.U32 R8, R13, c[0x0][0x330], RZ ;  /* 0x0000cc000d084a27 */ /* 0x000fca00078e00ff */
[----:B------:R-:W-:Y:S02]  /*3a50*/  @P4 SHF.R.U32.HI R13, RZ, c[0x0][0x334], R8 ;  /* 0x0000cd00ff0d4a19 */ /* 0x000fe40000011608 */
.L_x_358:
[----:B------:R-:W-:Y:S05]  /*3a60*/  BSYNC B0 ;  /* 0x0000000000007941 */ /* 0x000fea0003800000 */
.L_x_356:
[----:B------:R-:W-:-:S04]  /*3a70*/  IMAD R6, R13, c[0x0][0x32c], -R6 ;  /* 0x0000cb000d067a24 */ /* 0x000fc800078e0a06 */
[----:B------:R-:W-:-:S05]  /*3a80*/  IMAD.IADD R13, R6, 0x1, -R213 ;  /* 0x00000001060d7824 */ /* 0x000fca00078e0ad5 */
[----:B------:R-:W-:Y:S02]  /*3a90*/  IADD3 R6, R13, c[0x0][0x32c], RZ ;  /* 0x0000cb000d067a10 */ /* 0x000fe40007ffe0ff */
[----:B------:R-:W-:Y:S02]  /*3aa0*/  IMNMX R0, R0, R13, !PT ;  /* 0x0000000d00007217 */ /* 0x000fe40007800200 */
[----:B------:R-:W-:Y:S02]  /*3ab0*/  IMNMX R25, R25, R6, PT ;  /* 0x0000000619197217 */ /* 0x000fe40003800200 */
.L_x_355:
[----:B--234-:R-:W-:Y:S01]  /*3ac0*/  FMNMX.FTZ R8, R18, R21, !PT ;  /* 0x0000001512087209 */ /* 0x01cfe20007810000 */
[----:B------:R-:W-:Y:S01]  /*3ad0*/  IMAD.SHL.U32 R203, R4, 0x2, RZ ;  /* 0x0000000204cb7824 */ /* 0x000fe200078e00ff */
[----:B------:R-:W-:Y:S01]  /*3ae0*/  ISETP.GT.AND P5, PT, R0, 0x9, P0 ;  /* 0x000000090000780c */ /* 0x000fe200007a4270 */
[----:B------:R-:W-:Y:S01]  /*3af0*/  @UP2 USHF.L.U32 UR18, UR18, 0x7, URZ ;  /* 0x0000000712122899 */ /* 0x000fe2000800063f */
[----:B------:R-:W-:Y:S01]  /*3b00*/  FMNMX.FTZ R8, R15, R8, !PT ;  /* 0x000000080f087209 */ /* 0x000fe20007810000 */
[--C-:B------:R-:W-:Y:S01]  /*3b10*/  IMAD R197, R3, 0x2, R203.reuse ;  /* 0x0000000203c57824 */ /* 0x100fe200078e02cb */
[----:B------:R-:W-:Y:S01]  /*3b20*/  ISETP.LT.OR P5, PT, R25, 0xa, P5 ;  /* 0x0000000a1900780c */ /* 0x000fe20002fa1670 */
[----:B-1----:R-:W-:Y:S01]  /*3b30*/  LDSM.16.MT88.4 R40, [R203+0x2100] ;  /* 0x00210000cb28783b */ /* 0x002fe20000004200 */
[----:B------:R-:W-:Y:S01]  /*3b40*/  FMNMX.FTZ R8, R17, R8, !PT ;  /* 0x0000000811087209 */ /* 0x000fe20007810000 */
[----:B------:R-:W-:Y:S01]  /*3b50*/  IMAD R198, R2, 0x2, R203 ;  /* 0x0000000202c67824 */ /* 0x000fe200078e02cb */
[----:B------:R-:W-:Y:S01]  /*3b60*/  FSEL R6, R22, -INF , !P5 ;  /* 0xff80000016067808 */ /* 0x000fe20006800000 */
[----:B------:R-:W-:Y:S01]  /*3b70*/  LDSM.16.MT88.4 R56, [R197+0x2100] ;  /* 0x00210000c538783b */ /* 0x000fe20000004200 */
[----:B------:R-:W-:Y:S01]  /*3b80*/  FMNMX.FTZ R8, R11, R8, !PT ;  /* 0x000000080b087209 */ /* 0x000fe20007810000 */
[----:B------:R-:W-:Y:S01]  /*3b90*/  IMAD R196, R3, 0x2, R198 ;  /* 0x0000000203c47824 */ /* 0x000fe200078e02c6 */
[C---:B------:R-:W-:Y:S01]  /*3ba0*/  ISETP.GT.AND P6, PT, R0.reuse, 0x1, P0 ;  /* 0x000000010000780c */ /* 0x040fe200007c4270 */
[----:B------:R-:W-:Y:S01]  /*3bb0*/  LDSM.16.MT88.4 R124, [R203+0x100] ;  /* 0x00010000cb7c783b */ /* 0x000fe20000004200 */
[C---:B------:R-:W-:Y:S01]  /*3bc0*/  ISETP.GT.AND P5, PT, R0.reuse, RZ, P0 ;  /* 0x000000ff0000720c */ /* 0x040fe200007a4270 */
[----:B------:R-:W-:Y:S01]  /*3bd0*/  ULDC.64 UR4, c[0x0][0x2c8] ;  /* 0x0000b20000047ab9 */ /* 0x000fe20000000a00 */
[----:B------:R-:W-:Y:S01]  /*3be0*/  FMNMX.FTZ R8, R9, R8, !PT ;  /* 0x0000000809087209 */ /* 0x000fe20007810000 */
[----:B------:R-:W-:Y:S01]  /*3bf0*/  LDSM.16.MT88.4 R116, [R198+0x100] ;  /* 0x00010000c674783b */ /* 0x000fe20000004200 */
[----:B------:R-:W-:Y:S01]  /*3c00*/  ISETP.GT.AND P4, PT, R0, 0x8, P0 ;  /* 0x000000080000780c */ /* 0x000fe20000784270 */
[----:B------:R-:W-:Y:S01]  /*3c10*/  UIMAD.WIDE.U32 UR20, UR18, UR4, URZ ;  /* 0x00000004121472a5 */ /* 0x000fe2000f8e003f */
[C---:B------:R-:W-:Y:S01]  /*3c20*/  ISETP.LT.OR P6, PT, R25.reuse, 0x2, P6 ;  /* 0x000000021900780c */ /* 0x040fe200037c1670 */
[----:B------:R-:W-:Y:S01]  /*3c30*/  LDSM.16.MT88.4 R108, [R197+0x100] ;  /* 0x00010000c56c783b */ /* 0x000fe20000004200 */
[----:B------:R-:W-:Y:S01]  /*3c40*/  ISETP.LT.OR P5, PT, R25, 0x1, P5 ;  /* 0x000000011900780c */ /* 0x000fe20002fa1670 */
[----:B------:R-:W-:Y:S01]  /*3c50*/  @UP2 USHF.R.U32.HI UR7, URZ, UR5, UR21 ;  /* 0x000000053f072299 */ /* 0x000fe20008011615 */
[----:B------:R-:W-:Y:S01]  /*3c60*/  FMNMX.FTZ R8, R7, R8, !PT ;  /* 0x0000000807087209 */ /* 0x000fe20007810000 */
[----:B------:R-:W-:Y:S01]  /*3c70*/  LDSM.16.MT88.4 R100, [R196+0x100] ;  /* 0x00010000c464783b */ /* 0x000fe20000004200 */
[----:B------:R-:W-:Y:S01]  /*3c80*/  ISETP.LT.OR P4, PT, R25, 0x9, P4 ;  /* 0x000000091900780c */ /* 0x000fe20002781670 */
[----:B------:R-:W-:Y:S01]  /*3c90*/  UIADD3 UR4, UR6, UR7, URZ ;  /* 0x0000000706047290 */ /* 0x000fe2000fffe03f */
[----:B------:R-:W-:Y:S01]  /*3ca0*/  FSEL R26, R30, -INF , !P6 ;  /* 0xff8000001e1a7808 */ /* 0x000fe20007000000 */
[----:B------:R-:W-:Y:S01]  /*3cb0*/  LDSM.16.MT88.4 R48, [R198+0x2100] ;  /* 0x00210000c630783b */ /* 0x000fe20000004200 */
[----:B------:R-:W-:Y:S01]  /*3cc0*/  FSEL R20, R20, -INF , !P5 ;  /* 0xff80000014147808 */ /* 0x000fe20006800000 */
[----:B------:R-:W-:Y:S01]  /*3cd0*/  ULDC UR6, c[0x0][0x328] ;  /* 0x0000ca0000067ab9 */ /* 0x000fe20000000800 */
[----:B------:R-:W-:Y:S01]  /*3ce0*/  ISETP.GT.AND P6, PT, R0, 0x10, P0 ;  /* 0x000000100000780c */ /* 0x000fe200007c4270 */
[----:B------:R-:W-:Y:S01]  /*3cf0*/  LDSM.16.MT88.4 R64, [R196+0x2100] ;  /* 0x00210000c440783b */ /* 0x000fe20000004200 */
[----:B------:R-:W-:Y:S01]  /*3d00*/  FMNMX.FTZ R22, R5, R8, !PT ;  /* 0x0000000805167209 */ /* 0x000fe20007810000 */
[----:B------:R-:W-:Y:S01]  /*3d10*/  UIADD3 UR13, UR13, -0x2, URZ ;  /* 0xfffffffe0d0d7890 */ /* 0x000fe2000fffe03f */
[----:B------:R-:W-:Y:S01]  /*3d20*/  FSEL R16, R24, -INF , !P4 ;  /* 0xff80000018107808 */ /* 0x000fe20006000000 */
[----:B------:R-:W-:Y:S01]  /*3d30*/  LDSM.16.MT88.4 R72, [R203+0x4100] ;  /* 0x00410000cb48783b */ /* 0x000fe20000004200 */
[----:B------:R-:W-:Y:S01]  /*3d40*/  FMNMX.FTZ R13, R20, R26, !PT ;  /* 0x0000001a140d7209 */ /* 0x000fe20007810000 */
[----:B------:R-:W-:Y:S01]  /*3d50*/  UIADD3 UR6, UR4, UR6, URZ ;  /* 0x0000000604067290 */ /* 0x000fe2000fffe03f */
[----:B------:R-:W-:Y:S01]  /*3d60*/  ISETP.LT.OR P6, PT, R25, 0x11, P6 ;  /* 0x000000111900780c */ /* 0x000fe200037c1670 */
[----:B------:R-:W-:Y:S01]  /*3d70*/  LDSM.16.MT88.4 R80, [R198+0x4100] ;  /* 0x00410000c650783b */ /* 0x000fe20000004200 */
[----:B------:R-:W-:-:S02]  /*3d80*/  FMNMX.FTZ R22, R155, R22, !PT ;  /* 0x000000169b167209 */ /* 0x000fc40007810000 */
[----:B------:R-:W-:Y:S01]  /*3d90*/  ISETP.GT.AND P4, PT, R0, 0x11, P0 ;  /* 0x000000110000780c */ /* 0x000fe20000784270 */
[----:B------:R-:W-:Y:S01]  /*3da0*/  LDSM.16.MT88.4 R88, [R197+0x4100] ;  /* 0x00410000c558783b */ /* 0x000fe20000004200 */
[----:B------:R-:W-:Y:S02]  /*3db0*/  FMNMX.FTZ R13, R16, R13, !PT ;  /* 0x0000000d100d7209 */ /* 0x000fe40007810000 */
[----:B------:R-:W-:Y:S01]  /*3dc0*/  FSEL R14, R14, -INF , !P6 ;  /* 0xff8000000e0e7808 */ /* 0x000fe20007000000 */
[----:B------:R-:W-:Y:S01]  /*3dd0*/  LDSM.16.MT88.4 R136, [R198+0x900] ;  /* 0x00090000c688783b */ /* 0x000fe20000004200 */
[----:B------:R-:W-:Y:S02]  /*3de0*/  FMNMX.FTZ R22, R163, R22, !PT ;  /* 0x00000016a3167209 */ /* 0x000fe40007810000 */
[----:B------:R-:W-:Y:S01]  /*3df0*/  ISETP.LT.OR P4, PT, R25, 0x12, P4 ;  /* 0x000000121900780c */ /* 0x000fe20002781670 */
[----:B------:R-:W-:Y:S01]  /*3e00*/  LDSM.16.MT88.4 R32, [R197+0x900] ;  /* 0x00090000c520783b */ /* 0x000fe20000004200 */
[----:B------:R-:W-:-:S02]  /*3e10*/  ISETP.GT.AND P6, PT, R0, 0x18, P0 ;  /* 0x000000180000780c */ /* 0x000fc400007c4270 */
[----:B------:R-:W-:Y:S01]  /*3e20*/  FMNMX.FTZ R13, R6, R13, !PT ;  /* 0x0000000d060d7209 */ /* 0x000fe20007810000 */
[----:B------:R-:W-:Y:S01]  /*3e30*/  LDSM.16.MT88.4 R28, [R196+0x900] ;  /* 0x00090000c41c783b */ /* 0x000fe20000004200 */
[----:B------:R-:W-:Y:S02]  /*3e40*/  FMNMX.FTZ R22, R161, R22, !PT ;  /* 0x00000016a1167209 */ /* 0x000fe40007810000 */
[----:B------:R-:W-:Y:S02]  /*3e50*/  FSEL R12, R23, -INF , !P4 ;  /* 0xff800000170c7808 */ /* 0x000fe40006000000 */
[----:B------:R-:W-:Y:S02]  /*3e60*/  ISETP.GT.AND P5, PT, R0, 0x19, P0 ;  /* 0x000000190000780c */ /* 0x000fe400007a4270 */
[----:B------:R-:W-:Y:S02]  /*3e70*/  ISETP.LT.OR P6, PT, R25, 0x19, P6 ;  /* 0x000000191900780c */ /* 0x000fe400037c1670 */
[----:B------:R-:W-:-:S02]  /*3e80*/  FMNMX.FTZ R13, R14, R13, !PT ;  /* 0x0000000d0e0d7209 */ /* 0x000fc40007810000 */
[----:B------:R-:W-:Y:S02]  /*3e90*/  FMNMX.FTZ R22, R157, R22, !PT ;  /* 0x000000169d167209 */ /* 0x000fe40007810000 */
[----:B------:R-:W-:Y:S02]  /*3ea0*/  ISETP.GT.AND P4, PT, R0, 0x20, P0 ;  /* 0x000000200000780c */ /* 0x000fe40000784270 */
[----:B------:R-:W-:Y:S02]  /*3eb0*/  ISETP.LT.OR P5, PT, R25, 0x1a, P5 ;  /* 0x0000001a1900780c */ /* 0x000fe40002fa1670 */
[----:B------:R-:W-:Y:S02]  /*3ec0*/  FSEL R10, R10, -INF , !P6 ;  /* 0xff8000000a0a7808 */ /* 0x000fe40007000000 */
[----:B------:R-:W-:Y:S02]  /*3ed0*/  FMNMX.FTZ R13, R12, R13, !PT ;  /* 0x0000000d0c0d7209 */ /* 0x000fe40007810000 */
[----:B------:R-:W-:-:S02]  /*3ee0*/  FMNMX.FTZ R22, R167, R22, !PT ;  /* 0x00000016a7167209 */ /* 0x000fc40007810000 */
[----:B------:R-:W-:Y:S02]  /*3ef0*/  ISETP.GT.AND P6, PT, R0, 0x21, P0 ;  /* 0x000000210000780c */ /* 0x000fe400007c4270 */
[----:B------:R-:W-:Y:S02]  /*3f00*/  FSEL R8, R19, -INF , !P5 ;  /* 0xff80000013087808 */ /* 0x000fe40006800000 */
[----:B------:R-:W-:Y:S02]  /*3f10*/  ISETP.LT.OR P4, PT, R25, 0x21, P4 ;  /* 0x000000211900780c */ /* 0x000fe40002781670 */
[----:B------:R-:W-:Y:S02]  /*3f20*/  FMNMX.FTZ R13, R10, R13, !PT ;  /* 0x0000000d0a0d7209 */ /* 0x000fe40007810000 */
[----:B------:R-:W-:Y:S02]  /*3f30*/  FMNMX.FTZ R22, R165, R22, !PT ;  /* 0x00000016a5167209 */ /* 0x000fe40007810000 */
[----:B------:R-:W-:-:S02]  /*3f40*/  ISETP.GT.AND P5, PT, R0, 0x28, P0 ;  /* 0x000000280000780c */ /* 0x000fc400007a4270 */
[----:B------:R-:W-:Y:S02]  /*3f50*/  ISETP.LT.OR P6, PT, R25, 0x22, P6 ;  /* 0x000000221900780c */ /* 0x000fe400037c1670 */
[----:B------:R-:W-:Y:S02]  /*3f60*/  FSEL R172, R172, -INF , !P4 ;  /* 0xff800000acac7808 */ /* 0x000fe40006000000 */
[----:B------:R-:W-:Y:S02]  /*3f70*/  FMNMX.FTZ R13, R8, R13, !PT ;  /* 0x0000000d080d7209 */ /* 0x000fe40007810000 */
[----:B------:R-:W-:Y:S02]  /*3f80*/  FMNMX.FTZ R22, R143, R22, !PT ;  /* 0x000000168f167209 */ /* 0x000fe40007810000 */
[----:B------:R-:W-:Y:S02]  /*3f90*/  ISETP.GT.AND P4, PT, R0, 0x29, P0 ;  /* 0x000000290000780c */ /* 0x000fe40000784270 */
[----:B------:R-:W-:-:S02]  /*3fa0*/  FSEL R162, R162, -INF , !P6 ;  /* 0xff800000a2a27808 */ /* 0x000fc40007000000 */
[----:B------:R-:W-:Y:S02]  /*3fb0*/  ISETP.LT.OR P5, PT, R25, 0x29, P5 ;  /* 0x000000291900780c */ /* 0x000fe40002fa1670 */
[----:B------:R-:W-:Y:S02]  /*3fc0*/  FMNMX.FTZ R19, R172, R13, !PT ;  /* 0x0000000dac137209 */ /* 0x000fe40007810000 */
[----:B------:R-:W-:Y:S02]  /*3fd0*/  FMNMX.FTZ R13, R141, R22, !PT ;  /* 0x000000168d0d7209 */ /* 0x000fe40007810000 */
[----:B------:R-:W-:Y:S02]  /*3fe0*/  ISETP.GT.AND P6, PT, R0, 0x30, P0 ;  /* 0x000000300000780c */ /* 0x000fe400007c4270 */
[----:B------:R-:W-:Y:S01]  /*3ff0*/  ISETP.LT.OR P4, PT, R25, 0x2a, P4 ;  /* 0x0000002a1900780c */ /* 0x000fe20002781670 */
[----:B------:R-:W1:Y:S01]  /*4000*/  SHFL.BFLY PT, R22, R13, 0x2, 0x1f ;  /* 0x0c401f000d167f89 */ /* 0x000e6200000e0000 */
[----:B------:R-:W-:-:S02]  /*4010*/  FSEL R170, R170, -INF , !P5 ;  /* 0xff800000aaaa7808 */ /* 0x000fc40006800000 */
[----:B------:R-:W-:Y:S02]  /*4020*/  FMNMX.FTZ R19, R162, R19, !PT ;  /* 0x00000013a2137209 */ /* 0x000fe40007810000 */
[----:B------:R-:W-:Y:S02]  /*4030*/  ISETP.GT.AND P5, PT, R0, 0x31, P0 ;  /* 0x000000310000780c */ /* 0x000fe400007a4270 */
[----:B------:R-:W-:Y:S02]  /*4040*/  ISETP.LT.OR P6, PT, R25, 0x31, P6 ;  /* 0x000000311900780c */ /* 0x000fe400037c1670 */
[----:B------:R-:W-:Y:S02]  /*4050*/  FSEL R164, R164, -INF , !P4 ;  /* 0xff800000a4a47808 */ /* 0x000fe40006000000 */
[----:B------:R-:W-:Y:S02]  /*4060*/  FMNMX.FTZ R19, R170, R19, !PT ;  /* 0x00000013aa137209 */ /* 0x000fe40007810000 */
[----:B------:R-:W-:-:S02]  /*4070*/  ISETP.GT.AND P4, PT, R0, 0x38, P0 ;  /* 0x000000380000780c */ /* 0x000fc40000784270 */
[C---:B------:R-:W-:Y:S02]  /*4080*/  ISETP.LT.OR P5, PT, R25.reuse, 0x32, P5 ;  /* 0x000000321900780c */ /* 0x040fe40002fa1670 */
[----:B------:R-:W-:Y:S02]  /*4090*/  FSEL R166, R166, -INF , !P6 ;  /* 0xff800000a6a67808 */ /* 0x000fe40007000000 */
[----:B------:R-:W-:Y:S02]  /*40a0*/  FMNMX.FTZ R19, R164, R19, !PT ;  /* 0x00000013a4137209 */ /* 0x000fe40007810000 */
[----:B------:R-:W-:Y:S02]  /*40b0*/  ISETP.GT.AND P0, PT, R0, 0x39, P0 ;  /* 0x000000390000780c */ /* 0x000fe40000704270 */
[----:B------:R-:W-:Y:S02]  /*40c0*/  ISETP.LT.OR P4, PT, R25, 0x39, P4 ;  /* 0x000000391900780c */ /* 0x000fe40002781670 */
[----:B------:R-:W-:-:S02]  /*40d0*/  FSEL R142, R142, -INF , !P5 ;  /* 0xff8000008e8e7808 */ /* 0x000fc40006800000 */
[----:B------:R-:W-:Y:S02]  /*40e0*/  FMNMX.FTZ R19, R166, R19, !PT ;  /* 0x00000013a6137209 */ /* 0x000fe40007810000 */
[----:B------:R-:W-:Y:S02]  /*40f0*/  ISETP.LT.OR P0, PT, R25, 0x3a, P0 ;  /* 0x0000003a1900780c */ /* 0x000fe40000701670 */
[----:B------:R-:W-:Y:S02]  /*4100*/  FSEL R140, R140, -INF , !P4 ;  /* 0xff8000008c8c7808 */ /* 0x000fe40006000000 */
[----:B------:R-:W-:Y:S02]  /*4110*/  FMNMX.FTZ R19, R142, R19, !PT ;  /* 0x000000138e137209 */ /* 0x000fe40007810000 */
[----:B------:R-:W-:Y:S02]  /*4120*/  FSEL R160, R160, -INF , !P0 ;  /* 0xff800000a0a07808 */ /* 0x000fe40004000000 */
[----:B------:R-:W-:-:S02]  /*4130*/  FMNMX.FTZ R19, R140, R19, !PT ;  /* 0x000000138c137209 */ /* 0x000fc40007810000 */
        /* <DEDUP_REMOVED lines=10> */
[--C-:B------:R-:W-:Y:S02]  /*41e0*/  FFMA.FTZ R154, R18, c[0x0][0x2d0], -R168.reuse ;  /* 0x0000b400129a7a23 */ /* 0x100fe400000108a8 */
[--C-:B------:R-:W-:Y:S02]  /*41f0*/  FFMA.FTZ R153, R21, c[0x0][0x2d0], -R168.reuse ;  /* 0x0000b40015997a23 */ /* 0x100fe400000108a8 */
[--C-:B------:R-:W-:Y:S02]  /*4200*/  FFMA.FTZ R152, R15, c[0x0][0x2d0], -R168.reuse ;  /* 0x0000b4000f987a23 */ /* 0x100fe400000108a8 */
[--C-:B------:R-:W-:Y:S01]  /*4210*/  FFMA.FTZ R147, R17, c[0x0][0x2d0], -R168.reuse ;  /* 0x0000b40011937a23 */ /* 0x100fe200000108a8 */
[----:B------:R-:W-:Y:S01]  /*4220*/  MUFU.EX2 R154, R154 ;  /* 0x0000009a009a7308 */ /* 0x000fe20000000800 */
[--C-:B------:R-:W-:Y:S02]  /*4230*/  FFMA.FTZ R145, R7, c[0x0][0x2d0], -R168.reuse ;  /* 0x0000b40007917a23 */ /* 0x100fe400000108a8 */
[----:B------:R-:W-:-:S02]  /*4240*/  FFMA.FTZ R134, R5, c[0x0][0x2d0], -R168 ;  /* 0x0000b40005867a23 */ /* 0x000fc400000108a8 */
[--C-:B------:R-:W-:Y:S02]  /*4250*/  FFMA.FTZ R151, R11, c[0x0][0x2d0], -R168.reuse ;  /* 0x0000b4000b977a23 */ /* 0x100fe400000108a8 */
[--C-:B------:R-:W-:Y:S01]  /*4260*/  FFMA.FTZ R146, R9, c[0x0][0x2d0], -R168.reuse ;  /* 0x0000b40009927a23 */ /* 0x100fe200000108a8 */
[----:B------:R-:W2:Y:S01]  /*4270*/  MUFU.EX2 R153, R153 ;  /* 0x0000009900997308 */ /* 0x000ea20000000800 */
[--C-:B------:R-:W-:Y:S01]  /*4280*/  FFMA.FTZ R158, R163, c[0x0][0x2d0], -R168.reuse ;  /* 0x0000b400a39e7a23 */ /* 0x100fe200000108a8 */
[----:B-1----:R-:W-:Y:S01]  /*4290*/  FMNMX.FTZ R132, R13, R132, !PT ;  /* 0x000000840d847209 */ /* 0x002fe20007810000 */
[--C-:B------:R-:W-:Y:S02]  /*42a0*/  FFMA.FTZ R156, R161, c[0x0][0x2d0], -R168.reuse ;  /* 0x0000b400a19c7a23 */ /* 0x100fe400000108a8 */
[--C-:B------:R-:W-:Y:S01]  /*42b0*/  FFMA.FTZ R155, R155, c[0x0][0x2d0], -R168.reuse ;  /* 0x0000b4009b9b7a23 */ /* 0x100fe200000108a8 */
[C---:B------:R-:W-:Y:S01]  /*42c0*/  FSETP.NEU.FTZ.AND P0, PT, R132.reuse, -INF , PT ;  /* 0xff8000008400780b */ /* 0x040fe20003f1d000 */
[----:B------:R-:W-:Y:S01]  /*42d0*/  FMUL.FTZ R159, R132, c[0x0][0x2d0] ;  /* 0x0000b400849f7a20 */ /* 0x000fe20000410000 */
[----:B------:R-:W-:Y:S01]  /*42e0*/  MUFU.EX2 R152, R152 ;  /* 0x0000009800987308 */ /* 0x000fe20000000800 */
[----:B------:R-:W-:-:S02]  /*42f0*/  FFMA.FTZ R157, R157, c[0x0][0x2d0], -R168 ;  /* 0x0000b4009d9d7a23 */ /* 0x000fc400000108a8 */
[--C-:B------:R-:W-:Y:S01]  /*4300*/  FFMA.FTZ R167, R167, c[0x0][0x2d0], -R168.reuse ;  /* 0x0000b400a7a77a23 */ /* 0x100fe200000108a8 */
[----:B------:R-:W-:Y:S01]  /*4310*/  FSEL R159, R159, RZ, P0 ;  /* 0x000000ff9f9f7208 */ /* 0x000fe20000000000 */
[----:B------:R-:W-:Y:S01]  /*4320*/  FFMA.FTZ R218, R141, c[0x0][0x2d0], -R168 ;  /* 0x0000b4008dda7a23 */ /* 0x000fe200000108a8 */
[----:B------:R-:W-:Y:S02]  /*4330*/  PLOP3.LUT P0, PT, PT, PT, UP1, 0x40, 0x0 ;  /* 0x000000000000781c */ /* 0x000fe40003f0e818 */
[----:B------:R-:W1:Y:S01]  /*4340*/  MUFU.EX2 R147, R147 ;  /* 0x0000009300937308 */ /* 0x000e620000000800 */
[--C-:B------:R-:W-:Y:S01]  /*4350*/  FFMA.FTZ R148, R20, c[0x0][0x2d0], -R159.reuse ;  /* 0x0000b40014947a23 */ /* 0x100fe2000001089f */
[----:B--2---:R-:W-:Y:S01]  /*4360*/  F2FP.BF16.PACK_AB R96, R153, R154 ;  /* 0x0000009a9960723e */ /* 0x004fe200000010ff */
[--C-:B------:R-:W-:Y:S01]  /*4370*/  FFMA.FTZ R149, R26, c[0x0][0x2d0], -R159.reuse ;  /* 0x0000b4001a957a23 */ /* 0x100fe2000001089f */
[----:B------:R-:W-:Y:S01]  /*4380*/  LDSM.16.MT88.4 R20, [R203+0x900] ;  /* 0x00090000cb14783b */ /* 0x000fe20000004200 */
[----:B------:R-:W-:-:S02]  /*4390*/  FFMA.FTZ R150, R16, c[0x0][0x2d0], -R159 ;  /* 0x0000b40010967a23 */ /* 0x000fc4000001089f */
[--C-:B------:R-:W-:Y:S01]  /*43a0*/  FFMA.FTZ R135, R6, c[0x0][0x2d0], -R159.reuse ;  /* 0x0000b40006877a23 */ /* 0x100fe2000001089f */
[----:B------:R-:W-:Y:S01]  /*43b0*/  MUFU.EX2 R148, R148 ;  /* 0x0000009400947308 */ /* 0x000fe20000000800 */
[----:B------:R-:W2:Y:S01]  /*43c0*/  LDSM.16.MT88.4 R4, [R196+0x4100] ;  /* 0x00410000c404783b */ /* 0x000ea20000004200 */
[--C-:B------:R-:W-:Y:S02]  /*43d0*/  FFMA.FTZ R3, R10, c[0x0][0x2d0], -R159.reuse ;  /* 0x0000b4000a037a23 */ /* 0x100fe4000001089f */
[--C-:B------:R-:W-:Y:S01]  /*43e0*/  FFMA.FTZ R2, R8, c[0x0][0x2d0], -R159.reuse ;  /* 0x0000b40008027a23 */ /* 0x100fe2000001089f */
[----:B------:R-:W-:Y:S01]  /*43f0*/  LDSM.16.MT88.4 R16, [R197+0x2900] ;  /* 0x00290000c510783b */ /* 0x000fe20000004200 */
[--C-:B------:R-:W-:Y:S02]  /*4400*/  FFMA.FTZ R144, R14, c[0x0][0x2d0], -R159.reuse ;  /* 0x0000b4000e907a23 */ /* 0x100fe4000001089f */
[----:B------:R-:W3:Y:S01]  /*4410*/  MUFU.EX2 R149, R149 ;  /* 0x0000009500957308 */ /* 0x000ee20000000800 */
[----:B------:R-:W4:Y:S01]  /*4420*/  LDSM.16.MT88.4 R8, [R203+0x2900] ;  /* 0x00290000cb08783b */ /* 0x000f220000004200 */
[----:B-1----:R-:W-:Y:S01]  /*4430*/  F2FP.BF16.PACK_AB R98, R147, R152 ;  /* 0x000000989362723e */ /* 0x002fe200000010ff */
[----:B------:R-:W-:-:S02]  /*4440*/  FFMA.FTZ R133, R12, c[0x0][0x2d0], -R159 ;  /* 0x0000b4000c857a23 */ /* 0x000fc4000001089f */
[----:B------:R-:W1:Y:S01]  /*4450*/  LDSM.16.MT88.4 R12, [R196+0x2900] ;  /* 0x00290000c40c783b */ /* 0x000e620000004200 */
[--C-:B------:R-:W-:Y:S02]  /*4460*/  FFMA.FTZ R161, R172, c[0x0][0x2d0], -R159.reuse ;  /* 0x0000b400aca17a23 */ /* 0x100fe4000001089f */
[----:B------:R-:W-:Y:S01]  /*4470*/  MUFU.EX2 R150, R150 ;  /* 0x0000009600967308 */ /* 0x000fe20000000800 */
[----:B------:R-:W-:Y:S01]  /*4480*/  LDSM.16.MT88.4 R24, [R198+0x2900] ;  /* 0x00290000c618783b */ /* 0x000fe20000004200 */
[--C-:B------:R-:W-:Y:S02]  /*4490*/  FFMA.FTZ R162, R162, c[0x0][0x2d0], -R159.reuse ;  /* 0x0000b400a2a27a23 */ /* 0x100fe4000001089f */
[--C-:B------:R-:W-:Y:S02]  /*44a0*/  FFMA.FTZ R163, R170, c[0x0][0x2d0], -R159.reuse ;  /* 0x0000b400aaa37a23 */ /* 0x100fe4000001089f */
[----:B------:R-:W-:Y:S02]  /*44b0*/  FFMA.FTZ R164, R164, c[0x0][0x2d0], -R159 ;  /* 0x0000b400a4a47a23 */ /* 0x000fe4000001089f */
[----:B------:R-:W5:Y:S01]  /*44c0*/  MUFU.EX2 R135, R135 ;  /* 0x0000008700877308 */ /* 0x000f620000000800 */
[----:B---3--:R-:W-:Y:S01]  /*44d0*/  F2FP.BF16.PACK_AB R97, R149, R148 ;  /* 0x000000949561723e */ /* 0x008fe200000010ff */
[----:B------:R-:W-:-:S02]  /*44e0*/  FFMA.FTZ R170, R165, c[0x0][0x2d0], -R168 ;  /* 0x0000b400a5aa7a23 */ /* 0x000fc400000108a8 */
[----:B------:R-:W-:Y:S02]  /*44f0*/  FFMA.FTZ R165, R143, c[0x0][0x2d0], -R168 ;  /* 0x0000b4008fa57a23 */ /* 0x000fe400000108a8 */
[--C-:B------:R-:W-:Y:S02]  /*4500*/  FFMA.FTZ R166, R166, c[0x0][0x2d0], -R159.reuse ;  /* 0x0000b400a6a67a23 */ /* 0x100fe4000001089f */
[----:B------:R-:W-:Y:S01]  /*4510*/  MUFU.EX2 R151, R151 ;  /* 0x0000009700977308 */ /* 0x000fe20000000800 */
[--C-:B------:R-:W-:Y:S02]  /*4520*/  FFMA.FTZ R169, R142, c[0x0][0x2d0], -R159.reuse ;  /* 0x0000b4008ea97a23 */ /* 0x100fe4000001089f */
[--C-:B------:R-:W-:Y:S02]  /*4530*/  FFMA.FTZ R168, R140, c[0x0][0x2d0], -R159.reuse ;  /* 0x0000b4008ca87a23 */ /* 0x100fe4000001089f */
[----:B------:R-:W-:Y:S01]  /*4540*/  FFMA.FTZ R219, R160, c[0x0][0x2d0], -R159 ;  /* 0x0000b400a0db7a23 */ /* 0x000fe2000001089f */
[----:B------:R-:W-:Y:S01]  /*4550*/  LDSM.16.MT88.4 R140, [R198+0x1900] ;  /* 0x00190000c68c783b */ /* 0x000fe20000004200 */
[----:B------:R-:W-:Y:S01]  /*4560*/  FADD.FTZ R153, R154, R153 ;  /* 0x000000999a997221 */ /* 0x000fe20000010000 */
[----:B-----5:R-:W-:Y:S01]  /*4570*/  F2FP.BF16.PACK_AB R99, R135, R150 ;  /* 0x000000968763723e */ /* 0x020fe200000010ff */
[----:B------:R-:W3:Y:S01]  /*4580*/  MUFU.EX2 R146, R146 ;  /* 0x0000009200927308 */ /* 0x000ee20000000800 */
[----:B------:R-:W-:-:S02]  /*4590*/  FADD.FTZ R149, R148, R149 ;  /* 0x0000009594957221 */ /* 0x000fc40000010000 */
[----:B------:R-:W-:Y:S02]  /*45a0*/  FADD.FTZ R152, R152, R153 ;  /* 0x0000009998987221 */ /* 0x000fe40000010000 */
[----:B------:R-:W-:Y:S01]  /*45b0*/  FADD.FTZ R150, R150, R149 ;  /* 0x0000009596967221 */ /* 0x000fe20000010000 */
[----:B------:R-:W-:Y:S01]  /*45c0*/  HMMA.16816.F32.BF16 R36, R96, R40, RZ ;  /* 0x000000286024723c */ /* 0x000fe200000418ff */
[----:B------:R-:W-:Y:S01]  /*45d0*/  FADD.FTZ R152, R147, R152 ;  /* 0x0000009893987221 */ /* 0x000fe20000010000 */
[----:B------:R-:W-:Y:S01]  /*45e0*/  MUFU.EX2 R145, R145 ;  /* 0x0000009100917308 */ /* 0x000fe20000000800 */
[----:B------:R-:W-:-:S05]  /*45f0*/  FADD.FTZ R135, R135, R150 ;  /* 0x0000009687877221 */ /* 0x000fca0000010000 */
[C---:B------:R-:W-:Y:S02]  /*4600*/  HMMA.16816.F32.BF16 R52, R96.reuse, R56, RZ ;  /* 0x000000386034723c */ /* 0x040fe400000418ff */
[----:B------:R-:W-:Y:S06]  /*4610*/  MUFU.EX2 R134, R134 ;  /* 0x0000008600867308 */ /* 0x000fec0000000800 */
[C---:B------:R-:W-:Y:S02]  /*4620*/  HMMA.16816.F32.BF16 R40, R96.reuse, R42, RZ ;  /* 0x0000002a6028723c */ /* 0x040fe400000418ff */
[----:B------:R-:W-:Y:S06]  /*4630*/  MUFU.EX2 R144, R144 ;  /* 0x0000009000907308 */ /* 0x000fec0000000800 */
[C---:B------:R-:W-:Y:S02]  /*4640*/  HMMA.16816.F32.BF16 R56, R96.reuse, R58, RZ ;  /* 0x0000003a6038723c */ /* 0x040fe400000418ff */
[----:B------:R-:W5:Y:S06]  /*4650*/  MUFU.EX2 R133, R133 ;  /* 0x0000008500857308 */ /* 0x000f6c0000000800 */
[C---:B------:R-:W-:Y:S02]  /*4660*/  HMMA.16816.F32.BF16 R128, R96.reuse, R124, RZ ;  /* 0x0000007c6080723c */ /* 0x040fe400000418ff */
[----:B------:R-:W-:Y:S06]  /*4670*/  MUFU.EX2 R3, R3 ;  /* 0x0000000300037308 */ /* 0x000fec0000000800 */
[C---:B------:R-:W-:Y:S02]  /*4680*/  HMMA.16816.F32.BF16 R120, R96.reuse, R116, RZ ;  /* 0x000000746078723c */ /* 0x040fe400000418ff */
[----:B------:R-:W1:Y:S06]  /*4690*/  MUFU.EX2 R2, R2 ;  /* 0x0000000200027308 */ /* 0x000e6c0000000800 */
        /* <DEDUP_REMOVED lines=32> */
[C---:B--2---:R-:W-:Y:S07]  /*48a0*/  HMMA.16816.F32.BF16 R92, R96.reuse, R4, RZ ;  /* 0x00000004605c723c */ /* 0x044fee00000418ff */
[----:B---3--:R-:W-:Y:S01]  /*48b0*/  F2FP.BF16.PACK_AB R4, R146, R151 ;  /* 0x000000979204723e */ /* 0x008fe200000010ff */
[----:B------:R-:W-:Y:S01]  /*48c0*/  HMMA.16816.F32.BF16 R96, R96, R6, RZ ;  /* 0x000000066060723c */ /* 0x000fe200000418ff */
[----:B-----5:R-:W-:Y:S01]  /*48d0*/  F2FP.BF16.PACK_AB R5, R133, R144 ;  /* 0x000000908505723e */ /* 0x020fe200000010ff */
[----:B------:R-:W-:-:S02]  /*48e0*/  FADD.FTZ R151, R151, R152 ;  /* 0x0000009897977221 */ /* 0x000fc40000010000 */
[----:B------:R-:W-:Y:S02]  /*48f0*/  FADD.FTZ R144, R144, R135 ;  /* 0x0000008790907221 */ /* 0x000fe40000010000 */
[----:B------:R-:W-:Y:S01]  /*4900*/  FADD.FTZ R146, R146, R151 ;  /* 0x0000009792927221 */ /* 0x000fe20000010000 */
[----:B------:R-:W-:Y:S01]  /*4910*/  F2FP.BF16.PACK_AB R6, R134, R145 ;  /* 0x000000918606723e */ /* 0x000fe200000010ff */
[----:B------:R-:W-:Y:S01]  /*4920*/  FADD.FTZ R144, R133, R144 ;  /* 0x0000009085907221 */ /* 0x000fe20000010000 */
[----:B-1----:R-:W-:Y:S01]  /*4930*/  F2FP.BF16.PACK_AB R7, R2, R3 ;  /* 0x000000030207723e */ /* 0x002fe200000010ff */
[----:B------:R-:W-:Y:S02]  /*4940*/  FADD.FTZ R145, R145, R146 ;  /* 0x0000009291917221 */ /* 0x000fe40000010000 */
[----:B------:R-:W-:Y:S02]  /*4950*/  FADD.FTZ R3, R3, R144 ;  /* 0x0000009003037221 */ /* 0x000fe40000010000 */
[----:B------:R-:W-:-:S02]  /*4960*/  FADD.FTZ R134, R134, R145 ;  /* 0x0000009186867221 */ /* 0x000fc40000010000 */
[----:B----4-:R-:W-:Y:S01]  /*4970*/  HMMA.16816.F32.BF16 R36, R4, R8, R36 ;  /* 0x000000080424723c */ /* 0x010fe20000041824 */
[----:B------:R-:W-:-:S07]  /*4980*/  FADD.FTZ R2, R2, R3 ;  /* 0x0000000302027221 */ /* 0x000fce0000010000 */
[C---:B------:R-:W-:Y:S01]  /*4990*/  HMMA.16816.F32.BF16 R40, R4.reuse, R10, R40 ;  /* 0x0000000a0428723c */ /* 0x040fe20000041828 */
[----:B------:R-:W1:Y:S07]  /*49a0*/  LDSM.16.MT88.4 R8, [R198+0x4900] ;  /* 0x00490000c608783b */ /* 0x000e6e0000004200 */
[C---:B------:R-:W-:Y:S08]  /*49b0*/  HMMA.16816.F32.BF16 R52, R4.reuse, R16, R52 ;  /* 0x000000100434723c */ /* 0x040ff00000041834 */
[C---:B------:R-:W-:Y:S01]  /*49c0*/  HMMA.16816.F32.BF16 R56, R4.reuse, R18, R56 ;  /* 0x000000120438723c */ /* 0x040fe20000041838 */
[----:B------:R-:W2:Y:S07]  /*49d0*/  LDSM.16.MT88.4 R16, [R197+0x4900] ;  /* 0x00490000c510783b */ /* 0x000eae0000004200 */
[C---:B------:R-:W-:Y:S08]  /*49e0*/  HMMA.16816.F32.BF16 R128, R4.reuse, R20, R128 ;  /* 0x000000140480723c */ /* 0x040ff00000041880 */
[C---:B------:R-:W-:Y:S01]  /*49f0*/  HMMA.16816.F32.BF16 R124, R4.reuse, R22, R124 ;  /* 0x00000016047c723c */ /* 0x040fe2000004187c */
[----:B------:R-:W3:Y:S07]  /*4a00*/  LDSM.16.MT88.4 R20, [R203+0x4900] ;  /* 0x00490000cb14783b */ /* 0x000eee0000004200 */
[C---:B------:R-:W-:Y:S08]  /*4a10*/  HMMA.16816.F32.BF16 R60, R4.reuse, R12, R60 ;  /* 0x0000000c043c723c */ /* 0x040ff0000004183c */
[C---:B------:R-:W-:Y:S01]  /*4a20*/  HMMA.16816.F32.BF16 R64, R4.reuse, R14, R64 ;  /* 0x0000000e0440723c */ /* 0x040fe20000041840 */
[----:B------:R-:W4:Y:S07]  /*4a30*/  LDSM.16.MT88.4 R12, [R196+0x4900] ;  /* 0x00490000c40c783b */ /* 0x000f2e0000004200 */
        /* <DEDUP_REMOVED lines=8> */
[----:B------:R-:W-:Y:S07]  /*4ac0*/  LDSM.16.MT88.4 R136, [R197+0x1900] ;  /* 0x00190000c588783b */ /* 0x000fee0000004200 */
        /* <DEDUP_REMOVED lines=9> */
[C---:B---3--:R-:W-:Y:S08]  /*4b60*/  HMMA.16816.F32.BF16 R68, R4.reuse, R20, R68 ;  /* 0x000000140444723c */ /* 0x048ff00000041844 */
[C---:B------:R-:W-:Y:S01]  /*4b70*/  HMMA.16816.F32.BF16 R72, R4.reuse, R22, R72 ;  /* 0x000000160448723c */ /* 0x040fe20000041848 */
[----:B------:R-:W-:Y:S07]  /*4b80*/  LDSM.16.MT88.4 R20, [R203+0x5100] ;  /* 0x00510000cb14783b */ /* 0x000fee0000004200 */
[C---:B----4-:R-:W-:Y:S08]  /*4b90*/  HMMA.16816.F32.BF16 R92, R4.reuse, R12, R92 ;  /* 0x0000000c045c723c */ /* 0x050ff0000004185c */
[----:B------:R-:W-:Y:S01]  /*4ba0*/  HMMA.16816.F32.BF16 R96, R4, R14, R96 ;  /* 0x0000000e0460723c */ /* 0x000fe20000041860 */
[----:B------:R-:W3:Y:S06]  /*4bb0*/  LDSM.16.MT88.4 R12, [R203+0x3100] ;  /* 0x00310000cb0c783b */ /* 0x000eec0000004200 */
[----:B------:R-:W-:Y:S01]  /*4bc0*/  F2FP.BF16.PACK_AB R4, R158, R155 ;  /* 0x0000009b9e04723e */ /* 0x000fe200000010ff */
[----:B------:R-:W-:Y:S01]  /*4bd0*/  FADD.FTZ R155, R155, R134 ;  /* 0x000000869b9b7221 */ /* 0x000fe20000010000 */
[----:B------:R-:W-:-:S02]  /*4be0*/  F2FP.BF16.PACK_AB R6, R157, R156 ;  /* 0x0000009c9d06723e */ /* 0x000fc400000010ff */
[----:B------:R-:W-:Y:S01]  /*4bf0*/  F2FP.BF16.PACK_AB R5, R162, R161 ;  /* 0x000000a1a205723e */ /* 0x000fe200000010ff */
[----:B------:R-:W-:Y:S01]  /*4c00*/  FADD.FTZ R161, R161, R2 ;  /* 0x00000002a1a17221 */ /* 0x000fe20000010000 */
[----:B------:R-:W-:Y:S01]  /*4c10*/  F2FP.BF16.PACK_AB R7, R164, R163 ;  /* 0x000000a3a407723e */ /* 0x000fe200000010ff */
[----:B------:R-:W-:Y:S02]  /*4c20*/  FADD.FTZ R155, R158, R155 ;  /* 0x0000009b9e9b7221 */ /* 0x000fe40000010000 */
[----:B------:R-:W-:Y:S02]  /*4c30*/  FADD.FTZ R162, R162, R161 ;  /* 0x000000a1a2a27221 */ /* 0x000fe40000010000 */
[----:B------:R-:W-:Y:S02]  /*4c40*/  FADD.FTZ R156, R156, R155 ;  /* 0x0000009b9c9c7221 */ /* 0x000fe40000010000 */
[----:B-1----:R-:W-:Y:S01]  /*4c50*/  HMMA.16816.F32.BF16 R128, R4, R8, R128 ;  /* 0x000000080480723c */ /* 0x002fe20000041880 */
[----:B------:R-:W-:-:S02]  /*4c60*/  FADD.FTZ R163, R163, R162 ;  /* 0x000000a2a3a37221 */ /* 0x000fc40000010000 */
[----:B------:R-:W-:Y:S02]  /*4c70*/  FADD.FTZ R156, R157, R156 ;  /* 0x0000009c9d9c7221 */ /* 0x000fe40000010000 */
[----:B------:R-:W-:-:S03]  /*4c80*/  FADD.FTZ R163, R164, R163 ;  /* 0x000000a3a4a37221 */ /* 0x000fc60000010000 */
        /* <DEDUP_REMOVED lines=8> */
[C---:B------:R-:W-:Y:S08]  /*4d10*/  HMMA.16816.F32.BF16 R68, R4.reuse, R20, R68 ;  /* 0x000000140444723c */ /* 0x040ff00000041844 */
        /* <DEDUP_REMOVED lines=9> */
[C---:B------:R-:W-:Y:S01]  /*4db0*/  HMMA.16816.F32.BF16 R72, R4.reuse, R22, R72 ;  /* 0x000000160448723c */ /* 0x040fe20000041848 */
[----:B------:R-:W-:Y:S07]  /*4dc0*/  LDSM.16.MT88.4 R20, [R196+0x3900] ;  /* 0x00390000c414783b */ /* 0x000fee0000004200 */
        /* <DEDUP_REMOVED lines=8> */
[----:B------:R-:W4:Y:S07]  /*4e50*/  LDSM.16.MT88.4 R32, [R196+0x1900] ;  /* 0x00190000c420783b */ /* 0x000f2e0000004200 */
[C---:B------:R-:W-:Y:S08]  /*4e60*/  HMMA.16816.F32.BF16 R104, R4.reuse, R28, R104 ;  /* 0x0000001c0468723c */ /* 0x040ff00000041868 */
[C---:B------:R-:W-:Y:S01]  /*4e70*/  HMMA.16816.F32.BF16 R100, R4.reuse, R30, R100 ;  /* 0x0000001e0464723c */ /* 0x040fe20000041864 */
[----:B------:R-:W5:Y:S07]  /*4e80*/  LDSM.16.MT88.4 R28, [R198+0x3900] ;  /* 0x00390000c61c783b */ /* 0x000f6e0000004200 */
[C---:B------:R-:W-:Y:S08]  /*4e90*/  HMMA.16816.F32.BF16 R44, R4.reuse, R24, R44 ;  /* 0x00000018042c723c */ /* 0x040ff0000004182c */
[----:B------:R-:W-:Y:S01]  /*4ea0*/  HMMA.16816.F32.BF16 R48, R4, R26, R48 ;  /* 0x0000001a0430723c */ /* 0x000fe20000041830 */
[----:B------:R-:W2:Y:S06]  /*4eb0*/  LDSM.16.MT88.4 R24, [R197+0x3900] ;  /* 0x00390000c518783b */ /* 0x000eac0000004200 */
        /* <DEDUP_REMOVED lines=9> */
[----:B---3--:R-:W-:Y:S01]  /*4f50*/  HMMA.16816.F32.BF16 R128, R4, R12, R128 ;  /* 0x0000000c0480723c */ /* 0x008fe20000041880 */
[----:B------:R-:W-:-:S02]  /*4f60*/  FADD.FTZ R168, R168, R169 ;  /* 0x000000a9a8a87221 */ /* 0x000fc40000010000 */
[----:B------:R-:W-:Y:S02]  /*4f70*/  FADD.FTZ R218, R218, R165 ;  /* 0x000000a5dada7221 */ /* 0x000fe40000010000 */
[----:B------:R-:W-:-:S03]  /*4f80*/  FADD.FTZ R219, R219, R168 ;  /* 0x000000a8dbdb7221 */ /* 0x000fc60000010000 */
[C---:B------:R-:W-:Y:S01]  /*4f90*/  HMMA.16816.F32.BF16 R124, R4.reuse, R14, R124 ;  /* 0x0000000e047c723c */ /* 0x040fe2000004187c */
[----:B------:R-:W3:Y:S07]  /*4fa0*/  LDSM.16.MT88.4 R12, [R198+0x5900] ;  /* 0x00590000c60c783b */ /* 0x000eee0000004200 */
[C---:B-1----:R-:W-:Y:S08]  /*4fb0*/  HMMA.16816.F32.BF16 R36, R4.reuse, R8, R36 ;  /* 0x000000080424723c */ /* 0x042ff00000041824 */
[C---:B------:R-:W-:Y:S01]  /*4fc0*/  HMMA.16816.F32.BF16 R40, R4.reuse, R10, R40 ;  /* 0x0000000a0428723c */ /* 0x040fe20000041828 */
[----:B------:R-:W1:Y:S07]  /*4fd0*/  LDSM.16.MT88.4 R8, [R197+0x5900] ;  /* 0x00590000c508783b */ /* 0x000e6e0000004200 */
[C---:B--2---:R-:W-:Y:S08]  /*4fe0*/  HMMA.16816.F32.BF16 R68, R4.reuse, R16, R68 ;  /* 0x000000100444723c */ /* 0x044ff00000041844 */
[C---:B------:R-:W-:Y:S01]  /*4ff0*/  HMMA.16816.F32.BF16 R72, R4.reuse, R18, R72 ;  /* 0x000000120448723c */ /* 0x040fe20000041848 */
[----:B------:R-:W2:Y:S07]  /*5000*/  LDSM.16.MT88.4 R16, [R196+0x5900] ;  /* 0x00590000c410783b */ /* 0x000eae0000004200 */
[C---:B------:R-:W-:Y:S08]  /*5010*/  HMMA.16816.F32.BF16 R120, R4.reuse, R140, R120 ;  /* 0x0000008c0478723c */ /* 0x040ff00000041878 */
[C---:B------:R-:W-:Y:S08]  /*5020*/  HMMA.16816.F32.BF16 R116, R4.reuse, R142, R116 ;  /* 0x0000008e0474723c */ /* 0x040ff00000041874 */
[C---:B------:R-:W-:Y:S08]  /*5030*/  HMMA.16816.F32.BF16 R112, R4.reuse, R136, R112 ;  /* 0x000000880470723c */ /* 0x040ff00000041870 */
[C---:B------:R-:W-:Y:S08]  /*5040*/  HMMA.16816.F32.BF16 R108, R4.reuse, R138, R108 ;  /* 0x0000008a046c723c */ /* 0x040ff0000004186c */
[C---:B----4-:R-:W-:Y:S08]  /*5050*/  HMMA.16816.F32.BF16 R104, R4.reuse, R32, R104 ;  /* 0x000000200468723c */ /* 0x050ff00000041868 */
[C---:B------:R-:W-:Y:S08]  /*5060*/  HMMA.16816.F32.BF16 R100, R4.reuse, R34, R100 ;  /* 0x000000220464723c */ /* 0x040ff00000041864 */
[C---:B-----5:R-:W-:Y:S08]  /*5070*/  HMMA.16816.F32.BF16 R44, R4.reuse, R28, R44 ;  /* 0x0000001c042c723c */ /* 0x060ff0000004182c */
[C---:B------:R-:W-:Y:S08]  /*5080*/  HMMA.16816.F32.BF16 R48, R4.reuse, R30, R48 ;  /* 0x0000001e0430723c */ /* 0x040ff00000041830 */
[C---:B------:R-:W-:Y:S08]  /*5090*/  HMMA.16816.F32.BF16 R52, R4.reuse, R24, R52 ;  /* 0x000000180434723c */ /* 0x040ff00000041834 */
[C---:B------:R-:W-:Y:S08]  /*50a0*/  HMMA.16816.F32.BF16 R56, R4.reuse, R26, R56 ;  /* 0x0000001a0438723c */ /* 0x040ff00000041838 */
[C---:B------:R-:W-:Y:S08]  /*50b0*/  HMMA.16816.F32.BF16 R60, R4.reuse, R20, R60 ;  /* 0x00000014043c723c */ /* 0x040ff0000004183c */
[C---:B------:R-:W-:Y:S08]  /*50c0*/  HMMA.16816.F32.BF16 R64, R4.reuse, R22, R64 ;  /* 0x000000160440723c */ /* 0x040ff00000041840 */
[C---:B---3--:R-:W-:Y:S08]  /*50d0*/  HMMA.16816.F32.BF16 R76, R4.reuse, R12, R76 ;  /* 0x0000000c044c723c */ /* 0x048ff0000004184c */
[C---:B------:R-:W-:Y:S08]  /*50e0*/  HMMA.16816.F32.BF16 R80, R4.reuse, R14, R80 ;  /* 0x0000000e0450723c */ /* 0x040ff00000041850 */
[C---:B-1----:R-:W-:Y:S08]  /*50f0*/  HMMA.16816.F32.BF16 R84, R4.reuse, R8, R84 ;  /* 0x000000080454723c */ /* 0x042ff00000041854 */
[C---:B------:R-:W-:Y:S08]  /*5100*/  HMMA.16816.F32.BF16 R88, R4.reuse, R10, R88 ;  /* 0x0000000a0458723c */ /* 0x040ff00000041858 */
[C---:B--2---:R-:W-:Y:S08]  /*5110*/  HMMA.16816.F32.BF16 R92, R4.reuse, R16, R92 ;  /* 0x00000010045c723c */ /* 0x044ff0000004185c */
[----:B------:R-:W-:Y:S01]  /*5120*/  HMMA.16816.F32.BF16 R96, R4, R18, R96 ;  /* 0x000000120460723c */ /* 0x000fe20000041860 */
[----:B------:R-:W-:Y:S07]  /*5130*/  @P0 BRA `(.L_x_359) ;  /* 0x0000014000000947 */ /* 0x000fee0003800000 */
        /* <DEDUP_REMOVED lines=11> */
.L_x_360:
[----:B------:R-:W-:Y:S02]  /*51f0*/  ULDC UR4, c[0x0][0x32c] ;  /* 0x0000cb0000047ab9 */ /* 0x000fe40000000800 */
[----:B------:R-:W-:-:S03]  /*5200*/  UISETP.NE.AND UP0, UPT, UR19, UR4, UPT ;  /* 0x000000041300728c */ /* 0x000fc6000bf05270 */
[----:B------:R-:W-:Y:S02]  /*5210*/  ULDC.64 UR4, c[0x0][0x330] ;  /* 0x0000cc0000047ab9 */ /* 0x000fe40000000a00 */
[----:B------:R-:W-:-:S06]  /*5220*/  UIMAD.WIDE.U32 UR18, UR7, UR4, URZ ;  /* 0x00000004071272a5 */ /* 0x000fcc000f8e003f */
[----:B------:R-:W-:Y:S02]  /*5230*/  @UP0 USHF.R.U32.HI UR7, URZ, UR5, UR19 ;  /* 0x000000053f070299 */ /* 0x000fe40008011613 */
.L_x_361:
[----:B------:R-:W-:Y:S02]  /*5240*/  ULDC UR4, c[0x0][0x32c] ;  /* 0x0000cb0000047ab9 */ /* 0x000fe40000000800 */
[----:B------:R-:W-:-:S04]  /*5250*/  UIMAD UR4, UR7, UR4, UR4 ;  /* 0x00000004070472a4 */ /* 0x000fc8000f8e0204 */
[----:B------:R-:W-:-:S04]  /*5260*/  UISETP.LT.AND UP0, UPT, UR6, UR4, UPT ;  /* 0x000000040600728c */ /* 0x000fc8000bf01270 */
[----:B------:R-:W-:-:S04]  /*5270*/  USEL UR6, UR6, UR4, UP0 ;  /* 0x0000000406067287 */ /* 0x000fc80008000000 */
.L_x_359:
[----:B------:R-:W-:-:S04]  /*5280*/  USHF.R.S32.HI UR4, URZ, 0x1f, UR6 ;  /* 0x0000001f3f047899 */ /* 0x000fc80008011406 */
[----:B------:R-:W-:-:S04]  /*5290*/  ULEA.HI UR4, UR4, UR6, URZ, 0x6 ;  /* 0x0000000604047291 */ /* 0x000fc8000f8f303f */
[----:B------:R-:W-:-:S04]  /*52a0*/  USHF.R.S32.HI UR18, URZ, 0x6, UR4 ;  /* 0x000000063f127899 */ /* 0x000fc80008011404 */
[----:B------:R-:W-:-:S04]  /*52b0*/  UISETP.LT.AND UP0, UPT, UR8, UR18, UPT ;  /* 0x000000120800728c */ /* 0x000fc8000bf01270 */
[----:B------:R-:W-:-:S04]  /*52c0*/  USEL UR18, UR8, UR18, !UP0 ;  /* 0x0000001208127287 */ /* 0x000fc8000c000000 */
[----:B------:R-:W-:-:S06]  /*52d0*/  UISETP.GE.AND UP0, UPT, UR13, UR18, UPT ;  /* 0x000000120d00728c */ /* 0x000fcc000bf06270 */
[----:B------:R-:W-:-:S13]  /*52e0*/  PLOP3.LUT P0, PT, PT, PT, UP0, 0x80, 0x0 ;  /* 0x000000000000781c */ /* 0x000fda0003f0f008 */
[----:B------:R-:W-:Y:S05]  /*52f0*/  @!P0 BRA `(.L_x_362) ;  /* 0x0000391000008947 */ /* 0x000fea0003800000 */
[----:B------:R-:W-:Y:S01]  /*5300*/  PLOP3.LUT P4, PT, PT, PT, UP2, 0x80, 0x0 ;  /* 0x000000000000781c */ /* 0x000fe20003f8f028 */
[----:B------:R-:W-:Y:S01]  /*5310*/  IMAD.MOV.U32 R2, RZ, RZ, R132 ;  /* 0x000000ffff027224 */ /* 0x000fe200078e0084 */
[----:B------:R-:W-:Y:S01]  /*5320*/  PLOP3.LUT P0, PT, PT, PT, UP2, 0x80, 0x0 ;  /* 0x000000000000781c */ /* 0x000fe20003f0f028 */
[----:B------:R-:W-:Y:S01]  /*5330*/  IMAD.MOV.U32 R3, RZ, RZ, R0 ;  /* 0x000000ffff037224 */ /* 0x000fe200078e0000 */
[C---:B------:R-:W-:Y:S01]  /*5340*/  IADD3 R224, P6, R208.reuse, 0x40, RZ ;  /* 0x00000040d0e07810 */ /* 0x040fe20007fde0ff */
[----:B------:R-:W-:Y:S01]  /*5350*/  ULDC.64 UR6, c[0x0][0x208] ;  /* 0x0000820000067ab9 */ /* 0x000fe20000000a00 */
[----:B------:R-:W-:Y:S01]  /*5360*/  IADD3 R222, P5, R208, 0x80, RZ ;  /* 0x00000080d0de7810 */ /* 0x000fe20007fbe0ff */
[----:B------:R-:W-:Y:S02]  /*5370*/  ULDC.64 UR4, c[0x0][0x1e0] ;  /* 0x0000780000047ab9 */ /* 0x000fe40000000a00 */
[--C-:B------:R-:W-:Y:S01]  /*5380*/  IMAD.X R223, RZ, RZ, R215.reuse, P6 ;  /* 0x000000ffffdf7224 */ /* 0x100fe200030e06d7 */
[----:B------:R-:W-:Y:S01]  /*5390*/  IADD3 R182, P6, R210, 0x80, RZ ;  /* 0x00000080d2b67810 */ /* 0x000fe20007fde0ff */
[----:B------:R-:W-:-:S02]  /*53a0*/  IMAD.X R221, RZ, RZ, R215, P5 ;  /* 0x000000ffffdd7224 */ /* 0x000fc400028e06d7 */
[----:B------:R-:W-:Y:S01]  /*53b0*/  @P4 IMAD.HI.U32 R180, R212, c[0x0][0x2c8], RZ ;  /* 0x0000b200d4b44a27 */ /* 0x000fe200078e00ff */
[----:B------:R-:W-:-:S03]  /*53c0*/  IADD3 R220, P4, R210, 0x40, RZ ;  /* 0x00000040d2dc7810 */ /* 0x000fc60007f9e0ff */
[--C-:B------:R-:W-:Y:S01]  /*53d0*/  IMAD.X R181, RZ, RZ, R217.reuse, P6 ;  /* 0x000000ffffb57224 */ /* 0x100fe200030e06d9 */
[----:B------:R-:W-:Y:S01]  /*53e0*/  @P0 SHF.R.U32.HI R180, RZ, c[0x0][0x2cc], R180 ;  /* 0x0000b300ffb40a19 */ /* 0x000fe200000116b4 */
[----:B------:R-:W-:Y:S02]  /*53f0*/  IMAD.X R183, RZ, RZ, R217, P4 ;  /* 0x000000ffffb77224 */ /* 0x000fe400020e06d9 */
.L_x_371:
[----:B------:R-:W-:Y:S04]  /*5400*/  DEPBAR.LE SB0, 0x0 ;  /* 0x000080000000791a */ /* 0x000fe80000000000 */
[----:B------:R-:W-:Y:S01]  /*5410*/  BAR.SYNC.DEFER_BLOCKING 0x0 ;  /* 0x0000000000007b1d */ /* 0x000fe20000010000 */
[----:B------:R-:W-:Y:S06]  /*5420*/  UISETP.GT.AND UP3, UPT, UR8, UR13, UPT ;  /* 0x0000000d0800728c */ /* 0x000fec000bf64270 */
[----:B------:R-:W-:Y:S05]  /*5430*/  PLOP3.LUT P0, PT, PT, PT, UP3, 0x80, 0x0 ;  /* 0x000000000000781c */ /* 0x000fea0003f0f038 */
[----:B------:R-:W-:Y:S02]  /*5440*/  @!UP3 USHF.R.S32.HI UR19, URZ, 0x1f, UR13 ;  /* 0x0000001f3f13b899 */ /* 0x000fe4000801140d */
[----:B------:R-:W-:Y:S02]  /*5450*/  @!UP3 UIMAD.WIDE.U32 UR22, UR13, UR6, URZ ;  /* 0x000000060d16b2a5 */ /* 0x000fe4000f8e003f */
[----:B------:R-:W-:Y:S02]  /*5460*/  @!UP3 UIMAD UR19, UR19, UR6, URZ ;  /* 0x000000061313b2a4 */ /* 0x000fe4000f8e023f */
[----:B------:R-:W-:Y:S02]  /*5470*/  @!UP3 USHF.L.U32 UR20, UR22, 0x6, URZ ;  /* 0x000000061614b899 */ /* 0x000fe4000800063f */
[----:B------:R-:W-:Y:S01]  /*5480*/  @!UP3 UIMAD UR19, UR13, UR7, UR19 ;  /* 0x000000070d13b2a4 */ /* 0x000fe2000f8e0213 */
[----:B------:R-:W-:Y:S03]  /*5490*/  LDSM.16.M88.4 R132, [R206+0xc100] ;  /* 0x00c10000ce84783b */ /* 0x000fe60000000200 */
[----:B------:R-:W-:Y:S01]  /*54a0*/  @!UP3 UIADD3 UR19, UR23, UR19, URZ ;  /* 0x000000131713b290 */ /* 0x000fe2000fffe03f */
[----:B------:R-:W-:Y:S02]  /*54b0*/  @!P0 IADD3 R225, P6, R208, UR20, RZ ;  /* 0x00000014d0e18c10 */ /* 0x000fe4000ffde0ff */
[----:B------:R-:W-:Y:S01]  /*54c0*/  @!P0 IADD3 R227, P5, R224, UR20, RZ ;  /* 0x00000014e0e38c10 */ /* 0x000fe2000ffbe0ff */
[----:B------:R-:W-:Y:S01]  /*54d0*/  @!UP3 USHF.L.U64.HI UR19, UR22, 0x6, UR19 ;  /* 0x000000061613b899 */ /* 0x000fe20008010213 */
[----:B------:R-:W-:Y:S01]  /*54e0*/  @!P0 IADD3 R229, P4, R222, UR20, RZ ;  /* 0x00000014dee58c10 */ /* 0x000fe2000ff9e0ff */
[----:B------:R-:W1:Y:S01]  /*54f0*/  LDSM.16.M88.4 R136, [R205+0x6100] ;  /* 0x00610000cd88783b */ /* 0x000e620000000200 */
[----:B------:R-:W-:Y:S03]  /*5500*/  @!UP3 ULEA UR20, UP0, UR6, UR20, 0x5 ;  /* 0x000000140614b291 */ /* 0x000fe6000f80283f */
[----:B------:R-:W-:Y:S02]  /*5510*/  @!P0 IADD3.X R0, R215, UR19, RZ, P6, !PT ;  /* 0x00000013d7008c10 */ /* 0x000fe4000b7fe4ff */
[----:B------:R-:W-:Y:S01]  /*5520*/  @!P0 LEA R236, P6, R225, c[0x0][0x1f8], 0x1 ;  /* 0x00007e00e1ec8a11 */ /* 0x000fe200078c08ff */
[----:B------:R-:W2:Y:S01]  /*5530*/  LDSM.16.M88.4 R140, [R205+0x6900] ;  /* 0x00690000cd8c783b */ /* 0x000ea20000000200 */
[----:B------:R-:W-:Y:S02]  /*5540*/  @!P0 IADD3.X R226, R223, UR19, RZ, P5, !PT ;  /* 0x00000013dfe28c10 */ /* 0x000fe4000affe4ff */
[----:B------:R-:W-:Y:S02]  /*5550*/  @!P0 LEA.HI.X R237, R225, c[0x0][0x1fc], R0, 0x1, P6 ;  /* 0x00007f00e1ed8a11 */ /* 0x000fe400030f0c00 */
[----:B------:R-:W-:Y:S02]  /*5560*/  @!P0 LEA R234, P5, R227, c[0x0][0x1f8], 0x1 ;  /* 0x00007e00e3ea8a11 */ /* 0x000fe400078a08ff */
[----:B------:R-:W3:Y:S01]  /*5570*/  LDSM.16.M88.4 R144, [R205+0x7100] ;  /* 0x00710000cd90783b */ /* 0x000ee20000000200 */
[----:B------:R-:W-:Y:S01]  /*5580*/  @!P0 IADD3.X R228, R221, UR19, RZ, P4, !PT ;  /* 0x00000013dde48c10 */ /* 0x000fe2000a7fe4ff */
[----:B------:R-:W-:Y:S01]  /*5590*/  @!UP3 ULEA.HI.X UR19, UR6, UR19, UR7, 0x5, UP0 ;  /* 0x000000130613b291 */ /* 0x000fe200080f2c07 */
[----:B------:R-:W-:Y:S01]  /*55a0*/  @!P0 LEA.HI.X R235, R227, c[0x0][0x1fc], R226, 0x1, P5 ;  /* 0x00007f00e3eb8a11 */ /* 0x000fe200028f0ce2 */
[----:B------:R-:W-:Y:S01]  /*55b0*/  UISETP.GT.AND UP3, UPT, UR13, UR8, UPT ;  /* 0x000000080d00728c */ /* 0x000fe2000bf64270 */
[C---:B------:R-:W-:Y:S02]  /*55c0*/  @!P0 LEA R232, P4, R229.reuse, c[0x0][0x1f8], 0x1 ;  /* 0x00007e00e5e88a11 */ /* 0x040fe400078808ff */
[----:B------:R-:W4:Y:S01]  /*55d0*/  LDSM.16.M88.4 R148, [R205+0x7900] ;  /* 0x00790000cd94783b */ /* 0x000f220000000200 */
[----:B------:R-:W-:Y:S02]  /*55e0*/  @!P0 IADD3 R225, P6, R208, UR20, RZ ;  /* 0x00000014d0e18c10 */ /* 0x000fe4000ffde0ff */
[----:B------:R-:W-:Y:S02]  /*55f0*/  @!P0 LEA.HI.X R233, R229, c[0x0][0x1fc], R228, 0x1, P4 ;  /* 0x00007f00e5e98a11 */ /* 0x000fe400020f0ce4 */
[----:B------:R-:W-:Y:S02]  /*5600*/  @!P0 IADD3.X R0, R215, UR19, RZ, P6, !PT ;  /* 0x00000013d7008c10 */ /* 0x000fe4000b7fe4ff */
[----:B------:R-:W-:Y:S01]  /*5610*/  LDSM.16.M88.4 R152, [R202+0xc100] ;  /* 0x00c10000ca98783b */ /* 0x000fe20000000200 */
[C---:B------:R-:W-:Y:S02]  /*5620*/  @!P0 LEA R230, P6, R225.reuse, c[0x0][0x1f8], 0x1 ;  /* 0x00007e00e1e68a11 */ /* 0x040fe400078c08ff */
[----:B------:R-:W-:Y:S02]  /*5630*/  @!P0 IADD3 R238, P5, R224, UR20, RZ ;  /* 0x00000014e0ee8c10 */ /* 0x000fe4000ffbe0ff */
[----:B------:R-:W-:Y:S02]  /*5640*/  @!P0 LEA.HI.X R231, R225, c[0x0][0x1fc], R0, 0x1, P6 ;  /* 0x00007f00e1e78a11 */ /* 0x000fe400030f0c00 */
[----:B------:R-:W5:Y:S01]  /*5650*/  LDSM.16.M88.4 R156, [R204] ;  /* 0x00000000cc9c783b */ /* 0x000f620000000200 */
[----:B------:R-:W-:Y:S02]  /*5660*/  @!P0 IADD3.X R227, R223, UR19, RZ, P5, !PT ;  /* 0x00000013dfe38c10 */ /* 0x000fe4000affe4ff */
[C---:B------:R-:W-:Y:S01]  /*5670*/  @!P0 LEA R228, P5, R238.reuse, c[0x0][0x1f8], 0x1 ;  /* 0x00007e00eee48a11 */ /* 0x040fe200078a08ff */
[C---:B-1----:R-:W-:Y:S03]  /*5680*/  HMMA.16816.F32.BF16 R4, R132.reuse, R136, RZ ;  /* 0x000000888404723c */ /* 0x042fe600000418ff */
[----:B------:R-:W1:Y:S01]  /*5690*/  LDSM.16.M88.4 R160, [R195] ;  /* 0x00000000c3a0783b */ /* 0x000e620000000200 */
[----:B------:R-:W-:Y:S02]  /*56a0*/  @!P0 LEA.HI.X R229, R238, c[0x0][0x1fc], R227, 0x1, P5 ;  /* 0x00007f00eee58a11 */ /* 0x000fe400028f0ce3 */
[----:B------:R-:W-:Y:S01]  /*56b0*/  @!P0 IADD3 R240, P4, R222, UR20, RZ ;  /* 0x00000014def08c10 */ /* 0x000fe2000ff9e0ff */
[----:B------:R-:W-:Y:S01]  /*56c0*/  @UP3 UIADD3 UR20, UR13, -0x1, URZ ;  /* 0xffffffff0d143890 */ /* 0x000fe2000fffe03f */
[C---:B------:R-:W-:Y:S02]  /*56d0*/  HMMA.16816.F32.BF16 R8, R132.reuse, R138, RZ ;  /* 0x0000008a8408723c */ /* 0x040fe400000418ff */
[----:B------:R-:W1:Y:S01]  /*56e0*/  LDSM.16.M88.4 R164, [R194] ;  /* 0x00000000c2a4783b */ /* 0x000e620000000200 */
[----:B------:R-:W-:Y:S01]  /*56f0*/  @UP3 UIMAD.WIDE.U32 UR22, UR20, UR4, URZ ;  /* 0x00000004141632a5 */ /* 0x000fe2000f8e003f */
[----:B------:R-:W-:Y:S01]  /*5700*/  @!P0 IADD3.X R239, R221, UR19, RZ, P4, !PT ;  /* 0x00000013ddef8c10 */ /* 0x000fe2000a7fe4ff */
[----:B------:R-:W-:Y:S01]  /*5710*/  @UP3 USHF.R.S32.HI UR19, URZ, 0x1f, UR20 ;  /* 0x0000001f3f133899 */ /* 0x000fe20008011414 */
[C---:B------:R-:W-:Y:S02]  /*5720*/  @!P0 LEA R226, P4, R240.reuse, c[0x0][0x1f8], 0x1 ;  /* 0x00007e00f0e28a11 */ /* 0x040fe400078808ff */
[C---:B--2---:R-:W-:Y:S01]  /*5730*/  HMMA.16816.F32.BF16 R12, R132.reuse, R140, RZ ;  /* 0x0000008c840c723c */ /* 0x044fe200000418ff */
[----:B------:R-:W2:Y:S01]  /*5740*/  LDSM.16.M88.4 R168, [R193] ;  /* 0x00000000c1a8783b */ /* 0x000ea20000000200 */
[----:B------:R-:W-:Y:S02]  /*5750*/  @UP3 UIMAD UR19, UR19, UR4, URZ ;  /* 0x00000004131332a4 */ /* 0x000fe4000f8e023f */
[----:B------:R-:W-:Y:S02]  /*5760*/  @!P0 LEA.HI.X R227, R240, c[0x0][0x1fc], R239, 0x1, P4 ;  /* 0x00007f00f0e38a11 */ /* 0x000fe400020f0cef */
[----:B------:R-:W-:Y:S02]  /*5770*/  @UP3 UIMAD UR19, UR20, UR5, UR19 ;  /* 0x00000005141332a4 */ /* 0x000fe4000f8e0213 */
[C---:B------:R-:W-:Y:S01]  /*5780*/  HMMA.16816.F32.BF16 R16, R132.reuse, R142, RZ ;  /* 0x0000008e8410723c */ /* 0x040fe200000418ff */
[----:B------:R-:W-:Y:S01]  /*5790*/  @!PT LDS RZ, [RZ] ;  /* 0x00000000fffff984 */ /* 0x000fe20000000800 */
[----:B------:R-:W-:Y:S01]  /*57a0*/  @!PT LDS RZ, [RZ] ;  /* 0x00000000fffff984 */ /* 0x000fe20000000800 */
[----:B------:R-:W-:Y:S01]  /*57b0*/  @!PT LDS RZ, [RZ] ;  /* 0x00000000fffff984 */ /* 0x000fe20000000800 */
[----:B------:R1:W-:Y:S01]  /*57c0*/  @!P0 LDGSTS.E.BYPASS.LTC128B.128 [R207+0x100], [R236.64], !P3 ;  /* 0x00100000eccf8fae */ /* 0x0003e2000d901d50 */
[----:B------:R-:W-:Y:S02]  /*57d0*/  @UP3 USHF.L.U32 UR20, UR22, 0x6, URZ ;  /* 0x0000000616143899 */ /* 0x000fe4000800063f */
[----:B------:R-:W-:Y:S04]  /*57e0*/  @UP3 UIADD3 UR19, UR23, UR19, URZ ;  /* 0x0000001317133290 */ /* 0x000fe8000fffe03f */
[C---:B---3--:R-:W-:Y:S01]  /*57f0*/  HMMA.16816.F32.BF16 R20, R132.reuse, R144, RZ ;  /* 0x000000908414723c */ /* 0x048fe200000418ff */
[----:B------:R3:W-:Y:S01]  /*5800*/  @!P0 LDGSTS.E.BYPASS.LTC128B.128 [R207+0x2100], [R234.64], !P2 ;  /* 0x02100000eacf8fae */ /* 0x0007e2000d101d50 */
[----:B------:R-:W-:Y:S06]  /*5810*/  @UP3 USHF.L.U64.HI UR19, UR22, 0x6, UR19 ;  /* 0x0000000616133899 */ /* 0x000fec0008010213 */
[C---:B------:R-:W-:Y:S01]  /*5820*/  HMMA.16816.F32.BF16 R24, R132.reuse, R146, RZ ;  /* 0x000000928418723c */ /* 0x040fe200000418ff */
[----:B------:R1:W-:Y:S07]  /*5830*/  @!P0 LDGSTS.E.BYPASS.LTC128B.128 [R207+0x4100], [R232.64], !P1 ;  /* 0x04100000e8cf8fae */ /* 0x0003ee000c901d50 */
[C---:B----4-:R-:W-:Y:S01]  /*5840*/  HMMA.16816.F32.BF16 R28, R132.reuse, R148, RZ ;  /* 0x00000094841c723c */ /* 0x050fe200000418ff */
[----:B------:R4:W-:Y:S07]  /*5850*/  @!P0 LDGSTS.E.BYPASS.LTC128B.128 [R207+0x1100], [R230.64], !P3 ;  /* 0x01100000e6cf8fae */ /* 0x0009ee000d901d50 */
[----:B------:R-:W-:Y:S01]  /*5860*/  HMMA.16816.F32.BF16 R32, R132, R150, RZ ;  /* 0x000000968420723c */ /* 0x000fe200000418ff */
[----:B------:R2:W-:Y:S07]  /*5870*/  @!P0 LDGSTS.E.BYPASS.LTC128B.128 [R207+0x3100], [R228.64], !P2 ;  /* 0x03100000e4cf8fae */ /* 0x0005ee000d101d50 */
[C---:B-----5:R-:W-:Y:S01]  /*5880*/  HMMA.16816.F32.BF16 R4, R152.reuse, R156, R4 ;  /* 0x0000009c9804723c */ /* 0x060fe20000041804 */
[----:B------:R5:W-:Y:S01]  /*5890*/  @!P0 LDGSTS.E.BYPASS.LTC128B.128 [R207+0x5100], [R226.64], !P1 ;  /* 0x05100000e2cf8fae */ /* 0x000be2000c901d50 */
[----:B------:R-:W-:Y:S06]  /*58a0*/  PLOP3.LUT P0, PT, PT, PT, UP3, 0x80, 0x0 ;  /* 0x000000000000781c */ /* 0x000fec0003f0f038 */
[C---:B------:R-:W-:Y:S01]  /*58b0*/  HMMA.16816.F32.BF16 R8, R152.reuse, R158, R8 ;  /* 0x0000009e9808723c */ /* 0x040fe20000041808 */
[----:B------:R-:W-:Y:S06]  /*58c0*/  LDSM.16.M88.4 R172, [R201+0xc100] ;  /* 0x00c10000c9ac783b */ /* 0x000fec0000000200 */
[----:B------:R-:W-:Y:S01]  /*58d0*/  @P0 IADD3 R248, P4, R210, UR20, RZ ;  /* 0x00000014d2f80c10 */ /* 0x000fe2000ff9e0ff */
[C---:B-1----:R-:W-:Y:S01]  /*58e0*/  HMMA.16816.F32.BF16 R12, R152.reuse, R160, R12 ;  /* 0x000000a0980c723c */ /* 0x042fe2000004180c */
[----:B------:R-:W0:Y:S03]  /*58f0*/  LDGDEPBAR ;  /* 0x00000000000079af */ /* 0x000e260000000000 */
[----:B------:R-:W-:Y:S02]  /*5900*/  @P0 IADD3 R249, P5, R220, UR20, RZ ;  /* 0x00000014dcf90c10 */ /* 0x000fe4000ffbe0ff */
[----:B------:R-:W-:Y:S02]  /*5910*/  @P0 IADD3.X R251, R217, UR19, RZ, P4, !PT ;  /* 0x00000013d9fb0c10 */ /* 0x000fe4000a7fe4ff */
[C---:B------:R-:W-:Y:S01]  /*5920*/  HMMA.16816.F32.BF16 R16, R152.reuse, R162, R16 ;  /* 0x000000a29810723c */ /* 0x040fe20000041810 */
[----:B------:R-:W1:Y:S03]  /*5930*/  LDSM.16.M88.4 R176, [R200+0x6100] ;  /* 0x00610000c8b0783b */ /* 0x000e660000000200 */
[----:B------:R-:W-:Y:S04]  /*5940*/  @P0 IADD3.X R250, R183, UR19, RZ, P5, !PT ;  /* 0x00000013b7fa0c10 */ /* 0x000fe8000affe4ff */
[C---:B------:R-:W-:Y:S01]  /*5950*/  HMMA.16816.F32.BF16 R20, R152.reuse, R164, R20 ;  /* 0x000000a49814723c */ /* 0x040fe20000041814 */
[----:B------:R-:W3:Y:S07]  /*5960*/  LDSM.16.M88.4 R132, [R200+0x6900] ;  /* 0x00690000c884783b */ /* 0x000eee0000000200 */
[C---:B------:R-:W-:Y:S01]  /*5970*/  HMMA.16816.F32.BF16 R24, R152.reuse, R166, R24 ;  /* 0x000000a69818723c */ /* 0x040fe20000041818 */
[----:B------:R-:W3:Y:S07]  /*5980*/  LDSM.16.M88.4 R136, [R200+0x7100] ;  /* 0x00710000c888783b */ /* 0x000eee0000000200 */
[C---:B--2---:R-:W-:Y:S01]  /*5990*/  HMMA.16816.F32.BF16 R28, R152.reuse, R168, R28 ;  /* 0x000000a8981c723c */ /* 0x044fe2000004181c */
[----:B------:R-:W2:Y:S07]  /*59a0*/  LDSM.16.M88.4 R140, [R200+0x7900] ;  /* 0x00790000c88c783b */ /* 0x000eae0000000200 */
[----:B------:R-:W-:Y:S01]  /*59b0*/  HMMA.16816.F32.BF16 R32, R152, R170, R32 ;  /* 0x000000aa9820723c */ /* 0x000fe20000041820 */
[----:B------:R-:W-:Y:S07]  /*59c0*/  LDSM.16.M88.4 R144, [R199+0xc100] ;  /* 0x00c10000c790783b */ /* 0x000fee0000000200 */
[----:B------:R-:W2:Y:S01]  /*59d0*/  LDSM.16.M88.4 R148, [R192] ;  /* 0x00000000c094783b */ /* 0x000ea20000000200 */
[C---:B-1----:R-:W-:Y:S06]  /*59e0*/  HMMA.16816.F32.BF16 R4, R172.reuse, R176, R4 ;  /* 0x000000b0ac04723c */ /* 0x042fec0000041804 */
[----:B------:R-:W1:Y:S02]  /*59f0*/  LDSM.16.M88.4 R152, [R192+0x800] ;  /* 0x00080000c098783b */ /* 0x000e640000000200 */
[C---:B------:R-:W-:Y:S05]  /*5a00*/  HMMA.16816.F32.BF16 R8, R172.reuse, R178, R8 ;  /* 0x000000b2ac08723c */ /* 0x040fea0000041808 */
[----:B------:R-:W1:Y:S03]  /*5a10*/  LDSM.16.M88.4 R156, [R192+0x1000] ;  /* 0x00100000c09c783b */ /* 0x000e660000000200 */
[C---:B---3--:R-:W-:Y:S04]  /*5a20*/  HMMA.16816.F32.BF16 R12, R172.reuse, R132, R12 ;  /* 0x00000084ac0c723c */ /* 0x048fe8000004180c */
[----:B------:R-:W3:Y:S04]  /*5a30*/  LDSM.16.M88.4 R160, [R192+0x1800] ;  /* 0x00180000c0a0783b */ /* 0x000ee80000000200 */
[C---:B------:R-:W-:Y:S03]  /*5a40*/  HMMA.16816.F32.BF16 R16, R172.reuse, R134, R16 ;  /* 0x00000086ac10723c */ /* 0x040fe60000041810 */
[----:B------:R-:W-:Y:S05]  /*5a50*/  LDSM.16.M88.4 R164, [R206+0x10100] ;  /* 0x01010000cea4783b */ /* 0x000fea0000000200 */
[C---:B------:R-:W-:Y:S02]  /*5a60*/  HMMA.16816.F32.BF16 R20, R172.reuse, R136, R20 ;  /* 0x00000088ac14723c */ /* 0x040fe40000041814 */
[----:B------:R-:W1:Y:S06]  /*5a70*/  LDSM.16.M88.4 R168, [R205+0x8100] ;  /* 0x00810000cda8783b */ /* 0x000e6c0000000200 */
[C---:B------:R-:W-:Y:S01]  /*5a80*/  HMMA.16816.F32.BF16 R24, R172.reuse, R138, R24 ;  /* 0x0000008aac18723c */ /* 0x040fe20000041818 */
[----:B------:R-:W3:Y:S07]  /*5a90*/  LDSM.16.M88.4 R132, [R205+0x8900] ;  /* 0x00890000cd84783b */ /* 0x000eee0000000200 */
[C---:B--2---:R-:W-:Y:S01]  /*5aa0*/  HMMA.16816.F32.BF16 R28, R172.reuse, R140, R28 ;  /* 0x0000008cac1c723c */ /* 0x044fe2000004181c */
[----:B------:R-:W2:Y:S07]  /*5ab0*/  LDSM.16.M88.4 R136, [R205+0x9100] ;  /* 0x00910000cd88783b */ /* 0x000eae0000000200 */
[----:B------:R-:W-:Y:S01]  /*5ac0*/  HMMA.16816.F32.BF16 R32, R172, R142, R32 ;  /* 0x0000008eac20723c */ /* 0x000fe20000041820 */
[----:B------:R-:W2:Y:S07]  /*5ad0*/  LDSM.16.M88.4 R140, [R205+0x9900] ;  /* 0x00990000cd8c783b */ /* 0x000eae0000000200 */
[C---:B------:R-:W-:Y:S01]  /*5ae0*/  HMMA.16816.F32.BF16 R4, R144.reuse, R148, R4 ;  /* 0x000000949004723c */ /* 0x040fe20000041804 */
[----:B------:R-:W-:Y:S07]  /*5af0*/  LDSM.16.M88.4 R172, [R202+0x10100] ;  /* 0x01010000caac783b */ /* 0x000fee0000000200 */
[C---:B------:R-:W-:Y:S01]  /*5b00*/  HMMA.16816.F32.BF16 R8, R144.reuse, R150, R8 ;  /* 0x000000969008723c */ /* 0x040fe20000041808 */
[----:B------:R-:W2:Y:S07]  /*5b10*/  LDSM.16.M88.4 R176, [R191] ;  /* 0x00000000bfb0783b */ /* 0x000eae0000000200 */
[C---:B-1----:R-:W-:Y:S01]  /*5b20*/  HMMA.16816.F32.BF16 R12, R144.reuse, R152, R12 ;  /* 0x00000098900c723c */ /* 0x042fe2000004180c */
[----:B------:R-:W-:Y:S07]  /*5b30*/  LDSM.16.M88.4 R148, [R189] ;  /* 0x00000000bd94783b */ /* 0x000fee0000000200 */
[C---:B------:R-:W-:Y:S01]  /*5b40*/  HMMA.16816.F32.BF16 R16, R144.reuse, R154, R16 ;  /* 0x0000009a9010723c */ /* 0x040fe20000041810 */
[----:B------:R-:W-:Y:S07]  /*5b50*/  LDSM.16.M88.4 R152, [R188] ;  /* 0x00000000bc98783b */ /* 0x000fee0000000200 */
[C---:B------:R-:W-:Y:S08]  /*5b60*/  HMMA.16816.F32.BF16 R20, R144.reuse, R156, R20 ;  /* 0x0000009c9014723c */ /* 0x040ff00000041814 */
[C---:B------:R-:W-:Y:S01]  /*5b70*/  HMMA.16816.F32.BF16 R24, R144.reuse, R158, R24 ;  /* 0x0000009e9018723c */ /* 0x040fe20000041818 */
[----:B------:R-:W-:Y:S07]  /*5b80*/  LDSM.16.M88.4 R156, [R201+0x10100] ;  /* 0x01010000c99c783b */ /* 0x000fee0000000200 */
[C---:B---3--:R-:W-:Y:S08]  /*5b90*/  HMMA.16816.F32.BF16 R28, R144.reuse, R160, R28 ;  /* 0x000000a0901c723c */ /* 0x048ff0000004181c */
[----:B------:R-:W-:Y:S01]  /*5ba0*/  HMMA.16816.F32.BF16 R32, R144, R162, R32 ;  /* 0x000000a29020723c */ /* 0x000fe20000041820 */
[----:B------:R-:W1:Y:S07]  /*5bb0*/  LDSM.16.M88.4 R144, [R190] ;  /* 0x00000000be90783b */ /* 0x000e6e0000000200 */
[C---:B------:R-:W-:Y:S01]  /*5bc0*/  HMMA.16816.F32.BF16 R4, R164.reuse, R168, R4 ;  /* 0x000000a8a404723c */ /* 0x040fe20000041804 */
[----:B------:R-:W3:Y:S07]  /*5bd0*/  LDSM.16.M88.4 R160, [R200+0x8100] ;  /* 0x00810000c8a0783b */ /* 0x000eee0000000200 */
[C---:B------:R-:W-:Y:S01]  /*5be0*/  HMMA.16816.F32.BF16 R8, R164.reuse, R170, R8 ;  /* 0x000000aaa408723c */ /* 0x040fe20000041808 */
[----:B------:R-:W-:Y:S07]  /*5bf0*/  LDSM.16.M88.4 R168, [R192+0x2000] ;  /* 0x00200000c0a8783b */ /* 0x000fee0000000200 */
[C---:B------:R-:W-:Y:S08]  /*5c00*/  HMMA.16816.F32.BF16 R12, R164.reuse, R132, R12 ;  /* 0x00000084a40c723c */ /* 0x040ff0000004180c */
[C---:B------:R-:W-:Y:S01]  /*5c10*/  HMMA.16816.F32.BF16 R16, R164.reuse, R134, R16 ;  /* 0x00000086a410723c */ /* 0x040fe20000041810 */
[----:B------:R-:W1:Y:S07]  /*5c20*/  LDSM.16.M88.4 R132, [R200+0x8900] ;  /* 0x00890000c884783b */ /* 0x000e6e0000000200 */
[C---:B--2---:R-:W-:Y:S08]  /*5c30*/  HMMA.16816.F32.BF16 R20, R164.reuse, R136, R20 ;  /* 0x00000088a414723c */ /* 0x044ff00000041814 */
[C---:B------:R-:W-:Y:S01]  /*5c40*/  HMMA.16816.F32.BF16 R24, R164.reuse, R138, R24 ;  /* 0x0000008aa418723c */ /* 0x040fe20000041818 */
[----:B------:R-:W2:Y:S07]  /*5c50*/  LDSM.16.M88.4 R136, [R200+0x9100] ;  /* 0x00910000c888783b */ /* 0x000eae0000000200 */
[C---:B------:R-:W-:Y:S08]  /*5c60*/  HMMA.16816.F32.BF16 R28, R164.reuse, R140, R28 ;  /* 0x0000008ca41c723c */ /* 0x040ff0000004181c */
[----:B------:R-:W-:Y:S01]  /*5c70*/  HMMA.16816.F32.BF16 R32, R164, R142, R32 ;  /* 0x0000008ea420723c */ /* 0x000fe20000041820 */
[----:B------:R-:W2:Y:S07]  /*5c80*/  LDSM.16.M88.4 R140, [R200+0x9900] ;  /* 0x00990000c88c783b */ /* 0x000eae0000000200 */
[C---:B------:R-:W-:Y:S01]  /*5c90*/  HMMA.16816.F32.BF16 R4, R172.reuse, R176, R4 ;  /* 0x000000b0ac04723c */ /* 0x040fe20000041804 */
[----:B------:R-:W2:Y:S07]  /*5ca0*/  LDSM.16.M88.4 R164, [R199+0x10100] ;  /* 0x01010000c7a4783b */ /* 0x000eae0000000200 */
[C---:B------:R-:W-:Y:S01]  /*5cb0*/  HMMA.16816.F32.BF16 R8, R172.reuse, R178, R8 ;  /* 0x000000b2ac08723c */ /* 0x040fe20000041808 */
[----:B------:R-:W-:Y:S07]  /*5cc0*/  LDSM.16.M88.4 R176, [R205+0xa100] ;  /* 0x00a10000cdb0783b */ /* 0x000fee0000000200 */
[C---:B-1----:R-:W-:Y:S08]  /*5cd0*/  HMMA.16816.F32.BF16 R12, R172.reuse, R144, R12 ;  /* 0x00000090ac0c723c */ /* 0x042ff0000004180c */
[C---:B------:R-:W-:Y:S01]  /*5ce0*/  HMMA.16816.F32.BF16 R16, R172.reuse, R146, R16 ;  /* 0x00000092ac10723c */ /* 0x040fe20000041810 */
[----:B------:R-:W1:Y:S07]  /*5cf0*/  LDSM.16.M88.4 R144, [R192+0x2800] ;  /* 0x00280000c090783b */ /* 0x000e6e0000000200 */
[C---:B------:R-:W-:Y:S08]  /*5d00*/  HMMA.16816.F32.BF16 R20, R172.reuse, R148, R20 ;  /* 0x00000094ac14723c */ /* 0x040ff00000041814 */
[C---:B------:R-:W-:Y:S01]  /*5d10*/  HMMA.16816.F32.BF16 R24, R172.reuse, R150, R24 ;  /* 0x00000096ac18723c */ /* 0x040fe20000041818 */
[----:B------:R-:W1:Y:S07]  /*5d20*/  LDSM.16.M88.4 R148, [R192+0x3000] ;  /* 0x00300000c094783b */ /* 0x000e6e0000000200 */
[C---:B------:R-:W-:Y:S08]  /*5d30*/  HMMA.16816.F32.BF16 R28, R172.reuse, R152, R28 ;  /* 0x00000098ac1c723c */ /* 0x040ff0000004181c */
[----:B------:R-:W-:Y:S01]  /*5d40*/  HMMA.16816.F32.BF16 R32, R172, R154, R32 ;  /* 0x0000009aac20723c */ /* 0x000fe20000041820 */
[----:B------:R-:W1:Y:S07]  /*5d50*/  LDSM.16.M88.4 R152, [R192+0x3800] ;  /* 0x00380000c098783b */ /* 0x000e6e0000000200 */
[C---:B---3--:R-:W-:Y:S01]  /*5d60*/  HMMA.16816.F32.BF16 R4, R156.reuse, R160, R4 ;  /* 0x000000a09c04723c */ /* 0x048fe20000041804 */
[----:B------:R-:W3:Y:S07]  /*5d70*/  LDSM.16.M88.4 R172, [R206+0x14100] ;  /* 0x01410000ceac783b */ /* 0x000eee0000000200 */
[C---:B------:R-:W-:Y:S01]  /*5d80*/  HMMA.16816.F32.BF16 R8, R156.reuse, R162, R8 ;  /* 0x000000a29c08723c */ /* 0x040fe20000041808 */
[----:B------:R-:W-:Y:S07]  /*5d90*/  LDSM.16.M88.4 R160, [R187] ;  /* 0x00000000bba0783b */ /* 0x000fee0000000200 */
        /* <DEDUP_REMOVED lines=15> */
[----:B------:R-:W1:Y:S07]  /*5e90*/  LDSM.16.M88.4 R144, [R186] ;  /* 0x00000000ba90783b */ /* 0x000e6e0000000200 */
[C---:B------:R-:W-:Y:S08]  /*5ea0*/  HMMA.16816.F32.BF16 R20, R164.reuse, R148, R20 ;  /* 0x00000094a414723c */ /* 0x040ff00000041814 */
[C---:B------:R-:W-:Y:S01]  /*5eb0*/  HMMA.16816.F32.BF16 R24, R164.reuse, R150, R24 ;  /* 0x00000096a418723c */ /* 0x040fe20000041818 */
[----:B------:R-:W1:Y:S07]  /*5ec0*/  LDSM.16.M88.4 R148, [R185] ;  /* 0x00000000b994783b */ /* 0x000e6e0000000200 */
[C---:B------:R-:W-:Y:S08]  /*5ed0*/  HMMA.16816.F32.BF16 R28, R164.reuse, R152, R28 ;  /* 0x00000098a41c723c */ /* 0x040ff0000004181c */
[----:B------:R-:W-:Y:S01]  /*5ee0*/  HMMA.16816.F32.BF16 R32, R164, R154, R32 ;  /* 0x0000009aa420723c */ /* 0x000fe20000041820 */
[----:B------:R-:W1:Y:S07]  /*5ef0*/  LDSM.16.M88.4 R152, [R184] ;  /* 0x00000000b898783b */ /* 0x000e6e0000000200 */
[C---:B---3--:R-:W-:Y:S01]  /*5f00*/  HMMA.16816.F32.BF16 R4, R172.reuse, R176, R4 ;  /* 0x000000b0ac04723c */ /* 0x048fe20000041804 */
        /* <DEDUP_REMOVED lines=12> */
[----:B------:R-:W2:Y:S01]  /*5fd0*/  LDSM.16.M88.4 R172, [R199+0x14100] ;  /* 0x01410000c7ac783b */ /* 0x000ea20000000200 */
[C---:B------:R-:W-:Y:S08]  /*5fe0*/  HMMA.16816.F32.BF16 R4, R156.reuse, R160, R4 ;  /* 0x000000a09c04723c */ /* 0x040ff00000041804 */
[C---:B------:R-:W-:Y:S08]  /*5ff0*/  HMMA.16816.F32.BF16 R8, R156.reuse, R162, R8 ;  /* 0x000000a29c08723c */ /* 0x040ff00000041808 */
[C---:B-1----:R-:W-:Y:S08]  /*6000*/  HMMA.16816.F32.BF16 R12, R156.reuse, R144, R12 ;  /* 0x000000909c0c723c */ /* 0x042ff0000004180c */
[C---:B------:R-:W-:Y:S08]  /*6010*/  HMMA.16816.F32.BF16 R16, R156.reuse, R146, R16 ;  /* 0x000000929c10723c */ /* 0x040ff00000041810 */
[C---:B------:R-:W-:Y:S08]  /*6020*/  HMMA.16816.F32.BF16 R20, R156.reuse, R148, R20 ;  /* 0x000000949c14723c */ /* 0x040ff00000041814 */
[C---:B------:R-:W-:Y:S08]  /*6030*/  HMMA.16816.F32.BF16 R24, R156.reuse, R150, R24 ;  /* 0x000000969c18723c */ /* 0x040ff00000041818 */
[C---:B------:R-:W-:Y:S08]  /*6040*/  HMMA.16816.F32.BF16 R28, R156.reuse, R152, R28 ;  /* 0x000000989c1c723c */ /* 0x040ff0000004181c */
[----:B------:R-:W-:Y:S08]  /*6050*/  HMMA.16816.F32.BF16 R32, R156, R154, R32 ;  /* 0x0000009a9c20723c */ /* 0x000ff00000041820 */
[C---:B---3--:R-:W-:Y:S08]  /*6060*/  HMMA.16816.F32.BF16 R4, R164.reuse, R168, R4 ;  /* 0x000000a8a404723c */ /* 0x048ff00000041804 */
[C---:B------:R-:W-:Y:S08]  /*6070*/  HMMA.16816.F32.BF16 R8, R164.reuse, R170, R8 ;  /* 0x000000aaa408723c */ /* 0x040ff00000041808 */
[C---:B------:R-:W-:Y:S08]  /*6080*/  HMMA.16816.F32.BF16 R12, R164.reuse, R132, R12 ;  /* 0x00000084a40c723c */ /* 0x040ff0000004180c */
[C---:B------:R-:W-:Y:S01]  /*6090*/  HMMA.16816.F32.BF16 R16, R164.reuse, R134, R16 ;  /* 0x00000086a410723c */ /* 0x040fe20000041810 */
[----:B------:R-:W1:Y:S07]  /*60a0*/  LDSM.16.M88.4 R132, [R192+0x4800] ;  /* 0x00480000c084783b */ /* 0x000e6e0000000200 */
[C---:B--2---:R-:W-:Y:S08]  /*60b0*/  HMMA.16816.F32.BF16 R20, R164.reuse, R136, R20 ;  /* 0x00000088a414723c */ /* 0x044ff00000041814 */
[C---:B------:R-:W-:Y:S01]  /*60c0*/  HMMA.16816.F32.BF16 R24, R164.reuse, R138, R24 ;  /* 0x0000008aa418723c */ /* 0x040fe20000041818 */
[----:B------:R-:W2:Y:S07]  /*60d0*/  LDSM.16.M88.4 R136, [R192+0x5000] ;  /* 0x00500000c088783b */ /* 0x000eae0000000200 */
[C---:B------:R-:W-:Y:S08]  /*60e0*/  HMMA.16816.F32.BF16 R28, R164.reuse, R140, R28 ;  /* 0x0000008ca41c723c */ /* 0x040ff0000004181c */
[----:B------:R-:W-:Y:S08]  /*60f0*/  HMMA.16816.F32.BF16 R32, R164, R142, R32 ;  /* 0x0000008ea420723c */ /* 0x000ff00000041820 */
[C---:B------:R-:W-:Y:S08]  /*6100*/  HMMA.16816.F32.BF16 R4, R172.reuse, R176, R4 ;  /* 0x000000b0ac04723c */ /* 0x040ff00000041804 */
[C---:B------:R-:W-:Y:S08]  /*6110*/  HMMA.16816.F32.BF16 R8, R172.reuse, R178, R8 ;  /* 0x000000b2ac08723c */ /* 0x040ff00000041808 */
[C---:B-1----:R-:W-:Y:S08]  /*6120*/  HMMA.16816.F32.BF16 R12, R172.reuse, R132, R12 ;  /* 0x00000084ac0c723c */ /* 0x042ff0000004180c */
[C---:B------:R-:W-:Y:S01]  /*6130*/  HMMA.16816.F32.BF16 R16, R172.reuse, R134, R16 ;  /* 0x00000086ac10723c */ /* 0x040fe20000041810 */
[----:B------:R-:W1:Y:S01]  /*6140*/  LDSM.16.M88.4 R132, [R192+0x5800] ;  /* 0x00580000c084783b */ /* 0x000e620000000200 */
[----:B------:R-:W-:Y:S04]  /*6150*/  DEPBAR.LE SB0, 0x0 ;  /* 0x000080000000791a */ /* 0x000fe80000000000 */
[----:B-----5:R-:W-:Y:S02]  /*6160*/  FMUL.FTZ R227, R4, c[0x0][0x320] ;  /* 0x0000c80004e37a20 */ /* 0x020fe40000410000 */
[C---:B--2---:R-:W-:Y:S04]  /*6170*/  HMMA.16816.F32.BF16 R20, R172.reuse, R136, R20 ;  /* 0x00000088ac14723c */ /* 0x044fe80000041814 */
[----:B------:R-:W2:Y:S01]  /*6180*/  MUFU.TANH R227, R227 ;  /* 0x000000e300e37308 */ /* 0x000ea20000002400 */
[----:B------:R-:W-:Y:S01]  /*6190*/  BAR.SYNC.DEFER_BLOCKING 0x0 ;  /* 0x0000000000007b1d */ /* 0x000fe20000010000 */
[----:B------:R-:W-:Y:S02]  /*61a0*/  FMUL.FTZ R228, R11, c[0x0][0x320] ;  /* 0x0000c8000be47a20 */ /* 0x000fe40000410000 */
[C---:B------:R-:W-:Y:S04]  /*61b0*/  HMMA.16816.F32.BF16 R24, R172.reuse, R138, R24 ;  /* 0x0000008aac18723c */ /* 0x040fe80000041818 */
[----:B------:R-:W-:Y:S01]  /*61c0*/  FMUL.FTZ R232, R14, c[0x0][0x320] ;  /* 0x0000c8000ee87a20 */ /* 0x000fe20000410000 */
[----:B------:R-:W-:Y:S01]  /*61d0*/  @P0 LEA R14, P4, R249, c[0x0][0x1c8], 0x1 ;  /* 0x00007200f90e0a11 */ /* 0x000fe200078808ff */
[----:B------:R-:W3:Y:S01]  /*61e0*/  MUFU.TANH R228, R228 ;  /* 0x000000e400e47308 */ /* 0x000ee20000002400 */
[----:B----4-:R-:W-:Y:S02]  /*61f0*/  FMUL.FTZ R231, R15, c[0x0][0x320] ;  /* 0x0000c8000fe77a20 */ /* 0x010fe40000410000 */
[----:B------:R-:W-:Y:S03]  /*6200*/  @P0 LEA.HI.X R15, R249, c[0x0][0x1cc], R250, 0x1, P4 ;  /* 0x00007300f90f0a11 */ /* 0x000fe600020f0cfa */
[----:B------:R-:W-:Y:S02]  /*6210*/  FMUL.FTZ R235, R18, c[0x0][0x320] ;  /* 0x0000c80012eb7a20 */ /* 0x000fe40000410000 */
[----:B------:R-:W-:Y:S02]  /*6220*/  FMUL.FTZ R236, R13, c[0x0][0x320] ;  /* 0x0000c8000dec7a20 */ /* 0x000fe40000410000 */
[----:B------:R-:W4:Y:S01]  /*6230*/  MUFU.TANH R232, R232 ;  /* 0x000000e800e87308 */ /* 0x000f220000002400 */
[----:B------:R-:W-:Y:S01]  /*6240*/  FMUL.FTZ R240, R22, c[0x0][0x320] ;  /* 0x0000c80016f07a20 */ /* 0x000fe20000410000 */
[----:B------:R-:W-:Y:S01]  /*6250*/  @P0 LEA R22, P6, R248, c[0x0][0x1c8], 0x1 ;  /* 0x00007200f8160a11 */ /* 0x000fe200078c08ff */
[----:B------:R-:W-:Y:S02]  /*6260*/  FMUL.FTZ R239, R23, c[0x0][0x320] ;  /* 0x0000c80017ef7a20 */ /* 0x000fe40000410000 */
[----:B------:R-:W-:Y:S01]  /*6270*/  FMUL.FTZ R226, R10, c[0x0][0x320] ;  /* 0x0000c8000ae27a20 */ /* 0x000fe20000410000 */
[----:B------:R-:W-:Y:S01]  /*6280*/  @P0 LEA.HI.X R23, R248, c[0x0][0x1cc], R251, 0x1, P6 ;  /* 0x00007300f8170a11 */ /* 0x000fe200030f0cfb */
[----:B------:R-:W-:Y:S01]  /*6290*/  FMUL.FTZ R234, R19, c[0x0][0x320] ;  /* 0x0000c80013ea7a20 */ /* 0x000fe20000410000 */
[----:B------:R-:W-:Y:S01]  /*62a0*/  @P0 IADD3 R248, P5, R182, UR20, RZ ;  /* 0x00000014b6f80c10 */ /* 0x000fe2000ffbe0ff */
[C---:B-1----:R-:W-:Y:S01]  /*62b0*/  HMMA.16816.F32.BF16 R28, R172.reuse, R132, R28 ;  /* 0x00000084ac1c723c */ /* 0x042fe2000004181c */
[----:B------:R-:W1:Y:S01]  /*62c0*/  MUFU.TANH R236, R236 ;  /* 0x000000ec00ec7308 */ /* 0x000e620000002400 */
[----:B------:R-:W-:Y:S01]  /*62d0*/  @!PT LDS RZ, [RZ] ;  /* 0x00000000fffff984 */ /* 0x000fe20000000800 */
[----:B------:R-:W-:Y:S01]  /*62e0*/  @!PT LDS RZ, [RZ] ;  /* 0x00000000fffff984 */ /* 0x000fe20000000800 */
[----:B------:R-:W-:Y:S01]  /*62f0*/  @!PT LDS RZ, [RZ] ;  /* 0x00000000fffff984 */ /* 0x000fe20000000800 */
[----:B------:R1:W-:Y:S01]  /*6300*/  @P0 LDGSTS.E.BYPASS.LTC128B.128 [R207+0x6100], [R22.64], !P3 ;  /* 0x0610000016cf0fae */ /* 0x0003e2000d901d50 */
[----:B------:R-:W-:Y:S01]  /*6310*/  @P0 LEA R158, P4, R248, c[0x0][0x1c8], 0x1 ;  /* 0x00007200f89e0a11 */ /* 0x000fe200078808ff */
[----:B------:R-:W-:Y:S01]  /*6320*/  FMUL.FTZ R243, R26, c[0x0][0x320] ;  /* 0x0000c8001af37a20 */ /* 0x000fe20000410000 */
[----:B------:R-:W-:Y:S01]  /*6330*/  @P0 IADD3.X R251, R181, UR19, RZ, P5, !PT ;  /* 0x00000013b5fb0c10 */ /* 0x000fe2000affe4ff */
[----:B------:R-:W-:Y:S01]  /*6340*/  FMUL.FTZ R242, R27, c[0x0][0x320] ;  /* 0x0000c8001bf27a20 */ /* 0x000fe20000410000 */
[----:B------:R-:W-:Y:S01]  /*6350*/  @UP3 UIADD3 UR20, UP0, UR12, UR20, URZ ;  /* 0x000000140c143290 */ /* 0x000fe2000ff1e03f */
[----:B------:R-:W-:Y:S01]  /*6360*/  HMMA.16816.F32.BF16 R32, R172, R134, R32 ;  /* 0x00000086ac20723c */ /* 0x000fe20000041820 */
[----:B------:R5:W-:Y:S02]  /*6370*/  @P0 LDGSTS.E.BYPASS.LTC128B.128 [R207+0x8100], [R14.64], !P2 ;  /* 0x081000000ecf0fae */ /* 0x000be4000d101d50 */
[----:B------:R-:W1:Y:S01]  /*6380*/  MUFU.TANH R226, R226 ;  /* 0x000000e200e27308 */ /* 0x000e620000002400 */
[----:B------:R-:W-:Y:S01]  /*6390*/  @P0 LEA.HI.X R159, R248, c[0x0][0x1cc], R251, 0x1, P4 ;  /* 0x00007300f89f0a11 */ /* 0x000fe200020f0cfb */
[----:B------:R-:W-:Y:S01]  /*63a0*/  @UP3 UIADD3.X UR19, UR11, UR19, URZ, UP0, !UPT ;  /* 0x000000130b133290 */ /* 0x000fe200087fe43f */
[----:B------:R-:W-:Y:S01]  /*63b0*/  @P0 IADD3 R250, P6, R210, UR20, RZ ;  /* 0x00000014d2fa0c10 */ /* 0x000fe2000ffde0ff */
[----:B------:R-:W-:Y:S01]  /*63c0*/  IMAD.MOV.U32 R19, RZ, RZ, R212 ;  /* 0x000000ffff137224 */ /* 0x000fe200078e00d4 */
[----:B------:R-:W-:Y:S01]  /*63d0*/  @P0 IADD3 R18, P4, R182, UR20, RZ ;  /* 0x00000014b6120c10 */ /* 0x000fe2000ff9e0ff */
[----:B------:R1:W-:Y:S03]  /*63e0*/  @P0 LDGSTS.E.BYPASS.LTC128B.128 [R207+0xa100], [R158.64], !P1 ;  /* 0x0a1000009ecf0fae */ /* 0x0003e6000c901d50 */
[----:B------:R-:W-:Y:S01]  /*63f0*/  @P0 IADD3.X R251, R217, UR19, RZ, P6, !PT ;  /* 0x00000013d9fb0c10 */ /* 0x000fe2000b7fe4ff */
[----:B------:R-:W1:Y:S01]  /*6400*/  MUFU.TANH R231, R231 ;  /* 0x000000e700e77308 */ /* 0x000e620000002400 */
[----:B------:R-:W-:Y:S01]  /*6410*/  @P0 LEA R162, P6, R250, c[0x0][0x1c8], 0x1 ;  /* 0x00007200faa20a11 */ /* 0x000fe200078c08ff */
[----:B------:R-:W-:Y:S01]  /*6420*/  FMUL.FTZ R229, R5, c[0x0][0x320] ;  /* 0x0000c80005e57a20 */ /* 0x000fe20000410000 */
[----:B------:R-:W-:Y:S01]  /*6430*/  @P0 IADD3.X R13, R181, UR19, RZ, P4, !PT ;  /* 0x00000013b50d0c10 */ /* 0x000fe2000a7fe4ff */
[----:B------:R-:W-:Y:S01]  /*6440*/  FMUL.FTZ R249, R30, c[0x0][0x320] ;  /* 0x0000c8001ef97a20 */ /* 0x000fe20000410000 */
[----:B------:R-:W-:Y:S01]  /*6450*/  @P0 LEA R26, P4, R18, c[0x0][0x1c8], 0x1 ;  /* 0x00007200121a0a11 */ /* 0x000fe200078808ff */
[----:B------:R-:W-:Y:S01]  /*6460*/  FMUL.FTZ R248, R31, c[0x0][0x320] ;  /* 0x0000c8001ff87a20 */ /* 0x000fe20000410000 */
[----:B------:R-:W-:Y:S01]  /*6470*/  @P0 LEA.HI.X R163, R250, c[0x0][0x1cc], R251, 0x1, P6 ;  /* 0x00007300faa30a11 */ /* 0x000fe200030f0cfb */
[----:B------:R-:W-:Y:S01]  /*6480*/  FMUL.FTZ R0, R6, c[0x0][0x320] ;  /* 0x0000c80006007a20 */ /* 0x000fe20000410000 */
[----:B------:R-:W-:Y:S01]  /*6490*/  @P0 LEA.HI.X R27, R18, c[0x0][0x1cc], R13, 0x1, P4 ;  /* 0x00007300121b0a11 */ /* 0x000fe200020f0c0d */
[----:B------:R-:W1:Y:S01]  /*64a0*/  MUFU.TANH R229, R229 ;  /* 0x000000e500e57308 */ /* 0x000e620000002400 */
[----:B------:R-:W-:Y:S01]  /*64b0*/  @P0 IADD3 R11, P5, R220, UR20, RZ ;  /* 0x00000014dc0b0c10 */ /* 0x000fe2000ffbe0ff */
[----:B------:R1:W-:Y:S01]  /*64c0*/  @P0 LDGSTS.E.BYPASS.LTC128B.128 [R207+0x7100], [R162.64], !P3 ;  /* 0x07100000a2cf0fae */ /* 0x0003e2000d901d50 */
[----:B------:R-:W-:Y:S01]  /*64d0*/  FMUL.FTZ R250, R32, c[0x0][0x320] ;  /* 0x0000c80020fa7a20 */ /* 0x000fe20000410000 */
[----:B------:R-:W-:Y:S01]  /*64e0*/  PLOP3.LUT P4, PT, PT, PT, UP2, 0x80, 0x0 ;  /* 0x000000000000781c */ /* 0x000fe20003f8f028 */
[----:B------:R-:W-:Y:S01]  /*64f0*/  FMUL.FTZ R225, R7, c[0x0][0x320] ;  /* 0x0000c80007e17a20 */ /* 0x000fe20000410000 */
[----:B------:R-:W-:Y:S01]  /*6500*/  @P0 IADD3.X R10, R183, UR19, RZ, P5, !PT ;  /* 0x00000013b70a0c10 */ /* 0x000fe2000affe4ff */
[----:B------:R-:W-:Y:S01]  /*6510*/  USHF.L.U32 UR19, UR13, 0x6, URZ ;  /* 0x000000060d137899 */ /* 0x000fe2000800063f */
[----:B------:R-:W-:Y:S01]  /*6520*/  @P0 LEA R30, P5, R11, c[0x0][0x1c8], 0x1 ;  /* 0x000072000b1e0a11 */ /* 0x000fe200078a08ff */
[----:B------:R-:W-:Y:S01]  /*6530*/  FMUL.FTZ R230, R8, c[0x0][0x320] ;  /* 0x0000c80008e67a20 */ /* 0x000fe20000410000 */
[----:B------:R1:W1:Y:S01]  /*6540*/  MUFU.TANH R13, R250 ;  /* 0x000000fa000d7308 */ /* 0x0002620000002400 */
[----:B------:R-:W-:Y:S01]  /*6550*/  FMUL.FTZ R233, R9, c[0x0][0x320] ;  /* 0x0000c80009e97a20 */ /* 0x000fe20000410000 */
[----:B------:R-:W-:Y:S01]  /*6560*/  @P0 LEA.HI.X R31, R11, c[0x0][0x1cc], R10, 0x1, P5 ;  /* 0x000073000b1f0a11 */ /* 0x000fe200028f0c0a */
[----:B------:R-:W-:Y:S02]  /*6570*/  FMUL.FTZ R237, R12, c[0x0][0x320] ;  /* 0x0000c8000ced7a20 */ /* 0x000fe40000410000 */
[----:B------:R-:W-:Y:S02]  /*6580*/  FMUL.FTZ R238, R16, c[0x0][0x320] ;  /* 0x0000c80010ee7a20 */ /* 0x000fe40000410000 */
[----:B------:R2:W-:Y:S01]  /*6590*/  @P0 LDGSTS.E.BYPASS.LTC128B.128 [R207+0x9100], [R30.64], !P2 ;  /* 0x091000001ecf0fae */ /* 0x0005e2000d101d50 */
[----:B------:R-:W-:Y:S02]  /*65a0*/  @P4 IMAD.MOV.U32 R19, RZ, RZ, R180 ;  /* 0x000000ffff134224 */ /* 0x000fe400078e00b4 */
[----:B------:R-:W2:Y:S01]  /*65b0*/  MUFU.TANH R0, R0 ;  /* 0x0000000000007308 */ /* 0x000ea20000002400 */
[----:B------:R-:W-:Y:S02]  /*65c0*/  FMUL.FTZ R241, R17, c[0x0][0x320] ;  /* 0x0000c80011f17a20 */ /* 0x000fe40000410000 */
[----:B------:R-:W-:Y:S01]  /*65d0*/  FMUL.FTZ R245, R20, c[0x0][0x320] ;  /* 0x0000c80014f57a20 */ /* 0x000fe20000410000 */
[----:B------:R2:W-:Y:S01]  /*65e0*/  @P0 LDGSTS.E.BYPASS.LTC128B.128 [R207+0xb100], [R26.64], !P1 ;  /* 0x0b1000001acf0fae */ /* 0x0005e2000c901d50 */
[----:B------:R-:W-:Y:S01]  /*65f0*/  FMUL.FTZ R244, R21, c[0x0][0x320] ;  /* 0x0000c80015f47a20 */ /* 0x000fe20000410000 */
[----:B------:R-:W-:Y:S01]  /*6600*/  PLOP3.LUT P0, PT, PT, PT, UP1, 0x40, 0x0 ;  /* 0x000000000000781c */ /* 0x000fe20003f0e818 */
[----:B------:R-:W-:Y:S02]  /*6610*/  FMUL.FTZ R247, R24, c[0x0][0x320] ;  /* 0x0000c80018f77a20 */ /* 0x000fe40000410000 */
[----:B------:R-:W-:Y:S01]  /*6620*/  FMUL.FTZ R246, R25, c[0x0][0x320] ;  /* 0x0000c80019f67a20 */ /* 0x000fe20000410000 */
[----:B------:R-:W2:Y:S01]  /*6630*/  MUFU.TANH R225, R225 ;  /* 0x000000e100e17308 */ /* 0x000ea20000002400 */
[----:B------:R-:W0:Y:S01]  /*6640*/  LDGDEPBAR ;  /* 0x00000000000079af */ /* 0x000e220000000000 */
[----:B------:R-:W-:Y:S02]  /*6650*/  FMUL.FTZ R9, R28, c[0x0][0x320] ;  /* 0x0000c8001c097a20 */ /* 0x000fe40000410000 */
[----:B-1----:R-:W-:Y:S02]  /*6660*/  IMAD.U32 R250, RZ, RZ, UR19 ;  /* 0x00000013fffa7e24 */ /* 0x002fe4000f8e00ff */
[----:B------:R-:W-:Y:S02]  /*6670*/  FMUL.FTZ R252, R29, c[0x0][0x320] ;  /* 0x0000c8001dfc7a20 */ /* 0x000fe40000410000 */
[----:B------:R-:W-:Y:S01]  /*6680*/  FMUL.FTZ R11, R33, c[0x0][0x320] ;  /* 0x0000c800210b7a20 */ /* 0x000fe20000410000 */
[----:B------:R-:W1:Y:S01]  /*6690*/  SHFL.IDX PT, R10, R19, RZ, 0x1c1f ;  /* 0x001c1fff130a7589 */ /* 0x000e6200000e0000 */
[----:B------:R-:W2:Y:S01]  /*66a0*/  MUFU.TANH R230, R230 ;  /* 0x000000e600e67308 */ /* 0x000ea20000002400 */
[----:B------:R-:W-:Y:S01]  /*66b0*/  FMUL.FTZ R251, R34, c[0x0][0x320] ;  /* 0x0000c80022fb7a20 */ /* 0x000fe20000410000 */
[----:B-----5:R-:W-:Y:S01]  /*66c0*/  IADD3 R14, -R213, 0x1, -R250 ;  /* 0x00000001d50e7810 */ /* 0x020fe20007ffe9fa */
[----:B------:R-:W-:Y:S03]  /*66d0*/  FMUL.FTZ R35, R35, c[0x0][0x320] ;  /* 0x0000c80023237a20 */ /* 0x000fe60000410000 */
[----:B------:R-:W-:Y:S04]  /*66e0*/  IADD3 R14, R14, c[0x0][0x1d0], RZ ;  /* 0x000074000e0e7a10 */ /* 0x000fe80007ffe0ff */
[----:B------:R-:W2:Y:S01]  /*66f0*/  MUFU.TANH R233, R233 ;  /* 0x000000e900e97308 */ /* 0x000ea20000002400 */
[----:B------:R-:W-:Y:S04]  /*6700*/  IADD3 R14, R14, -c[0x0][0x168], RZ ;  /* 0x80005a000e0e7a10 */ /* 0x000fe80007ffe0ff */
[C---:B------:R-:W-:Y:S02]  /*6710*/  IADD3 R15, R14.reuse, c[0x0][0x328], RZ ;  /* 0x0000ca000e0f7a10 */ /* 0x040fe40007ffe0ff */
[----:B------:R-:W-:Y:S03]  /*6720*/  IADD3 R14, R14, UR14, RZ ;  /* 0x0000000e0e0e7c10 */ /* 0x000fe6000fffe0ff */
[----:B------:R-:W2:Y:S01]  /*6730*/  MUFU.TANH R237, R237 ;  /* 0x000000ed00ed7308 */ /* 0x000ea20000002400 */
[--C-:B-1----:R-:W-:Y:S02]  /*6740*/  IMAD.IADD R18, R15, 0x1, R10.reuse ;  /* 0x000000010f127824 */ /* 0x102fe400078e020a */
[----:B------:R-:W-:Y:S07]  /*6750*/  IMAD.IADD R17, R14, 0x1, R10 ;  /* 0x000000010e117824 */ /* 0x000fee00078e020a */
[----:B------:R-:W1:Y:S10]  /*6760*/  MUFU.TANH R238, R238 ;  /* 0x000000ee00ee7308 */ /* 0x000e740000002400 */
        /* <DEDUP_REMOVED lines=17> */
[----:B------:R1:W1:Y:S01]  /*6880*/  MUFU.TANH R250, R35 ;  /* 0x0000002300fa7308 */ /* 0x0002620000002400 */
[----:B------:R-:W-:-:S05]  /*6890*/  @P0 BRA `(.L_x_363) ;  /* 0x000001a000000947 */ /* 0x000fca0003800000 */
[----:B--234-:R-:W-:Y:S01]  /*68a0*/  IADD3 R5, R10, c[0x0][0x1d0], RZ ;  /* 0x000074000a057a10 */ /* 0x01cfe20007ffe0ff */
[----:B------:R-:W-:Y:S03]  /*68b0*/  BSSY B0, `(.L_x_364) ;  /* 0x0000012000007945 */ /* 0x000fe60003800000 */
[----:B------:R-:W-:Y:S04]  /*68c0*/  IADD3 R5, R5, -c[0x0][0x168], RZ ;  /* 0x80005a0005057a10 */ /* 0x000fe80007ffe0ff */
[----:B------:R-:W-:Y:S11]  /*68d0*/  ISETP.GT.AND P0, PT, R5, -0x1, PT ;  /* 0xffffffff0500780c */ /* 0x000ff60003f04270 */
[----:B------:R-:W-:Y:S02]  /*68e0*/  @!UPT UIADD3 URZ, URZ, URZ, URZ ;  /* 0x0000003f3f3ff290 */ /* 0x000fe4000fffe03f */
[----:B------:R-:W-:-:S05]  /*68f0*/  @P0 BRA `(.L_x_365) ;  /* 0x0000008000000947 */ /* 0x000fca0003800000 */
[----:B------:R-:W-:Y:S01]  /*6900*/  LOP3.LUT R5, RZ, R5, RZ, 0x33, !PT ;  /* 0x00000005ff057212 */ /* 0x000fe200078e33ff */
[----:B------:R-:W-:Y:S05]  /*6910*/  IMAD.MOV.U32 R4, RZ, RZ, c[0x0][0x32c] ;  /* 0x0000cb00ff047624 */ /* 0x000fea00078e00ff */
[----:B------:R-:W-:Y:S11]  /*6920*/  ISETP.NE.AND P0, PT, R4, 0x1, PT ;  /* 0x000000010400780c */ /* 0x000ff60003f05270 */
[----:B------:R-:W-:Y:S02]  /*6930*/  @!UPT UIADD3 URZ, URZ, URZ, URZ ;  /* 0x0000003f3f3ff290 */ /* 0x000fe4000fffe03f */
[----:B------:R-:W-:Y:S05]  /*6940*/  @P0 IMAD.HI.U32 R4, R5, c[0x0][0x330], RZ ;  /* 0x0000cc0005040a27 */ /* 0x000fea00078e00ff */
[----:B------:R-:W-:Y:S04]  /*6950*/  @P0 SHF.R.U32.HI R5, RZ, c[0x0][0x334], R4 ;  /* 0x0000cd00ff050a19 */ /* 0x000fe80000011604 */
[----:B------:R-:W-:Y:S01]  /*6960*/  LOP3.LUT R5, RZ, R5, RZ, 0x33, !PT ;  /* 0x00000005ff057212 */ /* 0x000fe200078e33ff */
[----:B------:R-:W-:-:S05]  /*6970*/  BRA `(.L_x_366) ;  /* 0x0000005000007947 */ /* 0x000fca0003800000 */
.L_x_365:
[----:B------:R-:W-:Y:S04]  /*6980*/  MOV R4, c[0x0][0x32c] ;  /* 0x0000cb0000047a02 */ /* 0x000fe80000000f00 */
[----:B------:R-:W-:Y:S11]  /*6990*/  ISETP.NE.AND P0, PT, R4, 0x1, PT ;  /* 0x000000010400780c */ /* 0x000ff60003f05270 */
[----:B------:R-:W-:Y:S02]  /*69a0*/  @!UPT UIADD3 URZ, URZ, URZ, URZ ;  /* 0x0000003f3f3ff290 */ /* 0x000fe4000fffe03f */
[----:B------:R-:W-:Y:S05]  /*69b0*/  @P0 IMAD.HI.U32 R4, R5, c[0x0][0x330], RZ ;  /* 0x0000cc0005040a27 */ /* 0x000fea00078e00ff */
[----:B------:R-:W-:Y:S02]  /*69c0*/  @P0 SHF.R.U32.HI R5, RZ, c[0x0][0x334], R4 ;  /* 0x0000cd00ff050a19 */ /* 0x000fe40000011604 */
.L_x_366:
[----:B------:R-:W-:Y:S05]  /*69d0*/  BSYNC B0 ;  /* 0x0000000000007941 */ /* 0x000fea0003800000 */
.L_x_364:
[----:B------:R-:W-:Y:S04]  /*69e0*/  IMAD.MOV.U32 R4, RZ, RZ, c[0x0][0x32c] ;  /* 0x0000cb00ff047624 */ /* 0x000fe800078e00ff */
[----:B------:R-:W-:Y:S04]  /*69f0*/  IMAD R4, R5, R4, -UR19 ;  /* 0x8000001305047e24 */ /* 0x000fe8000f8e0204 */
[----:B------:R-:W-:Y:S05]  /*6a00*/  IMAD.IADD R4, R4, 0x1, -R213 ;  /* 0x0000000104047824 */ /* 0x000fea00078e0ad5 */
[----:B------:R-:W-:Y:S02]  /*6a10*/  IADD3 R5, R4, c[0x0][0x32c], RZ ;  /* 0x0000cb0004057a10 */ /* 0x000fe40007ffe0ff */
[----:B------:R-:W-:Y:S02]  /*6a20*/  IMNMX R17, R17, R4, !PT ;  /* 0x0000000411117217 */ /* 0x000fe40007800200 */
[----:B------:R-:W-:Y:S02]  /*6a30*/  IMNMX R18, R18, R5, PT ;  /* 0x0000000512127217 */ /* 0x000fe40003800200 */
.L_x_363:
[----:B--234-:R-:W-:Y:S01]  /*6a40*/  UISETP.GT.AND UP0, UPT, UR13, -0x1, UPT ;  /* 0xffffffff0d00788c */ /* 0x01cfe2000bf04270 */
[----:B------:R-:W2:Y:S05]  /*6a50*/  SHFL.IDX PT, R7, R19, 0x1, 0x1c1f ;  /* 0x003c1f0013077f89 */ /* 0x000eaa00000e0000 */
[----:B------:R-:W-:Y:S04]  /*6a60*/  PLOP3.LUT P0, PT, PT, PT, UP0, 0x80, 0x0 ;  /* 0x000000000000781c */ /* 0x000fe80003f0f008 */
[C---:B------:R-:W-:Y:S02]  /*6a70*/  ISETP.GT.AND P4, PT, R17.reuse, 0x1, P0 ;  /* 0x000000011100780c */ /* 0x040fe40000784270 */
[----:B------:R-:W-:Y:S02]  /*6a80*/  ISETP.GT.AND P5, PT, R17, RZ, P0 ;  /* 0x000000ff1100720c */ /* 0x000fe400007a4270 */
[C---:B------:R-:W-:Y:S02]  /*6a90*/  ISETP.LT.OR P4, PT, R18.reuse, 0x2, P4 ;  /* 0x000000021200780c */ /* 0x040fe40002781670 */
[C---:B------:R-:W-:Y:S02]  /*6aa0*/  ISETP.LT.OR P5, PT, R18.reuse, 0x1, P5 ;  /* 0x000000011200780c */ /* 0x040fe40002fa1670 */
[----:B------:R-:W-:Y:S02]  /*6ab0*/  FSEL R8, R229, -INF , !P4 ;  /* 0xff800000e5087808 */ /* 0x000fe40006000000 */
[C---:B------:R-:W-:Y:S02]  /*6ac0*/  ISETP.GT.AND P4, PT, R17.reuse, 0x10, P0 ;  /* 0x000000101100780c */ /* 0x040fe40000784270 */
[----:B------:R-:W-:Y:S02]  /*6ad0*/  ISETP.GT.AND P6, PT, R17, 0x8, P0 ;  /* 0x000000081100780c */ /* 0x000fe400007c4270 */
[----:B------:R-:W-:Y:S01]  /*6ae0*/  ISETP.LT.OR P4, PT, R18, 0x11, P4 ;  /* 0x000000111200780c */ /* 0x000fe20002781670 */
[--C-:B--2---:R-:W-:Y:S01]  /*6af0*/  IMAD.IADD R4, R15, 0x1, R7.reuse ;  /* 0x000000010f047824 */ /* 0x104fe200078e0207 */
[----:B------:R-:W-:Y:S01]  /*6b00*/  FSEL R10, R227, -INF , !P5 ;  /* 0xff800000e30a7808 */ /* 0x000fe20006800000 */
[----:B------:R-:W-:Y:S01]  /*6b10*/  IMAD.IADD R5, R14, 0x1, R7 ;  /* 0x000000010e057824 */ /* 0x000fe200078e0207 */
[----:B------:R-:W-:Y:S02]  /*6b20*/  ISETP.GT.AND P5, PT, R17, 0x9, P0 ;  /* 0x000000091100780c */ /* 0x000fe400007a4270 */
[----:B------:R-:W-:Y:S02]  /*6b30*/  FSEL R164, R237, -INF , !P4 ;  /* 0xff800000eda47808 */ /* 0x000fe40006000000 */
[C---:B------:R-:W-:Y:S02]  /*6b40*/  ISETP.GT.AND P4, PT, R17.reuse, 0x19, P0 ;  /* 0x000000191100780c */ /* 0x040fe40000784270 */
[C---:B------:R-:W-:Y:S02]  /*6b50*/  ISETP.LT.OR P6, PT, R18.reuse, 0x9, P6 ;  /* 0x000000091200780c */ /* 0x040fe400037c1670 */
[C---:B------:R-:W-:Y:S02]  /*6b60*/  ISETP.LT.OR P5, PT, R18.reuse, 0xa, P5 ;  /* 0x0000000a1200780c */ /* 0x040fe40002fa1670 */
[----:B------:R-:W-:Y:S02]  /*6b70*/  ISETP.LT.OR P4, PT, R18, 0x1a, P4 ;  /* 0x0000001a1200780c */ /* 0x000fe40002781670 */
[----:B------:R-:W-:Y:S02]  /*6b80*/  FSEL R230, R230, -INF , !P6 ;  /* 0xff800000e6e67808 */ /* 0x000fe40007000000 */
[----:B------:R-:W-:Y:S02]  /*6b90*/  ISETP.GT.AND P6, PT, R17, 0x11, P0 ;  /* 0x000000111100780c */ /* 0x000fe400007c4270 */
[----:B------:R-:W-:Y:S02]  /*6ba0*/  FSEL R6, R233, -INF , !P5 ;  /* 0xff800000e9067808 */ /* 0x000fe40006800000 */
[----:B------:R-:W-:Y:S02]  /*6bb0*/  ISETP.GT.AND P5, PT, R17, 0x18, P0 ;  /* 0x000000181100780c */ /* 0x000fe400007a4270 */
[----:B-1----:R-:W-:Y:S02]  /*6bc0*/  FSEL R140, R241, -INF , !P4 ;  /* 0xff800000f18c7808 */ /* 0x002fe40006000000 */
[C---:B------:R-:W-:Y:S02]  /*6bd0*/  ISETP.GT.AND P4, PT, R17.reuse, 0x28, P0 ;  /* 0x000000281100780c */ /* 0x040fe40000784270 */
[C---:B------:R-:W-:Y:S02]  /*6be0*/  ISETP.LT.OR P6, PT, R18.reuse, 0x12, P6 ;  /* 0x000000121200780c */ /* 0x040fe400037c1670 */
[C---:B------:R-:W-:Y:S02]  /*6bf0*/  ISETP.LT.OR P5, PT, R18.reuse, 0x19, P5 ;  /* 0x000000191200780c */ /* 0x040fe40002fa1670 */
[----:B------:R-:W-:Y:S02]  /*6c00*/  ISETP.LT.OR P4, PT, R18, 0x29, P4 ;  /* 0x000000291200780c */ /* 0x000fe40002781670 */
[----:B------:R-:W-:Y:S02]  /*6c10*/  FSEL R162, R236, -INF , !P6 ;  /* 0xff800000eca27808 */ /* 0x000fe40007000000 */
[C---:B------:R-:W-:Y:S02]  /*6c20*/  ISETP.GT.AND P6, PT, R17.reuse, 0x20, P0 ;  /* 0x000000201100780c */ /* 0x040fe400007c4270 */
[----:B------:R-:W-:Y:S02]  /*6c30*/  FSEL R142, R238, -INF , !P5 ;  /* 0xff800000ee8e7808 */ /* 0x000fe40006800000 */
[----:B------:R-:W-:Y:S02]  /*6c40*/  ISETP.GT.AND P5, PT, R17, 0x21, P0 ;  /* 0x000000211100780c */ /* 0x000fe400007a4270 */
[----:B------:R-:W-:Y:S02]  /*6c50*/  FSEL R156, R247, -INF , !P4 ;  /* 0xff800000f79c7808 */ /* 0x000fe40006000000 */
[----:B------:R-:W-:Y:S02]  /*6c60*/  ISETP.GT.AND P4, PT, R17, 0x31, P0 ;  /* 0x000000311100780c */ /* 0x000fe40000784270 */
[C---:B------:R-:W-:Y:S02]  /*6c70*/  ISETP.LT.OR P6, PT, R18.reuse, 0x21, P6 ;  /* 0x000000211200780c */ /* 0x040fe400037c1670 */
[C---:B------:R-:W-:Y:S02]  /*6c80*/  ISETP.LT.OR P5, PT, R18.reuse, 0x22, P5 ;  /* 0x000000221200780c */ /* 0x040fe40002fa1670 */
[----:B------:R-:W-:Y:S02]  /*6c90*/  ISETP.LT.OR P4, PT, R18, 0x32, P4 ;  /* 0x000000321200780c */ /* 0x000fe40002781670 */
[----:B------:R-:W-:Y:S02]  /*6ca0*/  FSEL R160, R245, -INF , !P6 ;  /* 0xff800000f5a07808 */ /* 0x000fe40007000000 */
[C---:B------:R-:W-:Y:S02]  /*6cb0*/  ISETP.GT.AND P6, PT, R17.reuse, 0x29, P0 ;  /* 0x000000291100780c */ /* 0x040fe400007c4270 */
[----:B------:R-:W-:Y:S02]  /*6cc0*/  FSEL R158, R244, -INF , !P5 ;  /* 0xff800000f49e7808 */ /* 0x000fe40006800000 */
[C---:B------:R-:W-:Y:S02]  /*6cd0*/  ISETP.GT.AND P5, PT, R17.reuse, 0x30, P0 ;  /* 0x000000301100780c */ /* 0x040fe400007a4270 */
[----:B------:R-:W-:Y:S02]  /*6ce0*/  FSEL R150, R252, -INF , !P4 ;  /* 0xff800000fc967808 */ /* 0x000fe40006000000 */
[----:B------:R-:W-:Y:S02]  /*6cf0*/  PLOP3.LUT P4, PT, PT, PT, UP1, 0x40, 0x0 ;  /* 0x000000000000781c */ /* 0x000fe40003f8e818 */
[C---:B------:R-:W-:Y:S02]  /*6d00*/  ISETP.LT.OR P6, PT, R18.reuse, 0x2a, P6 ;  /* 0x0000002a1200780c */ /* 0x040fe400037c1670 */
[----:B------:R-:W-:Y:S02]  /*6d10*/  ISETP.LT.OR P5, PT, R18, 0x31, P5 ;  /* 0x000000311200780c */ /* 0x000fe40002fa1670 */
[----:B------:R-:W-:Y:S02]  /*6d20*/  FSEL R154, R246, -INF , !P6 ;  /* 0xff800000f69a7808 */ /* 0x000fe40007000000 */
[----:B------:R-:W-:Y:S02]  /*6d30*/  ISETP.GT.AND P6, PT, R17, 0x38, P0 ;  /* 0x000000381100780c */ /* 0x000fe400007c4270 */
[----:B------:R-:W-:Y:S02]  /*6d40*/  FSEL R152, R9, -INF , !P5 ;  /* 0xff80000009987808 */ /* 0x000fe40006800000 */
[----:B------:R-:W-:Y:S02]  /*6d50*/  ISETP.GT.AND P5, PT, R17, 0x39, P0 ;  /* 0x000000391100780c */ /* 0x000fe400007a4270 */
[C---:B------:R-:W-:Y:S02]  /*6d60*/  ISETP.LT.OR P6, PT, R18.reuse, 0x39, P6 ;  /* 0x000000391200780c */ /* 0x040fe400037c1670 */
[----:B------:R-:W-:Y:S02]  /*6d70*/  ISETP.LT.OR P5, PT, R18, 0x3a, P5 ;  /* 0x0000003a1200780c */ /* 0x000fe40002fa1670 */
[----:B------:R-:W-:Y:S02]  /*6d80*/  FSEL R148, R13, -INF , !P6 ;  /* 0xff8000000d947808 */ /* 0x000fe40007000000 */
[----:B------:R-:W-:Y:S01]  /*6d90*/  FSEL R146, R11, -INF , !P5 ;  /* 0xff8000000b927808 */ /* 0x000fe20006800000 */
[----:B------:R-:W-:-:S05]  /*6da0*/  @P4 BRA `(.L_x_367) ;  /* 0x000001a000004947 */ /* 0x000fca0003800000 */
[----:B------:R-:W-:Y:S01]  /*6db0*/  IADD3 R7, R7, c[0x0][0x1d0], RZ ;  /* 0x0000740007077a10 */ /* 0x000fe20007ffe0ff */
        /* <DEDUP_REMOVED lines=13> */
.L_x_369:
[----:B------:R-:W-:Y:S04]  /*6e90*/  MOV R7, c[0x0][0x32c] ;  /* 0x0000cb0000077a02 */ /* 0x000fe80000000f00 */
[----:B------:R-:W-:Y:S11]  /*6ea0*/  ISETP.NE.AND P4, PT, R7, 0x1, PT ;  /* 0x000000010700780c */ /* 0x000ff60003f85270 */
[----:B------:R-:W-:Y:S02]  /*6eb0*/  @!UPT UIADD3 URZ, URZ, URZ, URZ ;  /* 0x0000003f3f3ff290 */ /* 0x000fe4000fffe03f */
[----:B------:R-:W-:Y:S05]  /*6ec0*/  @P4 IMAD.HI.U32 R7, R12, c[0x0][0x330], RZ ;  /* 0x0000cc000c074a27 */ /* 0x000fea00078e00ff */
[----:B------:R-:W-:Y:S02]  /*6ed0*/  @P4 SHF.R.U32.HI R12, RZ, c[0x0][0x334], R7 ;  /* 0x0000cd00ff0c4a19 */ /* 0x000fe40000011607 */
.L_x_370:
[----:B------:R-:W-:Y:S05]  /*6ee0*/  BSYNC B0 ;  /* 0x0000000000007941 */ /* 0x000fea0003800000 */
.L_x_368:
[----:B------:R-:W-:Y:S04]  /*6ef0*/  IMAD.MOV.U32 R7, RZ, RZ, c[0x0][0x32c] ;  /* 0x0000cb00ff077624 */ /* 0x000fe800078e00ff */
[----:B------:R-:W-:Y:S04]  /*6f00*/  IMAD R12, R12, R7, -UR19 ;  /* 0x800000130c0c7e24 */ /* 0x000fe8000f8e0207 */
[----:B------:R-:W-:Y:S05]  /*6f10*/  IMAD.IADD R12, R12, 0x1, -R213 ;  /* 0x000000010c0c7824 */ /* 0x000fea00078e0ad5 */
[----:B------:R-:W-:Y:S02]  /*6f20*/  IADD3 R7, R12, c[0x0][0x32c], RZ ;  /* 0x0000cb000c077a10 */ /* 0x000fe40007ffe0ff */
[----:B------:R-:W-:Y:S02]  /*6f30*/  IMNMX R5, R5, R12, !PT ;  /* 0x0000000c05057217 */ /* 0x000fe40007800200 */
[----:B------:R-:W-:Y:S02]  /*6f40*/  IMNMX R4, R4, R7, PT ;  /* 0x0000000704047217 */ /* 0x000fe40003800200 */
.L_x_367:
[----:B------:R-:W-:Y:S01]  /*6f50*/  FMNMX.FTZ R7, R10, R3, !PT ;  /* 0x000000030a077209 */ /* 0x000fe20007810000 */
[----:B------:R-:W-:Y:S01]  /*6f60*/  LDSM.16.MT88.4 R20, [R198+0x100] ;  /* 0x00010000c614783b */ /* 0x000fe20000004200 */
[C---:B------:R-:W-:Y:S01]  /*6f70*/  ISETP.GT.AND P6, PT, R5.reuse, RZ, P0 ;  /* 0x000000ff0500720c */ /* 0x040fe200007c4270 */
[----:B------:R-:W-:Y:S01]  /*6f80*/  UISETP.GT.AND UP0, UPT, UR13, UR18, UPT ;  /* 0x000000120d00728c */ /* 0x000fe2000bf04270 */
[----:B------:R-:W-:Y:S01]  /*6f90*/  FMNMX.FTZ R7, R8, R7, !PT ;  /* 0x0000000708077209 */ /* 0x000fe20007810000 */
[----:B------:R-:W-:Y:S01]  /*6fa0*/  UIADD3 UR13, UR13, -0x1, URZ ;  /* 0xffffffff0d0d7890 */ /* 0x000fe2000fffe03f */
[----:B------:R-:W-:Y:S02]  /*6fb0*/  ISETP.LT.OR P6, PT, R4, 0x1, P6 ;  /* 0x000000010400780c */ /* 0x000fe400037c1670 */
[----:B------:R-:W-:Y:S01]  /*6fc0*/  FMNMX.FTZ R7, R230, R7, !PT ;  /* 0x00000007e6077209 */ /* 0x000fe20007810000 */
[----:B------:R-:W-:Y:S01]  /*6fd0*/  LDSM.16.MT88.4 R28, [R197+0x100] ;  /* 0x00010000c51c783b */ /* 0x000fe20000004200 */
[C---:B------:R-:W-:Y:S02]  /*6fe0*/  ISETP.GT.AND P5, PT, R5.reuse, 0x1, P0 ;  /* 0x000000010500780c */ /* 0x040fe400007a4270 */
[----:B------:R-:W-:Y:S02]  /*6ff0*/  FMNMX.FTZ R7, R6, R7, !PT ;  /* 0x0000000706077209 */ /* 0x000fe40007810000 */
[----:B------:R-:W-:Y:S02]  /*7000*/  FSEL R13, R0, -INF , !P6 ;  /* 0xff800000000d7808 */ /* 0x000fe40007000000 */
[----:B------:R-:W-:Y:S02]  /*7010*/  FMNMX.FTZ R7, R164, R7, !PT ;  /* 0x00000007a4077209 */ /* 0x000fe40007810000 */
[----:B------:R-:W-:Y:S02]  /*7020*/  ISETP.GT.AND P4, PT, R5, 0x8, P0 ;  /* 0x000000080500780c */ /* 0x000fe40000784270 */
[----:B------:R-:W-:Y:S02]  /*7030*/  FMNMX.FTZ R7, R162, R7, !PT ;  /* 0x00000007a2077209 */ /* 0x000fe40007810000 */
[----:B------:R-:W-:Y:S02]  /*7040*/  ISETP.LT.OR P5, PT, R4, 0x2, P5 ;  /* 0x000000020400780c */ /* 0x000fe40002fa1670 */
[----:B------:R-:W-:Y:S02]  /*7050*/  FMNMX.FTZ R7, R142, R7, !PT ;  /* 0x000000078e077209 */ /* 0x000fe40007810000 */
[----:B------:R-:W-:Y:S02]  /*7060*/  FMNMX.FTZ R0, R13, R2, !PT ;  /* 0x000000020d007209 */ /* 0x000fe40007810000 */
[----:B------:R-:W-:Y:S02]  /*7070*/  FMNMX.FTZ R7, R140, R7, !PT ;  /* 0x000000078c077209 */ /* 0x000fe40007810000 */
[----:B------:R-:W-:Y:S02]  /*7080*/  FSEL R225, R225, -INF , !P5 ;  /* 0xff800000e1e17808 */ /* 0x000fe40006800000 */
[----:B------:R-:W-:Y:S02]  /*7090*/  FMNMX.FTZ R7, R160, R7, !PT ;  /* 0x00000007a0077209 */ /* 0x000fe40007810000 */
[----:B------:R-:W-:Y:S02]  /*70a0*/  ISETP.GT.AND P6, PT, R5, 0x9, P0 ;  /* 0x000000090500780c */ /* 0x000fe400007c4270 */
[----:B------:R-:W-:Y:S02]  /*70b0*/  FMNMX.FTZ R7, R158, R7, !PT ;  /* 0x000000079e077209 */ /* 0x000fe40007810000 */
[----:B------:R-:W-:Y:S02]  /*70c0*/  ISETP.LT.OR P4, PT, R4, 0x9, P4 ;  /* 0x000000090400780c */ /* 0x000fe40002781670 */
[----:B------:R-:W-:Y:S02]  /*70d0*/  FMNMX.FTZ R7, R156, R7, !PT ;  /* 0x000000079c077209 */ /* 0x000fe40007810000 */
[----:B------:R-:W-:Y:S02]  /*70e0*/  FSEL R11, R226, -INF , !P4 ;  /* 0xff800000e20b7808 */ /* 0x000fe40006000000 */
[----:B------:R-:W-:Y:S02]  /*70f0*/  FMNMX.FTZ R0, R225, R0, !PT ;  /* 0x00000000e1007209 */ /* 0x000fe40007810000 */
[----:B------:R-:W-:Y:S02]  /*7100*/  ISETP.GT.AND P5, PT, R5, 0x10, P0 ;  /* 0x000000100500780c */ /* 0x000fe400007a4270 */
[----:B------:R-:W-:Y:S02]  /*7110*/  ISETP.LT.OR P6, PT, R4, 0xa, P6 ;  /* 0x0000000a0400780c */ /* 0x000fe400037c1670 */
[----:B------:R-:W-:Y:S02]  /*7120*/  FMNMX.FTZ R7, R154, R7, !PT ;  /* 0x000000079a077209 */ /* 0x000fe40007810000 */
[----:B------:R-:W-:Y:S02]  /*7130*/  FSEL R9, R228, -INF , !P6 ;  /* 0xff800000e4097808 */ /* 0x000fe40007000000 */
[----:B------:R-:W-:Y:S02]  /*7140*/  ISETP.LT.OR P5, PT, R4, 0x11, P5 ;  /* 0x000000110400780c */ /* 0x000fe40002fa1670 */
[----:B------:R-:W-:Y:S02]  /*7150*/  FMNMX.FTZ R0, R11, R0, !PT ;  /* 0x000000000b007209 */ /* 0x000fe40007810000 */
[----:B------:R-:W-:Y:S02]  /*7160*/  ISETP.GT.AND P4, PT, R5, 0x11, P0 ;  /* 0x000000110500780c */ /* 0x000fe40000784270 */
[----:B------:R-:W-:Y:S02]  /*7170*/  FMNMX.FTZ R7, R152, R7, !PT ;  /* 0x0000000798077209 */ /* 0x000fe40007810000 */
[----:B------:R-:W-:Y:S02]  /*7180*/  FSEL R163, R232, -INF , !P5 ;  /* 0xff800000e8a37808 */ /* 0x000fe40006800000 */
[----:B------:R-:W-:Y:S02]  /*7190*/  ISETP.LT.OR P4, PT, R4, 0x12, P4 ;  /* 0x000000120400780c */ /* 0x000fe40002781670 */
[----:B------:R-:W-:Y:S02]  /*71a0*/  FMNMX.FTZ R0, R9, R0, !PT ;  /* 0x0000000009007209 */ /* 0x000fe40007810000 */
[----:B------:R-:W-:Y:S02]  /*71b0*/  ISETP.GT.AND P6, PT, R5, 0x18, P0 ;  /* 0x000000180500780c */ /* 0x000fe400007c4270 */
[----:B------:R-:W-:Y:S02]  /*71c0*/  FMNMX.FTZ R15, R150, R7, !PT ;  /* 0x00000007960f7209 */ /* 0x000fe40007810000 */
[----:B------:R-:W-:Y:S02]  /*71d0*/  FSEL R161, R231, -INF , !P4 ;  /* 0xff800000e7a17808 */ /* 0x000fe40006000000 */
[----:B------:R-:W-:Y:S02]  /*71e0*/  FMNMX.FTZ R0, R163, R0, !PT ;  /* 0x00000000a3007209 */ /* 0x000fe40007810000 */
[----:B------:R-:W-:Y:S02]  /*71f0*/  ISETP.LT.OR P6, PT, R4, 0x19, P6 ;  /* 0x000000190400780c */ /* 0x000fe400037c1670 */
        /* <DEDUP_REMOVED lines=9> */
[----:B------:R-:W-:Y:S01]  /*7290*/  ISETP.LT.OR P4, PT, R4, 0x21, P4 ;  /* 0x000000210400780c */ /* 0x000fe20002781670 */
[----:B------:R-:W1:Y:S01]  /*72a0*/  SHFL.BFLY PT, R0, R7, 0x2, 0x1f ;  /* 0x0c401f0007007f89 */ /* 0x000e6200000e0000 */
[----:B------:R-:W-:Y:S02]  /*72b0*/  ISETP.GT.AND P6, PT, R5, 0x21, P0 ;  /* 0x000000210500780c */ /* 0x000fe400007c4270 */
[----:B------:R-:W-:Y:S02]  /*72c0*/  FSEL R159, R240, -INF , !P4 ;  /* 0xff800000f09f7808 */ /* 0x000fe40006000000 */
[----:B------:R-:W-:Y:S02]  /*72d0*/  FMNMX.FTZ R14, R141, R14, !PT ;  /* 0x0000000e8d0e7209 */ /* 0x000fe40007810000 */
[C---:B------:R-:W-:Y:S02]  /*72e0*/  ISETP.LT.OR P6, PT, R4.reuse, 0x22, P6 ;  /* 0x000000220400780c */ /* 0x040fe400037c1670 */
[----:B------:R-:W-:Y:S02]  /*72f0*/  ISETP.GT.AND P5, PT, R5, 0x28, P0 ;  /* 0x000000280500780c */ /* 0x000fe400007a4270 */
[----:B------:R-:W-:Y:S02]  /*7300*/  FSEL R157, R239, -INF , !P6 ;  /* 0xff800000ef9d7808 */ /* 0x000fe40007000000 */
[----:B------:R-:W-:Y:S02]  /*7310*/  FMNMX.FTZ R14, R159, R14, !PT ;  /* 0x0000000e9f0e7209 */ /* 0x000fe40007810000 */
[C---:B------:R-:W-:Y:S02]  /*7320*/  ISETP.LT.OR P5, PT, R4.reuse, 0x29, P5 ;  /* 0x000000290400780c */ /* 0x040fe40002fa1670 */
[----:B------:R-:W-:Y:S02]  /*7330*/  ISETP.GT.AND P4, PT, R5, 0x29, P0 ;  /* 0x000000290500780c */ /* 0x000fe40000784270 */
[----:B------:R-:W-:Y:S02]  /*7340*/  FSEL R155, R243, -INF , !P5 ;  /* 0xff800000f39b7808 */ /* 0x000fe40006800000 */
[----:B------:R-:W-:Y:S02]  /*7350*/  FMNMX.FTZ R14, R157, R14, !PT ;  /* 0x0000000e9d0e7209 */ /* 0x000fe40007810000 */
[----:B------:R-:W-:Y:S02]  /*7360*/  ISETP.LT.OR P4, PT, R4, 0x2a, P4 ;  /* 0x0000002a0400780c */ /* 0x000fe40002781670 */
        /* <DEDUP_REMOVED lines=13> */
[----:B-1----:R-:W-:Y:S02]  /*7440*/  FMNMX.FTZ R12, R7, R0, !PT ;  /* 0x00000000070c7209 */ /* 0x002fe40007810000 */
[----:B------:R-:W-:Y:S02]  /*7450*/  FSEL R145, R251, -INF , !P4 ;  /* 0xff800000fb917808 */ /* 0x000fe40006000000 */
[----:B------:R-:W-:Y:S01]  /*7460*/  FMNMX.FTZ R0, R147, R14, !PT ;  /* 0x0000000e93007209 */ /* 0x000fe20007810000 */
[----:B------:R-:W1:Y:S01]  /*7470*/  SHFL.BFLY PT, R15, R12, 0x1, 0x1f ;  /* 0x0c201f000c0f7f89 */ /* 0x000e6200000e0000 */
[----:B------:R-:W-:Y:S02]  /*7480*/  ISETP.LT.OR P0, PT, R4, 0x3a, P0 ;  /* 0x0000003a0400780c */ /* 0x000fe40000701670 */
[----:B------:R-:W-:Y:S02]  /*7490*/  FMNMX.FTZ R0, R145, R0, !PT ;  /* 0x0000000091007209 */ /* 0x000fe40007810000 */
[----:B------:R-:W-:Y:S04]  /*74a0*/  FSEL R133, R250, -INF , !P0 ;  /* 0xff800000fa857808 */ /* 0x000fe80004000000 */
[----:B------:R-:W-:Y:S05]  /*74b0*/  FMNMX.FTZ R7, R133, R0, !PT ;  /* 0x0000000085077209 */ /* 0x000fea0007810000 */
[----:B------:R-:W2:Y:S01]  /*74c0*/  SHFL.BFLY PT, R4, R7, 0x2, 0x1f ;  /* 0x0c401f0007047f89 */ /* 0x000ea200000e0000 */
[----:B-1----:R-:W-:Y:S04]  /*74d0*/  FMNMX.FTZ R0, R12, R15, !PT ;  /* 0x0000000f0c007209 */ /* 0x002fe80007810000 */
[C---:B------:R-:W-:Y:S01]  /*74e0*/  FSETP.NEU.FTZ.AND P0, PT, R0.reuse, -INF , PT ;  /* 0xff8000000000780b */ /* 0x040fe20003f1d000 */
[----:B------:R-:W-:Y:S05]  /*74f0*/  FMUL.FTZ R151, R0, c[0x0][0x2d0] ;  /* 0x0000b40000977a20 */ /* 0x000fea0000410000 */
[----:B------:R-:W-:Y:S02]  /*7500*/  FSEL R151, R151, RZ, P0 ;  /* 0x000000ff97977208 */ /* 0x000fe40000000000 */
[----:B--2---:R-:W-:Y:S03]  /*7510*/  FMNMX.FTZ R5, R7, R4, !PT ;  /* 0x0000000407057209 */ /* 0x004fe60007810000 */
[--C-:B------:R-:W-:Y:S01]  /*7520*/  FFMA.FTZ R168, R10, c[0x0][0x2d0], -R151.reuse ;  /* 0x0000b4000aa87a23 */ /* 0x100fe20000010897 */
[----:B------:R-:W-:Y:S01]  /*7530*/  FSEL R4, R0, RZ, P0 ;  /* 0x000000ff00047208 */ /* 0x000fe20000000000 */
[--C-:B------:R-:W-:Y:S01]  /*7540*/  FFMA.FTZ R135, R8, c[0x0][0x2d0], -R151.reuse ;  /* 0x0000b40008877a23 */ /* 0x100fe20000010897 */
[----:B------:R-:W1:Y:S01]  /*7550*/  SHFL.BFLY PT, R132, R5, 0x1, 0x1f ;  /* 0x0c201f0005847f89 */ /* 0x000e6200000e0000 */
[----:B------:R-:W-:Y:S02]  /*7560*/  FFMA.FTZ R134, R230, c[0x0][0x2d0], -R151 ;  /* 0x0000b400e6867a23 */ /* 0x000fe40000010897 */
[----:B------:R-:W-:Y:S01]  /*7570*/  MUFU.EX2 R168, R168 ;  /* 0x000000a800a87308 */ /* 0x000fe20000000800 */
[----:B------:R-:W-:Y:S02]  /*7580*/  FADD.FTZ R3, -R4, R3 ;  /* 0x0000000304037221 */ /* 0x000fe40000010100 */
[--C-:B------:R-:W-:Y:S02]  /*7590*/  FFMA.FTZ R169, R6, c[0x0][0x2d0], -R151.reuse ;  /* 0x0000b40006a97a23 */ /* 0x100fe40000010897 */
[----:B------:R-:W-:Y:S02]  /*75a0*/  FMUL.FTZ R6, R3, c[0x0][0x2d0] ;  /* 0x0000b40003067a20 */ /* 0x000fe40000410000 */
[--C-:B------:R-:W-:Y:S02]  /*75b0*/  FFMA.FTZ R174, R164, c[0x0][0x2d0], -R151.reuse ;  /* 0x0000b400a4ae7a23 */ /* 0x100fe40000010897 */
[----:B------:R-:W-:Y:S01]  /*75c0*/  LDSM.16.MT88.4 R164, [R203+0x5900] ;  /* 0x00590000cba4783b */ /* 0x000fe20000004200 */
[----:B------:R-:W2:Y:S01]  /*75d0*/  MUFU.EX2 R135, R135 ;  /* 0x0000008700877308 */ /* 0x000ea20000000800 */
[--C-:B------:R-:W-:Y:S02]  /*75e0*/  FFMA.FTZ R175, R162, c[0x0][0x2d0], -R151.reuse ;  /* 0x0000b400a2af7a23 */ /* 0x100fe40000010897 */
[--C-:B------:R-:W-:Y:S02]  /*75f0*/  FFMA.FTZ R176, R142, c[0x0][0x2d0], -R151.reuse ;  /* 0x0000b4008eb07a23 */ /* 0x100fe40000010897 */
[--C-:B------:R-:W-:Y:S02]  /*7600*/  FFMA.FTZ R177, R140, c[0x0][0x2d0], -R151.reuse ;  /* 0x0000b4008cb17a23 */ /* 0x100fe40000010897 */
[--C-:B------:R-:W-:Y:S02]  /*7610*/  FFMA.FTZ R227, R160, c[0x0][0x2d0], -R151.reuse ;  /* 0x0000b400a0e37a23 */ /* 0x100fe40000010897 */
[--C-:B------:R-:W-:Y:S01]  /*7620*/  FFMA.FTZ R228, R158, c[0x0][0x2d0], -R151.reuse ;  /* 0x0000b4009ee47a23 */ /* 0x100fe20000010897 */
[----:B------:R-:W-:Y:S01]  /*7630*/  MUFU.EX2 R134, R134 ;  /* 0x0000008600867308 */ /* 0x000fe20000000800 */
[--C-:B------:R-:W-:Y:S01]  /*7640*/  FFMA.FTZ R229, R156, c[0x0][0x2d0], -R151.reuse ;  /* 0x0000b4009ce57a23 */ /* 0x100fe20000010897 */
[----:B-1----:R-:W-:Y:S01]  /*7650*/  FMNMX.FTZ R132, R5, R132, !PT ;  /* 0x0000008405847209 */ /* 0x002fe20007810000 */
[--C-:B------:R-:W-:Y:S02]  /*7660*/  FFMA.FTZ R230, R154, c[0x0][0x2d0], -R151.reuse ;  /* 0x0000b4009ae67a23 */ /* 0x100fe40000010897 */
[--C-:B------:R-:W-:Y:S01]  /*7670*/  FFMA.FTZ R235, R152, c[0x0][0x2d0], -R151.reuse ;  /* 0x0000b40098eb7a23 */ /* 0x100fe20000010897 */
[C---:B------:R-:W-:Y:S01]  /*7680*/  FSETP.NEU.FTZ.AND P0, PT, R132.reuse, -INF , PT ;  /* 0xff8000008400780b */ /* 0x040fe20003f1d000 */
[----:B------:R-:W-:Y:S02]  /*7690*/  FMUL.FTZ R144, R132, c[0x0][0x2d0] ;  /* 0x0000b40084907a20 */ /* 0x000fe40000410000 */
[--C-:B------:R-:W-:Y:S01]  /*76a0*/  FFMA.FTZ R236, R150, c[0x0][0x2d0], -R151.reuse ;  /* 0x0000b40096ec7a23 */ /* 0x100fe20000010897 */
[----:B------:R-:W-:Y:S01]  /*76b0*/  FSEL R5, R132, RZ, P0 ;  /* 0x000000ff84057208 */ /* 0x000fe20000000000 */
[----:B------:R-:W1:Y:S01]  /*76c0*/  MUFU.EX2 R169, R169 ;  /* 0x000000a900a97308 */ /* 0x000e620000000800 */
[----:B------:R-:W-:Y:S01]  /*76d0*/  FSEL R144, R144, RZ, P0 ;  /* 0x000000ff90907208 */ /* 0x000fe20000000000 */
[--C-:B------:R-:W-:Y:S01]  /*76e0*/  FFMA.FTZ R237, R148, c[0x0][0x2d0], -R151.reuse ;  /* 0x0000b40094ed7a23 */ /* 0x100fe20000010897 */
[----:B--2---:R-:W-:Y:S01]  /*76f0*/  F2FP.BF16.PACK_AB R136, R135, R168 ;  /* 0x000000a88788723e */ /* 0x004fe200000010ff */
[----:B------:R-:W-:Y:S01]  /*7700*/  FADD.FTZ R5, -R5, R2 ;  /* 0x0000000205057221 */ /* 0x000fe20000010100 */
[----:B------:R-:W-:Y:S01]  /*7710*/  PLOP3.LUT P0, PT, PT, PT, UP0, 0x80, 0x0 ;  /* 0x000000000000781c */ /* 0x000fe20003f0f008 */
[--C-:B------:R-:W-:Y:S02]  /*7720*/  FFMA.FTZ R173, R13, c[0x0][0x2d0], -R144.reuse ;  /* 0x0000b4000dad7a23 */ /* 0x100fe40000010890 */
[----:B------:R-:W2:Y:S01]  /*7730*/  LDSM.16.MT88.4 R12, [R203+0x100] ;  /* 0x00010000cb0c783b */ /* 0x000ea20000004200 */
[--C-:B------:R-:W-:Y:S01]  /*7740*/  FFMA.FTZ R172, R225, c[0x0][0x2d0], -R144.reuse ;  /* 0x0000b400e1ac7a23 */ /* 0x100fe20000010890 */
[----:B------:R-:W3:Y:S01]  /*7750*/  MUFU.EX2 R3, R6 ;  /* 0x0000000600037308 */ /* 0x000ee20000000800 */
[--C-:B------:R-:W-:Y:S02]  /*7760*/  FFMA.FTZ R171, R11, c[0x0][0x2d0], -R144.reuse ;  /* 0x0000b4000bab7a23 */ /* 0x100fe40000010890 */
[--C-:B------:R-:W-:Y:S02]  /*7770*/  FFMA.FTZ R170, R9, c[0x0][0x2d0], -R144.reuse ;  /* 0x0000b40009aa7a23 */ /* 0x100fe40000010890 */
[----:B------:R-:W-:Y:S02]  /*7780*/  FMUL.FTZ R2, R5, c[0x0][0x2d0] ;  /* 0x0000b40005027a20 */ /* 0x000fe40000410000 */
[--C-:B------:R-:W-:Y:S02]  /*7790*/  FFMA.FTZ R178, R163, c[0x0][0x2d0], -R144.reuse ;  /* 0x0000b400a3b27a23 */ /* 0x100fe40000010890 */
[--C-:B------:R-:W-:Y:S01]  /*77a0*/  FFMA.FTZ R179, R161, c[0x0][0x2d0], -R144.reuse ;  /* 0x0000b400a1b37a23 */ /* 0x100fe20000010890 */
[----:B------:R-:W-:Y:S01]  /*77b0*/  MUFU.EX2 R173, R173 ;  /* 0x000000ad00ad7308 */ /* 0x000fe20000000800 */
[----:B------:R-:W-:Y:S01]  /*77c0*/  LDSM.16.MT88.4 R160, [R196+0x3900] ;  /* 0x00390000c4a0783b */ /* 0x000fe20000004200 */
[--C-:B------:R-:W-:Y:S01]  /*77d0*/  FFMA.FTZ R225, R143, c[0x0][0x2d0], -R144.reuse ;  /* 0x0000b4008fe17a23 */ /* 0x100fe20000010890 */
[----:B-1----:R-:W-:Y:S01]  /*77e0*/  F2FP.BF16.PACK_AB R138, R169, R134 ;  /* 0x00000086a98a723e */ /* 0x002fe200000010ff */
[--C-:B------:R-:W-:Y:S02]  /*77f0*/  FFMA.FTZ R226, R141, c[0x0][0x2d0], -R144.reuse ;  /* 0x0000b4008de27a23 */ /* 0x100fe40000010890 */
[--C-:B------:R-:W-:Y:S03]  /*7800*/  FFMA.FTZ R231, R159, c[0x0][0x2d0], -R144.reuse ;  /* 0x0000b4009fe77a23 */ /* 0x100fe60000010890 */
[----:B------:R-:W-:Y:S01]  /*7810*/  LDSM.16.MT88.4 R140, [R197+0x2900] ;  /* 0x00290000c58c783b */ /* 0x000fe20000004200 */
[----:B------:R-:W1:Y:S01]  /*7820*/  MUFU.EX2 R172, R172 ;  /* 0x000000ac00ac7308 */ /* 0x000e620000000800 */
[--C-:B------:R-:W-:Y:S02]  /*7830*/  FFMA.FTZ R232, R157, c[0x0][0x2d0], -R144.reuse ;  /* 0x0000b4009de87a23 */ /* 0x100fe40000010890 */
[--C-:B------:R-:W-:Y:S02]  /*7840*/  FFMA.FTZ R233, R155, c[0x0][0x2d0], -R144.reuse ;  /* 0x0000b4009be97a23 */ /* 0x100fe40000010890 */
[C---:B---3--:R-:W-:Y:S02]  /*7850*/  FMUL.FTZ R4, R3.reuse, R128 ;  /* 0x0000008003047220 */ /* 0x048fe40000410000 */
[C---:B------:R-:W-:Y:S01]  /*7860*/  FMUL.FTZ R5, R3.reuse, R129 ;  /* 0x0000008103057220 */ /* 0x040fe20000410000 */
[----:B------:R-:W-:Y:S01]  /*7870*/  LDSM.16.MT88.4 R156, [R197+0x3900] ;  /* 0x00390000c59c783b */ /* 0x000fe20000004200 */
[C---:B------:R-:W-:Y:S01]  /*7880*/  FMUL.FTZ R8, R3.reuse, R124 ;  /* 0x0000007c03087220 */ /* 0x040fe20000410000 */
[----:B------:R-:W-:Y:S01]  /*7890*/  MUFU.EX2 R171, R171 ;  /* 0x000000ab00ab7308 */ /* 0x000fe20000000800 */
[C---:B------:R-:W-:Y:S02]  /*78a0*/  FMUL.FTZ R9, R3.reuse, R125 ;  /* 0x0000007d03097220 */ /* 0x040fe40000410000 */
[C---:B------:R-:W-:Y:S02]  /*78b0*/  FMUL.FTZ R16, R3.reuse, R116 ;  /* 0x0000007403107220 */ /* 0x040fe40000410000 */
[C---:B------:R-:W-:Y:S02]  /*78c0*/  FMUL.FTZ R17, R3.reuse, R117 ;  /* 0x0000007503117220 */ /* 0x040fe40000410000 */
[C---:B------:R-:W-:Y:S02]  /*78d0*/  FMUL.FTZ R24, R3.reuse, R108 ;  /* 0x0000006c03187220 */ /* 0x040fe40000410000 */
[C---:B------:R-:W-:Y:S01]  /*78e0*/  FMUL.FTZ R25, R3.reuse, R109 ;  /* 0x0000006d03197220 */ /* 0x040fe20000410000 */
[----:B------:R-:W3:Y:S01]  /*78f0*/  MUFU.EX2 R170, R170 ;  /* 0x000000aa00aa7308 */ /* 0x000ee20000000800 */
[C---:B------:R-:W-:Y:S02]  /*7900*/  FMUL.FTZ R32, R3.reuse, R100 ;  /* 0x0000006403207220 */ /* 0x040fe40000410000 */
[----:B------:R-:W-:Y:S01]  /*7910*/  FMUL.FTZ R33, R3, R101 ;  /* 0x0000006503217220 */ /* 0x000fe20000410000 */
[----:B-1----:R-:W-:Y:S01]  /*7920*/  F2FP.BF16.PACK_AB R137, R172, R173 ;  /* 0x000000adac89723e */ /* 0x002fe200000010ff */
[--C-:B------:R-:W-:Y:S02]  /*7930*/  FFMA.FTZ R234, R153, c[0x0][0x2d0], -R144.reuse ;  /* 0x0000b40099ea7a23 */ /* 0x100fe40000010890 */
[----:B------:R-:W-:Y:S01]  /*7940*/  LDSM.16.MT88.4 R152, [R198+0x3900] ;  /* 0x00390000c698783b */ /* 0x000fe20000004200 */
[--C-:B------:R-:W-:Y:S02]  /*7950*/  FFMA.FTZ R239, R149, c[0x0][0x2d0], -R144.reuse ;  /* 0x0000b40095ef7a23 */ /* 0x100fe40000010890 */
[----:B------:R-:W1:Y:S01]  /*7960*/  MUFU.EX2 R2, R2 ;  /* 0x0000000200027308 */ /* 0x000e620000000800 */
[--C-:B------:R-:W-:Y:S02]  /*7970*/  FFMA.FTZ R240, R147, c[0x0][0x2d0], -R144.reuse ;  /* 0x0000b40093f07a23 */ /* 0x100fe40000010890 */
[--C-:B------:R-:W-:Y:S02]  /*7980*/  FFMA.FTZ R241, R145, c[0x0][0x2d0], -R144.reuse ;  /* 0x0000b40091f17a23 */ /* 0x100fe40000010890 */
[----:B------:R-:W-:Y:S02]  /*7990*/  FFMA.FTZ R151, R146, c[0x0][0x2d0], -R151 ;  /* 0x0000b40092977a23 */ /* 0x000fe40000010897 */
[----:B------:R-:W-:Y:S02]  /*79a0*/  FFMA.FTZ R144, R133, c[0x0][0x2d0], -R144 ;  /* 0x0000b40085907a23 */ /* 0x000fe40000010890 */
[C---:B------:R-:W-:Y:S01]  /*79b0*/  FMUL.FTZ R36, R3.reuse, R36 ;  /* 0x0000002403247220 */ /* 0x040fe20000410000 */
[----:B------:R-:W-:Y:S01]  /*79c0*/  MUFU.EX2 R238, R151 ;  /* 0x0000009700ee7308 */ /* 0x000fe20000000800 */
[C---:B------:R-:W-:Y:S02]  /*79d0*/  FMUL.FTZ R37, R3.reuse, R37 ;  /* 0x0000002503257220 */ /* 0x040fe40000410000 */
[C---:B------:R-:W-:Y:S01]  /*79e0*/  FMUL.FTZ R40, R3.reuse, R40 ;  /* 0x0000002803287220 */ /* 0x040fe20000410000 */
[----:B---3--:R-:W-:Y:S01]  /*79f0*/  F2FP.BF16.PACK_AB R139, R170, R171 ;  /* 0x000000abaa8b723e */ /* 0x008fe200000010ff */
[C---:B------:R-:W-:Y:S02]  /*7a00*/  FMUL.FTZ R41, R3.reuse, R41 ;  /* 0x0000002903297220 */ /* 0x040fe40000410000 */
[C---:B------:R-:W-:Y:S02]  /*7a10*/  FMUL.FTZ R44, R3.reuse, R44 ;  /* 0x0000002c032c7220 */ /* 0x040fe40000410000 */
[C---:B------:R-:W-:Y:S01]  /*7a20*/  FMUL.FTZ R45, R3.reuse, R45 ;  /* 0x0000002d032d7220 */ /* 0x040fe20000410000 */
[----:B------:R3:W-:Y:S01]  /*7a30*/  MUFU.EX2 R242, R144 ;  /* 0x0000009000f27308 */ /* 0x0007e20000000800 */
[C---:B------:R-:W-:Y:S02]  /*7a40*/  FMUL.FTZ R48, R3.reuse, R48 ;  /* 0x0000003003307220 */ /* 0x040fe40000410000 */
[C---:B------:R-:W-:Y:S02]  /*7a50*/  FMUL.FTZ R49, R3.reuse, R49 ;  /* 0x0000003103317220 */ /* 0x040fe40000410000 */
[C---:B-1----:R-:W-:Y:S02]  /*7a60*/  FMUL.FTZ R6, R2.reuse, R130 ;  /* 0x0000008202067220 */ /* 0x042fe40000410000 */
[C---:B------:R-:W-:Y:S02]  /*7a70*/  FMUL.FTZ R7, R2.reuse, R131 ;  /* 0x0000008302077220 */ /* 0x040fe40000410000 */
[----:B------:R-:W-:Y:S01]  /*7a80*/  LDSM.16.MT88.4 R128, [R198+0x2900] ;  /* 0x00290000c680783b */ /* 0x000fe20000004200 */
[C---:B------:R-:W-:Y:S01]  /*7a90*/  FMUL.FTZ R10, R2.reuse, R126 ;  /* 0x0000007e020a7220 */ /* 0x040fe20000410000 */
[----:B------:R-:W-:Y:S01]  /*7aa0*/  MUFU.EX2 R174, R174 ;  /* 0x000000ae00ae7308 */ /* 0x000fe20000000800 */
[C---:B------:R-:W-:Y:S02]  /*7ab0*/  FMUL.FTZ R11, R2.reuse, R127 ;  /* 0x0000007f020b7220 */ /* 0x040fe40000410000 */
[C---:B--2---:R-:W-:Y:S03]  /*7ac0*/  HMMA.16816.F32.BF16 R4, R136.reuse, R12, R4 ;  /* 0x0000000c8804723c */ /* 0x044fe60000041804 */
[----:B------:R-:W-:Y:S02]  /*7ad0*/  LDSM.16.MT88.4 R124, [R203+0x2900] ;  /* 0x00290000cb7c783b */ /* 0x000fe40000004200 */
[C---:B------:R-:W-:Y:S02]  /*7ae0*/  FMUL.FTZ R18, R2.reuse, R118 ;  /* 0x0000007602127220 */ /* 0x040fe40000410000 */
[C---:B------:R-:W-:Y:S01]  /*7af0*/  FMUL.FTZ R12, R3.reuse, R120 ;  /* 0x00000078030c7220 */ /* 0x040fe20000410000 */
[C---:B------:R-:W-:Y:S01]  /*7b00*/  HMMA.16816.F32.BF16 R8, R136.reuse, R14, R8 ;  /* 0x0000000e8808723c */ /* 0x040fe20000041808 */
[----:B------:R-:W1:Y:S02]  /*7b10*/  MUFU.EX2 R175, R175 ;  /* 0x000000af00af7308 */ /* 0x000e640000000800 */
[----:B---3--:R-:W-:Y:S01]  /*7b20*/  LDSM.16.MT88.4 R144, [R196+0x1900] ;  /* 0x00190000c490783b */ /* 0x008fe20000004200 */
[C---:B------:R-:W-:Y:S02]  /*7b30*/  FMUL.FTZ R13, R3.reuse, R121 ;  /* 0x00000079030d7220 */ /* 0x040fe40000410000 */
[C---:B------:R-:W-:Y:S02]  /*7b40*/  FMUL.FTZ R19, R2.reuse, R119 ;  /* 0x0000007702137220 */ /* 0x040fe40000410000 */
[C---:B------:R-:W-:Y:S03]  /*7b50*/  FMUL.FTZ R14, R2.reuse, R122 ;  /* 0x0000007a020e7220 */ /* 0x040fe60000410000 */
[----:B------:R-:W-:Y:S01]  /*7b60*/  LDSM.16.MT88.4 R116, [R198+0x900] ;  /* 0x00090000c674783b */ /* 0x000fe20000004200 */
[C---:B------:R-:W-:Y:S01]  /*7b70*/  FMUL.FTZ R15, R2.reuse, R123 ;  /* 0x0000007b020f7220 */ /* 0x040fe20000410000 */
[----:B------:R-:W-:Y:S01]  /*7b80*/  MUFU.EX2 R176, R176 ;  /* 0x000000b000b07308 */ /* 0x000fe20000000800 */
[C---:B------:R-:W-:Y:S02]  /*7b90*/  FMUL.FTZ R26, R2.reuse, R110 ;  /* 0x0000006e021a7220 */ /* 0x040fe40000410000 */
[C---:B------:R-:W-:Y:S02]  /*7ba0*/  FMUL.FTZ R27, R2.reuse, R111 ;  /* 0x0000006f021b7220 */ /* 0x040fe40000410000 */
[C---:B------:R-:W-:Y:S01]  /*7bb0*/  FMUL.FTZ R34, R2.reuse, R102 ;  /* 0x0000006602227220 */ /* 0x040fe20000410000 */
[C---:B------:R-:W-:Y:S01]  /*7bc0*/  HMMA.16816.F32.BF16 R12, R136.reuse, R20, R12 ;  /* 0x00000014880c723c */ /* 0x040fe2000004180c */
[----:B------:R-:W2:Y:S02]  /*7bd0*/  LDSM.16.MT88.4 R120, [R196+0x100] ;  /* 0x00010000c478783b */ /* 0x000ea40000004200 */
[C---:B------:R-:W-:Y:S01]  /*7be0*/  FMUL.FTZ R35, R2.reuse, R103 ;  /* 0x0000006702237220 */ /* 0x040fe20000410000 */
[----:B------:R-:W-:Y:S01]  /*7bf0*/  MUFU.EX2 R177, R177 ;  /* 0x000000b100b17308 */ /* 0x000fe20000000800 */
[C---:B------:R-:W-:Y:S02]  /*7c00*/  FMUL.FTZ R38, R2.reuse, R38 ;  /* 0x0000002602267220 */ /* 0x040fe40000410000 */
[C---:B------:R-:W-:Y:S01]  /*7c10*/  FMUL.FTZ R20, R3.reuse, R112 ;  /* 0x0000007003147220 */ /* 0x040fe20000410000 */
[C---:B------:R-:W-:Y:S01]  /*7c20*/  HMMA.16816.F32.BF16 R16, R136.reuse, R22, R16 ;  /* 0x000000168810723c */ /* 0x040fe20000041810 */
[----:B------:R-:W-:Y:S03]  /*7c30*/  LDSM.16.MT88.4 R100, [R197+0x2100] ;  /* 0x00210000c564783b */ /* 0x000fe60000004200 */
[C---:B------:R-:W-:Y:S02]  /*7c40*/  FMUL.FTZ R21, R3.reuse, R113 ;  /* 0x0000007103157220 */ /* 0x040fe40000410000 */
[C---:B------:R-:W-:Y:S01]  /*7c50*/  FMUL.FTZ R39, R2.reuse, R39 ;  /* 0x0000002702277220 */ /* 0x040fe20000410000 */
[----:B------:R-:W-:Y:S01]  /*7c60*/  MUFU.EX2 R178, R178 ;  /* 0x000000b200b27308 */ /* 0x000fe20000000800 */
[C---:B------:R-:W-:Y:S01]  /*7c70*/  FMUL.FTZ R22, R2.reuse, R114 ;  /* 0x0000007202167220 */ /* 0x040fe20000410000 */
[----:B------:R-:W-:Y:S03]  /*7c80*/  LDSM.16.MT88.4 R108, [R196+0x2100] ;  /* 0x00210000c46c783b */ /* 0x000fe60000004200 */
[C---:B------:R-:W-:Y:S02]  /*7c90*/  FMUL.FTZ R23, R2.reuse, R115 ;  /* 0x0000007302177220 */ /* 0x040fe40000410000 */
[C---:B------:R-:W-:Y:S02]  /*7ca0*/  FMUL.FTZ R42, R2.reuse, R42 ;  /* 0x0000002a022a7220 */ /* 0x040fe40000410000 */
[C---:B------:R-:W-:Y:S01]  /*7cb0*/  FMUL.FTZ R43, R2.reuse, R43 ;  /* 0x0000002b022b7220 */ /* 0x040fe20000410000 */
[----:B------:R-:W3:Y:S01]  /*7cc0*/  LDSM.16.MT88.4 R112, [R203+0x2100] ;  /* 0x00210000cb70783b */ /* 0x000ee20000004200 */
[C---:B------:R-:W-:Y:S01]  /*7cd0*/  FMUL.FTZ R46, R2.reuse, R46 ;  /* 0x0000002e022e7220 */ /* 0x040fe20000410000 */
[C---:B------:R-:W-:Y:S01]  /*7ce0*/  HMMA.16816.F32.BF16 R20, R136.reuse, R28, R20 ;  /* 0x0000001c8814723c */ /* 0x040fe20000041814 */
[----:B------:R-:W4:Y:S02]  /*7cf0*/  MUFU.EX2 R179, R179 ;  /* 0x000000b300b37308 */ /* 0x000f240000000800 */
[C---:B------:R-:W-:Y:S02]  /*7d00*/  FMUL.FTZ R47, R2.reuse, R47 ;  /* 0x0000002f022f7220 */ /* 0x040fe40000410000 */
[C---:B------:R-:W-:Y:S01]  /*7d10*/  FMUL.FTZ R50, R2.reuse, R50 ;  /* 0x0000003202327220 */ /* 0x040fe20000410000 */
[----:B------:R-:W-:Y:S01]  /*7d20*/  LDSM.16.MT88.4 R148, [R203+0x3900] ;  /* 0x00390000cb94783b */ /* 0x000fe20000004200 */
[C---:B------:R-:W-:Y:S01]  /*7d30*/  FMUL.FTZ R28, R3.reuse, R104 ;  /* 0x00000068031c7220 */ /* 0x040fe20000410000 */
[C---:B------:R-:W-:Y:S03]  /*7d40*/  HMMA.16816.F32.BF16 R24, R136.reuse, R30, R24 ;  /* 0x0000001e8818723c */ /* 0x040fe60000041818 */
[----:B------:R-:W-:Y:S01]  /*7d50*/  MUFU.EX2 R225, R225 ;  /* 0x000000e100e17308 */ /* 0x000fe20000000800 */
[C---:B------:R-:W-:Y:S02]  /*7d60*/  FMUL.FTZ R29, R3.reuse, R105 ;  /* 0x00000069031d7220 */ /* 0x040fe40000410000 */
[C---:B------:R-:W-:Y:S02]  /*7d70*/  FMUL.FTZ R51, R2.reuse, R51 ;  /* 0x0000003302337220 */ /* 0x040fe40000410000 */
[C---:B------:R-:W-:Y:S04]  /*7d80*/  FMUL.FTZ R30, R2.reuse, R106 ;  /* 0x0000006a021e7220 */ /* 0x040fe80000410000 */
[C---:B------:R-:W-:Y:S01]  /*7d90*/  FMUL.FTZ R31, R2.reuse, R107 ;  /* 0x0000006b021f7220 */ /* 0x040fe20000410000 */
[----:B------:R-:W5:Y:S01]  /*7da0*/  MUFU.EX2 R226, R226 ;  /* 0x000000e200e27308 */ /* 0x000f620000000800 */
[----:B------:R-:W1:Y:S01]  /*7db0*/  LDSM.16.MT88.4 R104, [R198+0x2100] ;  /* 0x00210000c668783b */ /* 0x000e620000004200 */
[C---:B------:R-:W-:Y:S02]  /*7dc0*/  FMUL.FTZ R52, R3.reuse, R52 ;  /* 0x0000003403347220 */ /* 0x040fe40000410000 */
[C---:B------:R-:W-:Y:S02]  /*7dd0*/  FMUL.FTZ R53, R3.reuse, R53 ;  /* 0x0000003503357220 */ /* 0x040fe40000410000 */
[C---:B--2---:R-:W-:Y:S03]  /*7de0*/  HMMA.16816.F32.BF16 R28, R136.reuse, R120, R28 ;  /* 0x00000078881c723c */ /* 0x044fe6000004181c */
        /* <DEDUP_REMOVED lines=8> */
[----:B------:R-:W2:Y:S01]  /*7e70*/  MUFU.EX2 R228, R228 ;  /* 0x000000e400e47308 */ /* 0x000ea20000000800 */
[C---:B---3--:R-:W-:Y:S04]  /*7e80*/  HMMA.16816.F32.BF16 R36, R136.reuse, R112, R36 ;  /* 0x000000708824723c */ /* 0x048fe80000041824 */
[C---:B------:R-:W-:Y:S02]  /*7e90*/  FMUL.FTZ R59, R2.reuse, R59 ;  /* 0x0000003b023b7220 */ /* 0x040fe40000410000 */
[C---:B------:R-:W-:Y:S02]  /*7ea0*/  FMUL.FTZ R60, R3.reuse, R60 ;  /* 0x0000003c033c7220 */ /* 0x040fe40000410000 */
[C---:B------:R-:W-:Y:S01]  /*7eb0*/  HMMA.16816.F32.BF16 R40, R136.reuse, R114, R40 ;  /* 0x000000728828723c */ /* 0x040fe20000041828 */
[----:B------:R-:W-:Y:S01]  /*7ec0*/  LDSM.16.MT88.4 R112, [R203+0x900] ;  /* 0x00090000cb70783b */ /* 0x000fe20000004200 */
[----:B------:R-:W-:Y:S02]  /*7ed0*/  MUFU.EX2 R229, R229 ;  /* 0x000000e500e57308 */ /* 0x000fe40000000800 */
[C---:B------:R-:W-:Y:S02]  /*7ee0*/  FMUL.FTZ R61, R3.reuse, R61 ;  /* 0x0000003d033d7220 */ /* 0x040fe40000410000 */
[C---:B------:R-:W-:Y:S02]  /*7ef0*/  FMUL.FTZ R62, R2.reuse, R62 ;  /* 0x0000003e023e7220 */ /* 0x040fe40000410000 */
[C---:B------:R-:W-:Y:S01]  /*7f00*/  FMUL.FTZ R63, R2.reuse, R63 ;  /* 0x0000003f023f7220 */ /* 0x040fe20000410000 */
[C---:B-1----:R-:W-:Y:S03]  /*7f10*/  HMMA.16816.F32.BF16 R44, R136.reuse, R104, R44 ;  /* 0x00000068882c723c */ /* 0x042fe6000004182c */
[----:B------:R-:W1:Y:S01]  /*7f20*/  MUFU.EX2 R230, R230 ;  /* 0x000000e600e67308 */ /* 0x000e620000000800 */
[C---:B------:R-:W-:Y:S02]  /*7f30*/  FMUL.FTZ R64, R3.reuse, R64 ;  /* 0x0000004003407220 */ /* 0x040fe40000410000 */
[C---:B------:R-:W-:Y:S02]  /*7f40*/  FMUL.FTZ R65, R3.reuse, R65 ;  /* 0x0000004103417220 */ /* 0x040fe40000410000 */
[C---:B------:R-:W-:Y:S01]  /*7f50*/  FMUL.FTZ R66, R2.reuse, R66 ;  /* 0x0000004202427220 */ /* 0x040fe20000410000 */
[C---:B------:R-:W-:Y:S01]  /*7f60*/  HMMA.16816.F32.BF16 R48, R136.reuse, R106, R48 ;  /* 0x0000006a8830723c */ /* 0x040fe20000041830 */
[----:B------:R-:W3:Y:S03]  /*7f70*/  LDSM.16.MT88.4 R104, [R203+0x4100] ;  /* 0x00410000cb68783b */ /* 0x000ee60000004200 */
[----:B------:R-:W-:Y:S01]  /*7f80*/  MUFU.EX2 R231, R231 ;  /* 0x000000e700e77308 */ /* 0x000fe20000000800 */
[C---:B------:R-:W-:Y:S02]  /*7f90*/  FMUL.FTZ R67, R2.reuse, R67 ;  /* 0x0000004302437220 */ /* 0x040fe40000410000 */
[C---:B------:R-:W-:Y:S01]  /*7fa0*/  FMUL.FTZ R68, R3.reuse, R68 ;  /* 0x0000004403447220 */ /* 0x040fe20000410000 */
[C---:B------:R-:W-:Y:S04]  /*7fb0*/  HMMA.16816.F32.BF16 R52, R136.reuse, R100, R52 ;  /* 0x000000648834723c */ /* 0x040fe80000041834 */
[C---:B------:R-:W-:Y:S02]  /*7fc0*/  FMUL.FTZ R69, R3.reuse, R69 ;  /* 0x0000004503457220 */ /* 0x040fe40000410000 */
[----:B------:R-:W1:Y:S01]  /*7fd0*/  MUFU.EX2 R232, R232 ;  /* 0x000000e800e87308 */ /* 0x000e620000000800 */
[C---:B------:R-:W-:Y:S01]  /*7fe0*/  FMUL.FTZ R70, R2.reuse, R70 ;  /* 0x0000004602467220 */ /* 0x040fe20000410000 */
[C---:B------:R-:W-:Y:S01]  /*7ff0*/  HMMA.16816.F32.BF16 R56, R136.reuse, R102, R56 ;  /* 0x000000668838723c */ /* 0x040fe20000041838 */
[----:B------:R-:W1:Y:S03]  /*8000*/  LDSM.16.MT88.4 R100, [R198+0x4100] ;  /* 0x00410000c664783b */ /* 0x000e660000004200 */
[C---:B------:R-:W-:Y:S02]  /*8010*/  FMUL.FTZ R71, R2.reuse, R71 ;  /* 0x0000004702477220 */ /* 0x040fe40000410000 */
[C---:B------:R-:W-:Y:S02]  /*8020*/  FMUL.FTZ R72, R3.reuse, R72 ;  /* 0x0000004803487220 */ /* 0x040fe40000410000 */
[----:B------:R-:W-:Y:S01]  /*8030*/  MUFU.EX2 R233, R233 ;  /* 0x000000e900e97308 */ /* 0x000fe20000000800 */
[C---:B------:R-:W-:Y:S03]  /*8040*/  HMMA.16816.F32.BF16 R60, R136.reuse, R108, R60 ;  /* 0x0000006c883c723c */ /* 0x040fe6000004183c */
[C---:B------:R-:W-:Y:S02]  /*8050*/  FMUL.FTZ R73, R3.reuse, R73 ;  /* 0x0000004903497220 */ /* 0x040fe40000410000 */
[C---:B------:R-:W-:Y:S03]  /*8060*/  FMUL.FTZ R74, R2.reuse, R74 ;  /* 0x0000004a024a7220 */ /* 0x040fe60000410000 */
[C---:B------:R-:W-:Y:S01]  /*8070*/  HMMA.16816.F32.BF16 R64, R136.reuse, R110, R64 ;  /* 0x0000006e8840723c */ /* 0x040fe20000041840 */
[----:B------:R-:W2:Y:S01]  /*8080*/  LDSM.16.MT88.4 R108, [R197+0x4100] ;  /* 0x00410000c56c783b */ /* 0x000ea20000004200 */
[----:B------:R-:W2:Y:S02]  /*8090*/  MUFU.EX2 R234, R234 ;  /* 0x000000ea00ea7308 */ /* 0x000ea40000000800 */
[C---:B------:R-:W-:Y:S02]  /*80a0*/  FMUL.FTZ R75, R2.reuse, R75 ;  /* 0x0000004b024b7220 */ /* 0x040fe40000410000 */
[C---:B------:R-:W-:Y:S02]  /*80b0*/  FMUL.FTZ R76, R3.reuse, R76 ;  /* 0x0000004c034c7220 */ /* 0x040fe40000410000 */
[C---:B------:R-:W-:Y:S01]  /*80c0*/  FMUL.FTZ R77, R3.reuse, R77 ;  /* 0x0000004d034d7220 */ /* 0x040fe20000410000 */
[C---:B---3--:R-:W-:Y:S03]  /*80d0*/  HMMA.16816.F32.BF16 R68, R136.reuse, R104, R68 ;  /* 0x000000688844723c */ /* 0x048fe60000041844 */
[C---:B------:R-:W-:Y:S01]  /*80e0*/  FMUL.FTZ R78, R2.reuse, R78 ;  /* 0x0000004e024e7220 */ /* 0x040fe20000410000 */
[----:B------:R-:W-:Y:S01]  /*80f0*/  MUFU.EX2 R235, R235 ;  /* 0x000000eb00eb7308 */ /* 0x000fe20000000800 */
[C---:B------:R-:W-:Y:S02]  /*8100*/  FMUL.FTZ R79, R2.reuse, R79 ;  /* 0x0000004f024f7220 */ /* 0x040fe40000410000 */
[C---:B------:R-:W-:Y:S01]  /*8110*/  FMUL.FTZ R80, R3.reuse, R80 ;  /* 0x0000005003507220 */ /* 0x040fe20000410000 */
[C---:B------:R-:W-:Y:S01]  /*8120*/  HMMA.16816.F32.BF16 R72, R136.reuse, R106, R72 ;  /* 0x0000006a8848723c */ /* 0x040fe20000041848 */
[----:B------:R-:W3:Y:S03]  /*8130*/  LDSM.16.MT88.4 R104, [R196+0x4100] ;  /* 0x00410000c468783b */ /* 0x000ee60000004200 */
[C---:B------:R-:W-:Y:S02]  /*8140*/  FMUL.FTZ R81, R3.reuse, R81 ;  /* 0x0000005103517220 */ /* 0x040fe40000410000 */
[C---:B------:R-:W-:Y:S01]  /*8150*/  FMUL.FTZ R82, R2.reuse, R82 ;  /* 0x0000005202527220 */ /* 0x040fe20000410000 */
[----:B------:R-:W2:Y:S01]  /*8160*/  MUFU.EX2 R236, R236 ;  /* 0x000000ec00ec7308 */ /* 0x000ea20000000800 */
[C---:B-1----:R-:W-:Y:S04]  /*8170*/  HMMA.16816.F32.BF16 R76, R136.reuse, R100, R76 ;  /* 0x00000064884c723c */ /* 0x042fe8000004184c */
[C---:B------:R-:W-:Y:S02]  /*8180*/  FMUL.FTZ R83, R2.reuse, R83 ;  /* 0x0000005302537220 */ /* 0x040fe40000410000 */
[----:B------:R-:W-:Y:S01]  /*8190*/  FMUL.FTZ R84, R3, R84 ;  /* 0x0000005403547220 */ /* 0x000fe20000410000 */
[----:B------:R-:W-:Y:S01]  /*81a0*/  F2FP.BF16.PACK_AB R100, R175, R174 ;  /* 0x000000aeaf64723e */ /* 0x000fe200000010ff */
[----:B------:R-:W-:Y:S01]  /*81b0*/  FMUL.FTZ R85, R3, R85 ;  /* 0x0000005503557220 */ /* 0x000fe20000410000 */
[----:B----4-:R-:W-:Y:S01]  /*81c0*/  F2FP.BF16.PACK_AB R101, R179, R178 ;  /* 0x000000b2b365723e */ /* 0x010fe200000010ff */
[----:B------:R-:W-:Y:S01]  /*81d0*/  MUFU.EX2 R237, R237 ;  /* 0x000000ed00ed7308 */ /* 0x000fe20000000800 */
[C---:B------:R-:W-:Y:S03]  /*81e0*/  HMMA.16816.F32.BF16 R80, R136.reuse, R102, R80 ;  /* 0x000000668850723c */ /* 0x040fe60000041850 */
[C---:B------:R-:W-:Y:S02]  /*81f0*/  FMUL.FTZ R86, R2.reuse, R86 ;  /* 0x0000005602567220 */ /* 0x040fe40000410000 */
[C---:B------:R-:W-:Y:S02]  /*8200*/  FMUL.FTZ R87, R2.reuse, R87 ;  /* 0x0000005702577220 */ /* 0x040fe40000410000 */
[----:B------:R-:W-:Y:S01]  /*8210*/  FMUL.FTZ R88, R3, R88 ;  /* 0x0000005803587220 */ /* 0x000fe20000410000 */
[----:B------:R-:W-:Y:S01]  /*8220*/  F2FP.BF16.PACK_AB R102, R177, R176 ;  /* 0x000000b0b166723e */ /* 0x000fe200000010ff */
[C---:B------:R-:W-:Y:S01]  /*8230*/  FMUL.FTZ R89, R3.reuse, R89 ;  /* 0x0000005903597220 */ /* 0x040fe20000410000 */
[----:B------:R-:W-:Y:S02]  /*8240*/  MUFU.EX2 R239, R239 ;  /* 0x000000ef00ef7308 */ /* 0x000fe40000000800 */
[C---:B--2---:R-:W-:Y:S03]  /*8250*/  HMMA.16816.F32.BF16 R84, R136.reuse, R108, R84 ;  /* 0x0000006c8854723c */ /* 0x044fe60000041854 */
[----:B------:R-:W-:Y:S01]  /*8260*/  FMUL.FTZ R90, R2, R90 ;  /* 0x0000005a025a7220 */ /* 0x000fe20000410000 */
[----:B-----5:R-:W-:Y:S01]  /*8270*/  F2FP.BF16.PACK_AB R103, R226, R225 ;  /* 0x000000e1e267723e */ /* 0x020fe200000010ff */
[C---:B------:R-:W-:Y:S02]  /*8280*/  FMUL.FTZ R91, R2.reuse, R91 ;  /* 0x0000005b025b7220 */ /* 0x040fe40000410000 */
[C---:B------:R-:W-:Y:S01]  /*8290*/  FMUL.FTZ R92, R3.reuse, R92 ;  /* 0x0000005c035c7220 */ /* 0x040fe20000410000 */
[----:B------:R-:W1:Y:S01]  /*82a0*/  MUFU.EX2 R240, R240 ;  /* 0x000000f000f07308 */ /* 0x000e620000000800 */
[C---:B------:R-:W-:Y:S03]  /*82b0*/  FMUL.FTZ R93, R3.reuse, R93 ;  /* 0x0000005d035d7220 */ /* 0x040fe60000410000 */
[C---:B------:R-:W-:Y:S01]  /*82c0*/  HMMA.16816.F32.BF16 R88, R136.reuse, R110, R88 ;  /* 0x0000006e8858723c */ /* 0x040fe20000041858 */
[----:B------:R-:W2:Y:S02]  /*82d0*/  LDSM.16.MT88.4 R108, [R197+0x900] ;  /* 0x00090000c56c783b */ /* 0x000ea40000004200 */
[C---:B------:R-:W-:Y:S02]  /*82e0*/  FMUL.FTZ R94, R2.reuse, R94 ;  /* 0x0000005e025e7220 */ /* 0x040fe40000410000 */
[C---:B------:R-:W-:Y:S01]  /*82f0*/  FMUL.FTZ R95, R2.reuse, R95 ;  /* 0x0000005f025f7220 */ /* 0x040fe20000410000 */
[----:B------:R-:W4:Y:S01]  /*8300*/  MUFU.EX2 R241, R241 ;  /* 0x000000f100f17308 */ /* 0x000f220000000800 */
[C---:B------:R-:W-:Y:S02]  /*8310*/  FMUL.FTZ R96, R3.reuse, R96 ;  /* 0x0000006003607220 */ /* 0x040fe40000410000 */
[C---:B------:R-:W-:Y:S03]  /*8320*/  FMUL.FTZ R97, R3.reuse, R97 ;  /* 0x0000006103617220 */ /* 0x040fe60000410000 */
[C---:B---3--:R-:W-:Y:S03]  /*8330*/  HMMA.16816.F32.BF16 R92, R136.reuse, R104, R92 ;  /* 0x00000068885c723c */ /* 0x048fe6000004185c */
[C---:B------:R-:W-:Y:S02]  /*8340*/  FMUL.FTZ R98, R2.reuse, R98 ;  /* 0x0000006202627220 */ /* 0x040fe40000410000 */
[C---:B------:R-:W-:Y:S02]  /*8350*/  FMUL.FTZ R99, R2.reuse, R99 ;  /* 0x0000006302637220 */ /* 0x040fe40000410000 */
[----:B------:R-:W-:Y:S01]  /*8360*/  FFMA.FTZ R168, R3, R218, R168 ;  /* 0x000000da03a87223 */ /* 0x000fe200000100a8 */
[----:B------:R-:W-:Y:S01]  /*8370*/  MOV R3, R0 ;  /* 0x0000000000037202 */ /* 0x000fe20000000f00 */
[----:B------:R-:W-:Y:S03]  /*8380*/  FFMA.FTZ R173, R2, R219, R173 ;  /* 0x000000db02ad7223 */ /* 0x000fe600000100ad */
[----:B------:R-:W-:Y:S01]  /*8390*/  HMMA.16816.F32.BF16 R96, R136, R106, R96 ;  /* 0x0000006a8860723c */ /* 0x000fe20000041860 */
[----:B------:R-:W3:Y:S02]  /*83a0*/  LDSM.16.MT88.4 R104, [R196+0x2900] ;  /* 0x00290000c468783b */ /* 0x000ee40000004200 */
[----:B------:R-:W-:Y:S02]  /*83b0*/  FADD.FTZ R135, R135, R168 ;  /* 0x000000a887877221 */ /* 0x000fe40000010000 */
[----:B------:R-:W-:Y:S02]  /*83c0*/  FADD.FTZ R172, R172, R173 ;  /* 0x000000adacac7221 */ /* 0x000fe40000010000 */
[----:B------:R-:W-:Y:S01]  /*83d0*/  FADD.FTZ R134, R134, R135 ;  /* 0x0000008786867221 */ /* 0x000fe20000010000 */
[C---:B------:R-:W-:Y:S01]  /*83e0*/  HMMA.16816.F32.BF16 R4, R100.reuse, R112, R4 ;  /* 0x000000706404723c */ /* 0x040fe20000041804 */
[----:B------:R-:W-:Y:S04]  /*83f0*/  LDSM.16.MT88.4 R136, [R197+0x3100] ;  /* 0x00310000c588783b */ /* 0x000fe80000004200 */
[----:B------:R-:W-:Y:S03]  /*8400*/  FADD.FTZ R169, R169, R134 ;  /* 0x00000086a9a97221 */ /* 0x000fe60000010000 */
[C---:B------:R-:W-:Y:S01]  /*8410*/  HMMA.16816.F32.BF16 R8, R100.reuse, R114, R8 ;  /* 0x000000726408723c */ /* 0x040fe20000041808 */
[----:B------:R-:W-:Y:S03]  /*8420*/  LDSM.16.MT88.4 R112, [R198+0x4900] ;  /* 0x00490000c670783b */ /* 0x000fe60000004200 */
[----:B------:R-:W-:Y:S04]  /*8430*/  FADD.FTZ R174, R174, R169 ;  /* 0x000000a9aeae7221 */ /* 0x000fe80000010000 */
[C---:B------:R-:W-:Y:S04]  /*8440*/  HMMA.16816.F32.BF16 R12, R100.reuse, R116, R12 ;  /* 0x00000074640c723c */ /* 0x040fe8000004180c */
[----:B------:R-:W-:Y:S04]  /*8450*/  FADD.FTZ R175, R175, R174 ;  /* 0x000000aeafaf7221 */ /* 0x000fe80000010000 */
[C---:B------:R-:W-:Y:S01]  /*8460*/  HMMA.16816.F32.BF16 R16, R100.reuse, R118, R16 ;  /* 0x000000766410723c */ /* 0x040fe20000041810 */
[----:B------:R-:W-:Y:S03]  /*8470*/  LDSM.16.MT88.4 R116, [R197+0x4900] ;  /* 0x00490000c574783b */ /* 0x000fe60000004200 */
[----:B------:R-:W-:Y:S04]  /*8480*/  FADD.FTZ R176, R176, R175 ;  /* 0x000000afb0b07221 */ /* 0x000fe80000010000 */
[C---:B--2---:R-:W-:Y:S04]  /*8490*/  HMMA.16816.F32.BF16 R20, R100.reuse, R108, R20 ;  /* 0x0000006c6414723c */ /* 0x044fe80000041814 */
[----:B------:R-:W-:Y:S04]  /*84a0*/  FADD.FTZ R176, R177, R176 ;  /* 0x000000b0b1b07221 */ /* 0x000fe80000010000 */
        /* <DEDUP_REMOVED lines=16> */
[----:B------:R-:W3:Y:S07]  /*85b0*/  LDSM.16.MT88.4 R104, [R196+0x4900] ;  /* 0x00490000c468783b */ /* 0x000eee0000004200 */
[C---:B--2---:R-:W-:Y:S08]  /*85c0*/  HMMA.16816.F32.BF16 R68, R100.reuse, R108, R68 ;  /* 0x0000006c6444723c */ /* 0x044ff00000041844 */
[C---:B------:R-:W-:Y:S01]  /*85d0*/  HMMA.16816.F32.BF16 R72, R100.reuse, R110, R72 ;  /* 0x0000006e6448723c */ /* 0x040fe20000041848 */
[----:B------:R-:W2:Y:S07]  /*85e0*/  LDSM.16.MT88.4 R108, [R203+0x1100] ;  /* 0x00110000cb6c783b */ /* 0x000eae0000004200 */
[C---:B------:R-:W-:Y:S08]  /*85f0*/  HMMA.16816.F32.BF16 R76, R100.reuse, R112, R76 ;  /* 0x00000070644c723c */ /* 0x040ff0000004184c */
[C---:B------:R-:W-:Y:S01]  /*8600*/  HMMA.16816.F32.BF16 R80, R100.reuse, R114, R80 ;  /* 0x000000726450723c */ /* 0x040fe20000041850 */
[----:B------:R-:W5:Y:S07]  /*8610*/  LDSM.16.MT88.4 R112, [R197+0x1100] ;  /* 0x00110000c570783b */ /* 0x000f6e0000004200 */
[C---:B------:R-:W-:Y:S08]  /*8620*/  HMMA.16816.F32.BF16 R84, R100.reuse, R116, R84 ;  /* 0x000000746454723c */ /* 0x040ff00000041854 */
[C---:B------:R-:W-:Y:S01]  /*8630*/  HMMA.16816.F32.BF16 R88, R100.reuse, R118, R88 ;  /* 0x000000766458723c */ /* 0x040fe20000041858 */
[----:B------:R-:W1:Y:S07]  /*8640*/  LDSM.16.MT88.4 R116, [R203+0x3100] ;  /* 0x00310000cb74783b */ /* 0x000e6e0000004200 */
[C---:B---3--:R-:W-:Y:S08]  /*8650*/  HMMA.16816.F32.BF16 R92, R100.reuse, R104, R92 ;  /* 0x00000068645c723c */ /* 0x048ff0000004185c */
[----:B------:R-:W-:Y:S01]  /*8660*/  HMMA.16816.F32.BF16 R96, R100, R106, R96 ;  /* 0x0000006a6460723c */ /* 0x000fe20000041860 */
[----:B------:R-:W3:Y:S06]  /*8670*/  LDSM.16.MT88.4 R104, [R196+0x3100] ;  /* 0x00310000c468783b */ /* 0x000eec0000004200 */
[----:B------:R-:W-:Y:S01]  /*8680*/  F2FP.BF16.PACK_AB R100, R228, R227 ;  /* 0x000000e3e464723e */ /* 0x000fe200000010ff */
[----:B------:R-:W-:Y:S01]  /*8690*/  FADD.FTZ R227, R227, R176 ;  /* 0x000000b0e3e37221 */ /* 0x000fe20000010000 */
[----:B------:R-:W-:Y:S03]  /*86a0*/  F2FP.BF16.PACK_AB R102, R230, R229 ;  /* 0x000000e5e666723e */ /* 0x000fe600000010ff */
[----:B------:R-:W-:Y:S01]  /*86b0*/  F2FP.BF16.PACK_AB R101, R232, R231 ;  /* 0x000000e7e865723e */ /* 0x000fe200000010ff */
[----:B------:R-:W-:Y:S01]  /*86c0*/  FADD.FTZ R228, R228, R227 ;  /* 0x000000e3e4e47221 */ /* 0x000fe20000010000 */
[----:B------:R-:W-:Y:S03]  /*86d0*/  F2FP.BF16.PACK_AB R103, R234, R233 ;  /* 0x000000e9ea67723e */ /* 0x000fe600000010ff */
[----:B------:R-:W-:Y:S04]  /*86e0*/  FADD.FTZ R229, R229, R228 ;  /* 0x000000e4e5e57221 */ /* 0x000fe80000010000 */
[C---:B--2---:R-:W-:Y:S03]  /*86f0*/  HMMA.16816.F32.BF16 R4, R100.reuse, R108, R4 ;  /* 0x0000006c6404723c */ /* 0x044fe60000041804 */
[----:B------:R-:W-:Y:S05]  /*8700*/  FADD.FTZ R230, R230, R229 ;  /* 0x000000e5e6e67221 */ /* 0x000fea0000010000 */
[C---:B------:R-:W-:Y:S01]  /*8710*/  HMMA.16816.F32.BF16 R8, R100.reuse, R110, R8 ;  /* 0x0000006e6408723c */ /* 0x040fe20000041808 */
[----:B------:R-:W2:Y:S07]  /*8720*/  LDSM.16.MT88.4 R108, [R203+0x5100] ;  /* 0x00510000cb6c783b */ /* 0x000eae0000004200 */
[C---:B------:R-:W-:Y:S08]  /*8730*/  HMMA.16816.F32.BF16 R12, R100.reuse, R120, R12 ;  /* 0x00000078640c723c */ /* 0x040ff0000004180c */
[C---:B------:R-:W-:Y:S08]  /*8740*/  HMMA.16816.F32.BF16 R16, R100.reuse, R122, R16 ;  /* 0x0000007a6410723c */ /* 0x040ff00000041810 */
[C---:B-----5:R-:W-:Y:S08]  /*8750*/  HMMA.16816.F32.BF16 R20, R100.reuse, R112, R20 ;  /* 0x000000706414723c */ /* 0x060ff00000041814 */
[C---:B------:R-:W-:Y:S01]  /*8760*/  HMMA.16816.F32.BF16 R24, R100.reuse, R114, R24 ;  /* 0x000000726418723c */ /* 0x040fe20000041818 */
[----:B------:R-:W5:Y:S07]  /*8770*/  LDSM.16.MT88.4 R112, [R198+0x5100] ;  /* 0x00510000c670783b */ /* 0x000f6e0000004200 */
[C---:B------:R-:W-:Y:S08]  /*8780*/  HMMA.16816.F32.BF16 R28, R100.reuse, R124, R28 ;  /* 0x0000007c641c723c */ /* 0x040ff0000004181c */
[C---:B------:R-:W-:Y:S01]  /*8790*/  HMMA.16816.F32.BF16 R32, R100.reuse, R126, R32 ;  /* 0x0000007e6420723c */ /* 0x040fe20000041820 */
[----:B------:R-:W-:Y:S07]  /*87a0*/  LDSM.16.MT88.4 R124, [R203+0x1900] ;  /* 0x00190000cb7c783b */ /* 0x000fee0000004200 */
[C---:B-1----:R-:W-:Y:S08]  /*87b0*/  HMMA.16816.F32.BF16 R36, R100.reuse, R116, R36 ;  /* 0x000000746424723c */ /* 0x042ff00000041824 */
[C---:B------:R-:W-:Y:S01]  /*87c0*/  HMMA.16816.F32.BF16 R40, R100.reuse, R118, R40 ;  /* 0x000000766428723c */ /* 0x040fe20000041828 */
[----:B------:R-:W1:Y:S07]  /*87d0*/  LDSM.16.MT88.4 R116, [R197+0x5100] ;  /* 0x00510000c574783b */ /* 0x000e6e0000004200 */
[C---:B------:R-:W-:Y:S08]  /*87e0*/  HMMA.16816.F32.BF16 R44, R100.reuse, R128, R44 ;  /* 0x00000080642c723c */ /* 0x040ff0000004182c */
[C---:B------:R-:W-:Y:S08]  /*87f0*/  HMMA.16816.F32.BF16 R48, R100.reuse, R130, R48 ;  /* 0x000000826430723c */ /* 0x040ff00000041830 */
[C---:B------:R-:W-:Y:S07]  /*8800*/  HMMA.16816.F32.BF16 R52, R100.reuse, R136, R52 ;  /* 0x000000886434723c */ /* 0x040fee0000041834 */
[----:B------:R-:W-:Y:S01]  /*8810*/  F2FP.BF16.PACK_AB R136, R236, R235 ;  /* 0x000000ebec88723e */ /* 0x000fe200000010ff */
[C---:B------:R-:W-:Y:S04]  /*8820*/  HMMA.16816.F32.BF16 R56, R100.reuse, R138, R56 ;  /* 0x0000008a6438723c */ /* 0x040fe80000041838 */
[----:B------:R-:W-:Y:S01]  /*8830*/  F2FP.BF16.PACK_AB R137, R240, R239 ;  /* 0x000000eff089723e */ /* 0x000fe200000010ff */
[----:B------:R-:W-:Y:S02]  /*8840*/  FADD.FTZ R235, R235, R230 ;  /* 0x000000e6ebeb7221 */ /* 0x000fe40000010000 */
[----:B------:R-:W-:Y:S01]  /*8850*/  F2FP.BF16.PACK_AB R138, R238, R237 ;  /* 0x000000edee8a723e */ /* 0x000fe200000010ff */
[C---:B---3--:R-:W-:Y:S04]  /*8860*/  HMMA.16816.F32.BF16 R60, R100.reuse, R104, R60 ;  /* 0x00000068643c723c */ /* 0x048fe8000004183c */
[----:B----4-:R-:W-:Y:S01]  /*8870*/  F2FP.BF16.PACK_AB R139, R242, R241 ;  /* 0x000000f1f28b723e */ /* 0x010fe200000010ff */
[----:B------:R-:W-:Y:S03]  /*8880*/  FADD.FTZ R236, R236, R235 ;  /* 0x000000ebecec7221 */ /* 0x000fe60000010000 */
[C---:B------:R-:W-:Y:S01]  /*8890*/  HMMA.16816.F32.BF16 R64, R100.reuse, R106, R64 ;  /* 0x0000006a6440723c */ /* 0x040fe20000041840 */
[----:B------:R-:W3:Y:S03]  /*88a0*/  LDSM.16.MT88.4 R104, [R196+0x5100] ;  /* 0x00510000c468783b */ /* 0x000ee60000004200 */
[----:B------:R-:W-:Y:S04]  /*88b0*/  FADD.FTZ R237, R237, R236 ;  /* 0x000000eceded7221 */ /* 0x000fe80000010000 */
[C---:B--2---:R-:W-:Y:S04]  /*88c0*/  HMMA.16816.F32.BF16 R68, R100.reuse, R108, R68 ;  /* 0x0000006c6444723c */ /* 0x044fe80000041844 */
[----:B------:R-:W-:Y:S04]  /*88d0*/  FADD.FTZ R218, R238, R237 ;  /* 0x000000edeeda7221 */ /* 0x000fe80000010000 */
[C---:B------:R-:W-:Y:S01]  /*88e0*/  HMMA.16816.F32.BF16 R72, R100.reuse, R110, R72 ;  /* 0x0000006e6448723c */ /* 0x040fe20000041848 */
[----:B------:R-:W2:Y:S07]  /*88f0*/  LDSM.16.MT88.4 R108, [R198+0x1900] ;  /* 0x00190000c66c783b */ /* 0x000eae0000004200 */
[C---:B-----5:R-:W-:Y:S08]  /*8900*/  HMMA.16816.F32.BF16 R76, R100.reuse, R112, R76 ;  /* 0x00000070644c723c */ /* 0x060ff0000004184c */
[C---:B------:R-:W-:Y:S08]  /*8910*/  HMMA.16816.F32.BF16 R80, R100.reuse, R114, R80 ;  /* 0x000000726450723c */ /* 0x040ff00000041850 */
[C---:B-1----:R-:W-:Y:S08]  /*8920*/  HMMA.16816.F32.BF16 R84, R100.reuse, R116, R84 ;  /* 0x000000746454723c */ /* 0x042ff00000041854 */
[C---:B------:R-:W-:Y:S08]  /*8930*/  HMMA.16816.F32.BF16 R88, R100.reuse, R118, R88 ;  /* 0x000000766458723c */ /* 0x040ff00000041858 */
[C---:B---3--:R-:W-:Y:S08]  /*8940*/  HMMA.16816.F32.BF16 R92, R100.reuse, R104, R92 ;  /* 0x00000068645c723c */ /* 0x048ff0000004185c */
[----:B------:R-:W-:Y:S08]  /*8950*/  HMMA.16816.F32.BF16 R96, R100, R106, R96 ;  /* 0x0000006a6460723c */ /* 0x000ff00000041860 */
[C---:B------:R-:W-:Y:S01]  /*8960*/  HMMA.16816.F32.BF16 R128, R136.reuse, R124, R4 ;  /* 0x0000007c8880723c */ /* 0x040fe20000041804 */
[----:B------:R-:W1:Y:S07]  /*8970*/  LDSM.16.MT88.4 R4, [R198+0x5900] ;  /* 0x00590000c604783b */ /* 0x000e6e0000004200 */
[C---:B------:R-:W-:Y:S01]  /*8980*/  HMMA.16816.F32.BF16 R124, R136.reuse, R126, R8 ;  /* 0x0000007e887c723c */ /* 0x040fe20000041808 */
[----:B------:R-:W3:Y:S07]  /*8990*/  LDSM.16.MT88.4 R8, [R197+0x5900] ;  /* 0x00590000c508783b */ /* 0x000eee0000004200 */
[C---:B--2---:R-:W-:Y:S01]  /*89a0*/  HMMA.16816.F32.BF16 R120, R136.reuse, R108, R12 ;  /* 0x0000006c8878723c */ /* 0x044fe2000004180c */
[----:B------:R-:W2:Y:S07]  /*89b0*/  LDSM.16.MT88.4 R12, [R196+0x5900] ;  /* 0x00590000c40c783b */ /* 0x000eae0000004200 */
        /* <DEDUP_REMOVED lines=15> */
[C---:B-1----:R-:W-:Y:S07]  /*8ab0*/  HMMA.16816.F32.BF16 R76, R136.reuse, R4, R76 ;  /* 0x00000004884c723c */ /* 0x042fee000004184c */
[----:B------:R-:W-:Y:S01]  /*8ac0*/  FADD.FTZ R5, R171, R172 ;  /* 0x000000acab057221 */ /* 0x000fe20000010000 */
[C---:B------:R-:W-:Y:S04]  /*8ad0*/  HMMA.16816.F32.BF16 R80, R136.reuse, R6, R80 ;  /* 0x000000068850723c */ /* 0x040fe80000041850 */
[----:B------:R-:W-:Y:S04]  /*8ae0*/  FADD.FTZ R5, R170, R5 ;  /* 0x00000005aa057221 */ /* 0x000fe80000010000 */
[C---:B---3--:R-:W-:Y:S04]  /*8af0*/  HMMA.16816.F32.BF16 R84, R136.reuse, R8, R84 ;  /* 0x000000088854723c */ /* 0x048fe80000041854 */
[----:B------:R-:W-:Y:S04]  /*8b00*/  FADD.FTZ R2, R178, R5 ;  /* 0x00000005b2027221 */ /* 0x000fe80000010000 */
[C---:B------:R-:W-:Y:S04]  /*8b10*/  HMMA.16816.F32.BF16 R88, R136.reuse, R10, R88 ;  /* 0x0000000a8858723c */ /* 0x040fe80000041858 */
[----:B------:R-:W-:Y:S04]  /*8b20*/  FADD.FTZ R2, R179, R2 ;  /* 0x00000002b3027221 */ /* 0x000fe80000010000 */
[----:B------:R-:W-:Y:S01]  /*8b30*/  FADD.FTZ R225, R225, R2 ;  /* 0x00000002e1e17221 */ /* 0x000fe20000010000 */
[----:B------:R-:W-:Y:S01]  /*8b40*/  MOV R2, R132 ;  /* 0x0000008400027202 */ /* 0x000fe20000000f00 */
[C---:B--2---:R-:W-:Y:S03]  /*8b50*/  HMMA.16816.F32.BF16 R92, R136.reuse, R12, R92 ;  /* 0x0000000c885c723c */ /* 0x044fe6000004185c */
[----:B------:R-:W-:Y:S04]  /*8b60*/  FADD.FTZ R226, R226, R225 ;  /* 0x000000e1e2e27221 */ /* 0x000fe80000010000 */
[----:B------:R-:W-:Y:S01]  /*8b70*/  FADD.FTZ R231, R231, R226 ;  /* 0x000000e2e7e77221 */ /* 0x000fe20000010000 */
[----:B------:R-:W-:Y:S04]  /*8b80*/  HMMA.16816.F32.BF16 R96, R136, R14, R96 ;  /* 0x0000000e8860723c */ /* 0x000fe80000041860 */
[----:B------:R-:W-:Y:S04]  /*8b90*/  FADD.FTZ R232, R232, R231 ;  /* 0x000000e7e8e87221 */ /* 0x000fe80000010000 */
[----:B------:R-:W-:Y:S04]  /*8ba0*/  FADD.FTZ R233, R233, R232 ;  /* 0x000000e8e9e97221 */ /* 0x000fe80000010000 */
[----:B------:R-:W-:Y:S04]  /*8bb0*/  FADD.FTZ R234, R234, R233 ;  /* 0x000000e9eaea7221 */ /* 0x000fe80000010000 */
[----:B------:R-:W-:Y:S04]  /*8bc0*/  FADD.FTZ R239, R239, R234 ;  /* 0x000000eaefef7221 */ /* 0x000fe80000010000 */
[----:B------:R-:W-:Y:S04]  /*8bd0*/  FADD.FTZ R240, R240, R239 ;  /* 0x000000eff0f07221 */ /* 0x000fe80000010000 */
[----:B------:R-:W-:Y:S04]  /*8be0*/  FADD.FTZ R219, R241, R240 ;  /* 0x000000f0f1db7221 */ /* 0x000fe80000010000 */
[----:B------:R-:W-:Y:S01]  /*8bf0*/  FADD.FTZ R219, R242, R219 ;  /* 0x000000dbf2db7221 */ /* 0x000fe20000010000 */
[----:B------:R-:W-:-:S05]  /*8c00*/  @P0 BRA `(.L_x_371) ;  /* 0xffffc7f000000947 */ /* 0x000fca000383ffff */
.L_x_362:
[----:B------:R-:W1:Y:S01]  /*8c10*/  S2UR UR7, SR_CTAID.X ;  /* 0x00000000000779c3 */ /* 0x000e620000002500 */
[----:B------:R-:W-:Y:S01]  /*8c20*/  ULDC.64 UR4, c[0x0][0x2c8] ;  /* 0x0000b20000047ab9 */ /* 0x000fe20000000a00 */
[----:B------:R-:W-:Y:S01]  /*8c30*/  PLOP3.LUT P0, PT, PT, PT, UP1, 0x40, 0x0 ;  /* 0x000000000000781c */ /* 0x000fe20003f0e818 */
[----:B------:R-:W-:-:S02]  /*8c40*/  UMOV UR6, 0x1 ;  /* 0x0000000100067882 */ /* 0x000fc40000000000 */
[----:B-1----:R-:W-:-:S04]  /*8c50*/  ULEA UR7, UR7, 0x7f, 0x7 ;  /* 0x0000007f07077891 */ /* 0x002fc8000f8e383f */
[----:B------:R-:W-:-:S03]  /*8c60*/  UIMAD.WIDE.U32 UR18, UR7, UR4, URZ ;  /* 0x00000004071272a5 */ /* 0x000fc6000f8e003f */
[----:B------:R-:W-:Y:S02]  /*8c70*/  ULDC UR4, c[0x0][0x168] ;  /* 0x00005a0000047ab9 */ /* 0x000fe40000000800 */
[----:B------:R-:W-:Y:S02]  /*8c80*/  UIADD3 UR4, UR6, -UR4, URZ ;  /* 0x8000000406047290 */ /* 0x000fe4000fffe03f */
[----:B------:R-:W-:Y:S02]  /*8c90*/  @UP2 USHF.R.U32.HI UR7, URZ, UR5, UR19 ;  /* 0x000000053f072299 */ /* 0x000fe40008011613 */
[----:B------:R-:W-:Y:S02]  /*8ca0*/  ULDC UR6, c[0x0][0x324] ;  /* 0x0000c90000067ab9 */ /* 0x000fe40000000800 */
[----:B------:R-:W-:Y:S02]  /*8cb0*/  ULDC UR5, c[0x0][0x1d0] ;  /* 0x0000740000057ab9 */ /* 0x000fe40000000800 */
[----:B------:R-:W-:-:S04]  /*8cc0*/  UIADD3 UR7, UR7, UR5, UR4 ;  /* 0x0000000507077290 */ /* 0x000fc8000fffe004 */
[----:B------:R-:W-:Y:S01]  /*8cd0*/  UIADD3 UR6, UR7, -UR6, URZ ;  /* 0x8000000607067290 */ /* 0x000fe2000fffe03f */
[----:B------:R-:W-:Y:S05]  /*8ce0*/  @P0 BRA `(.L_x_372) ;  /* 0x0000014000000947 */ /* 0x000fea0003800000 */
        /* <DEDUP_REMOVED lines=11> */
.L_x_373:
[----:B------:R-:W-:Y:S02]  /*8da0*/  ULDC UR4, c[0x0][0x32c] ;  /* 0x0000cb0000047ab9 */ /* 0x000fe40000000800 */
[----:B------:R-:W-:-:S03]  /*8db0*/  UISETP.NE.AND UP0, UPT, UR4, 0x1, UPT ;  /* 0x000000010400788c */ /* 0x000fc6000bf05270 */
[----:B------:R-:W-:Y:S02]  /*8dc0*/  ULDC.64 UR4, c[0x0][0x330] ;  /* 0x0000cc0000047ab9 */ /* 0x000fe40000000a00 */
[----:B------:R-:W-:-:S06]  /*8dd0*/  UIMAD.WIDE.U32 UR18, UR7, UR4, URZ ;  /* 0x00000004071272a5 */ /* 0x000fcc000f8e003f */
[----:B------:R-:W-:Y:S02]  /*8de0*/  @UP0 USHF.R.U32.HI UR7, URZ, UR5, UR19 ;  /* 0x000000053f070299 */ /* 0x000fe40008011613 */
.L_x_374:
[----:B------:R-:W-:Y:S02]  /*8df0*/  ULDC UR4, c[0x0][0x32c] ;  /* 0x0000cb0000047ab9 */ /* 0x000fe40000000800 */
[----:B------:R-:W-:-:S04]  /*8e00*/  UIMAD UR4, UR7, UR4, URZ ;  /* 0x00000004070472a4 */ /* 0x000fc8000f8e023f */
[----:B------:R-:W-:-:S04]  /*8e10*/  UISETP.LT.AND UP0, UPT, UR6, UR4, UPT ;  /* 0x000000040600728c */ /* 0x000fc8000bf01270 */
[----:B------:R-:W-:-:S04]  /*8e20*/  USEL UR6, UR6, UR4, !UP0 ;  /* 0x0000000406067287 */ /* 0x000fc8000c000000 */
.L_x_372:
[----:B------:R-:W-:-:S04]  /*8e30*/  UIADD3 UR6, UR6, 0x3f, URZ ;  /* 0x0000003f06067890 */ /* 0x000fc8000fffe03f */
        /* <DEDUP_REMOVED lines=8> */
[----:B------:R-:W-:Y:S01]  /*8ec0*/  IADD3 R227, P6, R208, 0x40, RZ ;  /* 0x00000040d0e37810 */ /* 0x000fe20007fde0ff */
[----:B------:R-:W-:Y:S01]  /*8ed0*/  IMAD.MOV.U32 R135, RZ, RZ, R132 ;  /* 0x000000ffff877224 */ /* 0x000fe200078e0084 */
[----:B------:R-:W-:Y:S01]  /*8ee0*/  IADD3 R223, P4, R210, 0x40, RZ ;  /* 0x00000040d2df7810 */ /* 0x000fe20007f9e0ff */
[----:B------:R-:W-:Y:S01]  /*8ef0*/  IMAD.MOV.U32 R3, RZ, RZ, R0 ;  /* 0x000000ffff037224 */ /* 0x000fe200078e0000 */
[----:B------:R-:W-:Y:S01]  /*8f00*/  IADD3 R225, P5, R208, 0x80, RZ ;  /* 0x00000080d0e17810 */ /* 0x000fe20007fbe0ff */
[----:B------:R-:W-:Y:S01]  /*8f10*/  IMAD.X R226, RZ, RZ, R215, P6 ;  /* 0x000000ffffe27224 */ /* 0x000fe200030e06d7 */
[----:B------:R-:W-:Y:S01]  /*8f20*/  IADD3 R221, P0, R210, 0x80, RZ ;  /* 0x00000080d2dd7810 */ /* 0x000fe20007f1e0ff */
[----:B------:R-:W-:Y:S01]  /*8f30*/  IMAD.X R222, RZ, RZ, R217, P4 ;  /* 0x000000ffffde7224 */ /* 0x000fe200020e06d9 */
[----:B------:R-:W-:Y:S01]  /*8f40*/  IADD3.X R224, RZ, R215, RZ, P5, !PT ;  /* 0x000000d7ffe07210 */ /* 0x000fe20002ffe4ff */
[----:B------:R-:W-:Y:S01]  /*8f50*/  UMOV UR19, UR13 ;  /* 0x0000000d00137c82 */ /* 0x000fe20008000000 */
[----:B------:R-:W-:Y:S01]  /*8f60*/  IADD3.X R220, RZ, R217, RZ, P0, !PT ;  /* 0x000000d9ffdc7210 */ /* 0x000fe200007fe4ff */
[----:B------:R-:W-:-:S02]  /*8f70*/  ULDC.64 UR6, c[0x0][0x208] ;  /* 0x0000820000067ab9 */ /* 0x000fc40000000a00 */
[----:B------:R-:W-:Y:S02]  /*8f80*/  ULDC.64 UR4, c[0x0][0x1e0] ;  /* 0x0000780000047ab9 */ /* 0x000fe40000000a00 */
.L_x_376:
        /* <DEDUP_REMOVED lines=15> */
[----:B------:R-:W-:Y:S01]  /*9080*/  @!UP3 ULEA UR20, UP0, UR6, UR20, 0x5 ;  /* 0x000000140614b291 */ /* 0x000fe2000f80283f */
[----:B------:R-:W1:Y:S03]  /*9090*/  LDSM.16.M88.4 R8, [R205+0x6100] ;  /* 0x00610000cd08783b */ /* 0x000e660000000200 */
[----:B------:R-:W-:Y:S02]  /*90a0*/  @!P0 IADD3.X R0, R215, UR13, RZ, P6, !PT ;  /* 0x0000000dd7008c10 */ /* 0x000fe4000b7fe4ff */
[----:B------:R-:W-:Y:S02]  /*90b0*/  @!P0 LEA R22, P6, R5, c[0x0][0x1f8], 0x1 ;  /* 0x00007e0005168a11 */ /* 0x000fe400078c08ff */
[----:B------:R-:W-:Y:S01]  /*90c0*/  @!P0 IADD3.X R2, R226, UR13, RZ, P5, !PT ;  /* 0x0000000de2028c10 */ /* 0x000fe2000affe4ff */
[----:B------:R-:W2:Y:S01]  /*90d0*/  LDSM.16.M88.4 R16, [R205+0x6900] ;  /* 0x00690000cd10783b */ /* 0x000ea20000000200 */
[----:B------:R-:W-:Y:S02]  /*90e0*/  @!P0 LEA R20, P5, R7, c[0x0][0x1f8], 0x1 ;  /* 0x00007e0007148a11 */ /* 0x000fe400078a08ff */
[----:B------:R-:W-:Y:S01]  /*90f0*/  @!P0 IADD3.X R4, R224, UR13, RZ, P4, !PT ;  /* 0x0000000de0048c10 */ /* 0x000fe2000a7fe4ff */
[----:B------:R-:W-:Y:S01]  /*9100*/  @!UP3 ULEA.HI.X UR13, UR6, UR13, UR7, 0x5, UP0 ;  /* 0x0000000d060db291 */ /* 0x000fe200080f2c07 */
[----:B------:R-:W-:Y:S01]  /*9110*/  @!P0 LEA R28, P4, R13, c[0x0][0x1f8], 0x1 ;  /* 0x00007e000d1c8a11 */ /* 0x000fe200078808ff */
[----:B------:R-:W-:Y:S01]  /*9120*/  UISETP.GT.AND UP3, UPT, UR19, UR8, UPT ;  /* 0x000000081300728c */ /* 0x000fe2000bf64270 */
[----:B------:R-:W-:Y:S01]  /*9130*/  @!P0 LEA.HI.X R23, R5, c[0x0][0x1fc], R0, 0x1, P6 ;  /* 0x00007f0005178a11 */ /* 0x000fe200030f0c00 */
[----:B------:R-:W3:Y:S01]  /*9140*/  LDSM.16.M88.4 R24, [R205+0x7100] ;  /* 0x00710000cd18783b */ /* 0x000ee20000000200 */
[----:B------:R-:W-:Y:S02]  /*9150*/  @!P0 LEA.HI.X R21, R7, c[0x0][0x1fc], R2, 0x1, P5 ;  /* 0x00007f0007158a11 */ /* 0x000fe400028f0c02 */
[----:B------:R-:W-:Y:S02]  /*9160*/  @!P0 LEA.HI.X R29, R13, c[0x0][0x1fc], R4, 0x1, P4 ;  /* 0x00007f000d1d8a11 */ /* 0x000fe400020f0c04 */
[----:B------:R-:W-:Y:S02]  /*9170*/  @!P0 IADD3 R5, P6, R208, UR20, RZ ;  /* 0x00000014d0058c10 */ /* 0x000fe4000ffde0ff */
[----:B------:R-:W-:Y:S01]  /*9180*/  @!P0 IADD3 R7, P5, R227, UR20, RZ ;  /* 0x00000014e3078c10 */ /* 0x000fe2000ffbe0ff */
[----:B------:R-:W4:Y:S01]  /*9190*/  LDSM.16.M88.4 R136, [R205+0x7900] ;  /* 0x00790000cd88783b */ /* 0x000f220000000200 */
[----:B------:R-:W-:Y:S02]  /*91a0*/  @!P0 IADD3 R13, P4, R225, UR20, RZ ;  /* 0x00000014e10d8c10 */ /* 0x000fe4000ff9e0ff */
[----:B------:R-:W-:Y:S02]  /*91b0*/  @!P0 IADD3.X R0, R215, UR13, RZ, P6, !PT ;  /* 0x0000000dd7008c10 */ /* 0x000fe4000b7fe4ff */
[----:B------:R-:W-:Y:S02]  /*91c0*/  @!P0 LEA R170, P6, R5, c[0x0][0x1f8], 0x1 ;  /* 0x00007e0005aa8a11 */ /* 0x000fe400078c08ff */
[----:B------:R-:W-:Y:S01]  /*91d0*/  @!P0 IADD3.X R2, R226, UR13, RZ, P5, !PT ;  /* 0x0000000de2028c10 */ /* 0x000fe2000affe4ff */
[----:B------:R-:W-:Y:S01]  /*91e0*/  LDSM.16.M88.4 R140, [R202+0xc100] ;  /* 0x00c10000ca8c783b */ /* 0x000fe20000000200 */
[----:B------:R-:W-:Y:S02]  /*91f0*/  @!P0 LEA R168, P5, R7, c[0x0][0x1f8], 0x1 ;  /* 0x00007e0007a88a11 */ /* 0x000fe400078a08ff */
[----:B------:R-:W-:Y:S01]  /*9200*/  @!P0 IADD3.X R4, R224, UR13, RZ, P4, !PT ;  /* 0x0000000de0048c10 */ /* 0x000fe2000a7fe4ff */
[----:B------:R-:W-:Y:S01]  /*9210*/  UIADD3 UR13, UR19, -0x1, URZ ;  /* 0xffffffff130d7890 */ /* 0x000fe2000fffe03f */
[----:B------:R-:W-:Y:S02]  /*9220*/  @!P0 LEA R132, P4, R13, c[0x0][0x1f8], 0x1 ;  /* 0x00007e000d848a11 */ /* 0x000fe400078808ff */
[----:B------:R-:W-:Y:S01]  /*9230*/  @!P0 LEA.HI.X R171, R5, c[0x0][0x1fc], R0, 0x1, P6 ;  /* 0x00007f0005ab8a11 */ /* 0x000fe200030f0c00 */
[----:B------:R-:W5:Y:S01]  /*9240*/  LDSM.16.M88.4 R144, [R204] ;  /* 0x00000000cc90783b */ /* 0x000f620000000200 */
[----:B------:R-:W-:Y:S01]  /*9250*/  @!P0 LEA.HI.X R169, R7, c[0x0][0x1fc], R2, 0x1, P5 ;  /* 0x00007f0007a98a11 */ /* 0x000fe200028f0c02 */
[----:B------:R-:W-:Y:S01]  /*9260*/  @UP3 UIMAD.WIDE.U32 UR22, UR13, UR4, URZ ;  /* 0x000000040d1632a5 */ /* 0x000fe2000f8e003f */
[----:B------:R-:W-:Y:S01]  /*9270*/  @!P0 LEA.HI.X R133, R13, c[0x0][0x1fc], R4, 0x1, P4 ;  /* 0x00007f000d858a11 */ /* 0x000fe200020f0c04 */
[----:B------:R-:W-:Y:S01]  /*9280*/  @UP3 USHF.R.S32.HI UR20, URZ, 0x1f, UR13 ;  /* 0x0000001f3f143899 */ /* 0x000fe2000801140d */
[C---:B-1----:R-:W-:Y:S01]  /*9290*/  HMMA.16816.F32.BF16 R4, R32.reuse, R8, RZ ;  /* 0x000000082004723c */ /* 0x042fe200000418ff */
[----:B------:R-:W-:Y:S02]  /*92a0*/  @UP3 USHF.L.U32 UR21, UR22, 0x6, URZ ;  /* 0x0000000616153899 */ /* 0x000fe4000800063f */
[----:B------:R-:W1:Y:S01]  /*92b0*/  LDSM.16.M88.4 R148, [R195] ;  /* 0x00000000c394783b */ /* 0x000e620000000200 */
[----:B------:R-:W-:Y:S04]  /*92c0*/  @UP3 UIMAD UR20, UR20, UR4, URZ ;  /* 0x00000004141432a4 */ /* 0x000fe8000f8e023f */
[C---:B------:R-:W-:Y:S01]  /*92d0*/  HMMA.16816.F32.BF16 R8, R32.reuse, R10, RZ ;  /* 0x0000000a2008723c */ /* 0x040fe200000418ff */
[----:B------:R-:W-:Y:S02]  /*92e0*/  @UP3 UIMAD UR20, UR13, UR5, UR20 ;  /* 0x000000050d1432a4 */ /* 0x000fe4000f8e0214 */
[----:B------:R-:W1:Y:S02]  /*92f0*/  LDSM.16.M88.4 R152, [R194] ;  /* 0x00000000c298783b */ /* 0x000e640000000200 */
[----:B------:R-:W-:Y:S03]  /*9300*/  @UP3 UIADD3 UR20, UR23, UR20, URZ ;  /* 0x0000001417143290 */ /* 0x000fe6000fffe03f */
[C---:B--2---:R-:W-:Y:S01]  /*9310*/  HMMA.16816.F32.BF16 R12, R32.reuse, R16, RZ ;  /* 0x00000010200c723c */ /* 0x044fe200000418ff */
[----:B------:R-:W-:Y:S02]  /*9320*/  @UP3 USHF.L.U64.HI UR20, UR22, 0x6, UR20 ;  /* 0x0000000616143899 */ /* 0x000fe40008010214 */
[----:B------:R-:W2:Y:S05]  /*9330*/  LDSM.16.M88.4 R156, [R193] ;  /* 0x00000000c19c783b */ /* 0x000eaa0000000200 */
[C---:B------:R-:W-:Y:S03]  /*9340*/  HMMA.16816.F32.BF16 R16, R32.reuse, R18, RZ ;  /* 0x000000122010723c */ /* 0x040fe600000418ff */
[----:B------:R-:W-:Y:S01]  /*9350*/  @!PT LDS RZ, [RZ] ;  /* 0x00000000fffff984 */ /* 0x000fe20000000800 */
[----:B------:R-:W-:Y:S01]  /*9360*/  @!PT LDS RZ, [RZ] ;  /* 0x00000000fffff984 */ /* 0x000fe20000000800 */
[----:B------:R-:W-:Y:S01]  /*9370*/  @!PT LDS RZ, [RZ] ;  /* 0x00000000fffff984 */ /* 0x000fe20000000800 */
[----:B------:R3:W-:Y:S08]  /*9380*/  @!P0 LDGSTS.E.BYPASS.LTC128B.128 [R207+0x100], [R22.64], !P3 ;  /* 0x0010000016cf8fae */ /* 0x0007f0000d901d50 */
[----:B------:R3:W-:Y:S08]  /*9390*/  @!P0 LDGSTS.E.BYPASS.LTC128B.128 [R207+0x2100], [R20.64], !P2 ;  /* 0x0210000014cf8fae */ /* 0x0007f0000d101d50 */
[----:B------:R4:W-:Y:S08]  /*93a0*/  @!P0 LDGSTS.E.BYPASS.LTC128B.128 [R207+0x4100], [R28.64], !P1 ;  /* 0x041000001ccf8fae */ /* 0x0009f0000c901d50 */
[----:B------:R1:W-:Y:S08]  /*93b0*/  @!P0 LDGSTS.E.BYPASS.LTC128B.128 [R207+0x1100], [R170.64], !P3 ;  /* 0x01100000aacf8fae */ /* 0x0003f0000d901d50 */
[----:B------:R1:W-:Y:S01]  /*93c0*/  @!P0 LDGSTS.E.BYPASS.LTC128B.128 [R207+0x3100], [R168.64], !P2 ;  /* 0x03100000a8cf8fae */ /* 0x0003e2000d101d50 */
[C---:B---3--:R-:W-:Y:S07]  /*93d0*/  HMMA.16816.F32.BF16 R20, R32.reuse, R24, RZ ;  /* 0x000000182014723c */ /* 0x048fee00000418ff */
[----:B------:R3:W-:Y:S01]  /*93e0*/  @!P0 LDGSTS.E.BYPASS.LTC128B.128 [R207+0x5100], [R132.64], !P1 ;  /* 0x0510000084cf8fae */ /* 0x0007e2000c901d50 */
[----:B------:R-:W-:Y:S01]  /*93f0*/  PLOP3.LUT P0, PT, PT, PT, UP3, 0x80, 0x0 ;  /* 0x000000000000781c */ /* 0x000fe20003f0f038 */
[C---:B------:R-:W-:Y:S06]  /*9400*/  HMMA.16816.F32.BF16 R24, R32.reuse, R26, RZ ;  /* 0x0000001a2018723c */ /* 0x040fec00000418ff */
[----:B------:R-:W-:Y:S02]  /*9410*/  LDSM.16.M88.4 R160, [R201+0xc100] ;  /* 0x00c10000c9a0783b */ /* 0x000fe40000000200 */
[C---:B----4-:R-:W-:Y:S06]  /*9420*/  HMMA.16816.F32.BF16 R28, R32.reuse, R136, RZ ;  /* 0x00000088201c723c */ /* 0x050fec00000418ff */
[----:B------:R-:W0:Y:S02]  /*9430*/  LDGDEPBAR ;  /* 0x00000000000079af */ /* 0x000e240000000000 */
[----:B------:R-:W-:Y:S06]  /*9440*/  HMMA.16816.F32.BF16 R32, R32, R138, RZ ;  /* 0x0000008a2020723c */ /* 0x000fec00000418ff */
[----:B------:R-:W4:Y:S02]  /*9450*/  LDSM.16.M88.4 R164, [R200+0x6100] ;  /* 0x00610000c8a4783b */ /* 0x000f240000000200 */
[C---:B-----5:R-:W-:Y:S06]  /*9460*/  HMMA.16816.F32.BF16 R4, R140.reuse, R144, R4 ;  /* 0x000000908c04723c */ /* 0x060fec0000041804 */
[----:B------:R-:W5:Y:S02]  /*9470*/  LDSM.16.M88.4 R136, [R200+0x6900] ;  /* 0x00690000c888783b */ /* 0x000f640000000200 */
[C---:B------:R-:W-:Y:S06]  /*9480*/  HMMA.16816.F32.BF16 R8, R140.reuse, R146, R8 ;  /* 0x000000928c08723c */ /* 0x040fec0000041808 */
[----:B-1----:R-:W1:Y:S02]  /*9490*/  LDSM.16.M88.4 R168, [R200+0x7100] ;  /* 0x00710000c8a8783b */ /* 0x002e640000000200 */
[C---:B------:R-:W-:Y:S06]  /*94a0*/  HMMA.16816.F32.BF16 R12, R140.reuse, R148, R12 ;  /* 0x000000948c0c723c */ /* 0x040fec000004180c */
[----:B------:R-:W1:Y:S02]  /*94b0*/  LDSM.16.M88.4 R172, [R200+0x7900] ;  /* 0x00790000c8ac783b */ /* 0x000e640000000200 */
[C---:B------:R-:W-:Y:S06]  /*94c0*/  HMMA.16816.F32.BF16 R16, R140.reuse, R150, R16 ;  /* 0x000000968c10723c */ /* 0x040fec0000041810 */
[----:B------:R-:W-:Y:S02]  /*94d0*/  LDSM.16.M88.4 R176, [R199+0xc100] ;  /* 0x00c10000c7b0783b */ /* 0x000fe40000000200 */
[C---:B------:R-:W-:Y:S06]  /*94e0*/  HMMA.16816.F32.BF16 R20, R140.reuse, R152, R20 ;  /* 0x000000988c14723c */ /* 0x040fec0000041814 */
[----:B------:R-:W1:Y:S02]  /*94f0*/  LDSM.16.M88.4 R180, [R192] ;  /* 0x00000000c0b4783b */ /* 0x000e640000000200 */
[C---:B------:R-:W-:Y:S06]  /*9500*/  HMMA.16816.F32.BF16 R24, R140.reuse, R154, R24 ;  /* 0x0000009a8c18723c */ /* 0x040fec0000041818 */
[----:B------:R-:W-:Y:S02]  /*9510*/  LDSM.16.M88.4 R144, [R192+0x1000] ;  /* 0x00100000c090783b */ /* 0x000fe40000000200 */
[C---:B--2---:R-:W-:Y:S06]  /*9520*/  HMMA.16816.F32.BF16 R28, R140.reuse, R156, R28 ;  /* 0x0000009c8c1c723c */ /* 0x044fec000004181c */
[----:B------:R-:W-:Y:S02]  /*9530*/  LDSM.16.M88.4 R148, [R192+0x1800] ;  /* 0x00180000c094783b */ /* 0x000fe40000000200 */
[----:B------:R-:W-:Y:S06]  /*9540*/  HMMA.16816.F32.BF16 R32, R140, R158, R32 ;  /* 0x0000009e8c20723c */ /* 0x000fec0000041820 */
[----:B------:R-:W2:Y:S02]  /*9550*/  LDSM.16.M88.4 R140, [R192+0x800] ;  /* 0x00080000c08c783b */ /* 0x000ea40000000200 */
[C---:B----4-:R-:W-:Y:S06]  /*9560*/  HMMA.16816.F32.BF16 R4, R160.reuse, R164, R4 ;  /* 0x000000a4a004723c */ /* 0x050fec0000041804 */
[----:B------:R-:W-:Y:S02]  /*9570*/  LDSM.16.M88.4 R152, [R206+0x10100] ;  /* 0x01010000ce98783b */ /* 0x000fe40000000200 */
[C---:B------:R-:W-:Y:S06]  /*9580*/  HMMA.16816.F32.BF16 R8, R160.reuse, R166, R8 ;  /* 0x000000a6a008723c */ /* 0x040fec0000041808 */
[----:B------:R-:W4:Y:S02]  /*9590*/  LDSM.16.M88.4 R156, [R205+0x8100] ;  /* 0x00810000cd9c783b */ /* 0x000f240000000200 */
[C---:B-----5:R-:W-:Y:S06]  /*95a0*/  HMMA.16816.F32.BF16 R12, R160.reuse, R136, R12 ;  /* 0x00000088a00c723c */ /* 0x060fec000004180c */
[----:B------:R-:W-:Y:S02]  /*95b0*/  LDSM.16.M88.4 R164, [R205+0x9900] ;  /* 0x00990000cda4783b */ /* 0x000fe40000000200 */
[C---:B------:R-:W-:Y:S06]  /*95c0*/  HMMA.16816.F32.BF16 R16, R160.reuse, R138, R16 ;  /* 0x0000008aa010723c */ /* 0x040fec0000041810 */
[----:B------:R-:W5:Y:S02]  /*95d0*/  LDSM.16.M88.4 R136, [R205+0x8900] ;  /* 0x00890000cd88783b */ /* 0x000f640000000200 */
[C---:B-1----:R-:W-:Y:S08]  /*95e0*/  HMMA.16816.F32.BF16 R20, R160.reuse, R168, R20 ;  /* 0x000000a8a014723c */ /* 0x042ff00000041814 */
[C---:B------:R-:W-:Y:S01]  /*95f0*/  HMMA.16816.F32.BF16 R24, R160.reuse, R170, R24 ;  /* 0x000000aaa018723c */ /* 0x040fe20000041818 */
[----:B------:R-:W-:Y:S07]  /*9600*/  LDSM.16.M88.4 R168, [R202+0x10100] ;  /* 0x01010000caa8783b */ /* 0x000fee0000000200 */
[C---:B------:R-:W-:Y:S08]  /*9610*/  HMMA.16816.F32.BF16 R28, R160.reuse, R172, R28 ;  /* 0x000000aca01c723c */ /* 0x040ff0000004181c */
[----:B------:R-:W-:Y:S01]  /*9620*/  HMMA.16816.F32.BF16 R32, R160, R174, R32 ;  /* 0x000000aea020723c */ /* 0x000fe20000041820 */
[----:B------:R-:W1:Y:S07]  /*9630*/  LDSM.16.M88.4 R160, [R205+0x9100] ;  /* 0x00910000cda0783b */ /* 0x000e6e0000000200 */
[C---:B------:R-:W-:Y:S01]  /*9640*/  HMMA.16816.F32.BF16 R4, R176.reuse, R180, R4 ;  /* 0x000000b4b004723c */ /* 0x040fe20000041804 */
[----:B------:R-:W1:Y:S07]  /*9650*/  LDSM.16.M88.4 R172, [R191] ;  /* 0x00000000bfac783b */ /* 0x000e6e0000000200 */
[C---:B------:R-:W-:Y:S01]  /*9660*/  HMMA.16816.F32.BF16 R8, R176.reuse, R182, R8 ;  /* 0x000000b6b008723c */ /* 0x040fe20000041808 */
[----:B------:R-:W-:Y:S07]  /*9670*/  LDSM.16.M88.4 R180, [R200+0x8100] ;  /* 0x00810000c8b4783b */ /* 0x000fee0000000200 */
[C---:B--2---:R-:W-:Y:S08]  /*9680*/  HMMA.16816.F32.BF16 R12, R176.reuse, R140, R12 ;  /* 0x0000008cb00c723c */ /* 0x044ff0000004180c */
[C---:B------:R-:W-:Y:S01]  /*9690*/  HMMA.16816.F32.BF16 R16, R176.reuse, R142, R16 ;  /* 0x0000008eb010723c */ /* 0x040fe20000041810 */
[----:B------:R-:W2:Y:S07]  /*96a0*/  LDSM.16.M88.4 R140, [R190] ;  /* 0x00000000be8c783b */ /* 0x000eae0000000200 */
[C---:B------:R-:W-:Y:S08]  /*96b0*/  HMMA.16816.F32.BF16 R20, R176.reuse, R144, R20 ;  /* 0x00000090b014723c */ /* 0x040ff00000041814 */
[C---:B------:R-:W-:Y:S01]  /*96c0*/  HMMA.16816.F32.BF16 R24, R176.reuse, R146, R24 ;  /* 0x00000092b018723c */ /* 0x040fe20000041818 */
[----:B------:R-:W1:Y:S07]  /*96d0*/  LDSM.16.M88.4 R144, [R189] ;  /* 0x00000000bd90783b */ /* 0x000e6e0000000200 */
[C---:B------:R-:W-:Y:S08]  /*96e0*/  HMMA.16816.F32.BF16 R28, R176.reuse, R148, R28 ;  /* 0x00000094b01c723c */ /* 0x040ff0000004181c */
[----:B------:R-:W-:Y:S01]  /*96f0*/  HMMA.16816.F32.BF16 R32, R176, R150, R32 ;  /* 0x00000096b020723c */ /* 0x000fe20000041820 */
[----:B------:R-:W2:Y:S07]  /*9700*/  LDSM.16.M88.4 R148, [R188] ;  /* 0x00000000bc94783b */ /* 0x000eae0000000200 */
[C---:B----4-:R-:W-:Y:S01]  /*9710*/  HMMA.16816.F32.BF16 R4, R152.reuse, R156, R4 ;  /* 0x0000009c9804723c */ /* 0x050fe20000041804 */
[----:B------:R-:W4:Y:S07]  /*9720*/  LDSM.16.M88.4 R176, [R201+0x10100] ;  /* 0x01010000c9b0783b */ /* 0x000f2e0000000200 */
[C---:B------:R-:W-:Y:S01]  /*9730*/  HMMA.16816.F32.BF16 R8, R152.reuse, R158, R8 ;  /* 0x0000009e9808723c */ /* 0x040fe20000041808 */
[----:B------:R-:W-:Y:S07]  /*9740*/  LDSM.16.M88.4 R156, [R200+0x9900] ;  /* 0x00990000c89c783b */ /* 0x000fee0000000200 */
[C---:B-----5:R-:W-:Y:S08]  /*9750*/  HMMA.16816.F32.BF16 R12, R152.reuse, R136, R12 ;  /* 0x00000088980c723c */ /* 0x060ff0000004180c */
[C---:B------:R-:W-:Y:S01]  /*9760*/  HMMA.16816.F32.BF16 R16, R152.reuse, R138, R16 ;  /* 0x0000008a9810723c */ /* 0x040fe20000041810 */
[----:B------:R-:W5:Y:S07]  /*9770*/  LDSM.16.M88.4 R136, [R200+0x8900] ;  /* 0x00890000c888783b */ /* 0x000f6e0000000200 */
[C---:B-1----:R-:W-:Y:S08]  /*9780*/  HMMA.16816.F32.BF16 R20, R152.reuse, R160, R20 ;  /* 0x000000a09814723c */ /* 0x042ff00000041814 */
[C---:B------:R-:W-:Y:S01]  /*9790*/  HMMA.16816.F32.BF16 R24, R152.reuse, R162, R24 ;  /* 0x000000a29818723c */ /* 0x040fe20000041818 */
[----:B------:R-:W-:Y:S07]  /*97a0*/  LDSM.16.M88.4 R160, [R199+0x10100] ;  /* 0x01010000c7a0783b */ /* 0x000fee0000000200 */
[C---:B------:R-:W-:Y:S08]  /*97b0*/  HMMA.16816.F32.BF16 R28, R152.reuse, R164, R28 ;  /* 0x000000a4981c723c */ /* 0x040ff0000004181c */
[----:B------:R-:W-:Y:S01]  /*97c0*/  HMMA.16816.F32.BF16 R32, R152, R166, R32 ;  /* 0x000000a69820723c */ /* 0x000fe20000041820 */
[----:B------:R-:W1:Y:S07]  /*97d0*/  LDSM.16.M88.4 R152, [R200+0x9100] ;  /* 0x00910000c898783b */ /* 0x000e6e0000000200 */
[C---:B------:R-:W-:Y:S01]  /*97e0*/  HMMA.16816.F32.BF16 R4, R168.reuse, R172, R4 ;  /* 0x000000aca804723c */ /* 0x040fe20000041804 */
[----:B------:R-:W1:Y:S07]  /*97f0*/  LDSM.16.M88.4 R164, [R192+0x2000] ;  /* 0x00200000c0a4783b */ /* 0x000e6e0000000200 */
[C---:B------:R-:W-:Y:S01]  /*9800*/  HMMA.16816.F32.BF16 R8, R168.reuse, R174, R8 ;  /* 0x000000aea808723c */ /* 0x040fe20000041808 */
[----:B------:R-:W-:Y:S07]  /*9810*/  LDSM.16.M88.4 R172, [R205+0xa100] ;  /* 0x00a10000cdac783b */ /* 0x000fee0000000200 */
[C---:B--2---:R-:W-:Y:S08]  /*9820*/  HMMA.16816.F32.BF16 R12, R168.reuse, R140, R12 ;  /* 0x0000008ca80c723c */ /* 0x044ff0000004180c */
[C---:B------:R-:W-:Y:S01]  /*9830*/  HMMA.16816.F32.BF16 R16, R168.reuse, R142, R16 ;  /* 0x0000008ea810723c */ /* 0x040fe20000041810 */
[----:B------:R-:W2:Y:S07]  /*9840*/  LDSM.16.M88.4 R140, [R192+0x2800] ;  /* 0x00280000c08c783b */ /* 0x000eae0000000200 */
[C---:B------:R-:W-:Y:S08]  /*9850*/  HMMA.16816.F32.BF16 R20, R168.reuse, R144, R20 ;  /* 0x00000090a814723c */ /* 0x040ff00000041814 */
[C---:B------:R-:W-:Y:S01]  /*9860*/  HMMA.16816.F32.BF16 R24, R168.reuse, R146, R24 ;  /* 0x00000092a818723c */ /* 0x040fe20000041818 */
[----:B------:R-:W1:Y:S07]  /*9870*/  LDSM.16.M88.4 R144, [R192+0x3000] ;  /* 0x00300000c090783b */ /* 0x000e6e0000000200 */
[C---:B------:R-:W-:Y:S08]  /*9880*/  HMMA.16816.F32.BF16 R28, R168.reuse, R148, R28 ;  /* 0x00000094a81c723c */ /* 0x040ff0000004181c */
[----:B------:R-:W-:Y:S01]  /*9890*/  HMMA.16816.F32.BF16 R32, R168, R150, R32 ;  /* 0x00000096a820723c */ /* 0x000fe20000041820 */
[----:B------:R-:W2:Y:S07]  /*98a0*/  LDSM.16.M88.4 R148, [R192+0x3800] ;  /* 0x00380000c094783b */ /* 0x000eae0000000200 */
[C---:B----4-:R-:W-:Y:S01]  /*98b0*/  HMMA.16816.F32.BF16 R4, R176.reuse, R180, R4 ;  /* 0x000000b4b004723c */ /* 0x050fe20000041804 */
[----:B------:R-:W4:Y:S07]  /*98c0*/  LDSM.16.M88.4 R168, [R206+0x14100] ;  /* 0x01410000cea8783b */ /* 0x000f2e0000000200 */
[C---:B------:R-:W-:Y:S01]  /*98d0*/  HMMA.16816.F32.BF16 R8, R176.reuse, R182, R8 ;  /* 0x000000b6b008723c */ /* 0x040fe20000041808 */
[----:B------:R-:W-:Y:S07]  /*98e0*/  LDSM.16.M88.4 R180, [R187] ;  /* 0x00000000bbb4783b */ /* 0x000fee0000000200 */
[C---:B-----5:R-:W-:Y:S08]  /*98f0*/  HMMA.16816.F32.BF16 R12, R176.reuse, R136, R12 ;  /* 0x00000088b00c723c */ /* 0x060ff0000004180c */
[C---:B------:R-:W-:Y:S01]  /*9900*/  HMMA.16816.F32.BF16 R16, R176.reuse, R138, R16 ;  /* 0x0000008ab010723c */ /* 0x040fe20000041810 */
[----:B------:R-:W5:Y:S07]  /*9910*/  LDSM.16.M88.4 R136, [R205+0xa900] ;  /* 0x00a90000cd88783b */ /* 0x000f6e0000000200 */
[C---:B-1----:R-:W-:Y:S08]  /*9920*/  HMMA.16816.F32.BF16 R20, R176.reuse, R152, R20 ;  /* 0x00000098b014723c */ /* 0x042ff00000041814 */
[C---:B------:R-:W-:Y:S01]  /*9930*/  HMMA.16816.F32.BF16 R24, R176.reuse, R154, R24 ;  /* 0x0000009ab018723c */ /* 0x040fe20000041818 */
[----:B------:R-:W1:Y:S07]  /*9940*/  LDSM.16.M88.4 R152, [R205+0xb100] ;  /* 0x00b10000cd98783b */ /* 0x000e6e0000000200 */
        /* <DEDUP_REMOVED lines=31> */
[C---:B------:R-:W-:Y:S08]  /*9b40*/  HMMA.16816.F32.BF16 R8, R176.reuse, R182, R8 ;  /* 0x000000b6b008723c */ /* 0x040ff00000041808 */
[C---:B--2---:R-:W-:Y:S08]  /*9b50*/  HMMA.16816.F32.BF16 R12, R176.reuse, R140, R12 ;  /* 0x0000008cb00c723c */ /* 0x044ff0000004180c */
[C---:B------:R-:W-:Y:S08]  /*9b60*/  HMMA.16816.F32.BF16 R16, R176.reuse, R142, R16 ;  /* 0x0000008eb010723c */ /* 0x040ff00000041810 */
[C---:B------:R-:W-:Y:S08]  /*9b70*/  HMMA.16816.F32.BF16 R20, R176.reuse, R144, R20 ;  /* 0x00000090b014723c */ /* 0x040ff00000041814 */
[C---:B------:R-:W-:Y:S08]  /*9b80*/  HMMA.16816.F32.BF16 R24, R176.reuse, R146, R24 ;  /* 0x00000092b018723c */ /* 0x040ff00000041818 */
[C---:B------:R-:W-:Y:S08]  /*9b90*/  HMMA.16816.F32.BF16 R28, R176.reuse, R148, R28 ;  /* 0x00000094b01c723c */ /* 0x040ff0000004181c */
[----:B------:R-:W-:Y:S08]  /*9ba0*/  HMMA.16816.F32.BF16 R32, R176, R150, R32 ;  /* 0x00000096b020723c */ /* 0x000ff00000041820 */
[C---:B----4-:R-:W-:Y:S08]  /*9bb0*/  HMMA.16816.F32.BF16 R4, R160.reuse, R164, R4 ;  /* 0x000000a4a004723c */ /* 0x050ff00000041804 */
[C---:B------:R-:W-:Y:S08]  /*9bc0*/  HMMA.16816.F32.BF16 R8, R160.reuse, R166, R8 ;  /* 0x000000a6a008723c */ /* 0x040ff00000041808 */
[C---:B-----5:R-:W-:Y:S08]  /*9bd0*/  HMMA.16816.F32.BF16 R12, R160.reuse, R136, R12 ;  /* 0x00000088a00c723c */ /* 0x060ff0000004180c */
[C---:B------:R-:W-:Y:S01]  /*9be0*/  HMMA.16816.F32.BF16 R16, R160.reuse, R138, R16 ;  /* 0x0000008aa010723c */ /* 0x040fe20000041810 */
[----:B------:R-:W2:Y:S07]  /*9bf0*/  LDSM.16.M88.4 R136, [R192+0x4800] ;  /* 0x00480000c088783b */ /* 0x000eae0000000200 */
[C---:B-1----:R-:W-:Y:S08]  /*9c00*/  HMMA.16816.F32.BF16 R20, R160.reuse, R152, R20 ;  /* 0x00000098a014723c */ /* 0x042ff00000041814 */
[C---:B------:R-:W-:Y:S08]  /*9c10*/  HMMA.16816.F32.BF16 R24, R160.reuse, R154, R24 ;  /* 0x0000009aa018723c */ /* 0x040ff00000041818 */
[C---:B------:R-:W-:Y:S08]  /*9c20*/  HMMA.16816.F32.BF16 R28, R160.reuse, R156, R28 ;  /* 0x0000009ca01c723c */ /* 0x040ff0000004181c */
[----:B------:R-:W-:Y:S08]  /*9c30*/  HMMA.16816.F32.BF16 R32, R160, R158, R32 ;  /* 0x0000009ea020723c */ /* 0x000ff00000041820 */
[C---:B------:R-:W-:Y:S08]  /*9c40*/  HMMA.16816.F32.BF16 R4, R168.reuse, R172, R4 ;  /* 0x000000aca804723c */ /* 0x040ff00000041804 */
[C---:B------:R-:W-:Y:S08]  /*9c50*/  HMMA.16816.F32.BF16 R8, R168.reuse, R174, R8 ;  /* 0x000000aea808723c */ /* 0x040ff00000041808 */
[C---:B--2---:R-:W-:Y:S08]  /*9c60*/  HMMA.16816.F32.BF16 R12, R168.reuse, R136, R12 ;  /* 0x00000088a80c723c */ /* 0x044ff0000004180c */
[C---:B------:R-:W-:Y:S04]  /*9c70*/  HMMA.16816.F32.BF16 R16, R168.reuse, R138, R16 ;  /* 0x0000008aa810723c */ /* 0x040fe80000041810 */
[----:B------:R-:W-:Y:S02]  /*9c80*/  FMUL.FTZ R230, R4, c[0x0][0x320] ;  /* 0x0000c80004e67a20 */ /* 0x000fe40000410000 */
[----:B------:R-:W-:Y:S02]  /*9c90*/  FMUL.FTZ R172, R5, c[0x0][0x320] ;  /* 0x0000c80005ac7a20 */ /* 0x000fe40000410000 */
[----:B------:R-:W-:Y:S02]  /*9ca0*/  FMUL.FTZ R9, R9, c[0x0][0x320] ;  /* 0x0000c80009097a20 */ /* 0x000fe40000410000 */
[----:B------:R-:W1:Y:S02]  /*9cb0*/  MUFU.TANH R230, R230 ;  /* 0x000000e600e67308 */ /* 0x000e640000002400 */
[----:B------:R-:W-:Y:S02]  /*9cc0*/  FMUL.FTZ R10, R10, c[0x0][0x320] ;  /* 0x0000c8000a0a7a20 */ /* 0x000fe40000410000 */
[----:B------:R-:W-:Y:S02]  /*9cd0*/  FMUL.FTZ R11, R11, c[0x0][0x320] ;  /* 0x0000c8000b0b7a20 */ /* 0x000fe40000410000 */
[----:B------:R-:W-:Y:S02]  /*9ce0*/  FMUL.FTZ R174, R6, c[0x0][0x320] ;  /* 0x0000c80006ae7a20 */ /* 0x000fe40000410000 */
[----:B------:R-:W-:Y:S02]  /*9cf0*/  FMUL.FTZ R228, R7, c[0x0][0x320] ;  /* 0x0000c80007e47a20 */ /* 0x000fe40000410000 */
[----:B------:R-:W-:Y:S01]  /*9d00*/  MUFU.TANH R238, R9 ;  /* 0x0000000900ee7308 */ /* 0x000fe20000002400 */
[----:B------:R-:W2:Y:S01]  /*9d10*/  LDSM.16.M88.4 R4, [R192+0x5000] ;  /* 0x00500000c004783b */ /* 0x000ea20000000200 */
[----:B------:R-:W-:Y:S02]  /*9d20*/  FMUL.FTZ R234, R8, c[0x0][0x320] ;  /* 0x0000c80008ea7a20 */ /* 0x000fe40000410000 */
[----:B------:R-:W-:Y:S02]  /*9d30*/  FMUL.FTZ R182, R12, c[0x0][0x320] ;  /* 0x0000c8000cb67a20 */ /* 0x000fe40000410000 */
[----:B------:R-:W-:Y:S02]  /*9d40*/  FMUL.FTZ R13, R13, c[0x0][0x320] ;  /* 0x0000c8000d0d7a20 */ /* 0x000fe40000410000 */
[----:B------:R-:W-:Y:S02]  /*9d50*/  FMUL.FTZ R14, R14, c[0x0][0x320] ;  /* 0x0000c8000e0e7a20 */ /* 0x000fe40000410000 */
[----:B------:R-:W-:Y:S01]  /*9d60*/  MUFU.TANH R236, R10 ;  /* 0x0000000a00ec7308 */ /* 0x000fe20000002400 */
[----:B------:R-:W-:Y:S02]  /*9d70*/  FMUL.FTZ R15, R15, c[0x0][0x320] ;  /* 0x0000c8000f0f7a20 */ /* 0x000fe40000410000 */
[----:B------:R-:W-:Y:S02]  /*9d80*/  FMUL.FTZ R16, R16, c[0x0][0x320] ;  /* 0x0000c80010107a20 */ /* 0x000fe40000410000 */
[----:B------:R-:W-:Y:S02]  /*9d90*/  FMUL.FTZ R17, R17, c[0x0][0x320] ;  /* 0x0000c80011117a20 */ /* 0x000fe40000410000 */
[----:B------:R-:W-:Y:S02]  /*9da0*/  FMUL.FTZ R18, R18, c[0x0][0x320] ;  /* 0x0000c80012127a20 */ /* 0x000fe40000410000 */
[----:B------:R-:W-:Y:S01]  /*9db0*/  FMUL.FTZ R19, R19, c[0x0][0x320] ;  /* 0x0000c80013137a20 */ /* 0x000fe20000410000 */
[----:B------:R4:W-:Y:S10]  /*9dc0*/  MUFU.TANH R232, R11 ;  /* 0x0000000b00e87308 */ /* 0x0009f40000002400 */
[----:B------:R-:W-:Y:S10]  /*9dd0*/  MUFU.TANH R176, R13 ;  /* 0x0000000d00b07308 */ /* 0x000ff40000002400 */
[----:B------:R-:W-:Y:S01]  /*9de0*/  MUFU.TANH R142, R14 ;  /* 0x0000000e008e7308 */ /* 0x000fe20000002400 */
[C---:B--2---:R-:W-:Y:S01]  /*9df0*/  HMMA.16816.F32.BF16 R20, R168.reuse, R4, R20 ;  /* 0x00000004a814723c */ /* 0x044fe20000041814 */
[----:B----4-:R-:W2:Y:S01]  /*9e00*/  LDSM.16.M88.4 R8, [R192+0x5800] ;  /* 0x00580000c008783b */ /* 0x010ea20000000200 */
[----:B------:R-:W-:Y:S06]  /*9e10*/  DEPBAR.LE SB0, 0x0 ;  /* 0x000080000000791a */ /* 0x000fec0000000000 */
[C---:B------:R-:W-:Y:S01]  /*9e20*/  HMMA.16816.F32.BF16 R24, R168.reuse, R6, R24 ;  /* 0x00000006a818723c */ /* 0x040fe20000041818 */
[----:B------:R-:W4:Y:S01]  /*9e30*/  MUFU.TANH R172, R172 ;  /* 0x000000ac00ac7308 */ /* 0x000f220000002400 */
[----:B------:R-:W-:Y:S03]  /*9e40*/  BAR.SYNC.DEFER_BLOCKING 0x0 ;  /* 0x0000000000007b1d */ /* 0x000fe60000010000 */
[----:B-1----:R-:W-:Y:S11]  /*9e50*/  FMNMX.FTZ R5, R230, R3, !PT ;  /* 0x00000003e6057209 */ /* 0x002ff60007810000 */
[----:B------:R-:W-:Y:S02]  /*9e60*/  FMUL.FTZ R20, R20, c[0x0][0x320] ;  /* 0x0000c80014147a20 */ /* 0x000fe40000410000 */
[----:B------:R-:W-:Y:S02]  /*9e70*/  FMUL.FTZ R21, R21, c[0x0][0x320] ;  /* 0x0000c80015157a20 */ /* 0x000fe40000410000 */
[----:B------:R-:W-:Y:S02]  /*9e80*/  FMUL.FTZ R22, R22, c[0x0][0x320] ;  /* 0x0000c80016167a20 */ /* 0x000fe40000410000 */
[----:B------:R-:W-:Y:S02]  /*9e90*/  FMUL.FTZ R23, R23, c[0x0][0x320] ;  /* 0x0000c80017177a20 */ /* 0x000fe40000410000 */
[----:B------:R-:W-:Y:S01]  /*9ea0*/  FMUL.FTZ R24, R24, c[0x0][0x320] ;  /* 0x0000c80018187a20 */ /* 0x000fe20000410000 */
[----:B----4-:R-:W-:Y:S01]  /*9eb0*/  FMNMX.FTZ R5, R172, R5, !PT ;  /* 0x00000005ac057209 */ /* 0x010fe20007810000 */
[----:B------:R-:W-:Y:S01]  /*9ec0*/  FMUL.FTZ R25, R25, c[0x0][0x320] ;  /* 0x0000c80019197a20 */ /* 0x000fe20000410000 */
[----:B------:R-:W1:Y:S01]  /*9ed0*/  MUFU.TANH R174, R174 ;  /* 0x000000ae00ae7308 */ /* 0x000e620000002400 */
[----:B------:R-:W-:Y:S02]  /*9ee0*/  FMUL.FTZ R26, R26, c[0x0][0x320] ;  /* 0x0000c8001a1a7a20 */ /* 0x000fe40000410000 */
[----:B------:R-:W-:Y:S01]  /*9ef0*/  FMUL.FTZ R27, R27, c[0x0][0x320] ;  /* 0x0000c8001b1b7a20 */ /* 0x000fe20000410000 */
[C---:B--2---:R-:W-:Y:S06]  /*9f00*/  HMMA.16816.F32.BF16 R28, R168.reuse, R8, R28 ;  /* 0x00000008a81c723c */ /* 0x044fec000004181c */
[----:B------:R-:W2:Y:S02]  /*9f10*/  MUFU.TANH R228, R228 ;  /* 0x000000e400e47308 */ /* 0x000ea40000002400 */
[----:B------:R-:W-:Y:S08]  /*9f20*/  HMMA.16816.F32.BF16 R32, R168, R10, R32 ;  /* 0x0000000aa820723c */ /* 0x000ff00000041820 */
[----:B------:R-:W4:Y:S01]  /*9f30*/  MUFU.TANH R234, R234 ;  /* 0x000000ea00ea7308 */ /* 0x000f220000002400 */
[----:B-1----:R-:W-:Y:S09]  /*9f40*/  FMNMX.FTZ R9, R174, R135, !PT ;  /* 0x00000087ae097209 */ /* 0x002ff20007810000 */
[----:B------:R-:W1:Y:S01]  /*9f50*/  MUFU.TANH R182, R182 ;  /* 0x000000b600b67308 */ /* 0x000e620000002400 */
[----:B------:R-:W-:Y:S01]  /*9f60*/  FMUL.FTZ R28, R28, c[0x0][0x320] ;  /* 0x0000c8001c1c7a20 */ /* 0x000fe20000410000 */
[----:B--2---:R-:W-:Y:S01]  /*9f70*/  FMNMX.FTZ R9, R228, R9, !PT ;  /* 0x00000009e4097209 */ /* 0x004fe20007810000 */
[----:B------:R-:W-:Y:S02]  /*9f80*/  FMUL.FTZ R30, R30, c[0x0][0x320] ;  /* 0x0000c8001e1e7a20 */ /* 0x000fe40000410000 */
[----:B------:R-:W-:Y:S01]  /*9f90*/  FMUL.FTZ R29, R29, c[0x0][0x320] ;  /* 0x0000c8001d1d7a20 */ /* 0x000fe20000410000 */
[----:B------:R-:W-:Y:S01]  /*9fa0*/  FMNMX.FTZ R9, R236, R9, !PT ;  /* 0x00000009ec097209 */ /* 0x000fe20007810000 */
[----:B------:R-:W-:Y:S03]  /*9fb0*/  FMUL.FTZ R31, R31, c[0x0][0x320] ;  /* 0x0000c8001f1f7a20 */ /* 0x000fe60000410000 */
[----:B------:R-:W2:Y:S01]  /*9fc0*/  MUFU.TANH R140, R15 ;  /* 0x0000000f008c7308 */ /* 0x000ea20000002400 */
[----:B------:R-:W-:Y:S01]  /*9fd0*/  FMUL.FTZ R32, R32, c[0x0][0x320] ;  /* 0x0000c80020207a20 */ /* 0x000fe20000410000 */
[----:B------:R-:W-:Y:S01]  /*9fe0*/  FMNMX.FTZ R9, R232, R9, !PT ;  /* 0x00000009e8097209 */ /* 0x000fe20007810000 */
[----:B------:R-:W-:Y:S01]  /*9ff0*/  FMUL.FTZ R33, R33, c[0x0][0x320] ;  /* 0x0000c80021217a20 */ /* 0x000fe20000410000 */
[----:B----4-:R-:W-:Y:S01]  /*a000*/  FMNMX.FTZ R5, R234, R5, !PT ;  /* 0x00000005ea057209 */ /* 0x010fe20007810000 */
[----:B------:R-:W-:Y:S01]  /*a010*/  FMUL.FTZ R34, R34, c[0x0][0x320] ;  /* 0x0000c80022227a20 */ /* 0x000fe20000410000 */
[----:B------:R-:W-:Y:S01]  /*a020*/  FMNMX.FTZ R9, R142, R9, !PT ;  /* 0x000000098e097209 */ /* 0x000fe20007810000 */
[----:B------:R-:W-:Y:S01]  /*a030*/  FMUL.FTZ R35, R35, c[0x0][0x320] ;  /* 0x0000c80023237a20 */ /* 0x000fe20000410000 */
[----:B------:R-:W-:Y:S02]  /*a040*/  FMNMX.FTZ R5, R238, R5, !PT ;  /* 0x00000005ee057209 */ /* 0x000fe40007810000 */
[----:B------:R-:W4:Y:S02]  /*a050*/  MUFU.TANH R180, R16 ;  /* 0x0000001000b47308 */ /* 0x000f240000002400 */
[----:B-1----:R-:W-:Y:S04]  /*a060*/  FMNMX.FTZ R5, R182, R5, !PT ;  /* 0x00000005b6057209 */ /* 0x002fe80007810000 */
[----:B------:R-:W-:Y:S04]  /*a070*/  FMNMX.FTZ R5, R176, R5, !PT ;  /* 0x00000005b0057209 */ /* 0x000fe80007810000 */
[----:B------:R-:W1:Y:S01]  /*a080*/  MUFU.TANH R138, R18 ;  /* 0x00000012008a7308 */ /* 0x000e620000002400 */
[----:B--2---:R-:W-:Y:S09]  /*a090*/  FMNMX.FTZ R9, R140, R9, !PT ;  /* 0x000000098c097209 */ /* 0x004ff20007810000 */
[----:B------:R-:W2:Y:S01]  /*a0a0*/  MUFU.TANH R178, R17 ;  /* 0x0000001100b27308 */ /* 0x000ea20000002400 */
[----:B----4-:R-:W-:Y:S09]  /*a0b0*/  FMNMX.FTZ R5, R180, R5, !PT ;  /* 0x00000005b4057209 */ /* 0x010ff20007810000 */
[----:B------:R-:W4:Y:S01]  /*a0c0*/  MUFU.TANH R136, R19 ;  /* 0x0000001300887308 */ /* 0x000f220000002400 */
[----:B-1----:R-:W-:Y:S09]  /*a0d0*/  FMNMX.FTZ R9, R138, R9, !PT ;  /* 0x000000098a097209 */ /* 0x002ff20007810000 */
        /* <DEDUP_REMOVED lines=30> */
[----:B---3--:R-:W1:Y:S01]  /*a2c0*/  MUFU.TANH R133, R35 ;  /* 0x0000002300857308 */ /* 0x008e620000002400 */
[----:B--2---:R-:W-:Y:S02]  /*a2d0*/  FMNMX.FTZ R4, R147, R0, !PT ;  /* 0x0000000093047209 */ /* 0x004fe40007810000 */
[----:B----4-:R-:W-:Y:S03]  /*a2e0*/  FMNMX.FTZ R0, R134, R9, !PT ;  /* 0x0000000986007209 */ /* 0x010fe60007810000 */
[----:B------:R-:W2:Y:S01]  /*a2f0*/  SHFL.BFLY PT, R9, R4, 0x2, 0x1f ;  /* 0x0c401f0004097f89 */ /* 0x000ea200000e0000 */
[----:B-1----:R-:W-:Y:S07]  /*a300*/  FMNMX.FTZ R7, R133, R0, !PT ;  /* 0x0000000085077209 */ /* 0x002fee0007810000 */
[----:B------:R-:W1:Y:S01]  /*a310*/  SHFL.BFLY PT, R0, R7, 0x2, 0x1f ;  /* 0x0c401f0007007f89 */ /* 0x000e6200000e0000 */
[----:B--2---:R-:W-:Y:S07]  /*a320*/  FMNMX.FTZ R11, R4, R9, !PT ;  /* 0x00000009040b7209 */ /* 0x004fee0007810000 */
[----:B------:R-:W2:Y:S01]  /*a330*/  SHFL.BFLY PT, R2, R11, 0x1, 0x1f ;  /* 0x0c201f000b027f89 */ /* 0x000ea200000e0000 */
[----:B-1----:R-:W-:Y:S07]  /*a340*/  FMNMX.FTZ R5, R7, R0, !PT ;  /* 0x0000000007057209 */ /* 0x002fee0007810000 */
[----:B------:R-:W1:Y:S01]  /*a350*/  SHFL.BFLY PT, R132, R5, 0x1, 0x1f ;  /* 0x0c201f0005847f89 */ /* 0x000e6200000e0000 */
[----:B--2---:R-:W-:Y:S05]  /*a360*/  FMNMX.FTZ R0, R11, R2, !PT ;  /* 0x000000020b007209 */ /* 0x004fea0007810000 */
[C---:B------:R-:W-:Y:S02]  /*a370*/  FADD.FTZ R2, -R0.reuse, R3 ;  /* 0x0000000300027221 */ /* 0x040fe40000010100 */
[----:B------:R-:W-:Y:S02]  /*a380*/  FMUL.FTZ R151, R0, c[0x0][0x2d0] ;  /* 0x0000b40000977a20 */ /* 0x000fe40000410000 */
[----:B------:R-:W-:Y:S02]  /*a390*/  FMUL.FTZ R3, R2, c[0x0][0x2d0] ;  /* 0x0000b40002037a20 */ /* 0x000fe40000410000 */
[--C-:B------:R-:W-:Y:S01]  /*a3a0*/  FFMA.FTZ R173, R230, c[0x0][0x2d0], -R151.reuse ;  /* 0x0000b400e6ad7a23 */ /* 0x100fe20000010897 */
[----:B-1----:R-:W-:Y:S01]  /*a3b0*/  FMNMX.FTZ R132, R5, R132, !PT ;  /* 0x0000008405847209 */ /* 0x002fe20007810000 */
[--C-:B------:R-:W-:Y:S01]  /*a3c0*/  FFMA.FTZ R172, R172, c[0x0][0x2d0], -R151.reuse ;  /* 0x0000b400acac7a23 */ /* 0x100fe20000010897 */
[----:B------:R-:W-:Y:S01]  /*a3d0*/  @P0 IADD3 R5, P5, R223, UR21, RZ ;  /* 0x00000015df050c10 */ /* 0x000fe2000ffbe0ff */
[----:B------:R-:W-:Y:S01]  /*a3e0*/  FFMA.FTZ R171, R234, c[0x0][0x2d0], -R151 ;  /* 0x0000b400eaab7a23 */ /* 0x000fe20000010897 */
[----:B------:R-:W1:Y:S01]  /*a3f0*/  MUFU.EX2 R3, R3 ;  /* 0x0000000300037308 */ /* 0x000e620000000800 */
[----:B------:R-:W-:Y:S01]  /*a400*/  FADD.FTZ R4, -R132, R135 ;  /* 0x0000008784047221 */ /* 0x000fe20000010100 */
[----:B------:R-:W-:Y:S01]  /*a410*/  @P0 IADD3.X R6, R222, UR20, RZ, P5, !PT ;  /* 0x00000014de060c10 */ /* 0x000fe2000affe4ff */
[----:B------:R-:W-:Y:S02]  /*a420*/  FMUL.FTZ R145, R132, c[0x0][0x2d0] ;  /* 0x0000b40084917a20 */ /* 0x000fe40000410000 */
[----:B------:R-:W-:Y:S01]  /*a430*/  FMUL.FTZ R2, R4, c[0x0][0x2d0] ;  /* 0x0000b40004027a20 */ /* 0x000fe20000410000 */
[----:B------:R-:W-:Y:S01]  /*a440*/  @P0 IADD3 R4, P4, R210, UR21, RZ ;  /* 0x00000015d2040c10 */ /* 0x000fe2000ff9e0ff */
[----:B------:R-:W-:Y:S02]  /*a450*/  FFMA.FTZ R170, R238, c[0x0][0x2d0], -R151 ;  /* 0x0000b400eeaa7a23 */ /* 0x000fe40000010897 */
[--C-:B------:R-:W-:Y:S01]  /*a460*/  FFMA.FTZ R174, R174, c[0x0][0x2d0], -R145.reuse ;  /* 0x0000b400aeae7a23 */ /* 0x100fe20000010891 */
[----:B------:R-:W-:Y:S01]  /*a470*/  @P0 LEA R10, P6, R4, c[0x0][0x1c8], 0x1 ;  /* 0x00007200040a0a11 */ /* 0x000fe200078c08ff */
[--C-:B------:R-:W-:Y:S01]  /*a480*/  FFMA.FTZ R169, R228, c[0x0][0x2d0], -R145.reuse ;  /* 0x0000b400e4a97a23 */ /* 0x100fe20000010891 */
[----:B------:R-:W-:Y:S01]  /*a490*/  @P0 IADD3.X R7, R217, UR20, RZ, P4, !PT ;  /* 0x00000014d9070c10 */ /* 0x000fe2000a7fe4ff */
[--C-:B------:R-:W-:Y:S01]  /*a4a0*/  FFMA.FTZ R168, R236, c[0x0][0x2d0], -R145.reuse ;  /* 0x0000b400eca87a23 */ /* 0x100fe20000010891 */
[C---:B------:R-:W-:Y:S01]  /*a4b0*/  @P0 LEA R18, P4, R5.reuse, c[0x0][0x1c8], 0x1 ;  /* 0x0000720005120a11 */ /* 0x040fe200078808ff */
[----:B------:R-:W-:Y:S01]  /*a4c0*/  FFMA.FTZ R135, R232, c[0x0][0x2d0], -R145 ;  /* 0x0000b400e8877a23 */ /* 0x000fe20000010891 */
[----:B------:R-:W-:Y:S01]  /*a4d0*/  @P0 LEA.HI.X R11, R4, c[0x0][0x1cc], R7, 0x1, P6 ;  /* 0x00007300040b0a11 */ /* 0x000fe200030f0c07 */
[----:B------:R-:W2:Y:S01]  /*a4e0*/  MUFU.EX2 R2, R2 ;  /* 0x0000000200027308 */ /* 0x000ea20000000800 */
[----:B------:R-:W-:Y:S01]  /*a4f0*/  @P0 LEA.HI.X R19, R5, c[0x0][0x1cc], R6, 0x1, P4 ;  /* 0x0000730005130a11 */ /* 0x000fe200020f0c06 */
[--C-:B------:R-:W-:Y:S01]  /*a500*/  FFMA.FTZ R179, R142, c[0x0][0x2d0], -R145.reuse ;  /* 0x0000b4008eb37a23 */ /* 0x100fe20000010891 */
[----:B------:R-:W-:Y:S01]  /*a510*/  @P0 IADD3 R4, P5, R221, UR21, RZ ;  /* 0x00000015dd040c10 */ /* 0x000fe2000ffbe0ff */
[----:B------:R3:W-:Y:S01]  /*a520*/  @P0 LDGSTS.E.BYPASS.LTC128B.128 [R207+0x6100], [R10.64], !P3 ;  /* 0x061000000acf0fae */ /* 0x0007e2000d901d50 */
[----:B------:R-:W-:Y:S01]  /*a530*/  @UP3 UIADD3 UR21, UP0, UR12, UR21, URZ ;  /* 0x000000150c153290 */ /* 0x000fe2000ff1e03f */
[----:B------:R-:W-:Y:S01]  /*a540*/  FFMA.FTZ R181, R138, c[0x0][0x2d0], -R145 ;  /* 0x0000b4008ab57a23 */ /* 0x000fe20000010891 */
[----:B------:R-:W-:Y:S01]  /*a550*/  @P0 LEA R16, P4, R4, c[0x0][0x1c8], 0x1 ;  /* 0x0000720004100a11 */ /* 0x000fe200078808ff */
[C---:B-1----:R-:W-:Y:S01]  /*a560*/  FMUL.FTZ R32, R3.reuse, R100 ;  /* 0x0000006403207220 */ /* 0x042fe20000410000 */
[----:B------:R-:W-:Y:S01]  /*a570*/  @P0 IADD3.X R5, R220, UR20, RZ, P5, !PT ;  /* 0x00000014dc050c10 */ /* 0x000fe2000affe4ff */
[----:B------:R-:W-:Y:S01]  /*a580*/  @UP3 UIADD3.X UR20, UR11, UR20, URZ, UP0, !UPT ;  /* 0x000000140b143290 */ /* 0x000fe200087fe43f */
[----:B------:R-:W-:Y:S01]  /*a590*/  MUFU.EX2 R173, R173 ;  /* 0x000000ad00ad7308 */ /* 0x000fe20000000800 */
[----:B------:R1:W-:Y:S01]  /*a5a0*/  @P0 LDGSTS.E.BYPASS.LTC128B.128 [R207+0x8100], [R18.64], !P2 ;  /* 0x0810000012cf0fae */ /* 0x0003e2000d101d50 */
[----:B------:R-:W-:Y:S01]  /*a5b0*/  @P0 LEA.HI.X R17, R4, c[0x0][0x1cc], R5, 0x1, P4 ;  /* 0x0000730004110a11 */ /* 0x000fe200020f0c05 */
[----:B------:R-:W-:Y:S01]  /*a5c0*/  FMUL.FTZ R33, R3, R101 ;  /* 0x0000006503217220 */ /* 0x000fe20000410000 */
[----:B------:R-:W-:Y:S01]  /*a5d0*/  @P0 IADD3 R4, P6, R210, UR21, RZ ;  /* 0x00000015d2040c10 */ /* 0x000fe2000ffde0ff */
[--C-:B------:R-:W-:Y:S01]  /*a5e0*/  FFMA.FTZ R183, R166, c[0x0][0x2d0], -R151.reuse ;  /* 0x0000b400a6b77a23 */ /* 0x100fe20000010897 */
[----:B------:R-:W-:Y:S01]  /*a5f0*/  @P0 IADD3 R5, P5, R223, UR21, RZ ;  /* 0x00000015df050c10 */ /* 0x000fe2000ffbe0ff */
[----:B------:R-:W-:Y:S01]  /*a600*/  FFMA.FTZ R228, R162, c[0x0][0x2d0], -R151 ;  /* 0x0000b400a2e47a23 */ /* 0x000fe20000010897 */
[----:B------:R-:W-:Y:S01]  /*a610*/  @P0 IADD3.X R7, R217, UR20, RZ, P6, !PT ;  /* 0x00000014d9070c10 */ /* 0x000fe2000b7fe4ff */
[----:B------:R4:W-:Y:S01]  /*a620*/  @P0 LDGSTS.E.BYPASS.LTC128B.128 [R207+0xa100], [R16.64], !P1 ;  /* 0x0a10000010cf0fae */ /* 0x0009e2000c901d50 */
[----:B------:R-:W-:Y:S01]  /*a630*/  @P0 LEA R28, P6, R4, c[0x0][0x1c8], 0x1 ;  /* 0x00007200041c0a11 */ /* 0x000fe200078c08ff */
[----:B------:R-:W5:Y:S01]  /*a640*/  MUFU.EX2 R172, R172 ;  /* 0x000000ac00ac7308 */ /* 0x000f620000000800 */
[----:B------:R-:W-:Y:S01]  /*a650*/  @P0 IADD3.X R8, R222, UR20, RZ, P5, !PT ;  /* 0x00000014de080c10 */ /* 0x000fe2000affe4ff */
[----:B--2---:R-:W-:Y:S01]  /*a660*/  FMUL.FTZ R34, R2, R102 ;  /* 0x0000006602227220 */ /* 0x004fe20000410000 */
[----:B------:R-:W-:Y:S01]  /*a670*/  @P0 LEA.HI.X R29, R4, c[0x0][0x1cc], R7, 0x1, P6 ;  /* 0x00007300041d0a11 */ /* 0x000fe200030f0c07 */
[----:B------:R-:W-:Y:S01]  /*a680*/  FMUL.FTZ R4, R3, R128 ;  /* 0x0000008003047220 */ /* 0x000fe20000410000 */
[----:B------:R-:W-:Y:S01]  /*a690*/  @P0 LEA R26, P5, R5, c[0x0][0x1c8], 0x1 ;  /* 0x00007200051a0a11 */ /* 0x000fe200078a08ff */
[----:B------:R-:W-:Y:S01]  /*a6a0*/  FMUL.FTZ R7, R2, R131 ;  /* 0x0000008302077220 */ /* 0x000fe20000410000 */
[----:B------:R-:W-:Y:S01]  /*a6b0*/  @P0 IADD3 R6, P4, R221, UR21, RZ ;  /* 0x00000015dd060c10 */ /* 0x000fe2000ff9e0ff */
[----:B------:R2:W-:Y:S01]  /*a6c0*/  @P0 LDGSTS.E.BYPASS.LTC128B.128 [R207+0x7100], [R28.64], !P3 ;  /* 0x071000001ccf0fae */ /* 0x0005e2000d901d50 */
[----:B------:R-:W-:Y:S01]  /*a6d0*/  @P0 LEA.HI.X R27, R5, c[0x0][0x1cc], R8, 0x1, P5 ;  /* 0x00007300051b0a11 */ /* 0x000fe200028f0c08 */
[----:B------:R-:W-:Y:S01]  /*a6e0*/  MUFU.EX2 R171, R171 ;  /* 0x000000ab00ab7308 */ /* 0x000fe20000000800 */
[----:B------:R-:W-:Y:S01]  /*a6f0*/  @P0 IADD3.X R9, R220, UR20, RZ, P4, !PT ;  /* 0x00000014dc090c10 */ /* 0x000fe2000a7fe4ff */
[C---:B------:R-:W-:Y:S01]  /*a700*/  FMUL.FTZ R5, R3.reuse, R129 ;  /* 0x0000008103057220 */ /* 0x040fe20000410000 */
[C---:B------:R-:W-:Y:S01]  /*a710*/  @P0 LEA R24, P4, R6.reuse, c[0x0][0x1c8], 0x1 ;  /* 0x0000720006180a11 */ /* 0x040fe200078808ff */
[C---:B------:R-:W-:Y:S01]  /*a720*/  FMUL.FTZ R8, R3.reuse, R124 ;  /* 0x0000007c03087220 */ /* 0x040fe20000410000 */
[----:B------:R-:W-:Y:S01]  /*a730*/  UISETP.GT.AND UP0, UPT, UR19, UR18, UPT ;  /* 0x000000121300728c */ /* 0x000fe2000bf04270 */
[----:B------:R2:W-:Y:S01]  /*a740*/  @P0 LDGSTS.E.BYPASS.LTC128B.128 [R207+0x9100], [R26.64], !P2 ;  /* 0x091000001acf0fae */ /* 0x0005e2000d101d50 */
[----:B------:R-:W-:Y:S01]  /*a750*/  @P0 LEA.HI.X R25, R6, c[0x0][0x1cc], R9, 0x1, P4 ;  /* 0x0000730006190a11 */ /* 0x000fe200020f0c09 */
[C---:B------:R-:W-:Y:S01]  /*a760*/  FMUL.FTZ R6, R2.reuse, R130 ;  /* 0x0000008202067220 */ /* 0x040fe20000410000 */
[----:B------:R-:W-:Y:S01]  /*a770*/  UMOV UR19, UR13 ;  /* 0x0000000d00137c82 */ /* 0x000fe20008000000 */
[----:B------:R-:W2:Y:S01]  /*a780*/  MUFU.EX2 R170, R170 ;  /* 0x000000aa00aa7308 */ /* 0x000ea20000000800 */
[C---:B------:R-:W-:Y:S02]  /*a790*/  FMUL.FTZ R9, R3.reuse, R125 ;  /* 0x0000007d03097220 */ /* 0x040fe40000410000 */
[----:B---3--:R-:W-:Y:S01]  /*a7a0*/  FMUL.FTZ R10, R2, R126 ;  /* 0x0000007e020a7220 */ /* 0x008fe20000410000 */
[----:B------:R3:W-:Y:S01]  /*a7b0*/  @P0 LDGSTS.E.BYPASS.LTC128B.128 [R207+0xb100], [R24.64], !P1 ;  /* 0x0b10000018cf0fae */ /* 0x0007e2000c901d50 */
[----:B-----5:R-:W-:Y:S01]  /*a7c0*/  F2FP.BF16.PACK_AB R128, R172, R173 ;  /* 0x000000adac80723e */ /* 0x020fe200000010ff */
[C---:B------:R-:W-:Y:S01]  /*a7d0*/  FMUL.FTZ R11, R2.reuse, R127 ;  /* 0x0000007f020b7220 */ /* 0x040fe20000410000 */
[----:B------:R-:W-:Y:S01]  /*a7e0*/  PLOP3.LUT P0, PT, PT, PT, UP0, 0x80, 0x0 ;  /* 0x000000000000781c */ /* 0x000fe20003f0f008 */
[C---:B----4-:R-:W-:Y:S02]  /*a7f0*/  FMUL.FTZ R16, R3.reuse, R116 ;  /* 0x0000007403107220 */ /* 0x050fe40000410000 */
[----:B------:R-:W-:Y:S01]  /*a800*/  MUFU.EX2 R174, R174 ;  /* 0x000000ae00ae7308 */ /* 0x000fe20000000800 */
[C---:B------:R-:W-:Y:S01]  /*a810*/  FMUL.FTZ R17, R3.reuse, R117 ;  /* 0x0000007503117220 */ /* 0x040fe20000410000 */
[----:B------:R-:W4:Y:S01]  /*a820*/  LDSM.16.MT88.4 R12, [R203+0x100] ;  /* 0x00010000cb0c783b */ /* 0x000f220000004200 */
[C---:B-1----:R-:W-:Y:S02]  /*a830*/  FMUL.FTZ R18, R2.reuse, R118 ;  /* 0x0000007602127220 */ /* 0x042fe40000410000 */
[C---:B------:R-:W-:Y:S02]  /*a840*/  FMUL.FTZ R19, R2.reuse, R119 ;  /* 0x0000007702137220 */ /* 0x040fe40000410000 */
[----:B------:R-:W-:Y:S02]  /*a850*/  FMUL.FTZ R35, R2, R103 ;  /* 0x0000006702237220 */ /* 0x000fe40000410000 */
[--C-:B------:R-:W-:Y:S01]  /*a860*/  FFMA.FTZ R229, R164, c[0x0][0x2d0], -R151.reuse ;  /* 0x0000b400a4e57a23 */ /* 0x100fe20000010897 */
[----:B------:R-:W1:Y:S01]  /*a870*/  MUFU.EX2 R169, R169 ;  /* 0x000000a900a97308 */ /* 0x000e620000000800 */
[----:B------:R-:W5:Y:S01]  /*a880*/  LDSM.16.MT88.4 R20, [R198+0x100] ;  /* 0x00010000c614783b */ /* 0x000f620000004200 */
[----:B------:R-:W-:Y:S01]  /*a890*/  FFMA.FTZ R230, R160, c[0x0][0x2d0], -R151 ;  /* 0x0000b400a0e67a23 */ /* 0x000fe20000010897 */
[----:B--2---:R-:W-:Y:S01]  /*a8a0*/  F2FP.BF16.PACK_AB R130, R170, R171 ;  /* 0x000000abaa82723e */ /* 0x004fe200000010ff */
[C---:B------:R-:W-:Y:S02]  /*a8b0*/  FMUL.FTZ R26, R2.reuse, R110 ;  /* 0x0000006e021a7220 */ /* 0x040fe40000410000 */
[----:B------:R-:W-:Y:S03]  /*a8c0*/  FMUL.FTZ R27, R2, R111 ;  /* 0x0000006f021b7220 */ /* 0x000fe60000410000 */
[----:B------:R-:W2:Y:S01]  /*a8d0*/  LDSM.16.MT88.4 R28, [R197+0x100] ;  /* 0x00010000c51c783b */ /* 0x000ea20000004200 */
[----:B------:R-:W-:Y:S01]  /*a8e0*/  MUFU.EX2 R168, R168 ;  /* 0x000000a800a87308 */ /* 0x000fe20000000800 */
[C---:B---3--:R-:W-:Y:S02]  /*a8f0*/  FMUL.FTZ R24, R3.reuse, R108 ;  /* 0x0000006c03187220 */ /* 0x048fe40000410000 */
[----:B------:R-:W-:Y:S02]  /*a900*/  FMUL.FTZ R25, R3, R109 ;  /* 0x0000006d03197220 */ /* 0x000fe40000410000 */
[--C-:B------:R-:W-:Y:S02]  /*a910*/  FFMA.FTZ R231, R156, c[0x0][0x2d0], -R145.reuse ;  /* 0x0000b4009ce77a23 */ /* 0x100fe40000010891 */
[----:B------:R-:W-:Y:S01]  /*a920*/  LDSM.16.MT88.4 R100, [R197+0x2100] ;  /* 0x00210000c564783b */ /* 0x000fe20000004200 */
[--C-:B------:R-:W-:Y:S02]  /*a930*/  FFMA.FTZ R232, R154, c[0x0][0x2d0], -R145.reuse ;  /* 0x0000b4009ae87a23 */ /* 0x100fe40000010891 */
[----:B------:R-:W3:Y:S01]  /*a940*/  MUFU.EX2 R135, R135 ;  /* 0x0000008700877308 */ /* 0x000ee20000000800 */
[--C-:B------:R-:W-:Y:S02]  /*a950*/  FFMA.FTZ R233, R158, c[0x0][0x2d0], -R145.reuse ;  /* 0x0000b4009ee97a23 */ /* 0x100fe40000010891 */
[----:B------:R-:W-:Y:S01]  /*a960*/  FFMA.FTZ R234, R152, c[0x0][0x2d0], -R145 ;  /* 0x0000b40098ea7a23 */ /* 0x000fe20000010891 */
[----:B-1----:R-:W-:Y:S01]  /*a970*/  F2FP.BF16.PACK_AB R129, R169, R174 ;  /* 0x000000aea981723e */ /* 0x002fe200000010ff */
[----:B------:R-:W-:Y:S01]  /*a980*/  LDSM.16.MT88.4 R108, [R196+0x2100] ;  /* 0x00210000c46c783b */ /* 0x000fe20000004200 */
[--C-:B------:R-:W-:Y:S02]  /*a990*/  FFMA.FTZ R235, R150, c[0x0][0x2d0], -R151.reuse ;  /* 0x0000b40096eb7a23 */ /* 0x100fe40000010897 */
[--C-:B------:R-:W-:Y:S02]  /*a9a0*/  FFMA.FTZ R236, R149, c[0x0][0x2d0], -R151.reuse ;  /* 0x0000b40095ec7a23 */ /* 0x100fe40000010897 */
[----:B------:R-:W-:Y:S01]  /*a9b0*/  FFMA.FTZ R237, R148, c[0x0][0x2d0], -R151 ;  /* 0x0000b40094ed7a23 */ /* 0x000fe20000010897 */
[----:B------:R-:W-:Y:S01]  /*a9c0*/  MUFU.EX2 R179, R179 ;  /* 0x000000b300b37308 */ /* 0x000fe20000000800 */
[--C-:B------:R-:W-:Y:S01]  /*a9d0*/  FFMA.FTZ R239, R146, c[0x0][0x2d0], -R145.reuse ;  /* 0x0000b40092ef7a23 */ /* 0x100fe20000010891 */
[----:B------:R-:W-:Y:S01]  /*a9e0*/  LDSM.16.MT88.4 R116, [R198+0x900] ;  /* 0x00090000c674783b */ /* 0x000fe20000004200 */
[----:B------:R-:W-:Y:S02]  /*a9f0*/  FFMA.FTZ R240, R144, c[0x0][0x2d0], -R145 ;  /* 0x0000b40090f07a23 */ /* 0x000fe40000010891 */
[C---:B------:R-:W-:Y:S02]  /*aa00*/  FMUL.FTZ R36, R3.reuse, R36 ;  /* 0x0000002403247220 */ /* 0x040fe40000410000 */
[----:B------:R-:W-:Y:S02]  /*aa10*/  FMUL.FTZ R37, R3, R37 ;  /* 0x0000002503257220 */ /* 0x000fe40000410000 */
[C---:B------:R-:W-:Y:S01]  /*aa20*/  FMUL.FTZ R38, R2.reuse, R38 ;  /* 0x0000002602267220 */ /* 0x040fe20000410000 */
[----:B------:R-:W-:Y:S01]  /*aa30*/  LDSM.16.MT88.4 R124, [R203+0x2900] ;  /* 0x00290000cb7c783b */ /* 0x000fe20000004200 */
[C---:B------:R-:W-:Y:S01]  /*aa40*/  FMUL.FTZ R39, R2.reuse, R39 ;  /* 0x0000002702277220 */ /* 0x040fe20000410000 */
[----:B------:R-:W-:Y:S01]  /*aa50*/  MUFU.EX2 R181, R181 ;  /* 0x000000b500b57308 */ /* 0x000fe20000000800 */
[----:B---3--:R-:W-:Y:S01]  /*aa60*/  F2FP.BF16.PACK_AB R131, R135, R168 ;  /* 0x000000a88783723e */ /* 0x008fe200000010ff */
[C---:B------:R-:W-:Y:S02]  /*aa70*/  FMUL.FTZ R40, R3.reuse, R40 ;  /* 0x0000002803287220 */ /* 0x040fe40000410000 */
[C---:B------:R-:W-:Y:S02]  /*aa80*/  FMUL.FTZ R41, R3.reuse, R41 ;  /* 0x0000002903297220 */ /* 0x040fe40000410000 */
[----:B------:R-:W-:Y:S01]  /*aa90*/  LDSM.16.MT88.4 R152, [R198+0x3900] ;  /* 0x00390000c698783b */ /* 0x000fe20000004200 */
[C---:B------:R-:W-:Y:S01]  /*aaa0*/  FMUL.FTZ R42, R2.reuse, R42 ;  /* 0x0000002a022a7220 */ /* 0x040fe20000410000 */
[C---:B----4-:R-:W-:Y:S02]  /*aab0*/  HMMA.16816.F32.BF16 R4, R128.reuse, R12, R4 ;  /* 0x0000000c8004723c */ /* 0x050fe40000041804 */
[----:B------:R-:W-:Y:S03]  /*aac0*/  MUFU.EX2 R183, R183 ;  /* 0x000000b700b77308 */ /* 0x000fe60000000800 */
[C---:B------:R-:W-:Y:S01]  /*aad0*/  FMUL.FTZ R43, R2.reuse, R43 ;  /* 0x0000002b022b7220 */ /* 0x040fe20000410000 */
[----:B------:R-:W-:Y:S01]  /*aae0*/  LDSM.16.MT88.4 R156, [R197+0x3900] ;  /* 0x00390000c59c783b */ /* 0x000fe20000004200 */
[C---:B------:R-:W-:Y:S01]  /*aaf0*/  FMUL.FTZ R12, R3.reuse, R120 ;  /* 0x00000078030c7220 */ /* 0x040fe20000410000 */
[C---:B------:R-:W-:Y:S04]  /*ab00*/  HMMA.16816.F32.BF16 R8, R128.reuse, R14, R8 ;  /* 0x0000000e8008723c */ /* 0x040fe80000041808 */
[C---:B------:R-:W-:Y:S01]  /*ab10*/  FMUL.FTZ R13, R3.reuse, R121 ;  /* 0x00000079030d7220 */ /* 0x040fe20000410000 */
[----:B------:R-:W-:Y:S01]  /*ab20*/  MUFU.EX2 R228, R228 ;  /* 0x000000e400e47308 */ /* 0x000fe20000000800 */
[----:B------:R-:W-:Y:S01]  /*ab30*/  LDSM.16.MT88.4 R160, [R196+0x3900] ;  /* 0x00390000c4a0783b */ /* 0x000fe20000004200 */
[C---:B------:R-:W-:Y:S02]  /*ab40*/  FMUL.FTZ R14, R2.reuse, R122 ;  /* 0x0000007a020e7220 */ /* 0x040fe40000410000 */
[C---:B------:R-:W-:Y:S03]  /*ab50*/  FMUL.FTZ R15, R2.reuse, R123 ;  /* 0x0000007b020f7220 */ /* 0x040fe60000410000 */
[C---:B------:R-:W-:Y:S02]  /*ab60*/  FMUL.FTZ R44, R3.reuse, R44 ;  /* 0x0000002c032c7220 */ /* 0x040fe40000410000 */
[----:B------:R-:W1:Y:S01]  /*ab70*/  LDSM.16.MT88.4 R120, [R196+0x100] ;  /* 0x00010000c478783b */ /* 0x000e620000004200 */
[C---:B------:R-:W-:Y:S01]  /*ab80*/  FMUL.FTZ R45, R3.reuse, R45 ;  /* 0x0000002d032d7220 */ /* 0x040fe20000410000 */
[C---:B-----5:R-:W-:Y:S01]  /*ab90*/  HMMA.16816.F32.BF16 R12, R128.reuse, R20, R12 ;  /* 0x00000014800c723c */ /* 0x060fe2000004180c */
[----:B------:R-:W-:Y:S02]  /*aba0*/  MUFU.EX2 R229, R229 ;  /* 0x000000e500e57308 */ /* 0x000fe40000000800 */
[C---:B------:R-:W-:Y:S02]  /*abb0*/  FMUL.FTZ R46, R2.reuse, R46 ;  /* 0x0000002e022e7220 */ /* 0x040fe40000410000 */
[C---:B------:R-:W-:Y:S01]  /*abc0*/  FMUL.FTZ R47, R2.reuse, R47 ;  /* 0x0000002f022f7220 */ /* 0x040fe20000410000 */
[----:B------:R-:W-:Y:S01]  /*abd0*/  LDSM.16.MT88.4 R164, [R203+0x5900] ;  /* 0x00590000cba4783b */ /* 0x000fe20000004200 */
[C---:B------:R-:W-:Y:S01]  /*abe0*/  FMUL.FTZ R20, R3.reuse, R112 ;  /* 0x0000007003147220 */ /* 0x040fe20000410000 */
[C---:B------:R-:W-:Y:S03]  /*abf0*/  HMMA.16816.F32.BF16 R16, R128.reuse, R22, R16 ;  /* 0x000000168010723c */ /* 0x040fe60000041810 */
[----:B------:R-:W-:Y:S01]  /*ac00*/  MUFU.EX2 R230, R230 ;  /* 0x000000e600e67308 */ /* 0x000fe20000000800 */
[C---:B------:R-:W-:Y:S02]  /*ac10*/  FMUL.FTZ R21, R3.reuse, R113 ;  /* 0x0000007103157220 */ /* 0x040fe40000410000 */
[----:B------:R-:W0:Y:S01]  /*ac20*/  LDGDEPBAR ;  /* 0x00000000000079af */ /* 0x000e220000000000 */
[C---:B------:R-:W-:Y:S02]  /*ac30*/  FMUL.FTZ R22, R2.reuse, R114 ;  /* 0x0000007202167220 */ /* 0x040fe40000410000 */
[C---:B------:R-:W-:Y:S03]  /*ac40*/  FMUL.FTZ R23, R2.reuse, R115 ;  /* 0x0000007302177220 */ /* 0x040fe60000410000 */
[C---:B------:R-:W-:Y:S01]  /*ac50*/  FMUL.FTZ R48, R3.reuse, R48 ;  /* 0x0000003003307220 */ /* 0x040fe20000410000 */
[----:B------:R-:W-:Y:S01]  /*ac60*/  MUFU.EX2 R231, R231 ;  /* 0x000000e700e77308 */ /* 0x000fe20000000800 */
[----:B------:R-:W3:Y:S01]  /*ac70*/  LDSM.16.MT88.4 R112, [R203+0x2100] ;  /* 0x00210000cb70783b */ /* 0x000ee20000004200 */
[C---:B------:R-:W-:Y:S01]  /*ac80*/  FMUL.FTZ R49, R3.reuse, R49 ;  /* 0x0000003103317220 */ /* 0x040fe20000410000 */
[C---:B--2---:R-:W-:Y:S03]  /*ac90*/  HMMA.16816.F32.BF16 R20, R128.reuse, R28, R20 ;  /* 0x0000001c8014723c */ /* 0x044fe60000041814 */
[C---:B------:R-:W-:Y:S02]  /*aca0*/  FMUL.FTZ R50, R2.reuse, R50 ;  /* 0x0000003202327220 */ /* 0x040fe40000410000 */
[C---:B------:R-:W-:Y:S02]  /*acb0*/  FMUL.FTZ R51, R2.reuse, R51 ;  /* 0x0000003302337220 */ /* 0x040fe40000410000 */
[C---:B------:R-:W-:Y:S01]  /*acc0*/  FMUL.FTZ R28, R3.reuse, R104 ;  /* 0x00000068031c7220 */ /* 0x040fe20000410000 */
[C---:B------:R-:W-:Y:S01]  /*acd0*/  HMMA.16816.F32.BF16 R24, R128.reuse, R30, R24 ;  /* 0x0000001e8018723c */ /* 0x040fe20000041818 */
[----:B------:R-:W-:Y:S03]  /*ace0*/  MUFU.EX2 R232, R232 ;  /* 0x000000e800e87308 */ /* 0x000fe60000000800 */
[C---:B------:R-:W-:Y:S02]  /*acf0*/  FMUL.FTZ R29, R3.reuse, R105 ;  /* 0x00000069031d7220 */ /* 0x040fe40000410000 */
[C---:B------:R-:W-:Y:S02]  /*ad00*/  FMUL.FTZ R52, R3.reuse, R52 ;  /* 0x0000003403347220 */ /* 0x040fe40000410000 */
[C---:B------:R-:W-:Y:S03]  /*ad10*/  FMUL.FTZ R30, R2.reuse, R106 ;  /* 0x0000006a021e7220 */ /* 0x040fe60000410000 */
[----:B------:R-:W-:Y:S01]  /*ad20*/  MUFU.EX2 R233, R233 ;  /* 0x000000e900e97308 */ /* 0x000fe20000000800 */
[C---:B------:R-:W-:Y:S02]  /*ad30*/  FMUL.FTZ R31, R2.reuse, R107 ;  /* 0x0000006b021f7220 */ /* 0x040fe40000410000 */
[----:B------:R-:W2:Y:S01]  /*ad40*/  LDSM.16.MT88.4 R104, [R198+0x2100] ;  /* 0x00210000c668783b */ /* 0x000ea20000004200 */
[C---:B------:R-:W-:Y:S02]  /*ad50*/  FMUL.FTZ R53, R3.reuse, R53 ;  /* 0x0000003503357220 */ /* 0x040fe40000410000 */
[C---:B------:R-:W-:Y:S02]  /*ad60*/  FMUL.FTZ R54, R2.reuse, R54 ;  /* 0x0000003602367220 */ /* 0x040fe40000410000 */
[C---:B-1----:R-:W-:Y:S02]  /*ad70*/  HMMA.16816.F32.BF16 R28, R128.reuse, R120, R28 ;  /* 0x00000078801c723c */ /* 0x042fe4000004181c */
[----:B------:R-:W-:Y:S01]  /*ad80*/  MUFU.EX2 R234, R234 ;  /* 0x000000ea00ea7308 */ /* 0x000fe20000000800 */
[C---:B------:R-:W-:Y:S02]  /*ad90*/  FMUL.FTZ R55, R2.reuse, R55 ;  /* 0x0000003702377220 */ /* 0x040fe40000410000 */
[C---:B------:R-:W-:Y:S02]  /*ada0*/  FMUL.FTZ R56, R3.reuse, R56 ;  /* 0x0000003803387220 */ /* 0x040fe40000410000 */
[C---:B------:R-:W-:Y:S01]  /*adb0*/  FMUL.FTZ R57, R3.reuse, R57 ;  /* 0x0000003903397220 */ /* 0x040fe20000410000 */
[C---:B------:R-:W-:Y:S01]  /*adc0*/  HMMA.16816.F32.BF16 R32, R128.reuse, R122, R32 ;  /* 0x0000007a8020723c */ /* 0x040fe20000041820 */
[----:B------:R-:W-:Y:S03]  /*add0*/  LDSM.16.MT88.4 R120, [R196+0x900] ;  /* 0x00090000c478783b */ /* 0x000fe60000004200 */
[C---:B------:R-:W-:Y:S01]  /*ade0*/  FMUL.FTZ R58, R2.reuse, R58 ;  /* 0x0000003a023a7220 */ /* 0x040fe20000410000 */
[----:B------:R-:W-:Y:S01]  /*adf0*/  MUFU.EX2 R235, R235 ;  /* 0x000000eb00eb7308 */ /* 0x000fe20000000800 */
[C---:B------:R-:W-:Y:S02]  /*ae00*/  FMUL.FTZ R59, R2.reuse, R59 ;  /* 0x0000003b023b7220 */ /* 0x040fe40000410000 */
[C---:B---3--:R-:W-:Y:S04]  /*ae10*/  HMMA.16816.F32.BF16 R36, R128.reuse, R112, R36 ;  /* 0x000000708024723c */ /* 0x048fe80000041824 */
[C---:B------:R-:W-:Y:S02]  /*ae20*/  FMUL.FTZ R60, R3.reuse, R60 ;  /* 0x0000003c033c7220 */ /* 0x040fe40000410000 */
[C---:B------:R-:W-:Y:S01]  /*ae30*/  FMUL.FTZ R61, R3.reuse, R61 ;  /* 0x0000003d033d7220 */ /* 0x040fe20000410000 */
[----:B------:R-:W-:Y:S01]  /*ae40*/  MUFU.EX2 R236, R236 ;  /* 0x000000ec00ec7308 */ /* 0x000fe20000000800 */
[C---:B------:R-:W-:Y:S01]  /*ae50*/  HMMA.16816.F32.BF16 R40, R128.reuse, R114, R40 ;  /* 0x000000728028723c */ /* 0x040fe20000041828 */
[----:B------:R-:W-:Y:S03]  /*ae60*/  LDSM.16.MT88.4 R112, [R203+0x900] ;  /* 0x00090000cb70783b */ /* 0x000fe60000004200 */
[C---:B------:R-:W-:Y:S02]  /*ae70*/  FMUL.FTZ R62, R2.reuse, R62 ;  /* 0x0000003e023e7220 */ /* 0x040fe40000410000 */
[C---:B------:R-:W-:Y:S02]  /*ae80*/  FMUL.FTZ R63, R2.reuse, R63 ;  /* 0x0000003f023f7220 */ /* 0x040fe40000410000 */
[C---:B------:R-:W-:Y:S01]  /*ae90*/  FMUL.FTZ R64, R3.reuse, R64 ;  /* 0x0000004003407220 */ /* 0x040fe20000410000 */
[----:B------:R-:W-:Y:S01]  /*aea0*/  MUFU.EX2 R237, R237 ;  /* 0x000000ed00ed7308 */ /* 0x000fe20000000800 */
[C---:B--2---:R-:W-:Y:S03]  /*aeb0*/  HMMA.16816.F32.BF16 R44, R128.reuse, R104, R44 ;  /* 0x00000068802c723c */ /* 0x044fe6000004182c */
[C---:B------:R-:W-:Y:S02]  /*aec0*/  FMUL.FTZ R65, R3.reuse, R65 ;  /* 0x0000004103417220 */ /* 0x040fe40000410000 */
[C---:B------:R-:W-:Y:S02]  /*aed0*/  FMUL.FTZ R66, R2.reuse, R66 ;  /* 0x0000004202427220 */ /* 0x040fe40000410000 */
[C---:B------:R-:W-:Y:S01]  /*aee0*/  FMUL.FTZ R67, R2.reuse, R67 ;  /* 0x0000004302437220 */ /* 0x040fe20000410000 */
[C---:B------:R-:W-:Y:S01]  /*aef0*/  HMMA.16816.F32.BF16 R48, R128.reuse, R106, R48 ;  /* 0x0000006a8030723c */ /* 0x040fe20000041830 */
[----:B------:R-:W1:Y:S01]  /*af00*/  LDSM.16.MT88.4 R104, [R203+0x4100] ;  /* 0x00410000cb68783b */ /* 0x000e620000004200 */
[----:B------:R-:W-:Y:S02]  /*af10*/  MUFU.EX2 R239, R239 ;  /* 0x000000ef00ef7308 */ /* 0x000fe40000000800 */
[C---:B------:R-:W-:Y:S02]  /*af20*/  FMUL.FTZ R68, R3.reuse, R68 ;  /* 0x0000004403447220 */ /* 0x040fe40000410000 */
[C---:B------:R-:W-:Y:S02]  /*af30*/  FMUL.FTZ R69, R3.reuse, R69 ;  /* 0x0000004503457220 */ /* 0x040fe40000410000 */
[C---:B------:R-:W-:Y:S04]  /*af40*/  HMMA.16816.F32.BF16 R52, R128.reuse, R100, R52 ;  /* 0x000000648034723c */ /* 0x040fe80000041834 */
[C---:B------:R-:W-:Y:S01]  /*af50*/  FMUL.FTZ R70, R2.reuse, R70 ;  /* 0x0000004602467220 */ /* 0x040fe20000410000 */
[----:B------:R-:W-:Y:S01]  /*af60*/  MUFU.EX2 R240, R240 ;  /* 0x000000f000f07308 */ /* 0x000fe20000000800 */
[C---:B------:R-:W-:Y:S02]  /*af70*/  FMUL.FTZ R71, R2.reuse, R71 ;  /* 0x0000004702477220 */ /* 0x040fe40000410000 */
[C---:B------:R-:W-:Y:S01]  /*af80*/  HMMA.16816.F32.BF16 R56, R128.reuse, R102, R56 ;  /* 0x000000668038723c */ /* 0x040fe20000041838 */
[----:B------:R-:W2:Y:S03]  /*af90*/  LDSM.16.MT88.4 R100, [R198+0x4100] ;  /* 0x00410000c664783b */ /* 0x000ea60000004200 */
[C---:B------:R-:W-:Y:S02]  /*afa0*/  FMUL.FTZ R72, R3.reuse, R72 ;  /* 0x0000004803487220 */ /* 0x040fe40000410000 */
[C---:B------:R-:W-:Y:S02]  /*afb0*/  FMUL.FTZ R73, R3.reuse, R73 ;  /* 0x0000004903497220 */ /* 0x040fe40000410000 */
[C---:B------:R-:W-:Y:S04]  /*afc0*/  HMMA.16816.F32.BF16 R60, R128.reuse, R108, R60 ;  /* 0x0000006c803c723c */ /* 0x040fe8000004183c */
[C---:B------:R-:W-:Y:S02]  /*afd0*/  FMUL.FTZ R74, R2.reuse, R74 ;  /* 0x0000004a024a7220 */ /* 0x040fe40000410000 */
[C---:B------:R-:W-:Y:S02]  /*afe0*/  FMUL.FTZ R75, R2.reuse, R75 ;  /* 0x0000004b024b7220 */ /* 0x040fe40000410000 */
[C---:B------:R-:W-:Y:S01]  /*aff0*/  HMMA.16816.F32.BF16 R64, R128.reuse, R110, R64 ;  /* 0x0000006e8040723c */ /* 0x040fe20000041840 */
[----:B------:R-:W3:Y:S03]  /*b000*/  LDSM.16.MT88.4 R108, [R197+0x4100] ;  /* 0x00410000c56c783b */ /* 0x000ee60000004200 */
[C---:B------:R-:W-:Y:S02]  /*b010*/  FMUL.FTZ R76, R3.reuse, R76 ;  /* 0x0000004c034c7220 */ /* 0x040fe40000410000 */
[C---:B------:R-:W-:Y:S02]  /*b020*/  FMUL.FTZ R77, R3.reuse, R77 ;  /* 0x0000004d034d7220 */ /* 0x040fe40000410000 */
[C---:B------:R-:W-:Y:S01]  /*b030*/  FMUL.FTZ R78, R2.reuse, R78 ;  /* 0x0000004e024e7220 */ /* 0x040fe20000410000 */
[C---:B-1----:R-:W-:Y:S03]  /*b040*/  HMMA.16816.F32.BF16 R68, R128.reuse, R104, R68 ;  /* 0x000000688044723c */ /* 0x042fe60000041844 */
[C---:B------:R-:W-:Y:S02]  /*b050*/  FMUL.FTZ R79, R2.reuse, R79 ;  /* 0x0000004f024f7220 */ /* 0x040fe40000410000 */
[C---:B------:R-:W-:Y:S02]  /*b060*/  FMUL.FTZ R80, R3.reuse, R80 ;  /* 0x0000005003507220 */ /* 0x040fe40000410000 */
[C---:B------:R-:W-:Y:S01]  /*b070*/  FMUL.FTZ R81, R3.reuse, R81 ;  /* 0x0000005103517220 */ /* 0x040fe20000410000 */
[C---:B------:R-:W-:Y:S01]  /*b080*/  HMMA.16816.F32.BF16 R72, R128.reuse, R106, R72 ;  /* 0x0000006a8048723c */ /* 0x040fe20000041848 */
[----:B------:R-:W1:Y:S03]  /*b090*/  LDSM.16.MT88.4 R104, [R196+0x4100] ;  /* 0x00410000c468783b */ /* 0x000e660000004200 */
[C---:B------:R-:W-:Y:S02]  /*b0a0*/  FMUL.FTZ R82, R2.reuse, R82 ;  /* 0x0000005202527220 */ /* 0x040fe40000410000 */
[C---:B------:R-:W-:Y:S02]  /*b0b0*/  FMUL.FTZ R83, R2.reuse, R83 ;  /* 0x0000005302537220 */ /* 0x040fe40000410000 */
[C---:B--2---:R-:W-:Y:S04]  /*b0c0*/  HMMA.16816.F32.BF16 R76, R128.reuse, R100, R76 ;  /* 0x00000064804c723c */ /* 0x044fe8000004184c */
[C---:B------:R-:W-:Y:S02]  /*b0d0*/  FMUL.FTZ R84, R3.reuse, R84 ;  /* 0x0000005403547220 */ /* 0x040fe40000410000 */
[C---:B------:R-:W-:Y:S02]  /*b0e0*/  FMUL.FTZ R85, R3.reuse, R85 ;  /* 0x0000005503557220 */ /* 0x040fe40000410000 */
[C---:B------:R-:W-:Y:S04]  /*b0f0*/  HMMA.16816.F32.BF16 R80, R128.reuse, R102, R80 ;  /* 0x000000668050723c */ /* 0x040fe80000041850 */
[C---:B------:R-:W-:Y:S02]  /*b100*/  FMUL.FTZ R86, R2.reuse, R86 ;  /* 0x0000005602567220 */ /* 0x040fe40000410000 */
[----:B------:R-:W-:Y:S02]  /*b110*/  FMUL.FTZ R87, R2, R87 ;  /* 0x0000005702577220 */ /* 0x000fe40000410000 */
[----:B------:R-:W-:Y:S04]  /*b120*/  FFMA.FTZ R175, R182, c[0x0][0x2d0], -R151 ;  /* 0x0000b400b6af7a23 */ /* 0x000fe80000010897 */
[----:B------:R-:W-:Y:S01]  /*b130*/  FFMA.FTZ R182, R136, c[0x0][0x2d0], -R145 ;  /* 0x0000b40088b67a23 */ /* 0x000fe20000010891 */
[C---:B---3--:R-:W-:Y:S01]  /*b140*/  HMMA.16816.F32.BF16 R84, R128.reuse, R108, R84 ;  /* 0x0000006c8054723c */ /* 0x048fe20000041854 */
[----:B------:R-:W-:Y:S01]  /*b150*/  MUFU.EX2 R175, R175 ;  /* 0x000000af00af7308 */ /* 0x000fe20000000800 */
[----:B------:R-:W-:Y:S01]  /*b160*/  LDSM.16.MT88.4 R136, [R198+0x2900] ;  /* 0x00290000c688783b */ /* 0x000fe20000004200 */
[--C-:B------:R-:W-:Y:S02]  /*b170*/  FFMA.FTZ R176, R176, c[0x0][0x2d0], -R151.reuse ;  /* 0x0000b400b0b07a23 */ /* 0x100fe40000010897 */
[----:B------:R-:W-:Y:S02]  /*b180*/  FFMA.FTZ R177, R180, c[0x0][0x2d0], -R151 ;  /* 0x0000b400b4b17a23 */ /* 0x000fe40000010897 */
[----:B------:R-:W-:Y:S02]  /*b190*/  FFMA.FTZ R180, R140, c[0x0][0x2d0], -R145 ;  /* 0x0000b4008cb47a23 */ /* 0x000fe40000010891 */
[--C-:B------:R-:W-:Y:S01]  /*b1a0*/  FFMA.FTZ R178, R178, c[0x0][0x2d0], -R151.reuse ;  /* 0x0000b400b2b27a23 */ /* 0x100fe20000010897 */
[----:B------:R-:W-:Y:S01]  /*b1b0*/  LDSM.16.MT88.4 R140, [R197+0x2900] ;  /* 0x00290000c58c783b */ /* 0x000fe20000004200 */
[----:B------:R-:W2:Y:S01]  /*b1c0*/  MUFU.EX2 R176, R176 ;  /* 0x000000b000b07308 */ /* 0x000ea20000000800 */
[C---:B------:R-:W-:Y:S02]  /*b1d0*/  FMUL.FTZ R88, R3.reuse, R88 ;  /* 0x0000005803587220 */ /* 0x040fe40000410000 */
[----:B------:R-:W-:Y:S02]  /*b1e0*/  FMUL.FTZ R89, R3, R89 ;  /* 0x0000005903597220 */ /* 0x000fe40000410000 */
[C---:B------:R-:W-:Y:S02]  /*b1f0*/  FMUL.FTZ R90, R2.reuse, R90 ;  /* 0x0000005a025a7220 */ /* 0x040fe40000410000 */
[C---:B------:R-:W-:Y:S02]  /*b200*/  FMUL.FTZ R91, R2.reuse, R91 ;  /* 0x0000005b025b7220 */ /* 0x040fe40000410000 */
[----:B------:R-:W-:Y:S01]  /*b210*/  FFMA.FTZ R151, R147, c[0x0][0x2d0], -R151 ;  /* 0x0000b40093977a23 */ /* 0x000fe20000010897 */
[----:B------:R-:W-:Y:S01]  /*b220*/  MUFU.EX2 R177, R177 ;  /* 0x000000b100b17308 */ /* 0x000fe20000000800 */
[C---:B------:R-:W-:Y:S02]  /*b230*/  FMUL.FTZ R92, R3.reuse, R92 ;  /* 0x0000005c035c7220 */ /* 0x040fe40000410000 */
[C---:B------:R-:W-:Y:S01]  /*b240*/  FMUL.FTZ R93, R3.reuse, R93 ;  /* 0x0000005d035d7220 */ /* 0x040fe20000410000 */
[C---:B------:R-:W-:Y:S01]  /*b250*/  HMMA.16816.F32.BF16 R88, R128.reuse, R110, R88 ;  /* 0x0000006e8058723c */ /* 0x040fe20000041858 */
[----:B------:R-:W3:Y:S02]  /*b260*/  LDSM.16.MT88.4 R108, [R197+0x900] ;  /* 0x00090000c56c783b */ /* 0x000ee40000004200 */
[C---:B------:R-:W-:Y:S02]  /*b270*/  FMUL.FTZ R94, R2.reuse, R94 ;  /* 0x0000005e025e7220 */ /* 0x040fe40000410000 */
[C---:B------:R-:W-:Y:S01]  /*b280*/  FMUL.FTZ R95, R2.reuse, R95 ;  /* 0x0000005f025f7220 */ /* 0x040fe20000410000 */
[----:B------:R-:W4:Y:S01]  /*b290*/  MUFU.EX2 R178, R178 ;  /* 0x000000b200b27308 */ /* 0x000f220000000800 */
[C---:B------:R-:W-:Y:S02]  /*b2a0*/  FMUL.FTZ R96, R3.reuse, R96 ;  /* 0x0000006003607220 */ /* 0x040fe40000410000 */
[----:B------:R-:W-:Y:S03]  /*b2b0*/  FMUL.FTZ R97, R3, R97 ;  /* 0x0000006103617220 */ /* 0x000fe60000410000 */
[C---:B-1----:R-:W-:Y:S03]  /*b2c0*/  HMMA.16816.F32.BF16 R92, R128.reuse, R104, R92 ;  /* 0x00000068805c723c */ /* 0x042fe6000004185c */
[C---:B------:R-:W-:Y:S01]  /*b2d0*/  FMUL.FTZ R98, R2.reuse, R98 ;  /* 0x0000006202627220 */ /* 0x040fe20000410000 */
[----:B------:R-:W1:Y:S01]  /*b2e0*/  MUFU.EX2 R180, R180 ;  /* 0x000000b400b47308 */ /* 0x000e620000000800 */
[----:B------:R-:W-:Y:S01]  /*b2f0*/  FMUL.FTZ R99, R2, R99 ;  /* 0x0000006302637220 */ /* 0x000fe20000410000 */
[----:B--2---:R-:W-:Y:S01]  /*b300*/  F2FP.BF16.PACK_AB R100, R176, R175 ;  /* 0x000000afb064723e */ /* 0x004fe200000010ff */
[--C-:B------:R-:W-:Y:S02]  /*b310*/  FFMA.FTZ R134, R134, c[0x0][0x2d0], -R145.reuse ;  /* 0x0000b40086867a23 */ /* 0x100fe40000010891 */
[----:B------:R-:W-:Y:S03]  /*b320*/  FFMA.FTZ R145, R133, c[0x0][0x2d0], -R145 ;  /* 0x0000b40085917a23 */ /* 0x000fe60000010891 */
[----:B------:R-:W-:Y:S01]  /*b330*/  HMMA.16816.F32.BF16 R96, R128, R106, R96 ;  /* 0x0000006a8060723c */ /* 0x000fe20000041860 */
[----:B------:R-:W2:Y:S01]  /*b340*/  LDSM.16.MT88.4 R104, [R196+0x2900] ;  /* 0x00290000c468783b */ /* 0x000ea20000004200 */
[----:B------:R-:W5:Y:S01]  /*b350*/  MUFU.EX2 R182, R182 ;  /* 0x000000b600b67308 */ /* 0x000f620000000800 */
[----:B------:R-:W-:Y:S01]  /*b360*/  FFMA.FTZ R173, R3, R218, R173 ;  /* 0x000000da03ad7223 */ /* 0x000fe200000100ad */
[----:B------:R-:W-:Y:S01]  /*b370*/  MOV R3, R0 ;  /* 0x0000000000037202 */ /* 0x000fe20000000f00 */
[----:B------:R-:W-:Y:S01]  /*b380*/  FFMA.FTZ R174, R2, R219, R174 ;  /* 0x000000db02ae7223 */ /* 0x000fe200000100ae */
[----:B----4-:R-:W-:Y:S01]  /*b390*/  F2FP.BF16.PACK_AB R102, R178, R177 ;  /* 0x000000b1b266723e */ /* 0x010fe200000010ff */
[----:B------:R-:W-:Y:S02]  /*b3a0*/  FADD.FTZ R172, R172, R173 ;  /* 0x000000adacac7221 */ /* 0x000fe40000010000 */
[----:B------:R-:W-:Y:S03]  /*b3b0*/  LDSM.16.MT88.4 R128, [R198+0x3100] ;  /* 0x00310000c680783b */ /* 0x000fe60000004200 */
[----:B------:R4:W2:Y:S01]  /*b3c0*/  MUFU.EX2 R238, R151 ;  /* 0x0000009700ee7308 */ /* 0x0008a20000000800 */
[----:B------:R-:W-:Y:S02]  /*b3d0*/  FADD.FTZ R169, R169, R174 ;  /* 0x000000aea9a97221 */ /* 0x000fe40000010000 */
[----:B------:R-:W-:Y:S01]  /*b3e0*/  FADD.FTZ R171, R171, R172 ;  /* 0x000000acabab7221 */ /* 0x000fe20000010000 */
[----:B-1----:R-:W-:Y:S01]  /*b3f0*/  F2FP.BF16.PACK_AB R101, R180, R179 ;  /* 0x000000b3b465723e */ /* 0x002fe200000010ff */
[----:B------:R-:W-:Y:S02]  /*b400*/  FADD.FTZ R168, R168, R169 ;  /* 0x000000a9a8a87221 */ /* 0x000fe40000010000 */
[----:B------:R-:W-:Y:S02]  /*b410*/  FADD.FTZ R170, R170, R171 ;  /* 0x000000abaaaa7221 */ /* 0x000fe40000010000 */
[----:B------:R-:W-:Y:S01]  /*b420*/  FADD.FTZ R168, R135, R168 ;  /* 0x000000a887a87221 */ /* 0x000fe20000010000 */
[----:B------:R1:W-:Y:S01]  /*b430*/  MUFU.EX2 R133, R145 ;  /* 0x0000009100857308 */ /* 0x0003e20000000800 */
[----:B------:R-:W-:Y:S01]  /*b440*/  MOV R135, R132 ;  /* 0x0000008400877202 */ /* 0x000fe20000000f00 */
[----:B------:R-:W-:Y:S01]  /*b450*/  FADD.FTZ R175, R175, R170 ;  /* 0x000000aaafaf7221 */ /* 0x000fe20000010000 */
[----:B-----5:R-:W-:Y:S01]  /*b460*/  F2FP.BF16.PACK_AB R103, R182, R181 ;  /* 0x000000b5b667723e */ /* 0x020fe200000010ff */
[----:B------:R-:W-:Y:S02]  /*b470*/  FADD.FTZ R179, R179, R168 ;  /* 0x000000a8b3b37221 */ /* 0x000fe40000010000 */
[----:B------:R-:W-:Y:S02]  /*b480*/  FADD.FTZ R176, R176, R175 ;  /* 0x000000afb0b07221 */ /* 0x000fe40000010000 */
[----:B------:R-:W-:Y:S02]  /*b490*/  FADD.FTZ R180, R180, R179 ;  /* 0x000000b3b4b47221 */ /* 0x000fe40000010000 */
[----:B------:R-:W5:Y:S01]  /*b4a0*/  MUFU.EX2 R134, R134 ;  /* 0x0000008600867308 */ /* 0x000f620000000800 */
[C---:B------:R-:W-:Y:S01]  /*b4b0*/  HMMA.16816.F32.BF16 R4, R100.reuse, R112, R4 ;  /* 0x000000706404723c */ /* 0x040fe20000041804 */
[----:B----4-:R-:W-:Y:S04]  /*b4c0*/  LDSM.16.MT88.4 R148, [R203+0x3900] ;  /* 0x00390000cb94783b */ /* 0x010fe80000004200 */
[----:B------:R-:W-:Y:S02]  /*b4d0*/  FADD.FTZ R177, R177, R176 ;  /* 0x000000b0b1b17221 */ /* 0x000fe40000010000 */
[----:B------:R-:W-:Y:S01]  /*b4e0*/  FADD.FTZ R181, R181, R180 ;  /* 0x000000b4b5b57221 */ /* 0x000fe20000010000 */
[C---:B------:R-:W-:Y:S01]  /*b4f0*/  HMMA.16816.F32.BF16 R8, R100.reuse, R114, R8 ;  /* 0x000000726408723c */ /* 0x040fe20000041808 */
[----:B------:R-:W-:Y:S03]  /*b500*/  LDSM.16.MT88.4 R112, [R198+0x4900] ;  /* 0x00490000c670783b */ /* 0x000fe60000004200 */
[----:B------:R-:W-:Y:S02]  /*b510*/  FADD.FTZ R178, R178, R177 ;  /* 0x000000b1b2b27221 */ /* 0x000fe40000010000 */
[----:B------:R-:W-:Y:S02]  /*b520*/  FADD.FTZ R182, R182, R181 ;  /* 0x000000b5b6b67221 */ /* 0x000fe40000010000 */
[C---:B------:R-:W-:Y:S01]  /*b530*/  HMMA.16816.F32.BF16 R12, R100.reuse, R116, R12 ;  /* 0x00000074640c723c */ /* 0x040fe2000004180c */
[----:B-1----:R-:W-:Y:S07]  /*b540*/  LDSM.16.MT88.4 R144, [R196+0x1900] ;  /* 0x00190000c490783b */ /* 0x002fee0000004200 */
[C---:B------:R-:W-:Y:S01]  /*b550*/  HMMA.16816.F32.BF16 R16, R100.reuse, R118, R16 ;  /* 0x000000766410723c */ /* 0x040fe20000041810 */
[----:B------:R-:W-:Y:S07]  /*b560*/  LDSM.16.MT88.4 R116, [R197+0x4900] ;  /* 0x00490000c574783b */ /* 0x000fee0000004200 */
[C---:B---3--:R-:W-:Y:S08]  /*b570*/  HMMA.16816.F32.BF16 R20, R100.reuse, R108, R20 ;  /* 0x0000006c6414723c */ /* 0x048ff00000041814 */
[C---:B------:R-:W-:Y:S01]  /*b580*/  HMMA.16816.F32.BF16 R24, R100.reuse, R110, R24 ;  /* 0x0000006e6418723c */ /* 0x040fe20000041818 */
[----:B------:R-:W1:Y:S07]  /*b590*/  LDSM.16.MT88.4 R108, [R203+0x4900] ;  /* 0x00490000cb6c783b */ /* 0x000e6e0000004200 */
        /* <DEDUP_REMOVED lines=12> */
[C---:B--2---:R-:W-:Y:S08]  /*b660*/  HMMA.16816.F32.BF16 R60, R100.reuse, R104, R60 ;  /* 0x00000068643c723c */ /* 0x044ff0000004183c */
[C---:B------:R-:W-:Y:S01]  /*b670*/  HMMA.16816.F32.BF16 R64, R100.reuse, R106, R64 ;  /* 0x0000006a6440723c */ /* 0x040fe20000041840 */
[----:B------:R-:W2:Y:S07]  /*b680*/  LDSM.16.MT88.4 R104, [R196+0x4900] ;  /* 0x00490000c468783b */ /* 0x000eae0000004200 */
[C---:B-1----:R-:W-:Y:S08]  /*b690*/  HMMA.16816.F32.BF16 R68, R100.reuse, R108, R68 ;  /* 0x0000006c6444723c */ /* 0x042ff00000041844 */
[C---:B------:R-:W-:Y:S01]  /*b6a0*/  HMMA.16816.F32.BF16 R72, R100.reuse, R110, R72 ;  /* 0x0000006e6448723c */ /* 0x040fe20000041848 */
[----:B------:R-:W1:Y:S07]  /*b6b0*/  LDSM.16.MT88.4 R108, [R203+0x1100] ;  /* 0x00110000cb6c783b */ /* 0x000e6e0000004200 */
[C---:B------:R-:W-:Y:S08]  /*b6c0*/  HMMA.16816.F32.BF16 R76, R100.reuse, R112, R76 ;  /* 0x00000070644c723c */ /* 0x040ff0000004184c */
[C---:B------:R-:W-:Y:S01]  /*b6d0*/  HMMA.16816.F32.BF16 R80, R100.reuse, R114, R80 ;  /* 0x000000726450723c */ /* 0x040fe20000041850 */
[----:B------:R-:W3:Y:S07]  /*b6e0*/  LDSM.16.MT88.4 R112, [R197+0x1100] ;  /* 0x00110000c570783b */ /* 0x000eee0000004200 */
[C---:B------:R-:W-:Y:S08]  /*b6f0*/  HMMA.16816.F32.BF16 R84, R100.reuse, R116, R84 ;  /* 0x000000746454723c */ /* 0x040ff00000041854 */
[C---:B------:R-:W-:Y:S01]  /*b700*/  HMMA.16816.F32.BF16 R88, R100.reuse, R118, R88 ;  /* 0x000000766458723c */ /* 0x040fe20000041858 */
[----:B------:R-:W4:Y:S07]  /*b710*/  LDSM.16.MT88.4 R116, [R203+0x3100] ;  /* 0x00310000cb74783b */ /* 0x000f2e0000004200 */
[C---:B--2---:R-:W-:Y:S08]  /*b720*/  HMMA.16816.F32.BF16 R92, R100.reuse, R104, R92 ;  /* 0x00000068645c723c */ /* 0x044ff0000004185c */
[----:B------:R-:W-:Y:S01]  /*b730*/  HMMA.16816.F32.BF16 R96, R100, R106, R96 ;  /* 0x0000006a6460723c */ /* 0x000fe20000041860 */
[----:B------:R-:W2:Y:S06]  /*b740*/  LDSM.16.MT88.4 R104, [R196+0x3100] ;  /* 0x00310000c468783b */ /* 0x000eac0000004200 */
[----:B------:R-:W-:Y:S01]  /*b750*/  F2FP.BF16.PACK_AB R100, R228, R183 ;  /* 0x000000b7e464723e */ /* 0x000fe200000010ff */
[----:B------:R-:W-:Y:S01]  /*b760*/  FADD.FTZ R183, R183, R178 ;  /* 0x000000b2b7b77221 */ /* 0x000fe20000010000 */
[----:B------:R-:W-:Y:S03]  /*b770*/  F2FP.BF16.PACK_AB R102, R230, R229 ;  /* 0x000000e5e666723e */ /* 0x000fe600000010ff */
[----:B------:R-:W-:Y:S01]  /*b780*/  F2FP.BF16.PACK_AB R101, R232, R231 ;  /* 0x000000e7e865723e */ /* 0x000fe200000010ff */
[----:B------:R-:W-:Y:S01]  /*b790*/  FADD.FTZ R231, R231, R182 ;  /* 0x000000b6e7e77221 */ /* 0x000fe20000010000 */
[----:B------:R-:W-:Y:S01]  /*b7a0*/  F2FP.BF16.PACK_AB R103, R234, R233 ;  /* 0x000000e9ea67723e */ /* 0x000fe200000010ff */
[----:B------:R-:W-:Y:S02]  /*b7b0*/  FADD.FTZ R228, R228, R183 ;  /* 0x000000b7e4e47221 */ /* 0x000fe40000010000 */
[----:B------:R-:W-:Y:S02]  /*b7c0*/  FADD.FTZ R232, R232, R231 ;  /* 0x000000e7e8e87221 */ /* 0x000fe40000010000 */
[----:B------:R-:W-:Y:S02]  /*b7d0*/  FADD.FTZ R229, R229, R228 ;  /* 0x000000e4e5e57221 */ /* 0x000fe40000010000 */
[C---:B-1----:R-:W-:Y:S03]  /*b7e0*/  HMMA.16816.F32.BF16 R4, R100.reuse, R108, R4 ;  /* 0x0000006c6404723c */ /* 0x042fe60000041804 */
[----:B------:R-:W-:Y:S02]  /*b7f0*/  FADD.FTZ R233, R233, R232 ;  /* 0x000000e8e9e97221 */ /* 0x000fe40000010000 */
[----:B------:R-:W-:Y:S02]  /*b800*/  FADD.FTZ R230, R230, R229 ;  /* 0x000000e5e6e67221 */ /* 0x000fe40000010000 */
[----:B------:R-:W-:Y:S01]  /*b810*/  FADD.FTZ R234, R234, R233 ;  /* 0x000000e9eaea7221 */ /* 0x000fe20000010000 */
[C---:B------:R-:W-:Y:S01]  /*b820*/  HMMA.16816.F32.BF16 R8, R100.reuse, R110, R8 ;  /* 0x0000006e6408723c */ /* 0x040fe20000041808 */
[----:B------:R-:W1:Y:S07]  /*b830*/  LDSM.16.MT88.4 R108, [R203+0x5100] ;  /* 0x00510000cb6c783b */ /* 0x000e6e0000004200 */
[C---:B------:R-:W-:Y:S08]  /*b840*/  HMMA.16816.F32.BF16 R12, R100.reuse, R120, R12 ;  /* 0x00000078640c723c */ /* 0x040ff0000004180c */
[C---:B------:R-:W-:Y:S08]  /*b850*/  HMMA.16816.F32.BF16 R16, R100.reuse, R122, R16 ;  /* 0x0000007a6410723c */ /* 0x040ff00000041810 */
[C---:B---3--:R-:W-:Y:S08]  /*b860*/  HMMA.16816.F32.BF16 R20, R100.reuse, R112, R20 ;  /* 0x000000706414723c */ /* 0x048ff00000041814 */
[C---:B------:R-:W-:Y:S01]  /*b870*/  HMMA.16816.F32.BF16 R24, R100.reuse, R114, R24 ;  /* 0x000000726418723c */ /* 0x040fe20000041818 */
[----:B------:R-:W3:Y:S07]  /*b880*/  LDSM.16.MT88.4 R112, [R198+0x5100] ;  /* 0x00510000c670783b */ /* 0x000eee0000004200 */
[C---:B------:R-:W-:Y:S08]  /*b890*/  HMMA.16816.F32.BF16 R28, R100.reuse, R124, R28 ;  /* 0x0000007c641c723c */ /* 0x040ff0000004181c */
[C---:B------:R-:W-:Y:S01]  /*b8a0*/  HMMA.16816.F32.BF16 R32, R100.reuse, R126, R32 ;  /* 0x0000007e6420723c */ /* 0x040fe20000041820 */
[----:B------:R-:W-:Y:S07]  /*b8b0*/  LDSM.16.MT88.4 R124, [R203+0x1900] ;  /* 0x00190000cb7c783b */ /* 0x000fee0000004200 */
[C---:B----4-:R-:W-:Y:S08]  /*b8c0*/  HMMA.16816.F32.BF16 R36, R100.reuse, R116, R36 ;  /* 0x000000746424723c */ /* 0x050ff00000041824 */
[C---:B------:R-:W-:Y:S01]  /*b8d0*/  HMMA.16816.F32.BF16 R40, R100.reuse, R118, R40 ;  /* 0x000000766428723c */ /* 0x040fe20000041828 */
[----:B------:R-:W4:Y:S07]  /*b8e0*/  LDSM.16.MT88.4 R116, [R197+0x5100] ;  /* 0x00510000c574783b */ /* 0x000f2e0000004200 */
        /* <DEDUP_REMOVED lines=8> */
[C---:B--2---:R-:W-:Y:S04]  /*b970*/  HMMA.16816.F32.BF16 R60, R100.reuse, R104, R60 ;  /* 0x00000068643c723c */ /* 0x044fe8000004183c */
[----:B-----5:R-:W-:Y:S01]  /*b980*/  F2FP.BF16.PACK_AB R139, R133, R134 ;  /* 0x00000086858b723e */ /* 0x020fe200000010ff */
[----:B------:R-:W-:Y:S02]  /*b990*/  FADD.FTZ R239, R239, R234 ;  /* 0x000000eaefef7221 */ /* 0x000fe40000010000 */
[----:B------:R-:W-:Y:S01]  /*b9a0*/  FADD.FTZ R236, R236, R235 ;  /* 0x000000ebecec7221 */ /* 0x000fe20000010000 */
[C---:B------:R-:W-:Y:S01]  /*b9b0*/  HMMA.16816.F32.BF16 R64, R100.reuse, R106, R64 ;  /* 0x0000006a6440723c */ /* 0x040fe20000041840 */
[----:B------:R-:W2:Y:S03]  /*b9c0*/  LDSM.16.MT88.4 R104, [R196+0x5100] ;  /* 0x00510000c468783b */ /* 0x000ea60000004200 */
[----:B------:R-:W-:Y:S02]  /*b9d0*/  FADD.FTZ R239, R240, R239 ;  /* 0x000000eff0ef7221 */ /* 0x000fe40000010000 */
[----:B------:R-:W-:Y:S02]  /*b9e0*/  FADD.FTZ R237, R237, R236 ;  /* 0x000000eceded7221 */ /* 0x000fe40000010000 */
[C---:B-1----:R-:W-:Y:S04]  /*b9f0*/  HMMA.16816.F32.BF16 R68, R100.reuse, R108, R68 ;  /* 0x0000006c6444723c */ /* 0x042fe80000041844 */
[----:B------:R-:W-:Y:S02]  /*ba00*/  FADD.FTZ R134, R134, R239 ;  /* 0x000000ef86867221 */ /* 0x000fe40000010000 */
[----:B------:R-:W-:Y:S02]  /*ba10*/  FADD.FTZ R218, R238, R237 ;  /* 0x000000edeeda7221 */ /* 0x000fe40000010000 */
[C---:B------:R-:W-:Y:S01]  /*ba20*/  HMMA.16816.F32.BF16 R72, R100.reuse, R110, R72 ;  /* 0x0000006e6448723c */ /* 0x040fe20000041848 */
[----:B------:R-:W1:Y:S03]  /*ba30*/  LDSM.16.MT88.4 R108, [R198+0x1900] ;  /* 0x00190000c66c783b */ /* 0x000e660000004200 */
[----:B------:R-:W-:Y:S04]  /*ba40*/  FADD.FTZ R219, R133, R134 ;  /* 0x0000008685db7221 */ /* 0x000fe80000010000 */
[C---:B---3--:R-:W-:Y:S08]  /*ba50*/  HMMA.16816.F32.BF16 R76, R100.reuse, R112, R76 ;  /* 0x00000070644c723c */ /* 0x048ff0000004184c */
[C---:B------:R-:W-:Y:S08]  /*ba60*/  HMMA.16816.F32.BF16 R80, R100.reuse, R114, R80 ;  /* 0x000000726450723c */ /* 0x040ff00000041850 */
[C---:B----4-:R-:W-:Y:S08]  /*ba70*/  HMMA.16816.F32.BF16 R84, R100.reuse, R116, R84 ;  /* 0x000000746454723c */ /* 0x050ff00000041854 */
[C---:B------:R-:W-:Y:S08]  /*ba80*/  HMMA.16816.F32.BF16 R88, R100.reuse, R118, R88 ;  /* 0x000000766458723c */ /* 0x040ff00000041858 */
[C---:B--2---:R-:W-:Y:S08]  /*ba90*/  HMMA.16816.F32.BF16 R92, R100.reuse, R104, R92 ;  /* 0x00000068645c723c */ /* 0x044ff0000004185c */
[----:B------:R-:W-:Y:S08]  /*baa0*/  HMMA.16816.F32.BF16 R96, R100, R106, R96 ;  /* 0x0000006a6460723c */ /* 0x000ff00000041860 */
[C---:B------:R-:W-:Y:S01]  /*bab0*/  HMMA.16816.F32.BF16 R128, R136.reuse, R124, R4 ;  /* 0x0000007c8880723c */ /* 0x040fe20000041804 */
[----:B------:R-:W2:Y:S07]  /*bac0*/  LDSM.16.MT88.4 R4, [R198+0x5900] ;  /* 0x00590000c604783b */ /* 0x000eae0000004200 */
[C---:B------:R-:W-:Y:S01]  /*bad0*/  HMMA.16816.F32.BF16 R124, R136.reuse, R126, R8 ;  /* 0x0000007e887c723c */ /* 0x040fe20000041808 */
[----:B------:R-:W3:Y:S07]  /*bae0*/  LDSM.16.MT88.4 R8, [R197+0x5900] ;  /* 0x00590000c508783b */ /* 0x000eee0000004200 */
[C---:B-1----:R-:W-:Y:S01]  /*baf0*/  HMMA.16816.F32.BF16 R120, R136.reuse, R108, R12 ;  /* 0x0000006c8878723c */ /* 0x042fe2000004180c */
[----:B------:R-:W1:Y:S07]  /*bb00*/  LDSM.16.MT88.4 R12, [R196+0x5900] ;  /* 0x00590000c40c783b */ /* 0x000e6e0000004200 */
        /* <DEDUP_REMOVED lines=15> */
[C---:B--2---:R-:W-:Y:S08]  /*bc00*/  HMMA.16816.F32.BF16 R76, R136.reuse, R4, R76 ;  /* 0x00000004884c723c */ /* 0x044ff0000004184c */
[C---:B------:R-:W-:Y:S08]  /*bc10*/  HMMA.16816.F32.BF16 R80, R136.reuse, R6, R80 ;  /* 0x000000068850723c */ /* 0x040ff00000041850 */
[C---:B---3--:R-:W-:Y:S08]  /*bc20*/  HMMA.16816.F32.BF16 R84, R136.reuse, R8, R84 ;  /* 0x000000088854723c */ /* 0x048ff00000041854 */
[C---:B------:R-:W-:Y:S08]  /*bc30*/  HMMA.16816.F32.BF16 R88, R136.reuse, R10, R88 ;  /* 0x0000000a8858723c */ /* 0x040ff00000041858 */
[C---:B-1----:R-:W-:Y:S08]  /*bc40*/  HMMA.16816.F32.BF16 R92, R136.reuse, R12, R92 ;  /* 0x0000000c885c723c */ /* 0x042ff0000004185c */
[----:B------:R-:W-:Y:S01]  /*bc50*/  HMMA.16816.F32.BF16 R96, R136, R14, R96 ;  /* 0x0000000e8860723c */ /* 0x000fe20000041860 */
[----:B------:R-:W-:-:S07]  /*bc60*/  @P0 BRA `(.L_x_376) ;  /* 0xffffd32000000947 */ /* 0x000fce000383ffff */
.L_x_375:
[----:B------:R-:W-:-:S06]  /*bc70*/  UISETP.GE.AND UP0, UPT, UR13, UR8, UPT ;  /* 0x000000080d00728c */ /* 0x000fcc000bf06270 */
[----:B------:R-:W-:-:S13]  /*bc80*/  PLOP3.LUT P0, PT, PT, PT, UP0, 0x80, 0x0 ;  /* 0x000000000000781c */ /* 0x000fda0003f0f008 */
[----:B------:R-:W-:Y:S05]  /*bc90*/  @!P0 BRA `(.L_x_377) ;  /* 0x000038f000008947 */ /* 0x000fea0003800000 */
[----:B------:R-:W-:Y:S01]  /*bca0*/  IADD3 R220, P5, R208, 0x80, RZ ;  /* 0x00000080d0dc7810 */ /* 0x000fe20007fbe0ff */
[----:B------:R-:W-:Y:S01]  /*bcb0*/  ULDC.64 UR4, c[0x0][0x208] ;  /* 0x0000820000047ab9 */ /* 0x000fe20000000a00 */
[----:B------:R-:W-:Y:S01]  /*bcc0*/  IADD3 R181, P0, R210, 0x80, RZ ;  /* 0x00000080d2b57810 */ /* 0x000fe20007f1e0ff */
[----:B------:R-:W-:Y:S01]  /*bcd0*/  IMAD.MOV.U32 R2, RZ, RZ, R132 ;  /* 0x000000ffff027224 */ /* 0x000fe200078e0084 */
[----:B------:R-:W-:Y:S01]  /*bce0*/  IADD3 R222, P6, R208, 0x40, RZ ;  /* 0x00000040d0de7810 */ /* 0x000fe20007fde0ff */
[----:B------:R-:W-:Y:S01]  /*bcf0*/  IMAD.MOV.U32 R3, RZ, RZ, R0 ;  /* 0x000000ffff037224 */ /* 0x000fe200078e0000 */
[----:B------:R-:W-:Y:S01]  /*bd00*/  IADD3 R183, P4, R210, 0x40, RZ ;  /* 0x00000040d2b77810 */ /* 0x000fe20007f9e0ff */
[----:B------:R-:W-:Y:S01]  /*bd10*/  IMAD.X R221, RZ, RZ, R215, P5 ;  /* 0x000000ffffdd7224 */ /* 0x000fe200028e06d7 */
[----:B------:R-:W-:Y:S01]  /*bd20*/  IADD3.X R223, RZ, R215, RZ, P6, !PT ;  /* 0x000000d7ffdf7210 */ /* 0x000fe200037fe4ff */
[----:B------:R-:W-:Y:S01]  /*bd30*/  IMAD.X R180, RZ, RZ, R217, P0 ;  /* 0x000000ffffb47224 */ /* 0x000fe200000e06d9 */
[----:B------:R-:W-:Y:S01]  /*bd40*/  IADD3.X R182, RZ, R217, RZ, P4, !PT ;  /* 0x000000d9ffb67210 */ /* 0x000fe200027fe4ff */
[----:B------:R-:W-:Y:S01]  /*bd50*/  USHF.L.U64.HI UR19, UR4, 0x5, UR5 ;  /* 0x0000000504137899 */ /* 0x000fe20008010205 */
[----:B------:R-:W-:Y:S01]  /*bd60*/  MOV R214, R208 ;  /* 0x000000d000d67202 */ /* 0x000fe20000000f00 */
[----:B------:R-:W-:-:S03]  /*bd70*/  USHF.L.U32 UR18, UR4, 0x5, URZ ;  /* 0x0000000504127899 */ /* 0x000fc6000800063f */
[----:B------:R-:W-:Y:S02]  /*bd80*/  ULDC.64 UR4, c[0x0][0x1e0] ;  /* 0x0000780000047ab9 */ /* 0x000fe40000000a00 */
.L_x_386:
[----:B------:R-:W-:Y:S04]  /*bd90*/  DEPBAR.LE SB0, 0x0 ;  /* 0x000080000000791a */ /* 0x000fe80000000000 */
[----:B------:R-:W-:Y:S01]  /*bda0*/  BAR.SYNC.DEFER_BLOCKING 0x0 ;  /* 0x0000000000007b1d */ /* 0x000fe20000010000 */
[----:B------:R-:W-:Y:S01]  /*bdb0*/  USHF.R.S32.HI UR7, URZ, 0x1f, UR13 ;  /* 0x0000001f3f077899 */ /* 0x000fe2000801140d */
[----:B------:R-:W-:Y:S01]  /*bdc0*/  IMAD.U32 R13, RZ, RZ, UR13 ;  /* 0x0000000dff0d7e24 */ /* 0x000fe2000f8e00ff */
[----:B------:R-:W-:Y:S01]  /*bdd0*/  UIMAD UR6, UR9, UR13, URZ ;  /* 0x0000000d090672a4 */ /* 0x000fe2000f8e023f */
[----:B------:R-:W-:Y:S01]  /*bde0*/  IMAD.U32 R7, RZ, RZ, UR13 ;  /* 0x0000000dff077e24 */ /* 0x000fe2000f8e00ff */
[----:B------:R-:W-:Y:S01]  /*bdf0*/  UIMAD.WIDE.U32 UR20, UR13, UR10, UR18 ;  /* 0x0000000a0d1472a5 */ /* 0x000fe2000f8e0012 */
[----:B------:R-:W-:Y:S01]  /*be00*/  IMAD.WIDE.U32 R12, R13, UR10, R214 ;  /* 0x0000000a0d0c7c25 */ /* 0x000fe2000f8e00d6 */
[----:B------:R-:W-:Y:S02]  /*be10*/  UIMAD UR6, UR7, UR10, UR6 ;  /* 0x0000000a070672a4 */ /* 0x000fe4000f8e0206 */
[----:B------:R-:W-:Y:S01]  /*be20*/  UISETP.GT.AND UP3, UPT, UR13, UR8, UPT ;  /* 0x000000080d00728c */ /* 0x000fe2000bf64270 */
[----:B------:R-:W-:Y:S01]  /*be30*/  IMAD.WIDE.U32 R6, R7, UR10, R222 ;  /* 0x0000000a07067c25 */ /* 0x000fe2000f8e00de */
[----:B------:R-:W-:Y:S01]  /*be40*/  LEA R22, P4, R12, c[0x0][0x1f8], 0x1 ;  /* 0x00007e000c167a11 */ /* 0x000fe200078808ff */
[----:B------:R-:W-:Y:S01]  /*be50*/  UIADD3 UR7, UR6, UR21, URZ ;  /* 0x0000001506077290 */ /* 0x000fe2000fffe03f */
[----:B------:R-:W-:Y:S01]  /*be60*/  IADD3 R0, R13, UR6, RZ ;  /* 0x000000060d007c10 */ /* 0x000fe2000fffe0ff */
[----:B------:R-:W-:Y:S01]  /*be70*/  IMAD.U32 R15, RZ, RZ, UR13 ;  /* 0x0000000dff0f7e24 */ /* 0x000fe2000f8e00ff */
[----:B------:R-:W-:Y:S02]  /*be80*/  LEA R20, P0, R6, c[0x0][0x1f8], 0x1 ;  /* 0x00007e0006147a11 */ /* 0x000fe400078008ff */
[----:B------:R-:W-:Y:S01]  /*be90*/  LEA.HI.X R23, R12, c[0x0][0x1fc], R0, 0x1, P4 ;  /* 0x00007f000c177a11 */ /* 0x000fe200020f0c00 */
[----:B------:R-:W-:Y:S01]  /*bea0*/  IMAD.WIDE.U32 R14, R15, UR10, R220 ;  /* 0x0000000a0f0e7c25 */ /* 0x000fe2000f8e00dc */
[----:B------:R-:W-:Y:S02]  /*beb0*/  IADD3 R4, R7, UR6, RZ ;  /* 0x0000000607047c10 */ /* 0x000fe4000fffe0ff */
[----:B------:R-:W-:Y:S02]  /*bec0*/  IADD3 R5, P5, R208, UR20, RZ ;  /* 0x00000014d0057c10 */ /* 0x000fe4000ffbe0ff */
[----:B------:R-:W-:Y:S01]  /*bed0*/  IADD3 R7, P4, R222, UR20, RZ ;  /* 0x00000014de077c10 */ /* 0x000fe2000ff9e0ff */
[----:B------:R-:W-:Y:S01]  /*bee0*/  LDSM.16.M88.4 R32, [R206+0xc100] ;  /* 0x00c10000ce20783b */ /* 0x000fe20000000200 */
[----:B------:R-:W-:Y:S02]  /*bef0*/  LEA.HI.X R21, R6, c[0x0][0x1fc], R4, 0x1, P0 ;  /* 0x00007f0006157a11 */ /* 0x000fe400000f0c04 */
[----:B------:R-:W-:Y:S02]  /*bf00*/  IADD3.X R4, R215, UR7, RZ, P5, !PT ;  /* 0x00000007d7047c10 */ /* 0x000fe4000affe4ff */
[----:B------:R-:W-:Y:S02]  /*bf10*/  LEA R168, P5, R5, c[0x0][0x1f8], 0x1 ;  /* 0x00007e0005a87a11 */ /* 0x000fe400078a08ff */
[----:B------:R-:W1:Y:S01]  /*bf20*/  LDSM.16.M88.4 R8, [R205+0x6100] ;  /* 0x00610000cd08783b */ /* 0x000e620000000200 */
[----:B------:R-:W-:Y:S02]  /*bf30*/  IADD3.X R6, R223, UR7, RZ, P4, !PT ;  /* 0x00000007df067c10 */ /* 0x000fe4000a7fe4ff */
[----:B------:R-:W-:Y:S02]  /*bf40*/  LEA R166, P4, R7, c[0x0][0x1f8], 0x1 ;  /* 0x00007e0007a67a11 */ /* 0x000fe400078808ff */
[----:B------:R-:W-:Y:S02]  /*bf50*/  LEA.HI.X R169, R5, c[0x0][0x1fc], R4, 0x1, P5 ;  /* 0x00007f0005a97a11 */ /* 0x000fe400028f0c04 */
[----:B------:R-:W2:Y:S01]  /*bf60*/  LDSM.16.M88.4 R16, [R205+0x6900] ;  /* 0x00690000cd10783b */ /* 0x000ea20000000200 */
[----:B------:R-:W-:Y:S02]  /*bf70*/  LEA.HI.X R167, R7, c[0x0][0x1fc], R6, 0x1, P4 ;  /* 0x00007f0007a77a11 */ /* 0x000fe400020f0c06 */
[----:B------:R-:W-:Y:S02]  /*bf80*/  LEA R28, P6, R14, c[0x0][0x1f8], 0x1 ;  /* 0x00007e000e1c7a11 */ /* 0x000fe400078c08ff */
[----:B------:R-:W-:Y:S02]  /*bf90*/  IADD3 R13, P0, R220, UR20, RZ ;  /* 0x00000014dc0d7c10 */ /* 0x000fe4000ff1e0ff */
[----:B------:R-:W3:Y:S01]  /*bfa0*/  LDSM.16.M88.4 R24, [R205+0x7100] ;  /* 0x00710000cd18783b */ /* 0x000ee20000000200 */
[----:B------:R-:W-:Y:S02]  /*bfb0*/  IADD3 R0, R15, UR6, RZ ;  /* 0x000000060f007c10 */ /* 0x000fe4000fffe0ff */
[----:B------:R-:W-:Y:S01]  /*bfc0*/  IADD3.X R12, R221, UR7, RZ, P0, !PT ;  /* 0x00000007dd0c7c10 */ /* 0x000fe200087fe4ff */
[----:B------:R-:W-:Y:S01]  /*bfd0*/  @UP3 UIADD3 UR7, UR13, -0x1, URZ ;  /* 0xffffffff0d073890 */ /* 0x000fe2000fffe03f */
[C---:B------:R-:W-:Y:S02]  /*bfe0*/  LEA R164, P0, R13.reuse, c[0x0][0x1f8], 0x1 ;  /* 0x00007e000da47a11 */ /* 0x040fe400078008ff */
[----:B------:R-:W4:Y:S01]  /*bff0*/  LDSM.16.M88.4 R132, [R205+0x7900] ;  /* 0x00790000cd84783b */ /* 0x000f220000000200 */
[----:B------:R-:W-:Y:S01]  /*c000*/  LEA.HI.X R29, R14, c[0x0][0x1fc], R0, 0x1, P6 ;  /* 0x00007f000e1d7a11 */ /* 0x000fe200030f0c00 */
[----:B------:R-:W-:Y:S01]  /*c010*/  @UP3 USHF.R.S32.HI UR6, URZ, 0x1f, UR7 ;  /* 0x0000001f3f063899 */ /* 0x000fe20008011407 */
[----:B------:R-:W-:Y:S01]  /*c020*/  LEA.HI.X R165, R13, c[0x0][0x1fc], R12, 0x1, P0 ;  /* 0x00007f000da57a11 */ /* 0x000fe200000f0c0c */
[----:B------:R-:W-:Y:S01]  /*c030*/  @UP3 UIMAD.WIDE.U32 UR20, UR7, UR4, URZ ;  /* 0x00000004071432a5 */ /* 0x000fe2000f8e003f */
[----:B------:R-:W-:Y:S01]  /*c040*/  PLOP3.LUT P0, PT, PT, PT, UP3, 0x80, 0x0 ;  /* 0x000000000000781c */ /* 0x000fe20003f0f038 */
[----:B------:R-:W-:Y:S01]  /*c050*/  @UP3 UIMAD UR6, UR6, UR4, URZ ;  /* 0x00000004060632a4 */ /* 0x000fe2000f8e023f */
[----:B------:R-:W-:Y:S01]  /*c060*/  LDSM.16.M88.4 R136, [R202+0xc100] ;  /* 0x00c10000ca88783b */ /* 0x000fe20000000200 */
[----:B------:R-:W-:Y:S02]  /*c070*/  PLOP3.LUT P5, PT, PT, PT, UP2, 0x80, 0x0 ;  /* 0x000000000000781c */ /* 0x000fe40003faf028 */
[----:B------:R-:W-:Y:S01]  /*c080*/  PLOP3.LUT P4, PT, PT, PT, UP2, 0x80, 0x0 ;  /* 0x000000000000781c */ /* 0x000fe20003f8f028 */
[----:B------:R-:W-:Y:S02]  /*c090*/  @UP3 UIMAD UR6, UR7, UR5, UR6 ;  /* 0x00000005070632a4 */ /* 0x000fe4000f8e0206 */
[----:B------:R-:W-:Y:S01]  /*c0a0*/  @UP3 USHF.L.U32 UR7, UR20, 0x6, URZ ;  /* 0x0000000614073899 */ /* 0x000fe2000800063f */
[----:B------:R-:W5:Y:S01]  /*c0b0*/  LDSM.16.M88.4 R140, [R204] ;  /* 0x00000000cc8c783b */ /* 0x000f620000000200 */
[----:B------:R-:W-:Y:S01]  /*c0c0*/  @UP3 UIADD3 UR6, UR21, UR6, URZ ;  /* 0x0000000615063290 */ /* 0x000fe2000fffe03f */
[C---:B-1----:R-:W-:Y:S03]  /*c0d0*/  HMMA.16816.F32.BF16 R4, R32.reuse, R8, RZ ;  /* 0x000000082004723c */ /* 0x042fe600000418ff */
[----:B------:R-:W-:Y:S02]  /*c0e0*/  @UP3 USHF.L.U64.HI UR6, UR20, 0x6, UR6 ;  /* 0x0000000614063899 */ /* 0x000fe40008010206 */
[----:B------:R-:W1:Y:S03]  /*c0f0*/  LDSM.16.M88.4 R144, [R195] ;  /* 0x00000000c390783b */ /* 0x000e660000000200 */
[C---:B------:R-:W-:Y:S04]  /*c100*/  HMMA.16816.F32.BF16 R8, R32.reuse, R10, RZ ;  /* 0x0000000a2008723c */ /* 0x040fe800000418ff */
[----:B------:R-:W1:Y:S04]  /*c110*/  LDSM.16.M88.4 R148, [R194] ;  /* 0x00000000c294783b */ /* 0x000e680000000200 */
[C---:B--2---:R-:W-:Y:S03]  /*c120*/  HMMA.16816.F32.BF16 R12, R32.reuse, R16, RZ ;  /* 0x00000010200c723c */ /* 0x044fe600000418ff */
[----:B------:R-:W2:Y:S05]  /*c130*/  LDSM.16.M88.4 R152, [R193] ;  /* 0x00000000c198783b */ /* 0x000eaa0000000200 */
[C---:B------:R-:W-:Y:S02]  /*c140*/  HMMA.16816.F32.BF16 R16, R32.reuse, R18, RZ ;  /* 0x000000122010723c */ /* 0x040fe400000418ff */
[----:B------:R-:W-:Y:S01]  /*c150*/  @!PT LDS RZ, [RZ] ;  /* 0x00000000fffff984 */ /* 0x000fe20000000800 */
[----:B------:R-:W-:Y:S01]  /*c160*/  @!PT LDS RZ, [RZ] ;  /* 0x00000000fffff984 */ /* 0x000fe20000000800 */
[----:B------:R-:W-:Y:S01]  /*c170*/  @!PT LDS RZ, [RZ] ;  /* 0x00000000fffff984 */ /* 0x000fe20000000800 */
[----:B------:R3:W-:Y:S07]  /*c180*/  LDGSTS.E.BYPASS.LTC128B.128 [R207+0x100], [R22.64], !P3 ;  /* 0x0010000016cf7fae */ /* 0x0007ee000d901d50 */
[----:B------:R3:W-:Y:S07]  /*c190*/  LDGSTS.E.BYPASS.LTC128B.128 [R207+0x2100], [R20.64], !P2 ;  /* 0x0210000014cf7fae */ /* 0x0007ee000d101d50 */
[----:B------:R4:W-:Y:S07]  /*c1a0*/  LDGSTS.E.BYPASS.LTC128B.128 [R207+0x4100], [R28.64], !P1 ;  /* 0x041000001ccf7fae */ /* 0x0009ee000c901d50 */
[----:B------:R1:W-:Y:S07]  /*c1b0*/  LDGSTS.E.BYPASS.LTC128B.128 [R207+0x1100], [R168.64], !P3 ;  /* 0x01100000a8cf7fae */ /* 0x0003ee000d901d50 */
[----:B------:R1:W-:Y:S01]  /*c1c0*/  LDGSTS.E.BYPASS.LTC128B.128 [R207+0x3100], [R166.64], !P2 ;  /* 0x03100000a6cf7fae */ /* 0x0003e2000d101d50 */
[C---:B---3--:R-:W-:Y:S06]  /*c1d0*/  HMMA.16816.F32.BF16 R20, R32.reuse, R24, RZ ;  /* 0x000000182014723c */ /* 0x048fec00000418ff */
[----:B------:R1:W-:Y:S02]  /*c1e0*/  LDGSTS.E.BYPASS.LTC128B.128 [R207+0x5100], [R164.64], !P1 ;  /* 0x05100000a4cf7fae */ /* 0x0003e4000c901d50 */
[C---:B------:R-:W-:Y:S05]  /*c1f0*/  HMMA.16816.F32.BF16 R24, R32.reuse, R26, RZ ;  /* 0x0000001a2018723c */ /* 0x040fea00000418ff */
[----:B------:R-:W-:Y:S03]  /*c200*/  LDSM.16.M88.4 R156, [R201+0xc100] ;  /* 0x00c10000c99c783b */ /* 0x000fe60000000200 */
[C---:B----4-:R-:W-:Y:S04]  /*c210*/  HMMA.16816.F32.BF16 R28, R32.reuse, R132, RZ ;  /* 0x00000084201c723c */ /* 0x050fe800000418ff */
[----:B------:R-:W0:Y:S04]  /*c220*/  LDGDEPBAR ;  /* 0x00000000000079af */ /* 0x000e280000000000 */
[----:B------:R-:W-:Y:S03]  /*c230*/  HMMA.16816.F32.BF16 R32, R32, R134, RZ ;  /* 0x000000862020723c */ /* 0x000fe600000418ff */
[----:B------:R-:W3:Y:S05]  /*c240*/  LDSM.16.M88.4 R160, [R200+0x6100] ;  /* 0x00610000c8a0783b */ /* 0x000eea0000000200 */
[C---:B-----5:R-:W-:Y:S02]  /*c250*/  HMMA.16816.F32.BF16 R4, R136.reuse, R140, R4 ;  /* 0x0000008c8804723c */ /* 0x060fe40000041804 */
[----:B------:R-:W4:Y:S06]  /*c260*/  LDSM.16.M88.4 R132, [R200+0x6900] ;  /* 0x00690000c884783b */ /* 0x000f2c0000000200 */
[C---:B------:R-:W-:Y:S01]  /*c270*/  HMMA.16816.F32.BF16 R8, R136.reuse, R142, R8 ;  /* 0x0000008e8808723c */ /* 0x040fe20000041808 */
[----:B-1----:R-:W1:Y:S07]  /*c280*/  LDSM.16.M88.4 R164, [R200+0x7100] ;  /* 0x00710000c8a4783b */ /* 0x002e6e0000000200 */
[C---:B------:R-:W-:Y:S01]  /*c290*/  HMMA.16816.F32.BF16 R12, R136.reuse, R144, R12 ;  /* 0x00000090880c723c */ /* 0x040fe2000004180c */
[----:B------:R-:W5:Y:S07]  /*c2a0*/  LDSM.16.M88.4 R168, [R200+0x7900] ;  /* 0x00790000c8a8783b */ /* 0x000f6e0000000200 */
[C---:B------:R-:W-:Y:S01]  /*c2b0*/  HMMA.16816.F32.BF16 R16, R136.reuse, R146, R16 ;  /* 0x000000928810723c */ /* 0x040fe20000041810 */
[----:B------:R-:W-:Y:S07]  /*c2c0*/  LDSM.16.M88.4 R172, [R199+0xc100] ;  /* 0x00c10000c7ac783b */ /* 0x000fee0000000200 */
[C---:B------:R-:W-:Y:S01]  /*c2d0*/  HMMA.16816.F32.BF16 R20, R136.reuse, R148, R20 ;  /* 0x000000948814723c */ /* 0x040fe20000041814 */
[----:B------:R-:W1:Y:S07]  /*c2e0*/  LDSM.16.M88.4 R176, [R192] ;  /* 0x00000000c0b0783b */ /* 0x000e6e0000000200 */
[C---:B------:R-:W-:Y:S01]  /*c2f0*/  HMMA.16816.F32.BF16 R24, R136.reuse, R150, R24 ;  /* 0x000000968818723c */ /* 0x040fe20000041818 */
[----:B------:R-:W-:Y:S07]  /*c300*/  LDSM.16.M88.4 R140, [R192+0x1000] ;  /* 0x00100000c08c783b */ /* 0x000fee0000000200 */
[C---:B--2---:R-:W-:Y:S01]  /*c310*/  HMMA.16816.F32.BF16 R28, R136.reuse, R152, R28 ;  /* 0x00000098881c723c */ /* 0x044fe2000004181c */
[----:B------:R-:W-:Y:S07]  /*c320*/  LDSM.16.M88.4 R144, [R192+0x1800] ;  /* 0x00180000c090783b */ /* 0x000fee0000000200 */
[----:B------:R-:W-:Y:S01]  /*c330*/  HMMA.16816.F32.BF16 R32, R136, R154, R32 ;  /* 0x0000009a8820723c */ /* 0x000fe20000041820 */
[----:B------:R-:W2:Y:S07]  /*c340*/  LDSM.16.M88.4 R136, [R192+0x800] ;  /* 0x00080000c088783b */ /* 0x000eae0000000200 */
[C---:B---3--:R-:W-:Y:S01]  /*c350*/  HMMA.16816.F32.BF16 R4, R156.reuse, R160, R4 ;  /* 0x000000a09c04723c */ /* 0x048fe20000041804 */
[----:B------:R-:W-:Y:S07]  /*c360*/  LDSM.16.M88.4 R148, [R206+0x10100] ;  /* 0x01010000ce94783b */ /* 0x000fee0000000200 */
[C---:B------:R-:W-:Y:S01]  /*c370*/  HMMA.16816.F32.BF16 R8, R156.reuse, R162, R8 ;  /* 0x000000a29c08723c */ /* 0x040fe20000041808 */
[----:B------:R-:W3:Y:S07]  /*c380*/  LDSM.16.M88.4 R152, [R205+0x8100] ;  /* 0x00810000cd98783b */ /* 0x000eee0000000200 */
[C---:B----4-:R-:W-:Y:S01]  /*c390*/  HMMA.16816.F32.BF16 R12, R156.reuse, R132, R12 ;  /* 0x000000849c0c723c */ /* 0x050fe2000004180c */
[----:B------:R-:W-:Y:S07]  /*c3a0*/  LDSM.16.M88.4 R160, [R205+0x9900] ;  /* 0x00990000cda0783b */ /* 0x000fee0000000200 */
[C---:B------:R-:W-:Y:S01]  /*c3b0*/  HMMA.16816.F32.BF16 R16, R156.reuse, R134, R16 ;  /* 0x000000869c10723c */ /* 0x040fe20000041810 */
[----:B------:R-:W4:Y:S07]  /*c3c0*/  LDSM.16.M88.4 R132, [R205+0x8900] ;  /* 0x00890000cd84783b */ /* 0x000f2e0000000200 */
[C---:B-1----:R-:W-:Y:S08]  /*c3d0*/  HMMA.16816.F32.BF16 R20, R156.reuse, R164, R20 ;  /* 0x000000a49c14723c */ /* 0x042ff00000041814 */
[C---:B------:R-:W-:Y:S01]  /*c3e0*/  HMMA.16816.F32.BF16 R24, R156.reuse, R166, R24 ;  /* 0x000000a69c18723c */ /* 0x040fe20000041818 */
[----:B------:R-:W-:Y:S07]  /*c3f0*/  LDSM.16.M88.4 R164, [R202+0x10100] ;  /* 0x01010000caa4783b */ /* 0x000fee0000000200 */
[C---:B-----5:R-:W-:Y:S08]  /*c400*/  HMMA.16816.F32.BF16 R28, R156.reuse, R168, R28 ;  /* 0x000000a89c1c723c */ /* 0x060ff0000004181c */
[----:B------:R-:W-:Y:S01]  /*c410*/  HMMA.16816.F32.BF16 R32, R156, R170, R32 ;  /* 0x000000aa9c20723c */ /* 0x000fe20000041820 */
[----:B------:R-:W1:Y:S07]  /*c420*/  LDSM.16.M88.4 R156, [R205+0x9100] ;  /* 0x00910000cd9c783b */ /* 0x000e6e0000000200 */
[C---:B------:R-:W-:Y:S01]  /*c430*/  HMMA.16816.F32.BF16 R4, R172.reuse, R176, R4 ;  /* 0x000000b0ac04723c */ /* 0x040fe20000041804 */
[----:B------:R-:W5:Y:S07]  /*c440*/  LDSM.16.M88.4 R168, [R191] ;  /* 0x00000000bfa8783b */ /* 0x000f6e0000000200 */
        /* <DEDUP_REMOVED lines=11> */
[C---:B---3--:R-:W-:Y:S01]  /*c500*/  HMMA.16816.F32.BF16 R4, R148.reuse, R152, R4 ;  /* 0x000000989404723c */ /* 0x048fe20000041804 */
[----:B------:R-:W3:Y:S07]  /*c510*/  LDSM.16.M88.4 R172, [R201+0x10100] ;  /* 0x01010000c9ac783b */ /* 0x000eee0000000200 */
[C---:B------:R-:W-:Y:S01]  /*c520*/  HMMA.16816.F32.BF16 R8, R148.reuse, R154, R8 ;  /* 0x0000009a9408723c */ /* 0x040fe20000041808 */
[----:B------:R-:W-:Y:S07]  /*c530*/  LDSM.16.M88.4 R152, [R200+0x9900] ;  /* 0x00990000c898783b */ /* 0x000fee0000000200 */
[C---:B----4-:R-:W-:Y:S08]  /*c540*/  HMMA.16816.F32.BF16 R12, R148.reuse, R132, R12 ;  /* 0x00000084940c723c */ /* 0x050ff0000004180c */
[C---:B------:R-:W-:Y:S01]  /*c550*/  HMMA.16816.F32.BF16 R16, R148.reuse, R134, R16 ;  /* 0x000000869410723c */ /* 0x040fe20000041810 */
[----:B------:R-:W4:Y:S07]  /*c560*/  LDSM.16.M88.4 R132, [R200+0x8900] ;  /* 0x00890000c884783b */ /* 0x000f2e0000000200 */
[C---:B-1----:R-:W-:Y:S08]  /*c570*/  HMMA.16816.F32.BF16 R20, R148.reuse, R156, R20 ;  /* 0x0000009c9414723c */ /* 0x042ff00000041814 */
[C---:B------:R-:W-:Y:S01]  /*c580*/  HMMA.16816.F32.BF16 R24, R148.reuse, R158, R24 ;  /* 0x0000009e9418723c */ /* 0x040fe20000041818 */
[----:B------:R-:W-:Y:S07]  /*c590*/  LDSM.16.M88.4 R156, [R199+0x10100] ;  /* 0x01010000c79c783b */ /* 0x000fee0000000200 */
[C---:B------:R-:W-:Y:S08]  /*c5a0*/  HMMA.16816.F32.BF16 R28, R148.reuse, R160, R28 ;  /* 0x000000a0941c723c */ /* 0x040ff0000004181c */
[----:B------:R-:W-:Y:S01]  /*c5b0*/  HMMA.16816.F32.BF16 R32, R148, R162, R32 ;  /* 0x000000a29420723c */ /* 0x000fe20000041820 */
[----:B------:R-:W1:Y:S07]  /*c5c0*/  LDSM.16.M88.4 R148, [R200+0x9100] ;  /* 0x00910000c894783b */ /* 0x000e6e0000000200 */
[C---:B-----5:R-:W-:Y:S01]  /*c5d0*/  HMMA.16816.F32.BF16 R4, R164.reuse, R168, R4 ;  /* 0x000000a8a404723c */ /* 0x060fe20000041804 */
[----:B------:R-:W5:Y:S07]  /*c5e0*/  LDSM.16.M88.4 R160, [R192+0x2000] ;  /* 0x00200000c0a0783b */ /* 0x000f6e0000000200 */
        /* <DEDUP_REMOVED lines=11> */
[C---:B---3--:R-:W-:Y:S01]  /*c6a0*/  HMMA.16816.F32.BF16 R4, R172.reuse, R176, R4 ;  /* 0x000000b0ac04723c */ /* 0x048fe20000041804 */
[----:B------:R-:W3:Y:S07]  /*c6b0*/  LDSM.16.M88.4 R164, [R206+0x14100] ;  /* 0x01410000cea4783b */ /* 0x000eee0000000200 */
[C---:B------:R-:W-:Y:S01]  /*c6c0*/  HMMA.16816.F32.BF16 R8, R172.reuse, R178, R8 ;  /* 0x000000b2ac08723c */ /* 0x040fe20000041808 */
[----:B------:R-:W-:Y:S07]  /*c6d0*/  LDSM.16.M88.4 R176, [R187] ;  /* 0x00000000bbb0783b */ /* 0x000fee0000000200 */
[C---:B----4-:R-:W-:Y:S08]  /*c6e0*/  HMMA.16816.F32.BF16 R12, R172.reuse, R132, R12 ;  /* 0x00000084ac0c723c */ /* 0x050ff0000004180c */
[C---:B------:R-:W-:Y:S01]  /*c6f0*/  HMMA.16816.F32.BF16 R16, R172.reuse, R134, R16 ;  /* 0x00000086ac10723c */ /* 0x040fe20000041810 */
[----:B------:R-:W4:Y:S07]  /*c700*/  LDSM.16.M88.4 R132, [R205+0xa900] ;  /* 0x00a90000cd84783b */ /* 0x000f2e0000000200 */
[C---:B-1----:R-:W-:Y:S08]  /*c710*/  HMMA.16816.F32.BF16 R20, R172.reuse, R148, R20 ;  /* 0x00000094ac14723c */ /* 0x042ff00000041814 */
[C---:B------:R-:W-:Y:S01]  /*c720*/  HMMA.16816.F32.BF16 R24, R172.reuse, R150, R24 ;  /* 0x00000096ac18723c */ /* 0x040fe20000041818 */
[----:B------:R-:W1:Y:S07]  /*c730*/  LDSM.16.M88.4 R148, [R205+0xb100] ;  /* 0x00b10000cd94783b */ /* 0x000e6e0000000200 */
        /* <DEDUP_REMOVED lines=29> */
[----:B------:R-:W1:Y:S01]  /*c910*/  LDSM.16.M88.4 R164, [R199+0x14100] ;  /* 0x01410000c7a4783b */ /* 0x000e620000000200 */
[C---:B-----5:R-:W-:Y:S08]  /*c920*/  HMMA.16816.F32.BF16 R4, R172.reuse, R176, R4 ;  /* 0x000000b0ac04723c */ /* 0x060ff00000041804 */
[C---:B------:R-:W-:Y:S08]  /*c930*/  HMMA.16816.F32.BF16 R8, R172.reuse, R178, R8 ;  /* 0x000000b2ac08723c */ /* 0x040ff00000041808 */
[C---:B--2---:R-:W-:Y:S08]  /*c940*/  HMMA.16816.F32.BF16 R12, R172.reuse, R136, R12 ;  /* 0x00000088ac0c723c */ /* 0x044ff0000004180c */
[C---:B------:R-:W-:Y:S08]  /*c950*/  HMMA.16816.F32.BF16 R16, R172.reuse, R138, R16 ;  /* 0x0000008aac10723c */ /* 0x040ff00000041810 */
[C---:B------:R-:W-:Y:S08]  /*c960*/  HMMA.16816.F32.BF16 R20, R172.reuse, R140, R20 ;  /* 0x0000008cac14723c */ /* 0x040ff00000041814 */
[C---:B------:R-:W-:Y:S08]  /*c970*/  HMMA.16816.F32.BF16 R24, R172.reuse, R142, R24 ;  /* 0x0000008eac18723c */ /* 0x040ff00000041818 */
[C---:B------:R-:W-:Y:S08]  /*c980*/  HMMA.16816.F32.BF16 R28, R172.reuse, R144, R28 ;  /* 0x00000090ac1c723c */ /* 0x040ff0000004181c */
[----:B------:R-:W-:Y:S08]  /*c990*/  HMMA.16816.F32.BF16 R32, R172, R146, R32 ;  /* 0x00000092ac20723c */ /* 0x000ff00000041820 */
[C---:B---3--:R-:W-:Y:S08]  /*c9a0*/  HMMA.16816.F32.BF16 R4, R156.reuse, R160, R4 ;  /* 0x000000a09c04723c */ /* 0x048ff00000041804 */
[C---:B------:R-:W-:Y:S08]  /*c9b0*/  HMMA.16816.F32.BF16 R8, R156.reuse, R162, R8 ;  /* 0x000000a29c08723c */ /* 0x040ff00000041808 */
[C---:B----4-:R-:W-:Y:S08]  /*c9c0*/  HMMA.16816.F32.BF16 R12, R156.reuse, R132, R12 ;  /* 0x000000849c0c723c */ /* 0x050ff0000004180c */
        /* <DEDUP_REMOVED lines=9> */
[----:B------:R-:W-:Y:S01]  /*ca60*/  FMUL.FTZ R137, R4, c[0x0][0x320] ;  /* 0x0000c80004897a20 */ /* 0x000fe20000410000 */
[C---:B------:R-:W-:Y:S03]  /*ca70*/  HMMA.16816.F32.BF16 R16, R164.reuse, R134, R16 ;  /* 0x00000086a410723c */ /* 0x040fe60000041810 */
[----:B------:R-:W-:Y:S02]  /*ca80*/  FMUL.FTZ R138, R5, c[0x0][0x320] ;  /* 0x0000c800058a7a20 */ /* 0x000fe40000410000 */
[----:B------:R-:W1:Y:S01]  /*ca90*/  MUFU.TANH R137, R137 ;  /* 0x0000008900897308 */ /* 0x000e620000002400 */
[----:B------:R-:W-:Y:S02]  /*caa0*/  FMUL.FTZ R0, R6, c[0x0][0x320] ;  /* 0x0000c80006007a20 */ /* 0x000fe40000410000 */
[----:B------:R-:W-:Y:S02]  /*cab0*/  FMUL.FTZ R136, R7, c[0x0][0x320] ;  /* 0x0000c80007887a20 */ /* 0x000fe40000410000 */
[----:B------:R-:W2:Y:S02]  /*cac0*/  LDSM.16.M88.4 R4, [R192+0x5000] ;  /* 0x00500000c004783b */ /* 0x000ea40000000200 */
[----:B------:R-:W-:Y:S02]  /*cad0*/  FMUL.FTZ R9, R9, c[0x0][0x320] ;  /* 0x0000c80009097a20 */ /* 0x000fe40000410000 */
[----:B------:R-:W-:Y:S01]  /*cae0*/  FMUL.FTZ R10, R10, c[0x0][0x320] ;  /* 0x0000c8000a0a7a20 */ /* 0x000fe20000410000 */
[----:B------:R-:W3:Y:S01]  /*caf0*/  MUFU.TANH R138, R138 ;  /* 0x0000008a008a7308 */ /* 0x000ee20000002400 */
[----:B------:R-:W-:Y:S02]  /*cb00*/  FMUL.FTZ R11, R11, c[0x0][0x320] ;  /* 0x0000c8000b0b7a20 */ /* 0x000fe40000410000 */
[----:B------:R-:W-:Y:S02]  /*cb10*/  FMUL.FTZ R139, R8, c[0x0][0x320] ;  /* 0x0000c800088b7a20 */ /* 0x000fe40000410000 */
[----:B------:R-:W-:Y:S02]  /*cb20*/  FMUL.FTZ R8, R12, c[0x0][0x320] ;  /* 0x0000c8000c087a20 */ /* 0x000fe40000410000 */
[----:B------:R-:W-:Y:S02]  /*cb30*/  FMUL.FTZ R14, R14, c[0x0][0x320] ;  /* 0x0000c8000e0e7a20 */ /* 0x000fe40000410000 */
[----:B------:R-:W-:Y:S01]  /*cb40*/  FMUL.FTZ R15, R15, c[0x0][0x320] ;  /* 0x0000c8000f0f7a20 */ /* 0x000fe20000410000 */
[----:B------:R-:W4:Y:S01]  /*cb50*/  MUFU.TANH R140, R9 ;  /* 0x00000009008c7308 */ /* 0x000f220000002400 */
[----:B------:R-:W-:Y:S02]  /*cb60*/  FMUL.FTZ R142, R16, c[0x0][0x320] ;  /* 0x0000c800108e7a20 */ /* 0x000fe40000410000 */
[----:B------:R-:W-:Y:S02]  /*cb70*/  FMUL.FTZ R18, R18, c[0x0][0x320] ;  /* 0x0000c80012127a20 */ /* 0x000fe40000410000 */
[----:B------:R-:W-:Y:S02]  /*cb80*/  FMUL.FTZ R19, R19, c[0x0][0x320] ;  /* 0x0000c80013137a20 */ /* 0x000fe40000410000 */
[----:B------:R-:W-:Y:S02]  /*cb90*/  FMUL.FTZ R162, R13, c[0x0][0x320] ;  /* 0x0000c8000da27a20 */ /* 0x000fe40000410000 */
[----:B------:R-:W-:Y:S01]  /*cba0*/  FMUL.FTZ R13, R17, c[0x0][0x320] ;  /* 0x0000c800110d7a20 */ /* 0x000fe20000410000 */
[----:B------:R-:W1:Y:S10]  /*cbb0*/  MUFU.TANH R132, R10 ;  /* 0x0000000a00847308 */ /* 0x000e740000002400 */
[----:B------:R-:W1:Y:S01]  /*cbc0*/  MUFU.TANH R133, R11 ;  /* 0x0000000b00857308 */ /* 0x000e620000002400 */
[C---:B--2---:R-:W-:Y:S09]  /*cbd0*/  HMMA.16816.F32.BF16 R20, R164.reuse, R4, R20 ;  /* 0x00000004a414723c */ /* 0x044ff20000041814 */
[----:B------:R2:W1:Y:S03]  /*cbe0*/  MUFU.TANH R12, R8 ;  /* 0x00000008000c7308 */ /* 0x0004660000002400 */
[----:B------:R-:W-:Y:S01]  /*cbf0*/  @P5 IMAD.HI.U32 R4, R212, c[0x0][0x2c8], RZ ;  /* 0x0000b200d4045a27 */ /* 0x000fe200078e00ff */
[C---:B------:R-:W-:Y:S03]  /*cc00*/  HMMA.16816.F32.BF16 R24, R164.reuse, R6, R24 ;  /* 0x00000006a418723c */ /* 0x040fe60000041818 */
[----:B------:R-:W-:Y:S01]  /*cc10*/  IMAD.MOV.U32 R5, RZ, RZ, R212 ;  /* 0x000000ffff057224 */ /* 0x000fe200078e00d4 */
[----:B------:R-:W-:Y:S02]  /*cc20*/  @P4 SHF.R.U32.HI R5, RZ, c[0x0][0x2cc], R4 ;  /* 0x0000b300ff054a19 */ /* 0x000fe40000011604 */
[----:B------:R5:W1:Y:S01]  /*cc30*/  MUFU.TANH R163, R14 ;  /* 0x0000000e00a37308 */ /* 0x000a620000002400 */
[----:B------:R-:W-:Y:S05]  /*cc40*/  @P0 IADD3 R4, P4, R210, UR7, RZ ;  /* 0x00000007d2040c10 */ /* 0x000fea000ff9e0ff */
[----:B------:R-:W-:Y:S02]  /*cc50*/  @P0 LEA R16, P6, R4, c[0x0][0x1c8], 0x1 ;  /* 0x0000720004100a11 */ /* 0x000fe400078c08ff */
[----:B------:R-:W-:Y:S01]  /*cc60*/  @P0 IADD3 R6, P5, R183, UR7, RZ ;  /* 0x00000007b7060c10 */ /* 0x000fe2000ffbe0ff */
[----:B------:R-:W-:Y:S01]  /*cc70*/  FMUL.FTZ R22, R22, c[0x0][0x320] ;  /* 0x0000c80016167a20 */ /* 0x000fe20000410000 */
[----:B------:R1:W1:Y:S01]  /*cc80*/  MUFU.TANH R161, R15 ;  /* 0x0000000f00a17308 */ /* 0x0002620000002400 */
[----:B------:R-:W-:Y:S01]  /*cc90*/  FMUL.FTZ R23, R23, c[0x0][0x320] ;  /* 0x0000c80017177a20 */ /* 0x000fe20000410000 */
[----:B------:R-:W-:Y:S01]  /*cca0*/  @P0 IADD3.X R7, R182, UR6, RZ, P5, !PT ;  /* 0x00000006b6070c10 */ /* 0x000fe2000affe4ff */
[----:B------:R-:W-:Y:S01]  /*ccb0*/  FMUL.FTZ R160, R20, c[0x0][0x320] ;  /* 0x0000c80014a07a20 */ /* 0x000fe20000410000 */
[----:B--2---:R-:W2:Y:S01]  /*ccc0*/  LDSM.16.M88.4 R8, [R192+0x5800] ;  /* 0x00580000c008783b */ /* 0x004ea20000000200 */
[----:B------:R-:W-:Y:S04]  /*ccd0*/  DEPBAR.LE SB0, 0x0 ;  /* 0x000080000000791a */ /* 0x000fe80000000000 */
[----:B------:R-:W-:Y:S01]  /*cce0*/  FMUL.FTZ R25, R25, c[0x0][0x320] ;  /* 0x0000c80019197a20 */ /* 0x000fe20000410000 */
[----:B------:R1:W1:Y:S01]  /*ccf0*/  MUFU.TANH R159, R22 ;  /* 0x00000016009f7308 */ /* 0x0002620000002400 */
[----:B------:R-:W-:Y:S01]  /*cd00*/  BAR.SYNC.DEFER_BLOCKING 0x0 ;  /* 0x0000000000007b1d */ /* 0x000fe20000010000 */
[----:B------:R-:W-:Y:S02]  /*cd10*/  FMUL.FTZ R156, R24, c[0x0][0x320] ;  /* 0x0000c800189c7a20 */ /* 0x000fe40000410000 */
[----:B------:R-:W-:Y:S02]  /*cd20*/  FMUL.FTZ R158, R21, c[0x0][0x320] ;  /* 0x0000c800159e7a20 */ /* 0x000fe40000410000 */
[----:B------:R-:W-:Y:S02]  /*cd30*/  FMUL.FTZ R26, R26, c[0x0][0x320] ;  /* 0x0000c8001a1a7a20 */ /* 0x000fe40000410000 */
[----:B------:R-:W-:Y:S02]  /*cd40*/  FMUL.FTZ R27, R27, c[0x0][0x320] ;  /* 0x0000c8001b1b7a20 */ /* 0x000fe40000410000 */
[----:B------:R1:W1:Y:S10]  /*cd50*/  MUFU.TANH R157, R23 ;  /* 0x00000017009d7308 */ /* 0x0002740000002400 */
[----:B------:R1:W1:Y:S10]  /*cd60*/  MUFU.TANH R154, R25 ;  /* 0x00000019009a7308 */ /* 0x0002740000002400 */
[----:B------:R1:W1:Y:S01]  /*cd70*/  MUFU.TANH R143, R18 ;  /* 0x00000012008f7308 */ /* 0x0002620000002400 */
[C---:B--2---:R-:W-:Y:S09]  /*cd80*/  HMMA.16816.F32.BF16 R28, R164.reuse, R8, R28 ;  /* 0x00000008a41c723c */ /* 0x044ff2000004181c */
[----:B------:R2:W2:Y:S03]  /*cd90*/  MUFU.TANH R141, R19 ;  /* 0x00000013008d7308 */ /* 0x0004a60000002400 */
[----:B------:R-:W-:Y:S01]  /*cda0*/  @P0 IADD3.X R9, R217, UR6, RZ, P4, !PT ;  /* 0x00000006d9090c10 */ /* 0x000fe2000a7fe4ff */
[----:B------:R-:W-:Y:S03]  /*cdb0*/  HMMA.16816.F32.BF16 R32, R164, R10, R32 ;  /* 0x0000000aa420723c */ /* 0x000fe60000041820 */
[----:B------:R-:W-:Y:S02]  /*cdc0*/  @P0 LEA.HI.X R17, R4, c[0x0][0x1cc], R9, 0x1, P6 ;  /* 0x0000730004110a11 */ /* 0x000fe400030f0c09 */
[C---:B-----5:R-:W-:Y:S01]  /*cdd0*/  @P0 LEA R14, P4, R6.reuse, c[0x0][0x1c8], 0x1 ;  /* 0x00007200060e0a11 */ /* 0x060fe200078808ff */
[----:B------:R-:W2:Y:S02]  /*cde0*/  MUFU.TANH R0, R0 ;  /* 0x0000000000007308 */ /* 0x000ea40000002400 */
[----:B------:R-:W-:Y:S01]  /*cdf0*/  @!PT LDS RZ, [RZ] ;  /* 0x00000000fffff984 */ /* 0x000fe20000000800 */
[----:B------:R-:W-:Y:S01]  /*ce00*/  @!PT LDS RZ, [RZ] ;  /* 0x00000000fffff984 */ /* 0x000fe20000000800 */
[----:B------:R-:W-:Y:S01]  /*ce10*/  @!PT LDS RZ, [RZ] ;  /* 0x00000000fffff984 */ /* 0x000fe20000000800 */
[----:B------:R2:W-:Y:S01]  /*ce20*/  @P0 LDGSTS.E.BYPASS.LTC128B.128 [R207+0x6100], [R16.64], !P3 ;  /* 0x0610000010cf0fae */ /* 0x0005e2000d901d50 */
[----:B-1----:R-:W-:Y:S03]  /*ce30*/  @P0 LEA.HI.X R15, R6, c[0x0][0x1cc], R7, 0x1, P4 ;  /* 0x00007300060f0a11 */ /* 0x002fe600020f0c07 */
[----:B------:R-:W-:Y:S01]  /*ce40*/  @P0 IADD3 R4, P5, R181, UR7, RZ ;  /* 0x00000007b5040c10 */ /* 0x000fe2000ffbe0ff */
[----:B------:R-:W-:Y:S01]  /*ce50*/  @UP3 UIADD3 UR7, UP0, UR12, UR7, URZ ;  /* 0x000000070c073290 */ /* 0x000fe2000ff1e03f */
[----:B------:R-:W-:Y:S01]  /*ce60*/  FMUL.FTZ R28, R28, c[0x0][0x320] ;  /* 0x0000c8001c1c7a20 */ /* 0x000fe20000410000 */
[----:B------:R1:W-:Y:S01]  /*ce70*/  @P0 LDGSTS.E.BYPASS.LTC128B.128 [R207+0x8100], [R14.64], !P2 ;  /* 0x081000000ecf0fae */ /* 0x0003e2000d101d50 */
[----:B------:R-:W1:Y:S01]  /*ce80*/  MUFU.TANH R136, R136 ;  /* 0x0000008800887308 */ /* 0x000e620000002400 */
[----:B------:R-:W-:Y:S01]  /*ce90*/  @P0 LEA R22, P4, R4, c[0x0][0x1c8], 0x1 ;  /* 0x0000720004160a11 */ /* 0x000fe200078808ff */
[----:B------:R-:W-:Y:S01]  /*cea0*/  FMUL.FTZ R29, R29, c[0x0][0x320] ;  /* 0x0000c8001d1d7a20 */ /* 0x000fe20000410000 */
[----:B------:R-:W-:Y:S01]  /*ceb0*/  @P0 IADD3.X R7, R180, UR6, RZ, P5, !PT ;  /* 0x00000006b4070c10 */ /* 0x000fe2000affe4ff */
[----:B------:R-:W-:Y:S01]  /*cec0*/  @UP3 UIADD3.X UR6, UR11, UR6, URZ, UP0, !UPT ;  /* 0x000000060b063290 */ /* 0x000fe200087fe43f */
[----:B------:R-:W-:Y:S01]  /*ced0*/  @P0 IADD3 R9, P6, R210, UR7, RZ ;  /* 0x00000007d2090c10 */ /* 0x000fe2000ffde0ff */
[----:B------:R-:W-:Y:S01]  /*cee0*/  FMUL.FTZ R30, R30, c[0x0][0x320] ;  /* 0x0000c8001e1e7a20 */ /* 0x000fe20000410000 */
[----:B------:R-:W-:Y:S01]  /*cef0*/  @P0 LEA.HI.X R23, R4, c[0x0][0x1cc], R7, 0x1, P4 ;  /* 0x0000730004170a11 */ /* 0x000fe200020f0c07 */
[----:B------:R-:W-:Y:S01]  /*cf00*/  FMUL.FTZ R31, R31, c[0x0][0x320] ;  /* 0x0000c8001f1f7a20 */ /* 0x000fe20000410000 */
[----:B------:R-:W-:Y:S01]  /*cf10*/  @P0 IADD3 R7, P5, R183, UR7, RZ ;  /* 0x00000007b7070c10 */ /* 0x000fe2000ffbe0ff */
[----:B------:R-:W1:Y:S01]  /*cf20*/  MUFU.TANH R139, R139 ;  /* 0x0000008b008b7308 */ /* 0x000e620000002400 */
[----:B------:R-:W-:Y:S01]  /*cf30*/  @P0 IADD3.X R8, R217, UR6, RZ, P6, !PT ;  /* 0x00000006d9080c10 */ /* 0x000fe2000b7fe4ff */
[----:B------:R1:W-:Y:S01]  /*cf40*/  @P0 LDGSTS.E.BYPASS.LTC128B.128 [R207+0xa100], [R22.64], !P1 ;  /* 0x0a10000016cf0fae */ /* 0x0003e2000c901d50 */
[----:B------:R-:W-:Y:S01]  /*cf50*/  @P0 LEA R24, P6, R9, c[0x0][0x1c8], 0x1 ;  /* 0x0000720009180a11 */ /* 0x000fe200078c08ff */
[----:B------:R-:W-:Y:S01]  /*cf60*/  FMUL.FTZ R32, R32, c[0x0][0x320] ;  /* 0x0000c80020207a20 */ /* 0x000fe20000410000 */
[----:B------:R-:W-:Y:S01]  /*cf70*/  @P0 IADD3.X R4, R182, UR6, RZ, P5, !PT ;  /* 0x00000006b6040c10 */ /* 0x000fe2000affe4ff */
[----:B------:R-:W-:Y:S01]  /*cf80*/  FMUL.FTZ R33, R33, c[0x0][0x320] ;  /* 0x0000c80021217a20 */ /* 0x000fe20000410000 */
[----:B------:R-:W-:Y:S01]  /*cf90*/  @P0 LEA.HI.X R25, R9, c[0x0][0x1cc], R8, 0x1, P6 ;  /* 0x0000730009190a11 */ /* 0x000fe200030f0c08 */
[----:B------:R-:W-:Y:S01]  /*cfa0*/  FMUL.FTZ R34, R34, c[0x0][0x320] ;  /* 0x0000c80022227a20 */ /* 0x000fe20000410000 */
[----:B------:R-:W-:Y:S01]  /*cfb0*/  @P0 LEA R18, P5, R7, c[0x0][0x1c8], 0x1 ;  /* 0x0000720007120a11 */ /* 0x000fe200078a08ff */
[----:B------:R-:W1:Y:S01]  /*cfc0*/  MUFU.TANH R162, R162 ;  /* 0x000000a200a27308 */ /* 0x000e620000002400 */
[----:B------:R-:W-:Y:S01]  /*cfd0*/  @P0 IADD3 R6, P4, R181, UR7, RZ ;  /* 0x00000007b5060c10 */ /* 0x000fe2000ff9e0ff */
[----:B------:R1:W-:Y:S01]  /*cfe0*/  @P0 LDGSTS.E.BYPASS.LTC128B.128 [R207+0x7100], [R24.64], !P3 ;  /* 0x0710000018cf0fae */ /* 0x0003e2000d901d50 */
[----:B--2---:R-:W-:Y:S01]  /*cff0*/  @P0 LEA.HI.X R19, R7, c[0x0][0x1cc], R4, 0x1, P5 ;  /* 0x0000730007130a11 */ /* 0x004fe200028f0c04 */
[----:B------:R-:W-:Y:S01]  /*d000*/  FMUL.FTZ R35, R35, c[0x0][0x320] ;  /* 0x0000c80023237a20 */ /* 0x000fe20000410000 */
[----:B------:R-:W-:Y:S01]  /*d010*/  @P0 IADD3.X R11, R180, UR6, RZ, P4, !PT ;  /* 0x00000006b40b0c10 */ /* 0x000fe2000a7fe4ff */
[----:B------:R-:W-:Y:S01]  /*d020*/  USHF.L.U32 UR6, UR13, 0x6, URZ ;  /* 0x000000060d067899 */ /* 0x000fe2000800063f */
[C---:B------:R-:W-:Y:S02]  /*d030*/  @P0 LEA R20, P4, R6.reuse, c[0x0][0x1c8], 0x1 ;  /* 0x0000720006140a11 */ /* 0x040fe400078808ff */
[----:B------:R2:W-:Y:S01]  /*d040*/  @P0 LDGSTS.E.BYPASS.LTC128B.128 [R207+0x9100], [R18.64], !P2 ;  /* 0x0910000012cf0fae */ /* 0x0005e2000d101d50 */
[----:B------:R-:W1:Y:S01]  /*d050*/  MUFU.TANH R142, R142 ;  /* 0x0000008e008e7308 */ /* 0x000e620000002400 */
[----:B------:R-:W-:Y:S01]  /*d060*/  @P0 LEA.HI.X R21, R6, c[0x0][0x1cc], R11, 0x1, P4 ;  /* 0x0000730006150a11 */ /* 0x000fe200020f0c0b */
[----:B------:R-:W-:Y:S04]  /*d070*/  IMAD.U32 R4, RZ, RZ, UR6 ;  /* 0x00000006ff047e24 */ /* 0x000fe8000f8e00ff */
[----:B------:R2:W-:Y:S01]  /*d080*/  @P0 LDGSTS.E.BYPASS.LTC128B.128 [R207+0xb100], [R20.64], !P1 ;  /* 0x0b10000014cf0fae */ /* 0x0005e2000c901d50 */
[----:B------:R-:W-:Y:S02]  /*d090*/  IADD3 R7, -R213, 0x1, -R4 ;  /* 0x00000001d5077810 */ /* 0x000fe40007ffe904 */
[----:B------:R-:W-:Y:S01]  /*d0a0*/  PLOP3.LUT P0, PT, PT, PT, UP1, 0x40, 0x0 ;  /* 0x000000000000781c */ /* 0x000fe20003f0e818 */
[----:B------:R-:W1:Y:S01]  /*d0b0*/  MUFU.TANH R13, R13 ;  /* 0x0000000d000d7308 */ /* 0x000e620000002400 */
[----:B------:R-:W-:Y:S02]  /*d0c0*/  IADD3 R7, R7, c[0x0][0x1d0], RZ ;  /* 0x0000740007077a10 */ /* 0x000fe40007ffe0ff */
[----:B------:R-:W0:Y:S02]  /*d0d0*/  LDGDEPBAR ;  /* 0x00000000000079af */ /* 0x000e240000000000 */
[----:B------:R-:W-:Y:S04]  /*d0e0*/  IADD3 R7, R7, -c[0x0][0x168], RZ ;  /* 0x80005a0007077a10 */ /* 0x000fe80007ffe0ff */
[C---:B------:R-:W-:Y:S01]  /*d0f0*/  IADD3 R9, R7.reuse, c[0x0][0x328], RZ ;  /* 0x0000ca0007097a10 */ /* 0x040fe20007ffe0ff */
[----:B------:R-:W1:Y:S01]  /*d100*/  MUFU.TANH R160, R160 ;  /* 0x000000a000a07308 */ /* 0x000e620000002400 */
[----:B------:R-:W1:Y:S01]  /*d110*/  SHFL.IDX PT, R6, R5, RZ, 0x1c1f ;  /* 0x001c1fff05067589 */ /* 0x000e6200000e0000 */
[----:B------:R-:W-:Y:S08]  /*d120*/  IADD3 R7, R7, UR14, RZ ;  /* 0x0000000e07077c10 */ /* 0x000ff0000fffe0ff */
[----:B------:R-:W2:Y:S10]  /*d130*/  MUFU.TANH R158, R158 ;  /* 0x0000009e009e7308 */ /* 0x000eb40000002400 */
[----:B------:R-:W2:Y:S01]  /*d140*/  MUFU.TANH R156, R156 ;  /* 0x0000009c009c7308 */ /* 0x000ea20000002400 */
[--C-:B-1----:R-:W-:Y:S02]  /*d150*/  IMAD.IADD R14, R9, 0x1, R6.reuse ;  /* 0x00000001090e7824 */ /* 0x102fe400078e0206 */
[----:B------:R-:W-:Y:S07]  /*d160*/  IMAD.IADD R11, R7, 0x1, R6 ;  /* 0x00000001070b7824 */ /* 0x000fee00078e0206 */
[----:B------:R1:W1:Y:S10]  /*d170*/  MUFU.TANH R155, R26 ;  /* 0x0000001a009b7308 */ /* 0x0002740000002400 */
        /* <DEDUP_REMOVED lines=24> */
.L_x_380:
[----:B------:R-:W-:Y:S04]  /*d300*/  MOV R6, c[0x0][0x32c] ;  /* 0x0000cb0000067a02 */ /* 0x000fe80000000f00 */
[----:B------:R-:W-:Y:S11]  /*d310*/  ISETP.NE.AND P0, PT, R6, 0x1, PT ;  /* 0x000000010600780c */ /* 0x000ff60003f05270 */
[----:B------:R-:W-:Y:S02]  /*d320*/  @!UPT UIADD3 URZ, URZ, URZ, URZ ;  /* 0x0000003f3f3ff290 */ /* 0x000fe4000fffe03f */
[----:B------:R-:W-:Y:S05]  /*d330*/  @P0 IMAD.HI.U32 R6, R15, c[0x0][0x330], RZ ;  /* 0x0000cc000f060a27 */ /* 0x000fea00078e00ff */
[----:B------:R-:W-:Y:S02]  /*d340*/  @P0 SHF.R.U32.HI R15, RZ, c[0x0][0x334], R6 ;  /* 0x0000cd00ff0f0a19 */ /* 0x000fe40000011606 */
.L_x_381:
[----:B------:R-:W-:Y:S05]  /*d350*/  BSYNC B0 ;  /* 0x0000000000007941 */ /* 0x000fea0003800000 */
.L_x_379:
[----:B------:R-:W-:Y:S04]  /*d360*/  IMAD.MOV.U32 R6, RZ, RZ, c[0x0][0x32c] ;  /* 0x0000cb00ff067624 */ /* 0x000fe800078e00ff */
[----:B------:R-:W-:Y:S04]  /*d370*/  IMAD R6, R15, R6, -UR6 ;  /* 0x800000060f067e24 */ /* 0x000fe8000f8e0206 */
[----:B------:R-:W-:Y:S05]  /*d380*/  IMAD.IADD R6, R6, 0x1, -R213 ;  /* 0x0000000106067824 */ /* 0x000fea00078e0ad5 */
[----:B------:R-:W-:Y:S02]  /*d390*/  IADD3 R15, R6, c[0x0][0x32c], RZ ;  /* 0x0000cb00060f7a10 */ /* 0x000fe40007ffe0ff */
[----:B------:R-:W-:Y:S02]  /*d3a0*/  IMNMX R11, R11, R6, !PT ;  /* 0x000000060b0b7217 */ /* 0x000fe40007800200 */
[----:B------:R-:W-:Y:S02]  /*d3b0*/  IMNMX R14, R14, R15, PT ;  /* 0x0000000f0e0e7217 */ /* 0x000fe40003800200 */
.L_x_378:
[----:B--234-:R-:W-:Y:S06]  /*d3c0*/  UISETP.GT.AND UP0, UPT, UR13, -0x1, UPT ;  /* 0xffffffff0d00788c */ /* 0x01cfec000bf04270 */
[----:B------:R-:W-:Y:S04]  /*d3d0*/  PLOP3.LUT P0, PT, PT, PT, UP0, 0x80, 0x0 ;  /* 0x000000000000781c */ /* 0x000fe80003f0f008 */
[C---:B------:R-:W-:Y:S02]  /*d3e0*/  ISETP.GT.AND P4, PT, R11.reuse, 0x1, P0 ;  /* 0x000000010b00780c */ /* 0x040fe40000784270 */
[C---:B------:R-:W-:Y:S02]  /*d3f0*/  ISETP.GT.AND P5, PT, R11.reuse, RZ, P0 ;  /* 0x000000ff0b00720c */ /* 0x040fe400007a4270 */
[C---:B------:R-:W-:Y:S02]  /*d400*/  ISETP.LT.OR P4, PT, R14.reuse, 0x2, P4 ;  /* 0x000000020e00780c */ /* 0x040fe40002781670 */
[----:B------:R-:W-:Y:S02]  /*d410*/  ISETP.LT.OR P5, PT, R14, 0x1, P5 ;  /* 0x000000010e00780c */ /* 0x000fe40002fa1670 */
[----:B------:R-:W-:Y:S02]  /*d420*/  FSEL R138, R138, -INF , !P4 ;  /* 0xff8000008a8a7808 */ /* 0x000fe40006000000 */
[C---:B------:R-:W-:Y:S02]  /*d430*/  ISETP.GT.AND P4, PT, R11.reuse, 0x10, P0 ;  /* 0x000000100b00780c */ /* 0x040fe40000784270 */
[----:B------:R-:W-:Y:S02]  /*d440*/  ISETP.GT.AND P6, PT, R11, 0x8, P0 ;  /* 0x000000080b00780c */ /* 0x000fe400007c4270 */
[----:B------:R-:W-:Y:S02]  /*d450*/  ISETP.LT.OR P4, PT, R14, 0x11, P4 ;  /* 0x000000110e00780c */ /* 0x000fe40002781670 */
[----:B------:R-:W-:Y:S02]  /*d460*/  FSEL R10, R137, -INF , !P5 ;  /* 0xff800000890a7808 */ /* 0x000fe40006800000 */
[C---:B------:R-:W-:Y:S02]  /*d470*/  ISETP.GT.AND P5, PT, R11.reuse, 0x9, P0 ;  /* 0x000000090b00780c */ /* 0x040fe400007a4270 */
[----:B------:R-:W-:Y:S02]  /*d480*/  FSEL R164, R12, -INF , !P4 ;  /* 0xff8000000ca47808 */ /* 0x000fe40006000000 */
[----:B------:R-:W-:Y:S01]  /*d490*/  ISETP.GT.AND P4, PT, R11, 0x19, P0 ;  /* 0x000000190b00780c */ /* 0x000fe20000784270 */
[----:B------:R-:W2:Y:S01]  /*d4a0*/  SHFL.IDX PT, R12, R5, 0x1, 0x1c1f ;  /* 0x003c1f00050c7f89 */ /* 0x000ea200000e0000 */
        /* <DEDUP_REMOVED lines=11> */
[----:B------:R-:W-:Y:S01]  /*d560*/  ISETP.LT.OR P4, PT, R14, 0x29, P4 ;  /* 0x000000290e00780c */ /* 0x000fe20002781670 */
[--C-:B--2---:R-:W-:Y:S01]  /*d570*/  IMAD.IADD R5, R9, 0x1, R12.reuse ;  /* 0x0000000109057824 */ /* 0x104fe200078e020c */
[----:B------:R-:W-:Y:S01]  /*d580*/  FSEL R162, R162, -INF , !P6 ;  /* 0xff800000a2a27808 */ /* 0x000fe20007000000 */
[----:B------:R-:W-:Y:S01]  /*d590*/  IMAD.IADD R7, R7, 0x1, R12 ;  /* 0x0000000107077824 */ /* 0x000fe200078e020c */
[C---:B------:R-:W-:Y:S02]  /*d5a0*/  ISETP.GT.AND P6, PT, R11.reuse, 0x20, P0 ;  /* 0x000000200b00780c */ /* 0x040fe400007c4270 */
[----:B------:R-:W-:Y:S02]  /*d5b0*/  FSEL R142, R142, -INF , !P5 ;  /* 0xff8000008e8e7808 */ /* 0x000fe40006800000 */
[C---:B------:R-:W-:Y:S02]  /*d5c0*/  ISETP.GT.AND P5, PT, R11.reuse, 0x21, P0 ;  /* 0x000000210b00780c */ /* 0x040fe400007a4270 */
[----:B------:R-:W-:Y:S02]  /*d5d0*/  FSEL R156, R156, -INF , !P4 ;  /* 0xff8000009c9c7808 */ /* 0x000fe40006000000 */
[C---:B------:R-:W-:Y:S02]  /*d5e0*/  ISETP.GT.AND P4, PT, R11.reuse, 0x31, P0 ;  /* 0x000000310b00780c */ /* 0x040fe40000784270 */
[C---:B------:R-:W-:Y:S02]  /*d5f0*/  ISETP.LT.OR P6, PT, R14.reuse, 0x21, P6 ;  /* 0x000000210e00780c */ /* 0x040fe400037c1670 */
[C---:B------:R-:W-:Y:S02]  /*d600*/  ISETP.LT.OR P5, PT, R14.reuse, 0x22, P5 ;  /* 0x000000220e00780c */ /* 0x040fe40002fa1670 */
[----:B------:R-:W-:Y:S02]  /*d610*/  ISETP.LT.OR P4, PT, R14, 0x32, P4 ;  /* 0x000000320e00780c */ /* 0x000fe40002781670 */
[----:B------:R-:W-:Y:S02]  /*d620*/  FSEL R160, R160, -INF , !P6 ;  /* 0xff800000a0a07808 */ /* 0x000fe40007000000 */
[C---:B------:R-:W-:Y:S02]  /*d630*/  ISETP.GT.AND P6, PT, R11.reuse, 0x29, P0 ;  /* 0x000000290b00780c */ /* 0x040fe400007c4270 */
[----:B------:R-:W-:Y:S02]  /*d640*/  FSEL R158, R158, -INF , !P5 ;  /* 0xff8000009e9e7808 */ /* 0x000fe40006800000 */
[C---:B------:R-:W-:Y:S02]  /*d650*/  ISETP.GT.AND P5, PT, R11.reuse, 0x30, P0 ;  /* 0x000000300b00780c */ /* 0x040fe400007a4270 */
[----:B-1----:R-:W-:Y:S02]  /*d660*/  FSEL R150, R150, -INF , !P4 ;  /* 0xff80000096967808 */ /* 0x002fe40006000000 */
[----:B------:R-:W-:Y:S02]  /*d670*/  PLOP3.LUT P4, PT, PT, PT, UP1, 0x40, 0x0 ;  /* 0x000000000000781c */ /* 0x000fe40003f8e818 */
[C---:B------:R-:W-:Y:S02]  /*d680*/  ISETP.LT.OR P6, PT, R14.reuse, 0x2a, P6 ;  /* 0x0000002a0e00780c */ /* 0x040fe400037c1670 */
[----:B------:R-:W-:Y:S02]  /*d690*/  ISETP.LT.OR P5, PT, R14, 0x31, P5 ;  /* 0x000000310e00780c */ /* 0x000fe40002fa1670 */
[----:B------:R-:W-:Y:S02]  /*d6a0*/  FSEL R154, R154, -INF , !P6 ;  /* 0xff8000009a9a7808 */ /* 0x000fe40007000000 */
[C---:B------:R-:W-:Y:S02]  /*d6b0*/  ISETP.GT.AND P6, PT, R11.reuse, 0x38, P0 ;  /* 0x000000380b00780c */ /* 0x040fe400007c4270 */
        /* <DEDUP_REMOVED lines=21> */
.L_x_384:
[----:B------:R-:W-:Y:S04]  /*d810*/  MOV R9, c[0x0][0x32c] ;  /* 0x0000cb0000097a02 */ /* 0x000fe80000000f00 */
[----:B------:R-:W-:Y:S11]  /*d820*/  ISETP.NE.AND P4, PT, R9, 0x1, PT ;  /* 0x000000010900780c */ /* 0x000ff60003f85270 */
[----:B------:R-:W-:Y:S02]  /*d830*/  @!UPT UIADD3 URZ, URZ, URZ, URZ ;  /* 0x0000003f3f3ff290 */ /* 0x000fe4000fffe03f */
[----:B------:R-:W-:Y:S05]  /*d840*/  @P4 IMAD.HI.U32 R9, R12, c[0x0][0x330], RZ ;  /* 0x0000cc000c094a27 */ /* 0x000fea00078e00ff */
[----:B------:R-:W-:Y:S02]  /*d850*/  @P4 SHF.R.U32.HI R12, RZ, c[0x0][0x334], R9 ;  /* 0x0000cd00ff0c4a19 */ /* 0x000fe40000011609 */
.L_x_385:
[----:B------:R-:W-:Y:S05]  /*d860*/  BSYNC B0 ;  /* 0x0000000000007941 */ /* 0x000fea0003800000 */
.L_x_383:
[----:B------:R-:W-:Y:S04]  /*d870*/  IMAD.MOV.U32 R9, RZ, RZ, c[0x0][0x32c] ;  /* 0x0000cb00ff097624 */ /* 0x000fe800078e00ff */
[----:B------:R-:W-:Y:S04]  /*d880*/  IMAD R14, R12, R9, -UR6 ;  /* 0x800000060c0e7e24 */ /* 0x000fe8000f8e0209 */
[----:B------:R-:W-:Y:S05]  /*d890*/  IMAD.IADD R14, R14, 0x1, -R213 ;  /* 0x000000010e0e7824 */ /* 0x000fea00078e0ad5 */
[----:B------:R-:W-:Y:S02]  /*d8a0*/  IADD3 R12, R14, c[0x0][0x32c], RZ ;  /* 0x0000cb000e0c7a10 */ /* 0x000fe40007ffe0ff */
[----:B------:R-:W-:Y:S02]  /*d8b0*/  IMNMX R7, R7, R14, !PT ;  /* 0x0000000e07077217 */ /* 0x000fe40007800200 */
[----:B------:R-:W-:Y:S02]  /*d8c0*/  IMNMX R5, R5, R12, PT ;  /* 0x0000000c05057217 */ /* 0x000fe40003800200 */
.L_x_382:
[----:B------:R-:W-:Y:S01]  /*d8d0*/  FMNMX.FTZ R17, R10, R3, !PT ;  /* 0x000000030a117209 */ /* 0x000fe20007810000 */
[----:B------:R-:W-:Y:S01]  /*d8e0*/  LDSM.16.MT88.4 R20, [R198+0x100] ;  /* 0x00010000c614783b */ /* 0x000fe20000004200 */
[----:B------:R-:W-:Y:S01]  /*d8f0*/  ISETP.GT.AND P6, PT, R7, RZ, P0 ;  /* 0x000000ff0700720c */ /* 0x000fe200007c4270 */
[----:B------:R-:W-:Y:S01]  /*d900*/  UISETP.GT.AND UP0, UPT, UR13, UR8, UPT ;  /* 0x000000080d00728c */ /* 0x000fe2000bf04270 */
[----:B------:R-:W-:Y:S01]  /*d910*/  FMNMX.FTZ R17, R138, R17, !PT ;  /* 0x000000118a117209 */ /* 0x000fe20007810000 */
[----:B------:R-:W-:Y:S01]  /*d920*/  UIADD3 UR13, UR13, -0x1, URZ ;  /* 0xffffffff0d0d7890 */ /* 0x000fe2000fffe03f */
[----:B------:R-:W-:Y:S02]  /*d930*/  ISETP.LT.OR P6, PT, R5, 0x1, P6 ;  /* 0x000000010500780c */ /* 0x000fe400037c1670 */
[----:B------:R-:W-:Y:S01]  /*d940*/  FMNMX.FTZ R17, R8, R17, !PT ;  /* 0x0000001108117209 */ /* 0x000fe20007810000 */
[----:B------:R-:W-:Y:S01]  /*d950*/  LDSM.16.MT88.4 R28, [R197+0x100] ;  /* 0x00010000c51c783b */ /* 0x000fe20000004200 */
[----:B------:R-:W-:Y:S02]  /*d960*/  ISETP.GT.AND P5, PT, R7, 0x1, P0 ;  /* 0x000000010700780c */ /* 0x000fe400007a4270 */
[----:B------:R-:W-:Y:S02]  /*d970*/  FMNMX.FTZ R17, R6, R17, !PT ;  /* 0x0000001106117209 */ /* 0x000fe40007810000 */
[----:B------:R-:W-:Y:S02]  /*d980*/  FSEL R15, R0, -INF , !P6 ;  /* 0xff800000000f7808 */ /* 0x000fe40007000000 */
[----:B------:R-:W-:Y:S02]  /*d990*/  FMNMX.FTZ R17, R164, R17, !PT ;  /* 0x00000011a4117209 */ /* 0x000fe40007810000 */
[----:B------:R-:W-:Y:S02]  /*d9a0*/  ISETP.LT.OR P5, PT, R5, 0x2, P5 ;  /* 0x000000020500780c */ /* 0x000fe40002fa1670 */
[----:B------:R-:W-:Y:S02]  /*d9b0*/  FMNMX.FTZ R17, R162, R17, !PT ;  /* 0x00000011a2117209 */ /* 0x000fe40007810000 */
[----:B------:R-:W-:Y:S02]  /*d9c0*/  ISETP.GT.AND P4, PT, R7, 0x8, P0 ;  /* 0x000000080700780c */ /* 0x000fe40000784270 */
[----:B------:R-:W-:Y:S02]  /*d9d0*/  FMNMX.FTZ R17, R142, R17, !PT ;  /* 0x000000118e117209 */ /* 0x000fe40007810000 */
[----:B------:R-:W-:Y:S02]  /*d9e0*/  FSEL R13, R136, -INF , !P5 ;  /* 0xff800000880d7808 */ /* 0x000fe40006800000 */
[----:B------:R-:W-:Y:S02]  /*d9f0*/  FMNMX.FTZ R17, R140, R17, !PT ;  /* 0x000000118c117209 */ /* 0x000fe40007810000 */
[----:B------:R-:W-:Y:S02]  /*da00*/  FMNMX.FTZ R0, R15, R2, !PT ;  /* 0x000000020f007209 */ /* 0x000fe40007810000 */
[----:B------:R-:W-:Y:S02]  /*da10*/  FMNMX.FTZ R17, R160, R17, !PT ;  /* 0x00000011a0117209 */ /* 0x000fe40007810000 */
[----:B------:R-:W-:Y:S02]  /*da20*/  ISETP.GT.AND P6, PT, R7, 0x9, P0 ;  /* 0x000000090700780c */ /* 0x000fe400007c4270 */
[----:B------:R-:W-:Y:S02]  /*da30*/  FMNMX.FTZ R17, R158, R17, !PT ;  /* 0x000000119e117209 */ /* 0x000fe40007810000 */
[----:B------:R-:W-:Y:S02]  /*da40*/  ISETP.LT.OR P4, PT, R5, 0x9, P4 ;  /* 0x000000090500780c */ /* 0x000fe40002781670 */
[----:B------:R-:W-:Y:S02]  /*da50*/  FMNMX.FTZ R17, R156, R17, !PT ;  /* 0x000000119c117209 */ /* 0x000fe40007810000 */
[----:B------:R-:W-:Y:S02]  /*da60*/  FMNMX.FTZ R0, R13, R0, !PT ;  /* 0x000000000d007209 */ /* 0x000fe40007810000 */
[----:B------:R-:W-:Y:S02]  /*da70*/  FSEL R11, R132, -INF , !P4 ;  /* 0xff800000840b7808 */ /* 0x000fe40006000000 */
        /* <DEDUP_REMOVED lines=30> */
[----:B------:R-:W-:Y:S02]  /*dc60*/  ISETP.LT.OR P6, PT, R5, 0x22, P6 ;  /* 0x000000220500780c */ /* 0x000fe400037c1670 */
        /* <DEDUP_REMOVED lines=22> */
[----:B-1----:R-:W-:Y:S02]  /*ddd0*/  FMNMX.FTZ R17, R17, R0, !PT ;  /* 0x0000000011117209 */ /* 0x002fe40007810000 */
[----:B------:R-:W-:Y:S02]  /*dde0*/  FMNMX.FTZ R0, R147, R12, !PT ;  /* 0x0000000c93007209 */ /* 0x000fe40007810000 */
[----:B------:R-:W-:Y:S01]  /*ddf0*/  ISETP.LT.OR P0, PT, R5, 0x3a, P0 ;  /* 0x0000003a0500780c */ /* 0x000fe20000701670 */
[----:B------:R-:W1:Y:S01]  /*de00*/  SHFL.BFLY PT, R12, R17, 0x1, 0x1f ;  /* 0x0c201f00110c7f89 */ /* 0x000e6200000e0000 */
[----:B------:R-:W-:Y:S02]  /*de10*/  FMNMX.FTZ R0, R145, R0, !PT ;  /* 0x0000000091007209 */ /* 0x000fe40007810000 */
[----:B------:R-:W-:Y:S04]  /*de20*/  FSEL R133, R4, -INF , !P0 ;  /* 0xff80000004857808 */ /* 0x000fe80004000000 */
[----:B------:R-:W-:Y:S05]  /*de30*/  FMNMX.FTZ R7, R133, R0, !PT ;  /* 0x0000000085077209 */ /* 0x000fea0007810000 */
[----:B------:R-:W2:Y:S01]  /*de40*/  SHFL.BFLY PT, R4, R7, 0x2, 0x1f ;  /* 0x0c401f0007047f89 */ /* 0x000ea200000e0000 */
[----:B-1----:R-:W-:Y:S04]  /*de50*/  FMNMX.FTZ R0, R17, R12, !PT ;  /* 0x0000000c11007209 */ /* 0x002fe80007810000 */
[C---:B------:R-:W-:Y:S01]  /*de60*/  FSETP.NEU.FTZ.AND P0, PT, R0.reuse, -INF , PT ;  /* 0xff8000000000780b */ /* 0x040fe20003f1d000 */
[C---:B------:R-:W-:Y:S05]  /*de70*/  FMUL.FTZ R151, R0.reuse, c[0x0][0x2d0] ;  /* 0x0000b40000977a20 */ /* 0x040fea0000410000 */
[----:B------:R-:W-:Y:S02]  /*de80*/  FSEL R151, R151, RZ, P0 ;  /* 0x000000ff97977208 */ /* 0x000fe40000000000 */
[----:B--2---:R-:W-:Y:S02]  /*de90*/  FMNMX.FTZ R5, R7, R4, !PT ;  /* 0x0000000407057209 */ /* 0x004fe40007810000 */
[----:B------:R-:W-:Y:S01]  /*dea0*/  FSEL R4, R0, RZ, P0 ;  /* 0x000000ff00047208 */ /* 0x000fe20000000000 */
[--C-:B------:R-:W-:Y:S02]  /*deb0*/  FFMA.FTZ R168, R10, c[0x0][0x2d0], -R151.reuse ;  /* 0x0000b4000aa87a23 */ /* 0x100fe40000010897 */
[----:B------:R-:W1:Y:S01]  /*dec0*/  SHFL.BFLY PT, R132, R5, 0x1, 0x1f ;  /* 0x0c201f0005847f89 */ /* 0x000e6200000e0000 */
[----:B------:R-:W-:Y:S02]  /*ded0*/  FFMA.FTZ R135, R138, c[0x0][0x2d0], -R151 ;  /* 0x0000b4008a877a23 */ /* 0x000fe40000010897 */
[----:B------:R-:W-:Y:S01]  /*dee0*/  FADD.FTZ R3, -R4, R3 ;  /* 0x0000000304037221 */ /* 0x000fe20000010100 */
[----:B------:R-:W-:Y:S01]  /*def0*/  MUFU.EX2 R168, R168 ;  /* 0x000000a800a87308 */ /* 0x000fe20000000800 */
[--C-:B------:R-:W-:Y:S02]  /*df00*/  FFMA.FTZ R134, R8, c[0x0][0x2d0], -R151.reuse ;  /* 0x0000b40008867a23 */ /* 0x100fe40000010897 */
        /* <DEDUP_REMOVED lines=10> */
[----:B-1----:R-:W-:Y:S01]  /*dfb0*/  FMNMX.FTZ R132, R5, R132, !PT ;  /* 0x0000008405847209 */ /* 0x002fe20007810000 */
[----:B------:R-:W-:Y:S01]  /*dfc0*/  MUFU.EX2 R134, R134 ;  /* 0x0000008600867308 */ /* 0x000fe20000000800 */
[--C-:B------:R-:W-:Y:S02]  /*dfd0*/  FFMA.FTZ R228, R156, c[0x0][0x2d0], -R151.reuse ;  /* 0x0000b4009ce47a23 */ /* 0x100fe40000010897 */
[C---:B------:R-:W-:Y:S01]  /*dfe0*/  FSETP.NEU.FTZ.AND P0, PT, R132.reuse, -INF , PT ;  /* 0xff8000008400780b */ /* 0x040fe20003f1d000 */
[----:B------:R-:W-:Y:S02]  /*dff0*/  FMUL.FTZ R144, R132, c[0x0][0x2d0] ;  /* 0x0000b40084907a20 */ /* 0x000fe40000410000 */
[--C-:B------:R-:W-:Y:S01]  /*e000*/  FFMA.FTZ R229, R154, c[0x0][0x2d0], -R151.reuse ;  /* 0x0000b4009ae57a23 */ /* 0x100fe20000010897 */
[----:B------:R-:W-:Y:S01]  /*e010*/  FSEL R5, R132, RZ, P0 ;  /* 0x000000ff84057208 */ /* 0x000fe20000000000 */
[--C-:B------:R-:W-:Y:S01]  /*e020*/  FFMA.FTZ R234, R152, c[0x0][0x2d0], -R151.reuse ;  /* 0x0000b40098ea7a23 */ /* 0x100fe20000010897 */
[----:B------:R-:W-:Y:S01]  /*e030*/  FSEL R144, R144, RZ, P0 ;  /* 0x000000ff90907208 */ /* 0x000fe20000000000 */
[----:B------:R-:W1:Y:S01]  /*e040*/  MUFU.EX2 R169, R169 ;  /* 0x000000a900a97308 */ /* 0x000e620000000800 */
[--C-:B------:R-:W-:Y:S01]  /*e050*/  FFMA.FTZ R235, R150, c[0x0][0x2d0], -R151.reuse ;  /* 0x0000b40096eb7a23 */ /* 0x100fe20000010897 */
[----:B------:R-:W-:Y:S01]  /*e060*/  PLOP3.LUT P0, PT, PT, PT, UP0, 0x80, 0x0 ;  /* 0x000000000000781c */ /* 0x000fe20003f0f008 */
[----:B------:R-:W-:Y:S01]  /*e070*/  FADD.FTZ R5, -R5, R2 ;  /* 0x0000000205057221 */ /* 0x000fe20000010100 */
[----:B--2---:R-:W-:Y:S01]  /*e080*/  F2FP.BF16.PACK_AB R136, R135, R168 ;  /* 0x000000a88788723e */ /* 0x004fe200000010ff */
[--C-:B------:R-:W-:Y:S02]  /*e090*/  FFMA.FTZ R173, R15, c[0x0][0x2d0], -R144.reuse ;  /* 0x0000b4000fad7a23 */ /* 0x100fe40000010890 */
[--C-:B------:R-:W-:Y:S02]  /*e0a0*/  FFMA.FTZ R172, R13, c[0x0][0x2d0], -R144.reuse ;  /* 0x0000b4000dac7a23 */ /* 0x100fe40000010890 */
[----:B------:R-:W2:Y:S01]  /*e0b0*/  LDSM.16.MT88.4 R12, [R203+0x100] ;  /* 0x00010000cb0c783b */ /* 0x000ea20000004200 */
[--C-:B------:R-:W-:Y:S01]  /*e0c0*/  FFMA.FTZ R171, R11, c[0x0][0x2d0], -R144.reuse ;  /* 0x0000b4000bab7a23 */ /* 0x100fe20000010890 */
[----:B------:R-:W3:Y:S01]  /*e0d0*/  MUFU.EX2 R3, R6 ;  /* 0x0000000600037308 */ /* 0x000ee20000000800 */
[--C-:B------:R-:W-:Y:S02]  /*e0e0*/  FFMA.FTZ R170, R9, c[0x0][0x2d0], -R144.reuse ;  /* 0x0000b40009aa7a23 */ /* 0x100fe40000010890 */
[----:B------:R-:W-:Y:S02]  /*e0f0*/  FMUL.FTZ R2, R5, c[0x0][0x2d0] ;  /* 0x0000b40005027a20 */ /* 0x000fe40000410000 */
[--C-:B------:R-:W-:Y:S02]  /*e100*/  FFMA.FTZ R178, R163, c[0x0][0x2d0], -R144.reuse ;  /* 0x0000b400a3b27a23 */ /* 0x100fe40000010890 */
[--C-:B------:R-:W-:Y:S02]  /*e110*/  FFMA.FTZ R179, R161, c[0x0][0x2d0], -R144.reuse ;  /* 0x0000b400a1b37a23 */ /* 0x100fe40000010890 */
[----:B------:R-:W-:Y:S01]  /*e120*/  LDSM.16.MT88.4 R160, [R196+0x3900] ;  /* 0x00390000c4a0783b */ /* 0x000fe20000004200 */
[----:B------:R-:W-:Y:S01]  /*e130*/  MUFU.EX2 R173, R173 ;  /* 0x000000ad00ad7308 */ /* 0x000fe20000000800 */
[--C-:B------:R-:W-:Y:S01]  /*e140*/  FFMA.FTZ R224, R143, c[0x0][0x2d0], -R144.reuse ;  /* 0x0000b4008fe07a23 */ /* 0x100fe20000010890 */
[----:B-1----:R-:W-:Y:S01]  /*e150*/  F2FP.BF16.PACK_AB R138, R169, R134 ;  /* 0x00000086a98a723e */ /* 0x002fe200000010ff */
[--C-:B------:R-:W-:Y:S02]  /*e160*/  FFMA.FTZ R225, R141, c[0x0][0x2d0], -R144.reuse ;  /* 0x0000b4008de17a23 */ /* 0x100fe40000010890 */
[--C-:B------:R-:W-:Y:S02]  /*e170*/  FFMA.FTZ R230, R159, c[0x0][0x2d0], -R144.reuse ;  /* 0x0000b4009fe67a23 */ /* 0x100fe40000010890 */
[----:B------:R-:W-:Y:S01]  /*e180*/  LDSM.16.MT88.4 R140, [R197+0x2900] ;  /* 0x00290000c58c783b */ /* 0x000fe20000004200 */
[--C-:B------:R-:W-:Y:S02]  /*e190*/  FFMA.FTZ R231, R157, c[0x0][0x2d0], -R144.reuse ;  /* 0x0000b4009de77a23 */ /* 0x100fe40000010890 */
[----:B------:R-:W1:Y:S01]  /*e1a0*/  MUFU.EX2 R172, R172 ;  /* 0x000000ac00ac7308 */ /* 0x000e620000000800 */
[--C-:B------:R-:W-:Y:S02]  /*e1b0*/  FFMA.FTZ R232, R155, c[0x0][0x2d0], -R144.reuse ;  /* 0x0000b4009be87a23 */ /* 0x100fe40000010890 */
[--C-:B------:R-:W-:Y:S02]  /*e1c0*/  FFMA.FTZ R233, R153, c[0x0][0x2d0], -R144.reuse ;  /* 0x0000b40099e97a23 */ /* 0x100fe40000010890 */
[C---:B---3--:R-:W-:Y:S01]  /*e1d0*/  FMUL.FTZ R4, R3.reuse, R128 ;  /* 0x0000008003047220 */ /* 0x048fe20000410000 */
[----:B------:R-:W-:Y:S01]  /*e1e0*/  LDSM.16.MT88.4 R152, [R198+0x3900] ;  /* 0x00390000c698783b */ /* 0x000fe20000004200 */
[C---:B------:R-:W-:Y:S02]  /*e1f0*/  FMUL.FTZ R5, R3.reuse, R129 ;  /* 0x0000008103057220 */ /* 0x040fe40000410000 */
[C---:B------:R-:W-:Y:S01]  /*e200*/  FMUL.FTZ R8, R3.reuse, R124 ;  /* 0x0000007c03087220 */ /* 0x040fe20000410000 */
[----:B------:R-:W-:Y:S01]  /*e210*/  MUFU.EX2 R171, R171 ;  /* 0x000000ab00ab7308 */ /* 0x000fe20000000800 */
[C---:B------:R-:W-:Y:S02]  /*e220*/  FMUL.FTZ R9, R3.reuse, R125 ;  /* 0x0000007d03097220 */ /* 0x040fe40000410000 */
[C---:B------:R-:W-:Y:S01]  /*e230*/  FMUL.FTZ R16, R3.reuse, R116 ;  /* 0x0000007403107220 */ /* 0x040fe20000410000 */
[----:B------:R-:W-:Y:S01]  /*e240*/  LDSM.16.MT88.4 R156, [R197+0x3900] ;  /* 0x00390000c59c783b */ /* 0x000fe20000004200 */
        /* <DEDUP_REMOVED lines=8> */
[--C-:B------:R-:W-:Y:S02]  /*e2d0*/  FFMA.FTZ R238, R149, c[0x0][0x2d0], -R144.reuse ;  /* 0x0000b40095ee7a23 */ /* 0x100fe40000010890 */
[--C-:B------:R-:W-:Y:S01]  /*e2e0*/  FFMA.FTZ R239, R147, c[0x0][0x2d0], -R144.reuse ;  /* 0x0000b40093ef7a23 */ /* 0x100fe20000010890 */
[----:B------:R-:W1:Y:S01]  /*e2f0*/  MUFU.EX2 R2, R2 ;  /* 0x0000000200027308 */ /* 0x000e620000000800 */
[--C-:B------:R-:W-:Y:S02]  /*e300*/  FFMA.FTZ R240, R145, c[0x0][0x2d0], -R144.reuse ;  /* 0x0000b40091f07a23 */ /* 0x100fe40000010890 */
[----:B------:R-:W-:Y:S02]  /*e310*/  FFMA.FTZ R151, R146, c[0x0][0x2d0], -R151 ;  /* 0x0000b40092977a23 */ /* 0x000fe40000010897 */
[----:B------:R-:W-:Y:S02]  /*e320*/  FFMA.FTZ R144, R133, c[0x0][0x2d0], -R144 ;  /* 0x0000b40085907a23 */ /* 0x000fe40000010890 */
[C---:B------:R-:W-:Y:S02]  /*e330*/  FMUL.FTZ R36, R3.reuse, R36 ;  /* 0x0000002403247220 */ /* 0x040fe40000410000 */
        /* <DEDUP_REMOVED lines=123> */
[----:B------:R-:W3:Y:S01]  /*eaf0*/  MUFU.EX2 R235, R235 ;  /* 0x000000eb00eb7308 */ /* 0x000ee20000000800 */
[C---:B-1----:R-:W-:Y:S04]  /*eb00*/  HMMA.16816.F32.BF16 R76, R136.reuse, R100, R76 ;  /* 0x00000064884c723c */ /* 0x042fe8000004184c */
[C---:B------:R-:W-:Y:S02]  /*eb10*/  FMUL.FTZ R84, R3.reuse, R84 ;  /* 0x0000005403547220 */ /* 0x040fe40000410000 */
[----:B------:R-:W-:Y:S01]  /*eb20*/  FMUL.FTZ R85, R3, R85 ;  /* 0x0000005503557220 */ /* 0x000fe20000410000 */
[----:B------:R-:W-:Y:S01]  /*eb30*/  F2FP.BF16.PACK_AB R100, R175, R174 ;  /* 0x000000aeaf64723e */ /* 0x000fe200000010ff */
[C---:B------:R-:W-:Y:S01]  /*eb40*/  HMMA.16816.F32.BF16 R80, R136.reuse, R102, R80 ;  /* 0x000000668850723c */ /* 0x040fe20000041850 */
[----:B------:R-:W-:Y:S03]  /*eb50*/  MUFU.EX2 R236, R236 ;  /* 0x000000ec00ec7308 */ /* 0x000fe60000000800 */
[C---:B------:R-:W-:Y:S01]  /*eb60*/  FMUL.FTZ R86, R2.reuse, R86 ;  /* 0x0000005602567220 */ /* 0x040fe20000410000 */
[----:B----4-:R-:W-:Y:S01]  /*eb70*/  F2FP.BF16.PACK_AB R101, R179, R178 ;  /* 0x000000b2b365723e */ /* 0x010fe200000010ff */
[C---:B------:R-:W-:Y:S01]  /*eb80*/  FMUL.FTZ R87, R2.reuse, R87 ;  /* 0x0000005702577220 */ /* 0x040fe20000410000 */
[----:B------:R-:W-:Y:S01]  /*eb90*/  F2FP.BF16.PACK_AB R102, R177, R176 ;  /* 0x000000b0b166723e */ /* 0x000fe200000010ff */
[----:B------:R-:W-:Y:S01]  /*eba0*/  FMUL.FTZ R88, R3, R88 ;  /* 0x0000005803587220 */ /* 0x000fe20000410000 */
[----:B-----5:R-:W-:Y:S02]  /*ebb0*/  F2FP.BF16.PACK_AB R103, R225, R224 ;  /* 0x000000e0e167723e */ /* 0x020fe400000010ff */
[----:B------:R-:W-:Y:S01]  /*ebc0*/  MUFU.EX2 R238, R238 ;  /* 0x000000ee00ee7308 */ /* 0x000fe20000000800 */
[C---:B------:R-:W-:Y:S01]  /*ebd0*/  FMUL.FTZ R89, R3.reuse, R89 ;  /* 0x0000005903597220 */ /* 0x040fe20000410000 */
[C---:B--2---:R-:W-:Y:S03]  /*ebe0*/  HMMA.16816.F32.BF16 R84, R136.reuse, R108, R84 ;  /* 0x0000006c8854723c */ /* 0x044fe60000041854 */
[C---:B------:R-:W-:Y:S02]  /*ebf0*/  FMUL.FTZ R90, R2.reuse, R90 ;  /* 0x0000005a025a7220 */ /* 0x040fe40000410000 */
        /* <DEDUP_REMOVED lines=19> */
[----:B------:R-:W-:Y:S01]  /*ed30*/  FADD.FTZ R135, R135, R168 ;  /* 0x000000a887877221 */ /* 0x000fe20000010000 */
[----:B------:R-:W-:Y:S01]  /*ed40*/  MOV R2, R132 ;  /* 0x0000008400027202 */ /* 0x000fe20000000f00 */
        /* <DEDUP_REMOVED lines=132> */
.L_x_377:
[----:B------:R-:W1:Y:S01]  /*f590*/  SHFL.BFLY PT, R3, R218, 0x2, 0x1f ;  /* 0x0c401f00da037f89 */ /* 0x000e6200000e0000 */
[----:B------:R-:W-:-:S02]  /*f5a0*/  MOV R7, RZ ;  /* 0x000000ff00077202 */ /* 0x000fc40000000f00 */
[----:B------:R-:W-:Y:S01]  /*f5b0*/  MOV R4, RZ ;  /* 0x000000ff00047202 */ /* 0x000fe20000000f00 */
[----:B------:R-:W2:Y:S01]  /*f5c0*/  SHFL.BFLY PT, R2, R219, 0x2, 0x1f ;  /* 0x0c401f00db027f89 */ /* 0x000ea200000e0000 */
[----:B------:R-:W-:Y:S01]  /*f5d0*/  PLOP3.LUT P2, PT, PT, PT, PT, 0x8, 0x0 ;  /* 0x000000000000781c */ /* 0x000fe20003f4e170 */
[----:B-1----:R-:W-:Y:S02]  /*f5e0*/  FADD.FTZ R3, R3, R218 ;  /* 0x000000da03037221 */ /* 0x002fe40000010000 */
[----:B--2---:R-:W-:-:S03]  /*f5f0*/  FADD.FTZ R2, R2, R219 ;  /* 0x000000db02027221 */ /* 0x004fc60000010000 */
[----:B------:R-:W1:Y:S04]  /*f600*/  SHFL.BFLY PT, R6, R3, 0x1, 0x1f ;  /* 0x0c201f0003067f89 */ /* 0x000e6800000e0000 */
[----:B------:R-:W2:Y:S01]  /*f610*/  SHFL.BFLY PT, R5, R2, 0x1, 0x1f ;  /* 0x0c201f0002057f89 */ /* 0x000ea200000e0000 */
[----:B-1----:R-:W-:Y:S02]  /*f620*/  FADD.FTZ R6, R3, R6 ;  /* 0x0000000603067221 */ /* 0x002fe40000010000 */
[----:B--2---:R-:W-:-:S03]  /*f630*/  FADD.FTZ R5, R5, R2 ;  /* 0x0000000205057221 */ /* 0x004fc60000010000 */
[----:B------:R-:W-:Y:S02]  /*f640*/  FSETP.NE.FTZ.AND P1, PT, R6, RZ, PT ;  /* 0x000000ff0600720b */ /* 0x000fe40003f35000 */
[----:B------:R-:W-:-:S11]  /*f650*/  FSETP.NE.FTZ.AND P0, PT, R5, RZ, PT ;  /* 0x000000ff0500720b */ /* 0x000fd60003f15000 */
[----:B------:R-:W1:Y:S01]  /*f660*/  @P1 MUFU.RCP R7, R6 ;  /* 0x0000000600071308 */ /* 0x000e620000001000 */
[----:B------:R-:W-:Y:S02]  /*f670*/  @P1 MOV R10, 0x3f317218 ;  /* 0x3f317218000a1802 */ /* 0x000fe40000000f00 */
[----:B------:R-:W-:-:S05]  /*f680*/  @P0 MOV R11, 0x3f317218 ;  /* 0x3f317218000b0802 */ /* 0x000fca0000000f00 */
[----:B------:R-:W2:Y:S01]  /*f690*/  @P1 MUFU.LG2 R6, R6 ;  /* 0x0000000600061308 */ /* 0x000ea20000000c00 */
[----:B------:R-:W-:-:S07]  /*f6a0*/  @P0 FMUL.FTZ R11, R11, c[0x0][0x2d0] ;  /* 0x0000b4000b0b0a20 */ /* 0x000fce0000410000 */
[----:B------:R-:W3:Y:S01]  /*f6b0*/  @P0 MUFU.LG2 R8, R5 ;  /* 0x0000000500080308 */ /* 0x000ee20000000c00 */
[C---:B-1----:R-:W-:Y:S02]  /*f6c0*/  FMUL.FTZ R128, R7.reuse, R128 ;  /* 0x0000008007807220 */ /* 0x042fe40000410000 */
[C---:B------:R-:W-:Y:S02]  /*f6d0*/  FMUL.FTZ R129, R7.reuse, R129 ;  /* 0x0000008107817220 */ /* 0x040fe40000410000 */
[C---:B------:R-:W-:Y:S02]  /*f6e0*/  FMUL.FTZ R124, R7.reuse, R124 ;  /* 0x0000007c077c7220 */ /* 0x040fe40000410000 */
[----:B------:R-:W-:Y:S01]  /*f6f0*/  FMUL.FTZ R125, R7, R125 ;  /* 0x0000007d077d7220 */ /* 0x000fe20000410000 */
[----:B------:R1:W4:Y:S01]  /*f700*/  @P0 MUFU.RCP R4, R5 ;  /* 0x0000000500040308 */ /* 0x0003220000001000 */
[----:B--2---:R-:W-:Y:S02]  /*f710*/  @P1 FMUL.FTZ R9, R6, 0.69314718246459960938 ;  /* 0x3f31721806091820 */ /* 0x004fe40000410000 */
[----:B------:R-:W-:-:S02]  /*f720*/  @P1 FMUL.FTZ R6, R10, c[0x0][0x2d0] ;  /* 0x0000b4000a061a20 */ /* 0x000fc40000410000 */
[C---:B------:R-:W-:Y:S02]  /*f730*/  FMUL.FTZ R120, R7.reuse, R120 ;  /* 0x0000007807787220 */ /* 0x040fe40000410000 */
[C---:B------:R-:W-:Y:S02]  /*f740*/  FMUL.FTZ R121, R7.reuse, R121 ;  /* 0x0000007907797220 */ /* 0x040fe40000410000 */
[----:B---3--:R-:W-:Y:S02]  /*f750*/  @P0 FMUL.FTZ R8, R8, 0.69314718246459960938 ;  /* 0x3f31721808080820 */ /* 0x008fe40000410000 */
[C---:B------:R-:W-:Y:S02]  /*f760*/  FMUL.FTZ R116, R7.reuse, R116 ;  /* 0x0000007407747220 */ /* 0x040fe40000410000 */
[C---:B------:R-:W-:Y:S02]  /*f770*/  FMUL.FTZ R117, R7.reuse, R117 ;  /* 0x0000007507757220 */ /* 0x040fe40000410000 */
[C---:B------:R-:W-:Y:S01]  /*f780*/  FMUL.FTZ R112, R7.reuse, R112 ;  /* 0x0000007007707220 */ /* 0x040fe20000410000 */
[----:B-1----:R-:W-:Y:S01]  /*f790*/  MOV R5, 0xff800000 ;  /* 0xff80000000057802 */ /* 0x002fe20000000f00 */
        /* <DEDUP_REMOVED lines=38> */
[----:B------:R-:W-:Y:S01]  /*fa00*/  FMUL.FTZ R97, R7, R97 ;  /* 0x0000006107617220 */ /* 0x000fe20000410000 */
[----:B------:R-:W-:Y:S01]  /*fa10*/  MOV R7, 0xff800000 ;  /* 0xff80000000077802 */ /* 0x000fe20000000f00 */
[C---:B----4-:R-:W-:Y:S02]  /*fa20*/  FMUL.FTZ R130, R4.reuse, R130 ;  /* 0x0000008204827220 */ /* 0x050fe40000410000 */
        /* <DEDUP_REMOVED lines=49> */
.L_x_344:
[----:B------:R-:W-:Y:S05]  /*fd40*/  @P2 BRA `(.L_x_387) ;  /* 0x0000197000002947 */ /* 0x000fea0003800000 */
[----:B------:R-:W1:Y:S01]  /*fd50*/  S2R R9, SR_CTAID.Y ;  /* 0x0000000000097919 */ /* 0x000e620000002600 */
[----:B------:R-:W-:Y:S01]  /*fd60*/  IMAD R8, RZ, RZ, -UR15 ;  /* 0x8000000fff087e24 */ /* 0x000fe2000f8e02ff */
[----:B------:R-:W-:Y:S01]  /*fd70*/  USHF.R.S32.HI UR6, URZ, 0x1f, UR15 ;  /* 0x0000001f3f067899 */ /* 0x000fe2000801140f */
[----:B------:R-:W-:Y:S01]  /*fd80*/  BSSY B0, `(.L_x_388) ;  /* 0x0000101000007945 */ /* 0x000fe20003800000 */
[----:B------:R-:W2:Y:S01]  /*fd90*/  S2R R4, SR_TID.X ;  /* 0x0000000000047919 */ /* 0x000ea20000002100 */
[----:B------:R-:W-:-:S02]  /*fda0*/  ULDC.64 UR4, c[0x0][0x4d0] ;  /* 0x0001340000047ab9 */ /* 0x000fc40000000a00 */
[----:B------:R-:W-:Y:S01]  /*fdb0*/  UIMAD UR7, UR6, UR4, URZ ;  /* 0x00000004060772a4 */ /* 0x000fe2000f8e023f */
[----:B------:R-:W3:Y:S01]  /*fdc0*/  S2R R11, SR_CTAID.Z ;  /* 0x00000000000b7919 */ /* 0x000ee20000002700 */
[----:B------:R-:W-:Y:S02]  /*fdd0*/  UIMAD.WIDE.U32 UR8, UR15, UR4, URZ ;  /* 0x000000040f0872a5 */ /* 0x000fe4000f8e003f */
[----:B------:R-:W-:Y:S01]  /*fde0*/  UIMAD UR7, UR15, UR5, UR7 ;  /* 0x000000050f0772a4 */ /* 0x000fe2000f8e0207 */
[----:B------:R-:W4:Y:S02]  /*fdf0*/  S2R R12, SR_CTAID.X ;  /* 0x00000000000c7919 */ /* 0x000f240000002500 */
[----:B------:R-:W-:Y:S01]  /*fe00*/  ULDC.64 UR4, c[0x0][0x438] ;  /* 0x00010e0000047ab9 */ /* 0x000fe20000000a00 */
[----:B------:R-:W-:Y:S01]  /*fe10*/  MOV R19, UR9 ;  /* 0x0000000900137c02 */ /* 0x000fe20008000f00 */
[----:B------:R-:W-:Y:S01]  /*fe20*/  UIMAD.WIDE.U32 UR10, UR15, UR4, URZ ;  /* 0x000000040f0a72a5 */ /* 0x000fe2000f8e003f */
[----:B------:R-:W-:Y:S01]  /*fe30*/  IMAD.U32 R18, RZ, RZ, UR8 ;  /* 0x00000008ff127e24 */ /* 0x000fe2000f8e00ff */
[----:B------:R-:W-:-:S02]  /*fe40*/  UIMAD UR4, UR6, UR4, URZ ;  /* 0x00000004060472a4 */ /* 0x000fc4000f8e023f */
[----:B------:R-:W-:Y:S02]  /*fe50*/  UIADD3 UR7, UR9, UR7, URZ ;  /* 0x0000000709077290 */ /* 0x000fe4000fffe03f */
[----:B------:R-:W-:Y:S01]  /*fe60*/  UIMAD UR4, UR15, UR5, UR4 ;  /* 0x000000050f0472a4 */ /* 0x000fe2000f8e0204 */
[----:B------:R-:W-:Y:S01]  /*fe70*/  MOV R16, UR10 ;  /* 0x0000000a00107c02 */ /* 0x000fe20008000f00 */
[----:B-1----:R-:W-:Y:S02]  /*fe80*/  IMAD R8, R8, c[0x0][0x550], R9 ;  /* 0x0001540008087a24 */ /* 0x002fe400078e0209 */
[----:B------:R-:W-:Y:S01]  /*fe90*/  UIADD3 UR4, UR11, UR4, URZ ;  /* 0x000000040b047290 */ /* 0x000fe2000fffe03f */
[----:B------:R-:W-:Y:S01]  /*fea0*/  IMAD.U32 R17, RZ, RZ, UR11 ;  /* 0x0000000bff117e24 */ /* 0x000fe2000f8e00ff */
[----:B--2---:R-:W-:Y:S01]  /*feb0*/  SHF.R.S32.HI R9, RZ, 0x1f, R4 ;  /* 0x0000001fff097819 */ /* 0x004fe20000011404 */
[----:B------:R-:W-:-:S03]  /*fec0*/  IMAD.U32 R19, RZ, RZ, UR7 ;  /* 0x00000007ff137e24 */ /* 0x000fc6000f8e00ff */
[CC--:B------:R-:W-:Y:S01]  /*fed0*/  LEA.HI R0, R9.reuse, R4.reuse, RZ, 0x5 ;  /* 0x0000000409007211 */ /* 0x0c0fe200078f28ff */
[----:B------:R-:W-:Y:S01]  /*fee0*/  IMAD.U32 R17, RZ, RZ, UR4 ;  /* 0x00000004ff117e24 */ /* 0x000fe2000f8e00ff */
[-C--:B------:R-:W-:Y:S01]  /*fef0*/  LEA.HI R9, R9, R4.reuse, RZ, 0x2 ;  /* 0x0000000409097211 */ /* 0x080fe200078f10ff */
[C---:B---3--:R-:W-:Y:S01]  /*ff00*/  IMAD.WIDE.U32 R18, R11.reuse, c[0x0][0x4d8], R18 ;  /* 0x000136000b127a25 */ /* 0x048fe200078e0012 */
[----:B------:R-:W-:Y:S02]  /*ff10*/  LOP3.LUT R13, R0, 0xffffffe0, RZ, 0xc0, !PT ;  /* 0xffffffe0000d7812 */ /* 0x000fe400078ec0ff */
[----:B------:R-:W-:Y:S01]  /*ff20*/  SHF.R.S32.HI R15, RZ, 0x5, R0 ;  /* 0x00000005ff0f7819 */ /* 0x000fe20000011400 */
[----:B------:R-:W-:Y:S01]  /*ff30*/  IMAD.WIDE.U32 R16, R11, c[0x0][0x440], R16 ;  /* 0x000110000b107a25 */ /* 0x000fe200078e0010 */
[----:B------:R-:W-:Y:S02]  /*ff40*/  SHF.R.S32.HI R0, RZ, 0x1f, R0 ;  /* 0x0000001fff007819 */ /* 0x000fe40000011400 */
[----:B------:R-:W-:Y:S01]  /*ff50*/  LOP3.LUT R9, R9, 0xfffffffc, RZ, 0xc0, !PT ;  /* 0xfffffffc09097812 */ /* 0x000fe200078ec0ff */
[----:B------:R-:W-:Y:S01]  /*ff60*/  IMAD.IADD R6, R4, 0x1, -R13 ;  /* 0x0000000104067824 */ /* 0x000fe200078e0a0d */
[----:B------:R-:W-:Y:S01]  /*ff70*/  LEA.HI R0, R0, R15, RZ, 0x3 ;  /* 0x0000000f00007211 */ /* 0x000fe200078f18ff */
[----:B------:R-:W-:Y:S01]  /*ff80*/  IMAD.MOV.U32 R20, RZ, RZ, R18 ;  /* 0x000000ffff147224 */ /* 0x000fe200078e0012 */
[----:B------:R-:W-:-:S02]  /*ff90*/  IADD3 R9, -R9, R4, RZ ;  /* 0x0000000409097210 */ /* 0x000fc40007ffe1ff */
[----:B------:R-:W-:Y:S02]  /*ffa0*/  LOP3.LUT R0, R0, 0xffffff8, RZ, 0xc0, !PT ;  /* 0x0ffffff800007812 */ /* 0x000fe400078ec0ff */
[----:B------:R-:W-:Y:S02]  /*ffb0*/  SHF.R.S32.HI R13, RZ, 0x1f, R6 ;  /* 0x0000001fff0d7819 */ /* 0x000fe40000011406 */
[----:B------:R-:W-:Y:S01]  /*ffc0*/  SHF.R.S32.HI R10, RZ, 0x1f, R11 ;  /* 0x0000001fff0a7819 */ /* 0x000fe2000001140b */
[----:B------:R-:W-:Y:S01]  /*ffd0*/  IMAD.IADD R15, R15, 0x1, -R0 ;  /* 0x000000010f0f7824 */ /* 0x000fe200078e0a00 */
[----:B------:R-:W-:Y:S02]  /*ffe0*/  LEA.HI R0, R9, R9, RZ, 0x1 ;  /* 0x0000000909007211 */ /* 0x000fe400078f08ff */
[----:B------:R-:W-:Y:S01]  /*fff0*/  LEA.HI R4, R13, R6, RZ, 0x2 ;  /* 0x000000060d047211 */ /* 0x000fe200078f10ff */
[----:B------:R-:W-:Y:S01]  /*10000*/  IMAD.MOV.U32 R13, RZ, RZ, c[0x0][0x4e8] ;  /* 0x00013a00ff0d7624 */ /* 0x000fe200078e00ff */
[----:B------:R-:W-:-:S02]  /*10010*/  LOP3.LUT R0, R0, 0x1ffffffe, RZ, 0xc0, !PT ;  /* 0x1ffffffe00007812 */ /* 0x000fc400078ec0ff */
[----:B------:R-:W-:Y:S02]  /*10020*/  SHF.R.S32.HI R14, RZ, 0x2, R4 ;  /* 0x00000002ff0e7819 */ /* 0x000fe40000011404 */
[----:B------:R-:W-:Y:S01]  /*10030*/  IADD3 R0, R9, -R0, RZ ;  /* 0x8000000009007210 */ /* 0x000fe20007ffe0ff */
[----:B------:R-:W-:Y:S01]  /*10040*/  BAR.SYNC.DEFER_BLOCKING 0x1, 0x100 ;  /* 0x0044000000007b1d */ /* 0x000fe20000010000 */
[----:B------:R-:W-:Y:S01]  /*10050*/  ISETP.NE.AND P1, PT, R13, 0x1, PT ;  /* 0x000000010d00780c */ /* 0x000fe20003f25270 */
[----:B------:R-:W-:Y:S01]  /*10060*/  IMAD R15, R15, 0x10, R14 ;  /* 0x000000100f0f7824 */ /* 0x000fe200078e020e */
[----:B------:R-:W-:Y:S01]  /*10070*/  MOV R22, R16 ;  /* 0x0000001000167202 */ /* 0x000fe20000000f00 */
[----:B------:R-:W-:Y:S02]  /*10080*/  IMAD R14, R10, c[0x0][0x4d8], RZ ;  /* 0x000136000a0e7a24 */ /* 0x000fe400078e02ff */
[----:B------:R-:W-:Y:S01]  /*10090*/  IMAD R9, R0, 0x8, R15 ;  /* 0x0000000800097824 */ /* 0x000fe200078e020f */
[----:B------:R-:W-:Y:S01]  /*100a0*/  SHF.R.S32.HI R0, RZ, 0x1f, R8 ;  /* 0x0000001fff007819 */ /* 0x000fe20000011408 */
[----:B------:R-:W-:-:S02]  /*100b0*/  IMAD R10, R10, c[0x0][0x440], RZ ;  /* 0x000110000a0a7a24 */ /* 0x000fc400078e02ff */
[C---:B------:R-:W-:Y:S01]  /*100c0*/  IMAD R14, R11.reuse, c[0x0][0x4dc], R14 ;  /* 0x000137000b0e7a24 */ /* 0x040fe200078e020e */
[C---:B----4-:R-:W-:Y:S01]  /*100d0*/  LEA R9, R12.reuse, R9, 0x7 ;  /* 0x000000090c097211 */ /* 0x050fe200078e38ff */
[----:B------:R-:W-:Y:S01]  /*100e0*/  IMAD R10, R11, c[0x0][0x444], R10 ;  /* 0x000111000b0a7a24 */ /* 0x000fe200078e020a */
[----:B------:R-:W-:Y:S01]  /*100f0*/  LEA R12, R12, R15, 0x7 ;  /* 0x0000000f0c0c7211 */ /* 0x000fe200078e38ff */
[----:B------:R-:W-:Y:S01]  /*10100*/  IMAD.IADD R21, R19, 0x1, R14 ;  /* 0x0000000113157824 */ /* 0x000fe200078e020e */
[----:B------:R-:W-:Y:S01]  /*10110*/  MOV R11, R9 ;  /* 0x00000009000b7202 */ /* 0x000fe20000000f00 */
[----:B------:R-:W-:Y:S02]  /*10120*/  IMAD.IADD R23, R17, 0x1, R10 ;  /* 0x0000000111177824 */ /* 0x000fe400078e020a */
[----:B------:R-:W-:-:S04]  /*10130*/  @P1 IMAD.HI.U32 R10, R9, c[0x0][0x4ec], RZ ;  /* 0x00013b00090a1a27 */ /* 0x000fc800078e00ff */
[C---:B------:R-:W-:Y:S01]  /*10140*/  IMAD R17, R0.reuse, c[0x0][0x4e0], RZ ;  /* 0x0001380000117a24 */ /* 0x040fe200078e02ff */
[----:B------:R-:W-:Y:S01]  /*10150*/  @P1 SHF.R.U32.HI R11, RZ, c[0x0][0x4f0], R10 ;  /* 0x00013c00ff0b1a19 */ /* 0x000fe2000001160a */
[----:B------:R-:W-:Y:S01]  /*10160*/  IMAD R19, R0, c[0x0][0x448], RZ ;  /* 0x0001120000137a24 */ /* 0x000fe200078e02ff */
[----:B------:R-:W-:Y:S01]  /*10170*/  MOV R10, R9 ;  /* 0x00000009000a7202 */ /* 0x000fe20000000f00 */
[C---:B------:R-:W-:Y:S01]  /*10180*/  IMAD R17, R8.reuse, c[0x0][0x4e4], R17 ;  /* 0x0001390008117a24 */ /* 0x040fe200078e0211 */
[--C-:B------:R-:W-:Y:S01]  /*10190*/  SHF.R.S32.HI R14, RZ, 0x1f, R11.reuse ;  /* 0x0000001fff0e7819 */ /* 0x100fe2000001140b */
[----:B------:R-:W-:Y:S02]  /*101a0*/  IMAD.MOV R0, RZ, RZ, -R11 ;  /* 0x000000ffff007224 */ /* 0x000fe400078e0a0b */
[C---:B------:R-:W-:Y:S02]  /*101b0*/  IMAD R19, R8.reuse, c[0x0][0x44c], R19 ;  /* 0x0001130008137a24 */ /* 0x040fe400078e0213 */
[----:B------:R-:W-:-:S04]  /*101c0*/  IMAD.WIDE.U32 R22, R8, c[0x0][0x448], R22 ;  /* 0x0001120008167a25 */ /* 0x000fc800078e0016 */
[----:B------:R-:W-:-:S04]  /*101d0*/  IMAD.WIDE.U32 R20, R8, c[0x0][0x4e0], R20 ;  /* 0x0001380008147a25 */ /* 0x000fc800078e0014 */
[----:B------:R-:W-:Y:S01]  /*101e0*/  @P1 IMAD.HI.U32 R8, R9, c[0x0][0x4ec], RZ ;  /* 0x00013b0009081a27 */ /* 0x000fe200078e00ff */
[----:B------:R-:W-:-:S03]  /*101f0*/  IADD3 R16, P0, R11, R20, RZ ;  /* 0x000000140b107210 */ /* 0x000fc60007f1e0ff */
[----:B------:R-:W-:Y:S01]  /*10200*/  IMAD R0, R0, c[0x0][0x4e8], R9 ;  /* 0x00013a0000007a24 */ /* 0x000fe200078e0209 */
[----:B------:R-:W-:Y:S01]  /*10210*/  @P1 SHF.R.U32.HI R10, RZ, c[0x0][0x4f0], R8 ;  /* 0x00013c00ff0a1a19 */ /* 0x000fe20000011608 */
[----:B------:R-:W-:Y:S01]  /*10220*/  IMAD.IADD R23, R23, 0x1, R19 ;  /* 0x0000000117177824 */ /* 0x000fe200078e0213 */
[----:B------:R-:W-:Y:S01]  /*10230*/  IADD3.X R17, R14, R21, R17, P0, !PT ;  /* 0x000000150e117210 */ /* 0x000fe200007fe411 */
[----:B------:R-:W-:Y:S01]  /*10240*/  IMAD R13, R13, c[0x0][0x388], RZ ;  /* 0x0000e2000d0d7a24 */ /* 0x000fe200078e02ff */
[----:B------:R-:W-:Y:S01]  /*10250*/  SHF.R.S32.HI R8, RZ, 0x1f, R0 ;  /* 0x0000001fff087819 */ /* 0x000fe20000011400 */
[C---:B------:R-:W-:Y:S01]  /*10260*/  IMAD.WIDE.U32 R22, R10.reuse, c[0x0][0x430], R22 ;  /* 0x00010c000a167a25 */ /* 0x040fe200078e0016 */
[----:B------:R-:W-:Y:S02]  /*10270*/  IADD3 R14, -R10, RZ, RZ ;  /* 0x000000ff0a0e7210 */ /* 0x000fe40007ffe1ff */
[----:B------:R-:W-:Y:S01]  /*10280*/  LOP3.LUT P1, RZ, R6, 0x3, RZ, 0xc0, !PT ;  /* 0x0000000306ff7812 */ /* 0x000fe2000782c0ff */
[----:B------:R-:W-:Y:S01]  /*10290*/  IMAD R11, R8, c[0x0][0x4c8], RZ ;  /* 0x00013200080b7a24 */ /* 0x000fe200078e02ff */
[----:B------:R-:W-:Y:S01]  /*102a0*/  SHF.R.S32.HI R8, RZ, 0x1f, R10 ;  /* 0x0000001fff087819 */ /* 0x000fe2000001140a */
[----:B------:R-:W-:Y:S01]  /*102b0*/  IMAD.WIDE.U32 R16, R0, c[0x0][0x4c8], R16 ;  /* 0x0001320000107a25 */ /* 0x000fe200078e0010 */
[----:B------:R-:W-:-:S03]  /*102c0*/  ISETP.GE.OR P2, PT, R12, R13, P1 ;  /* 0x0000000d0c00720c */ /* 0x000fc60000f46670 */
[----:B------:R-:W-:Y:S01]  /*102d0*/  IMAD R11, R0, c[0x0][0x4cc], R11 ;  /* 0x00013300000b7a24 */ /* 0x000fe200078e020b */
[----:B------:R-:W-:Y:S01]  /*102e0*/  LEA R0, P0, R16, c[0x0][0x4a8], 0x2 ;  /* 0x00012a0010007a11 */ /* 0x000fe200078010ff */
[----:B------:R-:W-:Y:S02]  /*102f0*/  IMAD R14, R14, c[0x0][0x4e8], R9 ;  /* 0x00013a000e0e7a24 */ /* 0x000fe400078e0209 */
[----:B------:R-:W-:Y:S02]  /*10300*/  IMAD.IADD R11, R17, 0x1, R11 ;  /* 0x00000001110b7824 */ /* 0x000fe400078e020b */
[----:B------:R-:W-:Y:S01]  /*10310*/  IMAD R9, R8, c[0x0][0x430], RZ ;  /* 0x00010c0008097a24 */ /* 0x000fe200078e02ff */
[----:B------:R-:W-:Y:S01]  /*10320*/  SHFL.IDX PT, R18, R0, 0x1, 0x1c1f ;  /* 0x003c1f0000127f89 */ /* 0x000fe200000e0000 */
[----:B------:R-:W-:Y:S02]  /*10330*/  SHF.R.S32.HI R8, RZ, 0x1f, R14 ;  /* 0x0000001fff087819 */ /* 0x000fe4000001140e */
[----:B------:R-:W-:Y:S01]  /*10340*/  LEA.HI.X R11, R16, c[0x0][0x4ac], R11, 0x2, P0 ;  /* 0x00012b00100b7a11 */ /* 0x000fe200000f140b */
[----:B------:R-:W-:Y:S01]  /*10350*/  IMAD R9, R10, c[0x0][0x434], R9 ;  /* 0x00010d000a097a24 */ /* 0x000fe200078e0209 */
[----:B------:R-:W-:Y:S03]  /*10360*/  SHFL.IDX PT, R16, R0, RZ, 0x1c1f ;  /* 0x001c1fff00107589 */ /* 0x000fe600000e0000 */
[----:B------:R-:W-:Y:S01]  /*10370*/  IMAD.IADD R23, R23, 0x1, R9 ;  /* 0x0000000117177824 */ /* 0x000fe200078e0209 */
[----:B------:R-:W1:Y:S01]  /*10380*/  SHFL.IDX PT, R17, R11, RZ, 0x1c1f ;  /* 0x001c1fff0b117589 */ /* 0x000e6200000e0000 */
[----:B------:R-:W-:Y:S01]  /*10390*/  IMAD R9, R8, c[0x0][0x428], RZ ;  /* 0x00010a0008097a24 */ /* 0x000fe200078e02ff */
[----:B------:R-:W-:-:S02]  /*103a0*/  IADD3 R8, R12, 0x8, RZ ;  /* 0x000000080c087810 */ /* 0x000fc40007ffe0ff */
[----:B------:R2:W3:Y:S01]  /*103b0*/  SHFL.IDX PT, R19, R11, 0x1, 0x1c1f ;  /* 0x003c1f000b137f89 */ /* 0x0004e200000e0000 */
[----:B------:R-:W-:Y:S01]  /*103c0*/  IMAD R9, R14, c[0x0][0x42c], R9 ;  /* 0x00010b000e097a24 */ /* 0x000fe200078e0209 */
[----:B------:R-:W-:Y:S01]  /*103d0*/  ISETP.GE.OR P1, PT, R8, R13, P1 ;  /* 0x0000000d0800720c */ /* 0x000fe20000f26670 */
[----:B------:R-:W-:-:S05]  /*103e0*/  IMAD.WIDE.U32 R14, R14, c[0x0][0x428], R22 ;  /* 0x00010a000e0e7a25 */ /* 0x000fca00078e0016 */
[----:B------:R-:W-:Y:S02]  /*103f0*/  IADD3 R10, R15, R9, RZ ;  /* 0x000000090f0a7210 */ /* 0x000fe40007ffe0ff */
[----:B------:R-:W-:-:S04]  /*10400*/  LEA R9, P0, R14, c[0x0][0x400], 0x2 ;  /* 0x000100000e097a11 */ /* 0x000fc800078010ff */
[----:B------:R-:W-:Y:S02]  /*10410*/  LEA.HI.X R10, R14, c[0x0][0x404], R10, 0x2, P0 ;  /* 0x000101000e0a7a11 */ /* 0x000fe400000f140a */
[----:B------:R4:W4:Y:S01]  /*10420*/  SHFL.IDX PT, R14, R9, RZ, 0x1c1f ;  /* 0x001c1fff090e7589 */ /* 0x00092200000e0000 */
[----:B------:R-:W-:-:S03]  /*10430*/  ISETP.GE.AND P0, PT, R8, R13, PT ;  /* 0x0000000d0800720c */ /* 0x000fc60003f06270 */
[----:B-1----:R1:W-:Y:S01]  /*10440*/  @!P2 ST.E [R16.64], R5 ;  /* 0x000000051000a985 */ /* 0x0023e2000c101910 */
[----:B--2---:R-:W-:-:S03]  /*10450*/  LOP3.LUT R11, R4, 0x7ffffffc, RZ, 0xc0, !PT ;  /* 0x7ffffffc040b7812 */ /* 0x004fc600078ec0ff */
[----:B---3--:R1:W-:Y:S01]  /*10460*/  @!P1 ST.E [R18.64], R7 ;  /* 0x0000000712009985 */ /* 0x0083e2000c101910 */
[----:B------:R-:W-:Y:S01]  /*10470*/  ISETP.GE.AND P1, PT, R12, R13, PT ;  /* 0x0000000d0c00720c */ /* 0x000fe20003f26270 */
[----:B------:R-:W-:Y:S02]  /*10480*/  IMAD.IADD R11, R6, 0x1, -R11 ;  /* 0x00000001060b7824 */ /* 0x000fe400078e0a0b */
[----:B------:R1:W2:Y:S03]  /*10490*/  SHFL.IDX PT, R15, R10, RZ, 0x1c1f ;  /* 0x001c1fff0a0f7589 */ /* 0x0002a600000e0000 */
[----:B------:R-:W-:-:S07]  /*104a0*/  SHF.L.U32 R11, R11, 0x1, RZ ;  /* 0x000000010b0b7819 */ /* 0x000fce00000006ff */
[----:B------:R-:W-:Y:S05]  /*104b0*/  @P1 BRA `(.L_x_389) ;  /* 0x000008d000001947 */ /* 0x000fea0003800000 */
[C---:B------:R-:W-:Y:S02]  /*104c0*/  ISETP.GE.AND P1, PT, R11.reuse, c[0x0][0x3c8], PT ;  /* 0x0000f2000b007a0c */ /* 0x040fe40003f26270 */
[C---:B-1----:R-:W-:Y:S02]  /*104d0*/  IADD3 R7, R11.reuse, 0x8, RZ ;  /* 0x000000080b077810 */ /* 0x042fe40007ffe0ff */
[C---:B------:R-:W-:Y:S02]  /*104e0*/  IADD3 R6, R11.reuse, 0x10, RZ ;  /* 0x000000100b067810 */ /* 0x040fe40007ffe0ff */
[----:B------:R-:W-:Y:S02]  /*104f0*/  IADD3 R5, R11, 0x18, RZ ;  /* 0x000000180b057810 */ /* 0x000fe40007ffe0ff */
[----:B------:R-:W-:Y:S02]  /*10500*/  ISETP.GE.AND P5, PT, R7, c[0x0][0x3c8], PT ;  /* 0x0000f20007007a0c */ /* 0x000fe40003fa6270 */
[----:B------:R-:W-:-:S02]  /*10510*/  ISETP.GE.AND P4, PT, R6, c[0x0][0x3c8], PT ;  /* 0x0000f20006007a0c */ /* 0x000fc40003f86270 */
[C---:B------:R-:W-:Y:S01]  /*10520*/  IADD3 R4, R11.reuse, 0x20, RZ ;  /* 0x000000200b047810 */ /* 0x040fe20007ffe0ff */
[----:B--2-4-:R-:W-:Y:S01]  /*10530*/  @!P1 IMAD.WIDE R12, R11, 0x4, R14 ;  /* 0x000000040b0c9825 */ /* 0x014fe200078e020e */
[----:B------:R-:W-:Y:S02]  /*10540*/  ISETP.GE.AND P3, PT, R5, c[0x0][0x3c8], PT ;  /* 0x0000f20005007a0c */ /* 0x000fe40003f66270 */
[----:B------:R-:W-:Y:S02]  /*10550*/  ISETP.GE.AND P2, PT, R4, c[0x0][0x3c8], PT ;  /* 0x0000f20004007a0c */ /* 0x000fe40003f46270 */
[C---:B------:R-:W-:Y:S01]  /*10560*/  IADD3 R0, R11.reuse, 0x28, RZ ;  /* 0x000000280b007810 */ /* 0x040fe20007ffe0ff */
[----:B------:R1:W-:Y:S01]  /*10570*/  @!P1 ST.E.64 [R12.64], R128 ;  /* 0x000000800c009985 */ /* 0x0003e2000c101b10 */
[----:B------:R-:W-:Y:S02]  /*10580*/  IADD3 R8, R11, 0x30, RZ ;  /* 0x000000300b087810 */ /* 0x000fe40007ffe0ff */
[----:B------:R-:W-:-:S02]  /*10590*/  ISETP.GE.AND P6, PT, R0, c[0x0][0x3c8], PT ;  /* 0x0000f20000007a0c */ /* 0x000fc40003fc6270 */
[----:B------:R-:W-:Y:S02]  /*105a0*/  @!P5 LEA.HI R7, R7, R7, RZ, 0x1 ;  /* 0x000000070707d211 */ /* 0x000fe400078f08ff */
[----:B------:R-:W-:Y:S02]  /*105b0*/  ISETP.GE.AND P1, PT, R8, c[0x0][0x3c8], PT ;  /* 0x0000f20008007a0c */ /* 0x000fe40003f26270 */
[----:B------:R-:W-:Y:S02]  /*105c0*/  @!P4 LEA.HI R6, R6, R6, RZ, 0x1 ;  /* 0x000000060606c211 */ /* 0x000fe400078f08ff */
[----:B------:R-:W-:Y:S02]  /*105d0*/  @!P3 LEA.HI R5, R5, R5, RZ, 0x1 ;  /* 0x000000050505b211 */ /* 0x000fe400078f08ff */
[----:B------:R-:W-:Y:S02]  /*105e0*/  @!P5 LOP3.LUT R7, R7, 0xfffffffe, RZ, 0xc0, !PT ;  /* 0xfffffffe0707d812 */ /* 0x000fe400078ec0ff */
[----:B------:R-:W-:-:S02]  /*105f0*/  @!P4 LOP3.LUT R17, R6, 0xfffffffe, RZ, 0xc0, !PT ;  /* 0xfffffffe0611c812 */ /* 0x000fc400078ec0ff */
[----:B------:R-:W-:Y:S01]  /*10600*/  @!P2 LEA.HI R4, R4, R4, RZ, 0x1 ;  /* 0x000000040404a211 */ /* 0x000fe200078f08ff */
[--C-:B------:R-:W-:Y:S01]  /*10610*/  @!P5 IMAD.WIDE R6, R7, 0x4, R14.reuse ;  /* 0x000000040706d825 */ /* 0x100fe200078e020e */
[----:B------:R-:W-:Y:S02]  /*10620*/  @!P3 LOP3.LUT R5, R5, 0xfffffffe, RZ, 0xc0, !PT ;  /* 0xfffffffe0505b812 */ /* 0x000fe400078ec0ff */
[----:B------:R-:W-:Y:S02]  /*10630*/  @!P2 LOP3.LUT R19, R4, 0xfffffffe, RZ, 0xc0, !PT ;  /* 0xfffffffe0413a812 */ /* 0x000fe400078ec0ff */
[----:B------:R-:W-:Y:S01]  /*10640*/  @!P6 LEA.HI R0, R0, R0, RZ, 0x1 ;  /* 0x000000000000e211 */ /* 0x000fe200078f08ff */
[--C-:B------:R-:W-:Y:S01]  /*10650*/  @!P3 IMAD.WIDE R4, R5, 0x4, R14.reuse ;  /* 0x000000040504b825 */ /* 0x100fe200078e020e */
[----:B------:R-:W-:Y:S01]  /*10660*/  @!P1 LEA.HI R8, R8, R8, RZ, 0x1 ;  /* 0x0000000808089211 */ /* 0x000fe200078f08ff */
[----:B------:R2:W-:Y:S01]  /*10670*/  @!P5 ST.E.64 [R6.64], R124 ;  /* 0x0000007c0600d985 */ /* 0x0005e2000c101b10 */
[----:B------:R-:W-:Y:S01]  /*10680*/  IADD3 R21, R11, 0x38, RZ ;  /* 0x000000380b157810 */ /* 0x000fe20007ffe0ff */
[----:B-1----:R-:W-:Y:S01]  /*10690*/  @!P4 IMAD.WIDE R12, R17, 0x4, R14 ;  /* 0x00000004110cc825 */ /* 0x002fe200078e020e */
[----:B------:R-:W-:-:S02]  /*106a0*/  IADD3 R20, R11, 0x40, RZ ;  /* 0x000000400b147810 */ /* 0x000fc40007ffe0ff */
[----:B------:R-:W-:Y:S01]  /*106b0*/  ISETP.GE.AND P5, PT, R21, c[0x0][0x3c8], PT ;  /* 0x0000f20015007a0c */ /* 0x000fe20003fa6270 */
[----:B------:R-:W-:Y:S01]  /*106c0*/  @!P2 IMAD.WIDE R16, R19, 0x4, R14 ;  /* 0x000000041310a825 */ /* 0x000fe200078e020e */
[----:B------:R1:W-:Y:S01]  /*106d0*/  @!P4 ST.E.64 [R12.64], R120 ;  /* 0x000000780c00c985 */ /* 0x0003e2000c101b10 */
[C---:B------:R-:W-:Y:S02]  /*106e0*/  IADD3 R19, R11.reuse, 0x48, RZ ;  /* 0x000000480b137810 */ /* 0x040fe40007ffe0ff */
[----:B------:R-:W-:Y:S01]  /*106f0*/  IADD3 R18, R11, 0x50, RZ ;  /* 0x000000500b127810 */ /* 0x000fe20007ffe0ff */
[----:B------:R3:W-:Y:S01]  /*10700*/  @!P3 ST.E.64 [R4.64], R116 ;  /* 0x000000740400b985 */ /* 0x0007e2000c101b10 */
[----:B------:R-:W-:Y:S02]  /*10710*/  ISETP.GE.AND P4, PT, R20, c[0x0][0x3c8], PT ;  /* 0x0000f20014007a0c */ /* 0x000fe40003f86270 */
[----:B------:R-:W-:Y:S01]  /*10720*/  ISETP.GE.AND P3, PT, R19, c[0x0][0x3c8], PT ;  /* 0x0000f20013007a0c */ /* 0x000fe20003f66270 */
[----:B------:R4:W-:Y:S01]  /*10730*/  @!P2 ST.E.64 [R16.64], R112 ;  /* 0x000000701000a985 */ /* 0x0009e2000c101b10 */
[----:B------:R-:W-:-:S02]  /*10740*/  ISETP.GE.AND P2, PT, R18, c[0x0][0x3c8], PT ;  /* 0x0000f20012007a0c */ /* 0x000fc40003f46270 */
[----:B------:R-:W-:-:S04]  /*10750*/  @!P5 LEA.HI R21, R21, R21, RZ, 0x1 ;  /* 0x000000151515d211 */ /* 0x000fc800078f08ff */
[----:B------:R-:W-:-:S03]  /*10760*/  @!P5 LOP3.LUT R21, R21, 0xfffffffe, RZ, 0xc0, !PT ;  /* 0xfffffffe1515d812 */ /* 0x000fc600078ec0ff */
[----:B------:R-:W-:Y:S02]  /*10770*/  @!P4 LEA.HI R20, R20, R20, RZ, 0x1 ;  /* 0x000000141414c211 */ /* 0x000fe400078f08ff */
[----:B------:R-:W-:Y:S02]  /*10780*/  @!P3 LEA.HI R19, R19, R19, RZ, 0x1 ;  /* 0x000000131313b211 */ /* 0x000fe400078f08ff */
[----:B--2---:R-:W-:Y:S02]  /*10790*/  @!P6 LOP3.LUT R7, R0, 0xfffffffe, RZ, 0xc0, !PT ;  /* 0xfffffffe0007e812 */ /* 0x004fe400078ec0ff */
[----:B------:R-:W-:Y:S02]  /*107a0*/  IADD3 R0, R11, 0x58, RZ ;  /* 0x000000580b007810 */ /* 0x000fe40007ffe0ff */
[----:B------:R-:W-:Y:S01]  /*107b0*/  @!P2 LEA.HI R18, R18, R18, RZ, 0x1 ;  /* 0x000000121212a211 */ /* 0x000fe200078f08ff */
[----:B------:R-:W-:Y:S01]  /*107c0*/  @!P6 IMAD.WIDE R6, R7, 0x4, R14 ;  /* 0x000000040706e825 */ /* 0x000fe200078e020e */
[----:B------:R-:W-:-:S02]  /*107d0*/  @!P3 LOP3.LUT R19, R19, 0xfffffffe, RZ, 0xc0, !PT ;  /* 0xfffffffe1313b812 */ /* 0x000fc400078ec0ff */
[----:B-1----:R-:W-:Y:S02]  /*107e0*/  @!P4 LOP3.LUT R13, R20, 0xfffffffe, RZ, 0xc0, !PT ;  /* 0xfffffffe140dc812 */ /* 0x002fe400078ec0ff */
[----:B------:R1:W-:Y:S01]  /*107f0*/  @!P6 ST.E.64 [R6.64], R108 ;  /* 0x0000006c0600e985 */ /* 0x0003e2000c101b10 */
[----:B---3--:R-:W-:Y:S02]  /*10800*/  @!P1 LOP3.LUT R5, R8, 0xfffffffe, RZ, 0xc0, !PT ;  /* 0xfffffffe08059812 */ /* 0x008fe400078ec0ff */
[----:B------:R-:W-:Y:S01]  /*10810*/  IADD3 R8, R11, 0x60, RZ ;  /* 0x000000600b087810 */ /* 0x000fe20007ffe0ff */
[--C-:B------:R-:W-:Y:S01]  /*10820*/  @!P4 IMAD.WIDE R12, R13, 0x4, R14.reuse ;  /* 0x000000040d0cc825 */ /* 0x100fe200078e020e */
[----:B------:R-:W-:Y:S02]  /*10830*/  IADD3 R20, R11, 0x68, RZ ;  /* 0x000000680b147810 */ /* 0x000fe40007ffe0ff */
[----:B------:R-:W-:Y:S01]  /*10840*/  ISETP.GE.AND P6, PT, R8, c[0x0][0x3c8], PT ;  /* 0x0000f20008007a0c */ /* 0x000fe20003fc6270 */
[----:B------:R-:W-:-:S04]  /*10850*/  @!P1 IMAD.WIDE R4, R5, 0x4, R14 ;  /* 0x0000000405049825 */ /* 0x000fc800078e020e */
[----:B----4-:R-:W-:Y:S01]  /*10860*/  @!P3 IMAD.WIDE R16, R19, 0x4, R14 ;  /* 0x000000041310b825 */ /* 0x010fe200078e020e */
[----:B------:R2:W-:Y:S01]  /*10870*/  @!P1 ST.E.64 [R4.64], R104 ;  /* 0x0000006804009985 */ /* 0x0005e2000c101b10 */
[----:B------:R-:W-:Y:S02]  /*10880*/  ISETP.GE.AND P1, PT, R0, c[0x0][0x3c8], PT ;  /* 0x0000f20000007a0c */ /* 0x000fe40003f26270 */
[----:B------:R-:W-:-:S04]  /*10890*/  IADD3 R19, R11, 0x70, RZ ;  /* 0x000000700b137810 */ /* 0x000fc80007ffe0ff */
[----:B------:R-:W-:-:S07]  /*108a0*/  @!P6 LEA.HI R8, R8, R8, RZ, 0x1 ;  /* 0x000000080808e211 */ /* 0x000fce00078f08ff */
[----:B------:R-:W-:Y:S02]  /*108b0*/  @!P1 LEA.HI R0, R0, R0, RZ, 0x1 ;  /* 0x0000000000009211 */ /* 0x000fe400078f08ff */
[----:B-1----:R-:W-:Y:S02]  /*108c0*/  @!P2 LOP3.LUT R7, R18, 0xfffffffe, RZ, 0xc0, !PT ;  /* 0xfffffffe1207a812 */ /* 0x002fe400078ec0ff */
[----:B------:R-:W-:Y:S02]  /*108d0*/  @!P1 LOP3.LUT R23, R0, 0xfffffffe, RZ, 0xc0, !PT ;  /* 0xfffffffe00179812 */ /* 0x000fe400078ec0ff */
[----:B------:R-:W-:Y:S01]  /*108e0*/  IADD3 R18, R11, 0x78, RZ ;  /* 0x000000780b127810 */ /* 0x000fe20007ffe0ff */
[----:B------:R-:W-:Y:S01]  /*108f0*/  @!P2 IMAD.WIDE R6, R7, 0x4, R14 ;  /* 0x000000040706a825 */ /* 0x000fe200078e020e */
[----:B------:R-:W-:-:S03]  /*10900*/  IADD3 R0, R11, 0x88, RZ ;  /* 0x000000880b007810 */ /* 0x000fc60007ffe0ff */
[----:B--2---:R-:W-:Y:S01]  /*10910*/  @!P5 IMAD.WIDE R4, R21, 0x4, R14 ;  /* 0x000000041504d825 */ /* 0x004fe200078e020e */
[----:B------:R-:W-:-:S04]  /*10920*/  IADD3 R21, R11, 0x80, RZ ;  /* 0x000000800b157810 */ /* 0x000fc80007ffe0ff */
[----:B------:R1:W-:Y:S01]  /*10930*/  @!P5 ST.E.64 [R4.64], R100 ;  /* 0x000000640400d985 */ /* 0x0003e2000c101b10 */
[----:B------:R-:W-:-:S03]  /*10940*/  ISETP.GE.AND P5, PT, R20, c[0x0][0x3c8], PT ;  /* 0x0000f20014007a0c */ /* 0x000fc60003fa6270 */
[----:B------:R2:W-:Y:S01]  /*10950*/  @!P4 ST.E.64 [R12.64], R36 ;  /* 0x000000240c00c985 */ /* 0x0005e2000c101b10 */
[----:B------:R-:W-:-:S03]  /*10960*/  ISETP.GE.AND P4, PT, R19, c[0x0][0x3c8], PT ;  /* 0x0000f20013007a0c */ /* 0x000fc60003f86270 */
[----:B------:R-:W-:Y:S01]  /*10970*/  @!P3 ST.E.64 [R16.64], R40 ;  /* 0x000000281000b985 */ /* 0x000fe2000c101b10 */
[----:B------:R-:W-:-:S03]  /*10980*/  ISETP.GE.AND P3, PT, R18, c[0x0][0x3c8], PT ;  /* 0x0000f20012007a0c */ /* 0x000fc60003f66270 */
[----:B------:R3:W-:Y:S01]  /*10990*/  @!P2 ST.E.64 [R6.64], R44 ;  /* 0x0000002c0600a985 */ /* 0x0007e2000c101b10 */
[----:B------:R-:W-:Y:S02]  /*109a0*/  ISETP.GE.AND P2, PT, R21, c[0x0][0x3c8], PT ;  /* 0x0000f20015007a0c */ /* 0x000fe40003f46270 */
[----:B------:R-:W-:-:S03]  /*109b0*/  @!P5 LEA.HI R20, R20, R20, RZ, 0x1 ;  /* 0x000000141414d211 */ /* 0x000fc600078f08ff */
[----:B------:R-:W-:-:S04]  /*109c0*/  @!P4 LEA.HI R19, R19, R19, RZ, 0x1 ;  /* 0x000000131313c211 */ /* 0x000fc800078f08ff */
[----:B------:R-:W-:Y:S02]  /*109d0*/  @!P3 LEA.HI R18, R18, R18, RZ, 0x1 ;  /* 0x000000121212b211 */ /* 0x000fe400078f08ff */
[----:B------:R-:W-:Y:S02]  /*109e0*/  @!P4 LOP3.LUT R19, R19, 0xfffffffe, RZ, 0xc0, !PT ;  /* 0xfffffffe1313c812 */ /* 0x000fe400078ec0ff */
[----:B------:R-:W-:Y:S02]  /*109f0*/  @!P2 LEA.HI R21, R21, R21, RZ, 0x1 ;  /* 0x000000151515a211 */ /* 0x000fe400078f08ff */
[----:B-1----:R-:W-:Y:S02]  /*10a00*/  @!P6 LOP3.LUT R5, R8, 0xfffffffe, RZ, 0xc0, !PT ;  /* 0xfffffffe0805e812 */ /* 0x002fe400078ec0ff */
[----:B------:R-:W-:Y:S01]  /*10a10*/  @!P2 LOP3.LUT R21, R21, 0xfffffffe, RZ, 0xc0, !PT ;  /* 0xfffffffe1515a812 */ /* 0x000fe200078ec0ff */
[----:B--2---:R-:W-:Y:S01]  /*10a20*/  @!P1 IMAD.WIDE R12, R23, 0x4, R14 ;  /* 0x00000004170c9825 */ /* 0x004fe200078e020e */
[----:B------:R-:W-:-:S03]  /*10a30*/  IADD3 R8, R11, 0x98, RZ ;  /* 0x000000980b087810 */ /* 0x000fc60007ffe0ff */
[--C-:B------:R-:W-:Y:S01]  /*10a40*/  @!P6 IMAD.WIDE R4, R5, 0x4, R14.reuse ;  /* 0x000000040504e825 */ /* 0x100fe200078e020e */
[----:B------:R1:W-:Y:S01]  /*10a50*/  @!P1 ST.E.64 [R12.64], R48 ;  /* 0x000000300c009985 */ /* 0x0003e2000c101b10 */
[----:B------:R-:W-:Y:S02]  /*10a60*/  ISETP.GE.AND P1, PT, R0, c[0x0][0x3c8], PT ;  /* 0x0000f20000007a0c */ /* 0x000fe40003f26270 */
[----:B---3--:R-:W-:Y:S01]  /*10a70*/  @!P5 LOP3.LUT R7, R20, 0xfffffffe, RZ, 0xc0, !PT ;  /* 0xfffffffe1407d812 */ /* 0x008fe200078ec0ff */
[----:B------:R2:W-:Y:S01]  /*10a80*/  @!P6 ST.E.64 [R4.64], R52 ;  /* 0x000000340400e985 */ /* 0x0005e2000c101b10 */
[----:B------:R-:W-:Y:S01]  /*10a90*/  @!P4 IMAD.WIDE R16, R19, 0x4, R14 ;  /* 0x000000041310c825 */ /* 0x000fe200078e020e */
[----:B------:R-:W-:-:S03]  /*10aa0*/  IADD3 R20, R11, 0xa8, RZ ;  /* 0x000000a80b147810 */ /* 0x000fc60007ffe0ff */
[----:B------:R-:W-:-:S05]  /*10ab0*/  @!P5 IMAD.WIDE R6, R7, 0x4, R14 ;  /* 0x000000040706d825 */ /* 0x000fca00078e020e */
[----:B------:R-:W-:Y:S01]  /*10ac0*/  @!P1 LEA.HI R0, R0, R0, RZ, 0x1 ;  /* 0x0000000000009211 */ /* 0x000fe200078f08ff */
[----:B------:R3:W-:Y:S01]  /*10ad0*/  @!P5 ST.E.64 [R6.64], R56 ;  /* 0x000000380600d985 */ /* 0x0007e2000c101b10 */
[----:B------:R-:W-:-:S03]  /*10ae0*/  ISETP.GE.AND P5, PT, R8, c[0x0][0x3c8], PT ;  /* 0x0000f20008007a0c */ /* 0x000fc60003fa6270 */
[----:B------:R4:W-:Y:S01]  /*10af0*/  @!P4 ST.E.64 [R16.64], R60 ;  /* 0x0000003c1000c985 */ /* 0x0009e2000c101b10 */
[----:B-1----:R-:W-:Y:S01]  /*10b00*/  @!P3 LOP3.LUT R13, R18, 0xfffffffe, RZ, 0xc0, !PT ;  /* 0xfffffffe120db812 */ /* 0x002fe200078ec0ff */
[--C-:B------:R-:W-:Y:S01]  /*10b10*/  @!P2 IMAD.WIDE R18, R21, 0x4, R14.reuse ;  /* 0x000000041512a825 */ /* 0x100fe200078e020e */
[----:B------:R-:W-:Y:S02]  /*10b20*/  IADD3 R21, R11, 0xa0, RZ ;  /* 0x000000a00b157810 */ /* 0x000fe40007ffe0ff */
[----:B--2---:R-:W-:Y:S01]  /*10b30*/  @!P1 LOP3.LUT R5, R0, 0xfffffffe, RZ, 0xc0, !PT ;  /* 0xfffffffe00059812 */ /* 0x004fe200078ec0ff */
[--C-:B------:R-:W-:Y:S01]  /*10b40*/  @!P3 IMAD.WIDE R12, R13, 0x4, R14.reuse ;  /* 0x000000040d0cb825 */ /* 0x100fe200078e020e */
[----:B------:R-:W-:Y:S02]  /*10b50*/  IADD3 R0, R11, 0x90, RZ ;  /* 0x000000900b007810 */ /* 0x000fe40007ffe0ff */
[----:B------:R-:W-:Y:S01]  /*10b60*/  ISETP.GE.AND P4, PT, R21, c[0x0][0x3c8], PT ;  /* 0x0000f20015007a0c */ /* 0x000fe20003f86270 */
[----:B------:R-:W-:Y:S01]  /*10b70*/  @!P1 IMAD.WIDE R4, R5, 0x4, R14 ;  /* 0x0000000405049825 */ /* 0x000fe200078e020e */
[----:B------:R-:W-:Y:S01]  /*10b80*/  ISETP.GE.AND P6, PT, R0, c[0x0][0x3c8], PT ;  /* 0x0000f20000007a0c */ /* 0x000fe20003fc6270 */
[----:B------:R1:W-:Y:S01]  /*10b90*/  @!P3 ST.E.64 [R12.64], R64 ;  /* 0x000000400c00b985 */ /* 0x0003e2000c101b10 */
[----:B------:R-:W-:-:S02]  /*10ba0*/  ISETP.GE.AND P3, PT, R20, c[0x0][0x3c8], PT ;  /* 0x0000f20014007a0c */ /* 0x000fc40003f66270 */
[----:B------:R-:W-:Y:S01]  /*10bb0*/  @!P5 LEA.HI R8, R8, R8, RZ, 0x1 ;  /* 0x000000080808d211 */ /* 0x000fe200078f08ff */
[----:B------:R2:W-:Y:S01]  /*10bc0*/  @!P2 ST.E.64 [R18.64], R68 ;  /* 0x000000441200a985 */ /* 0x0005e2000c101b10 */
[C---:B---3--:R-:W-:Y:S02]  /*10bd0*/  IADD3 R7, R11.reuse, 0xb0, RZ ;  /* 0x000000b00b077810 */ /* 0x048fe40007ffe0ff */
[----:B------:R-:W-:Y:S01]  /*10be0*/  IADD3 R6, R11, 0xb8, RZ ;  /* 0x000000b80b067810 */ /* 0x000fe20007ffe0ff */
[----:B------:R3:W-:Y:S01]  /*10bf0*/  @!P1 ST.E.64 [R4.64], R72 ;  /* 0x0000004804009985 */ /* 0x0007e2000c101b10 */
[----:B------:R-:W-:Y:S02]  /*10c00*/  ISETP.GE.AND P2, PT, R7, c[0x0][0x3c8], PT ;  /* 0x0000f20007007a0c */ /* 0x000fe40003f46270 */
[----:B------:R-:W-:Y:S02]  /*10c10*/  ISETP.GE.AND P1, PT, R6, c[0x0][0x3c8], PT ;  /* 0x0000f20006007a0c */ /* 0x000fe40003f26270 */
[----:B------:R-:W-:-:S02]  /*10c20*/  @!P6 LEA.HI R0, R0, R0, RZ, 0x1 ;  /* 0x000000000000e211 */ /* 0x000fc400078f08ff */
[----:B------:R-:W-:Y:S02]  /*10c30*/  @!P4 LEA.HI R21, R21, R21, RZ, 0x1 ;  /* 0x000000151515c211 */ /* 0x000fe400078f08ff */
[----:B------:R-:W-:Y:S02]  /*10c40*/  @!P3 LEA.HI R20, R20, R20, RZ, 0x1 ;  /* 0x000000141414b211 */ /* 0x000fe400078f08ff */
[----:B------:R-:W-:Y:S02]  /*10c50*/  @!P4 LOP3.LUT R21, R21, 0xfffffffe, RZ, 0xc0, !PT ;  /* 0xfffffffe1515c812 */ /* 0x000fe400078ec0ff */
[----:B----4-:R-:W-:Y:S02]  /*10c60*/  @!P3 LOP3.LUT R17, R20, 0xfffffffe, RZ, 0xc0, !PT ;  /* 0xfffffffe1411b812 */ /* 0x010fe400078ec0ff */
[----:B------:R-:W-:Y:S01]  /*10c70*/  @!P2 LEA.HI R7, R7, R7, RZ, 0x1 ;  /* 0x000000070707a211 */ /* 0x000fe200078f08ff */
[----:B------:R-:W-:Y:S01]  /*10c80*/  @!P4 IMAD.WIDE R20, R21, 0x4, R14 ;  /* 0x000000041514c825 */ /* 0x000fe200078e020e */
[----:B------:R-:W-:-:S02]  /*10c90*/  @!P1 LEA.HI R6, R6, R6, RZ, 0x1 ;  /* 0x0000000606069211 */ /* 0x000fc400078f08ff */
[----:B------:R-:W-:Y:S01]  /*10ca0*/  @!P2 LOP3.LUT R7, R7, 0xfffffffe, RZ, 0xc0, !PT ;  /* 0xfffffffe0707a812 */ /* 0x000fe200078ec0ff */
[----:B------:R-:W-:Y:S01]  /*10cb0*/  @!P3 IMAD.WIDE R16, R17, 0x4, R14 ;  /* 0x000000041110b825 */ /* 0x000fe200078e020e */
[----:B-1----:R-:W-:Y:S02]  /*10cc0*/  @!P5 LOP3.LUT R13, R8, 0xfffffffe, RZ, 0xc0, !PT ;  /* 0xfffffffe080dd812 */ /* 0x002fe400078ec0ff */
[----:B--2---:R-:W-:-:S03]  /*10cd0*/  @!P1 LOP3.LUT R19, R6, 0xfffffffe, RZ, 0xc0, !PT ;  /* 0xfffffffe06139812 */ /* 0x004fc600078ec0ff */
[----:B------:R-:W-:Y:S01]  /*10ce0*/  @!P5 IMAD.WIDE R12, R13, 0x4, R14 ;  /* 0x000000040d0cd825 */ /* 0x000fe200078e020e */
[----:B---3--:R-:W-:-:S03]  /*10cf0*/  @!P6 LOP3.LUT R5, R0, 0xfffffffe, RZ, 0xc0, !PT ;  /* 0xfffffffe0005e812 */ /* 0x008fc600078ec0ff */
[----:B------:R-:W-:-:S04]  /*10d00*/  @!P2 IMAD.WIDE R6, R7, 0x4, R14 ;  /* 0x000000040706a825 */ /* 0x000fc800078e020e */
[----:B------:R-:W-:-:S04]  /*10d10*/  @!P6 IMAD.WIDE R4, R5, 0x4, R14 ;  /* 0x000000040504e825 */ /* 0x000fc800078e020e */
[----:B------:R-:W-:Y:S01]  /*10d20*/  @!P1 IMAD.WIDE R14, R19, 0x4, R14 ;  /* 0x00000004130e9825 */ /* 0x000fe200078e020e */
[----:B------:R1:W-:Y:S04]  /*10d30*/  @!P6 ST.E.64 [R4.64], R76 ;  /* 0x0000004c0400e985 */ /* 0x0003e8000c101b10 */
[----:B------:R1:W-:Y:S04]  /*10d40*/  @!P5 ST.E.64 [R12.64], R80 ;  /* 0x000000500c00d985 */ /* 0x0003e8000c101b10 */
[----:B------:R1:W-:Y:S04]  /*10d50*/  @!P4 ST.E.64 [R20.64], R2 ;  /* 0x000000021400c985 */ /* 0x0003e8000c101b10 */
[----:B------:R1:W-:Y:S04]  /*10d60*/  @!P3 ST.E.64 [R16.64], R88 ;  /* 0x000000581000b985 */ /* 0x0003e8000c101b10 */
[----:B------:R1:W-:Y:S04]  /*10d70*/  @!P2 ST.E.64 [R6.64], R92 ;  /* 0x0000005c0600a985 */ /* 0x0003e8000c101b10 */
[----:B------:R1:W-:Y:S02]  /*10d80*/  @!P1 ST.E.64 [R14.64], R96 ;  /* 0x000000600e009985 */ /* 0x0003e4000c101b10 */
.L_x_389:
[----:B------:R-:W-:Y:S05]  /*10d90*/  BSYNC B0 ;  /* 0x0000000000007941 */ /* 0x000fea0003800000 */
.L_x_388:
[----:B-1----:R1:W3:Y:S04]  /*10da0*/  SHFL.IDX PT, R5, R10, 0x1, 0x1c1f ;  /* 0x003c1f000a057f89 */ /* 0x0022e800000e0000 */
[----:B------:R1:W4:Y:S01]  /*10db0*/  SHFL.IDX PT, R4, R9, 0x1, 0x1c1f ;  /* 0x003c1f0009047f89 */ /* 0x00032200000e0000 */
[----:B------:R-:W-:Y:S05]  /*10dc0*/  @P0 EXIT ;  /* 0x000000000000094d */ /* 0x000fea0003800000 */
[C---:B------:R-:W-:Y:S02]  /*10dd0*/  IADD3 R3, R11.reuse, 0x8, RZ ;  /* 0x000000080b037810 */ /* 0x040fe40007ffe0ff */
[----:B------:R-:W-:-:S02]  /*10de0*/  ISETP.GE.AND P1, PT, R11, c[0x0][0x3c8], PT ;  /* 0x0000f2000b007a0c */ /* 0x000fc40003f26270 */
[----:B------:R-:W-:Y:S02]  /*10df0*/  ISETP.GE.AND P0, PT, R3, c[0x0][0x3c8], PT ;  /* 0x0000f20003007a0c */ /* 0x000fe40003f06270 */
[C---:B------:R-:W-:Y:S02]  /*10e00*/  IADD3 R2, R11.reuse, 0x10, RZ ;  /* 0x000000100b027810 */ /* 0x040fe40007ffe0ff */
[C---:B------:R-:W-:Y:S02]  /*10e10*/  IADD3 R0, R11.reuse, 0x18, RZ ;  /* 0x000000180b007810 */ /* 0x040fe40007ffe0ff */
[----:B------:R-:W-:Y:S02]  /*10e20*/  ISETP.GE.AND P6, PT, R2, c[0x0][0x3c8], PT ;  /* 0x0000f20002007a0c */ /* 0x000fe40003fc6270 */
[----:B------:R-:W-:Y:S02]  /*10e30*/  ISETP.GE.AND P5, PT, R0, c[0x0][0x3c8], PT ;  /* 0x0000f20000007a0c */ /* 0x000fe40003fa6270 */
[C---:B-1--4-:R-:W-:Y:S01]  /*10e40*/  IADD3 R9, R11.reuse, 0x20, RZ ;  /* 0x000000200b097810 */ /* 0x052fe20007ffe0ff */
[C---:B---3--:R-:W-:Y:S01]  /*10e50*/  @!P1 IMAD.WIDE R12, R11.reuse, 0x4, R4 ;  /* 0x000000040b0c9825 */ /* 0x048fe200078e0204 */
[----:B------:R-:W-:-:S02]  /*10e60*/  IADD3 R8, R11, 0x28, RZ ;  /* 0x000000280b087810 */ /* 0x000fc40007ffe0ff */
[----:B------:R-:W-:Y:S02]  /*10e70*/  @!P0 LEA.HI R3, R3, R3, RZ, 0x1 ;  /* 0x0000000303038211 */ /* 0x000fe400078f08ff */
[----:B------:R-:W-:Y:S01]  /*10e80*/  IADD3 R7, R11, 0x30, RZ ;  /* 0x000000300b077810 */ /* 0x000fe20007ffe0ff */
[----:B------:R1:W-:Y:S01]  /*10e90*/  @!P1 ST.E.64 [R12.64], R130 ;  /* 0x000000820c009985 */ /* 0x0003e2000c101b10 */
[----:B------:R-:W-:Y:S02]  /*10ea0*/  @!P0 LOP3.LUT R3, R3, 0xfffffffe, RZ, 0xc0, !PT ;  /* 0xfffffffe03038812 */ /* 0x000fe400078ec0ff */
[----:B------:R-:W-:Y:S02]  /*10eb0*/  IADD3 R6, R11, 0x38, RZ ;  /* 0x000000380b067810 */ /* 0x000fe40007ffe0ff */
[----:B------:R-:W-:Y:S01]  /*10ec0*/  ISETP.GE.AND P4, PT, R9, c[0x0][0x3c8], PT ;  /* 0x0000f20009007a0c */ /* 0x000fe20003f86270 */
[----:B--2---:R-:W-:Y:S01]  /*10ed0*/  @!P0 IMAD.WIDE R14, R3, 0x4, R4 ;  /* 0x00000004030e8825 */ /* 0x004fe200078e0204 */
[----:B------:R-:W-:-:S02]  /*10ee0*/  IADD3 R3, R11, 0x40, RZ ;  /* 0x000000400b037810 */ /* 0x000fc40007ffe0ff */
[----:B------:R-:W-:Y:S02]  /*10ef0*/  ISETP.GE.AND P3, PT, R8, c[0x0][0x3c8], PT ;  /* 0x0000f20008007a0c */ /* 0x000fe40003f66270 */
[----:B------:R-:W-:Y:S01]  /*10f00*/  ISETP.GE.AND P2, PT, R7, c[0x0][0x3c8], PT ;  /* 0x0000f20007007a0c */ /* 0x000fe20003f46270 */
[----:B------:R2:W-:Y:S01]  /*10f10*/  @!P0 ST.E.64 [R14.64], R126 ;  /* 0x0000007e0e008985 */ /* 0x0005e2000c101b10 */
[----:B------:R-:W-:Y:S02]  /*10f20*/  ISETP.GE.AND P1, PT, R6, c[0x0][0x3c8], PT ;  /* 0x0000f20006007a0c */ /* 0x000fe40003f26270 */
[----:B------:R-:W-:Y:S02]  /*10f30*/  @!P6 LEA.HI R2, R2, R2, RZ, 0x1 ;  /* 0x000000020202e211 */ /* 0x000fe400078f08ff */
[----:B------:R-:W-:Y:S02]  /*10f40*/  ISETP.GE.AND P0, PT, R3, c[0x0][0x3c8], PT ;  /* 0x0000f20003007a0c */ /* 0x000fe40003f06270 */
[----:B------:R-:W-:-:S02]  /*10f50*/  @!P5 LEA.HI R0, R0, R0, RZ, 0x1 ;  /* 0x000000000000d211 */ /* 0x000fc400078f08ff */
[----:B------:R-:W-:Y:S02]  /*10f60*/  @!P4 LEA.HI R9, R9, R9, RZ, 0x1 ;  /* 0x000000090909c211 */ /* 0x000fe400078f08ff */
[----:B------:R-:W-:Y:S02]  /*10f70*/  @!P3 LEA.HI R8, R8, R8, RZ, 0x1 ;  /* 0x000000080808b211 */ /* 0x000fe400078f08ff */
[----:B------:R-:W-:Y:S02]  /*10f80*/  @!P2 LEA.HI R7, R7, R7, RZ, 0x1 ;  /* 0x000000070707a211 */ /* 0x000fe400078f08ff */
[----:B------:R-:W-:Y:S02]  /*10f90*/  @!P1 LEA.HI R6, R6, R6, RZ, 0x1 ;  /* 0x0000000606069211 */ /* 0x000fe400078f08ff */
[----:B-1----:R-:W-:Y:S02]  /*10fa0*/  @!P6 LOP3.LUT R13, R2, 0xfffffffe, RZ, 0xc0, !PT ;  /* 0xfffffffe020de812 */ /* 0x002fe400078ec0ff */
[----:B------:R-:W-:-:S02]  /*10fb0*/  IADD3 R2, R11, 0x48, RZ ;  /* 0x000000480b027810 */ /* 0x000fc40007ffe0ff */
[----:B------:R-:W-:Y:S01]  /*10fc0*/  @!P0 LEA.HI R3, R3, R3, RZ, 0x1 ;  /* 0x0000000303038211 */ /* 0x000fe200078f08ff */
[--C-:B------:R-:W-:Y:S01]  /*10fd0*/  @!P6 IMAD.WIDE R12, R13, 0x4, R4.reuse ;  /* 0x000000040d0ce825 */ /* 0x100fe200078e0204 */
[----:B------:R-:W-:Y:S02]  /*10fe0*/  @!P4 LOP3.LUT R9, R9, 0xfffffffe, RZ, 0xc0, !PT ;  /* 0xfffffffe0909c812 */ /* 0x000fe400078ec0ff */
[----:B------:R-:W-:Y:S02]  /*10ff0*/  @!P3 LOP3.LUT R17, R8, 0xfffffffe, RZ, 0xc0, !PT ;  /* 0xfffffffe0811b812 */ /* 0x000fe400078ec0ff */
[----:B------:R1:W-:Y:S01]  /*11000*/  @!P6 ST.E.64 [R12.64], R122 ;  /* 0x0000007a0c00e985 */ /* 0x0003e2000c101b10 */
[----:B------:R-:W-:Y:S01]  /*11010*/  ISETP.GE.AND P6, PT, R2, c[0x0][0x3c8], PT ;  /* 0x0000f20002007a0c */ /* 0x000fe20003fc6270 */
[----:B------:R-:W-:Y:S01]  /*11020*/  @!P4 IMAD.WIDE R8, R9, 0x4, R4 ;  /* 0x000000040908c825 */ /* 0x000fe200078e0204 */
[----:B--2---:R-:W-:Y:S02]  /*11030*/  @!P5 LOP3.LUT R15, R0, 0xfffffffe, RZ, 0xc0, !PT ;  /* 0xfffffffe000fd812 */ /* 0x004fe400078ec0ff */
[----:B------:R-:W-:-:S02]  /*11040*/  IADD3 R0, R11, 0x50, RZ ;  /* 0x000000500b007810 */ /* 0x000fc40007ffe0ff */
[----:B------:R-:W-:Y:S01]  /*11050*/  @!P2 LOP3.LUT R7, R7, 0xfffffffe, RZ, 0xc0, !PT ;  /* 0xfffffffe0707a812 */ /* 0x000fe200078ec0ff */
[----:B------:R-:W-:Y:S01]  /*11060*/  @!P5 IMAD.WIDE R14, R15, 0x4, R4 ;  /* 0x000000040f0ed825 */ /* 0x000fe200078e0204 */
[----:B------:R-:W-:Y:S02]  /*11070*/  @!P0 LOP3.LUT R3, R3, 0xfffffffe, RZ, 0xc0, !PT ;  /* 0xfffffffe03038812 */ /* 0x000fe400078ec0ff */
[C---:B------:R-:W-:Y:S02]  /*11080*/  IADD3 R20, R11.reuse, 0x58, RZ ;  /* 0x000000580b147810 */ /* 0x040fe40007ffe0ff */
[----:B------:R2:W-:Y:S01]  /*11090*/  @!P5 ST.E.64 [R14.64], R118 ;  /* 0x000000760e00d985 */ /* 0x0005e2000c101b10 */
[----:B------:R-:W-:Y:S02]  /*110a0*/  ISETP.GE.AND P5, PT, R0, c[0x0][0x3c8], PT ;  /* 0x0000f20000007a0c */ /* 0x000fe40003fa6270 */
[C---:B------:R-:W-:Y:S01]  /*110b0*/  IADD3 R19, R11.reuse, 0x60, RZ ;  /* 0x000000600b137810 */ /* 0x040fe20007ffe0ff */
[----:B------:R3:W-:Y:S01]  /*110c0*/  @!P4 ST.E.64 [R8.64], R114 ;  /* 0x000000720800c985 */ /* 0x0007e2000c101b10 */
[----:B------:R-:W-:-:S02]  /*110d0*/  IADD3 R18, R11, 0x68, RZ ;  /* 0x000000680b127810 */ /* 0x000fc40007ffe0ff */
[----:B------:R-:W-:Y:S02]  /*110e0*/  IADD3 R10, R11, 0x70, RZ ;  /* 0x000000700b0a7810 */ /* 0x000fe40007ffe0ff */
[----:B------:R-:W-:Y:S02]  /*110f0*/  ISETP.GE.AND P4, PT, R20, c[0x0][0x3c8], PT ;  /* 0x0000f20014007a0c */ /* 0x000fe40003f86270 */
[----:B------:R-:W-:-:S03]  /*11100*/  @!P6 LEA.HI R2, R2, R2, RZ, 0x1 ;  /* 0x000000020202e211 */ /* 0x000fc600078f08ff */
[----:B------:R-:W-:Y:S02]  /*11110*/  @!P5 LEA.HI R0, R0, R0, RZ, 0x1 ;  /* 0x000000000000d211 */ /* 0x000fe400078f08ff */
[----:B-1----:R-:W-:Y:S01]  /*11120*/  @!P1 LOP3.LUT R13, R6, 0xfffffffe, RZ, 0xc0, !PT ;  /* 0xfffffffe060d9812 */ /* 0x002fe200078ec0ff */
[----:B------:R-:W-:-:S04]  /*11130*/  @!P2 IMAD.WIDE R6, R7, 0x4, R4 ;  /* 0x000000040706a825 */ /* 0x000fc800078e0204 */
[----:B------:R-:W-:Y:S01]  /*11140*/  @!P1 IMAD.WIDE R12, R13, 0x4, R4 ;  /* 0x000000040d0c9825 */ /* 0x000fe200078e0204 */
[----:B------:R-:W-:-:S03]  /*11150*/  @!P4 LEA.HI R20, R20, R20, RZ, 0x1 ;  /* 0x000000141414c211 */ /* 0x000fc600078f08ff */
[----:B--2---:R-:W-:-:S04]  /*11160*/  @!P3 IMAD.WIDE R14, R17, 0x4, R4 ;  /* 0x00000004110eb825 */ /* 0x004fc800078e0204 */
[----:B------:R-:W-:Y:S01]  /*11170*/  @!P0 IMAD.WIDE R16, R3, 0x4, R4 ;  /* 0x0000000403108825 */ /* 0x000fe200078e0204 */
[----:B------:R1:W-:Y:S01]  /*11180*/  @!P3 ST.E.64 [R14.64], R110 ;  /* 0x0000006e0e00b985 */ /* 0x0003e2000c101b10 */
[----:B------:R-:W-:Y:S02]  /*11190*/  IADD3 R3, R11, 0x78, RZ ;  /* 0x000000780b037810 */ /* 0x000fe40007ffe0ff */
[----:B------:R-:W-:Y:S01]  /*111a0*/  ISETP.GE.AND P3, PT, R19, c[0x0][0x3c8], PT ;  /* 0x0000f20013007a0c */ /* 0x000fe20003f66270 */
[----:B------:R2:W-:Y:S01]  /*111b0*/  @!P2 ST.E.64 [R6.64], R106 ;  /* 0x0000006a0600a985 */ /* 0x0005e2000c101b10 */
[----:B------:R-:W-:Y:S02]  /*111c0*/  ISETP.GE.AND P2, PT, R18, c[0x0][0x3c8], PT ;  /* 0x0000f20012007a0c */ /* 0x000fe40003f46270 */
[----:B---3--:R-:W-:Y:S01]  /*111d0*/  @!P5 LOP3.LUT R9, R0, 0xfffffffe, RZ, 0xc0, !PT ;  /* 0xfffffffe0009d812 */ /* 0x008fe200078ec0ff */
[----:B------:R3:W-:Y:S01]  /*111e0*/  @!P1 ST.E.64 [R12.64], R102 ;  /* 0x000000660c009985 */ /* 0x0007e2000c101b10 */
[----:B------:R-:W-:-:S02]  /*111f0*/  ISETP.GE.AND P1, PT, R10, c[0x0][0x3c8], PT ;  /* 0x0000f2000a007a0c */ /* 0x000fc40003f26270 */
[----:B------:R-:W-:Y:S01]  /*11200*/  IADD3 R0, R11, 0x88, RZ ;  /* 0x000000880b007810 */ /* 0x000fe20007ffe0ff */
[----:B------:R4:W-:Y:S01]  /*11210*/  @!P0 ST.E.64 [R16.64], R38 ;  /* 0x0000002610008985 */ /* 0x0009e2000c101b10 */
[----:B------:R-:W-:Y:S01]  /*11220*/  ISETP.GE.AND P0, PT, R3, c[0x0][0x3c8], PT ;  /* 0x0000f20003007a0c */ /* 0x000fe20003f06270 */
[----:B------:R-:W-:Y:S02]  /*11230*/  @!P5 IMAD.WIDE R8, R9, 0x4, R4 ;  /* 0x000000040908d825 */ /* 0x000fe400078e0204 */
[----:B------:R-:W-:Y:S02]  /*11240*/  @!P3 LEA.HI R19, R19, R19, RZ, 0x1 ;  /* 0x000000131313b211 */ /* 0x000fe400078f08ff */
[----:B------:R-:W-:Y:S02]  /*11250*/  @!P2 LEA.HI R18, R18, R18, RZ, 0x1 ;  /* 0x000000121212a211 */ /* 0x000fe400078f08ff */
[----:B------:R-:W-:Y:S02]  /*11260*/  @!P3 LOP3.LUT R19, R19, 0xfffffffe, RZ, 0xc0, !PT ;  /* 0xfffffffe1313b812 */ /* 0x000fe400078ec0ff */
[----:B------:R-:W-:-:S04]  /*11270*/  @!P1 LEA.HI R10, R10, R10, RZ, 0x1 ;  /* 0x0000000a0a0a9211 */ /* 0x000fc800078f08ff */
[----:B------:R-:W-:Y:S01]  /*11280*/  @!P0 LEA.HI R3, R3, R3, RZ, 0x1 ;  /* 0x0000000303038211 */ /* 0x000fe200078f08ff */
[----:B-1----:R-:W-:-:S03]  /*11290*/  @!P3 IMAD.WIDE R14, R19, 0x4, R4 ;  /* 0x00000004130eb825 */ /* 0x002fc600078e0204 */
[----:B------:R-:W-:Y:S02]  /*112a0*/  @!P0 LOP3.LUT R3, R3, 0xfffffffe, RZ, 0xc0, !PT ;  /* 0xfffffffe03038812 */ /* 0x000fe400078ec0ff */
[C---:B------:R-:W-:Y:S02]  /*112b0*/  IADD3 R19, R11.reuse, 0x98, RZ ;  /* 0x000000980b137810 */ /* 0x040fe40007ffe0ff */
[----:B--2---:R-:W-:Y:S02]  /*112c0*/  @!P6 LOP3.LUT R7, R2, 0xfffffffe, RZ, 0xc0, !PT ;  /* 0xfffffffe0207e812 */ /* 0x004fe400078ec0ff */
[----:B------:R-:W-:Y:S02]  /*112d0*/  IADD3 R2, R11, 0x80, RZ ;  /* 0x000000800b027810 */ /* 0x000fe40007ffe0ff */
[----:B---3--:R-:W-:Y:S01]  /*112e0*/  @!P4 LOP3.LUT R13, R20, 0xfffffffe, RZ, 0xc0, !PT ;  /* 0xfffffffe140dc812 */ /* 0x008fe200078ec0ff */
[----:B------:R-:W-:Y:S01]  /*112f0*/  @!P6 IMAD.WIDE R6, R7, 0x4, R4 ;  /* 0x000000040706e825 */ /* 0x000fe200078e0204 */
[----:B------:R-:W-:-:S03]  /*11300*/  IADD3 R20, R11, 0x90, RZ ;  /* 0x000000900b147810 */ /* 0x000fc60007ffe0ff */
[--C-:B------:R-:W-:Y:S01]  /*11310*/  @!P4 IMAD.WIDE R12, R13, 0x4, R4.reuse ;  /* 0x000000040d0cc825 */ /* 0x100fe200078e0204 */
[----:B------:R1:W-:Y:S01]  /*11320*/  @!P6 ST.E.64 [R6.64], R42 ;  /* 0x0000002a0600e985 */ /* 0x0003e2000c101b10 */
[----:B------:R-:W-:Y:S02]  /*11330*/  ISETP.GE.AND P6, PT, R2, c[0x0][0x3c8], PT ;  /* 0x0000f20002007a0c */ /* 0x000fe40003fc6270 */
[----:B----4-:R-:W-:Y:S01]  /*11340*/  @!P0 IMAD.WIDE R16, R3, 0x4, R4 ;  /* 0x0000000403108825 */ /* 0x010fe200078e0204 */
[----:B------:R2:W-:Y:S01]  /*11350*/  @!P5 ST.E.64 [R8.64], R46 ;  /* 0x0000002e0800d985 */ /* 0x0005e2000c101b10 */
[----:B------:R-:W-:Y:S02]  /*11360*/  ISETP.GE.AND P5, PT, R0, c[0x0][0x3c8], PT ;  /* 0x0000f20000007a0c */ /* 0x000fe40003fa6270 */
[----:B------:R-:W-:Y:S01]  /*11370*/  IADD3 R3, R11, 0xb0, RZ ;  /* 0x000000b00b037810 */ /* 0x000fe20007ffe0ff */
[----:B------:R3:W-:Y:S01]  /*11380*/  @!P4 ST.E.64 [R12.64], R50 ;  /* 0x000000320c00c985 */ /* 0x0007e2000c101b10 */
[----:B------:R-:W-:-:S03]  /*11390*/  ISETP.GE.AND P4, PT, R20, c[0x0][0x3c8], PT ;  /* 0x0000f20014007a0c */ /* 0x000fc60003f86270 */
[----:B------:R4:W-:Y:S01]  /*113a0*/  @!P3 ST.E.64 [R14.64], R54 ;  /* 0x000000360e00b985 */ /* 0x0009e2000c101b10 */
[----:B------:R-:W-:Y:S02]  /*113b0*/  ISETP.GE.AND P3, PT, R19, c[0x0][0x3c8], PT ;  /* 0x0000f20013007a0c */ /* 0x000fe40003f66270 */
[----:B------:R-:W-:-:S03]  /*113c0*/  @!P6 LEA.HI R2, R2, R2, RZ, 0x1 ;  /* 0x000000020202e211 */ /* 0x000fc600078f08ff */
[----:B------:R-:W-:-:S04]  /*113d0*/  @!P5 LEA.HI R0, R0, R0, RZ, 0x1 ;  /* 0x000000000000d211 */ /* 0x000fc800078f08ff */
[----:B------:R-:W-:-:S04]  /*113e0*/  @!P4 LEA.HI R20, R20, R20, RZ, 0x1 ;  /* 0x000000141414c211 */ /* 0x000fc800078f08ff */
[----:B------:R-:W-:Y:S02]  /*113f0*/  @!P3 LEA.HI R19, R19, R19, RZ, 0x1 ;  /* 0x000000131313b211 */ /* 0x000fe400078f08ff */
[----:B-1----:R-:W-:Y:S02]  /*11400*/  @!P2 LOP3.LUT R7, R18, 0xfffffffe, RZ, 0xc0, !PT ;  /* 0xfffffffe1207a812 */ /* 0x002fe400078ec0ff */
[----:B------:R-:W-:Y:S02]  /*11410*/  IADD3 R18, R11, 0xa0, RZ ;  /* 0x000000a00b127810 */ /* 0x000fe40007ffe0ff */
[----:B--2---:R-:W-:Y:S01]  /*11420*/  @!P1 LOP3.LUT R9, R10, 0xfffffffe, RZ, 0xc0, !PT ;  /* 0xfffffffe0a099812 */ /* 0x004fe200078ec0ff */
[--C-:B------:R-:W-:Y:S01]  /*11430*/  @!P2 IMAD.WIDE R6, R7, 0x4, R4.reuse ;  /* 0x000000040706a825 */ /* 0x100fe200078e0204 */
[----:B------:R-:W-:Y:S02]  /*11440*/  IADD3 R10, R11, 0xa8, RZ ;  /* 0x000000a80b0a7810 */ /* 0x000fe40007ffe0ff */
[----:B---3--:R-:W-:Y:S01]  /*11450*/  @!P4 LOP3.LUT R13, R20, 0xfffffffe, RZ, 0xc0, !PT ;  /* 0xfffffffe140dc812 */ /* 0x008fe200078ec0ff */
[----:B------:R-:W-:Y:S01]  /*11460*/  @!P1 IMAD.WIDE R8, R9, 0x4, R4 ;  /* 0x0000000409089825 */ /* 0x000fe200078e0204 */
[----:B------:R1:W-:Y:S01]  /*11470*/  @!P2 ST.E.64 [R6.64], R58 ;  /* 0x0000003a0600a985 */ /* 0x0003e2000c101b10 */
[----:B------:R-:W-:-:S02]  /*11480*/  ISETP.GE.AND P2, PT, R18, c[0x0][0x3c8], PT ;  /* 0x0000f20012007a0c */ /* 0x000fc40003f46270 */
[----:B------:R-:W-:Y:S01]  /*11490*/  @!P3 LOP3.LUT R19, R19, 0xfffffffe, RZ, 0xc0, !PT ;  /* 0xfffffffe1313b812 */ /* 0x000fe200078ec0ff */
[----:B------:R2:W-:Y:S01]  /*114a0*/  @!P1 ST.E.64 [R8.64], R62 ;  /* 0x0000003e08009985 */ /* 0x0005e2000c101b10 */
[----:B------:R-:W-:Y:S02]  /*114b0*/  ISETP.GE.AND P1, PT, R10, c[0x0][0x3c8], PT ;  /* 0x0000f2000a007a0c */ /* 0x000fe40003f26270 */
[----:B------:R-:W-:Y:S01]  /*114c0*/  IADD3 R11, R11, 0xb8, RZ ;  /* 0x000000b80b0b7810 */ /* 0x000fe20007ffe0ff */
[----:B------:R3:W-:Y:S01]  /*114d0*/  @!P0 ST.E.64 [R16.64], R66 ;  /* 0x0000004210008985 */ /* 0x0007e2000c101b10 */
[----:B------:R-:W-:-:S05]  /*114e0*/  ISETP.GE.AND P0, PT, R3, c[0x0][0x3c8], PT ;  /* 0x0000f20003007a0c */ /* 0x000fca0003f06270 */
[----:B------:R-:W-:-:S04]  /*114f0*/  @!P2 LEA.HI R18, R18, R18, RZ, 0x1 ;  /* 0x000000121212a211 */ /* 0x000fc800078f08ff */
[----:B------:R-:W-:Y:S02]  /*11500*/  @!P1 LEA.HI R10, R10, R10, RZ, 0x1 ;  /* 0x0000000a0a0a9211 */ /* 0x000fe400078f08ff */
[----:B----4-:R-:W-:Y:S02]  /*11510*/  @!P2 LOP3.LUT R15, R18, 0xfffffffe, RZ, 0xc0, !PT ;  /* 0xfffffffe120fa812 */ /* 0x010fe400078ec0ff */
[----:B------:R-:W-:-:S04]  /*11520*/  @!P0 LEA.HI R3, R3, R3, RZ, 0x1 ;  /* 0x0000000303038211 */ /* 0x000fc800078f08ff */
[----:B------:R-:W-:Y:S02]  /*11530*/  @!P0 LOP3.LUT R3, R3, 0xfffffffe, RZ, 0xc0, !PT ;  /* 0xfffffffe03038812 */ /* 0x000fe400078ec0ff */
[----:B-1----:R-:W-:-:S03]  /*11540*/  @!P6 LOP3.LUT R7, R2, 0xfffffffe, RZ, 0xc0, !PT ;  /* 0xfffffffe0207e812 */ /* 0x002fc600078ec0ff */
[----:B------:R-:W-:Y:S01]  /*11550*/  @!P0 IMAD.WIDE R2, R3, 0x4, R4 ;  /* 0x0000000403028825 */ /* 0x000fe200078e0204 */
[----:B--2---:R-:W-:-:S03]  /*11560*/  @!P5 LOP3.LUT R9, R0, 0xfffffffe, RZ, 0xc0, !PT ;  /* 0xfffffffe0009d812 */ /* 0x004fc600078ec0ff */
[----:B------:R-:W-:Y:S01]  /*11570*/  @!P6 IMAD.WIDE R6, R7, 0x4, R4 ;  /* 0x000000040706e825 */ /* 0x000fe200078e0204 */
[----:B---3--:R-:W-:-:S03]  /*11580*/  @!P1 LOP3.LUT R17, R10, 0xfffffffe, RZ, 0xc0, !PT ;  /* 0xfffffffe0a119812 */ /* 0x008fc600078ec0ff */
[--C-:B------:R-:W-:Y:S01]  /*11590*/  @!P5 IMAD.WIDE R8, R9, 0x4, R4.reuse ;  /* 0x000000040908d825 */ /* 0x100fe200078e0204 */
[----:B------:R1:W-:Y:S04]  /*115a0*/  @!P6 ST.E.64 [R6.64], R70 ;  /* 0x000000460600e985 */ /* 0x0003e8000c101b10 */
[----:B------:R2:W-:Y:S01]  /*115b0*/  @!P5 ST.E.64 [R8.64], R74 ;  /* 0x0000004a0800d985 */ /* 0x0005e2000c101b10 */
[----:B-1----:R-:W-:-:S04]  /*115c0*/  @!P4 IMAD.WIDE R6, R13, 0x4, R4 ;  /* 0x000000040d06c825 */ /* 0x002fc800078e0204 */
[--C-:B--2---:R-:W-:Y:S01]  /*115d0*/  @!P3 IMAD.WIDE R8, R19, 0x4, R4.reuse ;  /* 0x000000041308b825 */ /* 0x104fe200078e0204 */
[----:B------:R1:W-:Y:S03]  /*115e0*/  @!P4 ST.E.64 [R6.64], R78 ;  /* 0x0000004e0600c985 */ /* 0x0003e6000c101b10 */
[--C-:B------:R-:W-:Y:S01]  /*115f0*/  @!P2 IMAD.WIDE R12, R15, 0x4, R4.reuse ;  /* 0x000000040f0ca825 */ /* 0x100fe200078e0204 */
[----:B------:R1:W-:Y:S03]  /*11600*/  @!P3 ST.E.64 [R8.64], R82 ;  /* 0x000000520800b985 */ /* 0x0003e6000c101b10 */
[----:B------:R-:W-:Y:S01]  /*11610*/  @!P1 IMAD.WIDE R14, R17, 0x4, R4 ;  /* 0x00000004110e9825 */ /* 0x000fe200078e0204 */
[----:B------:R1:W-:Y:S04]  /*11620*/  @!P2 ST.E.64 [R12.64], R86 ;  /* 0x000000560c00a985 */ /* 0x0003e8000c101b10 */
[----:B------:R1:W-:Y:S04]  /*11630*/  @!P1 ST.E.64 [R14.64], R90 ;  /* 0x0000005a0e009985 */ /* 0x0003e8000c101b10 */
[----:B------:R1:W-:Y:S01]  /*11640*/  @!P0 ST.E.64 [R2.64], R94 ;  /* 0x0000005e02008985 */ /* 0x0003e2000c101b10 */
[----:B------:R-:W-:-:S13]  /*11650*/  ISETP.GE.AND P0, PT, R11, c[0x0][0x3c8], PT ;  /* 0x0000f2000b007a0c */ /* 0x000fda0003f06270 */
[----:B------:R-:W-:Y:S05]  /*11660*/  @P0 EXIT ;  /* 0x000000000000094d */ /* 0x000fea0003800000 */
[----:B-1----:R-:W-:-:S04]  /*11670*/  LEA.HI R3, R11, R11, RZ, 0x1 ;  /* 0x0000000b0b037211 */ /* 0x002fc800078f08ff */
[----:B------:R-:W-:-:S05]  /*11680*/  LOP3.LUT R3, R3, 0xfffffffe, RZ, 0xc0, !PT ;  /* 0xfffffffe03037812 */ /* 0x000fca00078ec0ff */
[----:B------:R-:W-:-:S05]  /*11690*/  IMAD.WIDE R4, R3, 0x4, R4 ;  /* 0x0000000403047825 */ /* 0x000fca00078e0204 */
[----:B------:R-:W-:Y:S01]  /*116a0*/  ST.E.64 [R4.64], R98 ;  /* 0x0000006204007985 */ /* 0x000fe2000c101b10 */
[----:B------:R-:W-:Y:S05]  /*116b0*/  EXIT ;  /* 0x000000000000794d */ /* 0x000fea0003800000 */
.L_x_387:
        /* <DEDUP_REMOVED lines=26> */
[----:B------:R-:W-:Y:S01]  /*11860*/  IMAD.WIDE.U32 R8, R5, c[0x0][0x4d8], R8 ;  /* 0x0001360005087a25 */ /* 0x000fe200078e0008 */
[----:B------:R-:W-:-:S03]  /*11870*/  IADD3 R4, -R6, RZ, RZ ;  /* 0x000000ff06047210 */ /* 0x000fc60007ffe1ff */
[----:B------:R-:W-:Y:S02]  /*11880*/  IMAD R0, R0, c[0x0][0x4d8], RZ ;  /* 0x0001360000007a24 */ /* 0x000fe400078e02ff */
[----:B--2---:R-:W-:Y:S02]  /*11890*/  IMAD R2, R2, c[0x0][0x550], R3 ;  /* 0x0001540002027a24 */ /* 0x004fe400078e0203 */
[----:B------:R-:W-:Y:S02]  /*118a0*/  IMAD R0, R5, c[0x0][0x4dc], R0 ;  /* 0x0001370005007a24 */ /* 0x000fe400078e0200 */
[----:B------:R-:W-:Y:S01]  /*118b0*/  IMAD R4, R4, c[0x0][0x4e8], R7 ;  /* 0x00013a0004047a24 */ /* 0x000fe200078e0207 */
[----:B------:R-:W-:Y:S01]  /*118c0*/  SHF.R.S32.HI R3, RZ, 0x1f, R2 ;  /* 0x0000001fff037819 */ /* 0x000fe20000011402 */
[----:B------:R-:W-:Y:S01]  /*118d0*/  IMAD.IADD R9, R0, 0x1, R9 ;  /* 0x0000000100097824 */ /* 0x000fe200078e0209 */
[----:B------:R-:W-:-:S03]  /*118e0*/  SHF.R.S32.HI R0, RZ, 0x1f, R6 ;  /* 0x0000001fff007819 */ /* 0x000fc60000011406 */
[----:B------:R-:W-:Y:S02]  /*118f0*/  IMAD R3, R3, c[0x0][0x4e0], RZ ;  /* 0x0001380003037a24 */ /* 0x000fe400078e02ff */
        /* <DEDUP_REMOVED lines=14> */
.L_x_390:
        /* <DEDUP_REMOVED lines=10> */
.L_x_2478:


//--------------------- .text._ZN7cutlass13device_kernelIN5flash19enable_sm80_to_sm89INS1_16FlashAttnFwdSm80INS1_25CollectiveMainloopFwdSm80ILi8ELi1ELb0EN4cute5tupleIJNS5_1CILi128EEENS7_ILi64EEENS7_ILi192EEEEEELi192ENS_10bfloat16_tEfNS_4arch4Sm80ELb0ELb1ELb1ELb1ELb0ELb0ELb1ELb1EEENS1_21CollectiveEpilogueFwdINS6_IJS8_SA_S9_EEENS6_IJNS7_ILi1EEESI_SI_EEESC_SE_Li256ELb1ELb1ELb1ELb0EEENS1_36VarlenDynamicPersistentTileSchedulerILi128ELi64ELi256ELi256ELb1ELb1ELb0ELb1ELb0ELb1EEEEEEEEEvNT_6ParamsE --------------------------
	.section	.text._ZN7cutlass13device_kernelIN5flash19enable_sm80_to_sm89INS1_16FlashAttnFwdSm80INS1_25CollectiveMainloopFwdSm80ILi8ELi1ELb0EN4cute5tupleIJNS5_1CILi128EEENS7_ILi64EEENS7_ILi192EEEEEELi192ENS_10bfloat16_tEfNS_4arch4Sm80ELb0ELb1ELb1ELb1ELb0ELb0ELb1ELb1EEENS1_21CollectiveEpilogueFwdINS6_IJS8_SA_S9_EEENS6_IJNS7_ILi1EEESI_SI_EEESC_SE_Li256ELb1ELb1ELb1ELb0EEENS1_36VarlenDynamicPersistentTileSchedulerILi128ELi64ELi256ELi256ELb1ELb1ELb0ELb1ELb0ELb1EEEEEEEEEvNT_6ParamsE,"ax",@progbits
	.sectioninfo	@"SHI_REGISTERS=255"
	.align	128
.text._ZN7cutlass13device_kernelIN5flash19enable_sm80_to_sm89INS1_16FlashAttnFwdSm80INS1_25CollectiveMainloopFwdSm80ILi8ELi1ELb0EN4cute5tupleIJNS5_1CILi128EEENS7_ILi64EEENS7_ILi192EEEEEELi192ENS_10bfloat16_tEfNS_4arch4Sm80ELb0ELb1ELb1ELb1ELb0ELb0ELb1ELb1EEENS1_21CollectiveEpilogueFwdINS6_IJS8_SA_S9_EEENS6_IJNS7_ILi1EEESI_SI_EEESC_SE_Li256ELb1ELb1ELb1ELb0EEENS1_36VarlenDynamicPersistentTileSchedulerILi128ELi64ELi256ELi256ELb1ELb1ELb0ELb1ELb0ELb1EEEEEEEEEvNT_6ParamsE:
        .type           _ZN7cutlass13device_kernelIN5flash19enable_sm80_to_sm89INS1_16FlashAttnFwdSm80INS1_25CollectiveMainloopFwdSm80ILi8ELi1ELb0EN4cute5tupleIJNS5_1CILi128EEENS7_ILi64EEENS7_ILi192EEEEEELi192ENS_10bfloat16_tEfNS_4arch4Sm80ELb0ELb1ELb1ELb1ELb0ELb0ELb1ELb1EEENS1_21CollectiveEpilogueFwdINS6_IJS8_SA_S9_EEENS6_IJNS7_ILi1EEESI_SI_EEESC_SE_Li256ELb1ELb1ELb1ELb0EEENS1_36VarlenDynamicPersistentTileSchedulerILi128ELi64ELi256ELi256ELb1ELb1ELb0ELb1ELb0ELb1EEEEEEEEEvNT_6ParamsE,@function
        .size           _ZN7cutlass13device_kernelIN5flash19enable_sm80_to_sm89INS1_16FlashAttnFwdSm80INS1_25CollectiveMainloopFwdSm80ILi8ELi1ELb0EN4cute5tupleIJNS5_1CILi128EEENS7_ILi64EEENS7_ILi192EEEEEELi192ENS_10bfloat16_tEfNS_4arch4Sm80ELb0ELb1ELb1ELb1ELb0ELb0ELb1ELb1EEENS1_21CollectiveEpilogueFwdINS6_IJS8_SA_S9_EEENS6_IJNS7_ILi1EEESI_SI_EEESC_SE_Li256ELb1ELb1ELb1ELb0EEENS1_36VarlenDynamicPersistentTileSchedulerILi128ELi64ELi256ELi256ELb1ELb1ELb0ELb1ELb0ELb1EEEEEEEEEvNT_6ParamsE,(.L_x_2479 - _ZN7cutlass13device_kernelIN5flash19enable_sm80_to_sm89INS1_16FlashAttnFwdSm80INS1_25CollectiveMainloopFwdSm80ILi8ELi1ELb0EN4cute5tupleIJNS5_1CILi128EEENS7_ILi64EEENS7_ILi192EEEEEELi192ENS_10bfloat16_tEfNS_4arch4Sm80ELb0ELb1ELb1ELb1ELb0ELb0ELb1ELb1EEENS1_21CollectiveEpilogueFwdINS6_IJS8_SA_S9_EEENS6_IJNS7_ILi1EEESI_SI_EEESC_SE_Li256ELb1ELb1ELb1ELb0EEENS1_36VarlenDynamicPersistentTileSchedulerILi128ELi64ELi256ELi256ELb1ELb1ELb0ELb1ELb0ELb1EEEEEEEEEvNT_6ParamsE)
        .other          _ZN7cutlass13device_kernelIN5flash19enable_sm80_to_sm89INS1_16FlashAttnFwdSm80INS1_25CollectiveMainloopFwdSm80ILi8ELi1ELb0EN4cute5tupleIJNS5_1CILi128EEENS7_ILi64EEENS7_ILi192EEEEEELi192ENS_10bfloat16_tEfNS_4arch4Sm80ELb0ELb1ELb1ELb1ELb0ELb0ELb1ELb1EEENS1_21CollectiveEpilogueFwdINS6_IJS8_SA_S9_EEENS6_IJNS7_ILi1EEESI_SI_EEESC_SE_Li256ELb1ELb1ELb1ELb0EEENS1_36VarlenDynamicPersistentTileSchedulerILi128ELi64ELi256ELi256ELb1ELb1ELb0ELb1ELb0ELb1EEEEEEEEEvNT_6ParamsE,@"STO_CUDA_ENTRY STV_DEFAULT"
_ZN7cutlass13device_kernelIN5flash19enable_sm80_to_sm89INS1_16FlashAttnFwdSm80INS1_25CollectiveMainloopFwdSm80ILi8ELi1ELb0EN4cute5tupleIJNS5_1CILi128EEENS7_ILi64EEENS7_ILi192EEEEEELi192ENS_10bfloat16_tEfNS_4arch4Sm80ELb0ELb1ELb1ELb1ELb0ELb0ELb1ELb1EEENS1_21CollectiveEpilogueFwdINS6_IJS8_SA_S9_EEENS6_IJNS7_ILi1EEESI_SI_EEESC_SE_Li256ELb1ELb1ELb1ELb0EEENS1_36VarlenDynamicPersistentTileSchedulerILi128ELi64ELi256ELi256ELb1ELb1ELb0ELb1ELb0ELb1EEEEEEEEEvNT_6ParamsE:
        /* <DEDUP_REMOVED lines=13> */
[----:B------:R-:W-:-:S03]  /*00d0*/  CS2R R8, SRZ ;  /* 0x0000000000087805 */ /* 0x000fc6000001ff00 */
        /* <DEDUP_REMOVED lines=10> */
[C---:B------:R-:W-:Y:S01]  /*0180*/  ISETP.GE.U32.AND P4, PT, R12.reuse, 0x2, PT ;  /* 0x000000020c00780c */ /* 0x040fe20003f86070 */
[----:B------:R-:W-:Y:S01]  /*0190*/  IMAD.MOV.U32 R6, RZ, RZ, RZ ;  /* 0x000000ffff067224 */ /* 0x000fe200078e00ff */
        /* <DEDUP_REMOVED lines=26> */
.L_x_396:
        /* <DEDUP_REMOVED lines=9> */
[----:B------:R-:W-:-:S04]  /*03d0*/  @!P0 IMAD.WIDE R4, R0, R2, c[0x0][0x580] ;  /* 0x0001600000048625 */ /* 0x000fc800078e0202 */
[----:B------:R-:W-:Y:S01]  /*03e0*/  @!P0 IMAD.WIDE R2, R0, R3, c[0x0][0x578] ;  /* 0x00015e0000028625 */ /* 0x000fe200078e0203 */
[----:B------:R-:W3:Y:S04]  /*03f0*/  @!P0 LDG.E R9, [R4.64] ;  /* 0x0000000604098981 */ /* 0x000ee8000c1e1900 */
[----:B------:R-:W3:Y:S02]  /*0400*/  @!P0 LDG.E R8, [R2.64] ;  /* 0x0000000602088981 */ /* 0x000ee4000c1e1900 */
[----:B---3--:R-:W-:Y:S01]  /*0410*/  IMAD R5, R9, R8, RZ ;  /* 0x0000000809057224 */ /* 0x008fe200078e02ff */
[----:B------:R-:W-:Y:S05]  /*0420*/  BRA.DIV ~URZ, `(.L_x_394) ;  /* 0x00014f827f007947 */ /* 0x000fea000b800000 */
[----:B------:R1:W3:Y:S02]  /*0430*/  SHFL.UP PT, R0, R5, 0x1, RZ ;  /* 0x0420000005007989 */ /* 0x0002e400000e00ff */
.L_x_535:
        /* <DEDUP_REMOVED lines=16> */
.L_x_536:
[----:B---3--:R-:W-:-:S05]  /*0540*/  IMAD R0, R0, c[0x0][0x538], RZ ;  /* 0x00014e0000007a24 */ /* 0x008fca00078e02ff */
[----:B------:R-:W-:-:S04]  /*0550*/  IADD3 R7, R0, R7, RZ ;  /* 0x0000000700077210 */ /* 0x000fc80007ffe0ff */
[----:B------:R-:W-:-:S13]  /*0560*/  ISETP.GT.AND P0, PT, R7, UR4, PT ;  /* 0x0000000407007c0c */ /* 0x000fda000bf04270 */
[----:B-12---:R-:W-:Y:S05]  /*0570*/  @!P0 BRA `(.L_x_396) ;  /* 0xfffffdc000008947 */ /* 0x006fea000383ffff */
.L_x_392:
[----:B------:R-:W-:-:S05]  /*0580*/  IADD3 R11, -R0, R7, RZ ;  /* 0x00000007000b7210 */ /* 0x000fca0007ffe1ff */
[----:B------:R-:W-:-:S05]  /*0590*/  IMAD R0, R4, c[0x0][0x538], R11 ;  /* 0x00014e0004007a24 */ /* 0x000fca00078e020b */
[----:B------:R-:W-:Y:S01]  /*05a0*/  ISETP.GT.AND P0, PT, R0, UR4, PT ;  /* 0x0000000400007c0c */ /* 0x000fe2000bf04270 */
[----:B------:R-:W-:-:S12]  /*05b0*/  BRA.DIV ~URZ, `(.L_x_397) ;  /* 0x000150027f007947 */ /* 0x000fd8000b800000 */
[----:B------:R-:W-:-:S04]  /*05c0*/  VOTE.ANY R10, PT, !P0 ;  /* 0x00000000000a7806 */ /* 0x000fc800040e0100 */
.L_x_537:
[----:B------:R-:W1:Y:S02]  /*05d0*/  POPC R7, R10 ;  /* 0x0000000a00077309 */ /* 0x000e640000000000 */
[----:B-12---:R-:W-:Y:S01]  /*05e0*/  IADD3 R235, R7, R6, RZ ;  /* 0x0000000607eb7210 */ /* 0x006fe20007ffe0ff */
[----:B------:R-:W-:Y:S05]  /*05f0*/  BRA.DIV ~URZ, `(.L_x_398) ;  /* 0x000150127f007947 */ /* 0x000fea000b800000 */
[----:B------:R1:W2:Y:S01]  /*0600*/  SHFL.IDX PT, R233, R9, R7, 0x1f ;  /* 0x00001f0709e97589 */ /* 0x0002a200000e0000 */
[----:B------:R-:W-:-:S03]  /*0610*/  MOV R6, RZ ;  /* 0x000000ff00067202 */ /* 0x000fc60000000f00 */
[----:B------:R1:W3:Y:S04]  /*0620*/  SHFL.IDX PT, R9, R8, R7, 0x1f ;  /* 0x00001f0708097589 */ /* 0x0002e800000e0000 */
.L_x_538:
[----:B------:R-:W-:Y:S01]  /*0630*/  ISETP.NE.AND P0, PT, R10, RZ, PT ;  /* 0x000000ff0a00720c */ /* 0x000fe20003f05270 */
[----:B------:R-:W-:-:S12]  /*0640*/  BSSY B0, `(.L_x_399) ;  /* 0x0000005000007945 */ /* 0x000fd80003800000 */
[----:B------:R-:W-:Y:S05]  /*0650*/  @!P0 BRA `(.L_x_400) ;  /* 0x0000003000008947 */ /* 0x000fea0003800000 */
[----:B------:R-:W-:Y:S01]  /*0660*/  IADD3 R3, R7, -0x1, RZ ;  /* 0xffffffff07037810 */ /* 0x000fe20007ffe0ff */
[----:B------:R-:W-:Y:S05]  /*0670*/  BRA.DIV ~URZ, `(.L_x_401) ;  /* 0x000150727f007947 */ /* 0x000fea000b800000 */
[----:B------:R4:W1:Y:S02]  /*0680*/  SHFL.IDX PT, R6, R4, R3, 0x1f ;  /* 0x00001f0304067589 */ /* 0x00086400000e0000 */
.L_x_400:
[----:B------:R-:W-:Y:S05]  /*0690*/  BSYNC B0 ;  /* 0x0000000000007941 */ /* 0x000fea0003800000 */
.L_x_399:
[----:B---3--:R-:W-:Y:S01]  /*06a0*/  ISETP.NE.AND P0, PT, R9, 0x1, PT ;  /* 0x000000010900780c */ /* 0x008fe20003f05270 */
[----:B-1----:R-:W-:Y:S01]  /*06b0*/  IMAD R232, R6, c[0x0][0x538], R11 ;  /* 0x00014e0006e87a24 */ /* 0x002fe200078e020b */
[----:B------:R-:W-:Y:S04]  /*06c0*/  BSSY B0, `(.L_x_402) ;  /* 0x0000085000007945 */ /* 0x000fe80003800000 */
[----:B------:R-:W-:-:S07]  /*06d0*/  IADD3 R11, -R232, UR4, RZ ;  /* 0x00000004e80b7c10 */ /* 0x000fce000fffe1ff */
[----:B------:R-:W-:Y:S05]  /*06e0*/  @!P0 BRA `(.L_x_403) ;  /* 0x000003e000008947 */ /* 0x000fea0003800000 */
[-C--:B--2---:R-:W-:Y:S02]  /*06f0*/  IABS R0, R233.reuse ;  /* 0x000000e900007213 */ /* 0x084fe40000000000 */
[----:B------:R-:W-:-:S03]  /*0700*/  IABS R6, R233 ;  /* 0x000000e900067213 */ /* 0x000fc60000000000 */
[----:B------:R-:W-:Y:S01]  /*0710*/  IMAD.MOV.U32 R5, RZ, RZ, R0 ;  /* 0x000000ffff057224 */ /* 0x000fe200078e0000 */
[----:B------:R-:W-:-:S03]  /*0720*/  IABS R0, R9 ;  /* 0x0000000900007213 */ /* 0x000fc60000000000 */
[----:B------:R-:W1:Y:S02]  /*0730*/  I2F.RP R2, R5 ;  /* 0x0000000500027306 */ /* 0x000e640000209400 */
[----:B------:R-:W-:Y:S01]  /*0740*/  IMAD.MOV.U32 R8, RZ, RZ, R0 ;  /* 0x000000ffff087224 */ /* 0x000fe200078e0000 */
[----:B------:R-:W-:-:S05]  /*0750*/  IABS R0, R11 ;  /* 0x0000000b00007213 */ /* 0x000fca0000000000 */
[----:B------:R-:W-:Y:S08]  /*0760*/  I2F.RP R7, R8 ;  /* 0x0000000800077306 */ /* 0x000ff00000209400 */
[----:B-1----:R-:W1:Y:S02]  /*0770*/  MUFU.RCP R2, R2 ;  /* 0x0000000200027308 */ /* 0x002e640000001000 */
[----:B-1----:R-:W-:-:S06]  /*0780*/  IADD3 R2, R2, 0xffffffe, RZ ;  /* 0x0ffffffe02027810 */ /* 0x002fcc0007ffe0ff */
[----:B----4-:R-:W1:Y:S02]  /*0790*/  F2I.FTZ.U32.TRUNC.NTZ R3, R2 ;  /* 0x0000000200037305 */ /* 0x010e64000021f000 */
[----:B-1----:R-:W-:-:S04]  /*07a0*/  IMAD.MOV R2, RZ, RZ, -R3 ;  /* 0x000000ffff027224 */ /* 0x002fc800078e0a03 */
[----:B------:R-:W-:Y:S02]  /*07b0*/  IMAD R4, R2, R5, RZ ;  /* 0x0000000502047224 */ /* 0x000fe400078e02ff */
[----:B------:R-:W-:-:S04]  /*07c0*/  IMAD.MOV.U32 R2, RZ, RZ, RZ ;  /* 0x000000ffff027224 */ /* 0x000fc800078e00ff */
[----:B------:R-:W-:Y:S01]  /*07d0*/  IMAD.HI.U32 R2, R3, R4, R2 ;  /* 0x0000000403027227 */ /* 0x000fe200078e0002 */
[----:B------:R-:W-:-:S03]  /*07e0*/  MOV R3, R0 ;  /* 0x0000000000037202 */ /* 0x000fc60000000f00 */
[----:B------:R-:W-:Y:S02]  /*07f0*/  IMAD.MOV R0, RZ, RZ, -R6 ;  /* 0x000000ffff007224 */ /* 0x000fe400078e0a06 */
        /* <DEDUP_REMOVED lines=28> */
[----:B------:R-:W-:-:S03]  /*09c0*/  IMAD.MOV R5, RZ, RZ, -R4 ;  /* 0x000000ffff057224 */ /* 0x000fc600078e0a04 */
        /* <DEDUP_REMOVED lines=10> */
[----:B------:R-:W-:-:S04]  /*0a70*/  IMAD.MOV R2, RZ, RZ, -R0 ;  /* 0x000000ffff027224 */ /* 0x000fc800078e0a00 */
[C---:B------:R-:W-:Y:S01]  /*0a80*/  IMAD R3, R9.reuse, R2, R4 ;  /* 0x0000000209037224 */ /* 0x040fe200078e0204 */
[----:B------:R-:W-:Y:S01]  /*0a90*/  LEA R2, R9, R0, 0x18 ;  /* 0x0000000009027211 */ /* 0x000fe200078ec0ff */
[----:B------:R-:W-:-:S04]  /*0aa0*/  IMAD R0, R233, R5, R11 ;  /* 0x00000005e9007224 */ /* 0x000fc800078e020b */
[----:B------:R-:W-:Y:S01]  /*0ab0*/  IMAD R234, R3, 0x10000, R2 ;  /* 0x0001000003ea7824 */ /* 0x000fe200078e0202 */
[----:B------:R-:W-:Y:S05]  /*0ac0*/  BRA `(.L_x_404) ;  /* 0x0000044000007947 */ /* 0x000fea0003800000 */
.L_x_403:
[----:B------:R-:W-:-:S04]  /*0ad0*/  IMAD.MOV.U32 R2, RZ, RZ, 0x4 ;  /* 0x00000004ff027424 */ /* 0x000fc800078e00ff */
[----:B----4-:R-:W-:-:S05]  /*0ae0*/  IMAD.WIDE R2, R235, R2, c[0x0][0x590] ;  /* 0x00016400eb027625 */ /* 0x010fca00078e0202 */
[----:B------:R-:W3:Y:S02]  /*0af0*/  LDG.E R7, [R2.64] ;  /* 0x0000000602077981 */ /* 0x000ee4000c1e1900 */
[----:B--23--:R-:W-:-:S05]  /*0b00*/  IMAD R9, R7, R233, RZ ;  /* 0x000000e907097224 */ /* 0x00cfca00078e02ff */
[-C--:B------:R-:W-:Y:S02]  /*0b10*/  IABS R0, R9.reuse ;  /* 0x0000000900007213 */ /* 0x080fe40000000000 */
[----:B------:R-:W-:-:S03]  /*0b20*/  IABS R8, R9 ;  /* 0x0000000900087213 */ /* 0x000fc60000000000 */
[----:B------:R-:W-:-:S04]  /*0b30*/  IMAD.MOV.U32 R6, RZ, RZ, R0 ;  /* 0x000000ffff067224 */ /* 0x000fc800078e0000 */
[----:B------:R-:W1:Y:S08]  /*0b40*/  I2F.RP R2, R6 ;  /* 0x0000000600027306 */ /* 0x000e700000209400 */
[----:B-1----:R-:W1:Y:S02]  /*0b50*/  MUFU.RCP R2, R2 ;  /* 0x0000000200027308 */ /* 0x002e640000001000 */
[----:B-1----:R-:W-:-:S06]  /*0b60*/  IADD3 R2, R2, 0xffffffe, RZ ;  /* 0x0ffffffe02027810 */ /* 0x002fcc0007ffe0ff */
[----:B------:R-:W1:Y:S02]  /*0b70*/  F2I.FTZ.U32.TRUNC.NTZ R3, R2 ;  /* 0x0000000200037305 */ /* 0x000e64000021f000 */
[----:B-1----:R-:W-:-:S04]  /*0b80*/  IMAD.MOV R0, RZ, RZ, -R3 ;  /* 0x000000ffff007224 */ /* 0x002fc800078e0a03 */
[----:B------:R-:W-:Y:S01]  /*0b90*/  IMAD.MOV.U32 R2, RZ, RZ, R0 ;  /* 0x000000ffff027224 */ /* 0x000fe200078e0000 */
[----:B------:R-:W-:-:S03]  /*0ba0*/  IABS R0, R11 ;  /* 0x0000000b00007213 */ /* 0x000fc60000000000 */
[----:B------:R-:W-:Y:S01]  /*0bb0*/  IMAD R4, R2, R6, RZ ;  /* 0x0000000602047224 */ /* 0x000fe200078e02ff */
[----:B------:R-:W-:Y:S01]  /*0bc0*/  MOV R5, R0 ;  /* 0x0000000000057202 */ /* 0x000fe20000000f00 */
[----:B------:R-:W-:-:S04]  /*0bd0*/  IMAD.MOV.U32 R2, RZ, RZ, RZ ;  /* 0x000000ffff027224 */ /* 0x000fc800078e00ff */
[----:B------:R-:W-:-:S04]  /*0be0*/  IMAD.HI.U32 R0, R3, R4, R2 ;  /* 0x0000000403007227 */ /* 0x000fc800078e0002 */
[----:B------:R-:W-:Y:S02]  /*0bf0*/  IMAD.MOV R2, RZ, RZ, -R8 ;  /* 0x000000ffff027224 */ /* 0x000fe400078e0a08 */
        /* <DEDUP_REMOVED lines=9> */
[----:B------:R-:W-:-:S04]  /*0c90*/  @P2 IADD3 R0, R0, 0x1, RZ ;  /* 0x0000000100002810 */ /* 0x000fc80007ffe0ff */
[----:B------:R-:W-:-:S05]  /*0ca0*/  MOV R4, R0 ;  /* 0x0000000000047202 */ /* 0x000fca0000000f00 */
[----:B------:R-:W-:Y:S01]  /*0cb0*/  @!P0 IMAD.MOV R4, RZ, RZ, -R4 ;  /* 0x000000ffff048224 */ /* 0x000fe200078e0a04 */
[----:B------:R-:W-:-:S05]  /*0cc0*/  @!P1 LOP3.LUT R4, RZ, R9, RZ, 0x33, !PT ;  /* 0x00000009ff049212 */ /* 0x000fca00078e33ff */
[----:B------:R-:W-:-:S05]  /*0cd0*/  IMAD R10, R7, R4, RZ ;  /* 0x00000004070a7224 */ /* 0x000fca00078e02ff */
[----:B------:R-:W-:-:S04]  /*0ce0*/  IADD3 R0, -R10, c[0x0][0x538], RZ ;  /* 0x00014e000a007a10 */ /* 0x000fc80007ffe1ff */
[----:B------:R-:W-:-:S04]  /*0cf0*/  IMNMX R6, R7, R0, PT ;  /* 0x0000000007067217 */ /* 0x000fc80003800200 */
[----:B------:R-:W-:-:S05]  /*0d00*/  IABS R0, R6 ;  /* 0x0000000600007213 */ /* 0x000fca0000000000 */
[----:B------:R-:W-:-:S04]  /*0d10*/  IMAD.MOV.U32 R5, RZ, RZ, R0 ;  /* 0x000000ffff057224 */ /* 0x000fc800078e0000 */
[----:B------:R-:W1:Y:S08]  /*0d20*/  I2F.RP R2, R5 ;  /* 0x0000000500027306 */ /* 0x000e700000209400 */
[----:B-1----:R-:W1:Y:S02]  /*0d30*/  MUFU.RCP R2, R2 ;  /* 0x0000000200027308 */ /* 0x002e640000001000 */
[----:B-1----:R-:W-:-:S06]  /*0d40*/  IADD3 R2, R2, 0xffffffe, RZ ;  /* 0x0ffffffe02027810 */ /* 0x002fcc0007ffe0ff */
[----:B------:R1:W2:Y:S02]  /*0d50*/  F2I.FTZ.U32.TRUNC.NTZ R3, R2 ;  /* 0x0000000200037305 */ /* 0x0002a4000021f000 */
[----:B-1----:R-:W-:Y:S01]  /*0d60*/  IMAD.MOV R2, RZ, RZ, -R4 ;  /* 0x000000ffff027224 */ /* 0x002fe200078e0a04 */
[----:B--2---:R-:W-:-:S03]  /*0d70*/  IADD3 R0, RZ, -R3, RZ ;  /* 0x80000003ff007210 */ /* 0x004fc60007ffe0ff */
[----:B------:R-:W-:Y:S01]  /*0d80*/  IMAD R8, R9, R2, R11 ;  /* 0x0000000209087224 */ /* 0x000fe200078e020b */
[----:B------:R-:W-:Y:S01]  /*0d90*/  IABS R9, R6 ;  /* 0x0000000600097213 */ /* 0x000fe20000000000 */
[----:B------:R-:W-:-:S03]  /*0da0*/  IMAD.MOV.U32 R2, RZ, RZ, R0 ;  /* 0x000000ffff027224 */ /* 0x000fc600078e0000 */
[----:B------:R-:W-:Y:S01]  /*0db0*/  IABS R0, R8 ;  /* 0x0000000800007213 */ /* 0x000fe20000000000 */
[----:B------:R-:W-:Y:S02]  /*0dc0*/  IMAD R7, R2, R5, RZ ;  /* 0x0000000502077224 */ /* 0x000fe400078e02ff */
[----:B------:R-:W-:Y:S02]  /*0dd0*/  IMAD.MOV.U32 R2, RZ, RZ, RZ ;  /* 0x000000ffff027224 */ /* 0x000fe400078e00ff */
[----:B------:R-:W-:Y:S01]  /*0de0*/  IMAD.MOV.U32 R4, RZ, RZ, R0 ;  /* 0x000000ffff047224 */ /* 0x000fe200078e0000 */
[----:B------:R-:W-:Y:S01]  /*0df0*/  IADD3 R0, RZ, -R9, RZ ;  /* 0x80000009ff007210 */ /* 0x000fe20007ffe0ff */
[----:B------:R-:W-:-:S04]  /*0e00*/  IMAD.HI.U32 R3, R3, R7, R2 ;  /* 0x0000000703037227 */ /* 0x000fc800078e0002 */
[----:B------:R-:W-:Y:S02]  /*0e10*/  IMAD.MOV.U32 R2, RZ, RZ, R0 ;  /* 0x000000ffff027224 */ /* 0x000fe400078e0000 */
[----:B------:R-:W-:Y:S01]  /*0e20*/  IMAD.HI.U32 R0, R3, R4, RZ ;  /* 0x0000000403007227 */ /* 0x000fe200078e00ff */
[----:B------:R-:W-:-:S03]  /*0e30*/  IADD3 R3, R10, 0x1000000, R8 ;  /* 0x010000000a037810 */ /* 0x000fc60007ffe008 */
[----:B------:R-:W-:-:S05]  /*0e40*/  IMAD R2, R0, R2, R4 ;  /* 0x0000000200027224 */ /* 0x000fca00078e0204 */
[----:B------:R-:W-:-:S13]  /*0e50*/  ISETP.GT.U32.AND P1, PT, R5, R2, PT ;  /* 0x000000020500720c */ /* 0x000fda0003f24070 */
[----:B------:R-:W-:Y:S01]  /*0e60*/  @!P1 IMAD.IADD R2, R2, 0x1, -R5 ;  /* 0x0000000102029824 */ /* 0x000fe200078e0a05 */
[----:B------:R-:W-:Y:S02]  /*0e70*/  @!P1 IADD3 R0, R0, 0x1, RZ ;  /* 0x0000000100009810 */ /* 0x000fe40007ffe0ff */
[----:B------:R-:W-:Y:S02]  /*0e80*/  ISETP.NE.AND P1, PT, R6, RZ, PT ;  /* 0x000000ff0600720c */ /* 0x000fe40003f25270 */
[----:B------:R-:W-:Y:S02]  /*0e90*/  ISETP.GE.U32.AND P2, PT, R2, R5, PT ;  /* 0x000000050200720c */ /* 0x000fe40003f46070 */
[----:B------:R-:W-:-:S04]  /*0ea0*/  LOP3.LUT R2, R8, R6, RZ, 0x3c, !PT ;  /* 0x0000000608027212 */ /* 0x000fc800078e3cff */
[----:B------:R-:W-:Y:S01]  /*0eb0*/  ISETP.GE.AND P0, PT, R2, RZ, PT ;  /* 0x000000ff0200720c */ /* 0x000fe20003f06270 */
[----:B------:R-:W-:-:S06]  /*0ec0*/  IMAD.MOV R2, RZ, RZ, -R6 ;  /* 0x000000ffff027224 */ /* 0x000fcc00078e0a06 */
[----:B------:R-:W-:-:S06]  /*0ed0*/  @P2 IADD3 R0, R0, 0x1, RZ ;  /* 0x0000000100002810 */ /* 0x000fcc0007ffe0ff */
[----:B------:R-:W-:Y:S02]  /*0ee0*/  @!P0 IADD3 R0, -R0, RZ, RZ ;  /* 0x000000ff00008210 */ /* 0x000fe40007ffe1ff */
[----:B------:R-:W-:-:S05]  /*0ef0*/  @!P1 LOP3.LUT R0, RZ, R6, RZ, 0x33, !PT ;  /* 0x00000006ff009212 */ /* 0x000fca00078e33ff */
[----:B------:R-:W-:Y:S02]  /*0f00*/  IMAD R234, R0, R2, R3 ;  /* 0x0000000200ea7224 */ /* 0x000fe400078e0203 */
.L_x_404:
[----:B------:R-:W-:Y:S05]  /*0f10*/  BSYNC B0 ;  /* 0x0000000000007941 */ /* 0x000fea0003800000 */
.L_x_402:
[----:B------:R-:W-:-:S04]  /*0f20*/  LOP3.LUT R0, RZ, R0, RZ, 0x33, !PT ;  /* 0x00000000ff007212 */ /* 0x000fc800078e33ff */
[----:B------:R-:W-:Y:S01]  /*0f30*/  IADD3 R233, R0, R233, RZ ;  /* 0x000000e900e97210 */ /* 0x000fe20007ffe0ff */
[----:B------:R-:W-:Y:S05]  /*0f40*/  BRA `(.L_x_405) ;  /* 0x0000004000007947 */ /* 0x000fea0003800000 */
.L_x_393:
[----:B--2---:R-:W-:Y:S01]  /*0f50*/  IMAD.MOV.U32 R233, RZ, RZ, RZ ;  /* 0x000000ffffe97224 */ /* 0x004fe200078e00ff */
[----:B------:R-:W-:Y:S01]  /*0f60*/  MOV R234, RZ ;  /* 0x000000ff00ea7202 */ /* 0x000fe20000000f00 */
[----:B------:R-:W-:Y:S01]  /*0f70*/  IMAD.U32 R232, RZ, RZ, UR4 ;  /* 0x00000004ffe87e24 */ /* 0x000fe2000f8e00ff */
[----:B------:R-:W-:Y:S02]  /*0f80*/  MOV R235, c[0x0][0x53c] ;  /* 0x00014f0000eb7a02 */ /* 0x000fe40000000f00 */
.L_x_405:
[----:B------:R-:W-:Y:S01]  /*0f90*/  ISETP.NE.AND P0, PT, R12, RZ, PT ;  /* 0x000000ff0c00720c */ /* 0x000fe20003f05270 */
[----:B------:R-:W-:-:S12]  /*0fa0*/  WARPSYNC 0xffffffff ;  /* 0xffffffff00007948 */ /* 0x000fd80003800000 */
[----:B------:R1:W-:Y:S04]  /*0fb0*/  @!P0 STS.128 [0x18100], R232 ;  /* 0x018100e8ff008388 */ /* 0x0003e80000000c00 */
[----:B------:R-:W-:Y:S06]  /*0fc0*/  BAR.ARV 0x5, 0x100 ;  /* 0x0144000000007b1d */ /* 0x000fec0000002000 */
.L_x_391:
        /* <DEDUP_REMOVED lines=33> */
[----:B------:R-:W-:Y:S02]  /*11e0*/  LOP3.LUT R4, R13, 0xfffffff8, RZ, 0xc0, !PT ;  /* 0xfffffff80d047812 */ /* 0x000fe400078ec0ff */
[----:B------:R-:W-:-:S02]  /*11f0*/  LEA.HI R6, R8, R16, RZ, 0x5 ;  /* 0x0000001008067211 */ /* 0x000fc400078f28ff */
[----:B------:R-:W-:Y:S01]  /*1200*/  LOP3.LUT R15, R3, R0, RZ, 0x3c, !PT ;  /* 0x00000000030f7212 */ /* 0x000fe200078e3cff */
[----:B------:R-:W-:Y:S01]  /*1210*/  IMAD.IADD R11, R2, 0x1, -R4 ;  /* 0x00000001020b7824 */ /* 0x000fe200078e0a04 */
[----:B------:R-:W-:Y:S02]  /*1220*/  LEA.HI R7, R8, R16, RZ, 0x6 ;  /* 0x0000001008077211 */ /* 0x000fe400078f30ff */
[----:B------:R-:W-:Y:S02]  /*1230*/  LOP3.LUT R0, R6, 0xffffffe0, RZ, 0xc0, !PT ;  /* 0xffffffe006007812 */ /* 0x000fe400078ec0ff */
[--C-:B------:R-:W-:Y:S01]  /*1240*/  SHF.R.S32.HI R8, RZ, 0x5, R6.reuse ;  /* 0x00000005ff087819 */ /* 0x100fe20000011406 */
[----:B------:R-:W-:Y:S01]  /*1250*/  IMAD.SHL.U32 R4, R7, 0x8, RZ ;  /* 0x0000000807047824 */ /* 0x000fe200078e00ff */
[----:B------:R-:W-:Y:S01]  /*1260*/  SHF.R.S32.HI R2, RZ, 0x1f, R6 ;  /* 0x0000001fff027819 */ /* 0x000fe20000011406 */
[----:B------:R-:W-:Y:S01]  /*1270*/  IMAD.IADD R17, R16, 0x1, -R0 ;  /* 0x0000000110117824 */ /* 0x000fe200078e0a00 */
[----:B------:R-:W-:-:S02]  /*1280*/  LOP3.LUT R3, R12, 0xfffffffc, RZ, 0xc0, !PT ;  /* 0xfffffffc0c037812 */ /* 0x000fc400078ec0ff */
[----:B------:R-:W-:Y:S01]  /*1290*/  LEA.HI R0, R2, R8, RZ, 0x3 ;  /* 0x0000000802007211 */ /* 0x000fe200078f18ff */
[----:B------:R-:W-:Y:S01]  /*12a0*/  IMAD.SHL.U32 R2, R11, 0x40, RZ ;  /* 0x000000400b027824 */ /* 0x000fe200078e00ff */
[----:B------:R-:W-:Y:S01]  /*12b0*/  LOP3.LUT R209, R5, 0x7ffffe00, R4, 0xf8, !PT ;  /* 0x7ffffe0005d17812 */ /* 0x000fe200078ef804 */
[----:B------:R-:W-:Y:S01]  /*12c0*/  IMAD.SHL.U32 R5, R14, 0x8, RZ ;  /* 0x000000080e057824 */ /* 0x000fe200078e00ff */
[----:B------:R-:W-:Y:S01]  /*12d0*/  SHF.R.S32.HI R12, RZ, 0x1f, R17 ;  /* 0x0000001fff0c7819 */ /* 0x000fe20000011411 */
[----:B------:R-:W-:Y:S01]  /*12e0*/  IMAD.IADD R7, R16, 0x1, -R3 ;  /* 0x0000000110077824 */ /* 0x000fe200078e0a03 */
[----:B------:R-:W-:Y:S01]  /*12f0*/  LOP3.LUT R2, R2, 0x1c0, RZ, 0xc0, !PT ;  /* 0x000001c002027812 */ /* 0x000fe200078ec0ff */
[----:B------:R-:W-:Y:S01]  /*1300*/  IMAD.SHL.U32 R209, R209, 0x2, RZ ;  /* 0x00000002d1d17824 */ /* 0x000fe200078e00ff */
[----:B------:R-:W-:Y:S02]  /*1310*/  LOP3.LUT R0, R0, 0xffffff8, RZ, 0xc0, !PT ;  /* 0x0ffffff800007812 */ /* 0x000fe400078ec0ff */
[----:B------:R-:W-:-:S02]  /*1320*/  LOP3.LUT R5, R2, 0x8, R5, 0xf8, !PT ;  /* 0x0000000802057812 */ /* 0x000fc400078ef805 */
[----:B------:R-:W-:Y:S01]  /*1330*/  SHF.R.U32.HI R2, RZ, 0x3, R2 ;  /* 0x00000003ff027819 */ /* 0x000fe20000011602 */
[----:B------:R-:W-:Y:S01]  /*1340*/  IMAD.IADD R3, R8, 0x1, -R0 ;  /* 0x0000000108037824 */ /* 0x000fe200078e0a00 */
[----:B------:R-:W-:Y:S02]  /*1350*/  LEA.HI R12, R12, R17, RZ, 0x2 ;  /* 0x000000110c0c7211 */ /* 0x000fe400078f10ff */
[----:B------:R-:W-:Y:S01]  /*1360*/  LOP3.LUT R6, R5, R2, RZ, 0x3c, !PT ;  /* 0x0000000205067212 */ /* 0x000fe200078e3cff */
[C---:B------:R-:W-:Y:S01]  /*1370*/  IMAD.SHL.U32 R2, R9.reuse, 0x40, RZ ;  /* 0x0000004009027824 */ /* 0x040fe200078e00ff */
[----:B------:R-:W-:Y:S02]  /*1380*/  SHF.R.S32.HI R0, RZ, 0x2, R12 ;  /* 0x00000002ff007819 */ /* 0x000fe4000001140c */
[----:B------:R-:W-:Y:S02]  /*1390*/  LOP3.LUT R4, R9, 0x1, RZ, 0xc0, !PT ;  /* 0x0000000109047812 */ /* 0x000fe400078ec0ff */
[----:B------:R-:W-:Y:S01]  /*13a0*/  LOP3.LUT R2, R2, 0x1c0, RZ, 0xc0, !PT ;  /* 0x000001c002027812 */ /* 0x000fe200078ec0ff */
[----:B------:R-:W-:Y:S01]  /*13b0*/  IMAD R16, R3, 0x10, R0 ;  /* 0x0000001003107824 */ /* 0x000fe200078e0200 */
[----:B------:R-:W-:Y:S01]  /*13c0*/  ISETP.NE.U32.AND P0, PT, R4, 0x1, PT ;  /* 0x000000010400780c */ /* 0x000fe20003f05070 */
[----:B------:R-:W-:Y:S01]  /*13d0*/  IMAD.SHL.U32 R4, R8, 0x400, RZ ;  /* 0x0000040008047824 */ /* 0x000fe200078e00ff */
[----:B------:R-:W-:Y:S01]  /*13e0*/  LEA.HI R2, R2, R2, RZ, 0x1d ;  /* 0x0000000202027211 */ /* 0x000fe200078fe8ff */
[----:B------:R-:W-:Y:S01]  /*13f0*/  IMAD.SHL.U32 R3, R13, 0x40, RZ ;  /* 0x000000400d037824 */ /* 0x000fe200078e00ff */
[C---:B------:R-:W-:Y:S01]  /*1400*/  LEA.HI R0, R7.reuse, R7, RZ, 0x1 ;  /* 0x0000000707007211 */ /* 0x040fe200078f08ff */
[----:B------:R-:W-:Y:S01]  /*1410*/  IMAD R5, R7, 0x2, R4 ;  /* 0x0000000207057824 */ /* 0x000fe200078e0204 */
[----:B------:R-:W-:Y:S01]  /*1420*/  STL [R1+0x3c], R16 ;  /* 0x00003c1001007387 */ /* 0x000fe20000100800 */
[----:B------:R-:W-:-:S02]  /*1430*/  IADD3 R238, R236, 0x40, RZ ;  /* 0x00000040ecee7810 */ /* 0x000fc40007ffe0ff */
[----:B------:R-:W-:Y:S01]  /*1440*/  LOP3.LUT R3, R3, 0xfffffe00, RZ, 0xc0, !PT ;  /* 0xfffffe0003037812 */ /* 0x000fe200078ec0ff */
[----:B------:R-:W-:Y:S01]  /*1450*/  IMAD.IADD R8, R5, 0x1, R2 ;  /* 0x0000000105087824 */ /* 0x000fe200078e0202 */
[----:B------:R-:W-:Y:S02]  /*1460*/  LOP3.LUT R0, R0, 0x1ffffffe, RZ, 0xc0, !PT ;  /* 0x1ffffffe00007812 */ /* 0x000fe400078ec0ff */
[CC--:B------:R-:W-:Y:S02]  /*1470*/  IADD3 R4, R6.reuse, R3.reuse, R4 ;  /* 0x0000000306047210 */ /* 0x0c0fe40007ffe004 */
[----:B------:R-:W-:Y:S01]  /*1480*/  LOP3.LUT R5, R6, R3, RZ, 0xfc, !PT ;  /* 0x0000000306057212 */ /* 0x000fe200078efcff */
[----:B------:R-:W-:Y:S01]  /*1490*/  IMAD R3, R10, 0x20, R18 ;  /* 0x000000200a037824 */ /* 0x000fe200078e0212 */
[----:B------:R-:W-:Y:S01]  /*14a0*/  R2P PR, R9, 0x6 ;  /* 0x0000000609007804 */ /* 0x000fe20000000000 */
[----:B------:R-:W-:Y:S01]  /*14b0*/  IMAD.IADD R240, R7, 0x1, -R0 ;  /* 0x0000000107f07824 */ /* 0x000fe200078e0a00 */
[----:B------:R-:W-:Y:S01]  /*14c0*/  IADD3 R239, R236, 0x80, RZ ;  /* 0x00000080ecef7810 */ /* 0x000fe20007ffe0ff */
[----:B------:R-:W-:Y:S01]  /*14d0*/  IMAD R0, R14, 0x200, R15 ;  /* 0x000002000e007824 */ /* 0x000fe200078e020f */
[----:B------:R1:W-:Y:S01]  /*14e0*/  STL [R1+0x34], R3 ;  /* 0x0000340301007387 */ /* 0x0003e20000100800 */
[----:B------:R-:W-:Y:S01]  /*14f0*/  LOP3.LUT P4, RZ, R10, 0x2, RZ, 0xc0, !PT ;  /* 0x000000020aff7812 */ /* 0x000fe2000788c0ff */
[----:B------:R-:W-:Y:S01]  /*1500*/  IMAD.MOV.U32 R9, RZ, RZ, 0x40 ;  /* 0x00000040ff097424 */ /* 0x000fe200078e00ff */
[----:B------:R-:W-:Y:S01]  /*1510*/  SHF.R.S32.HI R7, RZ, 0x1f, R238 ;  /* 0x0000001fff077819 */ /* 0x000fe200000114ee */
[----:B------:R-:W-:Y:S01]  /*1520*/  IMAD R240, R240, 0x8, R16 ;  /* 0x00000008f0f07824 */ /* 0x000fe200078e0210 */
[----:B------:R-:W-:-:S02]  /*1530*/  SHF.R.S32.HI R6, RZ, 0x1f, R239 ;  /* 0x0000001fff067819 */ /* 0x000fc400000114ef */
[C---:B------:R-:W-:Y:S01]  /*1540*/  LOP3.LUT P6, RZ, R11.reuse, 0x2, RZ, 0xc0, !PT ;  /* 0x000000020bff7812 */ /* 0x040fe200078cc0ff */
[----:B------:R2:W-:Y:S01]  /*1550*/  STL [R1+0x4], R7 ;  /* 0x0000040701007387 */ /* 0x0005e20000100800 */
[----:B------:R-:W-:Y:S01]  /*1560*/  LOP3.LUT P5, RZ, R11, 0x4, RZ, 0xc0, !PT ;  /* 0x000000040bff7812 */ /* 0x000fe200078ac0ff */
[----:B------:R-:W-:Y:S01]  /*1570*/  IMAD.MOV.U32 R11, RZ, RZ, 0x20 ;  /* 0x00000020ff0b7424 */ /* 0x000fe200078e00ff */
[----:B------:R-:W-:Y:S01]  /*1580*/  LOP3.LUT P3, RZ, R10, 0x4, RZ, 0xc0, !PT ;  /* 0x000000040aff7812 */ /* 0x000fe2000786c0ff */
[----:B------:R3:W-:Y:S01]  /*1590*/  STL [R1], R6 ;  /* 0x0000000601007387 */ /* 0x0007e20000100800 */
[----:B------:R-:W-:Y:S02]  /*15a0*/  LEA R184, R0, 0x6100, 0x1 ;  /* 0x0000610000b87811 */ /* 0x000fe400078e08ff */
[C---:B------:R-:W-:Y:S02]  /*15b0*/  SEL R2, R9.reuse, 0xffffffc0, !P3 ;  /* 0xffffffc009027807 */ /* 0x040fe40005800000 */
[----:B------:R-:W-:-:S02]  /*15c0*/  SEL R0, R9, 0xffffffc0, !P5 ;  /* 0xffffffc009007807 */ /* 0x000fc40006800000 */
[C---:B------:R-:W-:Y:S01]  /*15d0*/  IADD3 R195, R184.reuse, 0x20, RZ ;  /* 0x00000020b8c37810 */ /* 0x040fe20007ffe0ff */
[C---:B------:R-:W-:Y:S01]  /*15e0*/  IMAD.IADD R190, R184.reuse, 0x1, R2 ;  /* 0x00000001b8be7824 */ /* 0x040fe200078e0202 */
[----:B------:R-:W-:Y:S02]  /*15f0*/  @P4 IADD3 R195, R184, -0x20, RZ ;  /* 0xffffffe0b8c34810 */ /* 0x000fe40007ffe0ff */
[----:B------:R-:W-:Y:S02]  /*1600*/  LEA R191, R4, 0xc100, 0x1 ;  /* 0x0000c10004bf7811 */ /* 0x000fe400078e08ff */
[----:B-1----:R-:W-:Y:S01]  /*1610*/  LOP3.LUT R3, R12, 0x7ffffffc, RZ, 0xc0, !PT ;  /* 0x7ffffffc0c037812 */ /* 0x002fe200078ec0ff */
[----:B------:R-:W-:Y:S01]  /*1620*/  IMAD.IADD R187, R2, 0x1, R195 ;  /* 0x0000000102bb7824 */ /* 0x000fe200078e02c3 */
[----:B------:R-:W-:Y:S01]  /*1630*/  LEA R185, R5, 0x100, 0x1 ;  /* 0x0000010005b97811 */ /* 0x000fe200078e08ff */
[----:B------:R-:W-:Y:S01]  /*1640*/  IMAD.IADD R194, R191, 0x1, R0 ;  /* 0x00000001bfc27824 */ /* 0x000fe200078e0200 */
[----:B------:R-:W-:Y:S01]  /*1650*/  SHF.R.S32.HI R237, RZ, 0x1f, R236 ;  /* 0x0000001fffed7819 */ /* 0x000fe200000114ec */
[----:B------:R-:W-:Y:S01]  /*1660*/  IMAD.IADD R3, R17, 0x1, -R3 ;  /* 0x0000000111037824 */ /* 0x000fe200078e0a03 */
[----:B------:R-:W-:Y:S01]  /*1670*/  IADD3 R206, R195, 0x800, RZ ;  /* 0x00000800c3ce7810 */ /* 0x000fe20007ffe0ff */
[----:B------:R-:W-:Y:S01]  /*1680*/  IMAD.IADD R189, R0, 0x1, R185 ;  /* 0x0000000100bd7824 */ /* 0x000fe200078e02b9 */
[----:B--2---:R-:W-:Y:S01]  /*1690*/  SEL R7, R11, 0xffffffe0, !P1 ;  /* 0xffffffe00b077807 */ /* 0x004fe20004800000 */
[----:B------:R-:W-:Y:S01]  /*16a0*/  IMAD.SHL.U32 R227, R3, 0x2, RZ ;  /* 0x0000000203e37824 */ /* 0x000fe200078e00ff */
[----:B------:R-:W-:-:S02]  /*16b0*/  SEL R3, R11, 0xffffffe0, !P6 ;  /* 0xffffffe00b037807 */ /* 0x000fc40007000000 */
[----:B---3--:R-:W-:Y:S02]  /*16c0*/  SEL R6, R9, 0xffffffc0, !P2 ;  /* 0xffffffc009067807 */ /* 0x008fe40005000000 */
[----:B------:R-:W-:Y:S01]  /*16d0*/  IADD3 R10, R227, 0xa8, RZ ;  /* 0x000000a8e30a7810 */ /* 0x000fe20007ffe0ff */
[----:B------:R-:W-:Y:S01]  /*16e0*/  IMAD.IADD R192, R191, 0x1, R3 ;  /* 0x00000001bfc07824 */ /* 0x000fe200078e0203 */
[----:B------:R-:W-:Y:S01]  /*16f0*/  IADD3 R9, R227, 0xb8, RZ ;  /* 0x000000b8e3097810 */ /* 0x000fe20007ffe0ff */
[----:B------:R-:W-:Y:S01]  /*1700*/  IMAD.IADD R186, R3, 0x1, R185 ;  /* 0x0000000103ba7824 */ /* 0x000fe200078e02b9 */
[----:B------:R-:W-:Y:S01]  /*1710*/  LEA R10, R8, 0x80, 0x1 ;  /* 0x00000080080a7811 */ /* 0x000fe200078e08ff */
[----:B------:R-:W-:Y:S01]  /*1720*/  IMAD.IADD R193, R192, 0x1, R0 ;  /* 0x00000001c0c17824 */ /* 0x000fe200078e0200 */
[----:B------:R-:W-:Y:S01]  /*1730*/  IADD3 R11, R227, 0xb0, RZ ;  /* 0x000000b0e30b7810 */ /* 0x000fe20007ffe0ff */
[----:B------:R-:W-:Y:S01]  /*1740*/  IMAD.IADD R188, R0, 0x1, R186 ;  /* 0x0000000100bc7824 */ /* 0x000fe200078e02ba */
[----:B------:R-:W-:Y:S01]  /*1750*/  SHF.R.S32.HI R9, RZ, 0x1f, R9 ;  /* 0x0000001fff097819 */ /* 0x000fe20000011409 */
[C---:B------:R-:W-:Y:S01]  /*1760*/  IMAD.IADD R9, R10.reuse, 0x1, R7 ;  /* 0x000000010a097824 */ /* 0x040fe200078e0207 */
[----:B------:R-:W-:Y:S01]  /*1770*/  SHF.R.S32.HI R8, RZ, 0x1f, R11 ;  /* 0x0000001fff087819 */ /* 0x000fe2000001140b */
[C-C-:B------:R-:W-:Y:S01]  /*1780*/  IMAD.IADD R11, R10.reuse, 0x1, R6.reuse ;  /* 0x000000010a0b7824 */ /* 0x140fe200078e0206 */
[C---:B------:R-:W-:Y:S01]  /*1790*/  IADD3 R8, R10.reuse, -0x10, RZ ;  /* 0xfffffff00a087810 */ /* 0x040fe20007ffe0ff */
[----:B------:R-:W-:Y:S01]  /*17a0*/  IMAD.IADD R2, R9, 0x1, R6 ;  /* 0x0000000109027824 */ /* 0x000fe200078e0206 */
[----:B------:R-:W-:Y:S01]  /*17b0*/  @P0 IADD3 R8, R10, 0x10, RZ ;  /* 0x000000100a080810 */ /* 0x000fe20007ffe0ff */
[----:B------:R-:W-:Y:S01]  /*17c0*/  STL [R1+0x14], R10 ;  /* 0x0000140a01007387 */ /* 0x000fe20000100800 */
[----:B------:R-:W-:-:S02]  /*17d0*/  IADD3 R205, R195, 0x1000, RZ ;  /* 0x00001000c3cd7810 */ /* 0x000fc40007ffe0ff */
[C---:B------:R-:W-:Y:S01]  /*17e0*/  IADD3 R204, R195.reuse, 0x1800, RZ ;  /* 0x00001800c3cc7810 */ /* 0x040fe20007ffe0ff */
[----:B------:R-:W-:Y:S01]  /*17f0*/  STL [R1+0x30], R11 ;  /* 0x0000300b01007387 */ /* 0x000fe20000100800 */
[----:B------:R-:W-:Y:S01]  /*1800*/  IMAD.IADD R4, R6, 0x1, R8 ;  /* 0x0000000106047824 */ /* 0x000fe200078e0208 */
[C---:B------:R-:W-:Y:S02]  /*1810*/  IADD3 R203, R195.reuse, 0x2000, RZ ;  /* 0x00002000c3cb7810 */ /* 0x040fe40007ffe0ff */
[----:B------:R-:W-:Y:S01]  /*1820*/  STL [R1+0x20], R9 ;  /* 0x0000200901007387 */ /* 0x000fe20000100800 */
[C---:B------:R-:W-:Y:S02]  /*1830*/  IADD3 R202, R195.reuse, 0x2800, RZ ;  /* 0x00002800c3ca7810 */ /* 0x040fe40007ffe0ff */
[C---:B------:R-:W-:Y:S01]  /*1840*/  IADD3 R201, R195.reuse, 0x3000, RZ ;  /* 0x00003000c3c97810 */ /* 0x040fe20007ffe0ff */
[----:B------:R1:W-:Y:S01]  /*1850*/  STL [R1+0x2c], R2 ;  /* 0x00002c0201007387 */ /* 0x0003e20000100800 */
[----:B------:R-:W-:-:S02]  /*1860*/  IADD3 R200, R195, 0x3800, RZ ;  /* 0x00003800c3c87810 */ /* 0x000fc40007ffe0ff */
[C---:B------:R-:W-:Y:S01]  /*1870*/  IADD3 R199, R195.reuse, 0x4000, RZ ;  /* 0x00004000c3c77810 */ /* 0x040fe20007ffe0ff */
[----:B------:R-:W-:Y:S01]  /*1880*/  STL [R1+0x18], R8 ;  /* 0x0000180801007387 */ /* 0x000fe20000100800 */
[C---:B------:R-:W-:Y:S02]  /*1890*/  IADD3 R198, R195.reuse, 0x4800, RZ ;  /* 0x00004800c3c67810 */ /* 0x040fe40007ffe0ff */
[C---:B------:R-:W-:Y:S01]  /*18a0*/  IADD3 R197, R195.reuse, 0x5000, RZ ;  /* 0x00005000c3c57810 */ /* 0x040fe20007ffe0ff */
[----:B------:R-:W-:Y:S01]  /*18b0*/  STL [R1+0x28], R4 ;  /* 0x0000280401007387 */ /* 0x000fe20000100800 */
[----:B------:R-:W-:Y:S01]  /*18c0*/  IADD3 R196, R195, 0x5800, RZ ;  /* 0x00005800c3c47810 */ /* 0x000fe20007ffe0ff */
[----:B-1----:R-:W-:-:S05]  /*18d0*/  IMAD.IADD R2, R7, 0x1, R8 ;  /* 0x0000000107027824 */ /* 0x002fca00078e0208 */
[----:B------:R1:W-:Y:S02]  /*18e0*/  STL [R1+0x1c], R2 ;  /* 0x00001c0201007387 */ /* 0x0003e40000100800 */
[----:B-1----:R-:W-:-:S05]  /*18f0*/  IMAD.IADD R2, R2, 0x1, R6 ;  /* 0x0000000102027824 */ /* 0x002fca00078e0206 */
[----:B------:R1:W-:Y:S02]  /*1900*/  STL [R1+0x24], R2 ;  /* 0x0000240201007387 */ /* 0x0003e40000100800 */
.L_x_534:
[----:B------:R-:W-:Y:S01]  /*1910*/  ISETP.NE.U32.AND P2, PT, RZ, c[0x0][0x370], PT ;  /* 0x0000dc00ff007a0c */ /* 0x000fe20003f45070 */
[----:B------:R-:W-:Y:S01]  /*1920*/  IMAD.MOV.U32 R14, RZ, RZ, 0x4 ;  /* 0x00000004ff0e7424 */ /* 0x000fe200078e00ff */
[----:B------:R-:W-:Y:S01]  /*1930*/  ISETP.NE.U32.AND P1, PT, RZ, c[0x0][0x360], PT ;  /* 0x0000d800ff007a0c */ /* 0x000fe20003f25070 */
[----:B------:R-:W-:Y:S01]  /*1940*/  CS2R R4, SRZ ;  /* 0x0000000000047805 */ /* 0x000fe2000001ff00 */
[----:B------:R-:W-:Y:S01]  /*1950*/  ISETP.NE.AND.EX P2, PT, RZ, c[0x0][0x374], PT, P2 ;  /* 0x0000dd00ff007a0c */ /* 0x000fe20003f45320 */
[----:B------:R-:W-:Y:S01]  /*1960*/  IMAD.MOV.U32 R12, RZ, RZ, RZ ;  /* 0x000000ffff0c7224 */ /* 0x000fe200078e00ff */
[----:B------:R-:W-:Y:S01]  /*1970*/  ISETP.NE.AND.EX P1, PT, RZ, c[0x0][0x364], PT, P1 ;  /* 0x0000d900ff007a0c */ /* 0x000fe20003f25310 */
[CC--:B------:R-:W-:Y:S01]  /*1980*/  IMAD.WIDE R6, R235.reuse, R14.reuse, c[0x0][0x348] ;  /* 0x0000d200eb067625 */ /* 0x0c0fe200078e020e */
[----:B------:R-:W-:Y:S02]  /*1990*/  ISETP.NE.U32.AND P4, PT, RZ, c[0x0][0x348], PT ;  /* 0x0000d200ff007a0c */ /* 0x000fe40003f85070 */
[----:B------:R-:W-:Y:S01]  /*19a0*/  ISETP.NE.U32.AND P0, PT, RZ, c[0x0][0x350], PT ;  /* 0x0000d400ff007a0c */ /* 0x000fe20003f05070 */
[----:B-1----:R-:W-:Y:S01]  /*19b0*/  IMAD.WIDE R2, R235, R14, c[0x0][0x350] ;  /* 0x0000d400eb027625 */ /* 0x002fe200078e020e */
[----:B------:R-:W-:-:S02]  /*19c0*/  ISETP.NE.AND.EX P4, PT, RZ, c[0x0][0x34c], PT, P4 ;  /* 0x0000d300ff007a0c */ /* 0x000fc40003f85340 */
[----:B------:R-:W-:-:S03]  /*19d0*/  ISETP.NE.AND.EX P0, PT, RZ, c[0x0][0x354], PT, P0 ;  /* 0x0000d500ff007a0c */ /* 0x000fc60003f05300 */
[----:B------:R-:W-:-:S04]  /*19e0*/  @P2 IMAD.WIDE R10, R235, R14, c[0x0][0x370] ;  /* 0x0000dc00eb0a2625 */ /* 0x000fc800078e020e */
[----:B------:R-:W-:Y:S01]  /*19f0*/  @P1 IMAD.WIDE R8, R235, R14, c[0x0][0x360] ;  /* 0x0000d800eb081625 */ /* 0x000fe200078e020e */
[----:B------:R1:W5:Y:S04]  /*1a00*/  @P2 LDG.E R4, [R10.64] ;  /* 0x000000060a042981 */ /* 0x000368000c1e1900 */
[----:B------:R1:W5:Y:S04]  /*1a10*/  @P1 LDG.E R229, [R8.64] ;  /* 0x0000000608e51981 */ /* 0x000368000c1e1900 */
[----:B------:R1:W5:Y:S04]  /*1a20*/  @P4 LDG.E R12, [R6.64] ;  /* 0x00000006060c4981 */ /* 0x000368000c1e1900 */
[----:B------:R1:W5:Y:S01]  /*1a30*/  @P0 LDG.E R5, [R2.64] ;  /* 0x0000000602050981 */ /* 0x000362000c1e1900 */
[----:B------:R-:W-:Y:S01]  /*1a40*/  YIELD ;  /* 0x0000000000007946 */ /* 0x000fe20003800000 */
[----:B------:R-:W-:Y:S01]  /*1a50*/  LOP3.LUT R242, R234, 0xffff, RZ, 0xc0, !PT ;  /* 0x0000ffffeaf27812 */ /* 0x000fe200078ec0ff */
[----:B------:R-:W-:Y:S05]  /*1a60*/  @P1 BRA `(.L_x_406) ;  /* 0x0000005000001947 */ /* 0x000fea0003800000 */
[----:B-----5:R-:W-:Y:S01]  /*1a70*/  MOV R229, c[0x0][0x168] ;  /* 0x00005a0000e57a02 */ /* 0x020fe20000000f00 */
[----:B------:R-:W-:Y:S05]  /*1a80*/  @!P4 BRA `(.L_x_406) ;  /* 0x000000300000c947 */ /* 0x000fea0003800000 */
[----:B-1----:R-:W2:Y:S04]  /*1a90*/  LDG.E R8, [R6.64] ;  /* 0x0000000606087981 */ /* 0x002ea8000c1e1900 */
[----:B------:R-:W2:Y:S02]  /*1aa0*/  LDG.E R0, [R6.64+0x4] ;  /* 0x0000040606007981 */ /* 0x000ea4000c1e1900 */
[----:B--2---:R-:W-:-:S02]  /*1ab0*/  IADD3 R229, -R8, R0, RZ ;  /* 0x0000000008e57210 */ /* 0x004fc40007ffe1ff */
.L_x_406:
[----:B------:R-:W-:-:S04]  /*1ac0*/  ISETP.NE.U32.AND P1, PT, RZ, c[0x0][0x368], PT ;  /* 0x0000da00ff007a0c */ /* 0x000fc80003f25070 */
[----:B------:R-:W-:-:S13]  /*1ad0*/  ISETP.NE.AND.EX P1, PT, RZ, c[0x0][0x36c], PT, P1 ;  /* 0x0000db00ff007a0c */ /* 0x000fda0003f25310 */
[----:B------:R-:W-:Y:S05]  /*1ae0*/  @!P1 BRA `(.L_x_407) ;  /* 0x0000003000009947 */ /* 0x000fea0003800000 */
[----:B-1----:R-:W-:-:S05]  /*1af0*/  IMAD.WIDE R2, R235, R14, c[0x0][0x368] ;  /* 0x0000da00eb027625 */ /* 0x002fca00078e020e */
[----:B------:R1:W5:Y:S01]  /*1b00*/  LDG.E R0, [R2.64] ;  /* 0x0000000602007981 */ /* 0x000362000c1e1900 */
[----:B------:R-:W-:Y:S05]  /*1b10*/  BRA `(.L_x_408) ;  /* 0x0000005000007947 */ /* 0x000fea0003800000 */
.L_x_407:
[----:B------:R-:W-:Y:S01]  /*1b20*/  MOV R0, c[0x0][0x1d0] ;  /* 0x0000740000007a02 */ /* 0x000fe20000000f00 */
[----:B------:R-:W-:Y:S05]  /*1b30*/  @!P0 BRA `(.L_x_408) ;  /* 0x0000003000008947 */ /* 0x000fea0003800000 */
[----:B-1----:R-:W2:Y:S04]  /*1b40*/  LDG.E R6, [R2.64] ;  /* 0x0000000602067981 */ /* 0x002ea8000c1e1900 */
[----:B------:R-:W2:Y:S02]  /*1b50*/  LDG.E R0, [R2.64+0x4] ;  /* 0x0000040602007981 */ /* 0x000ea4000c1e1900 */
[----:B--2---:R-:W-:Y:S02]  /*1b60*/  IADD3 R0, -R6, R0, RZ ;  /* 0x0000000006007210 */ /* 0x004fe40007ffe1ff */
.L_x_408:
[----:B-1----:R-:W-:Y:S01]  /*1b70*/  IMAD.MOV.U32 R2, RZ, RZ, c[0x0][0x2c4] ;  /* 0x0000b100ff027624 */ /* 0x002fe200078e00ff */
[----:B-----5:R-:W-:Y:S01]  /*1b80*/  IADD3 R13, R5, R4, RZ ;  /* 0x00000004050d7210 */ /* 0x020fe20007ffe0ff */
[----:B------:R-:W-:-:S02]  /*1b90*/  IMAD.SHL.U32 R231, R233, 0x80, RZ ;  /* 0x00000080e9e77824 */ /* 0x000fc400078e00ff */
[----:B------:R-:W-:Y:S01]  /*1ba0*/  IMAD.MOV.U32 R8, RZ, RZ, c[0x0][0x32c] ;  /* 0x0000cb00ff087624 */ /* 0x000fe200078e00ff */
[----:B------:R-:W-:Y:S01]  /*1bb0*/  ISETP.NE.AND P2, PT, R2, 0x1, PT ;  /* 0x000000010200780c */ /* 0x000fe20003f45270 */
[----:B------:R-:W-:Y:S01]  /*1bc0*/  IMAD.IADD R228, R0, 0x1, -R4 ;  /* 0x0000000100e47824 */ /* 0x000fe200078e0a04 */
[----:B------:R-:W-:Y:S02]  /*1bd0*/  IADD3 R2, R231, 0x7f, RZ ;  /* 0x0000007fe7027810 */ /* 0x000fe40007ffe0ff */
[----:B------:R-:W-:Y:S02]  /*1be0*/  ISETP.GE.AND P1, PT, R8, 0x1, PT ;  /* 0x000000010800780c */ /* 0x000fe40003f26270 */
[----:B------:R-:W-:-:S07]  /*1bf0*/  MOV R0, R2 ;  /* 0x0000000200007202 */ /* 0x000fce0000000f00 */
[----:B------:R-:W-:Y:S01]  /*1c00*/  @P2 IMAD.HI.U32 R3, R2, c[0x0][0x2c8], RZ ;  /* 0x0000b20002032a27 */ /* 0x000fe200078e00ff */
[----:B------:R-:W-:-:S04]  /*1c10*/  IADD3 R2, R228, 0x1, -R229 ;  /* 0x00000001e4027810 */ /* 0x000fc80007ffe8e5 */
[----:B------:R-:W-:-:S05]  /*1c20*/  @P2 SHF.R.U32.HI R0, RZ, c[0x0][0x2cc], R3 ;  /* 0x0000b300ff002a19 */ /* 0x000fca0000011603 */
[----:B------:R-:W-:-:S05]  /*1c30*/  IMAD.IADD R0, R2, 0x1, R0 ;  /* 0x0000000102007824 */ /* 0x000fca00078e0200 */
[----:B------:R-:W-:Y:S01]  /*1c40*/  IADD3 R3, R0, c[0x0][0x328], RZ ;  /* 0x0000ca0000037a10 */ /* 0x000fe20007ffe0ff */
[----:B------:R-:W-:Y:S05]  /*1c50*/  @!P1 BRA `(.L_x_409) ;  /* 0x0000010000009947 */ /* 0x000fea0003800000 */
[C---:B------:R-:W-:Y:S01]  /*1c60*/  ISETP.GT.AND P3, PT, R0.reuse, RZ, PT ;  /* 0x000000ff0000720c */ /* 0x040fe20003f64270 */
[----:B------:R-:W-:Y:S01]  /*1c70*/  BSSY B0, `(.L_x_410) ;  /* 0x000000c000007945 */ /* 0x000fe20003800000 */
[----:B------:R-:W-:-:S11]  /*1c80*/  IADD3 R2, R0, -0x1, RZ ;  /* 0xffffffff00027810 */ /* 0x000fd60007ffe0ff */
[----:B------:R-:W-:Y:S05]  /*1c90*/  @P3 BRA `(.L_x_411) ;  /* 0x0000006000003947 */ /* 0x000fea0003800000 */
[----:B------:R-:W-:Y:S01]  /*1ca0*/  ISETP.NE.AND P3, PT, R8, 0x1, PT ;  /* 0x000000010800780c */ /* 0x000fe20003f65270 */
[----:B------:R-:W-:-:S12]  /*1cb0*/  IMAD.MOV R0, RZ, RZ, -R0 ;  /* 0x000000ffff007224 */ /* 0x000fd800078e0a00 */
[----:B------:R-:W-:-:S05]  /*1cc0*/  @P3 IMAD.HI.U32 R2, R0, c[0x0][0x330], RZ ;  /* 0x0000cc0000023a27 */ /* 0x000fca00078e00ff */
[----:B------:R-:W-:-:S04]  /*1cd0*/  @P3 SHF.R.U32.HI R0, RZ, c[0x0][0x334], R2 ;  /* 0x0000cd00ff003a19 */ /* 0x000fc80000011602 */
[----:B------:R-:W-:Y:S01]  /*1ce0*/  LOP3.LUT R2, RZ, R0, RZ, 0x33, !PT ;  /* 0x00000000ff027212 */ /* 0x000fe200078e33ff */
[----:B------:R-:W-:Y:S05]  /*1cf0*/  BRA `(.L_x_412) ;  /* 0x0000003000007947 */ /* 0x000fea0003800000 */
.L_x_411:
[----:B------:R-:W-:-:S13]  /*1d00*/  ISETP.NE.AND P3, PT, R8, 0x1, PT ;  /* 0x000000010800780c */ /* 0x000fda0003f65270 */
[----:B------:R-:W-:-:S05]  /*1d10*/  @P3 IMAD.HI.U32 R0, R2, c[0x0][0x330], RZ ;  /* 0x0000cc0002003a27 */ /* 0x000fca00078e00ff */
[----:B------:R-:W-:Y:S02]  /*1d20*/  @P3 SHF.R.U32.HI R2, RZ, c[0x0][0x334], R0 ;  /* 0x0000cd00ff023a19 */ /* 0x000fe40000011600 */
.L_x_412:
[----:B------:R-:W-:Y:S05]  /*1d30*/  BSYNC B0 ;  /* 0x0000000000007941 */ /* 0x000fea0003800000 */
.L_x_410:
[----:B------:R-:W-:-:S05]  /*1d40*/  IMAD R2, R2, R8, c[0x0][0x32c] ;  /* 0x0000cb0002027624 */ /* 0x000fca00078e0208 */
[----:B------:R-:W-:-:S04]  /*1d50*/  IMNMX R3, R3, R2, PT ;  /* 0x0000000203037217 */ /* 0x000fc80003800200 */
.L_x_409:
[----:B------:R-:W-:Y:S01]  /*1d60*/  IADD3 R3, R3, 0x3f, RZ ;  /* 0x0000003f03037810 */ /* 0x000fe20007ffe0ff */
[----:B------:R-:W-:Y:S01]  /*1d70*/  @P2 IMAD.HI.U32 R4, R231, c[0x0][0x2c8], RZ ;  /* 0x0000b200e7042a27 */ /* 0x000fe200078e00ff */
[C---:B------:R-:W-:Y:S02]  /*1d80*/  IADD3 R2, R228.reuse, 0x3f, RZ ;  /* 0x0000003fe4027810 */ /* 0x040fe40007ffe0ff */
[----:B------:R-:W-:Y:S01]  /*1d90*/  SHF.R.S32.HI R5, RZ, 0x1f, R3 ;  /* 0x0000001fff057819 */ /* 0x000fe20000011403 */
[----:B------:R-:W-:Y:S01]  /*1da0*/  IMAD.MOV.U32 R0, RZ, RZ, R231 ;  /* 0x000000ffff007224 */ /* 0x000fe200078e00e7 */
[----:B------:R-:W-:Y:S01]  /*1db0*/  SHF.R.S32.HI R6, RZ, 0x1f, R2 ;  /* 0x0000001fff067819 */ /* 0x000fe20000011402 */
[----:B------:R-:W-:Y:S01]  /*1dc0*/  IMAD.IADD R7, R228, 0x1, -R229 ;  /* 0x00000001e4077824 */ /* 0x000fe200078e0ae5 */
[----:B------:R-:W-:Y:S02]  /*1dd0*/  @P2 SHF.R.U32.HI R0, RZ, c[0x0][0x2cc], R4 ;  /* 0x0000b300ff002a19 */ /* 0x000fe40000011604 */
[----:B------:R-:W-:-:S02]  /*1de0*/  LEA.HI R3, R5, R3, RZ, 0x6 ;  /* 0x0000000305037211 */ /* 0x000fc400078f30ff */
[----:B------:R-:W-:Y:S01]  /*1df0*/  LEA.HI R2, R6, R2, RZ, 0x6 ;  /* 0x0000000206027211 */ /* 0x000fe200078f30ff */
[----:B------:R1:W-:Y:S01]  /*1e00*/  STL [R1+0x8], R7 ;  /* 0x0000080701007387 */ /* 0x0003e20000100800 */
[----:B------:R-:W-:Y:S01]  /*1e10*/  IMAD.IADD R0, R7, 0x1, R0 ;  /* 0x0000000107007824 */ /* 0x000fe200078e0200 */
[----:B------:R-:W-:Y:S02]  /*1e20*/  SHF.R.S32.HI R3, RZ, 0x6, R3 ;  /* 0x00000006ff037819 */ /* 0x000fe40000011403 */
[----:B-1----:R-:W-:Y:S02]  /*1e30*/  SHF.R.S32.HI R7, RZ, 0x6, R2 ;  /* 0x00000006ff077819 */ /* 0x002fe40000011402 */
[----:B------:R-:W-:Y:S02]  /*1e40*/  IADD3 R2, R0, -c[0x0][0x324], RZ ;  /* 0x8000c90000027a10 */ /* 0x000fe40007ffe0ff */
[----:B------:R-:W-:Y:S01]  /*1e50*/  IMNMX R7, R7, R3, PT ;  /* 0x0000000307077217 */ /* 0x000fe20003800200 */
[----:B------:R-:W-:Y:S05]  /*1e60*/  @!P1 BRA `(.L_x_413) ;  /* 0x000000f000009947 */ /* 0x000fea0003800000 */
[----:B------:R-:W-:Y:S01]  /*1e70*/  ISETP.GT.AND P3, PT, R0, -0x1, PT ;  /* 0xffffffff0000780c */ /* 0x000fe20003f64270 */
[----:B------:R-:W-:-:S12]  /*1e80*/  BSSY B0, `(.L_x_414) ;  /* 0x000000b000007945 */ /* 0x000fd80003800000 */
[----:B------:R-:W-:Y:S05]  /*1e90*/  @P3 BRA `(.L_x_415) ;  /* 0x0000006000003947 */ /* 0x000fea0003800000 */
[----:B------:R-:W-:Y:S02]  /*1ea0*/  ISETP.NE.AND P3, PT, R8, 0x1, PT ;  /* 0x000000010800780c */ /* 0x000fe40003f65270 */
[----:B------:R-:W-:-:S11]  /*1eb0*/  LOP3.LUT R0, RZ, R0, RZ, 0x33, !PT ;  /* 0x00000000ff007212 */ /* 0x000fd600078e33ff */
[----:B------:R-:W-:-:S05]  /*1ec0*/  @P3 IMAD.HI.U32 R3, R0, c[0x0][0x330], RZ ;  /* 0x0000cc0000033a27 */ /* 0x000fca00078e00ff */
[----:B------:R-:W-:-:S04]  /*1ed0*/  @P3 SHF.R.U32.HI R0, RZ, c[0x0][0x334], R3 ;  /* 0x0000cd00ff003a19 */ /* 0x000fc80000011603 */
[----:B------:R-:W-:Y:S01]  /*1ee0*/  LOP3.LUT R0, RZ, R0, RZ, 0x33, !PT ;  /* 0x00000000ff007212 */ /* 0x000fe200078e33ff */
[----:B------:R-:W-:Y:S05]  /*1ef0*/  BRA `(.L_x_416) ;  /* 0x0000003000007947 */ /* 0x000fea0003800000 */
.L_x_415:
[----:B------:R-:W-:-:S13]  /*1f00*/  ISETP.NE.AND P3, PT, R8, 0x1, PT ;  /* 0x000000010800780c */ /* 0x000fda0003f65270 */
[----:B------:R-:W-:-:S05]  /*1f10*/  @P3 IMAD.HI.U32 R3, R0, c[0x0][0x330], RZ ;  /* 0x0000cc0000033a27 */ /* 0x000fca00078e00ff */
[----:B------:R-:W-:Y:S02]  /*1f20*/  @P3 SHF.R.U32.HI R0, RZ, c[0x0][0x334], R3 ;  /* 0x0000cd00ff003a19 */ /* 0x000fe40000011603 */
.L_x_416:
[----:B------:R-:W-:Y:S05]  /*1f30*/  BSYNC B0 ;  /* 0x0000000000007941 */ /* 0x000fea0003800000 */
.L_x_414:
[----:B------:R-:W-:-:S05]  /*1f40*/  IMAD R0, R0, c[0x0][0x32c], RZ ;  /* 0x0000cb0000007a24 */ /* 0x000fca00078e02ff */
[----:B------:R-:W-:-:S04]  /*1f50*/  IMNMX R2, R2, R0, !PT ;  /* 0x0000000002027217 */ /* 0x000fc80007800200 */
.L_x_413:
[----:B------:R-:W-:Y:S01]  /*1f60*/  SHF.R.S32.HI R0, RZ, 0x1f, R2 ;  /* 0x0000001fff007819 */ /* 0x000fe20000011402 */
[----:B------:R-:W-:Y:S01]  /*1f70*/  BSSY B0, `(.L_x_417) ;  /* 0x000002e000007945 */ /* 0x000fe20003800000 */
[----:B------:R-:W-:Y:S02]  /*1f80*/  LOP3.LUT R3, R234, 0xff000000, RZ, 0xc0, !PT ;  /* 0xff000000ea037812 */ /* 0x000fe400078ec0ff */
[----:B------:R-:W-:Y:S02]  /*1f90*/  LEA.HI R0, R0, R2, RZ, 0x6 ;  /* 0x0000000200007211 */ /* 0x000fe400078f30ff */
[----:B------:R-:W-:Y:S02]  /*1fa0*/  LOP3.LUT R2, R234, 0xff0000, RZ, 0xc0, !PT ;  /* 0x00ff0000ea027812 */ /* 0x000fe400078ec0ff */
[----:B------:R-:W-:-:S04]  /*1fb0*/  SHF.R.S32.HI R0, RZ, 0x6, R0 ;  /* 0x00000006ff007819 */ /* 0x000fc80000011400 */
[----:B------:R-:W-:Y:S02]  /*1fc0*/  IMNMX R6, RZ, R0, !PT ;  /* 0x00000000ff067217 */ /* 0x000fe40007800200 */
[----:B------:R-:W-:Y:S02]  /*1fd0*/  SHF.R.U32.HI R0, RZ, 0x8, R3 ;  /* 0x00000008ff007819 */ /* 0x000fe40000011603 */
[----:B------:R-:W-:Y:S02]  /*1fe0*/  ISETP.GT.AND P3, PT, R7, R6, PT ;  /* 0x000000060700720c */ /* 0x000fe40003f64270 */
[----:B------:R-:W-:Y:S01]  /*1ff0*/  LEA.HI R0, R2, R0, RZ, 0x10 ;  /* 0x0000000002007211 */ /* 0x000fe200078f80ff */
[----:B------:R-:W-:-:S03]  /*2000*/  IMAD.MOV.U32 R2, RZ, RZ, RZ ;  /* 0x000000ffff027224 */ /* 0x000fc600078e00ff */
[----:B------:R-:W-:Y:S02]  /*2010*/  LOP3.LUT R15, R0, 0xff, RZ, 0xc0, !PT ;  /* 0x000000ff000f7812 */ /* 0x000fe400078ec0ff */
[----:B------:R-:W-:-:S03]  /*2020*/  SHF.R.U32.HI R5, RZ, 0x10, R0 ;  /* 0x00000010ff057819 */ /* 0x000fc60000011600 */
[----:B------:R1:W-:Y:S04]  /*2030*/  STL [R1+0x10], R15 ;  /* 0x0000100f01007387 */ /* 0x0003e80000100800 */
[----:B------:R1:W-:Y:S01]  /*2040*/  STL [R1+0xc], R5 ;  /* 0x00000c0501007387 */ /* 0x0003e20000100800 */
[----:B------:R-:W-:Y:S05]  /*2050*/  @!P3 BRA `(.L_x_418) ;  /* 0x000001f00000b947 */ /* 0x000fea0003800000 */
[----:B------:R-:W-:-:S04]  /*2060*/  ISETP.NE.AND P3, PT, R5, RZ, PT ;  /* 0x000000ff0500720c */ /* 0x000fc80003f65270 */
[----:B------:R-:W-:-:S04]  /*2070*/  SEL R0, R5, c[0x0][0x338], P3 ;  /* 0x0000ce0005007a07 */ /* 0x000fc80001800000 */
[----:B------:R-:W-:Y:S02]  /*2080*/  IABS R3, R0 ;  /* 0x0000000000037213 */ /* 0x000fe40000000000 */
[----:B------:R-:W-:Y:S02]  /*2090*/  IADD3 R4, R0, -0x1, R7 ;  /* 0xffffffff00047810 */ /* 0x000fe40007ffe007 */
[----:B------:R-:W2:Y:S03]  /*20a0*/  I2F.RP R2, R3 ;  /* 0x0000000300027306 */ /* 0x000ea60000209400 */
[----:B------:R-:W-:Y:S02]  /*20b0*/  IMAD.IADD R8, R4, 0x1, -R6 ;  /* 0x0000000104087824 */ /* 0x000fe400078e0a06 */
[----:B------:R-:W-:-:S03]  /*20c0*/  IMAD.MOV.U32 R4, RZ, RZ, RZ ;  /* 0x000000ffff047224 */ /* 0x000fc600078e00ff */
[----:B------:R-:W-:Y:S01]  /*20d0*/  IABS R11, R8 ;  /* 0x00000008000b7213 */ /* 0x000fe20000000000 */
[----:B--2---:R-:W2:Y:S02]  /*20e0*/  MUFU.RCP R2, R2 ;  /* 0x0000000200027308 */ /* 0x004ea40000001000 */
[----:B--2---:R-:W-:-:S06]  /*20f0*/  IADD3 R2, R2, 0xffffffe, RZ ;  /* 0x0ffffffe02027810 */ /* 0x004fcc0007ffe0ff */
[----:B-1----:R-:W1:Y:S02]  /*2100*/  F2I.FTZ.U32.TRUNC.NTZ R5, R2 ;  /* 0x0000000200057305 */ /* 0x002e64000021f000 */
        /* <DEDUP_REMOVED lines=20> */
.L_x_418:
[----:B------:R-:W-:Y:S05]  /*2250*/  BSYNC B0 ;  /* 0x0000000000007941 */ /* 0x000fea0003800000 */
.L_x_417:
[----:B------:R-:W-:Y:S01]  /*2260*/  IMAD R211, R15, R2, R6 ;  /* 0x000000020fd37224 */ /* 0x000fe200078e0206 */
        /* <DEDUP_REMOVED lines=54> */
[----:B------:R-:W2:Y:S01]  /*25d0*/  LDL R8, [R1+0x34] ;  /* 0x0000340001087983 */ /* 0x000ea20000100800 */
[----:B------:R-:W-:-:S04]  /*25e0*/  ISETP.NE.U32.AND P3, PT, RZ, c[0x0][0x340], PT ;  /* 0x0000d000ff007a0c */ /* 0x000fc80003f65070 */
[----:B------:R-:W-:-:S13]  /*25f0*/  ISETP.NE.AND.EX P3, PT, RZ, c[0x0][0x344], PT, P3 ;  /* 0x0000d100ff007a0c */ /* 0x000fda0003f65330 */
[----:B------:R-:W-:-:S05]  /*2600*/  @P3 IMAD.WIDE R2, R235, R14, c[0x0][0x340] ;  /* 0x0000d000eb023625 */ /* 0x000fca00078e020e */
[----:B-1----:R1:W3:Y:S01]  /*2610*/  @P3 LDG.E R15, [R2.64] ;  /* 0x00000006020f3981 */ /* 0x0022e2000c1e1900 */
[----:B------:R-:W-:Y:S02]  /*2620*/  SHF.R.S32.HI R0, RZ, 0x1f, R12 ;  /* 0x0000001fff007819 */ /* 0x000fe4000001140c */
[----:B------:R-:W-:Y:S01]  /*2630*/  SHF.R.S32.HI R14, RZ, 0x1f, R235 ;  /* 0x0000001fff0e7819 */ /* 0x000fe200000114eb */
[----:B------:R-:W4:Y:S01]  /*2640*/  S2R R9, SR_TID.X ;  /* 0x0000000000097919 */ /* 0x000f220000002100 */
[----:B------:R-:W-:Y:S01]  /*2650*/  SHF.R.S32.HI R10, RZ, 0x1f, R13 ;  /* 0x0000001fff0a7819 */ /* 0x000fe2000001140d */
[----:B------:R-:W-:Y:S01]  /*2660*/  IMAD R0, R0, c[0x0][0x178], RZ ;  /* 0x00005e0000007a24 */ /* 0x000fe200078e02ff */
[----:B------:R-:W-:Y:S02]  /*2670*/  SEL R7, R14, RZ, !P4 ;  /* 0x000000ff0e077207 */ /* 0x000fe40006000000 */
[----:B------:R-:W-:Y:S01]  /*2680*/  ISETP.GE.AND P6, PT, R236, c[0x0][0x198], PT ;  /* 0x00006600ec007a0c */ /* 0x000fe20003fc6270 */
[----:B------:R-:W-:Y:S01]  /*2690*/  IMAD R0, R12, c[0x0][0x17c], R0 ;  /* 0x00005f000c007a24 */ /* 0x000fe200078e0200 */
[----:B------:R-:W-:Y:S01]  /*26a0*/  LOP3.LUT R241, R241, 0xfffffffb, RZ, 0xc0, !PT ;  /* 0xfffffffbf1f17812 */ /* 0x000fe200078ec0ff */
[----:B------:R-:W-:Y:S01]  /*26b0*/  IMAD R7, R7, c[0x0][0x1c0], RZ ;  /* 0x0000700007077a24 */ /* 0x000fe200078e02ff */
[----:B------:R-:W-:-:S09]  /*26c0*/  IADD3 R88, R234, -0x1, RZ ;  /* 0xffffffffea587810 */ /* 0x000fd20007ffe0ff */
[----:B------:R-:W-:Y:S01]  /*26d0*/  @P6 LOP3.LUT R241, R241, 0x4, RZ, 0xfc, !PT ;  /* 0x00000004f1f16812 */ /* 0x000fe200078efcff */
[----:B-1----:R-:W-:-:S03]  /*26e0*/  IMAD.WIDE.U32 R2, R12, c[0x0][0x178], RZ ;  /* 0x00005e000c027a25 */ /* 0x002fc600078e00ff */
[----:B------:R-:W-:Y:S02]  /*26f0*/  LOP3.LUT R241, R241, 0xfffffffd, RZ, 0xc0, !PT ;  /* 0xfffffffdf1f17812 */ /* 0x000fe400078ec0ff */
[----:B----4-:R-:W-:Y:S01]  /*2700*/  SHF.R.S32.HI R18, RZ, 0x1f, R9 ;  /* 0x0000001fff127819 */ /* 0x010fe20000011409 */
[----:B------:R-:W-:Y:S01]  /*2710*/  IMAD.IADD R5, R3, 0x1, R0 ;  /* 0x0000000103057824 */ /* 0x000fe200078e0200 */
[----:B------:R-:W-:Y:S01]  /*2720*/  SEL R3, R235, RZ, !P4 ;  /* 0x000000ffeb037207 */ /* 0x000fe20006000000 */
[----:B------:R-:W-:Y:S01]  /*2730*/  IMAD.MOV.U32 R4, RZ, RZ, R2 ;  /* 0x000000ffff047224 */ /* 0x000fe200078e0002 */
[----:B------:R-:W-:Y:S02]  /*2740*/  LEA.HI R18, R18, R9, RZ, 0x3 ;  /* 0x0000000912127211 */ /* 0x000fe400078f18ff */
[----:B------:R-:W-:Y:S01]  /*2750*/  ISETP.GE.AND P4, PT, R238, c[0x0][0x1d4], PT ;  /* 0x00007500ee007a0c */ /* 0x000fe20003f86270 */
[----:B------:R-:W-:Y:S01]  /*2760*/  IMAD.WIDE.U32 R4, R242, c[0x0][0x1b8], R4 ;  /* 0x00006e00f2047a25 */ /* 0x000fe200078e0004 */
[----:B------:R-:W-:-:S03]  /*2770*/  SHF.R.S32.HI R18, RZ, 0x3, R18 ;  /* 0x00000003ff127819 */ /* 0x000fc60000011412 */
[----:B------:R-:W-:Y:S01]  /*2780*/  IMAD R5, R242, c[0x0][0x1bc], R5 ;  /* 0x00006f00f2057a24 */ /* 0x000fe200078e0205 */
[C---:B------:R-:W-:Y:S01]  /*2790*/  IADD3 R2, P5, R18.reuse, R13, RZ ;  /* 0x0000000d12027210 */ /* 0x040fe20007fbe0ff */
[C---:B------:R-:W-:Y:S02]  /*27a0*/  IMAD R11, R3.reuse, c[0x0][0x1c4], R7 ;  /* 0x00007100030b7a24 */ /* 0x040fe400078e0207 */
[----:B------:R-:W-:Y:S01]  /*27b0*/  IMAD.WIDE.U32 R4, R3, c[0x0][0x1c0], R4 ;  /* 0x0000700003047a25 */ /* 0x000fe200078e0004 */
[----:B------:R-:W-:Y:S02]  /*27c0*/  LEA.HI.X.SX32 R10, R18, R10, 0x1, P5 ;  /* 0x0000000a120a7211 */ /* 0x000fe400028f0eff */
[----:B------:R-:W-:Y:S01]  /*27d0*/  ISETP.GE.AND P5, PT, R236, c[0x0][0x1d4], PT ;  /* 0x00007500ec007a0c */ /* 0x000fe20003fa6270 */
[----:B------:R-:W-:-:S04]  /*27e0*/  IMAD.WIDE.U32 R12, R2, c[0x0][0x208], R236 ;  /* 0x00008200020c7a25 */ /* 0x000fc800078e00ec */
[C---:B------:R-:W-:Y:S02]  /*27f0*/  IMAD R7, R10.reuse, c[0x0][0x1e0], RZ ;  /* 0x000078000a077a24 */ /* 0x040fe400078e02ff */
[----:B------:R-:W-:Y:S02]  /*2800*/  IMAD R3, R10, c[0x0][0x208], RZ ;  /* 0x000082000a037a24 */ /* 0x000fe400078e02ff */
[C---:B------:R-:W-:Y:S02]  /*2810*/  IMAD R16, R2.reuse, c[0x0][0x1e4], R7 ;  /* 0x0000790002107a24 */ /* 0x040fe400078e0207 */
[----:B------:R-:W-:Y:S01]  /*2820*/  IMAD R17, R2, c[0x0][0x20c], R3 ;  /* 0x0000830002117a24 */ /* 0x000fe200078e0203 */
[----:B------:R-:W-:Y:S02]  /*2830*/  IADD3 R3, R5, R11, RZ ;  /* 0x0000000b05037210 */ /* 0x000fe40007ffe0ff */
[----:B--2---:R-:W-:-:S05]  /*2840*/  IADD3 R6, R8, R231, RZ ;  /* 0x000000e708067210 */ /* 0x004fca0007ffe0ff */
[----:B------:R-:W-:-:S04]  /*2850*/  @P2 IMAD.HI.U32 R8, R6, c[0x0][0x2c8], RZ ;  /* 0x0000b20006082a27 */ /* 0x000fc800078e00ff */
[----:B------:R-:W-:Y:S01]  /*2860*/  IMAD.MOV.U32 R0, RZ, RZ, R6 ;  /* 0x000000ffff007224 */ /* 0x000fe200078e0006 */
[----:B------:R-:W-:Y:S01]  /*2870*/  @P2 SHF.R.U32.HI R0, RZ, c[0x0][0x2cc], R8 ;  /* 0x0000b300ff002a19 */ /* 0x000fe20000011608 */
[----:B------:R-:W-:-:S03]  /*2880*/  IMAD.WIDE.U32 R8, R2, c[0x0][0x1e0], R236 ;  /* 0x0000780002087a25 */ /* 0x000fc600078e00ec */
[--C-:B------:R-:W-:Y:S01]  /*2890*/  SHF.R.S32.HI R2, RZ, 0x1f, R0.reuse ;  /* 0x0000001fff027819 */ /* 0x100fe20000011400 */
[----:B------:R-:W-:Y:S01]  /*28a0*/  IMAD.MOV R7, RZ, RZ, -R0 ;  /* 0x000000ffff077224 */ /* 0x000fe200078e0a00 */
[----:B------:R-:W-:-:S03]  /*28b0*/  IADD3 R9, R9, R16, RZ ;  /* 0x0000001009097210 */ /* 0x000fc60007ffe0ff */
[----:B------:R-:W-:Y:S01]  /*28c0*/  IMAD R10, R7, c[0x0][0x2c4], R6 ;  /* 0x0000b100070a7a24 */ /* 0x000fe200078e0206 */
[----:B------:R-:W-:Y:S01]  /*28d0*/  SEL R6, RZ, 0xffffffff, P4 ;  /* 0xffffffffff067807 */ /* 0x000fe20002000000 */
[----:B------:R-:W-:Y:S02]  /*28e0*/  IMAD R5, R2, c[0x0][0x1b0], RZ ;  /* 0x00006c0002057a24 */ /* 0x000fe400078e02ff */
[----:B------:R-:W-:Y:S01]  /*28f0*/  IMAD.MOV.U32 R2, RZ, RZ, R4 ;  /* 0x000000ffff027224 */ /* 0x000fe200078e0004 */
[----:B------:R-:W-:Y:S01]  /*2900*/  SEL R4, RZ, 0x1, P5 ;  /* 0x00000001ff047807 */ /* 0x000fe20002800000 */
[----:B------:R-:W-:Y:S02]  /*2910*/  IMAD.SHL.U32 R6, R6, 0x2, RZ ;  /* 0x0000000206067824 */ /* 0x000fe400078e00ff */
[C---:B------:R-:W-:Y:S02]  /*2920*/  IMAD R5, R0.reuse, c[0x0][0x1b4], R5 ;  /* 0x00006d0000057a24 */ /* 0x040fe400078e0205 */
[----:B------:R-:W-:Y:S01]  /*2930*/  IMAD.WIDE.U32 R2, R0, c[0x0][0x1b0], R2 ;  /* 0x00006c0000027a25 */ /* 0x000fe200078e0002 */
[----:B------:R-:W-:-:S02]  /*2940*/  SHF.R.S32.HI R0, RZ, 0x1f, R10 ;  /* 0x0000001fff007819 */ /* 0x000fc4000001140a */
[----:B------:R-:W-:Y:S01]  /*2950*/  LOP3.LUT R16, R6, 0x2, R4, 0xe2, !PT ;  /* 0x0000000206107812 */ /* 0x000fe200078ee204 */
[----:B------:R-:W-:Y:S01]  /*2960*/  IMAD.IADD R7, R13, 0x1, R17 ;  /* 0x000000010d077824 */ /* 0x000fe200078e0211 */
[----:B------:R-:W-:Y:S01]  /*2970*/  IADD3 R5, R3, R5, RZ ;  /* 0x0000000503057210 */ /* 0x000fe20007ffe0ff */
[----:B------:R-:W-:Y:S01]  /*2980*/  IMAD R0, R0, c[0x0][0x1a8], RZ ;  /* 0x00006a0000007a24 */ /* 0x000fe200078e02ff */
[----:B------:R-:W-:Y:S01]  /*2990*/  MOV R4, R2 ;  /* 0x0000000200047202 */ /* 0x000fe20000000f00 */
[----:B------:R-:W-:Y:S01]  /*29a0*/  IMAD.MOV.U32 R6, RZ, RZ, R12 ;  /* 0x000000ffff067224 */ /* 0x000fe200078e000c */
[----:B---3--:R-:W-:Y:S01]  /*29b0*/  @P3 SHF.R.S32.HI R3, RZ, 0x1f, R15 ;  /* 0x0000001fff033819 */ /* 0x008fe2000001140f */
[----:B------:R-:W-:Y:S02]  /*29c0*/  @!P3 IMAD.MOV.U32 R3, RZ, RZ, R14 ;  /* 0x000000ffff03b224 */ /* 0x000fe400078e000e */
[C---:B------:R-:W-:Y:S02]  /*29d0*/  IMAD R12, R10.reuse, c[0x0][0x1ac], R0 ;  /* 0x00006b000a0c7a24 */ /* 0x040fe400078e0200 */
[----:B------:R-:W-:Y:S01]  /*29e0*/  IMAD.WIDE.U32 R10, R10, c[0x0][0x1a8], R4 ;  /* 0x00006a000a0a7a25 */ /* 0x000fe200078e0004 */
[----:B------:R-:W-:-:S03]  /*29f0*/  SEL R0, R3, RZ, !P0 ;  /* 0x000000ff03007207 */ /* 0x000fc60004000000 */
[----:B------:R-:W-:Y:S01]  /*2a00*/  @P3 IMAD.MOV.U32 R2, RZ, RZ, R15 ;  /* 0x000000ffff023224 */ /* 0x000fe200078e000f */
[----:B------:R-:W-:Y:S01]  /*2a10*/  @!P3 MOV R2, R235 ;  /* 0x000000eb0002b202 */ /* 0x000fe20000000f00 */
[----:B------:R-:W-:Y:S01]  /*2a20*/  IMAD.WIDE.U32 R6, R242, c[0x0][0x210], R6 ;  /* 0x00008400f2067a25 */ /* 0x000fe200078e0006 */
[----:B------:R-:W-:-:S03]  /*2a30*/  ISETP.GE.AND P3, PT, R239, c[0x0][0x1d4], PT ;  /* 0x00007500ef007a0c */ /* 0x000fc60003f66270 */
[----:B------:R-:W-:Y:S01]  /*2a40*/  IMAD.WIDE.U32 R4, R242, c[0x0][0x1e8], R8 ;  /* 0x00007a00f2047a25 */ /* 0x000fe200078e0008 */
[----:B------:R-:W-:Y:S02]  /*2a50*/  SEL R8, R2, RZ, !P0 ;  /* 0x000000ff02087207 */ /* 0x000fe40004000000 */
[----:B------:R-:W-:Y:S01]  /*2a60*/  SEL R2, RZ, 0x4, P3 ;  /* 0x00000004ff027807 */ /* 0x000fe20001800000 */
[C---:B------:R-:W-:Y:S01]  /*2a70*/  IMAD R3, R242.reuse, c[0x0][0x214], R7 ;  /* 0x00008500f2037a24 */ /* 0x040fe200078e0207 */
[----:B------:R-:W-:Y:S01]  /*2a80*/  IADD3 R7, R11, R12, RZ ;  /* 0x0000000c0b077210 */ /* 0x000fe20007ffe0ff */
[----:B------:R-:W-:Y:S01]  /*2a90*/  IMAD R5, R242, c[0x0][0x1ec], R5 ;  /* 0x00007b00f2057a24 */ /* 0x000fe200078e0205 */
[----:B------:R-:W-:Y:S02]  /*2aa0*/  LEA R12, P0, R10, c[0x0][0x160], 0x1 ;  /* 0x000058000a0c7a11 */ /* 0x000fe400078008ff */
[----:B------:R-:W-:Y:S01]  /*2ab0*/  LOP3.LUT R14, R16, R2, RZ, 0xfc, !PT ;  /* 0x00000002100e7212 */ /* 0x000fe200078efcff */
[----:B------:R-:W-:Y:S01]  /*2ac0*/  IMAD.MOV.U32 R2, RZ, RZ, R6 ;  /* 0x000000ffff027224 */ /* 0x000fe200078e0006 */
[----:B------:R-:W-:Y:S01]  /*2ad0*/  LEA.HI.X R11, R10, c[0x0][0x164], R7, 0x1, P0 ;  /* 0x000059000a0b7a11 */ /* 0x000fe200000f0c07 */
[----:B------:R-:W-:Y:S01]  /*2ae0*/  IMAD R6, R0, c[0x0][0x1f0], RZ ;  /* 0x00007c0000067a24 */ /* 0x000fe200078e02ff */
[----:B------:R-:W-:Y:S01]  /*2af0*/  ISETP.GE.AND P0, PT, R238, c[0x0][0x198], PT ;  /* 0x00006600ee007a0c */ /* 0x000fe20003f06270 */
[----:B------:R-:W-:Y:S01]  /*2b00*/  IMAD R0, R0, c[0x0][0x218], RZ ;  /* 0x0000860000007a24 */ /* 0x000fe200078e02ff */
[----:B------:R-:W-:Y:S01]  /*2b10*/  IADD3 R9, R18, R231, RZ ;  /* 0x000000e712097210 */ /* 0x000fe20007ffe0ff */
[----:B------:R-:W-:-:S04]  /*2b20*/  IMAD.WIDE.U32 R214, R8, c[0x0][0x218], R2 ;  /* 0x0000860008d67a25 */ /* 0x000fc800078e0002 */
[C---:B------:R-:W-:Y:S02]  /*2b30*/  IMAD R0, R8.reuse, c[0x0][0x21c], R0 ;  /* 0x0000870008007a24 */ /* 0x040fe400078e0200 */
[----:B------:R-:W-:-:S03]  /*2b40*/  IMAD.WIDE.U32 R212, R8, c[0x0][0x1f0], R4 ;  /* 0x00007c0008d47a25 */ /* 0x000fc600078e0004 */
[----:B------:R-:W-:Y:S01]  /*2b50*/  IADD3 R217, R215, R0, RZ ;  /* 0x00000000d7d97210 */ /* 0x000fe20007ffe0ff */
[----:B------:R-:W-:Y:S01]  /*2b60*/  IMAD R2, R8, c[0x0][0x1f4], R6 ;  /* 0x00007d0008027a24 */ /* 0x000fe200078e0206 */
[----:B------:R-:W-:Y:S02]  /*2b70*/  @P0 LOP3.LUT R241, R241, 0x2, RZ, 0xfc, !PT ;  /* 0x00000002f1f10812 */ /* 0x000fe400078efcff */
[----:B------:R-:W-:Y:S01]  /*2b80*/  ISETP.GE.AND P0, PT, R239, c[0x0][0x198], PT ;  /* 0x00006600ef007a0c */ /* 0x000fe20003f06270 */
[----:B------:R-:W-:Y:S01]  /*2b90*/  IMAD.IADD R216, R213, 0x1, R2 ;  /* 0x00000001d5d87824 */ /* 0x000fe200078e0202 */
[----:B------:R-:W-:-:S11]  /*2ba0*/  LOP3.LUT R241, R241, 0xfffffffe, RZ, 0xc0, !PT ;  /* 0xfffffffef1f17812 */ /* 0x000fd600078ec0ff */
[----:B------:R-:W-:Y:S01]  /*2bb0*/  @P0 LOP3.LUT R241, R241, 0x1, RZ, 0xfc, !PT ;  /* 0x00000001f1f10812 */ /* 0x000fe200078efcff */
[----:B------:R-:W-:Y:S05]  /*2bc0*/  BRA.DIV ~URZ, `(.L_x_420) ;  /* 0x00012b827f007947 */ /* 0x000fea000b800000 */
[----:B------:R1:W2:Y:S02]  /*2bd0*/  SHFL.IDX PT, R8, R11, RZ, 0x181f ;  /* 0x00181fff0b087589 */ /* 0x0002a400000e0000 */
.L_x_539:
[----:B------:R-:W-:Y:S05]  /*2be0*/  BRA.DIV ~URZ, `(.L_x_421) ;  /* 0x00012bd27f007947 */ /* 0x000fea000b800000 */
[----:B------:R3:W4:Y:S02]  /*2bf0*/  SHFL.IDX PT, R0, R12, RZ, 0x181f ;  /* 0x00181fff0c007589 */ /* 0x00072400000e0000 */
.L_x_540:
[----:B------:R-:W-:Y:S01]  /*2c00*/  IMAD R10, R229, c[0x0][0x2c4], RZ ;  /* 0x0000b100e50a7a24 */ /* 0x000fe200078e02ff */
[----:B------:R-:W-:Y:S04]  /*2c10*/  BSSY B0, `(.L_x_422) ;  /* 0x0000016000007945 */ /* 0x000fe80003800000 */
[----:B------:R-:W-:-:S13]  /*2c20*/  ISETP.GE.AND P0, PT, R9, R10, PT ;  /* 0x0000000a0900720c */ /* 0x000fda0003f06270 */
[----:B------:R-:W-:Y:S05]  /*2c30*/  @P0 BRA `(.L_x_423) ;  /* 0x0000013000000947 */ /* 0x000fea0003800000 */
[----:B------:R-:W5:Y:S04]  /*2c40*/  LDL R2, [R1+0x4] ;  /* 0x0000040001027983 */ /* 0x000f680000100800 */
[----:B---3--:R-:W3:Y:S01]  /*2c50*/  LDL R15, [R1] ;  /* 0x00000000010f7983 */ /* 0x008ee20000100800 */
[C---:B----4-:R-:W-:Y:S02]  /*2c60*/  LEA R6, P0, R236.reuse, R0, 0x1 ;  /* 0x00000000ec067211 */ /* 0x050fe400078008ff */
[----:B------:R-:W-:Y:S02]  /*2c70*/  P2R R13, PR, RZ, 0x2 ;  /* 0x00000002ff0d7803 */ /* 0x000fe40000000000 */
[----:B--2---:R-:W-:Y:S02]  /*2c80*/  LEA.HI.X R7, R236, R8, R237, 0x1, P0 ;  /* 0x00000008ec077211 */ /* 0x004fe400000f0ced */
[----:B------:R-:W-:-:S02]  /*2c90*/  LEA R4, P0, R238, R0, 0x1 ;  /* 0x00000000ee047211 */ /* 0x000fc400078008ff */
[C---:B------:R-:W-:Y:S02]  /*2ca0*/  LOP3.LUT P1, RZ, R241.reuse, 0x4, RZ, 0xc0, !PT ;  /* 0x00000004f1ff7812 */ /* 0x040fe4000782c0ff */
[----:B------:R-:W-:-:S11]  /*2cb0*/  LOP3.LUT P6, RZ, R241, 0x1, RZ, 0xc0, !PT ;  /* 0x00000001f1ff7812 */ /* 0x000fd600078cc0ff */
[----:B------:R-:W-:Y:S01]  /*2cc0*/  @!PT LDS RZ, [RZ] ;  /* 0x00000000fffff984 */ /* 0x000fe20000000800 */
[----:B------:R-:W-:Y:S01]  /*2cd0*/  @!PT LDS RZ, [RZ] ;  /* 0x00000000fffff984 */ /* 0x000fe20000000800 */
[----:B------:R-:W-:Y:S01]  /*2ce0*/  @!PT LDS RZ, [RZ] ;  /* 0x00000000fffff984 */ /* 0x000fe20000000800 */
[----:B------:R2:W-:Y:S01]  /*2cf0*/  LDGSTS.E.BYPASS.LTC128B.128 [R209+0xc100], [R6.64], !P1 ;  /* 0x0c10000006d17fae */ /* 0x0005e2000c901d46 */
[----:B------:R-:W-:Y:S02]  /*2d00*/  ISETP.NE.AND P1, PT, R13, RZ, PT ;  /* 0x000000ff0d00720c */ /* 0x000fe40003f25270 */
[----:B-----5:R-:W-:Y:S02]  /*2d10*/  LEA.HI.X R5, R238, R8, R2, 0x1, P0 ;  /* 0x00000008ee057211 */ /* 0x020fe400000f0c02 */
[----:B------:R-:W-:-:S04]  /*2d20*/  LEA R2, P0, R239, R0, 0x1 ;  /* 0x00000000ef027211 */ /* 0x000fc800078008ff */
[----:B---3--:R-:W-:Y:S02]  /*2d30*/  LEA.HI.X R3, R239, R8, R15, 0x1, P0 ;  /* 0x00000008ef037211 */ /* 0x008fe400000f0c0f */
[----:B------:R-:W-:-:S13]  /*2d40*/  LOP3.LUT P0, RZ, R241, 0x2, RZ, 0xc0, !PT ;  /* 0x00000002f1ff7812 */ /* 0x000fda000780c0ff */
[----:B------:R2:W-:Y:S04]  /*2d50*/  LDGSTS.E.BYPASS.LTC128B.128 [R209+0x10100], [R4.64], !P0 ;  /* 0x1010000004d17fae */ /* 0x0005e8000c101d46 */
[----:B------:R2:W-:Y:S02]  /*2d60*/  LDGSTS.E.BYPASS.LTC128B.128 [R209+0x14100], [R2.64], !P6 ;  /* 0x1410000002d17fae */ /* 0x0005e4000f101d46 */
.L_x_423:
[----:B------:R-:W-:Y:S05]  /*2d70*/  BSYNC B0 ;  /* 0x0000000000007941 */ /* 0x000fea0003800000 */
.L_x_422:
[----:B------:R-:W-:Y:S05]  /*2d80*/  BRA.DIV ~URZ, `(.L_x_424) ;  /* 0x00012a927f007947 */ /* 0x000fea000b800000 */
[----:B--2---:R2:W1:Y:S04]  /*2d90*/  SHFL.IDX PT, R8, R11, 0x1, 0x181f ;  /* 0x00381f000b087f89 */ /* 0x00446800000e0000 */
[----:B----4-:R2:W4:Y:S02]  /*2da0*/  SHFL.IDX PT, R0, R12, 0x1, 0x181f ;  /* 0x00381f000c007f89 */ /* 0x01052400000e0000 */
.L_x_541:
[----:B------:R-:W-:Y:S01]  /*2db0*/  IADD3 R2, R9, 0x20, RZ ;  /* 0x0000002009027810 */ /* 0x000fe20007ffe0ff */
[----:B------:R-:W-:Y:S03]  /*2dc0*/  BSSY B0, `(.L_x_425) ;  /* 0x0000016000007945 */ /* 0x000fe60003800000 */
[----:B------:R-:W-:-:S13]  /*2dd0*/  ISETP.GE.AND P0, PT, R2, R10, PT ;  /* 0x0000000a0200720c */ /* 0x000fda0003f06270 */
[----:B------:R-:W-:Y:S05]  /*2de0*/  @P0 BRA `(.L_x_426) ;  /* 0x0000013000000947 */ /* 0x000fea0003800000 */
[----:B------:R-:W5:Y:S04]  /*2df0*/  LDL R3, [R1+0x4] ;  /* 0x0000040001037983 */ /* 0x000f680000100800 */
[----:B--2---:R-:W2:Y:S01]  /*2e00*/  LDL R15, [R1] ;  /* 0x00000000010f7983 */ /* 0x004ea20000100800 */
[C---:B----4-:R-:W-:Y:S02]  /*2e10*/  LEA R6, P0, R236.reuse, R0, 0x1 ;  /* 0x00000000ec067211 */ /* 0x050fe400078008ff */
[----:B------:R-:W-:Y:S02]  /*2e20*/  P2R R13, PR, RZ, 0x2 ;  /* 0x00000002ff0d7803 */ /* 0x000fe40000000000 */
[----:B-1----:R-:W-:Y:S02]  /*2e30*/  LEA.HI.X R7, R236, R8, R237, 0x1, P0 ;  /* 0x00000008ec077211 */ /* 0x002fe400000f0ced */
        /* <DEDUP_REMOVED lines=10> */
[----:B--2---:R-:W-:Y:S02]  /*2ee0*/  LEA.HI.X R3, R239, R8, R15, 0x1, P0 ;  /* 0x00000008ef037211 */ /* 0x004fe400000f0c0f */
[----:B------:R-:W-:-:S13]  /*2ef0*/  LOP3.LUT P0, RZ, R241, 0x2, RZ, 0xc0, !PT ;  /* 0x00000002f1ff7812 */ /* 0x000fda000780c0ff */
[----:B------:R1:W-:Y:S04]  /*2f00*/  LDGSTS.E.BYPASS.LTC128B.128 [R209+0x11100], [R4.64], !P0 ;  /* 0x1110000004d17fae */ /* 0x0003e8000c101d46 */
[----:B------:R1:W-:Y:S02]  /*2f10*/  LDGSTS.E.BYPASS.LTC128B.128 [R209+0x15100], [R2.64], !P6 ;  /* 0x1510000002d17fae */ /* 0x0003e4000f101d46 */
.L_x_426:
[----:B------:R-:W-:Y:S05]  /*2f20*/  BSYNC B0 ;  /* 0x0000000000007941 */ /* 0x000fea0003800000 */
.L_x_425:
[----:B------:R-:W-:Y:S05]  /*2f30*/  BRA.DIV ~URZ, `(.L_x_427) ;  /* 0x000129a27f007947 */ /* 0x000fea000b800000 */
[----:B-1----:R1:W2:Y:S02]  /*2f40*/  SHFL.IDX PT, R8, R11, 0x2, 0x181f ;  /* 0x00581f000b087f89 */ /* 0x0022a400000e0000 */
.L_x_542:
[----:B------:R-:W-:Y:S05]  /*2f50*/  BRA.DIV ~URZ, `(.L_x_428) ;  /* 0x000129f27f007947 */ /* 0x000fea000b800000 */
[----:B----4-:R4:W1:Y:S02]  /*2f60*/  SHFL.IDX PT, R0, R12, 0x2, 0x181f ;  /* 0x00581f000c007f89 */ /* 0x01086400000e0000 */
.L_x_543:
[----:B------:R-:W-:Y:S01]  /*2f70*/  IADD3 R2, R9, 0x40, RZ ;  /* 0x0000004009027810 */ /* 0x000fe20007ffe0ff */
[----:B------:R-:W-:Y:S03]  /*2f80*/  BSSY B0, `(.L_x_429) ;  /* 0x0000016000007945 */ /* 0x000fe60003800000 */
[----:B------:R-:W-:-:S13]  /*2f90*/  ISETP.GE.AND P0, PT, R2, R10, PT ;  /* 0x0000000a0200720c */ /* 0x000fda0003f06270 */
[----:B------:R-:W-:Y:S05]  /*2fa0*/  @P0 BRA `(.L_x_430) ;  /* 0x0000013000000947 */ /* 0x000fea0003800000 */
[----:B------:R-:W5:Y:S04]  /*2fb0*/  LDL R3, [R1+0x4] ;  /* 0x0000040001037983 */ /* 0x000f680000100800 */
[----:B---3--:R-:W3:Y:S01]  /*2fc0*/  LDL R15, [R1] ;  /* 0x00000000010f7983 */ /* 0x008ee20000100800 */
[C---:B-1----:R-:W-:Y:S02]  /*2fd0*/  LEA R6, P0, R236.reuse, R0, 0x1 ;  /* 0x00000000ec067211 */ /* 0x042fe400078008ff */
        /* <DEDUP_REMOVED lines=16> */
.L_x_430:
[----:B------:R-:W-:Y:S05]  /*30e0*/  BSYNC B0 ;  /* 0x0000000000007941 */ /* 0x000fea0003800000 */
.L_x_429:
[----:B------:R-:W-:Y:S05]  /*30f0*/  BRA.DIV ~URZ, `(.L_x_431) ;  /* 0x000128b27f007947 */ /* 0x000fea000b800000 */
[----:B--2---:R2:W3:Y:S04]  /*3100*/  SHFL.IDX PT, R8, R11, 0x3, 0x181f ;  /* 0x00781f000b087f89 */ /* 0x0044e800000e0000 */
[----:B-1----:R2:W1:Y:S02]  /*3110*/  SHFL.IDX PT, R0, R12, 0x3, 0x181f ;  /* 0x00781f000c007f89 */ /* 0x00246400000e0000 */
.L_x_544:
[----:B------:R-:W5:Y:S04]  /*3120*/  LDL R3, [R1+0x4] ;  /* 0x0000040001037983 */ /* 0x000f680000100800 */
[----:B--2---:R-:W2:Y:S01]  /*3130*/  LDL R11, [R1] ;  /* 0x00000000010b7983 */ /* 0x004ea20000100800 */
[----:B------:R-:W-:Y:S01]  /*3140*/  IADD3 R2, R9, 0x60, RZ ;  /* 0x0000006009027810 */ /* 0x000fe20007ffe0ff */
[----:B------:R-:W-:Y:S01]  /*3150*/  IMAD.SHL.U32 R89, R88, 0x40, RZ ;  /* 0x0000004058597824 */ /* 0x000fe200078e00ff */
[----:B------:R-:W-:Y:S01]  /*3160*/  P2R R15, PR, RZ, 0x2 ;  /* 0x00000002ff0f7803 */ /* 0x000fe20000000000 */
[----:B---34-:R-:W3:Y:S01]  /*3170*/  S2R R12, SR_TID.X ;  /* 0x00000000000c7919 */ /* 0x018ee20000002100 */
[----:B------:R-:W-:Y:S01]  /*3180*/  ISETP.GE.AND P6, PT, R2, R10, PT ;  /* 0x0000000a0200720c */ /* 0x000fe20003fc6270 */
[----:B------:R-:W-:Y:S01]  /*3190*/  IMAD.IADD R90, R228, 0x1, -R89 ;  /* 0x00000001e45a7824 */ /* 0x000fe200078e0a59 */
[----:B------:R-:W-:-:S02]  /*31a0*/  LOP3.LUT P1, RZ, R241, 0x2, RZ, 0xc0, !PT ;  /* 0x00000002f1ff7812 */ /* 0x000fc4000782c0ff */
[----:B------:R-:W-:Y:S02]  /*31b0*/  P2R R28, PR, RZ, 0x4 ;  /* 0x00000004ff1c7803 */ /* 0x000fe40000000000 */
[----:B------:R-:W-:-:S07]  /*31c0*/  LOP3.LUT P2, RZ, R241, 0x1, RZ, 0xc0, !PT ;  /* 0x00000001f1ff7812 */ /* 0x000fce000784c0ff */
[----:B-1----:R-:W-:-:S04]  /*31d0*/  @!P6 LEA R6, P0, R236, R0, 0x1 ;  /* 0x00000000ec06e211 */ /* 0x002fc800078008ff */
[----:B------:R-:W-:Y:S02]  /*31e0*/  @!P6 LEA.HI.X R7, R236, R8, R237, 0x1, P0 ;  /* 0x00000008ec07e211 */ /* 0x000fe400000f0ced */
[----:B------:R-:W-:-:S04]  /*31f0*/  @!P6 LEA R4, P0, R238, R0, 0x1 ;  /* 0x00000000ee04e211 */ /* 0x000fc800078008ff */
[----:B-----5:R-:W-:Y:S02]  /*3200*/  @!P6 LEA.HI.X R5, R238, R8, R3, 0x1, P0 ;  /* 0x00000008ee05e211 */ /* 0x020fe400000f0c03 */
[----:B------:R-:W-:-:S04]  /*3210*/  @!P6 LEA R2, P0, R239, R0, 0x1 ;  /* 0x00000000ef02e211 */ /* 0x000fc800078008ff */
[----:B--2---:R-:W-:Y:S02]  /*3220*/  @!P6 LEA.HI.X R3, R239, R8, R11, 0x1, P0 ;  /* 0x00000008ef03e211 */ /* 0x004fe400000f0c0b */
[----:B------:R-:W-:Y:S02]  /*3230*/  LOP3.LUT P0, RZ, R241, 0x4, RZ, 0xc0, !PT ;  /* 0x00000004f1ff7812 */ /* 0x000fe4000780c0ff */
[----:B---3--:R-:W-:-:S04]  /*3240*/  SHF.R.S32.HI R11, RZ, 0x1f, R12 ;  /* 0x0000001fff0b7819 */ /* 0x008fc8000001140c */
[----:B------:R-:W-:-:S04]  /*3250*/  LEA.HI R11, R11, R12, RZ, 0x3 ;  /* 0x0000000c0b0b7211 */ /* 0x000fc800078f18ff */
[----:B------:R-:W-:-:S03]  /*3260*/  SHF.R.S32.HI R11, RZ, 0x3, R11 ;  /* 0x00000003ff0b7819 */ /* 0x000fc6000001140b */
[----:B------:R-:W-:Y:S01]  /*3270*/  @!PT LDS RZ, [RZ] ;  /* 0x00000000fffff984 */ /* 0x000fe20000000800 */
[----:B------:R-:W-:Y:S01]  /*3280*/  @!PT LDS RZ, [RZ] ;  /* 0x00000000fffff984 */ /* 0x000fe20000000800 */
[----:B------:R-:W-:Y:S01]  /*3290*/  @!PT LDS RZ, [RZ] ;  /* 0x00000000fffff984 */ /* 0x000fe20000000800 */
[----:B------:R1:W-:Y:S04]  /*32a0*/  @!P6 LDGSTS.E.BYPASS.LTC128B.128 [R209+0xf100], [R6.64], !P0 ;  /* 0x0f10000006d1efae */ /* 0x0003e8000c101d46 */
[----:B------:R2:W-:Y:S04]  /*32b0*/  @!P6 LDGSTS.E.BYPASS.LTC128B.128 [R209+0x13100], [R4.64], !P1 ;  /* 0x1310000004d1efae */ /* 0x0005e8000c901d46 */
[----:B------:R3:W-:Y:S04]  /*32c0*/  @!P6 LDGSTS.E.BYPASS.LTC128B.128 [R209+0x17100], [R2.64], !P2 ;  /* 0x1710000002d1efae */ /* 0x0007e8000d101d46 */
[----:B------:R-:W0:Y:S01]  /*32d0*/  LDGDEPBAR ;  /* 0x00000000000079af */ /* 0x000e220000000000 */
[----:B------:R-:W-:Y:S01]  /*32e0*/  WARPSYNC 0xffffffff ;  /* 0xffffffff00007948 */ /* 0x000fe20003800000 */
[----:B------:R-:W-:Y:S02]  /*32f0*/  BSSY B0, `(.L_x_432) ;  /* 0x000013c000007945 */ /* 0x000fe40003800000 */
[----:B------:R-:W-:Y:S01]  /*3300*/  BAR.SYNC.DEFER_BLOCKING 0x0 ;  /* 0x0000000000007b1d */ /* 0x000fe20000010000 */
[----:B-1----:R-:W-:Y:S01]  /*3310*/  SHF.R.S32.HI R6, RZ, 0x1f, R88 ;  /* 0x0000001fff067819 */ /* 0x002fe20000011458 */
[----:B------:R-:W-:Y:S01]  /*3320*/  IMAD.MOV.U32 R7, RZ, RZ, 0x20 ;  /* 0x00000020ff077424 */ /* 0x000fe200078e00ff */
[----:B--2---:R-:W-:-:S03]  /*3330*/  IADD3 R5, -R89, R228, -R11 ;  /* 0x000000e459057210 */ /* 0x004fc60007ffe90b */
[----:B------:R-:W-:Y:S02]  /*3340*/  IMAD R0, R6, c[0x0][0x1e0], RZ ;  /* 0x0000780006007a24 */ /* 0x000fe400078e02ff */
[----:B------:R-:W-:Y:S01]  /*3350*/  IMAD.WIDE.U32 R8, R7, c[0x0][0x1e0], RZ ;  /* 0x0000780007087a25 */ /* 0x000fe200078e00ff */
[----:B------:R-:W-:-:S03]  /*3360*/  ISETP.GE.AND P0, PT, R5, 0x1, PT ;  /* 0x000000010500780c */ /* 0x000fc60003f06270 */
[----:B---3--:R-:W-:-:S04]  /*3370*/  IMAD.WIDE.U32 R2, R88, c[0x0][0x1e0], RZ ;  /* 0x0000780058027a25 */ /* 0x008fc800078e00ff */
[----:B------:R-:W-:Y:S01]  /*3380*/  IMAD R4, R88, c[0x0][0x1e4], R0 ;  /* 0x0000790058047a24 */ /* 0x000fe200078e0200 */
[----:B------:R-:W-:Y:S01]  /*3390*/  LEA R0, P6, R2, R212, 0x6 ;  /* 0x000000d402007211 */ /* 0x000fe200078c30ff */
[----:B------:R-:W-:Y:S02]  /*33a0*/  IMAD R6, R6, c[0x0][0x208], RZ ;  /* 0x0000820006067a24 */ /* 0x000fe400078e02ff */
[----:B------:R-:W-:Y:S02]  /*33b0*/  IMAD.IADD R3, R3, 0x1, R4 ;  /* 0x0000000103037824 */ /* 0x000fe400078e0204 */
[----:B------:R-:W-:-:S03]  /*33c0*/  IMAD R6, R88, c[0x0][0x20c], R6 ;  /* 0x0000830058067a24 */ /* 0x000fc600078e0206 */
[----:B------:R-:W-:Y:S02]  /*33d0*/  LEA.HI.X R4, R2, R216, R3, 0x6, P6 ;  /* 0x000000d802047211 */ /* 0x000fe400030f3403 */
[----:B------:R-:W-:-:S04]  /*33e0*/  @P0 LEA R2, P6, R0, c[0x0][0x1c8], 0x1 ;  /* 0x0000720000020a11 */ /* 0x000fc800078c08ff */
[----:B------:R-:W-:Y:S02]  /*33f0*/  @P0 LEA.HI.X R3, R0, c[0x0][0x1cc], R4, 0x1, P6 ;  /* 0x0000730000030a11 */ /* 0x000fe400030f0c04 */
[----:B------:R-:W-:-:S03]  /*3400*/  ISETP.GE.AND P6, PT, R5, 0x21, PT ;  /* 0x000000210500780c */ /* 0x000fc60003fc6270 */
[----:B------:R-:W-:Y:S01]  /*3410*/  @!PT LDS RZ, [RZ] ;  /* 0x00000000fffff984 */ /* 0x000fe20000000800 */
[----:B------:R-:W-:Y:S01]  /*3420*/  @!PT LDS RZ, [RZ] ;  /* 0x00000000fffff984 */ /* 0x000fe20000000800 */
[----:B------:R-:W-:Y:S01]  /*3430*/  @!PT LDS RZ, [RZ] ;  /* 0x00000000fffff984 */ /* 0x000fe20000000800 */
[----:B------:R1:W-:Y:S04]  /*3440*/  @P0 LDGSTS.E.BYPASS.LTC128B.128 [R209+0x6100], [R2.64], !P5 ;  /* 0x0610000002d10fae */ /* 0x0003e8000e901d46 */
[----:B------:R1:W-:Y:S04]  /*3450*/  @P0 LDGSTS.E.BYPASS.LTC128B.128 [R209+0x8100], [R2.64+0x80], !P4 ;  /* 0x0810008002d10fae */ /* 0x0003e8000e101d46 */
[----:B------:R1:W-:Y:S02]  /*3460*/  @P0 LDGSTS.E.BYPASS.LTC128B.128 [R209+0xa100], [R2.64+0x100], !P3 ;  /* 0x0a10010002d10fae */ /* 0x0003e4000d901d46 */
[----:B------:R-:W-:Y:S01]  /*3470*/  @P6 IADD3 R0, P0, R0, R8, RZ ;  /* 0x0000000800006210 */ /* 0x000fe20007f1e0ff */
[----:B-1----:R-:W-:-:S05]  /*3480*/  IMAD R3, R7, c[0x0][0x1e4], RZ ;  /* 0x0000790007037a24 */ /* 0x002fca00078e02ff */
[----:B------:R-:W-:Y:S01]  /*3490*/  @P6 IADD3.X R3, R4, R9, R3, P0, !PT ;  /* 0x0000000904036210 */ /* 0x000fe200007fe403 */
[----:B------:R-:W-:Y:S01]  /*34a0*/  IMAD.WIDE.U32 R4, R88, c[0x0][0x208], RZ ;  /* 0x0000820058047a25 */ /* 0x000fe200078e00ff */
[----:B------:R-:W-:-:S04]  /*34b0*/  @P6 LEA R2, P0, R0, c[0x0][0x1c8], 0x1 ;  /* 0x0000720000026a11 */ /* 0x000fc800078008ff */
[----:B------:R-:W-:Y:S02]  /*34c0*/  @P6 LEA.HI.X R3, R0, c[0x0][0x1cc], R3, 0x1, P0 ;  /* 0x0000730000036a11 */ /* 0x000fe400000f0c03 */
[----:B------:R-:W-:-:S03]  /*34d0*/  LEA R0, P0, R4, R214, 0x6 ;  /* 0x000000d604007211 */ /* 0x000fc600078030ff */
[----:B------:R1:W-:Y:S04]  /*34e0*/  @P6 LDGSTS.E.BYPASS.LTC128B.128 [R209+0x7100], [R2.64], !P5 ;  /* 0x0710000002d16fae */ /* 0x0003e8000e901d46 */
[----:B------:R1:W-:Y:S04]  /*34f0*/  @P6 LDGSTS.E.BYPASS.LTC128B.128 [R209+0x9100], [R2.64+0x80], !P4 ;  /* 0x0910008002d16fae */ /* 0x0003e8000e101d46 */
[----:B------:R1:W-:Y:S01]  /*3500*/  @P6 LDGSTS.E.BYPASS.LTC128B.128 [R209+0xb100], [R2.64+0x100], !P3 ;  /* 0x0b10010002d16fae */ /* 0x0003e2000d901d46 */
[----:B------:R-:W-:-:S03]  /*3510*/  LOP3.LUT P6, RZ, R14, 0x2, RZ, 0xc0, !PT ;  /* 0x000000020eff7812 */ /* 0x000fc600078cc0ff */
[----:B------:R-:W0:Y:S01]  /*3520*/  LDGDEPBAR ;  /* 0x00000000000079af */ /* 0x000e220000000000 */
[----:B-1----:R-:W-:Y:S01]  /*3530*/  IMAD.IADD R3, R5, 0x1, R6 ;  /* 0x0000000105037824 */ /* 0x002fe200078e0206 */
[----:B------:R-:W-:-:S04]  /*3540*/  DEPBAR.LE SB0, 0x1 ;  /* 0x000080400000791a */ /* 0x000fc80000000000 */
[----:B------:R-:W-:-:S04]  /*3550*/  DEPBAR.LE SB0, 0x0 ;  /* 0x000080000000791a */ /* 0x000fc80000000000 */
[----:B------:R-:W-:Y:S01]  /*3560*/  BAR.SYNC.DEFER_BLOCKING 0x0 ;  /* 0x0000000000007b1d */ /* 0x000fe20000010000 */
[----:B------:R-:W-:Y:S02]  /*3570*/  LOP3.LUT R5, R14, 0x1, RZ, 0xc0, !PT ;  /* 0x000000010e057812 */ /* 0x000fe400078ec0ff */
[----:B------:R-:W-:Y:S02]  /*3580*/  LEA.HI.X R3, R4, R217, R3, 0x6, P0 ;  /* 0x000000d904037211 */ /* 0x000fe400000f3403 */
[C---:B------:R-:W-:Y:S02]  /*3590*/  LEA R2, P0, R0.reuse, c[0x0][0x1f8], 0x1 ;  /* 0x00007e0000027a11 */ /* 0x040fe400078008ff */
[----:B------:R-:W-:Y:S02]  /*35a0*/  MOV R4, c[0x0][0x208] ;  /* 0x0000820000047a02 */ /* 0x000fe40000000f00 */
[----:B------:R-:W-:Y:S01]  /*35b0*/  ISETP.NE.U32.AND P1, PT, R5, 0x1, PT ;  /* 0x000000010500780c */ /* 0x000fe20003f25070 */
[----:B------:R-:W-:Y:S01]  /*35c0*/  IMAD.MOV.U32 R5, RZ, RZ, c[0x0][0x20c] ;  /* 0x00008300ff057624 */ /* 0x000fe200078e00ff */
[----:B------:R-:W-:-:S02]  /*35d0*/  LEA.HI.X R3, R0, c[0x0][0x1fc], R3, 0x1, P0 ;  /* 0x00007f0000037a11 */ /* 0x000fc400000f0c03 */
[C---:B------:R-:W-:Y:S02]  /*35e0*/  LEA R12, P0, R4.reuse, R2, 0x6 ;  /* 0x00000002040c7211 */ /* 0x040fe400078030ff */
[----:B------:R-:W-:Y:S02]  /*35f0*/  IADD3 R0, -R11, R90, RZ ;  /* 0x0000005a0b007210 */ /* 0x000fe40007ffe1ff */
[----:B------:R-:W-:Y:S02]  /*3600*/  LEA.HI.X R13, R4, R3, R5, 0x6, P0 ;  /* 0x00000003040d7211 */ /* 0x000fe400000f3405 */
[C---:B------:R-:W-:Y:S02]  /*3610*/  ISETP.LT.OR P0, PT, R0.reuse, 0x1, P1 ;  /* 0x000000010000780c */ /* 0x040fe40000f01670 */
[C---:B------:R-:W-:Y:S01]  /*3620*/  ISETP.LT.OR P1, PT, R0.reuse, 0x21, P1 ;  /* 0x000000210000780c */ /* 0x040fe20000f21670 */
[----:B------:R-:W-:Y:S04]  /*3630*/  LDSM.16.M88.4 R8, [R191] ;  /* 0x00000000bf08783b */ /* 0x000fe80000000200 */
[----:B------:R-:W1:Y:S04]  /*3640*/  LDSM.16.M88.4 R20, [R184] ;  /* 0x00000000b814783b */ /* 0x000e680000000200 */
[----:B------:R-:W2:Y:S04]  /*3650*/  LDSM.16.M88.4 R16, [R184+0x800] ;  /* 0x00080000b810783b */ /* 0x000ea80000000200 */
[----:B------:R-:W3:Y:S04]  /*3660*/  LDSM.16.M88.4 R24, [R184+0x1000] ;  /* 0x00100000b818783b */ /* 0x000ee80000000200 */
[----:B------:R-:W4:Y:S04]  /*3670*/  LDSM.16.M88.4 R32, [R184+0x1800] ;  /* 0x00180000b820783b */ /* 0x000f280000000200 */
[----:B------:R-:W-:Y:S04]  /*3680*/  LDSM.16.M88.4 R4, [R192] ;  /* 0x00000000c004783b */ /* 0x000fe80000000200 */
[----:B------:R-:W5:Y:S04]  /*3690*/  LDSM.16.M88.4 R48, [R195] ;  /* 0x00000000c330783b */ /* 0x000f680000000200 */
[----:B------:R-:W3:Y:S04]  /*36a0*/  LDSM.16.M88.4 R56, [R206] ;  /* 0x00000000ce38783b */ /* 0x000ee80000000200 */
[----:B------:R-:W4:Y:S04]  /*36b0*/  LDSM.16.M88.4 R60, [R205] ;  /* 0x00000000cd3c783b */ /* 0x000f280000000200 */
[----:B------:R-:W4:Y:S04]  /*36c0*/  LDSM.16.M88.4 R72, [R204] ;  /* 0x00000000cc48783b */ /* 0x000f280000000200 */
[----:B------:R-:W-:Y:S01]  /*36d0*/  @!PT LDS RZ, [RZ] ;  /* 0x00000000fffff984 */ /* 0x000fe20000000800 */
[----:B------:R-:W-:Y:S01]  /*36e0*/  @!PT LDS RZ, [RZ] ;  /* 0x00000000fffff984 */ /* 0x000fe20000000800 */
[----:B------:R-:W-:Y:S01]  /*36f0*/  @!PT LDS RZ, [RZ] ;  /* 0x00000000fffff984 */ /* 0x000fe20000000800 */
[----:B------:R3:W-:Y:S01]  /*3700*/  LDGSTS.E.BYPASS.LTC128B.128 [R209+0x100], [R2.64], !P0 ;  /* 0x0010000002d17fae */ /* 0x0007e2000c101d46 */
[----:B------:R-:W-:-:S02]  /*3710*/  ISETP.LT.OR P0, PT, R0, 0x1, !P6 ;  /* 0x000000010000780c */ /* 0x000fc40007701670 */
[----:B------:R-:W-:Y:S01]  /*3720*/  ISETP.LT.OR P6, PT, R0, 0x21, !P6 ;  /* 0x000000210000780c */ /* 0x000fe200077c1670 */
[C---:B-1----:R-:W-:Y:S08]  /*3730*/  HMMA.16816.F32.BF16 R36, R8.reuse, R22, RZ ;  /* 0x000000160824723c */ /* 0x042ff000000418ff */
[----:B--2---:R-:W-:Y:S02]  /*3740*/  HMMA.16816.F32.BF16 R40, R8, R16, RZ ;  /* 0x000000100828723c */ /* 0x004fe400000418ff */
[----:B------:R1:W-:Y:S01]  /*3750*/  LDGSTS.E.BYPASS.LTC128B.128 [R209+0x2100], [R2.64+0x80], !P0 ;  /* 0x0210008002d17fae */ /* 0x0003e2000c101d46 */
[----:B------:R-:W-:-:S04]  /*3760*/  LOP3.LUT P0, RZ, R14, 0x4, RZ, 0xc0, !PT ;  /* 0x000000040eff7812 */ /* 0x000fc8000780c0ff */
[C---:B------:R-:W-:Y:S01]  /*3770*/  ISETP.LT.OR P2, PT, R0.reuse, 0x1, !P0 ;  /* 0x000000010000780c */ /* 0x040fe20004741670 */
[----:B------:R-:W-:Y:S01]  /*3780*/  HMMA.16816.F32.BF16 R16, R8, R18, RZ ;  /* 0x000000120810723c */ /* 0x000fe200000418ff */
[----:B------:R-:W-:-:S07]  /*3790*/  ISETP.LT.OR P0, PT, R0, 0x21, !P0 ;  /* 0x000000210000780c */ /* 0x000fce0004701670 */
[----:B---3--:R-:W-:Y:S04]  /*37a0*/  HMMA.16816.F32.BF16 R44, R8, R24, RZ ;  /* 0x00000018082c723c */ /* 0x008fe800000418ff */
[----:B------:R1:W-:Y:S01]  /*37b0*/  LDGSTS.E.BYPASS.LTC128B.128 [R209+0x4100], [R2.64+0x100], !P2 ;  /* 0x0410010002d17fae */ /* 0x0003e2000d101d46 */
[----:B------:R-:W-:-:S03]  /*37c0*/  ISETP.NE.AND P2, PT, R28, RZ, PT ;  /* 0x000000ff1c00720c */ /* 0x000fc60003f45270 */
[----:B------:R-:W-:Y:S01]  /*37d0*/  HMMA.16816.F32.BF16 R28, R8, R20, RZ ;  /* 0x00000014081c723c */ /* 0x000fe200000418ff */
[----:B------:R2:W-:Y:S01]  /*37e0*/  LDGSTS.E.BYPASS.LTC128B.128 [R209+0x1100], [R12.64], !P1 ;  /* 0x011000000cd17fae */ /* 0x0005e2000c901d46 */
[----:B------:R-:W-:-:S03]  /*37f0*/  ISETP.NE.AND P1, PT, R15, RZ, PT ;  /* 0x000000ff0f00720c */ /* 0x000fc60003f25270 */
[----:B------:R2:W-:Y:S03]  /*3800*/  LDGSTS.E.BYPASS.LTC128B.128 [R209+0x3100], [R12.64+0x80], !P6 ;  /* 0x031000800cd17fae */ /* 0x0005e6000f101d46 */
[----:B------:R-:W-:Y:S01]  /*3810*/  HMMA.16816.F32.BF16 R24, R8, R26, RZ ;  /* 0x0000001a0818723c */ /* 0x000fe200000418ff */
[----:B------:R2:W-:Y:S01]  /*3820*/  LDGSTS.E.BYPASS.LTC128B.128 [R209+0x5100], [R12.64+0x100], !P0 ;  /* 0x051001000cd17fae */ /* 0x0005e2000c101d46 */
[----:B------:R-:W-:-:S03]  /*3830*/  ISETP.GT.AND P0, PT, R88, R211, PT ;  /* 0x000000d35800720c */ /* 0x000fc60003f04270 */
[----:B------:R-:W-:Y:S03]  /*3840*/  LDSM.16.M88.4 R20, [R194] ;  /* 0x00000000c214783b */ /* 0x000fe60000000200 */
[C---:B----4-:R-:W-:Y:S01]  /*3850*/  HMMA.16816.F32.BF16 R52, R8.reuse, R32, RZ ;  /* 0x000000200834723c */ /* 0x050fe200000418ff */
[----:B------:R-:W3:Y:S04]  /*3860*/  LDSM.16.M88.4 R64, [R190] ;  /* 0x00000000be40783b */ /* 0x000ee80000000200 */
[----:B------:R-:W4:Y:S04]  /*3870*/  LDSM.16.M88.4 R68, [R190+0x800] ;  /* 0x00080000be44783b */ /* 0x000f280000000200 */
[----:B------:R-:W1:Y:S04]  /*3880*/  LDSM.16.M88.4 R80, [R190+0x1000] ;  /* 0x00100000be50783b */ /* 0x000e680000000200 */
[----:B------:R-:W-:Y:S04]  /*3890*/  LDSM.16.M88.4 R76, [R187+0x800] ;  /* 0x00080000bb4c783b */ /* 0x000fe80000000200 */
[----:B------:R-:W-:Y:S01]  /*38a0*/  LDSM.16.M88.4 R92, [R187+0x1000] ;  /* 0x00100000bb5c783b */ /* 0x000fe20000000200 */
[----:B--2---:R-:W-:Y:S03]  /*38b0*/  HMMA.16816.F32.BF16 R12, R8, R34, RZ ;  /* 0x00000022080c723c */ /* 0x004fe600000418ff */
[----:B------:R-:W-:Y:S04]  /*38c0*/  LDSM.16.M88.4 R84, [R184+0x3000] ;  /* 0x00300000b854783b */ /* 0x000fe80000000200 */
[----:B------:R-:W0:Y:S01]  /*38d0*/  LDGDEPBAR ;  /* 0x00000000000079af */ /* 0x000e220000000000 */
[C---:B-----5:R-:W-:Y:S08]  /*38e0*/  HMMA.16816.F32.BF16 R8, R4.reuse, R48, R28 ;  /* 0x000000300408723c */ /* 0x060ff0000004181c */
[C---:B------:R-:W-:Y:S01]  /*38f0*/  HMMA.16816.F32.BF16 R28, R4.reuse, R50, R36 ;  /* 0x00000032041c723c */ /* 0x040fe20000041824 */
[----:B------:R-:W2:Y:S07]  /*3900*/  LDSM.16.M88.4 R48, [R190+0x1800] ;  /* 0x00180000be30783b */ /* 0x000eae0000000200 */
[C---:B------:R-:W-:Y:S08]  /*3910*/  HMMA.16816.F32.BF16 R32, R4.reuse, R56, R40 ;  /* 0x000000380420723c */ /* 0x040ff00000041828 */
[C---:B------:R-:W-:Y:S01]  /*3920*/  HMMA.16816.F32.BF16 R36, R4.reuse, R58, R16 ;  /* 0x0000003a0424723c */ /* 0x040fe20000041810 */
[----:B------:R-:W-:Y:S04]  /*3930*/  LDSM.16.M88.4 R16, [R193] ;  /* 0x00000000c110783b */ /* 0x000fe80000000200 */
[----:B------:R-:W5:Y:S03]  /*3940*/  LDSM.16.M88.4 R56, [R187] ;  /* 0x00000000bb38783b */ /* 0x000f660000000200 */
[C---:B------:R-:W-:Y:S08]  /*3950*/  HMMA.16816.F32.BF16 R40, R4.reuse, R60, R44 ;  /* 0x0000003c0428723c */ /* 0x040ff0000004182c */
[C---:B------:R-:W-:Y:S01]  /*3960*/  HMMA.16816.F32.BF16 R44, R4.reuse, R62, R24 ;  /* 0x0000003e042c723c */ /* 0x040fe20000041818 */
[----:B------:R-:W1:Y:S07]  /*3970*/  LDSM.16.M88.4 R60, [R187+0x1800] ;  /* 0x00180000bb3c783b */ /* 0x000e6e0000000200 */
[C---:B------:R-:W-:Y:S08]  /*3980*/  HMMA.16816.F32.BF16 R52, R4.reuse, R72, R52 ;  /* 0x000000480434723c */ /* 0x040ff00000041834 */
[----:B------:R-:W-:Y:S01]  /*3990*/  HMMA.16816.F32.BF16 R24, R4, R74, R12 ;  /* 0x0000004a0418723c */ /* 0x000fe2000004180c */
[----:B------:R-:W-:Y:S04]  /*39a0*/  LDSM.16.M88.4 R12, [R191+0x4000] ;  /* 0x00400000bf0c783b */ /* 0x000fe80000000200 */
[----:B------:R-:W-:Y:S03]  /*39b0*/  LDSM.16.M88.4 R72, [R184+0x2800] ;  /* 0x00280000b848783b */ /* 0x000fe60000000200 */
[C---:B---3--:R-:W-:Y:S08]  /*39c0*/  HMMA.16816.F32.BF16 R8, R20.reuse, R64, R8 ;  /* 0x000000401408723c */ /* 0x048ff00000041808 */
[C---:B------:R-:W-:Y:S01]  /*39d0*/  HMMA.16816.F32.BF16 R4, R20.reuse, R66, R28 ;  /* 0x000000421404723c */ /* 0x040fe2000004181c */
[----:B------:R-:W-:Y:S07]  /*39e0*/  LDSM.16.M88.4 R64, [R203] ;  /* 0x00000000cb40783b */ /* 0x000fee0000000200 */
[C---:B----4-:R-:W-:Y:S08]  /*39f0*/  HMMA.16816.F32.BF16 R32, R20.reuse, R68, R32 ;  /* 0x000000441420723c */ /* 0x050ff00000041820 */
[C---:B------:R-:W-:Y:S01]  /*3a00*/  HMMA.16816.F32.BF16 R36, R20.reuse, R70, R36 ;  /* 0x000000461424723c */ /* 0x040fe20000041824 */
[----:B------:R-:W3:Y:S07]  /*3a10*/  LDSM.16.M88.4 R68, [R184+0x2000] ;  /* 0x00200000b844783b */ /* 0x000eee0000000200 */
[C---:B-1----:R-:W-:Y:S08]  /*3a20*/  HMMA.16816.F32.BF16 R40, R20.reuse, R80, R40 ;  /* 0x000000501428723c */ /* 0x042ff00000041828 */
[C---:B------:R-:W-:Y:S01]  /*3a30*/  HMMA.16816.F32.BF16 R44, R20.reuse, R82, R44 ;  /* 0x00000052142c723c */ /* 0x040fe2000004182c */
[----:B------:R-:W-:Y:S07]  /*3a40*/  LDSM.16.M88.4 R80, [R190+0x2800] ;  /* 0x00280000be50783b */ /* 0x000fee0000000200 */
[C---:B--2---:R-:W-:Y:S08]  /*3a50*/  HMMA.16816.F32.BF16 R52, R20.reuse, R48, R52 ;  /* 0x000000301434723c */ /* 0x044ff00000041834 */
[----:B------:R-:W-:Y:S08]  /*3a60*/  HMMA.16816.F32.BF16 R28, R20, R50, R24 ;  /* 0x00000032141c723c */ /* 0x000ff00000041818 */
[C---:B-----5:R-:W-:Y:S01]  /*3a70*/  HMMA.16816.F32.BF16 R24, R16.reuse, R56, R8 ;  /* 0x000000381018723c */ /* 0x060fe20000041808 */
        /* <DEDUP_REMOVED lines=8> */
[----:B------:R-:W4:Y:S07]  /*3b00*/  LDSM.16.M88.4 R92, [R201] ;  /* 0x00000000c95c783b */ /* 0x000f2e0000000200 */
[C---:B------:R-:W-:Y:S08]  /*3b10*/  HMMA.16816.F32.BF16 R52, R16.reuse, R60, R52 ;  /* 0x0000003c1034723c */ /* 0x040ff00000041834 */
[----:B------:R-:W-:Y:S01]  /*3b20*/  HMMA.16816.F32.BF16 R32, R16, R62, R28 ;  /* 0x0000003e1020723c */ /* 0x000fe2000004181c */
[----:B------:R-:W5:Y:S07]  /*3b30*/  LDSM.16.M88.4 R60, [R200] ;  /* 0x00000000c83c783b */ /* 0x000f6e0000000200 */
[C---:B---3--:R-:W-:Y:S08]  /*3b40*/  HMMA.16816.F32.BF16 R28, R12.reuse, R68, R24 ;  /* 0x000000440c1c723c */ /* 0x048ff00000041818 */
[C---:B------:R-:W-:Y:S01]  /*3b50*/  HMMA.16816.F32.BF16 R24, R12.reuse, R70, R20 ;  /* 0x000000460c18723c */ /* 0x040fe20000041814 */
[----:B------:R-:W-:Y:S07]  /*3b60*/  LDSM.16.M88.4 R68, [R187+0x2000] ;  /* 0x00200000bb44783b */ /* 0x000fee0000000200 */
[C---:B------:R-:W-:Y:S01]  /*3b70*/  HMMA.16816.F32.BF16 R20, R12.reuse, R72, R4 ;  /* 0x000000480c14723c */ /* 0x040fe20000041804 */
[----:B------:R-:W-:Y:S07]  /*3b80*/  LDSM.16.M88.4 R4, [R194+0x4000] ;  /* 0x00400000c204783b */ /* 0x000fee0000000200 */
[C---:B------:R-:W-:Y:S01]  /*3b90*/  HMMA.16816.F32.BF16 R16, R12.reuse, R74, R36 ;  /* 0x0000004a0c10723c */ /* 0x040fe20000041824 */
[----:B------:R-:W3:Y:S07]  /*3ba0*/  LDSM.16.M88.4 R72, [R190+0x2000] ;  /* 0x00200000be48783b */ /* 0x000eee0000000200 */
        /* <DEDUP_REMOVED lines=12> */
[C---:B----4-:R-:W-:Y:S01]  /*3c70*/  HMMA.16816.F32.BF16 R12, R8.reuse, R92, R40 ;  /* 0x0000005c080c723c */ /* 0x050fe20000041828 */
[----:B------:R-:W-:Y:S07]  /*3c80*/  LDSM.16.M88.4 R40, [R187+0x3000] ;  /* 0x00300000bb28783b */ /* 0x000fee0000000200 */
[C---:B------:R-:W-:Y:S08]  /*3c90*/  HMMA.16816.F32.BF16 R56, R8.reuse, R94, R48 ;  /* 0x0000005e0838723c */ /* 0x040ff00000041830 */
[C---:B-----5:R-:W-:Y:S08]  /*3ca0*/  HMMA.16816.F32.BF16 R48, R8.reuse, R60, R44 ;  /* 0x0000003c0830723c */ /* 0x060ff0000004182c */
[----:B------:R-:W-:Y:S01]  /*3cb0*/  HMMA.16816.F32.BF16 R44, R8, R62, R36 ;  /* 0x0000003e082c723c */ /* 0x000fe20000041824 */
[----:B------:R-:W-:Y:S07]  /*3cc0*/  LDSM.16.M88.4 R60, [R184+0x4000] ;  /* 0x00400000b83c783b */ /* 0x000fee0000000200 */
[C---:B---3--:R-:W-:Y:S08]  /*3cd0*/  HMMA.16816.F32.BF16 R36, R4.reuse, R72, R32 ;  /* 0x000000480424723c */ /* 0x048ff00000041820 */
        /* <DEDUP_REMOVED lines=41> */
[----:B------:R-:W-:Y:S01]  /*3f70*/  HMMA.16816.F32.BF16 R32, R12, R66, R40 ;  /* 0x000000420c20723c */ /* 0x000fe20000041828 */
[----:B------:R-:W-:-:S07]  /*3f80*/  FMUL.FTZ R0, R48, c[0x0][0x320] ;  /* 0x0000c80030007a20 */ /* 0x000fce0000410000 */
[----:B------:R-:W-:Y:S01]  /*3f90*/  HMMA.16816.F32.BF16 R28, R4, R58, R28 ;  /* 0x0000003a041c723c */ /* 0x000fe2000004181c */
[----:B------:R-:W1:Y:S07]  /*3fa0*/  LDSM.16.M88.4 R56, [R190+0x5000] ;  /* 0x00500000be38783b */ /* 0x000e6e0000000200 */
[----:B------:R-:W-:Y:S08]  /*3fb0*/  HMMA.16816.F32.BF16 R36, R8, R60, R36 ;  /* 0x0000003c0824723c */ /* 0x000ff00000041824 */
[----:B------:R-:W-:Y:S01]  /*3fc0*/  HMMA.16816.F32.BF16 R44, R16, R46, R76 ;  /* 0x0000002e102c723c */ /* 0x000fe2000004184c */
[----:B------:R4:W1:Y:S07]  /*3fd0*/  MUFU.TANH R76, R0 ;  /* 0x00000000004c7308 */ /* 0x00086e0000002400 */
[----:B--2---:R-:W-:Y:S08]  /*3fe0*/  HMMA.16816.F32.BF16 R24, R12, R68, R20 ;  /* 0x000000440c18723c */ /* 0x004ff00000041814 */
[----:B------:R-:W-:Y:S01]  /*3ff0*/  HMMA.16816.F32.BF16 R20, R8, R62, R32 ;  /* 0x0000003e0814723c */ /* 0x000fe20000041820 */
[----:B----4-:R-:W-:Y:S01]  /*4000*/  FMUL.FTZ R0, R49, c[0x0][0x320] ;  /* 0x0000c80031007a20 */ /* 0x010fe20000410000 */
[----:B------:R-:W2:Y:S06]  /*4010*/  LDSM.16.M88.4 R60, [R196] ;  /* 0x00000000c43c783b */ /* 0x000eac0000000200 */
[----:B------:R-:W-:Y:S01]  /*4020*/  HMMA.16816.F32.BF16 R64, R16, R72, R92 ;  /* 0x000000481040723c */ /* 0x000fe2000004185c */
[----:B------:R4:W1:Y:S07]  /*4030*/  MUFU.TANH R72, R0 ;  /* 0x0000000000487308 */ /* 0x00086e0000002400 */
[----:B---3--:R-:W-:Y:S08]  /*4040*/  HMMA.16816.F32.BF16 R36, R4, R52, R36 ;  /* 0x000000340424723c */ /* 0x008ff00000041824 */
[----:B------:R-:W-:Y:S01]  /*4050*/  HMMA.16816.F32.BF16 R40, R12, R70, R44 ;  /* 0x000000460c28723c */ /* 0x000fe2000004182c */
[----:B----4-:R-:W-:Y:S01]  /*4060*/  FMUL.FTZ R0, R50, c[0x0][0x320] ;  /* 0x0000c80032007a20 */ /* 0x010fe20000410000 */
[----:B------:R-:W3:Y:S03]  /*4070*/  LDSM.16.M88.4 R44, [R190+0x5800] ;  /* 0x00580000be2c783b */ /* 0x000ee60000000200 */
[----:B------:R4:W2:Y:S03]  /*4080*/  MUFU.TANH R77, R0 ;  /* 0x00000000004d7308 */ /* 0x0008a60000002400 */
[----:B-1----:R-:W-:Y:S08]  /*4090*/  HMMA.16816.F32.BF16 R32, R8, R56, R24 ;  /* 0x000000380820723c */ /* 0x002ff00000041818 */
[----:B------:R-:W-:Y:S01]  /*40a0*/  HMMA.16816.F32.BF16 R24, R4, R54, R20 ;  /* 0x000000360418723c */ /* 0x000fe20000041814 */
[----:B----4-:R-:W-:-:S02]  /*40b0*/  FMUL.FTZ R0, R51, c[0x0][0x320] ;  /* 0x0000c80033007a20 */ /* 0x010fc40000410000 */
[----:B------:R-:W1:Y:S05]  /*40c0*/  LDSM.16.M88.4 R48, [R187+0x5000] ;  /* 0x00500000bb30783b */ /* 0x000e6a0000000200 */
[----:B------:R-:W-:Y:S01]  /*40d0*/  HMMA.16816.F32.BF16 R16, R16, R74, R84 ;  /* 0x0000004a1010723c */ /* 0x000fe20000041854 */
[----:B------:R4:W1:Y:S07]  /*40e0*/  MUFU.TANH R73, R0 ;  /* 0x0000000000497308 */ /* 0x00086e0000002400 */
[----:B--2---:R-:W-:Y:S01]  /*40f0*/  HMMA.16816.F32.BF16 R20, R12, R60, R64 ;  /* 0x0000003c0c14723c */ /* 0x004fe20000041840 */
[----:B----4-:R-:W-:-:S04]  /*4100*/  FMUL.FTZ R0, R28, c[0x0][0x320] ;  /* 0x0000c8001c007a20 */ /* 0x010fc80000410000 */
[----:B------:R2:W4:Y:S11]  /*4110*/  MUFU.TANH R69, R0 ;  /* 0x0000000000457308 */ /* 0x0005360000002400 */
[----:B------:R-:W-:Y:S08]  /*4120*/  HMMA.16816.F32.BF16 R12, R12, R62, R16 ;  /* 0x0000003e0c0c723c */ /* 0x000ff00000041810 */
[----:B---3--:R-:W-:Y:S01]  /*4130*/  HMMA.16816.F32.BF16 R16, R8, R44, R20 ;  /* 0x0000002c0810723c */ /* 0x008fe20000041814 */
[----:B--2---:R-:W-:-:S07]  /*4140*/  FMUL.FTZ R0, R29, c[0x0][0x320] ;  /* 0x0000c8001d007a20 */ /* 0x004fce0000410000 */
[----:B-1----:R-:W-:Y:S01]  /*4150*/  HMMA.16816.F32.BF16 R32, R4, R48, R32 ;  /* 0x000000300420723c */ /* 0x002fe20000041820 */
[----:B------:R1:W2:Y:S02]  /*4160*/  MUFU.TANH R68, R0 ;  /* 0x0000000000447308 */ /* 0x0002a40000002400 */
[----:B-1----:R-:W-:-:S06]  /*4170*/  FMUL.FTZ R0, R30, c[0x0][0x320] ;  /* 0x0000c8001e007a20 */ /* 0x002fcc0000410000 */
[----:B------:R1:W3:Y:S02]  /*4180*/  MUFU.TANH R70, R0 ;  /* 0x0000000000467308 */ /* 0x0002e40000002400 */
[----:B-1----:R-:W-:Y:S02]  /*4190*/  FMUL.FTZ R0, R31, c[0x0][0x320] ;  /* 0x0000c8001f007a20 */ /* 0x002fe40000410000 */
[C---:B------:R-:W-:Y:S04]  /*41a0*/  HMMA.16816.F32.BF16 R28, R8.reuse, R58, R40 ;  /* 0x0000003a081c723c */ /* 0x040fe80000041828 */
[----:B------:R1:W1:Y:S04]  /*41b0*/  MUFU.TANH R56, R0 ;  /* 0x0000000000387308 */ /* 0x0002680000002400 */
[----:B------:R-:W-:Y:S01]  /*41c0*/  HMMA.16816.F32.BF16 R8, R8, R46, R12 ;  /* 0x0000002e0808723c */ /* 0x000fe2000004180c */
[----:B-1----:R-:W-:-:S04]  /*41d0*/  FMUL.FTZ R0, R36, c[0x0][0x320] ;  /* 0x0000c80024007a20 */ /* 0x002fc80000410000 */
[----:B------:R1:W1:Y:S11]  /*41e0*/  MUFU.TANH R55, R0 ;  /* 0x0000000000377308 */ /* 0x0002760000002400 */
[----:B------:R-:W-:Y:S01]  /*41f0*/  HMMA.16816.F32.BF16 R20, R4, R50, R28 ;  /* 0x000000320414723c */ /* 0x000fe2000004181c */
[----:B-1----:R-:W-:-:S04]  /*4200*/  FMUL.FTZ R0, R37, c[0x0][0x320] ;  /* 0x0000c80025007a20 */ /* 0x002fc80000410000 */
[----:B------:R1:W1:Y:S02]  /*4210*/  MUFU.TANH R52, R0 ;  /* 0x0000000000347308 */ /* 0x0002640000002400 */
[----:B-1----:R-:W-:-:S06]  /*4220*/  FMUL.FTZ R0, R38, c[0x0][0x320] ;  /* 0x0000c80026007a20 */ /* 0x002fcc0000410000 */
[----:B------:R1:W1:Y:S02]  /*4230*/  MUFU.TANH R54, R0 ;  /* 0x0000000000367308 */ /* 0x0002640000002400 */
[----:B-1----:R-:W-:Y:S02]  /*4240*/  FMUL.FTZ R0, R39, c[0x0][0x320] ;  /* 0x0000c80027007a20 */ /* 0x002fe40000410000 */
[----:B------:R-:W1:Y:S01]  /*4250*/  LDSM.16.M88.4 R36, [R187+0x5800] ;  /* 0x00580000bb24783b */ /* 0x000e620000000200 */
[----:B------:R-:W-:-:S04]  /*4260*/  DEPBAR.LE SB0, 0x0 ;  /* 0x000080000000791a */ /* 0x000fc80000000000 */
[----:B------:R5:W1:Y:S02]  /*4270*/  MUFU.TANH R53, R0 ;  /* 0x0000000000357308 */ /* 0x000a640000002400 */
[----:B-----5:R-:W-:-:S06]  /*4280*/  FMUL.FTZ R0, R24, c[0x0][0x320] ;  /* 0x0000c80018007a20 */ /* 0x020fcc0000410000 */
[----:B------:R5:W2:Y:S01]  /*4290*/  MUFU.TANH R41, R0 ;  /* 0x0000000000297308 */ /* 0x000aa20000002400 */
[----:B-1----:R-:W-:Y:S01]  /*42a0*/  HMMA.16816.F32.BF16 R12, R4, R36, R16 ;  /* 0x00000024040c723c */ /* 0x002fe20000041810 */
[----:B-----5:R-:W-:-:S06]  /*42b0*/  FMUL.FTZ R0, R25, c[0x0][0x320] ;  /* 0x0000c80019007a20 */ /* 0x020fcc0000410000 */
        /* <DEDUP_REMOVED lines=38> */
[----:B------:R-:W-:Y:S06]  /*4520*/  BAR.SYNC.DEFER_BLOCKING 0x0 ;  /* 0x0000000000007b1d */ /* 0x000fec0000010000 */
[----:B------:R-:W-:Y:S05]  /*4530*/  @!P0 BRA `(.L_x_433) ;  /* 0x0000017000008947 */ /* 0x000fea0003800000 */
[----:B-1234-:R-:W-:Y:S01]  /*4540*/  IADD3 R0, R234, -0x2, RZ ;  /* 0xfffffffeea007810 */ /* 0x01efe20007ffe0ff */
        /* <DEDUP_REMOVED lines=22> */
.L_x_433:
[----:B--234-:R-:W-:Y:S05]  /*46b0*/  BSYNC B0 ;  /* 0x0000000000007941 */ /* 0x01cfea0003800000 */
.L_x_432:
[----:B-1----:R-:W-:Y:S01]  /*46c0*/  IMAD.IADD R0, R240, 0x1, R231 ;  /* 0x00000001f0007824 */ /* 0x002fe200078e02e7 */
[----:B------:R-:W-:Y:S01]  /*46d0*/  ULDC UR4, c[0x0][0x324] ;  /* 0x0000c90000047ab9 */ /* 0x000fe20000000800 */
[----:B------:R-:W-:Y:S01]  /*46e0*/  IMAD.IADD R7, R90, 0x1, -R227 ;  /* 0x000000015a077824 */ /* 0x000fe200078e0ae3 */
[----:B------:R-:W-:Y:S01]  /*46f0*/  ULOP3.LUT UR4, URZ, UR4, URZ, 0x33, !UPT ;  /* 0x000000043f047292 */ /* 0x000fe2000f8e333f */
[----:B------:R-:W-:Y:S01]  /*4700*/  @P2 IMAD.HI.U32 R2, R0, c[0x0][0x2c8], RZ ;  /* 0x0000b20000022a27 */ /* 0x000fe200078e00ff */
[----:B------:R-:W0:Y:S03]  /*4710*/  LDGDEPBAR ;  /* 0x00000000000079af */ /* 0x000e260000000000 */
[----:B------:R-:W-:Y:S01]  /*4720*/  IMAD.MOV.U32 R4, RZ, RZ, R0 ;  /* 0x000000ffff047224 */ /* 0x000fe200078e0000 */
[----:B------:R-:W-:-:S02]  /*4730*/  @P2 SHF.R.U32.HI R4, RZ, c[0x0][0x2cc], R2 ;  /* 0x0000b300ff042a19 */ /* 0x000fc40000011602 */
[----:B------:R-:W-:-:S03]  /*4740*/  IADD3 R0, R228, 0x1, -R89 ;  /* 0x00000001e4007810 */ /* 0x000fc60007ffe859 */
[----:B------:R-:W1:Y:S01]  /*4750*/  SHFL.IDX PT, R3, R4, RZ, 0x1c1f ;  /* 0x001c1fff04037589 */ /* 0x000e6200000e0000 */
[----:B------:R-:W-:-:S04]  /*4760*/  IADD3 R0, -R229, R0, -R227 ;  /* 0x00000000e5007210 */ /* 0x000fc80007ffe9e3 */
[C---:B------:R-:W-:Y:S02]  /*4770*/  IADD3 R5, R0.reuse, c[0x0][0x328], RZ ;  /* 0x0000ca0000057a10 */ /* 0x040fe40007ffe0ff */
[----:B------:R-:W-:-:S03]  /*4780*/  IADD3 R6, R0, UR4, RZ ;  /* 0x0000000400067c10 */ /* 0x000fc6000fffe0ff */
[--C-:B-1----:R-:W-:Y:S02]  /*4790*/  IMAD.IADD R2, R5, 0x1, R3.reuse ;  /* 0x0000000105027824 */ /* 0x102fe400078e0203 */
[----:B------:R-:W-:-:S03]  /*47a0*/  IMAD.IADD R0, R6, 0x1, R3 ;  /* 0x0000000106007824 */ /* 0x000fc600078e0203 */
[----:B------:R-:W-:Y:S01]  /*47b0*/  IMNMX R2, R7, R2, PT ;  /* 0x0000000207027217 */ /* 0x000fe20003800200 */
[----:B------:R-:W-:Y:S05]  /*47c0*/  @!P1 BRA `(.L_x_434) ;  /* 0x0000015000009947 */ /* 0x000fea0003800000 */
[----:B------:R-:W-:Y:S01]  /*47d0*/  IADD3 R3, -R229, R228, R3 ;  /* 0x000000e4e5037210 */ /* 0x000fe20007ffe103 */
[----:B------:R-:W-:Y:S03]  /*47e0*/  BSSY B0, `(.L_x_435) ;  /* 0x000000e000007945 */ /* 0x000fe60003800000 */
[----:B------:R-:W-:-:S13]  /*47f0*/  ISETP.GT.AND P0, PT, R3, -0x1, PT ;  /* 0xffffffff0300780c */ /* 0x000fda0003f04270 */
[----:B------:R-:W-:Y:S05]  /*4800*/  @P0 BRA `(.L_x_436) ;  /* 0x0000007000000947 */ /* 0x000fea0003800000 */
[----:B------:R-:W-:Y:S01]  /*4810*/  IMAD.MOV.U32 R8, RZ, RZ, c[0x0][0x32c] ;  /* 0x0000cb00ff087624 */ /* 0x000fe200078e00ff */
[----:B------:R-:W-:-:S04]  /*4820*/  LOP3.LUT R3, RZ, R3, RZ, 0x33, !PT ;  /* 0x00000003ff037212 */ /* 0x000fc800078e33ff */
[----:B------:R-:W-:-:S13]  /*4830*/  ISETP.NE.AND P0, PT, R8, 0x1, PT ;  /* 0x000000010800780c */ /* 0x000fda0003f05270 */
[----:B------:R-:W-:-:S05]  /*4840*/  @P0 IMAD.HI.U32 R8, R3, c[0x0][0x330], RZ ;  /* 0x0000cc0003080a27 */ /* 0x000fca00078e00ff */
[----:B------:R-:W-:-:S04]  /*4850*/  @P0 SHF.R.U32.HI R3, RZ, c[0x0][0x334], R8 ;  /* 0x0000cd00ff030a19 */ /* 0x000fc80000011608 */
[----:B------:R-:W-:Y:S01]  /*4860*/  LOP3.LUT R3, RZ, R3, RZ, 0x33, !PT ;  /* 0x00000003ff037212 */ /* 0x000fe200078e33ff */
[----:B------:R-:W-:Y:S05]  /*4870*/  BRA `(.L_x_437) ;  /* 0x0000004000007947 */ /* 0x000fea0003800000 */
.L_x_436:
[----:B------:R-:W-:-:S04]  /*4880*/  MOV R8, c[0x0][0x32c] ;  /* 0x0000cb0000087a02 */ /* 0x000fc80000000f00 */
[----:B------:R-:W-:-:S13]  /*4890*/  ISETP.NE.AND P0, PT, R8, 0x1, PT ;  /* 0x000000010800780c */ /* 0x000fda0003f05270 */
[----:B------:R-:W-:-:S05]  /*48a0*/  @P0 IMAD.HI.U32 R8, R3, c[0x0][0x330], RZ ;  /* 0x0000cc0003080a27 */ /* 0x000fca00078e00ff */
[----:B------:R-:W-:Y:S02]  /*48b0*/  @P0 SHF.R.U32.HI R3, RZ, c[0x0][0x334], R8 ;  /* 0x0000cd00ff030a19 */ /* 0x000fe40000011608 */
.L_x_437:
[----:B------:R-:W-:Y:S05]  /*48c0*/  BSYNC B0 ;  /* 0x0000000000007941 */ /* 0x000fea0003800000 */
.L_x_435:
[----:B------:R-:W-:-:S04]  /*48d0*/  IMAD R3, R3, c[0x0][0x32c], -R89 ;  /* 0x0000cb0003037a24 */ /* 0x000fc800078e0a59 */
[----:B------:R-:W-:-:S05]  /*48e0*/  IMAD.IADD R3, R3, 0x1, -R227 ;  /* 0x0000000103037824 */ /* 0x000fca00078e0ae3 */
[----:B------:R-:W-:Y:S02]  /*48f0*/  IADD3 R8, R3, c[0x0][0x32c], RZ ;  /* 0x0000cb0003087a10 */ /* 0x000fe40007ffe0ff */
[----:B------:R-:W-:Y:S02]  /*4900*/  IMNMX R0, R0, R3, !PT ;  /* 0x0000000300007217 */ /* 0x000fe40007800200 */
[----:B------:R-:W-:Y:S02]  /*4910*/  IMNMX R2, R2, R8, PT ;  /* 0x0000000802027217 */ /* 0x000fe40003800200 */
.L_x_434:
[----:B------:R-:W-:Y:S01]  /*4920*/  ISETP.GT.AND P6, PT, R234, RZ, PT ;  /* 0x000000ffea00720c */ /* 0x000fe20003fc4270 */
[----:B------:R-:W1:Y:S03]  /*4930*/  SHFL.IDX PT, R3, R4, 0x1, 0x1c1f ;  /* 0x003c1f0004037f89 */ /* 0x000e6600000e0000 */
[----:B------:R-:W-:-:S04]  /*4940*/  ISETP.GT.AND P0, PT, R0, RZ, P6 ;  /* 0x000000ff0000720c */ /* 0x000fc80003704270 */
[----:B------:R-:W-:-:S04]  /*4950*/  ISETP.LT.OR P0, PT, R2, 0x1, P0 ;  /* 0x000000010200780c */ /* 0x000fc80000701670 */
[----:B------:R-:W-:Y:S02]  /*4960*/  FSEL R8, R76, -INF , !P0 ;  /* 0xff8000004c087808 */ /* 0x000fe40004000000 */
[----:B------:R-:W-:-:S04]  /*4970*/  ISETP.GT.AND P0, PT, R0, 0x1, P6 ;  /* 0x000000010000780c */ /* 0x000fc80003704270 */
        /* <DEDUP_REMOVED lines=41> */
[----:B------:R-:W-:Y:S01]  /*4c10*/  ISETP.GT.AND P0, PT, R0, 0x39, P6 ;  /* 0x000000390000780c */ /* 0x000fe20003704270 */
[----:B-1----:R-:W-:-:S03]  /*4c20*/  IMAD.IADD R0, R6, 0x1, R3 ;  /* 0x0000000106007824 */ /* 0x002fc600078e0203 */
[----:B------:R-:W-:Y:S01]  /*4c30*/  ISETP.LT.OR P0, PT, R2, 0x3a, P0 ;  /* 0x0000003a0200780c */ /* 0x000fe20000701670 */
[----:B------:R-:W-:-:S03]  /*4c40*/  IMAD.IADD R2, R5, 0x1, R3 ;  /* 0x0000000105027824 */ /* 0x000fc600078e0203 */
[----:B------:R-:W-:Y:S02]  /*4c50*/  FSEL R220, R13, -INF , !P0 ;  /* 0xff8000000ddc7808 */ /* 0x000fe40004000000 */
        /* <DEDUP_REMOVED lines=13> */
.L_x_440:
[----:B------:R-:W-:-:S04]  /*4d30*/  MOV R4, c[0x0][0x32c] ;  /* 0x0000cb0000047a02 */ /* 0x000fc80000000f00 */
[----:B------:R-:W-:-:S13]  /*4d40*/  ISETP.NE.AND P0, PT, R4, 0x1, PT ;  /* 0x000000010400780c */ /* 0x000fda0003f05270 */
[----:B------:R-:W-:-:S05]  /*4d50*/  @P0 IMAD.HI.U32 R4, R3, c[0x0][0x330], RZ ;  /* 0x0000cc0003040a27 */ /* 0x000fca00078e00ff */
[----:B------:R-:W-:Y:S02]  /*4d60*/  @P0 SHF.R.U32.HI R3, RZ, c[0x0][0x334], R4 ;  /* 0x0000cd00ff030a19 */ /* 0x000fe40000011604 */
.L_x_441:
[----:B------:R-:W-:Y:S05]  /*4d70*/  BSYNC B0 ;  /* 0x0000000000007941 */ /* 0x000fea0003800000 */
.L_x_439:
[----:B------:R-:W-:-:S04]  /*4d80*/  IMAD R3, R3, c[0x0][0x32c], -R89 ;  /* 0x0000cb0003037a24 */ /* 0x000fc800078e0a59 */
[----:B------:R-:W-:-:S05]  /*4d90*/  IMAD.IADD R3, R3, 0x1, -R227 ;  /* 0x0000000103037824 */ /* 0x000fca00078e0ae3 */
[----:B------:R-:W-:Y:S02]  /*4da0*/  IADD3 R4, R3, c[0x0][0x32c], RZ ;  /* 0x0000cb0003047a10 */ /* 0x000fe40007ffe0ff */
[----:B------:R-:W-:Y:S02]  /*4db0*/  IMNMX R0, R0, R3, !PT ;  /* 0x0000000300007217 */ /* 0x000fe40007800200 */
[----:B------:R-:W-:Y:S02]  /*4dc0*/  IMNMX R2, R2, R4, PT ;  /* 0x0000000402027217 */ /* 0x000fe40003800200 */
.L_x_438:
[----:B------:R-:W-:Y:S01]  /*4dd0*/  ISETP.GT.AND P0, PT, R0, 0x1, P6 ;  /* 0x000000010000780c */ /* 0x000fe20003704270 */
[----:B------:R-:W-:Y:S01]  /*4de0*/  LDSM.16.MT88.4 R32, [R185] ;  /* 0x00000000b920783b */ /* 0x000fe20000004200 */
[----:B------:R-:W-:Y:S02]  /*4df0*/  FMNMX.FTZ R3, R8, R10, !PT ;  /* 0x0000000a08037209 */ /* 0x000fe40007810000 */
[----:B------:R-:W-:Y:S01]  /*4e00*/  ISETP.LT.OR P0, PT, R2, 0x2, P0 ;  /* 0x000000020200780c */ /* 0x000fe20000701670 */
[----:B------:R-:W-:Y:S01]  /*4e10*/  LDSM.16.MT88.4 R28, [R186] ;  /* 0x00000000ba1c783b */ /* 0x000fe20000004200 */
[----:B------:R-:W-:-:S02]  /*4e20*/  FMNMX.FTZ R3, R11, R3, !PT ;  /* 0x000000030b037209 */ /* 0x000fc40007810000 */
[----:B------:R-:W-:Y:S01]  /*4e30*/  FSEL R7, R73, -INF , !P0 ;  /* 0xff80000049077808 */ /* 0x000fe20004000000 */
[----:B------:R-:W-:Y:S01]  /*4e40*/  LDSM.16.MT88.4 R36, [R189+0x2000] ;  /* 0x00200000bd24783b */ /* 0x000fe20000004200 */
[----:B------:R-:W-:Y:S02]  /*4e50*/  ISETP.GT.AND P0, PT, R0, 0x8, P6 ;  /* 0x000000080000780c */ /* 0x000fe40003704270 */
[----:B------:R-:W-:Y:S02]  /*4e60*/  FMNMX.FTZ R3, R12, R3, !PT ;  /* 0x000000030c037209 */ /* 0x000fe40007810000 */
[----:B------:R-:W-:Y:S02]  /*4e70*/  ISETP.LT.OR P0, PT, R2, 0x9, P0 ;  /* 0x000000090200780c */ /* 0x000fe40000701670 */
[----:B------:R-:W-:Y:S02]  /*4e80*/  FMNMX.FTZ R3, R42, R3, !PT ;  /* 0x000000032a037209 */ /* 0x000fe40007810000 */
[----:B------:R-:W-:-:S02]  /*4e90*/  FSEL R9, R70, -INF , !P0 ;  /* 0xff80000046097808 */ /* 0x000fc40004000000 */
[----:B------:R-:W-:Y:S02]  /*4ea0*/  ISETP.GT.AND P0, PT, R0, 0x9, P6 ;  /* 0x000000090000780c */ /* 0x000fe40003704270 */
[----:B------:R-:W-:Y:S02]  /*4eb0*/  FMNMX.FTZ R3, R43, R3, !PT ;  /* 0x000000032b037209 */ /* 0x000fe40007810000 */
[----:B------:R-:W-:Y:S02]  /*4ec0*/  ISETP.LT.OR P0, PT, R2, 0xa, P0 ;  /* 0x0000000a0200780c */ /* 0x000fe40000701670 */
[----:B------:R-:W-:Y:S02]  /*4ed0*/  FMNMX.FTZ R3, R46, R3, !PT ;  /* 0x000000032e037209 */ /* 0x000fe40007810000 */
[----:B------:R-:W-:Y:S02]  /*4ee0*/  FSEL R13, R56, -INF , !P0 ;  /* 0xff800000380d7808 */ /* 0x000fe40004000000 */
[----:B------:R-:W-:-:S02]  /*4ef0*/  ISETP.GT.AND P0, PT, R0, 0x10, P6 ;  /* 0x000000100000780c */ /* 0x000fc40003704270 */
[----:B------:R-:W-:Y:S02]  /*4f00*/  FMNMX.FTZ R3, R47, R3, !PT ;  /* 0x000000032f037209 */ /* 0x000fe40007810000 */
[----:B------:R-:W-:Y:S02]  /*4f10*/  ISETP.LT.OR P0, PT, R2, 0x11, P0 ;  /* 0x000000110200780c */ /* 0x000fe40000701670 */
[----:B------:R-:W-:Y:S02]  /*4f20*/  FMNMX.FTZ R3, R103, R3, !PT ;  /* 0x0000000367037209 */ /* 0x000fe40007810000 */
[----:B------:R-:W-:Y:S02]  /*4f30*/  FSEL R40, R54, -INF , !P0 ;  /* 0xff80000036287808 */ /* 0x000fe40004000000 */
[----:B------:R-:W-:Y:S02]  /*4f40*/  ISETP.GT.AND P0, PT, R0, 0x11, P6 ;  /* 0x000000110000780c */ /* 0x000fe40003704270 */
[----:B------:R-:W-:-:S02]  /*4f50*/  FMNMX.FTZ R3, R130, R3, !PT ;  /* 0x0000000382037209 */ /* 0x000fc40007810000 */
[----:B------:R-:W-:Y:S02]  /*4f60*/  ISETP.LT.OR P0, PT, R2, 0x12, P0 ;  /* 0x000000120200780c */ /* 0x000fe40000701670 */
[----:B------:R-:W-:Y:S02]  /*4f70*/  FMNMX.FTZ R3, R131, R3, !PT ;  /* 0x0000000383037209 */ /* 0x000fe40007810000 */
[----:B------:R-:W-:Y:S02]  /*4f80*/  FSEL R41, R53, -INF , !P0 ;  /* 0xff80000035297808 */ /* 0x000fe40004000000 */
[----:B------:R-:W-:Y:S02]  /*4f90*/  ISETP.GT.AND P0, PT, R0, 0x18, P6 ;  /* 0x000000180000780c */ /* 0x000fe40003704270 */
[----:B------:R-:W-:Y:S02]  /*4fa0*/  FMNMX.FTZ R3, R136, R3, !PT ;  /* 0x0000000388037209 */ /* 0x000fe40007810000 */
[----:B------:R-:W-:-:S02]  /*4fb0*/  ISETP.LT.OR P0, PT, R2, 0x19, P0 ;  /* 0x000000190200780c */ /* 0x000fc40000701670 */
[----:B------:R-:W-:Y:S02]  /*4fc0*/  FMNMX.FTZ R3, R210, R3, !PT ;  /* 0x00000003d2037209 */ /* 0x000fe40007810000 */
[----:B------:R-:W-:Y:S02]  /*4fd0*/  FSEL R44, R48, -INF , !P0 ;  /* 0xff800000302c7808 */ /* 0x000fe40004000000 */
[----:B------:R-:W-:Y:S02]  /*4fe0*/  ISETP.GT.AND P0, PT, R0, 0x19, P6 ;  /* 0x000000190000780c */ /* 0x000fe40003704270 */
[----:B------:R-:W-:Y:S02]  /*4ff0*/  FMNMX.FTZ R3, R219, R3, !PT ;  /* 0x00000003db037209 */ /* 0x000fe40007810000 */
[----:B------:R-:W-:Y:S02]  /*5000*/  ISETP.LT.OR P0, PT, R2, 0x1a, P0 ;  /* 0x0000001a0200780c */ /* 0x000fe40000701670 */
[----:B------:R-:W-:-:S02]  /*5010*/  FMNMX.FTZ R3, R218, R3, !PT ;  /* 0x00000003da037209 */ /* 0x000fc40007810000 */
[----:B------:R-:W-:Y:S02]  /*5020*/  FSEL R45, R45, -INF , !P0 ;  /* 0xff8000002d2d7808 */ /* 0x000fe40004000000 */
[----:B------:R-:W-:Y:S02]  /*5030*/  ISETP.GT.AND P0, PT, R0, 0x20, P6 ;  /* 0x000000200000780c */ /* 0x000fe40003704270 */
[----:B------:R-:W-:Y:S02]  /*5040*/  FMNMX.FTZ R3, R220, R3, !PT ;  /* 0x00000003dc037209 */ /* 0x000fe40007810000 */
[----:B------:R-:W-:-:S03]  /*5050*/  ISETP.LT.OR P0, PT, R2, 0x21, P0 ;  /* 0x000000210200780c */ /* 0x000fc60000701670 */
[----:B------:R-:W1:Y:S01]  /*5060*/  SHFL.BFLY PT, R5, R3, 0x2, 0x1f ;  /* 0x0c401f0003057f89 */ /* 0x000e6200000e0000 */
[----:B------:R-:W-:Y:S02]  /*5070*/  FSEL R101, R27, -INF , !P0 ;  /* 0xff8000001b657808 */ /* 0x000fe40004000000 */
[----:B------:R-:W-:-:S04]  /*5080*/  ISETP.GT.AND P0, PT, R0, 0x21, P6 ;  /* 0x000000210000780c */ /* 0x000fc80003704270 */
[----:B------:R-:W-:-:S04]  /*5090*/  ISETP.LT.OR P0, PT, R2, 0x22, P0 ;  /* 0x000000220200780c */ /* 0x000fc80000701670 */
[----:B------:R-:W-:Y:S02]  /*50a0*/  FSEL R129, R26, -INF , !P0 ;  /* 0xff8000001a817808 */ /* 0x000fe40004000000 */
[----:B------:R-:W-:Y:S01]  /*50b0*/  ISETP.GT.AND P0, PT, R0, RZ, P6 ;  /* 0x000000ff0000720c */ /* 0x000fe20003704270 */
[----:B------:R-:W-:Y:S03]  /*50c0*/  LDSM.16.MT88.4 R24, [R189] ;  /* 0x00000000bd18783b */ /* 0x000fe60000004200 */
[----:B------:R-:W-:-:S04]  /*50d0*/  ISETP.LT.OR P0, PT, R2, 0x1, P0 ;  /* 0x000000010200780c */ /* 0x000fc80000701670 */
[----:B------:R-:W-:Y:S02]  /*50e0*/  FSEL R6, R77, -INF , !P0 ;  /* 0xff8000004d067808 */ /* 0x000fe40004000000 */
[----:B------:R-:W-:Y:S02]  /*50f0*/  ISETP.GT.AND P0, PT, R0, 0x28, P6 ;  /* 0x000000280000780c */ /* 0x000fe40003704270 */
[----:B------:R-:W-:Y:S02]  /*5100*/  FMNMX.FTZ R4, R6, R7, !PT ;  /* 0x0000000706047209 */ /* 0x000fe40007810000 */
[----:B------:R-:W-:Y:S02]  /*5110*/  ISETP.LT.OR P0, PT, R2, 0x29, P0 ;  /* 0x000000290200780c */ /* 0x000fe40000701670 */
[----:B------:R-:W-:Y:S02]  /*5120*/  FMNMX.FTZ R4, R9, R4, !PT ;  /* 0x0000000409047209 */ /* 0x000fe40007810000 */
[----:B------:R-:W-:-:S02]  /*5130*/  FSEL R128, R22, -INF , !P0 ;  /* 0xff80000016807808 */ /* 0x000fc40004000000 */
[----:B------:R-:W-:Y:S02]  /*5140*/  FMNMX.FTZ R4, R13, R4, !PT ;  /* 0x000000040d047209 */ /* 0x000fe40007810000 */
        /* <DEDUP_REMOVED lines=16> */
[----:B------:R-:W-:Y:S01]  /*5250*/  ISETP.GT.AND P0, PT, R0, 0x38, P6 ;  /* 0x000000380000780c */ /* 0x000fe20003704270 */
[----:B------:R-:W-:Y:S01]  /*5260*/  LDSM.16.MT88.4 R20, [R188] ;  /* 0x00000000bc14783b */ /* 0x000fe20000004200 */
[----:B------:R-:W-:-:S02]  /*5270*/  FMNMX.FTZ R4, R102, R4, !PT ;  /* 0x0000000466047209 */ /* 0x000fc40007810000 */
[----:B------:R-:W-:Y:S02]  /*5280*/  ISETP.GT.AND P6, PT, R0, 0x39, P6 ;  /* 0x000000390000780c */ /* 0x000fe400037c4270 */
[----:B------:R-:W-:Y:S02]  /*5290*/  ISETP.LT.OR P0, PT, R2, 0x39, P0 ;  /* 0x000000390200780c */ /* 0x000fe40000701670 */
[----:B------:R-:W-:Y:S02]  /*52a0*/  FMNMX.FTZ R0, R158, R4, !PT ;  /* 0x000000049e007209 */ /* 0x000fe40007810000 */
[----:B------:R-:W-:Y:S02]  /*52b0*/  ISETP.LT.OR P6, PT, R2, 0x3a, P6 ;  /* 0x0000003a0200780c */ /* 0x000fe400037c1670 */
[----:B------:R-:W-:Y:S02]  /*52c0*/  FSEL R159, R15, -INF , !P0 ;  /* 0xff8000000f9f7808 */ /* 0x000fe40004000000 */
[----:B------:R-:W-:-:S02]  /*52d0*/  FMNMX.FTZ R2, R207, R0, !PT ;  /* 0x00000000cf027209 */ /* 0x000fc40007810000 */
[----:B------:R-:W-:Y:S02]  /*52e0*/  FSEL R208, R14, -INF , !P6 ;  /* 0xff8000000ed07808 */ /* 0x000fe40007000000 */
        /* <DEDUP_REMOVED lines=12> */
[----:B------:R2:W3:Y:S01]  /*53b0*/  MUFU.EX2 R16, R0 ;  /* 0x0000000000107308 */ /* 0x0004e20000000800 */
[----:B-1----:R-:W-:Y:S01]  /*53c0*/  FMNMX.FTZ R8, R3, R4, !PT ;  /* 0x0000000403087209 */ /* 0x002fe20007810000 */
[--C-:B------:R-:W-:Y:S02]  /*53d0*/  FFMA.FTZ R3, R12, c[0x0][0x2d0], -R2.reuse ;  /* 0x0000b4000c037a23 */ /* 0x100fe40000010802 */
[----:B--2---:R-:W-:Y:S01]  /*53e0*/  FFMA.FTZ R0, R10, c[0x0][0x2d0], -R2 ;  /* 0x0000b4000a007a23 */ /* 0x004fe20000010802 */
[----:B------:R-:W-:-:S03]  /*53f0*/  FSETP.NEU.FTZ.AND P0, PT, R8, -INF , PT ;  /* 0xff8000000800780b */ /* 0x000fc60003f1d000 */
[----:B------:R-:W-:Y:S01]  /*5400*/  MUFU.EX2 R252, R3 ;  /* 0x0000000300fc7308 */ /* 0x000fe20000000800 */
[----:B---3--:R-:W-:Y:S02]  /*5410*/  IMAD.MOV.U32 R10, RZ, RZ, R16 ;  /* 0x000000ffff0a7224 */ /* 0x008fe400078e0010 */
[----:B------:R-:W-:Y:S05]  /*5420*/  LDSM.16.MT88.4 R16, [R185+0x2000] ;  /* 0x00200000b910783b */ /* 0x000fea0000004200 */
[----:B------:R1:W2:Y:S02]  /*5430*/  MUFU.EX2 R251, R0 ;  /* 0x0000000000fb7308 */ /* 0x0002a40000000800 */
[----:B-1----:R-:W-:Y:S01]  /*5440*/  FFMA.FTZ R0, R11, c[0x0][0x2d0], -R2 ;  /* 0x0000b4000b007a23 */ /* 0x002fe20000010802 */
[----:B--2---:R-:W-:-:S05]  /*5450*/  F2FP.BF16.PACK_AB R4, R251, R10 ;  /* 0x0000000afb04723e */ /* 0x004fca00000010ff */
[----:B------:R1:W2:Y:S02]  /*5460*/  MUFU.EX2 R137, R0 ;  /* 0x0000000000897308 */ /* 0x0002a40000000800 */
[----:B-1----:R-:W-:-:S05]  /*5470*/  FMUL.FTZ R0, R8, c[0x0][0x2d0] ;  /* 0x0000b40008007a20 */ /* 0x002fca0000410000 */
[----:B------:R-:W-:-:S05]  /*5480*/  FSEL R0, R0, RZ, P0 ;  /* 0x000000ff00007208 */ /* 0x000fca0000000000 */
[----:B------:R-:W-:Y:S01]  /*5490*/  FFMA.FTZ R3, R6, c[0x0][0x2d0], -R0 ;  /* 0x0000b40006037a23 */ /* 0x000fe20000010800 */
[----:B--2---:R-:W-:-:S03]  /*54a0*/  F2FP.BF16.PACK_AB R6, R252, R137 ;  /* 0x00000089fc06723e */ /* 0x004fc600000010ff */
        /* <DEDUP_REMOVED lines=16> */
[C---:B------:R-:W-:Y:S01]  /*55b0*/  HMMA.16816.F32.BF16 R108, R4.reuse, R24, RZ ;  /* 0x00000018046c723c */ /* 0x040fe200000418ff */
[----:B------:R2:W4:Y:S07]  /*55c0*/  MUFU.EX2 R248, R3 ;  /* 0x0000000300f87308 */ /* 0x00052e0000000800 */
[C---:B------:R-:W-:Y:S01]  /*55d0*/  HMMA.16816.F32.BF16 R116, R4.reuse, R26, RZ ;  /* 0x0000001a0474723c */ /* 0x040fe200000418ff */
[----:B------:R-:W5:Y:S07]  /*55e0*/  LDSM.16.MT88.4 R24, [R185+0x4000] ;  /* 0x00400000b918783b */ /* 0x000f6e0000004200 */
[----:B------:R-:W-:Y:S01]  /*55f0*/  HMMA.16816.F32.BF16 R104, R4, R20, RZ ;  /* 0x000000140468723c */ /* 0x000fe200000418ff */
[----:B--2---:R-:W-:-:S04]  /*5600*/  FFMA.FTZ R3, R46, c[0x0][0x2d0], -R2 ;  /* 0x0000b4002e037a23 */ /* 0x004fc80000010802 */
[----:B------:R2:W-:Y:S03]  /*5610*/  MUFU.EX2 R249, R3 ;  /* 0x0000000300f97308 */ /* 0x0005e60000000800 */
[C---:B------:R-:W-:Y:S01]  /*5620*/  HMMA.16816.F32.BF16 R96, R4.reuse, R22, RZ ;  /* 0x000000160460723c */ /* 0x040fe200000418ff */
[----:B------:R-:W4:Y:S07]  /*5630*/  LDSM.16.MT88.4 R20, [R186+0x4000] ;  /* 0x00400000ba14783b */ /* 0x000f2e0000004200 */
[----:B-1----:R-:W-:Y:S01]  /*5640*/  HMMA.16816.F32.BF16 R80, R4, R12, RZ ;  /* 0x0000000c0450723c */ /* 0x002fe200000418ff */
[----:B--2---:R-:W-:-:S07]  /*5650*/  FFMA.FTZ R3, R47, c[0x0][0x2d0], -R2 ;  /* 0x0000b4002f037a23 */ /* 0x004fce0000010802 */
[C---:B------:R-:W-:Y:S01]  /*5660*/  HMMA.16816.F32.BF16 R72, R4.reuse, R14, RZ ;  /* 0x0000000e0448723c */ /* 0x040fe200000418ff */
[----:B------:R-:W1:Y:S01]  /*5670*/  LDSM.16.MT88.4 R12, [R188+0x4000] ;  /* 0x00400000bc0c783b */ /* 0x000e620000004200 */
[----:B------:R2:W1:Y:S06]  /*5680*/  MUFU.EX2 R247, R3 ;  /* 0x0000000300f77308 */ /* 0x00046c0000000800 */
[C---:B------:R-:W-:Y:S08]  /*5690*/  HMMA.16816.F32.BF16 R84, R4.reuse, R16, RZ ;  /* 0x000000100454723c */ /* 0x040ff000000418ff */
[----:B------:R-:W-:Y:S01]  /*56a0*/  HMMA.16816.F32.BF16 R92, R4, R18, RZ ;  /* 0x00000012045c723c */ /* 0x000fe200000418ff */
[----:B------:R-:W1:Y:S01]  /*56b0*/  LDSM.16.MT88.4 R16, [R189+0x4000] ;  /* 0x00400000bd10783b */ /* 0x000e620000004200 */
[----:B--2---:R-:W-:-:S04]  /*56c0*/  FFMA.FTZ R3, R40, c[0x0][0x2d0], -R0 ;  /* 0x0000b40028037a23 */ /* 0x004fc80000010800 */
[----:B------:R2:W-:Y:S02]  /*56d0*/  MUFU.EX2 R224, R3 ;  /* 0x0000000300e07308 */ /* 0x0005e40000000800 */
[C---:B---3--:R-:W-:Y:S08]  /*56e0*/  HMMA.16816.F32.BF16 R56, R4.reuse, R32, RZ ;  /* 0x000000200438723c */ /* 0x048ff000000418ff */
[----:B------:R-:W-:Y:S01]  /*56f0*/  HMMA.16816.F32.BF16 R60, R4, R34, RZ ;  /* 0x00000022043c723c */ /* 0x000fe200000418ff */
[----:B------:R-:W3:Y:S01]  /*5700*/  LDSM.16.MT88.4 R32, [R186+0x800] ;  /* 0x00080000ba20783b */ /* 0x000ee20000004200 */
[----:B--2---:R-:W-:-:S06]  /*5710*/  FFMA.FTZ R3, R41, c[0x0][0x2d0], -R0 ;  /* 0x0000b40029037a23 */ /* 0x004fcc0000010800 */
[C---:B------:R-:W-:Y:S01]  /*5720*/  HMMA.16816.F32.BF16 R112, R4.reuse, R28, RZ ;  /* 0x0000001c0470723c */ /* 0x040fe200000418ff */
[----:B------:R2:W1:Y:S07]  /*5730*/  MUFU.EX2 R222, R3 ;  /* 0x0000000300de7308 */ /* 0x00046e0000000800 */
[C---:B------:R-:W-:Y:S01]  /*5740*/  HMMA.16816.F32.BF16 R120, R4.reuse, R30, RZ ;  /* 0x0000001e0478723c */ /* 0x040fe200000418ff */
[----:B------:R-:W3:Y:S07]  /*5750*/  LDSM.16.MT88.4 R28, [R185+0x800] ;  /* 0x00080000b91c783b */ /* 0x000eee0000004200 */
[----:B-----5:R-:W-:Y:S01]  /*5760*/  HMMA.16816.F32.BF16 R52, R4, R24, RZ ;  /* 0x000000180434723c */ /* 0x020fe200000418ff */
[----:B--2---:R-:W-:-:S04]  /*5770*/  FFMA.FTZ R3, R44, c[0x0][0x2d0], -R0 ;  /* 0x0000b4002c037a23 */ /* 0x004fc80000010800 */
[----:B------:R2:W-:Y:S03]  /*5780*/  MUFU.EX2 R223, R3 ;  /* 0x0000000300df7308 */ /* 0x0005e60000000800 */
[C---:B------:R-:W-:Y:S01]  /*5790*/  HMMA.16816.F32.BF16 R48, R4.reuse, R26, RZ ;  /* 0x0000001a0430723c */ /* 0x040fe200000418ff */
[----:B------:R-:W5:Y:S07]  /*57a0*/  LDSM.16.MT88.4 R24, [R188+0x800] ;  /* 0x00080000bc18783b */ /* 0x000f6e0000004200 */
[----:B----4-:R-:W-:Y:S01]  /*57b0*/  HMMA.16816.F32.BF16 R40, R4, R20, RZ ;  /* 0x000000140428723c */ /* 0x010fe200000418ff */
[----:B--2---:R-:W-:-:S07]  /*57c0*/  FFMA.FTZ R3, R45, c[0x0][0x2d0], -R0 ;  /* 0x0000b4002d037a23 */ /* 0x004fce0000010800 */
[C---:B------:R-:W-:Y:S01]  /*57d0*/  HMMA.16816.F32.BF16 R124, R4.reuse, R22, RZ ;  /* 0x00000016047c723c */ /* 0x040fe200000418ff */
[----:B------:R-:W2:Y:S01]  /*57e0*/  LDSM.16.MT88.4 R20, [R185+0x2800] ;  /* 0x00280000b914783b */ /* 0x000ea20000004200 */
[----:B------:R4:W2:Y:S06]  /*57f0*/  MUFU.EX2 R221, R3 ;  /* 0x0000000300dd7308 */ /* 0x0008ac0000000800 */
[C---:B-1----:R-:W-:Y:S08]  /*5800*/  HMMA.16816.F32.BF16 R148, R4.reuse, R12, RZ ;  /* 0x0000000c0494723c */ /* 0x042ff000000418ff */
[----:B------:R-:W-:Y:S01]  /*5810*/  HMMA.16816.F32.BF16 R144, R4, R14, RZ ;  /* 0x0000000e0490723c */ /* 0x000fe200000418ff */
[----:B------:R-:W1:Y:S01]  /*5820*/  LDSM.16.MT88.4 R12, [R189+0x2800] ;  /* 0x00280000bd0c783b */ /* 0x000e620000004200 */
[----:B----4-:R-:W-:-:S04]  /*5830*/  FFMA.FTZ R3, R103, c[0x0][0x2d0], -R2 ;  /* 0x0000b40067037a23 */ /* 0x010fc80000010802 */
[----:B------:R4:W-:Y:S02]  /*5840*/  MUFU.EX2 R246, R3 ;  /* 0x0000000300f67308 */ /* 0x0009e40000000800 */
[C---:B------:R-:W-:Y:S08]  /*5850*/  HMMA.16816.F32.BF16 R68, R4.reuse, R36, RZ ;  /* 0x000000240444723c */ /* 0x040ff000000418ff */
[----:B------:R-:W-:Y:S01]  /*5860*/  HMMA.16816.F32.BF16 R64, R4, R38, RZ ;  /* 0x000000260440723c */ /* 0x000fe200000418ff */
[----:B------:R-:W1:Y:S01]  /*5870*/  LDSM.16.MT88.4 R36, [R189+0x800] ;  /* 0x00080000bd24783b */ /* 0x000e620000004200 */
[----:B----4-:R-:W-:-:S06]  /*5880*/  FFMA.FTZ R3, R130, c[0x0][0x2d0], -R2 ;  /* 0x0000b40082037a23 */ /* 0x010fcc0000010802 */
[C---:B------:R-:W-:Y:S01]  /*5890*/  HMMA.16816.F32.BF16 R132, R4.reuse, R16, RZ ;  /* 0x000000100484723c */ /* 0x040fe200000418ff */
[----:B------:R4:W1:Y:S07]  /*58a0*/  MUFU.EX2 R245, R3 ;  /* 0x0000000300f57308 */ /* 0x00086e0000000800 */
[----:B------:R-:W-:Y:S01]  /*58b0*/  HMMA.16816.F32.BF16 R140, R4, R18, RZ ;  /* 0x00000012048c723c */ /* 0x000fe200000418ff */
[----:B------:R-:W1:Y:S06]  /*58c0*/  LDSM.16.MT88.4 R16, [R186+0x2800] ;  /* 0x00280000ba10783b */ /* 0x000e6c0000004200 */
[----:B------:R-:W-:-:S02]  /*58d0*/  F2FP.BF16.PACK_AB R4, R248, R250 ;  /* 0x000000faf804723e */ /* 0x000fc400000010ff */
[----:B------:R-:W-:Y:S01]  /*58e0*/  F2FP.BF16.PACK_AB R6, R247, R249 ;  /* 0x000000f9f706723e */ /* 0x000fe200000010ff */
[--C-:B----4-:R-:W-:Y:S01]  /*58f0*/  FFMA.FTZ R3, R131, c[0x0][0x2d0], -R2.reuse ;  /* 0x0000b40083037a23 */ /* 0x110fe20000010802 */
[----:B------:R-:W-:Y:S02]  /*5900*/  F2FP.BF16.PACK_AB R5, R222, R224 ;  /* 0x000000e0de05723e */ /* 0x000fe400000010ff */
[----:B--2---:R-:W-:Y:S01]  /*5910*/  F2FP.BF16.PACK_AB R7, R221, R223 ;  /* 0x000000dfdd07723e */ /* 0x004fe200000010ff */
[----:B------:R2:W-:Y:S06]  /*5920*/  MUFU.EX2 R244, R3 ;  /* 0x0000000300f47308 */ /* 0x0005ec0000000800 */
[C---:B---3--:R-:W-:Y:S08]  /*5930*/  HMMA.16816.F32.BF16 R112, R4.reuse, R32, R112 ;  /* 0x000000200470723c */ /* 0x048ff00000041870 */
[----:B------:R-:W-:Y:S01]  /*5940*/  HMMA.16816.F32.BF16 R176, R4, R34, R120 ;  /* 0x0000002204b0723c */ /* 0x000fe20000041878 */
[----:B------:R-:W3:Y:S01]  /*5950*/  LDSM.16.MT88.4 R32, [R185+0x4800] ;  /* 0x00480000b920783b */ /* 0x000ee20000004200 */
[----:B--2---:R-:W-:-:S04]  /*5960*/  FFMA.FTZ R3, R136, c[0x0][0x2d0], -R2 ;  /* 0x0000b40088037a23 */ /* 0x004fc80000010802 */
[----:B------:R2:W4:Y:S02]  /*5970*/  MUFU.EX2 R243, R3 ;  /* 0x0000000300f37308 */ /* 0x0005240000000800 */
[C---:B------:R-:W-:Y:S08]  /*5980*/  HMMA.16816.F32.BF16 R168, R4.reuse, R28, R88 ;  /* 0x0000001c04a8723c */ /* 0x040ff00000041858 */
[----:B------:R-:W-:Y:S01]  /*5990*/  HMMA.16816.F32.BF16 R164, R4, R30, R76 ;  /* 0x0000001e04a4723c */ /* 0x000fe2000004184c */
[----:B------:R-:W3:Y:S01]  /*59a0*/  LDSM.16.MT88.4 R28, [R188+0x2800] ;  /* 0x00280000bc1c783b */ /* 0x000ee20000004200 */
[----:B--2---:R-:W-:-:S06]  /*59b0*/  FFMA.FTZ R3, R101, c[0x0][0x2d0], -R0 ;  /* 0x0000b40065037a23 */ /* 0x004fcc0000010800 */
[C---:B-----5:R-:W-:Y:S01]  /*59c0*/  HMMA.16816.F32.BF16 R160, R4.reuse, R24, R104 ;  /* 0x0000001804a0723c */ /* 0x060fe20000041868 */
[----:B------:R2:W-:Y:S07]  /*59d0*/  MUFU.EX2 R157, R3 ;  /* 0x00000003009d7308 */ /* 0x0005ee0000000800 */
[C---:B------:R-:W-:Y:S01]  /*59e0*/  HMMA.16816.F32.BF16 R152, R4.reuse, R26, R96 ;  /* 0x0000001a0498723c */ /* 0x040fe20000041860 */
[----:B------:R-:W5:Y:S07]  /*59f0*/  LDSM.16.MT88.4 R24, [R186+0x4800] ;  /* 0x00480000ba18783b */ /* 0x000f6e0000004200 */
[----:B------:R-:W-:Y:S01]  /*5a00*/  HMMA.16816.F32.BF16 R120, R4, R20, R84 ;  /* 0x000000140478723c */ /* 0x000fe20000041854 */
[----:B--2---:R-:W-:-:S04]  /*5a10*/  FFMA.FTZ R3, R129, c[0x0][0x2d0], -R0 ;  /* 0x0000b40081037a23 */ /* 0x004fc80000010800 */
[----:B------:R2:W2:Y:S03]  /*5a20*/  MUFU.EX2 R156, R3 ;  /* 0x00000003009c7308 */ /* 0x0004a60000000800 */
[C---:B-1----:R-:W-:Y:S08]  /*5a30*/  HMMA.16816.F32.BF16 R88, R4.reuse, R12, R68 ;  /* 0x0000000c0458723c */ /* 0x042ff00000041844 */
[----:B------:R-:W-:Y:S01]  /*5a40*/  HMMA.16816.F32.BF16 R84, R4, R14, R64 ;  /* 0x0000000e0454723c */ /* 0x000fe20000041840 */
[----:B------:R-:W1:Y:S01]  /*5a50*/  LDSM.16.MT88.4 R12, [R188+0x4800] ;  /* 0x00480000bc0c783b */ /* 0x000e620000004200 */
[----:B--2---:R-:W-:-:S06]  /*5a60*/  FFMA.FTZ R3, R128, c[0x0][0x2d0], -R0 ;  /* 0x0000b40080037a23 */ /* 0x004fcc0000010800 */
[C---:B------:R-:W-:Y:S01]  /*5a70*/  HMMA.16816.F32.BF16 R180, R4.reuse, R36, R108 ;  /* 0x0000002404b4723c */ /* 0x040fe2000004186c */
[----:B------:R2:W-:Y:S07]  /*5a80*/  MUFU.EX2 R103, R3 ;  /* 0x0000000300677308 */ /* 0x0005ee0000000800 */
[C---:B------:R-:W-:Y:S08]  /*5a90*/  HMMA.16816.F32.BF16 R108, R4.reuse, R16, R80 ;  /* 0x00000010046c723c */ /* 0x040ff00000041850 */
[----:B------:R-:W-:Y:S01]  /*5aa0*/  HMMA.16816.F32.BF16 R96, R4, R18, R72 ;  /* 0x000000120460723c */ /* 0x000fe20000041848 */
[----:B------:R-:W1:Y:S01]  /*5ab0*/  LDSM.16.MT88.4 R16, [R189+0x4800] ;  /* 0x00480000bd10783b */ /* 0x000e620000004200 */
[----:B--2---:R-:W-:-:S04]  /*5ac0*/  FFMA.FTZ R3, R102, c[0x0][0x2d0], -R0 ;  /* 0x0000b40066037a23 */ /* 0x004fc80000010800 */
[----:B------:R2:W1:Y:S02]  /*5ad0*/  MUFU.EX2 R101, R3 ;  /* 0x0000000300657308 */ /* 0x0004640000000800 */
[C---:B------:R-:W-:Y:S01]  /*5ae0*/  HMMA.16816.F32.BF16 R172, R4.reuse, R38, R116 ;  /* 0x0000002604ac723c */ /* 0x040fe20000041874 */
[----:B------:R-:W-:Y:S07]  /*5af0*/  LDSM.16.MT88.4 R36, [R186+0x1000] ;  /* 0x00100000ba24783b */ /* 0x000fee0000004200 */
[----:B------:R-:W-:Y:S01]  /*5b00*/  HMMA.16816.F32.BF16 R116, R4, R22, R92 ;  /* 0x000000160474723c */ /* 0x000fe2000004185c */
[----:B------:R-:W4:Y:S01]  /*5b10*/  LDSM.16.MT88.4 R20, [R185+0x1000] ;  /* 0x00100000b914783b */ /* 0x000f220000004200 */
[----:B--2---:R-:W-:-:S06]  /*5b20*/  FFMA.FTZ R3, R210, c[0x0][0x2d0], -R2 ;  /* 0x0000b400d2037a23 */ /* 0x004fcc0000010802 */
[----:B---3--:R-:W-:Y:S01]  /*5b30*/  HMMA.16816.F32.BF16 R68, R4, R32, R52 ;  /* 0x000000200444723c */ /* 0x008fe20000041834 */
[----:B------:R-:W-:-:S07]  /*5b40*/  IMAD.MOV.U32 R210, RZ, RZ, R10 ;  /* 0x000000ffffd27224 */ /* 0x000fce00078e000a */
[C---:B------:R-:W-:Y:S01]  /*5b50*/  HMMA.16816.F32.BF16 R48, R4.reuse, R34, R48 ;  /* 0x000000220430723c */ /* 0x040fe20000041830 */
[----:B------:R-:W2:Y:S07]  /*5b60*/  LDSM.16.MT88.4 R32, [R189+0x1000] ;  /* 0x00100000bd20783b */ /* 0x000eae0000004200 */
[C---:B------:R-:W-:Y:S08]  /*5b70*/  HMMA.16816.F32.BF16 R76, R4.reuse, R28, R56 ;  /* 0x0000001c044c723c */ /* 0x040ff00000041838 */
[C---:B-----5:R-:W-:Y:S08]  /*5b80*/  HMMA.16816.F32.BF16 R56, R4.reuse, R24, R40 ;  /* 0x000000180438723c */ /* 0x060ff00000041828 */
[C---:B-1----:R-:W-:Y:S08]  /*5b90*/  HMMA.16816.F32.BF16 R52, R4.reuse, R12, R148 ;  /* 0x0000000c0434723c */ /* 0x042ff00000041894 */
[C---:B------:R-:W-:Y:S01]  /*5ba0*/  HMMA.16816.F32.BF16 R40, R4.reuse, R14, R144 ;  /* 0x0000000e0428723c */ /* 0x040fe20000041890 */
[----:B------:R-:W1:Y:S07]  /*5bb0*/  LDSM.16.MT88.4 R12, [R188+0x3000] ;  /* 0x00300000bc0c783b */ /* 0x000e6e0000004200 */
[C---:B------:R-:W-:Y:S01]  /*5bc0*/  HMMA.16816.F32.BF16 R72, R4.reuse, R30, R60 ;  /* 0x0000001e0448723c */ /* 0x040fe2000004183c */
[----:B------:R-:W3:Y:S07]  /*5bd0*/  LDSM.16.MT88.4 R28, [R188+0x1000] ;  /* 0x00100000bc1c783b */ /* 0x000eee0000004200 */
[C---:B------:R-:W-:Y:S01]  /*5be0*/  HMMA.16816.F32.BF16 R44, R4.reuse, R26, R124 ;  /* 0x0000001a042c723c */ /* 0x040fe2000004187c */
[----:B------:R-:W-:Y:S04]  /*5bf0*/  LDSM.16.MT88.4 R24, [R185+0x3000] ;  /* 0x00300000b918783b */ /* 0x000fe80000004200 */
[----:B------:R-:W-:Y:S03]  /*5c00*/  LDSM.16.MT88.4 R124, [R189+0x1800] ;  /* 0x00180000bd7c783b */ /* 0x000fe60000004200 */
[C---:B------:R-:W-:Y:S01]  /*5c10*/  HMMA.16816.F32.BF16 R60, R4.reuse, R16, R132 ;  /* 0x00000010043c723c */ /* 0x040fe20000041884 */
[----:B------:R-:W-:Y:S07]  /*5c20*/  LDSM.16.MT88.4 R132, [R188+0x1800] ;  /* 0x00180000bc84783b */ /* 0x000fee0000004200 */
[----:B------:R-:W-:Y:S01]  /*5c30*/  HMMA.16816.F32.BF16 R64, R4, R18, R140 ;  /* 0x000000120440723c */ /* 0x000fe2000004188c */
[----:B------:R-:W-:Y:S06]  /*5c40*/  LDSM.16.MT88.4 R16, [R189+0x3000] ;  /* 0x00300000bd10783b */ /* 0x000fec0000004200 */
[----:B------:R-:W-:-:S02]  /*5c50*/  F2FP.BF16.PACK_AB R4, R245, R246 ;  /* 0x000000f6f504723e */ /* 0x000fc400000010ff */
[----:B----4-:R-:W-:Y:S02]  /*5c60*/  F2FP.BF16.PACK_AB R6, R243, R244 ;  /* 0x000000f4f306723e */ /* 0x010fe400000010ff */
[----:B------:R-:W-:Y:S02]  /*5c70*/  F2FP.BF16.PACK_AB R5, R156, R157 ;  /* 0x0000009d9c05723e */ /* 0x000fe400000010ff */
[----:B------:R-:W-:-:S07]  /*5c80*/  F2FP.BF16.PACK_AB R7, R101, R103 ;  /* 0x000000676507723e */ /* 0x000fce00000010ff */
[C---:B------:R-:W-:Y:S08]  /*5c90*/  HMMA.16816.F32.BF16 R104, R4.reuse, R20, R168 ;  /* 0x000000140468723c */ /* 0x040ff000000418a8 */
[C---:B------:R-:W-:Y:S01]  /*5ca0*/  HMMA.16816.F32.BF16 R80, R4.reuse, R22, R164 ;  /* 0x000000160450723c */ /* 0x040fe200000418a4 */
[----:B------:R-:W4:Y:S07]  /*5cb0*/  LDSM.16.MT88.4 R20, [R186+0x3000] ;  /* 0x00300000ba14783b */ /* 0x000f2e0000004200 */
[C---:B------:R-:W-:Y:S08]  /*5cc0*/  HMMA.16816.F32.BF16 R112, R4.reuse, R36, R112 ;  /* 0x000000240470723c */ /* 0x040ff00000041870 */
[C---:B------:R-:W-:Y:S01]  /*5cd0*/  HMMA.16816.F32.BF16 R92, R4.reuse, R38, R176 ;  /* 0x00000026045c723c */ /* 0x040fe200000418b0 */
[----:B------:R-:W5:Y:S07]  /*5ce0*/  LDSM.16.MT88.4 R36, [R185+0x5000] ;  /* 0x00500000b924783b */ /* 0x000f6e0000004200 */
[C---:B--2---:R-:W-:Y:S01]  /*5cf0*/  HMMA.16816.F32.BF16 R176, R4.reuse, R32, R180 ;  /* 0x0000002004b0723c */ /* 0x044fe200000418b4 */
[----:B------:R2:W-:Y:S06]  /*5d00*/  MUFU.EX2 R182, R3 ;  /* 0x0000000300b67308 */ /* 0x0005ec0000000800 */
[----:B------:R-:W-:Y:S01]  /*5d10*/  IMAD.MOV.U32 R183, RZ, RZ, R137 ;  /* 0x000000ffffb77224 */ /* 0x000fe200078e0089 */
[C---:B------:R-:W-:Y:S08]  /*5d20*/  HMMA.16816.F32.BF16 R172, R4.reuse, R34, R172 ;  /* 0x0000002204ac723c */ /* 0x040ff000000418ac */
[C---:B-1----:R-:W-:Y:S01]  /*5d30*/  HMMA.16816.F32.BF16 R32, R4.reuse, R14, R72 ;  /* 0x0000000e0420723c */ /* 0x042fe20000041848 */
[--C-:B--2---:R-:W-:Y:S01]  /*5d40*/  FFMA.FTZ R3, R219, c[0x0][0x2d0], -R2.reuse ;  /* 0x0000b400db037a23 */ /* 0x104fe20000010802 */
[----:B------:R-:W-:Y:S03]  /*5d50*/  LDSM.16.MT88.4 R72, [R185+0x5800] ;  /* 0x00580000b948783b */ /* 0x000fe60000004200 */
[----:B------:R1:W2:Y:S03]  /*5d60*/  MUFU.EX2 R181, R3 ;  /* 0x0000000300b57308 */ /* 0x0002a60000000800 */
[C---:B---3--:R-:W-:Y:S08]  /*5d70*/  HMMA.16816.F32.BF16 R128, R4.reuse, R28, R160 ;  /* 0x0000001c0480723c */ /* 0x048ff000000418a0 */
[----:B----4-:R-:W-:Y:S01]  /*5d80*/  HMMA.16816.F32.BF16 R160, R4, R20, R108 ;  /* 0x0000001404a0723c */ /* 0x010fe2000004186c */
[----:B------:R-:W-:Y:S01]  /*5d90*/  LDSM.16.MT88.4 R108, [R185+0x1800] ;  /* 0x00180000b96c783b */ /* 0x000fe20000004200 */
[----:B-1----:R-:W-:-:S02]  /*5da0*/  FFMA.FTZ R3, R218, c[0x0][0x2d0], -R2 ;  /* 0x0000b400da037a23 */ /* 0x002fc40000010802 */
[----:B------:R-:W-:-:S04]  /*5db0*/  FFMA.FTZ R2, R220, c[0x0][0x2d0], -R2 ;  /* 0x0000b400dc027a23 */ /* 0x000fc80000010802 */
[C---:B------:R-:W-:Y:S01]  /*5dc0*/  HMMA.16816.F32.BF16 R148, R4.reuse, R22, R96 ;  /* 0x000000160494723c */ /* 0x040fe20000041860 */
[----:B------:R-:W-:Y:S06]  /*5dd0*/  MUFU.EX2 R180, R3 ;  /* 0x0000000300b47308 */ /* 0x000fec0000000800 */
[----:B--2---:R-:W-:Y:S01]  /*5de0*/  F2FP.BF16.PACK_AB R96, R181, R182 ;  /* 0x000000b6b560723e */ /* 0x004fe200000010ff */
[C---:B-----5:R-:W-:Y:S01]  /*5df0*/  HMMA.16816.F32.BF16 R68, R4.reuse, R36, R68 ;  /* 0x000000240444723c */ /* 0x060fe20000041844 */
[----:B------:R1:W2:Y:S07]  /*5e00*/  MUFU.EX2 R102, R2 ;  /* 0x0000000200667308 */ /* 0x0002ae0000000800 */
[C---:B------:R-:W-:Y:S01]  /*5e10*/  HMMA.16816.F32.BF16 R20, R4.reuse, R38, R48 ;  /* 0x000000260414723c */ /* 0x040fe20000041830 */
[----:B------:R-:W-:Y:S07]  /*5e20*/  LDSM.16.MT88.4 R48, [R186+0x3800] ;  /* 0x00380000ba30783b */ /* 0x000fee0000004200 */
[C---:B------:R-:W-:Y:S01]  /*5e30*/  HMMA.16816.F32.BF16 R168, R4.reuse, R30, R152 ;  /* 0x0000001e04a8723c */ /* 0x040fe20000041898 */
[--C-:B-1----:R-:W-:Y:S01]  /*5e40*/  FFMA.FTZ R2, R158, c[0x0][0x2d0], -R0.reuse ;  /* 0x0000b4009e027a23 */ /* 0x102fe20000010800 */
[----:B--2---:R-:W-:Y:S01]  /*5e50*/  F2FP.BF16.PACK_AB R98, R102, R180 ;  /* 0x000000b46662723e */ /* 0x004fe200000010ff */
[----:B------:R-:W1:Y:S02]  /*5e60*/  LDSM.16.MT88.4 R28, [R186+0x5000] ;  /* 0x00500000ba1c783b */ /* 0x000e640000004200 */
[----:B------:R2:W-:Y:S03]  /*5e70*/  MUFU.EX2 R3, R2 ;  /* 0x0000000200037308 */ /* 0x0005e60000000800 */
[C---:B------:R-:W-:Y:S01]  /*5e80*/  HMMA.16816.F32.BF16 R144, R4.reuse, R16, R88 ;  /* 0x000000100490723c */ /* 0x040fe20000041858 */
[----:B------:R-:W-:Y:S07]  /*5e90*/  LDSM.16.MT88.4 R88, [R189+0x5800] ;  /* 0x00580000bd58783b */ /* 0x000fee0000004200 */
[----:B------:R-:W-:Y:S01]  /*5ea0*/  HMMA.16816.F32.BF16 R140, R4, R18, R84 ;  /* 0x00000012048c723c */ /* 0x000fe20000041854 */
[----:B------:R-:W3:Y:S01]  /*5eb0*/  LDSM.16.MT88.4 R16, [R189+0x5000] ;  /* 0x00500000bd10783b */ /* 0x000ee20000004200 */
[----:B--2---:R-:W-:-:S06]  /*5ec0*/  FFMA.FTZ R2, R207, c[0x0][0x2d0], -R0 ;  /* 0x0000b400cf027a23 */ /* 0x004fcc0000010800 */
[C---:B------:R-:W-:Y:S01]  /*5ed0*/  HMMA.16816.F32.BF16 R136, R4.reuse, R12, R76 ;  /* 0x0000000c0488723c */ /* 0x040fe2000004184c */
[----:B------:R2:W4:Y:S01]  /*5ee0*/  MUFU.EX2 R11, R2 ;  /* 0x00000002000b7308 */ /* 0x0005220000000800 */
[----:B------:R-:W5:Y:S06]  /*5ef0*/  LDSM.16.MT88.4 R12, [R188+0x5000] ;  /* 0x00500000bc0c783b */ /* 0x000f6c0000004200 */
[C---:B------:R-:W-:Y:S08]  /*5f00*/  HMMA.16816.F32.BF16 R164, R4.reuse, R24, R120 ;  /* 0x0000001804a4723c */ /* 0x040ff00000041878 */
[C---:B------:R-:W-:Y:S01]  /*5f10*/  HMMA.16816.F32.BF16 R152, R4.reuse, R26, R116 ;  /* 0x0000001a0498723c */ /* 0x040fe20000041874 */
[--C-:B--2---:R-:W-:Y:S01]  /*5f20*/  FFMA.FTZ R2, R159, c[0x0][0x2d0], -R0.reuse ;  /* 0x0000b4009f027a23 */ /* 0x104fe20000010800 */
[----:B----4-:R-:W-:Y:S01]  /*5f30*/  F2FP.BF16.PACK_AB R97, R11, R3 ;  /* 0x000000030b61723e */ /* 0x010fe200000010ff */
[----:B------:R-:W-:Y:S01]  /*5f40*/  FFMA.FTZ R0, R208, c[0x0][0x2d0], -R0 ;  /* 0x0000b400d0007a23 */ /* 0x000fe20000010800 */
[----:B------:R-:W2:Y:S01]  /*5f50*/  LDSM.16.MT88.4 R116, [R186+0x1800] ;  /* 0x00180000ba74783b */ /* 0x000ea20000004200 */
[----:B------:R4:W-:Y:S03]  /*5f60*/  MUFU.EX2 R10, R2 ;  /* 0x00000002000a7308 */ /* 0x0009e60000000800 */
[C---:B-1----:R-:W-:Y:S01]  /*5f70*/  HMMA.16816.F32.BF16 R76, R4.reuse, R28, R56 ;  /* 0x0000001c044c723c */ /* 0x042fe20000041838 */
[----:B------:R-:W-:Y:S04]  /*5f80*/  LDSM.16.MT88.4 R56, [R189+0x3800] ;  /* 0x00380000bd38783b */ /* 0x000fe80000004200 */
[----:B------:R-:W1:Y:S03]  /*5f90*/  MUFU.EX2 R9, R0 ;  /* 0x0000000000097308 */ /* 0x000e660000000800 */
[----:B------:R-:W-:Y:S01]  /*5fa0*/  HMMA.16816.F32.BF16 R28, R4, R30, R44 ;  /* 0x0000001e041c723c */ /* 0x000fe2000004182c */
[----:B----4-:R-:W-:-:S07]  /*5fb0*/  FADD.FTZ R2, R210, R251 ;  /* 0x000000fbd2027221 */ /* 0x010fce0000010000 */
[----:B---3--:R-:W-:Y:S01]  /*5fc0*/  HMMA.16816.F32.BF16 R84, R4, R16, R60 ;  /* 0x000000100454723c */ /* 0x008fe2000004183c */
[----:B------:R-:W-:Y:S01]  /*5fd0*/  FADD.FTZ R2, R183, R2 ;  /* 0x00000002b7027221 */ /* 0x000fe20000010000 */
[----:B-1----:R-:W-:Y:S01]  /*5fe0*/  F2FP.BF16.PACK_AB R99, R9, R10 ;  /* 0x0000000a0963723e */ /* 0x002fe200000010ff */
[----:B------:R-:W-:-:S05]  /*5ff0*/  FADD.FTZ R0, R226, R225 ;  /* 0x000000e1e2007221 */ /* 0x000fca0000010000 */
[----:B-----5:R-:W-:Y:S08]  /*6000*/  HMMA.16816.F32.BF16 R24, R4, R12, R52 ;  /* 0x0000000c0418723c */ /* 0x020ff00000041834 */
[C---:B------:R-:W-:Y:S08]  /*6010*/  HMMA.16816.F32.BF16 R68, R96.reuse, R72, R68 ;  /* 0x000000486044723c */ /* 0x040ff00000041844 */
[----:B------:R-:W-:Y:S01]  /*6020*/  HMMA.16816.F32.BF16 R72, R96, R74, R20 ;  /* 0x0000004a6048723c */ /* 0x000fe20000041814 */
[----:B------:R-:W3:Y:S01]  /*6030*/  LDL.LU R20, [R1+0x8] ;  /* 0x0000080001147983 */ /* 0x000ee20000300800 */
[----:B------:R-:W-:-:S06]  /*6040*/  FADD.FTZ R0, R233, R0 ;  /* 0x00000000e9007221 */ /* 0x000fcc0000010000 */
[C---:B------:R-:W-:Y:S01]  /*6050*/  HMMA.16816.F32.BF16 R16, R4.reuse, R18, R64 ;  /* 0x000000120410723c */ /* 0x040fe20000041840 */
[----:B------:R-:W-:Y:S01]  /*6060*/  FADD.FTZ R2, R252, R2 ;  /* 0x00000002fc027221 */ /* 0x000fe20000010000 */
[----:B------:R-:W-:Y:S06]  /*6070*/  LDSM.16.MT88.4 R64, [R188+0x3800] ;  /* 0x00380000bc40783b */ /* 0x000fec0000004200 */
[----:B------:R-:W-:Y:S01]  /*6080*/  HMMA.16816.F32.BF16 R12, R4, R14, R40 ;  /* 0x0000000e040c723c */ /* 0x000fe20000041828 */
[----:B------:R-:W1:Y:S01]  /*6090*/  LDSM.16.MT88.4 R4, [R188+0x5800] ;  /* 0x00580000bc04783b */ /* 0x000e620000004200 */
[----:B------:R-:W-:-:S02]  /*60a0*/  FADD.FTZ R0, R230, R0 ;  /* 0x00000000e6007221 */ /* 0x000fc40000010000 */
[----:B------:R-:W-:Y:S01]  /*60b0*/  FADD.FTZ R2, R250, R2 ;  /* 0x00000002fa027221 */ /* 0x000fe20000010000 */
[----:B------:R-:W4:Y:S01]  /*60c0*/  LDSM.16.MT88.4 R40, [R185+0x3800] ;  /* 0x00380000b928783b */ /* 0x000f220000004200 */
[----:B------:R-:W-:Y:S02]  /*60d0*/  FADD.FTZ R0, R224, R0 ;  /* 0x00000000e0007221 */ /* 0x000fe40000010000 */
[----:B------:R-:W-:Y:S01]  /*60e0*/  HMMA.16816.F32.BF16 R104, R96, R108, R104 ;  /* 0x0000006c6068723c */ /* 0x000fe20000041868 */
[----:B------:R-:W-:Y:S02]  /*60f0*/  FADD.FTZ R2, R248, R2 ;  /* 0x00000002f8027221 */ /* 0x000fe40000010000 */
[----:B------:R-:W-:-:S05]  /*6100*/  FADD.FTZ R0, R222, R0 ;  /* 0x00000000de007221 */ /* 0x000fca0000010000 */
[C---:B------:R-:W-:Y:S01]  /*6110*/  HMMA.16816.F32.BF16 R108, R96.reuse, R110, R80 ;  /* 0x0000006e606c723c */ /* 0x040fe20000041850 */
[----:B------:R-:W5:Y:S01]  /*6120*/  LDSM.16.MT88.4 R80, [R186+0x5800] ;  /* 0x00580000ba50783b */ /* 0x000f620000004200 */
[----:B------:R-:W-:Y:S02]  /*6130*/  FADD.FTZ R2, R249, R2 ;  /* 0x00000002f9027221 */ /* 0x000fe40000010000 */
        /* <DEDUP_REMOVED lines=13> */
[----:B-1----:R-:W-:Y:S01]  /*6210*/  HMMA.16816.F32.BF16 R92, R96, R4, R24 ;  /* 0x00000004605c723c */ /* 0x002fe20000041818 */
[----:B------:R-:W-:-:S06]  /*6220*/  FADD.FTZ R2, R182, R2 ;  /* 0x00000002b6027221 */ /* 0x000fcc0000010000 */
[----:B------:R-:W-:Y:S01]  /*6230*/  @P2 IMAD.HI.U32 R5, R231, c[0x0][0x2c8], RZ ;  /* 0x0000b200e7052a27 */ /* 0x000fe200078e00ff */
[C---:B------:R-:W-:Y:S03]  /*6240*/  HMMA.16816.F32.BF16 R120, R96.reuse, R124, R176 ;  /* 0x0000007c6078723c */ /* 0x040fe600000418b0 */
[----:B------:R-:W-:Y:S02]  /*6250*/  FADD.FTZ R4, R3, R0 ;  /* 0x0000000003047221 */ /* 0x000fe40000010000 */
[----:B------:R-:W-:Y:S01]  /*6260*/  IMAD.MOV.U32 R0, RZ, RZ, R231 ;  /* 0x000000ffff007224 */ /* 0x000fe200078e00e7 */
[----:B------:R-:W-:Y:S01]  /*6270*/  @P2 SHF.R.U32.HI R0, RZ, c[0x0][0x2cc], R5 ;  /* 0x0000b300ff002a19 */ /* 0x000fe20000011605 */
[----:B------:R-:W-:Y:S01]  /*6280*/  FADD.FTZ R3, R181, R2 ;  /* 0x00000002b5037221 */ /* 0x000fe20000010000 */
[----:B------:R-:W-:Y:S01]  /*6290*/  HMMA.16816.F32.BF16 R128, R96, R132, R128 ;  /* 0x000000846080723c */ /* 0x000fe20000041880 */
[----:B------:R-:W-:-:S02]  /*62a0*/  FADD.FTZ R2, R11, R4 ;  /* 0x000000040b027221 */ /* 0x000fc40000010000 */
[----:B------:R-:W-:Y:S02]  /*62b0*/  FADD.FTZ R4, R180, R3 ;  /* 0x00000003b4047221 */ /* 0x000fe40000010000 */
[----:B------:R-:W-:-:S03]  /*62c0*/  FADD.FTZ R3, R10, R2 ;  /* 0x000000020a037221 */ /* 0x000fc60000010000 */
[----:B----4-:R-:W-:Y:S01]  /*62d0*/  HMMA.16816.F32.BF16 R36, R96, R40, R164 ;  /* 0x000000286024723c */ /* 0x010fe200000418a4 */
[----:B------:R-:W-:Y:S01]  /*62e0*/  FADD.FTZ R225, R102, R4 ;  /* 0x0000000466e17221 */ /* 0x000fe20000010000 */
[----:B------:R-:W-:Y:S01]  /*62f0*/  IADD3 R207, R234, -0x2, RZ ;  /* 0xfffffffeeacf7810 */ /* 0x000fe20007ffe0ff */
[----:B------:R-:W-:-:S05]  /*6300*/  FADD.FTZ R226, R9, R3 ;  /* 0x0000000309e27221 */ /* 0x000fca0000010000 */
[C---:B------:R-:W-:Y:S08]  /*6310*/  HMMA.16816.F32.BF16 R44, R96.reuse, R48, R160 ;  /* 0x00000030602c723c */ /* 0x040ff000000418a0 */
[C---:B------:R-:W-:Y:S08]  /*6320*/  HMMA.16816.F32.BF16 R52, R96.reuse, R56, R144 ;  /* 0x000000386034723c */ /* 0x040ff00000041890 */
[C---:B------:R-:W-:Y:S08]  /*6330*/  HMMA.16816.F32.BF16 R60, R96.reuse, R64, R136 ;  /* 0x00000040603c723c */ /* 0x040ff00000041888 */
[C---:B-----5:R-:W-:Y:S08]  /*6340*/  HMMA.16816.F32.BF16 R76, R96.reuse, R80, R76 ;  /* 0x00000050604c723c */ /* 0x060ff0000004184c */
        /* <DEDUP_REMOVED lines=10> */
[----:B---3--:R-:W-:-:S05]  /*63f0*/  IMAD.IADD R2, R20, 0x1, R0 ;  /* 0x0000000114027824 */ /* 0x008fca00078e0200 */
[----:B------:R-:W-:Y:S01]  /*6400*/  IADD3 R0, R2, c[0x0][0x328], RZ ;  /* 0x0000ca0002007a10 */ /* 0x000fe20007ffe0ff */
[----:B------:R-:W-:Y:S05]  /*6410*/  @!P1 BRA `(.L_x_442) ;  /* 0x0000011000009947 */ /* 0x000fea0003800000 */
[C---:B------:R-:W-:Y:S01]  /*6420*/  ISETP.GT.AND P0, PT, R2.reuse, RZ, PT ;  /* 0x000000ff0200720c */ /* 0x040fe20003f04270 */
[----:B------:R-:W-:Y:S01]  /*6430*/  BSSY B0, `(.L_x_443) ;  /* 0x000000d000007945 */ /* 0x000fe20003800000 */
[----:B------:R-:W-:Y:S01]  /*6440*/  IADD3 R3, R2, -0x1, RZ ;  /* 0xffffffff02037810 */ /* 0x000fe20007ffe0ff */
[----:B------:R-:W-:-:S10]  /*6450*/  IMAD.MOV.U32 R4, RZ, RZ, c[0x0][0x32c] ;  /* 0x0000cb00ff047624 */ /* 0x000fd400078e00ff */
[----:B------:R-:W-:Y:S05]  /*6460*/  @P0 BRA `(.L_x_444) ;  /* 0x0000006000000947 */ /* 0x000fea0003800000 */
[----:B------:R-:W-:Y:S01]  /*6470*/  ISETP.NE.AND P0, PT, R4, 0x1, PT ;  /* 0x000000010400780c */ /* 0x000fe20003f05270 */
[----:B------:R-:W-:-:S12]  /*6480*/  IMAD.MOV R2, RZ, RZ, -R2 ;  /* 0x000000ffff027224 */ /* 0x000fd800078e0a02 */
[----:B------:R-:W-:-:S05]  /*6490*/  @P0 IMAD.HI.U32 R3, R2, c[0x0][0x330], RZ ;  /* 0x0000cc0002030a27 */ /* 0x000fca00078e00ff */
[----:B------:R-:W-:-:S04]  /*64a0*/  @P0 SHF.R.U32.HI R2, RZ, c[0x0][0x334], R3 ;  /* 0x0000cd00ff020a19 */ /* 0x000fc80000011603 */
[----:B------:R-:W-:Y:S01]  /*64b0*/  LOP3.LUT R3, RZ, R2, RZ, 0x33, !PT ;  /* 0x00000002ff037212 */ /* 0x000fe200078e33ff */
[----:B------:R-:W-:Y:S05]  /*64c0*/  BRA `(.L_x_445) ;  /* 0x0000003000007947 */ /* 0x000fea0003800000 */
.L_x_444:
[----:B------:R-:W-:-:S13]  /*64d0*/  ISETP.NE.AND P0, PT, R4, 0x1, PT ;  /* 0x000000010400780c */ /* 0x000fda0003f05270 */
[----:B------:R-:W-:-:S05]  /*64e0*/  @P0 IMAD.HI.U32 R2, R3, c[0x0][0x330], RZ ;  /* 0x0000cc0003020a27 */ /* 0x000fca00078e00ff */
[----:B------:R-:W-:Y:S02]  /*64f0*/  @P0 SHF.R.U32.HI R3, RZ, c[0x0][0x334], R2 ;  /* 0x0000cd00ff030a19 */ /* 0x000fe40000011602 */
.L_x_445:
[----:B------:R-:W-:Y:S05]  /*6500*/  BSYNC B0 ;  /* 0x0000000000007941 */ /* 0x000fea0003800000 */
.L_x_443:
[----:B------:R-:W-:-:S05]  /*6510*/  IMAD R3, R3, R4, c[0x0][0x32c] ;  /* 0x0000cb0003037624 */ /* 0x000fca00078e0204 */
[----:B------:R-:W-:-:S04]  /*6520*/  IMNMX R0, R0, R3, PT ;  /* 0x0000000300007217 */ /* 0x000fc80003800200 */
.L_x_442:
[----:B------:R-:W-:-:S04]  /*6530*/  SHF.R.S32.HI R2, RZ, 0x1f, R0 ;  /* 0x0000001fff027819 */ /* 0x000fc80000011400 */
[----:B------:R-:W-:-:S04]  /*6540*/  LEA.HI R0, R2, R0, RZ, 0x6 ;  /* 0x0000000002007211 */ /* 0x000fc800078f30ff */
[----:B------:R-:W-:-:S04]  /*6550*/  SHF.R.S32.HI R0, RZ, 0x6, R0 ;  /* 0x00000006ff007819 */ /* 0x000fc80000011400 */
[----:B------:R-:W-:-:S04]  /*6560*/  IMNMX R222, R211, R0, !PT ;  /* 0x00000000d3de7217 */ /* 0x000fc80007800200 */
[----:B------:R-:W-:-:S13]  /*6570*/  ISETP.GE.AND P0, PT, R207, R222, PT ;  /* 0x000000decf00720c */ /* 0x000fda0003f06270 */
[----:B------:R-:W-:Y:S05]  /*6580*/  @!P0 BRA `(.L_x_446) ;  /* 0x0000389000008947 */ /* 0x000fea0003800000 */
[----:B------:R-:W-:Y:S02]  /*6590*/  MOV R102, R8 ;  /* 0x0000000800667202 */ /* 0x000fe40000000f00 */
[----:B------:R-:W-:Y:S02]  /*65a0*/  MOV R101, R100 ;  /* 0x0000006400657202 */ /* 0x000fe40000000f00 */
[----:B------:R-:W-:-:S04]  /*65b0*/  MOV R180, R207 ;  /* 0x000000cf00b47202 */ /* 0x000fc80000000f00 */
.L_x_455:
[----:B------:R-:W-:Y:S01]  /*65c0*/  ISETP.GT.AND P6, PT, R211, R180, PT ;  /* 0x000000b4d300720c */ /* 0x000fe20003fc4270 */
[----:B------:R-:W-:Y:S04]  /*65d0*/  DEPBAR.LE SB0, 0x0 ;  /* 0x000080000000791a */ /* 0x000fe80000000000 */
[----:B------:R-:W-:Y:S01]  /*65e0*/  WARPSYNC 0xffffffff ;  /* 0xffffffff00007948 */ /* 0x000fe20003800000 */
[----:B------:R-:W-:Y:S07]  /*65f0*/  BAR.SYNC.DEFER_BLOCKING 0x0 ;  /* 0x0000000000007b1d */ /* 0x000fee0000010000 */
[----:B------:R-:W-:Y:S01]  /*6600*/  @!P6 SHF.R.S32.HI R0, RZ, 0x1f, R180 ;  /* 0x0000001fff00e819 */ /* 0x000fe200000114b4 */
[----:B------:R-:W-:Y:S01]  /*6610*/  @!P6 IMAD.WIDE.U32 R2, R180, c[0x0][0x208], RZ ;  /* 0x00008200b402ea25 */ /* 0x000fe200078e00ff */
[----:B------:R-:W-:Y:S03]  /*6620*/  @!P6 IADD3 R12, P0, R214, 0x40, RZ ;  /* 0x00000040d60ce810 */ /* 0x000fe60007f1e0ff */
[----:B------:R-:W-:Y:S01]  /*6630*/  @!P6 IMAD R0, R0, c[0x0][0x208], RZ ;  /* 0x000082000000ea24 */ /* 0x000fe200078e02ff */
[----:B------:R-:W-:Y:S01]  /*6640*/  @!P6 IADD3.X R7, RZ, R217, RZ, P0, !PT ;  /* 0x000000d9ff07e210 */ /* 0x000fe200007fe4ff */
[----:B------:R-:W-:Y:S02]  /*6650*/  @!P6 IMAD.MOV.U32 R5, RZ, RZ, c[0x0][0x208] ;  /* 0x00008200ff05e624 */ /* 0x000fe400078e00ff */
[----:B------:R-:W-:Y:S04]  /*6660*/  @!P6 IMAD R0, R180, c[0x0][0x20c], R0 ;  /* 0x00008300b400ea24 */ /* 0x000fe800078e0200 */
[----:B------:R-:W-:Y:S02]  /*6670*/  @!P6 IMAD.IADD R3, R3, 0x1, R0 ;  /* 0x000000010303e824 */ /* 0x000fe400078e0200 */
[C---:B------:R-:W-:Y:S01]  /*6680*/  @!P6 IMAD.SHL.U32 R0, R2.reuse, 0x40, RZ ;  /* 0x000000400200e824 */ /* 0x040fe200078e00ff */
[----:B------:R-:W-:Y:S02]  /*6690*/  LDSM.16.M88.4 R32, [R191] ;  /* 0x00000000bf20783b */ /* 0x000fe40000000200 */
[----:B------:R-:W-:Y:S01]  /*66a0*/  @!P6 SHF.L.U64.HI R2, R2, 0x6, R3 ;  /* 0x000000060202e819 */ /* 0x000fe20000010203 */
[----:B------:R-:W-:Y:S01]  /*66b0*/  @!P6 IMAD.MOV.U32 R3, RZ, RZ, c[0x0][0x20c] ;  /* 0x00008300ff03e624 */ /* 0x000fe200078e00ff */
[C---:B------:R-:W-:Y:S01]  /*66c0*/  @!P6 LEA R4, P0, R5.reuse, R0, 0x5 ;  /* 0x000000000504e211 */ /* 0x040fe200078028ff */
[----:B------:R-:W-:Y:S02]  /*66d0*/  ULDC UR4, c[0x0][0x324] ;  /* 0x0000c90000047ab9 */ /* 0x000fe40000000800 */
[----:B------:R-:W-:Y:S01]  /*66e0*/  ULOP3.LUT UR4, URZ, UR4, URZ, 0x33, !UPT ;  /* 0x000000043f047292 */ /* 0x000fe2000f8e333f */
[----:B------:R-:W-:Y:S01]  /*66f0*/  @!P6 LEA.HI.X R3, R5, R2, R3, 0x5, P0 ;  /* 0x000000020503e211 */ /* 0x000fe200000f2c03 */
[----:B------:R-:W-:Y:S01]  /*6700*/  LDSM.16.M88.4 R16, [R184+0x800] ;  /* 0x00080000b810783b */ /* 0x000fe20000000200 */
[----:B------:R-:W-:Y:S05]  /*6710*/  @!P6 IADD3 R5, P0, R0, R214, RZ ;  /* 0x000000d60005e210 */ /* 0x000fea0007f1e0ff */
[----:B------:R-:W-:Y:S01]  /*6720*/  @!P6 IMAD.X R8, R2, 0x1, R217, P0 ;  /* 0x000000010208e824 */ /* 0x000fe200000e06d9 */
[----:B------:R-:W-:Y:S01]  /*6730*/  @!P6 IADD3 R6, P0, R0, R12, RZ ;  /* 0x0000000c0006e210 */ /* 0x000fe20007f1e0ff */
[----:B------:R-:W-:Y:S04]  /*6740*/  LDSM.16.M88.4 R24, [R184+0x1000] ;  /* 0x00100000b818783b */ /* 0x000fe80000000200 */
[----:B------:R-:W-:Y:S01]  /*6750*/  @!P6 IMAD.X R9, R2, 0x1, R7, P0 ;  /* 0x000000010209e824 */ /* 0x000fe200000e0607 */
[C---:B------:R-:W-:Y:S02]  /*6760*/  @!P6 LEA R28, P0, R5.reuse, c[0x0][0x1f8], 0x1 ;  /* 0x00007e00051cea11 */ /* 0x040fe400078008ff */
[----:B------:R-:W-:Y:S02]  /*6770*/  LDSM.16.M88.4 R136, [R184+0x1800] ;  /* 0x00180000b888783b */ /* 0x000fe40000000200 */
[----:B------:R-:W-:Y:S02]  /*6780*/  @!P6 LEA.HI.X R29, R5, c[0x0][0x1fc], R8, 0x1, P0 ;  /* 0x00007f00051dea11 */ /* 0x000fe400000f0c08 */
[C---:B------:R-:W-:Y:S03]  /*6790*/  @!P6 LEA R22, P0, R6.reuse, c[0x0][0x1f8], 0x1 ;  /* 0x00007e000616ea11 */ /* 0x040fe600078008ff */
[----:B------:R-:W-:Y:S01]  /*67a0*/  LDSM.16.M88.4 R140, [R192] ;  /* 0x00000000c08c783b */ /* 0x000fe20000000200 */
[----:B------:R-:W-:Y:S02]  /*67b0*/  @!P6 LEA.HI.X R23, R6, c[0x0][0x1fc], R9, 0x1, P0 ;  /* 0x00007f000617ea11 */ /* 0x000fe400000f0c09 */
[----:B------:R-:W-:Y:S04]  /*67c0*/  @!P6 IADD3 R6, P0, R214, 0x80, RZ ;  /* 0x00000080d606e810 */ /* 0x000fe80007f1e0ff */
[----:B------:R-:W1:Y:S01]  /*67d0*/  LDSM.16.M88.4 R8, [R184] ;  /* 0x00000000b808783b */ /* 0x000e620000000200 */
[----:B------:R-:W-:Y:S01]  /*67e0*/  @!P6 IMAD.X R5, RZ, RZ, R217, P0 ;  /* 0x000000ffff05e224 */ /* 0x000fe200000e06d9 */
[----:B------:R-:W-:Y:S04]  /*67f0*/  @!P6 IADD3 R0, P0, R0, R6, RZ ;  /* 0x000000060000e210 */ /* 0x000fe80007f1e0ff */
[----:B------:R-:W-:Y:S01]  /*6800*/  @!P6 IADD3.X R2, R2, R5, RZ, P0, !PT ;  /* 0x000000050202e210 */ /* 0x000fe200007fe4ff */
[----:B------:R-:W2:Y:S01]  /*6810*/  LDSM.16.M88.4 R144, [R195] ;  /* 0x00000000c390783b */ /* 0x000ea20000000200 */
[C---:B------:R-:W-:Y:S04]  /*6820*/  @!P6 LEA R20, P0, R0.reuse, c[0x0][0x1f8], 0x1 ;  /* 0x00007e000014ea11 */ /* 0x040fe800078008ff */
[----:B------:R-:W-:Y:S02]  /*6830*/  @!P6 LEA.HI.X R21, R0, c[0x0][0x1fc], R2, 0x1, P0 ;  /* 0x00007f000015ea11 */ /* 0x000fe400000f0c02 */
[----:B------:R-:W3:Y:S01]  /*6840*/  LDSM.16.M88.4 R148, [R206] ;  /* 0x00000000ce94783b */ /* 0x000ee20000000200 */
[C---:B------:R-:W-:Y:S05]  /*6850*/  @!P6 IADD3 R2, P0, R4.reuse, R12, RZ ;  /* 0x0000000c0402e210 */ /* 0x040fea0007f1e0ff */
[C---:B------:R-:W-:Y:S01]  /*6860*/  @!P6 IMAD.X R7, R3.reuse, 0x1, R7, P0 ;  /* 0x000000010307e824 */ /* 0x040fe200000e0607 */
[----:B------:R-:W4:Y:S01]  /*6870*/  LDSM.16.M88.4 R152, [R205] ;  /* 0x00000000cd98783b */ /* 0x000f220000000200 */
[C---:B------:R-:W-:Y:S05]  /*6880*/  @!P6 IADD3 R6, P0, R4.reuse, R6, RZ ;  /* 0x000000060406e210 */ /* 0x040fea0007f1e0ff */
[C---:B------:R-:W-:Y:S01]  /*6890*/  @!P6 IMAD.X R5, R3.reuse, 0x1, R5, P0 ;  /* 0x000000010305e824 */ /* 0x040fe200000e0605 */
[----:B------:R-:W5:Y:S01]  /*68a0*/  LDSM.16.M88.4 R156, [R204] ;  /* 0x00000000cc9c783b */ /* 0x000f620000000200 */
[----:B------:R-:W-:Y:S05]  /*68b0*/  @!P6 IADD3 R0, P0, R4, R214, RZ ;  /* 0x000000d60400e210 */ /* 0x000fea0007f1e0ff */
[----:B------:R-:W-:Y:S01]  /*68c0*/  @!P6 IMAD.X R3, R3, 0x1, R217, P0 ;  /* 0x000000010303e824 */ /* 0x000fe200000e06d9 */
[----:B------:R-:W-:Y:S01]  /*68d0*/  @!PT LDS RZ, [RZ] ;  /* 0x00000000fffff984 */ /* 0x000fe20000000800 */
[----:B------:R-:W-:Y:S01]  /*68e0*/  @!PT LDS RZ, [RZ] ;  /* 0x00000000fffff984 */ /* 0x000fe20000000800 */
[----:B------:R-:W-:Y:S01]  /*68f0*/  @!PT LDS RZ, [RZ] ;  /* 0x00000000fffff984 */ /* 0x000fe20000000800 */
[----:B------:R2:W-:Y:S01]  /*6900*/  @!P6 LDGSTS.E.BYPASS.LTC128B.128 [R209+0x100], [R28.64], !P5 ;  /* 0x001000001cd1efae */ /* 0x0005e2000e901d46 */
[C---:B------:R-:W-:Y:S04]  /*6910*/  @!P6 LEA R12, P0, R0.reuse, c[0x0][0x1f8], 0x1 ;  /* 0x00007e00000cea11 */ /* 0x040fe800078008ff */
[----:B------:R-:W-:Y:S02]  /*6920*/  @!P6 LEA.HI.X R13, R0, c[0x0][0x1fc], R3, 0x1, P0 ;  /* 0x00007f00000dea11 */ /* 0x000fe400000f0c03 */
[----:B------:R2:W-:Y:S01]  /*6930*/  @!P6 LDGSTS.E.BYPASS.LTC128B.128 [R209+0x2100], [R22.64], !P4 ;  /* 0x0210000016d1efae */ /* 0x0005e2000e101d46 */
[C---:B------:R-:W-:Y:S04]  /*6940*/  @!P6 LEA R14, P0, R2.reuse, c[0x0][0x1f8], 0x1 ;  /* 0x00007e00020eea11 */ /* 0x040fe800078008ff */
[----:B------:R-:W-:Y:S02]  /*6950*/  @!P6 LEA.HI.X R15, R2, c[0x0][0x1fc], R7, 0x1, P0 ;  /* 0x00007f00020fea11 */ /* 0x000fe400000f0c07 */
[----:B------:R2:W-:Y:S01]  /*6960*/  @!P6 LDGSTS.E.BYPASS.LTC128B.128 [R209+0x4100], [R20.64], !P3 ;  /* 0x0410000014d1efae */ /* 0x0005e2000d901d46 */
[C---:B------:R-:W-:Y:S04]  /*6970*/  @!P6 LEA R2, P0, R6.reuse, c[0x0][0x1f8], 0x1 ;  /* 0x00007e000602ea11 */ /* 0x040fe800078008ff */
[----:B------:R-:W-:Y:S02]  /*6980*/  @!P6 LEA.HI.X R3, R6, c[0x0][0x1fc], R5, 0x1, P0 ;  /* 0x00007f000603ea11 */ /* 0x000fe400000f0c05 */
[C---:B-1----:R-:W-:Y:S01]  /*6990*/  HMMA.16816.F32.BF16 R4, R32.reuse, R8, RZ ;  /* 0x000000082004723c */ /* 0x042fe200000418ff */
[----:B------:R1:W-:Y:S07]  /*69a0*/  @!P6 LDGSTS.E.BYPASS.LTC128B.128 [R209+0x1100], [R12.64], !P5 ;  /* 0x011000000cd1efae */ /* 0x0003ee000e901d46 */
[C---:B------:R-:W-:Y:S01]  /*69b0*/  HMMA.16816.F32.BF16 R8, R32.reuse, R10, RZ ;  /* 0x0000000a2008723c */ /* 0x040fe200000418ff */
[----:B------:R1:W-:Y:S07]  /*69c0*/  @!P6 LDGSTS.E.BYPASS.LTC128B.128 [R209+0x3100], [R14.64], !P4 ;  /* 0x031000000ed1efae */ /* 0x0003ee000e101d46 */
[----:B------:R2:W-:Y:S01]  /*69d0*/  @!P6 LDGSTS.E.BYPASS.LTC128B.128 [R209+0x5100], [R2.64], !P3 ;  /* 0x0510000002d1efae */ /* 0x0005e2000d901d46 */
[----:B------:R-:W-:Y:S06]  /*69e0*/  ISETP.GT.AND P6, PT, R180, R211, PT ;  /* 0x000000d3b400720c */ /* 0x000fec0003fc4270 */
[----:B------:R-:W-:Y:S07]  /*69f0*/  LDSM.16.M88.4 R160, [R194] ;  /* 0x00000000c2a0783b */ /* 0x000fee0000000200 */
[----:B------:R-:W0:Y:S01]  /*6a00*/  LDGDEPBAR ;  /* 0x00000000000079af */ /* 0x000e220000000000 */
[C---:B-1----:R-:W-:Y:S06]  /*6a10*/  HMMA.16816.F32.BF16 R12, R32.reuse, R16, RZ ;  /* 0x00000010200c723c */ /* 0x042fec00000418ff */
[----:B------:R-:W1:Y:S02]  /*6a20*/  LDSM.16.M88.4 R164, [R190] ;  /* 0x00000000bea4783b */ /* 0x000e640000000200 */
[C---:B------:R-:W-:Y:S05]  /*6a30*/  HMMA.16816.F32.BF16 R16, R32.reuse, R18, RZ ;  /* 0x000000122010723c */ /* 0x040fea00000418ff */
[----:B------:R-:W-:Y:S03]  /*6a40*/  LDSM.16.M88.4 R168, [R190+0x1000] ;  /* 0x00100000bea8783b */ /* 0x000fe60000000200 */
[C---:B--2---:R-:W-:Y:S04]  /*6a50*/  HMMA.16816.F32.BF16 R20, R32.reuse, R24, RZ ;  /* 0x000000182014723c */ /* 0x044fe800000418ff */
[----:B------:R-:W-:Y:S04]  /*6a60*/  LDSM.16.M88.4 R172, [R193] ;  /* 0x00000000c1ac783b */ /* 0x000fe80000000200 */
[C---:B------:R-:W-:Y:S03]  /*6a70*/  HMMA.16816.F32.BF16 R24, R32.reuse, R26, RZ ;  /* 0x0000001a2018723c */ /* 0x040fe600000418ff */
[----:B------:R-:W-:Y:S05]  /*6a80*/  LDSM.16.M88.4 R176, [R187] ;  /* 0x00000000bbb0783b */ /* 0x000fea0000000200 */
[C---:B------:R-:W-:Y:S08]  /*6a90*/  HMMA.16816.F32.BF16 R28, R32.reuse, R136, RZ ;  /* 0x00000088201c723c */ /* 0x040ff000000418ff */
[----:B------:R-:W-:Y:S01]  /*6aa0*/  HMMA.16816.F32.BF16 R32, R32, R138, RZ ;  /* 0x0000008a2020723c */ /* 0x000fe200000418ff */
[----:B------:R-:W2:Y:S07]  /*6ab0*/  LDSM.16.M88.4 R136, [R190+0x800] ;  /* 0x00080000be88783b */ /* 0x000eae0000000200 */
[C---:B------:R-:W-:Y:S08]  /*6ac0*/  HMMA.16816.F32.BF16 R4, R140.reuse, R144, R4 ;  /* 0x000000908c04723c */ /* 0x040ff00000041804 */
[C---:B------:R-:W-:Y:S01]  /*6ad0*/  HMMA.16816.F32.BF16 R8, R140.reuse, R146, R8 ;  /* 0x000000928c08723c */ /* 0x040fe20000041808 */
[----:B------:R-:W1:Y:S07]  /*6ae0*/  LDSM.16.M88.4 R144, [R190+0x1800] ;  /* 0x00180000be90783b */ /* 0x000e6e0000000200 */
[C---:B---3--:R-:W-:Y:S08]  /*6af0*/  HMMA.16816.F32.BF16 R12, R140.reuse, R148, R12 ;  /* 0x000000948c0c723c */ /* 0x048ff0000004180c */
[C---:B------:R-:W-:Y:S01]  /*6b00*/  HMMA.16816.F32.BF16 R16, R140.reuse, R150, R16 ;  /* 0x000000968c10723c */ /* 0x040fe20000041810 */
[----:B------:R-:W-:Y:S07]  /*6b10*/  LDSM.16.M88.4 R148, [R187+0x1000] ;  /* 0x00100000bb94783b */ /* 0x000fee0000000200 */
[C---:B----4-:R-:W-:Y:S08]  /*6b20*/  HMMA.16816.F32.BF16 R20, R140.reuse, R152, R20 ;  /* 0x000000988c14723c */ /* 0x050ff00000041814 */
[C---:B------:R-:W-:Y:S01]  /*6b30*/  HMMA.16816.F32.BF16 R24, R140.reuse, R154, R24 ;  /* 0x0000009a8c18723c */ /* 0x040fe20000041818 */
[----:B------:R-:W-:Y:S07]  /*6b40*/  LDSM.16.M88.4 R152, [R187+0x1800] ;  /* 0x00180000bb98783b */ /* 0x000fee0000000200 */
[C---:B-----5:R-:W-:Y:S08]  /*6b50*/  HMMA.16816.F32.BF16 R28, R140.reuse, R156, R28 ;  /* 0x0000009c8c1c723c */ /* 0x060ff0000004181c */
[----:B------:R-:W-:Y:S01]  /*6b60*/  HMMA.16816.F32.BF16 R32, R140, R158, R32 ;  /* 0x0000009e8c20723c */ /* 0x000fe20000041820 */
[----:B------:R-:W3:Y:S07]  /*6b70*/  LDSM.16.M88.4 R140, [R187+0x800] ;  /* 0x00080000bb8c783b */ /* 0x000eee0000000200 */
        /* <DEDUP_REMOVED lines=9> */
[----:B------:R-:W-:Y:S07]  /*6c10*/  LDSM.16.M88.4 R168, [R192+0x4000] ;  /* 0x00400000c0a8783b */ /* 0x000fee0000000200 */
[C---:B------:R-:W-:Y:S08]  /*6c20*/  HMMA.16816.F32.BF16 R28, R160.reuse, R144, R28 ;  /* 0x00000090a01c723c */ /* 0x040ff0000004181c */
[----:B------:R-:W-:Y:S01]  /*6c30*/  HMMA.16816.F32.BF16 R32, R160, R146, R32 ;  /* 0x00000092a020723c */ /* 0x000fe20000041820 */
[----:B------:R-:W4:Y:S07]  /*6c40*/  LDSM.16.M88.4 R144, [R184+0x3000] ;  /* 0x00300000b890783b */ /* 0x000f2e0000000200 */
[C---:B------:R-:W-:Y:S01]  /*6c50*/  HMMA.16816.F32.BF16 R4, R172.reuse, R176, R4 ;  /* 0x000000b0ac04723c */ /* 0x040fe20000041804 */
[----:B------:R-:W5:Y:S07]  /*6c60*/  LDSM.16.M88.4 R160, [R184+0x3800] ;  /* 0x00380000b8a0783b */ /* 0x000f6e0000000200 */
[C---:B------:R-:W-:Y:S01]  /*6c70*/  HMMA.16816.F32.BF16 R8, R172.reuse, R178, R8 ;  /* 0x000000b2ac08723c */ /* 0x040fe20000041808 */
[----:B------:R-:W1:Y:S07]  /*6c80*/  LDSM.16.M88.4 R176, [R203] ;  /* 0x00000000cbb0783b */ /* 0x000e6e0000000200 */
[C---:B---3--:R-:W-:Y:S08]  /*6c90*/  HMMA.16816.F32.BF16 R12, R172.reuse, R140, R12 ;  /* 0x0000008cac0c723c */ /* 0x048ff0000004180c */
[C---:B------:R-:W-:Y:S01]  /*6ca0*/  HMMA.16816.F32.BF16 R16, R172.reuse, R142, R16 ;  /* 0x0000008eac10723c */ /* 0x040fe20000041810 */
[----:B------:R-:W3:Y:S07]  /*6cb0*/  LDSM.16.M88.4 R140, [R202] ;  /* 0x00000000ca8c783b */ /* 0x000eee0000000200 */
[C---:B------:R-:W-:Y:S08]  /*6cc0*/  HMMA.16816.F32.BF16 R20, R172.reuse, R148, R20 ;  /* 0x00000094ac14723c */ /* 0x040ff00000041814 */
[C---:B------:R-:W-:Y:S01]  /*6cd0*/  HMMA.16816.F32.BF16 R24, R172.reuse, R150, R24 ;  /* 0x00000096ac18723c */ /* 0x040fe20000041818 */
[----:B------:R-:W3:Y:S07]  /*6ce0*/  LDSM.16.M88.4 R148, [R201] ;  /* 0x00000000c994783b */ /* 0x000eee0000000200 */
[C---:B------:R-:W-:Y:S08]  /*6cf0*/  HMMA.16816.F32.BF16 R28, R172.reuse, R152, R28 ;  /* 0x00000098ac1c723c */ /* 0x040ff0000004181c */
[----:B------:R-:W-:Y:S01]  /*6d00*/  HMMA.16816.F32.BF16 R32, R172, R154, R32 ;  /* 0x0000009aac20723c */ /* 0x000fe20000041820 */
[----:B------:R-:W3:Y:S07]  /*6d10*/  LDSM.16.M88.4 R152, [R200] ;  /* 0x00000000c898783b */ /* 0x000eee0000000200 */
[C---:B-1----:R-:W-:Y:S01]  /*6d20*/  HMMA.16816.F32.BF16 R4, R156.reuse, R164, R4 ;  /* 0x000000a49c04723c */ /* 0x042fe20000041804 */
[----:B------:R-:W-:Y:S07]  /*6d30*/  LDSM.16.M88.4 R172, [R190+0x2000] ;  /* 0x00200000beac783b */ /* 0x000fee0000000200 */
[C---:B------:R-:W-:Y:S01]  /*6d40*/  HMMA.16816.F32.BF16 R8, R156.reuse, R166, R8 ;  /* 0x000000a69c08723c */ /* 0x040fe20000041808 */
[----:B------:R-:W1:Y:S07]  /*6d50*/  LDSM.16.M88.4 R164, [R194+0x4000] ;  /* 0x00400000c2a4783b */ /* 0x000e6e0000000200 */
[C---:B--2---:R-:W-:Y:S08]  /*6d60*/  HMMA.16816.F32.BF16 R12, R156.reuse, R136, R12 ;  /* 0x000000889c0c723c */ /* 0x044ff0000004180c */
[C---:B------:R-:W-:Y:S01]  /*6d70*/  HMMA.16816.F32.BF16 R16, R156.reuse, R138, R16 ;  /* 0x0000008a9c10723c */ /* 0x040fe20000041810 */
[----:B------:R-:W2:Y:S07]  /*6d80*/  LDSM.16.M88.4 R136, [R190+0x2800] ;  /* 0x00280000be88783b */ /* 0x000eae0000000200 */
[C---:B----4-:R-:W-:Y:S08]  /*6d90*/  HMMA.16816.F32.BF16 R20, R156.reuse, R144, R20 ;  /* 0x000000909c14723c */ /* 0x050ff00000041814 */
[C---:B------:R-:W-:Y:S01]  /*6da0*/  HMMA.16816.F32.BF16 R24, R156.reuse, R146, R24 ;  /* 0x000000929c18723c */ /* 0x040fe20000041818 */
[----:B------:R-:W4:Y:S07]  /*6db0*/  LDSM.16.M88.4 R144, [R190+0x3000] ;  /* 0x00300000be90783b */ /* 0x000f2e0000000200 */
[C---:B-----5:R-:W-:Y:S08]  /*6dc0*/  HMMA.16816.F32.BF16 R28, R156.reuse, R160, R28 ;  /* 0x000000a09c1c723c */ /* 0x060ff0000004181c */
[----:B------:R-:W-:Y:S01]  /*6dd0*/  HMMA.16816.F32.BF16 R32, R156, R162, R32 ;  /* 0x000000a29c20723c */ /* 0x000fe20000041820 */
[----:B------:R-:W5:Y:S07]  /*6de0*/  LDSM.16.M88.4 R156, [R190+0x3800] ;  /* 0x00380000be9c783b */ /* 0x000f6e0000000200 */
[C---:B------:R-:W-:Y:S01]  /*6df0*/  HMMA.16816.F32.BF16 R4, R168.reuse, R176, R4 ;  /* 0x000000b0a804723c */ /* 0x040fe20000041804 */
[----:B------:R-:W-:Y:S07]  /*6e00*/  LDSM.16.M88.4 R160, [R193+0x4000] ;  /* 0x00400000c1a0783b */ /* 0x000fee0000000200 */
[C---:B------:R-:W-:Y:S01]  /*6e10*/  HMMA.16816.F32.BF16 R8, R168.reuse, R178, R8 ;  /* 0x000000b2a808723c */ /* 0x040fe20000041808 */
[----:B------:R-:W1:Y:S07]  /*6e20*/  LDSM.16.M88.4 R176, [R187+0x2000] ;  /* 0x00200000bbb0783b */ /* 0x000e6e0000000200 */
[C---:B---3--:R-:W-:Y:S08]  /*6e30*/  HMMA.16816.F32.BF16 R12, R168.reuse, R140, R12 ;  /* 0x0000008ca80c723c */ /* 0x048ff0000004180c */
[C---:B------:R-:W-:Y:S01]  /*6e40*/  HMMA.16816.F32.BF16 R16, R168.reuse, R142, R16 ;  /* 0x0000008ea810723c */ /* 0x040fe20000041810 */
[----:B------:R-:W3:Y:S07]  /*6e50*/  LDSM.16.M88.4 R140, [R187+0x2800] ;  /* 0x00280000bb8c783b */ /* 0x000eee0000000200 */
[C---:B------:R-:W-:Y:S08]  /*6e60*/  HMMA.16816.F32.BF16 R20, R168.reuse, R148, R20 ;  /* 0x00000094a814723c */ /* 0x040ff00000041814 */
[C---:B------:R-:W-:Y:S01]  /*6e70*/  HMMA.16816.F32.BF16 R24, R168.reuse, R150, R24 ;  /* 0x00000096a818723c */ /* 0x040fe20000041818 */
[----:B------:R-:W3:Y:S07]  /*6e80*/  LDSM.16.M88.4 R148, [R187+0x3000] ;  /* 0x00300000bb94783b */ /* 0x000eee0000000200 */
[C---:B------:R-:W-:Y:S08]  /*6e90*/  HMMA.16816.F32.BF16 R28, R168.reuse, R152, R28 ;  /* 0x00000098a81c723c */ /* 0x040ff0000004181c */
        /* <DEDUP_REMOVED lines=46> */
[C---:B------:R-:W-:Y:S08]  /*7180*/  HMMA.16816.F32.BF16 R16, R164.reuse, R142, R16 ;  /* 0x0000008ea410723c */ /* 0x040ff00000041810 */
[C---:B------:R-:W-:Y:S08]  /*7190*/  HMMA.16816.F32.BF16 R20, R164.reuse, R148, R20 ;  /* 0x00000094a414723c */ /* 0x040ff00000041814 */
[C---:B------:R-:W-:Y:S08]  /*71a0*/  HMMA.16816.F32.BF16 R24, R164.reuse, R150, R24 ;  /* 0x00000096a418723c */ /* 0x040ff00000041818 */
[C---:B------:R-:W-:Y:S08]  /*71b0*/  HMMA.16816.F32.BF16 R28, R164.reuse, R152, R28 ;  /* 0x00000098a41c723c */ /* 0x040ff0000004181c */
[----:B------:R-:W-:Y:S08]  /*71c0*/  HMMA.16816.F32.BF16 R32, R164, R154, R32 ;  /* 0x0000009aa420723c */ /* 0x000ff00000041820 */
[C---:B-1----:R-:W-:Y:S08]  /*71d0*/  HMMA.16816.F32.BF16 R4, R160.reuse, R172, R4 ;  /* 0x000000aca004723c */ /* 0x042ff00000041804 */
[C---:B------:R-:W-:Y:S08]  /*71e0*/  HMMA.16816.F32.BF16 R8, R160.reuse, R174, R8 ;  /* 0x000000aea008723c */ /* 0x040ff00000041808 */
[C---:B--2---:R-:W-:Y:S08]  /*71f0*/  HMMA.16816.F32.BF16 R12, R160.reuse, R136, R12 ;  /* 0x00000088a00c723c */ /* 0x044ff0000004180c */
[C---:B------:R-:W-:Y:S01]  /*7200*/  HMMA.16816.F32.BF16 R16, R160.reuse, R138, R16 ;  /* 0x0000008aa010723c */ /* 0x040fe20000041810 */
[----:B------:R-:W1:Y:S07]  /*7210*/  LDSM.16.M88.4 R136, [R187+0x4800] ;  /* 0x00480000bb88783b */ /* 0x000e6e0000000200 */
[C---:B----4-:R-:W-:Y:S08]  /*7220*/  HMMA.16816.F32.BF16 R20, R160.reuse, R144, R20 ;  /* 0x00000090a014723c */ /* 0x050ff00000041814 */
[C---:B------:R-:W-:Y:S08]  /*7230*/  HMMA.16816.F32.BF16 R24, R160.reuse, R146, R24 ;  /* 0x00000092a018723c */ /* 0x040ff00000041818 */
[C---:B-----5:R-:W-:Y:S08]  /*7240*/  HMMA.16816.F32.BF16 R28, R160.reuse, R156, R28 ;  /* 0x0000009ca01c723c */ /* 0x060ff0000004181c */
[----:B------:R-:W-:Y:S08]  /*7250*/  HMMA.16816.F32.BF16 R32, R160, R158, R32 ;  /* 0x0000009ea020723c */ /* 0x000ff00000041820 */
[C---:B------:R-:W-:Y:S08]  /*7260*/  HMMA.16816.F32.BF16 R4, R168.reuse, R176, R4 ;  /* 0x000000b0a804723c */ /* 0x040ff00000041804 */
[C---:B------:R-:W-:Y:S08]  /*7270*/  HMMA.16816.F32.BF16 R8, R168.reuse, R178, R8 ;  /* 0x000000b2a808723c */ /* 0x040ff00000041808 */
[C---:B-1----:R-:W-:Y:S08]  /*7280*/  HMMA.16816.F32.BF16 R12, R168.reuse, R136, R12 ;  /* 0x00000088a80c723c */ /* 0x042ff0000004180c */
[----:B------:R-:W-:Y:S01]  /*7290*/  FMUL.FTZ R0, R4, c[0x0][0x320] ;  /* 0x0000c80004007a20 */ /* 0x000fe20000410000 */
[C---:B------:R-:W-:Y:S03]  /*72a0*/  HMMA.16816.F32.BF16 R16, R168.reuse, R138, R16 ;  /* 0x0000008aa810723c */ /* 0x040fe60000041810 */
[----:B------:R1:W2:Y:S04]  /*72b0*/  MUFU.TANH R149, R0 ;  /* 0x0000000000957308 */ /* 0x0002a80000002400 */
[----:B------:R-:W-:Y:S06]  /*72c0*/  FMUL.FTZ R2, R8, c[0x0][0x320] ;  /* 0x0000c80008027a20 */ /* 0x000fec0000410000 */
[----:B------:R-:W3:Y:S01]  /*72d0*/  MUFU.TANH R143, R2 ;  /* 0x00000002008f7308 */ /* 0x000ee20000002400 */
[----:B-1----:R-:W-:Y:S09]  /*72e0*/  FMUL.FTZ R0, R5, c[0x0][0x320] ;  /* 0x0000c80005007a20 */ /* 0x002ff20000410000 */
[----:B------:R1:W4:Y:S02]  /*72f0*/  MUFU.TANH R147, R0 ;  /* 0x0000000000937308 */ /* 0x0003240000002400 */
[----:B-1----:R-:W-:Y:S08]  /*7300*/  FMUL.FTZ R0, R6, c[0x0][0x320] ;  /* 0x0000c80006007a20 */ /* 0x002ff00000410000 */
[----:B------:R1:W1:Y:S02]  /*7310*/  MUFU.TANH R153, R0 ;  /* 0x0000000000997308 */ /* 0x0002640000002400 */
[----:B-1----:R-:W-:Y:S02]  /*7320*/  FMUL.FTZ R0, R7, c[0x0][0x320] ;  /* 0x0000c80007007a20 */ /* 0x002fe40000410000 */
[----:B------:R-:W1:Y:S06]  /*7330*/  LDSM.16.M88.4 R4, [R187+0x5000] ;  /* 0x00500000bb04783b */ /* 0x000e6c0000000200 */
[----:B------:R5:W1:Y:S02]  /*7340*/  MUFU.TANH R152, R0 ;  /* 0x0000000000987308 */ /* 0x000a640000002400 */
[----:B-----5:R-:W-:Y:S08]  /*7350*/  FMUL.FTZ R0, R9, c[0x0][0x320] ;  /* 0x0000c80009007a20 */ /* 0x020ff00000410000 */
[----:B------:R5:W2:Y:S01]  /*7360*/  MUFU.TANH R142, R0 ;  /* 0x00000000008e7308 */ /* 0x000aa20000002400 */
[C---:B-1----:R-:W-:Y:S08]  /*7370*/  HMMA.16816.F32.BF16 R20, R168.reuse, R4, R20 ;  /* 0x00000004a814723c */ /* 0x042ff00000041814 */
[C---:B------:R-:W-:Y:S04]  /*7380*/  HMMA.16816.F32.BF16 R24, R168.reuse, R6, R24 ;  /* 0x00000006a818723c */ /* 0x040fe80000041818 */
[----:B-----5:R-:W-:Y:S04]  /*7390*/  FMUL.FTZ R0, R10, c[0x0][0x320] ;  /* 0x0000c8000a007a20 */ /* 0x020fe80000410000 */
[----:B------:R1:W1:Y:S08]  /*73a0*/  MUFU.TANH R151, R0 ;  /* 0x0000000000977308 */ /* 0x0002700000002400 */
[----:B------:R-:W-:Y:S02]  /*73b0*/  FMUL.FTZ R6, R22, c[0x0][0x320] ;  /* 0x0000c80016067a20 */ /* 0x000fe40000410000 */
[----:B------:R-:W-:Y:S02]  /*73c0*/  FMUL.FTZ R2, R20, c[0x0][0x320] ;  /* 0x0000c80014027a20 */ /* 0x000fe40000410000 */
[----:B------:R5:W2:Y:S01]  /*73d0*/  MUFU.TANH R139, R6 ;  /* 0x00000006008b7308 */ /* 0x000aa20000002400 */
[----:B------:R-:W-:Y:S03]  /*73e0*/  FMUL.FTZ R3, R21, c[0x0][0x320] ;  /* 0x0000c80015037a20 */ /* 0x000fe60000410000 */
[----:B------:R-:W-:Y:S06]  /*73f0*/  FMUL.FTZ R7, R24, c[0x0][0x320] ;  /* 0x0000c80018077a20 */ /* 0x000fec0000410000 */
[----:B------:R-:W2:Y:S01]  /*7400*/  MUFU.TANH R103, R2 ;  /* 0x0000000200677308 */ /* 0x000ea20000002400 */
[----:B-1----:R-:W-:Y:S02]  /*7410*/  FMUL.FTZ R0, R11, c[0x0][0x320] ;  /* 0x0000c8000b007a20 */ /* 0x002fe40000410000 */
[----:B------:R-:W1:Y:S01]  /*7420*/  LDSM.16.M88.4 R8, [R187+0x5800] ;  /* 0x00580000bb08783b */ /* 0x000e620000000200 */
[----:B------:R-:W-:Y:S06]  /*7430*/  DEPBAR.LE SB0, 0x0 ;  /* 0x000080000000791a */ /* 0x000fec0000000000 */
[----:B------:R2:W1:Y:S01]  /*7440*/  MUFU.TANH R150, R0 ;  /* 0x0000000000967308 */ /* 0x0004620000002400 */
[----:B------:R-:W-:Y:S01]  /*7450*/  BAR.SYNC.DEFER_BLOCKING 0x0 ;  /* 0x0000000000007b1d */ /* 0x000fe20000010000 */
[----:B-----5:R-:W-:Y:S08]  /*7460*/  FMUL.FTZ R6, R23, c[0x0][0x320] ;  /* 0x0000c80017067a20 */ /* 0x020ff00000410000 */
[----:B------:R5:W1:Y:S10]  /*7470*/  MUFU.TANH R100, R3 ;  /* 0x0000000300647308 */ /* 0x000a740000002400 */
[----:B------:R-:W3:Y:S01]  /*7480*/  MUFU.TANH R138, R6 ;  /* 0x00000006008a7308 */ /* 0x000ee20000002400 */
[----:B--2---:R-:W-:Y:S09]  /*7490*/  FMUL.FTZ R0, R12, c[0x0][0x320] ;  /* 0x0000c8000c007a20 */ /* 0x004ff20000410000 */
[----:B------:R2:W2:Y:S01]  /*74a0*/  MUFU.TANH R140, R0 ;  /* 0x00000000008c7308 */ /* 0x0004a20000002400 */
[----:B-----5:R-:W-:Y:S01]  /*74b0*/  @P6 MOV R3, c[0x0][0x1e0] ;  /* 0x0000780000036a02 */ /* 0x020fe20000000f00 */
[C---:B-1----:R-:W-:Y:S08]  /*74c0*/  HMMA.16816.F32.BF16 R28, R168.reuse, R8, R28 ;  /* 0x00000008a81c723c */ /* 0x042ff0000004181c */
[----:B------:R-:W1:Y:S01]  /*74d0*/  MUFU.TANH R23, R7 ;  /* 0x0000000700177308 */ /* 0x000e620000002400 */
[----:B------:R-:W-:Y:S01]  /*74e0*/  FMUL.FTZ R9, R26, c[0x0][0x320] ;  /* 0x0000c8001a097a20 */ /* 0x000fe20000410000 */
[----:B------:R-:W-:Y:S08]  /*74f0*/  HMMA.16816.F32.BF16 R32, R168, R10, R32 ;  /* 0x0000000aa820723c */ /* 0x000ff00000041820 */
[----:B------:R5:W1:Y:S01]  /*7500*/  MUFU.TANH R26, R9 ;  /* 0x00000009001a7308 */ /* 0x000a620000002400 */
[----:B--2---:R-:W-:Y:S09]  /*7510*/  FMUL.FTZ R0, R13, c[0x0][0x320] ;  /* 0x0000c8000d007a20 */ /* 0x004ff20000410000 */
[----:B------:R2:W1:Y:S01]  /*7520*/  MUFU.TANH R141, R0 ;  /* 0x00000000008d7308 */ /* 0x0004620000002400 */
[----:B-----5:R-:W-:Y:S09]  /*7530*/  FMUL.FTZ R9, R27, c[0x0][0x320] ;  /* 0x0000c8001b097a20 */ /* 0x020ff20000410000 */
[----:B------:R5:W1:Y:S01]  /*7540*/  MUFU.TANH R27, R9 ;  /* 0x00000009001b7308 */ /* 0x000a620000002400 */
[----:B--2---:R-:W-:Y:S09]  /*7550*/  FMUL.FTZ R0, R14, c[0x0][0x320] ;  /* 0x0000c8000e007a20 */ /* 0x004ff20000410000 */
[----:B------:R2:W1:Y:S01]  /*7560*/  MUFU.TANH R146, R0 ;  /* 0x0000000000927308 */ /* 0x0004620000002400 */
[----:B-----5:R-:W-:Y:S09]  /*7570*/  FMUL.FTZ R9, R28, c[0x0][0x320] ;  /* 0x0000c8001c097a20 */ /* 0x020ff20000410000 */
[----:B------:R-:W1:Y:S01]  /*7580*/  MUFU.TANH R21, R9 ;  /* 0x0000000900157308 */ /* 0x000e620000002400 */
[----:B--2---:R-:W-:Y:S09]  /*7590*/  FMUL.FTZ R0, R15, c[0x0][0x320] ;  /* 0x0000c8000f007a20 */ /* 0x004ff20000410000 */
[----:B------:R2:W1:Y:S02]  /*75a0*/  MUFU.TANH R148, R0 ;  /* 0x0000000000947308 */ /* 0x0004640000002400 */
[----:B--2---:R-:W-:Y:S08]  /*75b0*/  FMUL.FTZ R0, R16, c[0x0][0x320] ;  /* 0x0000c80010007a20 */ /* 0x004ff00000410000 */
[----:B------:R2:W1:Y:S02]  /*75c0*/  MUFU.TANH R137, R0 ;  /* 0x0000000000897308 */ /* 0x0004640000002400 */
[----:B--2---:R-:W-:Y:S08]  /*75d0*/  FMUL.FTZ R0, R17, c[0x0][0x320] ;  /* 0x0000c80011007a20 */ /* 0x004ff00000410000 */
[----:B------:R2:W1:Y:S02]  /*75e0*/  MUFU.TANH R136, R0 ;  /* 0x0000000000887308 */ /* 0x0004640000002400 */
[----:B--2---:R-:W-:Y:S08]  /*75f0*/  FMUL.FTZ R0, R18, c[0x0][0x320] ;  /* 0x0000c80012007a20 */ /* 0x004ff00000410000 */
[----:B------:R2:W1:Y:S02]  /*7600*/  MUFU.TANH R145, R0 ;  /* 0x0000000000917308 */ /* 0x0004640000002400 */
[----:B--2---:R-:W-:Y:S08]  /*7610*/  FMUL.FTZ R0, R19, c[0x0][0x320] ;  /* 0x0000c80013007a20 */ /* 0x004ff00000410000 */
[----:B------:R2:W1:Y:S02]  /*7620*/  MUFU.TANH R144, R0 ;  /* 0x0000000000907308 */ /* 0x0004640000002400 */
[----:B--2---:R-:W-:Y:S04]  /*7630*/  @P6 IADD3 R0, R180, -0x1, RZ ;  /* 0xffffffffb4006810 */ /* 0x004fe80007ffe0ff */
[----:B------:R-:W-:Y:S01]  /*7640*/  @P6 SHF.R.S32.HI R2, RZ, 0x1f, R0 ;  /* 0x0000001fff026819 */ /* 0x000fe20000011400 */
[----:B------:R-:W-:Y:S04]  /*7650*/  @P6 IMAD.WIDE.U32 R4, R0, c[0x0][0x1e0], RZ ;  /* 0x0000780000046a25 */ /* 0x000fe800078e00ff */
[----:B------:R-:W-:Y:S04]  /*7660*/  @P6 IMAD R2, R2, c[0x0][0x1e0], RZ ;  /* 0x0000780002026a24 */ /* 0x000fe800078e02ff */
[----:B------:R-:W-:Y:S04]  /*7670*/  @P6 IMAD R2, R0, c[0x0][0x1e4], R2 ;  /* 0x0000790000026a24 */ /* 0x000fe800078e0202 */
[----:B------:R-:W-:Y:S02]  /*7680*/  @P6 IMAD.IADD R0, R5, 0x1, R2 ;  /* 0x0000000105006824 */ /* 0x000fe400078e0202 */
[C---:B------:R-:W-:Y:S02]  /*7690*/  @P6 IMAD.SHL.U32 R2, R4.reuse, 0x40, RZ ;  /* 0x0000004004026824 */ /* 0x040fe400078e00ff */
[----:B------:R-:W-:Y:S01]  /*76a0*/  @P6 IMAD.MOV.U32 R5, RZ, RZ, c[0x0][0x1e4] ;  /* 0x00007900ff056624 */ /* 0x000fe200078e00ff */
[----:B------:R-:W-:Y:S02]  /*76b0*/  @P6 SHF.L.U64.HI R0, R4, 0x6, R0 ;  /* 0x0000000604006819 */ /* 0x000fe40000010200 */
[C---:B------:R-:W-:Y:S04]  /*76c0*/  @P6 LEA R4, P0, R3.reuse, R2, 0x5 ;  /* 0x0000000203046211 */ /* 0x040fe800078028ff */
[----:B------:R-:W-:Y:S02]  /*76d0*/  @P6 LEA.HI.X R3, R3, R0, R5, 0x5, P0 ;  /* 0x0000000003036211 */ /* 0x000fe400000f2c05 */
[----:B------:R-:W-:Y:S04]  /*76e0*/  @P6 IADD3 R5, P0, R2, R212, RZ ;  /* 0x000000d402056210 */ /* 0x000fe80007f1e0ff */
[----:B------:R-:W-:Y:S02]  /*76f0*/  @P6 IADD3.X R6, R0, R216, RZ, P0, !PT ;  /* 0x000000d800066210 */ /* 0x000fe400007fe4ff */
[C---:B------:R-:W-:Y:S04]  /*7700*/  @P6 LEA R16, P0, R5.reuse, c[0x0][0x1c8], 0x1 ;  /* 0x0000720005106a11 */ /* 0x040fe800078008ff */
[----:B------:R-:W-:Y:S01]  /*7710*/  @P6 LEA.HI.X R17, R5, c[0x0][0x1cc], R6, 0x1, P0 ;  /* 0x0000730005116a11 */ /* 0x000fe200000f0c06 */
[----:B------:R-:W-:Y:S01]  /*7720*/  FMUL.FTZ R5, R25, c[0x0][0x320] ;  /* 0x0000c80019057a20 */ /* 0x000fe20000410000 */
[----:B------:R-:W-:Y:S03]  /*7730*/  @P6 IADD3 R6, P0, R212, 0x40, RZ ;  /* 0x00000040d4066810 */ /* 0x000fe60007f1e0ff */
[----:B------:R2:W1:Y:S01]  /*7740*/  MUFU.TANH R22, R5 ;  /* 0x0000000500167308 */ /* 0x0004620000002400 */
[----:B------:R-:W-:Y:S01]  /*7750*/  @!PT LDS RZ, [RZ] ;  /* 0x00000000fffff984 */ /* 0x000fe20000000800 */
[----:B------:R-:W-:Y:S01]  /*7760*/  @!PT LDS RZ, [RZ] ;  /* 0x00000000fffff984 */ /* 0x000fe20000000800 */
[----:B------:R-:W-:Y:S01]  /*7770*/  @!PT LDS RZ, [RZ] ;  /* 0x00000000fffff984 */ /* 0x000fe20000000800 */
[----:B------:R1:W-:Y:S01]  /*7780*/  @P6 LDGSTS.E.BYPASS.LTC128B.128 [R209+0x6100], [R16.64], !P5 ;  /* 0x0610000010d16fae */ /* 0x0003e2000e901d46 */
[----:B------:R-:W-:Y:S01]  /*7790*/  @P6 IMAD.X R8, RZ, RZ, R216, P0 ;  /* 0x000000ffff086224 */ /* 0x000fe200000e06d8 */
[-C--:B--2---:R-:W-:Y:S05]  /*77a0*/  @P6 IADD3 R5, P0, R2, R6.reuse, RZ ;  /* 0x0000000602056210 */ /* 0x084fea0007f1e0ff */
[----:B------:R-:W-:Y:S01]  /*77b0*/  @P6 IMAD.X R7, R0, 0x1, R8, P0 ;  /* 0x0000000100076824 */ /* 0x000fe200000e0608 */
[C---:B------:R-:W-:Y:S04]  /*77c0*/  @P6 LEA R14, P0, R5.reuse, c[0x0][0x1c8], 0x1 ;  /* 0x00007200050e6a11 */ /* 0x040fe800078008ff */
[----:B------:R-:W-:Y:S02]  /*77d0*/  @P6 LEA.HI.X R15, R5, c[0x0][0x1cc], R7, 0x1, P0 ;  /* 0x00007300050f6a11 */ /* 0x000fe400000f0c07 */
[----:B------:R-:W-:Y:S03]  /*77e0*/  @P6 IADD3 R7, P0, R212, 0x80, RZ ;  /* 0x00000080d4076810 */ /* 0x000fe60007f1e0ff */
[----:B------:R2:W-:Y:S02]  /*77f0*/  @P6 LDGSTS.E.BYPASS.LTC128B.128 [R209+0x8100], [R14.64], !P4 ;  /* 0x081000000ed16fae */ /* 0x0005e4000e101d46 */
[----:B------:R-:W-:Y:S01]  /*7800*/  @P6 IMAD.X R5, RZ, RZ, R216, P0 ;  /* 0x000000ffff056224 */ /* 0x000fe200000e06d8 */
[----:B------:R-:W-:Y:S04]  /*7810*/  @P6 IADD3 R2, P0, R2, R7, RZ ;  /* 0x0000000702026210 */ /* 0x000fe80007f1e0ff */
[----:B------:R-:W-:Y:S02]  /*7820*/  @P6 IADD3.X R0, R0, R5, RZ, P0, !PT ;  /* 0x0000000500006210 */ /* 0x000fe400007fe4ff */
[C---:B------:R-:W-:Y:S04]  /*7830*/  @P6 LEA R12, P0, R2.reuse, c[0x0][0x1c8], 0x1 ;  /* 0x00007200020c6a11 */ /* 0x040fe800078008ff */
[----:B------:R-:W-:Y:S01]  /*7840*/  @P6 LEA.HI.X R13, R2, c[0x0][0x1cc], R0, 0x1, P0 ;  /* 0x00007300020d6a11 */ /* 0x000fe200000f0c00 */
[----:B------:R-:W-:Y:S01]  /*7850*/  FMUL.FTZ R0, R29, c[0x0][0x320] ;  /* 0x0000c8001d007a20 */ /* 0x000fe20000410000 */
[C---:B------:R-:W-:Y:S03]  /*7860*/  @P6 IADD3 R6, P0, R4.reuse, R6, RZ ;  /* 0x0000000604066210 */ /* 0x040fe60007f1e0ff */
[----:B------:R5:W1:Y:S01]  /*7870*/  MUFU.TANH R20, R0 ;  /* 0x0000000000147308 */ /* 0x000a620000002400 */
[----:B------:R1:W-:Y:S01]  /*7880*/  @P6 LDGSTS.E.BYPASS.LTC128B.128 [R209+0xa100], [R12.64], !P3 ;  /* 0x0a1000000cd16fae */ /* 0x0003e2000d901d46 */
[C---:B------:R-:W-:Y:S01]  /*7890*/  @P6 IMAD.X R9, R3.reuse, 0x1, R8, P0 ;  /* 0x0000000103096824 */ /* 0x040fe200000e0608 */
[----:B------:R-:W-:Y:S05]  /*78a0*/  @P6 IADD3 R7, P0, R4, R7, RZ ;  /* 0x0000000704076210 */ /* 0x000fea0007f1e0ff */
[----:B------:R-:W-:Y:S02]  /*78b0*/  @P6 IMAD.X R10, R3, 0x1, R5, P0 ;  /* 0x00000001030a6824 */ /* 0x000fe400000e0605 */
[----:B------:R-:W-:Y:S02]  /*78c0*/  IMAD.IADD R5, R240, 0x1, R231 ;  /* 0x00000001f0057824 */ /* 0x000fe400078e02e7 */
[----:B-----5:R-:W-:Y:S04]  /*78d0*/  FMUL.FTZ R0, R30, c[0x0][0x320] ;  /* 0x0000c8001e007a20 */ /* 0x020fe80000410000 */
[----:B------:R5:W1:Y:S02]  /*78e0*/  MUFU.TANH R25, R0 ;  /* 0x0000000000197308 */ /* 0x000a640000002400 */
[----:B-----5:R-:W-:Y:S01]  /*78f0*/  @P6 IADD3 R0, P0, R4, R212, RZ ;  /* 0x000000d404006210 */ /* 0x020fe20007f1e0ff */
[----:B------:R-:W-:Y:S03]  /*7900*/  FMUL.FTZ R4, R31, c[0x0][0x320] ;  /* 0x0000c8001f047a20 */ /* 0x000fe60000410000 */
[----:B------:R-:W-:Y:S04]  /*7910*/  @P6 IADD3.X R3, R3, R216, RZ, P0, !PT ;  /* 0x000000d803036210 */ /* 0x000fe800007fe4ff */
[----:B------:R5:W1:Y:S01]  /*7920*/  MUFU.TANH R24, R4 ;  /* 0x0000000400187308 */ /* 0x000a620000002400 */
[C---:B------:R-:W-:Y:S04]  /*7930*/  @P6 LEA R2, P0, R0.reuse, c[0x0][0x1c8], 0x1 ;  /* 0x0000720000026a11 */ /* 0x040fe800078008ff */
[----:B------:R-:W-:Y:S01]  /*7940*/  @P6 LEA.HI.X R3, R0, c[0x0][0x1cc], R3, 0x1, P0 ;  /* 0x0000730000036a11 */ /* 0x000fe200000f0c03 */
[----:B------:R-:W-:Y:S01]  /*7950*/  FMUL.FTZ R0, R32, c[0x0][0x320] ;  /* 0x0000c80020007a20 */ /* 0x000fe20000410000 */
[C---:B------:R-:W-:Y:S03]  /*7960*/  @P6 LEA R8, P0, R6.reuse, c[0x0][0x1c8], 0x1 ;  /* 0x0000720006086a11 */ /* 0x040fe600078008ff */
[----:B------:R1:W1:Y:S01]  /*7970*/  MUFU.TANH R19, R0 ;  /* 0x0000000000137308 */ /* 0x0002620000002400 */
[----:B------:R2:W-:Y:S01]  /*7980*/  @P6 LDGSTS.E.BYPASS.LTC128B.128 [R209+0x7100], [R2.64], !P5 ;  /* 0x0710000002d16fae */ /* 0x0005e2000e901d46 */
[----:B------:R-:W-:Y:S02]  /*7990*/  @P6 LEA.HI.X R9, R6, c[0x0][0x1cc], R9, 0x1, P0 ;  /* 0x0000730006096a11 */ /* 0x000fe400000f0c09 */
[C---:B------:R-:W-:Y:S04]  /*79a0*/  @P6 LEA R6, P0, R7.reuse, c[0x0][0x1c8], 0x1 ;  /* 0x0000720007066a11 */ /* 0x040fe800078008ff */
[----:B------:R3:W-:Y:S01]  /*79b0*/  @P6 LDGSTS.E.BYPASS.LTC128B.128 [R209+0x9100], [R8.64], !P4 ;  /* 0x0910000008d16fae */ /* 0x0007e2000e101d46 */
[----:B------:R-:W-:Y:S01]  /*79c0*/  @P6 LEA.HI.X R7, R7, c[0x0][0x1cc], R10, 0x1, P0 ;  /* 0x0000730007076a11 */ /* 0x000fe200000f0c0a */
[----:B-----5:R-:W-:Y:S05]  /*79d0*/  FMUL.FTZ R4, R33, c[0x0][0x320] ;  /* 0x0000c80021047a20 */ /* 0x020fea0000410000 */
[----:B------:R5:W-:Y:S01]  /*79e0*/  @P6 LDGSTS.E.BYPASS.LTC128B.128 [R209+0xb100], [R6.64], !P3 ;  /* 0x0b10000006d16fae */ /* 0x000be2000d901d46 */
[----:B------:R3:W3:Y:S06]  /*79f0*/  MUFU.TANH R18, R4 ;  /* 0x0000000400127308 */ /* 0x0006ec0000002400 */
[----:B------:R-:W0:Y:S01]  /*7a00*/  LDGDEPBAR ;  /* 0x00000000000079af */ /* 0x000e220000000000 */
[----:B-1----:R-:W-:Y:S05]  /*7a10*/  @P2 IMAD.HI.U32 R0, R5, c[0x0][0x2c8], RZ ;  /* 0x0000b20005002a27 */ /* 0x002fea00078e00ff */
[----:B------:R-:W-:Y:S01]  /*7a20*/  @P2 SHF.R.U32.HI R5, RZ, c[0x0][0x2cc], R0 ;  /* 0x0000b300ff052a19 */ /* 0x000fe20000011600 */
[----:B------:R-:W-:Y:S04]  /*7a30*/  FMUL.FTZ R0, R34, c[0x0][0x320] ;  /* 0x0000c80022007a20 */ /* 0x000fe80000410000 */
[----:B--2---:R1:W2:Y:S01]  /*7a40*/  MUFU.TANH R15, R0 ;  /* 0x00000000000f7308 */ /* 0x0042a20000002400 */
[----:B------:R-:W2:Y:S01]  /*7a50*/  SHFL.IDX PT, R3, R5, RZ, 0x1c1f ;  /* 0x001c1fff05037589 */ /* 0x000ea200000e0000 */
[----:B---3--:R-:W-:Y:S02]  /*7a60*/  IMAD.SHL.U32 R4, R180, 0x40, RZ ;  /* 0x00000040b4047824 */ /* 0x008fe400078e00ff */
[----:B-1----:R-:W-:Y:S06]  /*7a70*/  FMUL.FTZ R0, R35, c[0x0][0x320] ;  /* 0x0000c80023007a20 */ /* 0x002fec0000410000 */
[----:B------:R1:W3:Y:S02]  /*7a80*/  MUFU.TANH R14, R0 ;  /* 0x00000000000e7308 */ /* 0x0002e40000002400 */
[----:B-1----:R-:W-:Y:S04]  /*7a90*/  IADD3 R0, -R227, 0x1, -R4 ;  /* 0x00000001e3007810 */ /* 0x002fe80007ffe904 */
[----:B------:R-:W-:Y:S04]  /*7aa0*/  IADD3 R0, -R229, R0, R228 ;  /* 0x00000000e5007210 */ /* 0x000fe80007ffe1e4 */
[C---:B-----5:R-:W-:Y:S02]  /*7ab0*/  IADD3 R6, R0.reuse, UR4, RZ ;  /* 0x0000000400067c10 */ /* 0x060fe4000fffe0ff */
[----:B------:R-:W-:Y:S03]  /*7ac0*/  IADD3 R7, R0, c[0x0][0x328], RZ ;  /* 0x0000ca0000077a10 */ /* 0x000fe60007ffe0ff */
[----:B--2---:R-:W-:Y:S01]  /*7ad0*/  IMAD.IADD R0, R6, 0x1, R3 ;  /* 0x0000000106007824 */ /* 0x004fe200078e0203 */
[----:B------:R-:W-:Y:S01]  /*7ae0*/  IADD3 R2, R7, R3, RZ ;  /* 0x0000000307027210 */ /* 0x000fe20007ffe0ff */
[----:B------:R-:W-:-:S05]  /*7af0*/  @!P1 BRA `(.L_x_447) ;  /* 0x0000018000009947 */ /* 0x000fca0003800000 */
[----:B---34-:R-:W-:Y:S01]  /*7b00*/  IADD3 R3, -R229, R228, R3 ;  /* 0x000000e4e5037210 */ /* 0x018fe20007ffe103 */
[----:B------:R-:W-:Y:S03]  /*7b10*/  BSSY B0, `(.L_x_448) ;  /* 0x0000011000007945 */ /* 0x000fe60003800000 */
        /* <DEDUP_REMOVED lines=11> */
.L_x_449:
[----:B------:R-:W-:Y:S04]  /*7bd0*/  MOV R8, c[0x0][0x32c] ;  /* 0x0000cb0000087a02 */ /* 0x000fe80000000f00 */
[----:B------:R-:W-:Y:S11]  /*7be0*/  ISETP.NE.AND P0, PT, R8, 0x1, PT ;  /* 0x000000010800780c */ /* 0x000ff60003f05270 */
[----:B------:R-:W-:Y:S02]  /*7bf0*/  @!UPT UIADD3 URZ, URZ, URZ, URZ ;  /* 0x0000003f3f3ff290 */ /* 0x000fe4000fffe03f */
[----:B------:R-:W-:Y:S05]  /*7c00*/  @P0 IMAD.HI.U32 R8, R3, c[0x0][0x330], RZ ;  /* 0x0000cc0003080a27 */ /* 0x000fea00078e00ff */
[----:B------:R-:W-:Y:S02]  /*7c10*/  @P0 SHF.R.U32.HI R3, RZ, c[0x0][0x334], R8 ;  /* 0x0000cd00ff030a19 */ /* 0x000fe40000011608 */
.L_x_450:
[----:B------:R-:W-:Y:S05]  /*7c20*/  BSYNC B0 ;  /* 0x0000000000007941 */ /* 0x000fea0003800000 */
.L_x_448:
[----:B------:R-:W-:Y:S04]  /*7c30*/  IMAD R3, R3, c[0x0][0x32c], -R4 ;  /* 0x0000cb0003037a24 */ /* 0x000fe800078e0a04 */
[----:B------:R-:W-:Y:S05]  /*7c40*/  IMAD.IADD R3, R3, 0x1, -R227 ;  /* 0x0000000103037824 */ /* 0x000fea00078e0ae3 */
[----:B------:R-:W-:Y:S02]  /*7c50*/  IADD3 R8, R3, c[0x0][0x32c], RZ ;  /* 0x0000cb0003087a10 */ /* 0x000fe40007ffe0ff */
[----:B------:R-:W-:Y:S02]  /*7c60*/  IMNMX R0, R0, R3, !PT ;  /* 0x0000000300007217 */ /* 0x000fe40007800200 */
[----:B------:R-:W-:Y:S02]  /*7c70*/  IMNMX R2, R2, R8, PT ;  /* 0x0000000802027217 */ /* 0x000fe40003800200 */
.L_x_447:
[----:B---34-:R-:W-:Y:S01]  /*7c80*/  ISETP.GT.AND P6, PT, R180, -0x1, PT ;  /* 0xffffffffb400780c */ /* 0x018fe20003fc4270 */
[----:B------:R-:W1:Y:S03]  /*7c90*/  SHFL.IDX PT, R3, R5, 0x1, 0x1c1f ;  /* 0x003c1f0005037f89 */ /* 0x000e6600000e0000 */
[----:B------:R-:W-:Y:S04]  /*7ca0*/  ISETP.GT.AND P0, PT, R0, RZ, P6 ;  /* 0x000000ff0000720c */ /* 0x000fe80003704270 */
[----:B------:R-:W-:Y:S04]  /*7cb0*/  ISETP.LT.OR P0, PT, R2, 0x1, P0 ;  /* 0x000000010200780c */ /* 0x000fe80000701670 */
[----:B------:R-:W-:Y:S02]  /*7cc0*/  FSEL R8, R149, -INF , !P0 ;  /* 0xff80000095087808 */ /* 0x000fe40004000000 */
[----:B------:R-:W-:Y:S04]  /*7cd0*/  ISETP.GT.AND P0, PT, R0, 0x1, P6 ;  /* 0x000000010000780c */ /* 0x000fe80003704270 */
        /* <DEDUP_REMOVED lines=41> */
[----:B------:R-:W-:Y:S01]  /*7f70*/  ISETP.GT.AND P0, PT, R0, 0x39, P6 ;  /* 0x000000390000780c */ /* 0x000fe20003704270 */
[--C-:B-1----:R-:W-:Y:S03]  /*7f80*/  IMAD.IADD R0, R6, 0x1, R3.reuse ;  /* 0x0000000106007824 */ /* 0x102fe600078e0203 */
[----:B------:R-:W-:Y:S01]  /*7f90*/  ISETP.LT.OR P0, PT, R2, 0x3a, P0 ;  /* 0x0000003a0200780c */ /* 0x000fe20000701670 */
[----:B------:R-:W-:Y:S03]  /*7fa0*/  IMAD.IADD R2, R7, 0x1, R3 ;  /* 0x0000000107027824 */ /* 0x000fe600078e0203 */
[----:B------:R-:W-:Y:S01]  /*7fb0*/  FSEL R170, R18, -INF , !P0 ;  /* 0xff80000012aa7808 */ /* 0x000fe20004000000 */
[----:B------:R-:W-:-:S05]  /*7fc0*/  @!P1 BRA `(.L_x_451) ;  /* 0x0000018000009947 */ /* 0x000fca0003800000 */
[----:B------:R-:W-:Y:S01]  /*7fd0*/  IADD3 R3, -R229, R228, R3 ;  /* 0x000000e4e5037210 */ /* 0x000fe20007ffe103 */
        /* <DEDUP_REMOVED lines=12> */
.L_x_453:
[----:B------:R-:W-:Y:S04]  /*80a0*/  MOV R5, c[0x0][0x32c] ;  /* 0x0000cb0000057a02 */ /* 0x000fe80000000f00 */
[----:B------:R-:W-:Y:S11]  /*80b0*/  ISETP.NE.AND P0, PT, R5, 0x1, PT ;  /* 0x000000010500780c */ /* 0x000ff60003f05270 */
[----:B------:R-:W-:Y:S02]  /*80c0*/  @!UPT UIADD3 URZ, URZ, URZ, URZ ;  /* 0x0000003f3f3ff290 */ /* 0x000fe4000fffe03f */
[----:B------:R-:W-:Y:S05]  /*80d0*/  @P0 IMAD.HI.U32 R5, R3, c[0x0][0x330], RZ ;  /* 0x0000cc0003050a27 */ /* 0x000fea00078e00ff */
[----:B------:R-:W-:Y:S02]  /*80e0*/  @P0 SHF.R.U32.HI R3, RZ, c[0x0][0x334], R5 ;  /* 0x0000cd00ff030a19 */ /* 0x000fe40000011605 */
.L_x_454:
[----:B------:R-:W-:Y:S05]  /*80f0*/  BSYNC B0 ;  /* 0x0000000000007941 */ /* 0x000fea0003800000 */
.L_x_452:
[----:B------:R-:W-:Y:S04]  /*8100*/  IMAD R4, R3, c[0x0][0x32c], -R4 ;  /* 0x0000cb0003047a24 */ /* 0x000fe800078e0a04 */
[----:B------:R-:W-:Y:S05]  /*8110*/  IMAD.IADD R3, R4, 0x1, -R227 ;  /* 0x0000000104037824 */ /* 0x000fea00078e0ae3 */
[----:B------:R-:W-:Y:S02]  /*8120*/  IADD3 R4, R3, c[0x0][0x32c], RZ ;  /* 0x0000cb0003047a10 */ /* 0x000fe40007ffe0ff */
[----:B------:R-:W-:Y:S02]  /*8130*/  IMNMX R0, R0, R3, !PT ;  /* 0x0000000300007217 */ /* 0x000fe40007800200 */
[----:B------:R-:W-:Y:S02]  /*8140*/  IMNMX R2, R2, R4, PT ;  /* 0x0000000402027217 */ /* 0x000fe40003800200 */
.L_x_451:
[----:B------:R-:W-:Y:S01]  /*8150*/  ISETP.GT.AND P0, PT, R0, RZ, P6 ;  /* 0x000000ff0000720c */ /* 0x000fe20003704270 */
[----:B------:R-:W-:Y:S01]  /*8160*/  LDSM.16.MT88.4 R20, [R186] ;  /* 0x00000000ba14783b */ /* 0x000fe20000004200 */
[----:B------:R-:W-:Y:S02]  /*8170*/  FMNMX.FTZ R3, R8, R101, !PT ;  /* 0x0000006508037209 */ /* 0x000fe40007810000 */
[----:B------:R-:W-:Y:S02]  /*8180*/  ISETP.LT.OR P0, PT, R2, 0x1, P0 ;  /* 0x000000010200780c */ /* 0x000fe40000701670 */
[----:B------:R-:W-:Y:S02]  /*8190*/  FMNMX.FTZ R3, R10, R3, !PT ;  /* 0x000000030a037209 */ /* 0x000fe40007810000 */
[----:B------:R-:W-:Y:S01]  /*81a0*/  FSEL R4, R153, -INF , !P0 ;  /* 0xff80000099047808 */ /* 0x000fe20004000000 */
[----:B------:R-:W-:Y:S01]  /*81b0*/  LDSM.16.MT88.4 R28, [R189] ;  /* 0x00000000bd1c783b */ /* 0x000fe20000004200 */
[----:B------:R-:W-:Y:S02]  /*81c0*/  ISETP.GT.AND P0, PT, R0, 0x1, P6 ;  /* 0x000000010000780c */ /* 0x000fe40003704270 */
[----:B------:R-:W-:Y:S02]  /*81d0*/  FMNMX.FTZ R3, R9, R3, !PT ;  /* 0x0000000309037209 */ /* 0x000fe40007810000 */
[----:B------:R-:W-:Y:S02]  /*81e0*/  ISETP.LT.OR P0, PT, R2, 0x2, P0 ;  /* 0x000000020200780c */ /* 0x000fe40000701670 */
[----:B------:R-:W-:Y:S02]  /*81f0*/  FMNMX.FTZ R3, R11, R3, !PT ;  /* 0x000000030b037209 */ /* 0x000fe40007810000 */
[----:B------:R-:W-:Y:S02]  /*8200*/  FSEL R6, R152, -INF , !P0 ;  /* 0xff80000098067808 */ /* 0x000fe40004000000 */
        /* <DEDUP_REMOVED lines=43> */
[----:B------:R-:W-:Y:S01]  /*84c0*/  FMNMX.FTZ R12, R146, R12, !PT ;  /* 0x0000000c920c7209 */ /* 0x000fe20007810000 */
[----:B------:R-:W1:Y:S01]  /*84d0*/  SHFL.BFLY PT, R13, R3, 0x2, 0x1f ;  /* 0x0c401f00030d7f89 */ /* 0x000e6200000e0000 */
        /* <DEDUP_REMOVED lines=16> */
[C---:B------:R-:W-:Y:S02]  /*85e0*/  ISETP.GT.AND P0, PT, R0.reuse, 0x38, P6 ;  /* 0x000000380000780c */ /* 0x040fe40003704270 */
[----:B-1----:R-:W-:Y:S02]  /*85f0*/  FMNMX.FTZ R3, R3, R13, !PT ;  /* 0x0000000d03037209 */ /* 0x002fe40007810000 */
[----:B------:R-:W-:Y:S02]  /*8600*/  ISETP.GT.AND P6, PT, R0, 0x39, P6 ;  /* 0x000000390000780c */ /* 0x000fe400037c4270 */
[----:B------:R-:W-:Y:S02]  /*8610*/  FMNMX.FTZ R0, R153, R12, !PT ;  /* 0x0000000c99007209 */ /* 0x000fe40007810000 */
[C---:B------:R-:W-:Y:S01]  /*8620*/  ISETP.LT.OR P0, PT, R2.reuse, 0x39, P0 ;  /* 0x000000390200780c */ /* 0x040fe20000701670 */
[----:B------:R-:W1:Y:S01]  /*8630*/  SHFL.BFLY PT, R12, R3, 0x1, 0x1f ;  /* 0x0c201f00030c7f89 */ /* 0x000e6200000e0000 */
[----:B------:R-:W-:Y:S02]  /*8640*/  FMNMX.FTZ R0, R159, R0, !PT ;  /* 0x000000009f007209 */ /* 0x000fe40007810000 */
[----:B------:R-:W-:Y:S02]  /*8650*/  FSEL R158, R15, -INF , !P0 ;  /* 0xff8000000f9e7808 */ /* 0x000fe40004000000 */
[----:B------:R-:W-:Y:S02]  /*8660*/  ISETP.LT.OR P6, PT, R2, 0x3a, P6 ;  /* 0x0000003a0200780c */ /* 0x000fe400037c1670 */
[----:B------:R-:W-:Y:S02]  /*8670*/  FMNMX.FTZ R0, R158, R0, !PT ;  /* 0x000000009e007209 */ /* 0x000fe40007810000 */
[----:B------:R-:W-:Y:S04]  /*8680*/  FSEL R103, R14, -INF , !P6 ;  /* 0xff8000000e677808 */ /* 0x000fe80007000000 */
[----:B------:R-:W-:Y:S05]  /*8690*/  FMNMX.FTZ R0, R103, R0, !PT ;  /* 0x0000000067007209 */ /* 0x000fea0007810000 */
[----:B------:R-:W2:Y:S01]  /*86a0*/  SHFL.BFLY PT, R2, R0, 0x2, 0x1f ;  /* 0x0c401f0000027f89 */ /* 0x000ea200000e0000 */
[----:B-1----:R-:W-:Y:S07]  /*86b0*/  FMNMX.FTZ R100, R3, R12, !PT ;  /* 0x0000000c03647209 */ /* 0x002fee0007810000 */
[----:B------:R-:W-:Y:S01]  /*86c0*/  LDSM.16.MT88.4 R12, [R185] ;  /* 0x00000000b90c783b */ /* 0x000fe20000004200 */
[C---:B------:R-:W-:Y:S01]  /*86d0*/  FSETP.NEU.FTZ.AND P0, PT, R100.reuse, -INF , PT ;  /* 0xff8000006400780b */ /* 0x040fe20003f1d000 */
[----:B------:R-:W-:Y:S05]  /*86e0*/  FMUL.FTZ R3, R100, c[0x0][0x2d0] ;  /* 0x0000b40064037a20 */ /* 0x000fea0000410000 */
[----:B------:R-:W-:Y:S05]  /*86f0*/  FSEL R144, R3, RZ, P0 ;  /* 0x000000ff03907208 */ /* 0x000fea0000000000 */
[--C-:B------:R-:W-:Y:S01]  /*8700*/  FFMA.FTZ R11, R11, c[0x0][0x2d0], -R144.reuse ;  /* 0x0000b4000b0b7a23 */ /* 0x100fe20000010890 */
[----:B--2---:R-:W-:Y:S01]  /*8710*/  FMNMX.FTZ R2, R0, R2, !PT ;  /* 0x0000000200027209 */ /* 0x004fe20007810000 */
[--C-:B------:R-:W-:Y:S02]  /*8720*/  FFMA.FTZ R0, R8, c[0x0][0x2d0], -R144.reuse ;  /* 0x0000b40008007a23 */ /* 0x100fe40000010890 */
[----:B------:R-:W-:Y:S02]  /*8730*/  MUFU.EX2 R219, R11 ;  /* 0x0000000b00db7308 */ /* 0x000fe40000000800 */
[----:B------:R-:W1:Y:S08]  /*8740*/  SHFL.BFLY PT, R3, R2, 0x1, 0x1f ;  /* 0x0c201f0002037f89 */ /* 0x000e7000000e0000 */
[----:B------:R2:W-:Y:S01]  /*8750*/  MUFU.EX2 R218, R0 ;  /* 0x0000000000da7308 */ /* 0x0005e20000000800 */
[----:B-1----:R-:W-:Y:S05]  /*8760*/  FMNMX.FTZ R3, R2, R3, !PT ;  /* 0x0000000302037209 */ /* 0x002fea0007810000 */
[----:B------:R-:W-:Y:S02]  /*8770*/  FMUL.FTZ R8, R3, c[0x0][0x2d0] ;  /* 0x0000b40003087a20 */ /* 0x000fe40000410000 */
[--C-:B--2---:R-:W-:Y:S04]  /*8780*/  FFMA.FTZ R0, R10, c[0x0][0x2d0], -R144.reuse ;  /* 0x0000b4000a007a23 */ /* 0x104fe80000010890 */
[----:B------:R1:W2:Y:S02]  /*8790*/  MUFU.EX2 R221, R0 ;  /* 0x0000000000dd7308 */ /* 0x0002a40000000800 */
[----:B-1----:R-:W-:Y:S01]  /*87a0*/  FFMA.FTZ R0, R9, c[0x0][0x2d0], -R144 ;  /* 0x0000b40009007a23 */ /* 0x002fe20000010890 */
[----:B--2---:R-:W-:Y:S07]  /*87b0*/  F2FP.BF16.PACK_AB R136, R221, R218 ;  /* 0x000000dadd88723e */ /* 0x004fee00000010ff */
[----:B------:R1:W2:Y:S02]  /*87c0*/  MUFU.EX2 R220, R0 ;  /* 0x0000000000dc7308 */ /* 0x0002a40000000800 */
[----:B-1----:R-:W-:Y:S02]  /*87d0*/  FSEL R0, R100, RZ, P0 ;  /* 0x000000ff64007208 */ /* 0x002fe40000000000 */
[----:B------:R-:W-:Y:S02]  /*87e0*/  FSETP.NEU.FTZ.AND P0, PT, R3, -INF , PT ;  /* 0xff8000000300780b */ /* 0x000fe40003f1d000 */
[----:B--2---:R-:W-:Y:S01]  /*87f0*/  F2FP.BF16.PACK_AB R138, R219, R220 ;  /* 0x000000dcdb8a723e */ /* 0x004fe200000010ff */
[----:B------:R-:W-:Y:S01]  /*8800*/  FADD.FTZ R0, -R0, R101 ;  /* 0x0000006500007221 */ /* 0x000fe20000010100 */
[----:B------:R-:W-:Y:S03]  /*8810*/  FSEL R101, R8, RZ, P0 ;  /* 0x000000ff08657208 */ /* 0x000fe60000000000 */
[----:B------:R-:W-:Y:S02]  /*8820*/  FMUL.FTZ R0, R0, c[0x0][0x2d0] ;  /* 0x0000b40000007a20 */ /* 0x000fe40000410000 */
[--C-:B------:R-:W-:Y:S02]  /*8830*/  FFMA.FTZ R4, R4, c[0x0][0x2d0], -R101.reuse ;  /* 0x0000b40004047a23 */ /* 0x100fe40000010865 */
[----:B------:R1:W2:Y:S01]  /*8840*/  MUFU.EX2 R2, R0 ;  /* 0x0000000000027308 */ /* 0x0002a20000000800 */
[--C-:B------:R-:W-:Y:S09]  /*8850*/  FFMA.FTZ R7, R7, c[0x0][0x2d0], -R101.reuse ;  /* 0x0000b40007077a23 */ /* 0x100ff20000010865 */
[----:B------:R3:W-:Y:S10]  /*8860*/  MUFU.EX2 R175, R4 ;  /* 0x0000000400af7308 */ /* 0x0007f40000000800 */
[----:B------:R-:W-:Y:S01]  /*8870*/  MUFU.EX2 R172, R7 ;  /* 0x0000000700ac7308 */ /* 0x000fe20000000800 */
[--C-:B-1----:R-:W-:Y:S02]  /*8880*/  FFMA.FTZ R0, R6, c[0x0][0x2d0], -R101.reuse ;  /* 0x0000b40006007a23 */ /* 0x102fe40000010865 */
[C---:B--2---:R-:W-:Y:S02]  /*8890*/  FMUL.FTZ R8, R2.reuse, R108 ;  /* 0x0000006c02087220 */ /* 0x044fe40000410000 */
[C---:B------:R-:W-:Y:S05]  /*88a0*/  FMUL.FTZ R9, R2.reuse, R109 ;  /* 0x0000006d02097220 */ /* 0x040fea0000410000 */
[----:B------:R-:W1:Y:S01]  /*88b0*/  MUFU.EX2 R174, R0 ;  /* 0x0000000000ae7308 */ /* 0x000e620000000800 */
[C---:B------:R-:W-:Y:S02]  /*88c0*/  FMUL.FTZ R16, R2.reuse, R116 ;  /* 0x0000007402107220 */ /* 0x040fe40000410000 */
[C---:B------:R-:W-:Y:S02]  /*88d0*/  FMUL.FTZ R17, R2.reuse, R117 ;  /* 0x0000007502117220 */ /* 0x040fe40000410000 */
[C---:B---3--:R-:W-:Y:S02]  /*88e0*/  FMUL.FTZ R4, R2.reuse, R104 ;  /* 0x0000006802047220 */ /* 0x048fe40000410000 */
[C---:B------:R-:W-:Y:S02]  /*88f0*/  FMUL.FTZ R24, R2.reuse, R124 ;  /* 0x0000007c02187220 */ /* 0x040fe40000410000 */
[C---:B------:R-:W-:Y:S02]  /*8900*/  FMUL.FTZ R25, R2.reuse, R125 ;  /* 0x0000007d02197220 */ /* 0x040fe40000410000 */
[C---:B------:R-:W-:Y:S02]  /*8910*/  FMUL.FTZ R32, R2.reuse, R132 ;  /* 0x0000008402207220 */ /* 0x040fe40000410000 */
[C---:B------:R-:W-:Y:S02]  /*8920*/  FMUL.FTZ R33, R2.reuse, R133 ;  /* 0x0000008502217220 */ /* 0x040fe40000410000 */
[C---:B------:R-:W-:Y:S02]  /*8930*/  FMUL.FTZ R36, R2.reuse, R36 ;  /* 0x0000002402247220 */ /* 0x040fe40000410000 */
[C---:B------:R-:W-:Y:S02]  /*8940*/  FMUL.FTZ R37, R2.reuse, R37 ;  /* 0x0000002502257220 */ /* 0x040fe40000410000 */
[C---:B------:R-:W-:Y:S02]  /*8950*/  FMUL.FTZ R40, R2.reuse, R40 ;  /* 0x0000002802287220 */ /* 0x040fe40000410000 */
[C---:B------:R-:W-:Y:S02]  /*8960*/  FMUL.FTZ R41, R2.reuse, R41 ;  /* 0x0000002902297220 */ /* 0x040fe40000410000 */
[----:B------:R-:W-:Y:S01]  /*8970*/  FMUL.FTZ R44, R2, R44 ;  /* 0x0000002c022c7220 */ /* 0x000fe20000410000 */
[----:B-1----:R-:W-:Y:S01]  /*8980*/  F2FP.BF16.PACK_AB R137, R174, R175 ;  /* 0x000000afae89723e */ /* 0x002fe200000010ff */
[--C-:B------:R-:W-:Y:S02]  /*8990*/  FFMA.FTZ R0, R5, c[0x0][0x2d0], -R101.reuse ;  /* 0x0000b40005007a23 */ /* 0x100fe40000010865 */
[C---:B------:R-:W-:Y:S02]  /*89a0*/  FMUL.FTZ R5, R2.reuse, R105 ;  /* 0x0000006902057220 */ /* 0x040fe40000410000 */
[----:B------:R1:W2:Y:S01]  /*89b0*/  MUFU.EX2 R173, R0 ;  /* 0x0000000000ad7308 */ /* 0x0002a20000000800 */
        /* <DEDUP_REMOVED lines=11> */
[C---:B------:R-:W-:Y:S01]  /*8a70*/  FMUL.FTZ R68, R2.reuse, R68 ;  /* 0x0000004402447220 */ /* 0x040fe20000410000 */
[----:B-1----:R-:W-:Y:S01]  /*8a80*/  FSEL R0, R3, RZ, P0 ;  /* 0x000000ff03007208 */ /* 0x002fe20000000000 */
[----:B------:R-:W-:Y:S01]  /*8a90*/  FMUL.FTZ R69, R2, R69 ;  /* 0x0000004502457220 */ /* 0x000fe20000410000 */
[----:B--2---:R-:W-:Y:S01]  /*8aa0*/  F2FP.BF16.PACK_AB R139, R172, R173 ;  /* 0x000000adac8b723e */ /* 0x004fe200000010ff */
[----:B------:R-:W-:Y:S01]  /*8ab0*/  FMUL.FTZ R72, R2, R72 ;  /* 0x0000004802487220 */ /* 0x000fe20000410000 */
[----:B------:R-:W-:Y:S01]  /*8ac0*/  ISETP.GT.AND P0, PT, R180, R222, PT ;  /* 0x000000deb400720c */ /* 0x000fe20003f04270 */
[----:B------:R-:W-:Y:S02]  /*8ad0*/  FADD.FTZ R0, -R0, R102 ;  /* 0x0000006600007221 */ /* 0x000fe40000010100 */
[--C-:B------:R-:W-:Y:S02]  /*8ae0*/  FFMA.FTZ R102, R140, c[0x0][0x2d0], -R144.reuse ;  /* 0x0000b4008c667a23 */ /* 0x100fe40000010890 */
[----:B------:R-:W-:Y:S02]  /*8af0*/  FMUL.FTZ R0, R0, c[0x0][0x2d0] ;  /* 0x0000b40000007a20 */ /* 0x000fe40000410000 */
[----:B------:R1:W-:Y:S01]  /*8b00*/  MUFU.EX2 R210, R102 ;  /* 0x0000006600d27308 */ /* 0x0003e20000000800 */
[C---:B------:R-:W-:Y:S02]  /*8b10*/  FMUL.FTZ R73, R2.reuse, R73 ;  /* 0x0000004902497220 */ /* 0x040fe40000410000 */
[C---:B------:R-:W-:Y:S02]  /*8b20*/  FMUL.FTZ R76, R2.reuse, R76 ;  /* 0x0000004c024c7220 */ /* 0x040fe40000410000 */
[C---:B------:R-:W-:Y:S02]  /*8b30*/  FMUL.FTZ R77, R2.reuse, R77 ;  /* 0x0000004d024d7220 */ /* 0x040fe40000410000 */
[C---:B------:R-:W-:Y:S02]  /*8b40*/  FMUL.FTZ R80, R2.reuse, R80 ;  /* 0x0000005002507220 */ /* 0x040fe40000410000 */
[C---:B------:R-:W-:Y:S01]  /*8b50*/  FMUL.FTZ R81, R2.reuse, R81 ;  /* 0x0000005102517220 */ /* 0x040fe20000410000 */
[----:B------:R-:W2:Y:S01]  /*8b60*/  MUFU.EX2 R0, R0 ;  /* 0x0000000000007308 */ /* 0x000ea20000000800 */
[C---:B------:R-:W-:Y:S02]  /*8b70*/  FMUL.FTZ R84, R2.reuse, R84 ;  /* 0x0000005402547220 */ /* 0x040fe40000410000 */
[C---:B------:R-:W-:Y:S02]  /*8b80*/  FMUL.FTZ R85, R2.reuse, R85 ;  /* 0x0000005502557220 */ /* 0x040fe40000410000 */
[C---:B------:R-:W-:Y:S02]  /*8b90*/  FMUL.FTZ R88, R2.reuse, R88 ;  /* 0x0000005802587220 */ /* 0x040fe40000410000 */
[C---:B------:R-:W-:Y:S02]  /*8ba0*/  FMUL.FTZ R89, R2.reuse, R89 ;  /* 0x0000005902597220 */ /* 0x040fe40000410000 */
[C---:B------:R-:W-:Y:S02]  /*8bb0*/  FMUL.FTZ R92, R2.reuse, R92 ;  /* 0x0000005c025c7220 */ /* 0x040fe40000410000 */
[C---:B------:R-:W-:Y:S02]  /*8bc0*/  FMUL.FTZ R93, R2.reuse, R93 ;  /* 0x0000005d025d7220 */ /* 0x040fe40000410000 */
[C---:B------:R-:W-:Y:S02]  /*8bd0*/  FMUL.FTZ R96, R2.reuse, R96 ;  /* 0x0000006002607220 */ /* 0x040fe40000410000 */
[--C-:B-1----:R-:W-:Y:S02]  /*8be0*/  FFMA.FTZ R102, R141, c[0x0][0x2d0], -R144.reuse ;  /* 0x0000b4008d667a23 */ /* 0x102fe40000010890 */
[----:B------:R-:W-:Y:S02]  /*8bf0*/  FMUL.FTZ R97, R2, R97 ;  /* 0x0000006102617220 */ /* 0x000fe40000410000 */
[----:B------:R1:W3:Y:S01]  /*8c00*/  MUFU.EX2 R208, R102 ;  /* 0x0000006600d07308 */ /* 0x0002e20000000800 */
[C---:B--2---:R-:W-:Y:S02]  /*8c10*/  FMUL.FTZ R6, R0.reuse, R106 ;  /* 0x0000006a00067220 */ /* 0x044fe40000410000 */
[C---:B------:R-:W-:Y:S02]  /*8c20*/  FMUL.FTZ R7, R0.reuse, R107 ;  /* 0x0000006b00077220 */ /* 0x040fe40000410000 */
[----:B------:R-:W2:Y:S01]  /*8c30*/  LDSM.16.MT88.4 R104, [R188] ;  /* 0x00000000bc68783b */ /* 0x000ea20000004200 */
[C---:B------:R-:W-:Y:S02]  /*8c40*/  FMUL.FTZ R10, R0.reuse, R110 ;  /* 0x0000006e000a7220 */ /* 0x040fe40000410000 */
[C---:B------:R-:W-:Y:S02]  /*8c50*/  FMUL.FTZ R11, R0.reuse, R111 ;  /* 0x0000006f000b7220 */ /* 0x040fe40000410000 */
[C---:B------:R-:W-:Y:S03]  /*8c60*/  HMMA.16816.F32.BF16 R4, R136.reuse, R12, R4 ;  /* 0x0000000c8804723c */ /* 0x040fe60000041804 */
[----:B------:R-:W4:Y:S02]  /*8c70*/  LDSM.16.MT88.4 R108, [R185+0x2000] ;  /* 0x00200000b96c783b */ /* 0x000f240000004200 */
[----:B------:R-:W-:Y:S02]  /*8c80*/  FMUL.FTZ R18, R0, R118 ;  /* 0x0000007600127220 */ /* 0x000fe40000410000 */
[C---:B------:R-:W-:Y:S01]  /*8c90*/  FMUL.FTZ R12, R2.reuse, R112 ;  /* 0x00000070020c7220 */ /* 0x040fe20000410000 */
[C---:B------:R-:W-:Y:S04]  /*8ca0*/  HMMA.16816.F32.BF16 R8, R136.reuse, R14, R8 ;  /* 0x0000000e8808723c */ /* 0x040fe80000041808 */
[--C-:B-1----:R-:W-:Y:S02]  /*8cb0*/  FFMA.FTZ R102, R143, c[0x0][0x2d0], -R144.reuse ;  /* 0x0000b4008f667a23 */ /* 0x102fe40000010890 */
[----:B------:R-:W-:Y:S02]  /*8cc0*/  FMUL.FTZ R13, R2, R113 ;  /* 0x00000071020d7220 */ /* 0x000fe40000410000 */
[----:B------:R1:W-:Y:S01]  /*8cd0*/  MUFU.EX2 R207, R102 ;  /* 0x0000006600cf7308 */ /* 0x0003e20000000800 */
[C---:B------:R-:W-:Y:S03]  /*8ce0*/  FMUL.FTZ R14, R0.reuse, R114 ;  /* 0x00000072000e7220 */ /* 0x040fe60000410000 */
[C---:B------:R-:W-:Y:S02]  /*8cf0*/  FMUL.FTZ R15, R0.reuse, R115 ;  /* 0x00000073000f7220 */ /* 0x040fe40000410000 */
[----:B------:R-:W5:Y:S01]  /*8d00*/  LDSM.16.MT88.4 R112, [R186+0x2000] ;  /* 0x00200000ba70783b */ /* 0x000f620000004200 */
[C---:B------:R-:W-:Y:S02]  /*8d10*/  FMUL.FTZ R19, R0.reuse, R119 ;  /* 0x0000007700137220 */ /* 0x040fe40000410000 */
[C---:B------:R-:W-:Y:S02]  /*8d20*/  FMUL.FTZ R26, R0.reuse, R126 ;  /* 0x0000007e001a7220 */ /* 0x040fe40000410000 */
[C---:B------:R-:W-:Y:S03]  /*8d30*/  HMMA.16816.F32.BF16 R12, R136.reuse, R20, R12 ;  /* 0x00000014880c723c */ /* 0x040fe6000004180c */
[----:B------:R-:W-:Y:S01]  /*8d40*/  LDSM.16.MT88.4 R116, [R185+0x800] ;  /* 0x00080000b974783b */ /* 0x000fe20000004200 */
[C---:B------:R-:W-:Y:S02]  /*8d50*/  FMUL.FTZ R27, R0.reuse, R127 ;  /* 0x0000007f001b7220 */ /* 0x040fe40000410000 */
[----:B------:R-:W-:Y:S02]  /*8d60*/  FMUL.FTZ R34, R0, R134 ;  /* 0x0000008600227220 */ /* 0x000fe40000410000 */
[C---:B------:R-:W-:Y:S03]  /*8d70*/  HMMA.16816.F32.BF16 R16, R136.reuse, R22, R16 ;  /* 0x000000168810723c */ /* 0x040fe60000041810 */
[----:B------:R-:W-:Y:S01]  /*8d80*/  LDSM.16.MT88.4 R124, [R188+0x800] ;  /* 0x00080000bc7c783b */ /* 0x000fe20000004200 */
[C---:B------:R-:W-:Y:S02]  /*8d90*/  FMUL.FTZ R20, R2.reuse, R120 ;  /* 0x0000007802147220 */ /* 0x040fe40000410000 */
[----:B------:R-:W-:Y:S02]  /*8da0*/  FMUL.FTZ R21, R2, R121 ;  /* 0x0000007902157220 */ /* 0x000fe40000410000 */
[C---:B------:R-:W-:Y:S04]  /*8db0*/  FMUL.FTZ R22, R0.reuse, R122 ;  /* 0x0000007a00167220 */ /* 0x040fe80000410000 */
[C---:B------:R-:W-:Y:S02]  /*8dc0*/  FMUL.FTZ R23, R0.reuse, R123 ;  /* 0x0000007b00177220 */ /* 0x040fe40000410000 */
[--C-:B-1----:R-:W-:Y:S01]  /*8dd0*/  FFMA.FTZ R102, R147, c[0x0][0x2d0], -R144.reuse ;  /* 0x0000b40093667a23 */ /* 0x102fe20000010890 */
[----:B------:R-:W-:Y:S01]  /*8de0*/  LDSM.16.MT88.4 R120, [R186+0x800] ;  /* 0x00080000ba78783b */ /* 0x000fe20000004200 */
[C---:B------:R-:W-:Y:S02]  /*8df0*/  FMUL.FTZ R35, R0.reuse, R135 ;  /* 0x0000008700237220 */ /* 0x040fe40000410000 */
[----:B------:R1:W-:Y:S01]  /*8e00*/  MUFU.EX2 R183, R102 ;  /* 0x0000006600b77308 */ /* 0x0003e20000000800 */
[C---:B------:R-:W-:Y:S03]  /*8e10*/  HMMA.16816.F32.BF16 R20, R136.reuse, R28, R20 ;  /* 0x0000001c8814723c */ /* 0x040fe60000041814 */
[C---:B------:R-:W-:Y:S01]  /*8e20*/  FMUL.FTZ R38, R0.reuse, R38 ;  /* 0x0000002600267220 */ /* 0x040fe20000410000 */
[----:B------:R-:W-:Y:S01]  /*8e30*/  LDSM.16.MT88.4 R132, [R186+0x2800] ;  /* 0x00280000ba84783b */ /* 0x000fe20000004200 */
[----:B------:R-:W-:Y:S02]  /*8e40*/  FMUL.FTZ R39, R0, R39 ;  /* 0x0000002700277220 */ /* 0x000fe40000410000 */
[C---:B------:R-:W-:Y:S01]  /*8e50*/  FMUL.FTZ R28, R2.reuse, R128 ;  /* 0x00000080021c7220 */ /* 0x040fe20000410000 */
[C---:B------:R-:W-:Y:S04]  /*8e60*/  HMMA.16816.F32.BF16 R24, R136.reuse, R30, R24 ;  /* 0x0000001e8818723c */ /* 0x040fe80000041818 */
[----:B------:R-:W-:Y:S02]  /*8e70*/  FMUL.FTZ R29, R2, R129 ;  /* 0x00000081021d7220 */ /* 0x000fe40000410000 */
[C---:B------:R-:W-:Y:S02]  /*8e80*/  FMUL.FTZ R42, R0.reuse, R42 ;  /* 0x0000002a002a7220 */ /* 0x040fe40000410000 */
[C---:B------:R-:W-:Y:S04]  /*8e90*/  FMUL.FTZ R30, R0.reuse, R130 ;  /* 0x00000082001e7220 */ /* 0x040fe80000410000 */
[----:B------:R-:W-:Y:S02]  /*8ea0*/  FMUL.FTZ R31, R0, R131 ;  /* 0x00000083001f7220 */ /* 0x000fe40000410000 */
[----:B------:R-:W-:Y:S01]  /*8eb0*/  LDSM.16.MT88.4 R128, [R185+0x2800] ;  /* 0x00280000b980783b */ /* 0x000fe20000004200 */
[--C-:B-1----:R-:W-:Y:S02]  /*8ec0*/  FFMA.FTZ R102, R142, c[0x0][0x2d0], -R101.reuse ;  /* 0x0000b4008e667a23 */ /* 0x102fe40000010865 */
[C---:B------:R-:W-:Y:S02]  /*8ed0*/  FMUL.FTZ R43, R0.reuse, R43 ;  /* 0x0000002b002b7220 */ /* 0x040fe40000410000 */
[C---:B--2---:R-:W-:Y:S01]  /*8ee0*/  HMMA.16816.F32.BF16 R28, R136.reuse, R104, R28 ;  /* 0x00000068881c723c */ /* 0x044fe2000004181c */
[----:B------:R1:W-:Y:S02]  /*8ef0*/  MUFU.EX2 R169, R102 ;  /* 0x0000006600a97308 */ /* 0x0003e40000000800 */
[----:B------:R-:W-:Y:S01]  /*8f00*/  LDSM.16.MT88.4 R140, [R189+0x2800] ;  /* 0x00280000bd8c783b */ /* 0x000fe20000004200 */
[C---:B------:R-:W-:Y:S02]  /*8f10*/  FMUL.FTZ R46, R0.reuse, R46 ;  /* 0x0000002e002e7220 */ /* 0x040fe40000410000 */
[C---:B------:R-:W-:Y:S02]  /*8f20*/  FMUL.FTZ R47, R0.reuse, R47 ;  /* 0x0000002f002f7220 */ /* 0x040fe40000410000 */
[C---:B------:R-:W-:Y:S03]  /*8f30*/  HMMA.16816.F32.BF16 R32, R136.reuse, R106, R32 ;  /* 0x0000006a8820723c */ /* 0x040fe60000041820 */
[----:B------:R-:W2:Y:S01]  /*8f40*/  LDSM.16.MT88.4 R104, [R189+0x2000] ;  /* 0x00200000bd68783b */ /* 0x000ea20000004200 */
[C---:B------:R-:W-:Y:S02]  /*8f50*/  FMUL.FTZ R50, R0.reuse, R50 ;  /* 0x0000003200327220 */ /* 0x040fe40000410000 */
[C---:B------:R-:W-:Y:S02]  /*8f60*/  FMUL.FTZ R51, R0.reuse, R51 ;  /* 0x0000003300337220 */ /* 0x040fe40000410000 */
[C---:B----4-:R-:W-:Y:S04]  /*8f70*/  HMMA.16816.F32.BF16 R36, R136.reuse, R108, R36 ;  /* 0x0000006c8824723c */ /* 0x050fe80000041824 */
[C---:B------:R-:W-:Y:S02]  /*8f80*/  FMUL.FTZ R54, R0.reuse, R54 ;  /* 0x0000003600367220 */ /* 0x040fe40000410000 */
[----:B------:R-:W-:Y:S02]  /*8f90*/  FMUL.FTZ R55, R0, R55 ;  /* 0x0000003700377220 */ /* 0x000fe40000410000 */
[C---:B------:R-:W-:Y:S01]  /*8fa0*/  HMMA.16816.F32.BF16 R40, R136.reuse, R110, R40 ;  /* 0x0000006e8828723c */ /* 0x040fe20000041828 */
[----:B------:R-:W4:Y:S03]  /*8fb0*/  LDSM.16.MT88.4 R108, [R188+0x2000] ;  /* 0x00200000bc6c783b */ /* 0x000f260000004200 */
[--C-:B-1----:R-:W-:Y:S02]  /*8fc0*/  FFMA.FTZ R102, R146, c[0x0][0x2d0], -R101.reuse ;  /* 0x0000b40092667a23 */ /* 0x102fe40000010865 */
[C---:B------:R-:W-:Y:S02]  /*8fd0*/  FMUL.FTZ R58, R0.reuse, R58 ;  /* 0x0000003a003a7220 */ /* 0x040fe40000410000 */
[C---:B-----5:R-:W-:Y:S01]  /*8fe0*/  HMMA.16816.F32.BF16 R44, R136.reuse, R112, R44 ;  /* 0x00000070882c723c */ /* 0x060fe2000004182c */
[----:B------:R1:W5:Y:S03]  /*8ff0*/  MUFU.EX2 R168, R102 ;  /* 0x0000006600a87308 */ /* 0x0003660000000800 */
[C---:B------:R-:W-:Y:S02]  /*9000*/  FMUL.FTZ R59, R0.reuse, R59 ;  /* 0x0000003b003b7220 */ /* 0x040fe40000410000 */
[C---:B------:R-:W-:Y:S02]  /*9010*/  FMUL.FTZ R62, R0.reuse, R62 ;  /* 0x0000003e003e7220 */ /* 0x040fe40000410000 */
[C---:B------:R-:W-:Y:S01]  /*9020*/  HMMA.16816.F32.BF16 R48, R136.reuse, R114, R48 ;  /* 0x000000728830723c */ /* 0x040fe20000041830 */
[----:B------:R-:W3:Y:S03]  /*9030*/  LDSM.16.MT88.4 R112, [R185+0x4000] ;  /* 0x00400000b970783b */ /* 0x000ee60000004200 */
[C---:B------:R-:W-:Y:S02]  /*9040*/  FMUL.FTZ R63, R0.reuse, R63 ;  /* 0x0000003f003f7220 */ /* 0x040fe40000410000 */
[C---:B------:R-:W-:Y:S02]  /*9050*/  FMUL.FTZ R66, R0.reuse, R66 ;  /* 0x0000004200427220 */ /* 0x040fe40000410000 */
[C---:B------:R-:W-:Y:S01]  /*9060*/  FMUL.FTZ R67, R0.reuse, R67 ;  /* 0x0000004300437220 */ /* 0x040fe20000410000 */
[C---:B--2---:R-:W-:Y:S03]  /*9070*/  HMMA.16816.F32.BF16 R52, R136.reuse, R104, R52 ;  /* 0x000000688834723c */ /* 0x044fe60000041834 */
[C---:B------:R-:W-:Y:S02]  /*9080*/  FMUL.FTZ R70, R0.reuse, R70 ;  /* 0x0000004600467220 */ /* 0x040fe40000410000 */
[C---:B------:R-:W-:Y:S02]  /*9090*/  FMUL.FTZ R71, R0.reuse, R71 ;  /* 0x0000004700477220 */ /* 0x040fe40000410000 */
[--C-:B-1----:R-:W-:Y:S01]  /*90a0*/  FFMA.FTZ R102, R145, c[0x0][0x2d0], -R101.reuse ;  /* 0x0000b40091667a23 */ /* 0x102fe20000010865 */
[C---:B------:R-:W-:Y:S01]  /*90b0*/  HMMA.16816.F32.BF16 R56, R136.reuse, R106, R56 ;  /* 0x0000006a8838723c */ /* 0x040fe20000041838 */
[----:B------:R-:W1:Y:S02]  /*90c0*/  LDSM.16.MT88.4 R104, [R186+0x4000] ;  /* 0x00400000ba68783b */ /* 0x000e640000004200 */
[----:B------:R2:W-:Y:S01]  /*90d0*/  MUFU.EX2 R167, R102 ;  /* 0x0000006600a77308 */ /* 0x0005e20000000800 */
[C---:B------:R-:W-:Y:S02]  /*90e0*/  FMUL.FTZ R74, R0.reuse, R74 ;  /* 0x0000004a004a7220 */ /* 0x040fe40000410000 */
[C---:B------:R-:W-:Y:S02]  /*90f0*/  FMUL.FTZ R75, R0.reuse, R75 ;  /* 0x0000004b004b7220 */ /* 0x040fe40000410000 */
[C---:B----4-:R-:W-:Y:S04]  /*9100*/  HMMA.16816.F32.BF16 R60, R136.reuse, R108, R60 ;  /* 0x0000006c883c723c */ /* 0x050fe8000004183c */
[C---:B------:R-:W-:Y:S02]  /*9110*/  FMUL.FTZ R78, R0.reuse, R78 ;  /* 0x0000004e004e7220 */ /* 0x040fe40000410000 */
[C---:B------:R-:W-:Y:S02]  /*9120*/  FMUL.FTZ R79, R0.reuse, R79 ;  /* 0x0000004f004f7220 */ /* 0x040fe40000410000 */
[C---:B------:R-:W-:Y:S01]  /*9130*/  HMMA.16816.F32.BF16 R64, R136.reuse, R110, R64 ;  /* 0x0000006e8840723c */ /* 0x040fe20000041840 */
[----:B------:R-:W4:Y:S03]  /*9140*/  LDSM.16.MT88.4 R108, [R189+0x4000] ;  /* 0x00400000bd6c783b */ /* 0x000f260000004200 */
[C---:B------:R-:W-:Y:S02]  /*9150*/  FMUL.FTZ R82, R0.reuse, R82 ;  /* 0x0000005200527220 */ /* 0x040fe40000410000 */
[----:B------:R-:W-:Y:S02]  /*9160*/  FMUL.FTZ R83, R0, R83 ;  /* 0x0000005300537220 */ /* 0x000fe40000410000 */
[C---:B---3--:R-:W-:Y:S04]  /*9170*/  HMMA.16816.F32.BF16 R68, R136.reuse, R112, R68 ;  /* 0x000000708844723c */ /* 0x048fe80000041844 */
[--C-:B--2---:R-:W-:Y:S02]  /*9180*/  FFMA.FTZ R102, R148, c[0x0][0x2d0], -R101.reuse ;  /* 0x0000b40094667a23 */ /* 0x104fe40000010865 */
[C---:B------:R-:W-:Y:S02]  /*9190*/  FMUL.FTZ R86, R0.reuse, R86 ;  /* 0x0000005600567220 */ /* 0x040fe40000410000 */
[C---:B------:R-:W-:Y:S01]  /*91a0*/  HMMA.16816.F32.BF16 R72, R136.reuse, R114, R72 ;  /* 0x000000728848723c */ /* 0x040fe20000041848 */
[----:B------:R2:W3:Y:S01]  /*91b0*/  MUFU.EX2 R166, R102 ;  /* 0x0000006600a67308 */ /* 0x0004e20000000800 */
[----:B------:R-:W3:Y:S02]  /*91c0*/  LDSM.16.MT88.4 R112, [R188+0x4000] ;  /* 0x00400000bc70783b */ /* 0x000ee40000004200 */
[C---:B------:R-:W-:Y:S02]  /*91d0*/  FMUL.FTZ R87, R0.reuse, R87 ;  /* 0x0000005700577220 */ /* 0x040fe40000410000 */
[C---:B------:R-:W-:Y:S02]  /*91e0*/  FMUL.FTZ R90, R0.reuse, R90 ;  /* 0x0000005a005a7220 */ /* 0x040fe40000410000 */
[C---:B------:R-:W-:Y:S01]  /*91f0*/  FMUL.FTZ R91, R0.reuse, R91 ;  /* 0x0000005b005b7220 */ /* 0x040fe20000410000 */
[C---:B-1----:R-:W-:Y:S03]  /*9200*/  HMMA.16816.F32.BF16 R76, R136.reuse, R104, R76 ;  /* 0x00000068884c723c */ /* 0x042fe6000004184c */
[C---:B------:R-:W-:Y:S02]  /*9210*/  FMUL.FTZ R94, R0.reuse, R94 ;  /* 0x0000005e005e7220 */ /* 0x040fe40000410000 */
[----:B------:R-:W-:Y:S02]  /*9220*/  FMUL.FTZ R95, R0, R95 ;  /* 0x0000005f005f7220 */ /* 0x000fe40000410000 */
[----:B------:R-:W-:Y:S01]  /*9230*/  F2FP.BF16.PACK_AB R104, R208, R210 ;  /* 0x000000d2d068723e */ /* 0x000fe200000010ff */
[C---:B------:R-:W-:Y:S04]  /*9240*/  HMMA.16816.F32.BF16 R80, R136.reuse, R106, R80 ;  /* 0x0000006a8850723c */ /* 0x040fe80000041850 */
[----:B------:R-:W-:Y:S01]  /*9250*/  FMUL.FTZ R98, R0, R98 ;  /* 0x0000006200627220 */ /* 0x000fe20000410000 */
[----:B-----5:R-:W-:Y:S01]  /*9260*/  F2FP.BF16.PACK_AB R105, R168, R169 ;  /* 0x000000a9a869723e */ /* 0x020fe200000010ff */
[----:B------:R-:W-:Y:S01]  /*9270*/  FMUL.FTZ R99, R0, R99 ;  /* 0x0000006300637220 */ /* 0x000fe20000410000 */
[----:B------:R-:W-:Y:S01]  /*9280*/  F2FP.BF16.PACK_AB R106, R183, R207 ;  /* 0x000000cfb76a723e */ /* 0x000fe200000010ff */
[C---:B----4-:R-:W-:Y:S04]  /*9290*/  HMMA.16816.F32.BF16 R84, R136.reuse, R108, R84 ;  /* 0x0000006c8854723c */ /* 0x050fe80000041854 */
[--C-:B--2---:R-:W-:Y:S01]  /*92a0*/  FFMA.FTZ R102, R154, c[0x0][0x2d0], -R144.reuse ;  /* 0x0000b4009a667a23 */ /* 0x104fe20000010890 */
[----:B---3--:R-:W-:Y:S03]  /*92b0*/  F2FP.BF16.PACK_AB R107, R166, R167 ;  /* 0x000000a7a66b723e */ /* 0x008fe600000010ff */
[C---:B------:R-:W-:Y:S01]  /*92c0*/  HMMA.16816.F32.BF16 R88, R136.reuse, R110, R88 ;  /* 0x0000006e8858723c */ /* 0x040fe20000041858 */
[----:B------:R1:W-:Y:S01]  /*92d0*/  MUFU.EX2 R182, R102 ;  /* 0x0000006600b67308 */ /* 0x0003e20000000800 */
[----:B------:R-:W2:Y:S06]  /*92e0*/  LDSM.16.MT88.4 R108, [R189+0x800] ;  /* 0x00080000bd6c783b */ /* 0x000eac0000004200 */
[C---:B------:R-:W-:Y:S08]  /*92f0*/  HMMA.16816.F32.BF16 R92, R136.reuse, R112, R92 ;  /* 0x00000070885c723c */ /* 0x040ff0000004185c */
[----:B------:R-:W-:Y:S01]  /*9300*/  HMMA.16816.F32.BF16 R96, R136, R114, R96 ;  /* 0x000000728860723c */ /* 0x000fe20000041860 */
[----:B------:R-:W3:Y:S07]  /*9310*/  LDSM.16.MT88.4 R112, [R188+0x2800] ;  /* 0x00280000bc70783b */ /* 0x000eee0000004200 */
[C---:B------:R-:W-:Y:S01]  /*9320*/  HMMA.16816.F32.BF16 R4, R104.reuse, R116, R4 ;  /* 0x000000746804723c */ /* 0x040fe20000041804 */
[----:B------:R-:W-:Y:S04]  /*9330*/  LDSM.16.MT88.4 R136, [R189+0x3000] ;  /* 0x00300000bd88783b */ /* 0x000fe80000004200 */
[--C-:B-1----:R-:W-:Y:S03]  /*9340*/  FFMA.FTZ R102, R155, c[0x0][0x2d0], -R144.reuse ;  /* 0x0000b4009b667a23 */ /* 0x102fe60000010890 */
[C---:B------:R-:W-:Y:S01]  /*9350*/  HMMA.16816.F32.BF16 R8, R104.reuse, R118, R8 ;  /* 0x000000766808723c */ /* 0x040fe20000041808 */
[----:B------:R1:W4:Y:S01]  /*9360*/  MUFU.EX2 R181, R102 ;  /* 0x0000006600b57308 */ /* 0x0003220000000800 */
[----:B------:R-:W-:Y:S06]  /*9370*/  LDSM.16.MT88.4 R116, [R186+0x4800] ;  /* 0x00480000ba74783b */ /* 0x000fec0000004200 */
[C---:B------:R-:W-:Y:S08]  /*9380*/  HMMA.16816.F32.BF16 R12, R104.reuse, R120, R12 ;  /* 0x00000078680c723c */ /* 0x040ff0000004180c */
[C---:B------:R-:W-:Y:S01]  /*9390*/  HMMA.16816.F32.BF16 R16, R104.reuse, R122, R16 ;  /* 0x0000007a6810723c */ /* 0x040fe20000041810 */
[----:B------:R-:W-:Y:S07]  /*93a0*/  LDSM.16.MT88.4 R120, [R189+0x4800] ;  /* 0x00480000bd78783b */ /* 0x000fee0000004200 */
[C---:B--2---:R-:W-:Y:S04]  /*93b0*/  HMMA.16816.F32.BF16 R20, R104.reuse, R108, R20 ;  /* 0x0000006c6814723c */ /* 0x044fe80000041814 */
[--C-:B-1----:R-:W-:Y:S04]  /*93c0*/  FFMA.FTZ R102, R156, c[0x0][0x2d0], -R144.reuse ;  /* 0x0000b4009c667a23 */ /* 0x102fe80000010890 */
[C---:B------:R-:W-:Y:S01]  /*93d0*/  HMMA.16816.F32.BF16 R24, R104.reuse, R110, R24 ;  /* 0x0000006e6818723c */ /* 0x040fe20000041818 */
[----:B------:R1:W-:Y:S01]  /*93e0*/  MUFU.EX2 R179, R102 ;  /* 0x0000006600b37308 */ /* 0x0003e20000000800 */
[----:B------:R-:W2:Y:S06]  /*93f0*/  LDSM.16.MT88.4 R108, [R185+0x4800] ;  /* 0x00480000b96c783b */ /* 0x000eac0000004200 */
[C---:B------:R-:W-:Y:S08]  /*9400*/  HMMA.16816.F32.BF16 R28, R104.reuse, R124, R28 ;  /* 0x0000007c681c723c */ /* 0x040ff0000004181c */
[C---:B------:R-:W-:Y:S01]  /*9410*/  HMMA.16816.F32.BF16 R32, R104.reuse, R126, R32 ;  /* 0x0000007e6820723c */ /* 0x040fe20000041820 */
[----:B------:R-:W-:Y:S07]  /*9420*/  LDSM.16.MT88.4 R124, [R186+0x1000] ;  /* 0x00100000ba7c783b */ /* 0x000fee0000004200 */
        /* <DEDUP_REMOVED lines=13> */
[C---:B---3--:R-:W-:Y:S08]  /*9500*/  HMMA.16816.F32.BF16 R60, R104.reuse, R112, R60 ;  /* 0x00000070683c723c */ /* 0x048ff0000004183c */
[C---:B------:R-:W-:Y:S01]  /*9510*/  HMMA.16816.F32.BF16 R64, R104.reuse, R114, R64 ;  /* 0x000000726840723c */ /* 0x040fe20000041840 */
[----:B------:R-:W3:Y:S07]  /*9520*/  LDSM.16.MT88.4 R112, [R188+0x4800] ;  /* 0x00480000bc70783b */ /* 0x000eee0000004200 */
[C---:B--2---:R-:W-:Y:S04]  /*9530*/  HMMA.16816.F32.BF16 R68, R104.reuse, R108, R68 ;  /* 0x0000006c6844723c */ /* 0x044fe80000041844 */
[--C-:B-1----:R-:W-:Y:S04]  /*9540*/  FFMA.FTZ R102, R151, c[0x0][0x2d0], -R101.reuse ;  /* 0x0000b40097667a23 */ /* 0x102fe80000010865 */
[C---:B------:R-:W-:Y:S01]  /*9550*/  HMMA.16816.F32.BF16 R72, R104.reuse, R110, R72 ;  /* 0x0000006e6848723c */ /* 0x040fe20000041848 */
[----:B------:R1:W2:Y:S01]  /*9560*/  MUFU.EX2 R164, R102 ;  /* 0x0000006600a47308 */ /* 0x0002a20000000800 */
[----:B------:R-:W2:Y:S06]  /*9570*/  LDSM.16.MT88.4 R108, [R185+0x1000] ;  /* 0x00100000b96c783b */ /* 0x000eac0000004200 */
[C---:B------:R-:W-:Y:S08]  /*9580*/  HMMA.16816.F32.BF16 R76, R104.reuse, R116, R76 ;  /* 0x00000074684c723c */ /* 0x040ff0000004184c */
[C---:B------:R-:W-:Y:S01]  /*9590*/  HMMA.16816.F32.BF16 R80, R104.reuse, R118, R80 ;  /* 0x000000766850723c */ /* 0x040fe20000041850 */
[----:B------:R-:W2:Y:S07]  /*95a0*/  LDSM.16.MT88.4 R116, [R189+0x1000] ;  /* 0x00100000bd74783b */ /* 0x000eae0000004200 */
[C---:B------:R-:W-:Y:S04]  /*95b0*/  HMMA.16816.F32.BF16 R84, R104.reuse, R120, R84 ;  /* 0x000000786854723c */ /* 0x040fe80000041854 */
[--C-:B-1----:R-:W-:Y:S02]  /*95c0*/  FFMA.FTZ R102, R150, c[0x0][0x2d0], -R101.reuse ;  /* 0x0000b40096667a23 */ /* 0x102fe40000010865 */
[----:B------:R-:W-:Y:S02]  /*95d0*/  LDSM.16.MT88.4 R148, [R189+0x3800] ;  /* 0x00380000bd94783b */ /* 0x000fe40000004200 */
[C---:B------:R-:W-:Y:S01]  /*95e0*/  HMMA.16816.F32.BF16 R88, R104.reuse, R122, R88 ;  /* 0x0000007a6858723c */ /* 0x040fe20000041858 */
[----:B------:R1:W-:Y:S05]  /*95f0*/  MUFU.EX2 R163, R102 ;  /* 0x0000006600a37308 */ /* 0x0003ea0000000800 */
[----:B------:R-:W2:Y:S02]  /*9600*/  LDSM.16.MT88.4 R120, [R185+0x3000] ;  /* 0x00300000b978783b */ /* 0x000ea40000004200 */
[C---:B---3--:R-:W-:Y:S08]  /*9610*/  HMMA.16816.F32.BF16 R92, R104.reuse, R112, R92 ;  /* 0x00000070685c723c */ /* 0x048ff0000004185c */
[----:B------:R-:W-:Y:S01]  /*9620*/  HMMA.16816.F32.BF16 R96, R104, R114, R96 ;  /* 0x000000726860723c */ /* 0x000fe20000041860 */
[----:B------:R-:W-:Y:S06]  /*9630*/  LDSM.16.MT88.4 R112, [R185+0x5000] ;  /* 0x00500000b970783b */ /* 0x000fec0000004200 */
[----:B----4-:R-:W-:Y:S01]  /*9640*/  F2FP.BF16.PACK_AB R104, R181, R182 ;  /* 0x000000b6b568723e */ /* 0x010fe200000010ff */
[--C-:B-1----:R-:W-:Y:S01]  /*9650*/  FFMA.FTZ R102, R152, c[0x0][0x2d0], -R101.reuse ;  /* 0x0000b40098667a23 */ /* 0x102fe20000010865 */
[----:B-----5:R-:W-:Y:S03]  /*9660*/  F2FP.BF16.PACK_AB R106, R178, R179 ;  /* 0x000000b3b26a723e */ /* 0x020fe600000010ff */
[----:B------:R-:W1:Y:S01]  /*9670*/  MUFU.EX2 R162, R102 ;  /* 0x0000006600a27308 */ /* 0x000e620000000800 */
[----:B--2---:R-:W-:Y:S02]  /*9680*/  F2FP.BF16.PACK_AB R105, R164, R165 ;  /* 0x000000a5a469723e */ /* 0x004fe400000010ff */
[----:B-1----:R-:W-:Y:S01]  /*9690*/  F2FP.BF16.PACK_AB R107, R162, R163 ;  /* 0x000000a3a26b723e */ /* 0x002fe200000010ff */
[--C-:B------:R-:W-:Y:S06]  /*96a0*/  FFMA.FTZ R102, R160, c[0x0][0x2d0], -R144.reuse ;  /* 0x0000b400a0667a23 */ /* 0x100fec0000010890 */
[----:B------:R1:W-:Y:S01]  /*96b0*/  MUFU.EX2 R177, R102 ;  /* 0x0000006600b17308 */ /* 0x0003e20000000800 */
[C---:B------:R-:W-:Y:S08]  /*96c0*/  HMMA.16816.F32.BF16 R4, R104.reuse, R108, R4 ;  /* 0x0000006c6804723c */ /* 0x040ff00000041804 */
[C---:B------:R-:W-:Y:S01]  /*96d0*/  HMMA.16816.F32.BF16 R8, R104.reuse, R110, R8 ;  /* 0x0000006e6808723c */ /* 0x040fe20000041808 */
[----:B------:R-:W2:Y:S07]  /*96e0*/  LDSM.16.MT88.4 R108, [R188+0x3000] ;  /* 0x00300000bc6c783b */ /* 0x000eae0000004200 */
[C---:B------:R-:W-:Y:S04]  /*96f0*/  HMMA.16816.F32.BF16 R12, R104.reuse, R124, R12 ;  /* 0x0000007c680c723c */ /* 0x040fe8000004180c */
[--C-:B-1----:R-:W-:Y:S04]  /*9700*/  FFMA.FTZ R102, R161, c[0x0][0x2d0], -R144.reuse ;  /* 0x0000b400a1667a23 */ /* 0x102fe80000010890 */
[C---:B------:R-:W-:Y:S01]  /*9710*/  HMMA.16816.F32.BF16 R16, R104.reuse, R126, R16 ;  /* 0x0000007e6810723c */ /* 0x040fe20000041810 */
[----:B------:R-:W-:Y:S01]  /*9720*/  LDSM.16.MT88.4 R124, [R189+0x1800] ;  /* 0x00180000bd7c783b */ /* 0x000fe20000004200 */
[----:B------:R1:W3:Y:S06]  /*9730*/  MUFU.EX2 R176, R102 ;  /* 0x0000006600b07308 */ /* 0x0002ec0000000800 */
[C---:B------:R-:W-:Y:S08]  /*9740*/  HMMA.16816.F32.BF16 R20, R104.reuse, R116, R20 ;  /* 0x000000746814723c */ /* 0x040ff00000041814 */
[C---:B------:R-:W-:Y:S01]  /*9750*/  HMMA.16816.F32.BF16 R24, R104.reuse, R118, R24 ;  /* 0x000000766818723c */ /* 0x040fe20000041818 */
[----:B------:R-:W4:Y:S07]  /*9760*/  LDSM.16.MT88.4 R116, [R186+0x5000] ;  /* 0x00500000ba74783b */ /* 0x000f2e0000004200 */
[C---:B------:R-:W-:Y:S04]  /*9770*/  HMMA.16816.F32.BF16 R28, R104.reuse, R128, R28 ;  /* 0x00000080681c723c */ /* 0x040fe8000004181c */
[--C-:B-1----:R-:W-:Y:S02]  /*9780*/  FFMA.FTZ R102, R171, c[0x0][0x2d0], -R144.reuse ;  /* 0x0000b400ab667a23 */ /* 0x102fe40000010890 */
[----:B------:R-:W-:Y:S02]  /*9790*/  FFMA.FTZ R144, R170, c[0x0][0x2d0], -R144 ;  /* 0x0000b400aa907a23 */ /* 0x000fe40000010890 */
[C---:B------:R-:W-:Y:S01]  /*97a0*/  HMMA.16816.F32.BF16 R32, R104.reuse, R130, R32 ;  /* 0x000000826820723c */ /* 0x040fe20000041820 */
[----:B------:R1:W-:Y:S07]  /*97b0*/  MUFU.EX2 R171, R102 ;  /* 0x0000006600ab7308 */ /* 0x0003ee0000000800 */
[C---:B------:R-:W-:Y:S03]  /*97c0*/  HMMA.16816.F32.BF16 R36, R104.reuse, R120, R36 ;  /* 0x000000786824723c */ /* 0x040fe60000041824 */
[----:B------:R5:W2:Y:S05]  /*97d0*/  MUFU.EX2 R170, R144 ;  /* 0x0000009000aa7308 */ /* 0x000aaa0000000800 */
[C---:B------:R-:W-:Y:S01]  /*97e0*/  HMMA.16816.F32.BF16 R40, R104.reuse, R122, R40 ;  /* 0x0000007a6828723c */ /* 0x040fe20000041828 */
[----:B------:R-:W4:Y:S07]  /*97f0*/  LDSM.16.MT88.4 R120, [R189+0x5000] ;  /* 0x00500000bd78783b */ /* 0x000f2e0000004200 */
[C---:B------:R-:W-:Y:S04]  /*9800*/  HMMA.16816.F32.BF16 R44, R104.reuse, R132, R44 ;  /* 0x00000084682c723c */ /* 0x040fe8000004182c */
[--C-:B-1----:R-:W-:Y:S02]  /*9810*/  FFMA.FTZ R102, R153, c[0x0][0x2d0], -R101.reuse ;  /* 0x0000b40099667a23 */ /* 0x102fe40000010865 */
[----:B------:R-:W-:Y:S02]  /*9820*/  LDSM.16.MT88.4 R152, [R188+0x3800] ;  /* 0x00380000bc98783b */ /* 0x000fe40000004200 */
[C---:B------:R-:W-:Y:S01]  /*9830*/  HMMA.16816.F32.BF16 R48, R104.reuse, R134, R48 ;  /* 0x000000866830723c */ /* 0x040fe20000041830 */
[----:B------:R1:W-:Y:S05]  /*9840*/  MUFU.EX2 R161, R102 ;  /* 0x0000006600a17308 */ /* 0x0003ea0000000800 */
[----:B------:R-:W-:Y:S02]  /*9850*/  LDSM.16.MT88.4 R132, [R188+0x1800] ;  /* 0x00180000bc84783b */ /* 0x000fe40000004200 */
[C---:B------:R-:W-:Y:S06]  /*9860*/  HMMA.16816.F32.BF16 R52, R104.reuse, R136, R52 ;  /* 0x000000886834723c */ /* 0x040fec0000041834 */
[----:B-----5:R-:W-:Y:S01]  /*9870*/  LDSM.16.MT88.4 R144, [R186+0x3800] ;  /* 0x00380000ba90783b */ /* 0x020fe20000004200 */
[----:B---3--:R-:W-:Y:S01]  /*9880*/  F2FP.BF16.PACK_AB R136, R176, R177 ;  /* 0x000000b1b088723e */ /* 0x008fe200000010ff */
[C---:B------:R-:W-:Y:S07]  /*9890*/  HMMA.16816.F32.BF16 R56, R104.reuse, R138, R56 ;  /* 0x0000008a6838723c */ /* 0x040fee0000041838 */
[----:B--2---:R-:W-:Y:S01]  /*98a0*/  F2FP.BF16.PACK_AB R138, R170, R171 ;  /* 0x000000abaa8a723e */ /* 0x004fe200000010ff */
[C---:B------:R-:W-:Y:S04]  /*98b0*/  HMMA.16816.F32.BF16 R60, R104.reuse, R108, R60 ;  /* 0x0000006c683c723c */ /* 0x040fe8000004183c */
[--C-:B-1----:R-:W-:Y:S04]  /*98c0*/  FFMA.FTZ R102, R159, c[0x0][0x2d0], -R101.reuse ;  /* 0x0000b4009f667a23 */ /* 0x102fe80000010865 */
[C---:B------:R-:W-:Y:S01]  /*98d0*/  HMMA.16816.F32.BF16 R64, R104.reuse, R110, R64 ;  /* 0x0000006e6840723c */ /* 0x040fe20000041840 */
[----:B------:R-:W1:Y:S01]  /*98e0*/  LDSM.16.MT88.4 R108, [R188+0x5000] ;  /* 0x00500000bc6c783b */ /* 0x000e620000004200 */
[----:B------:R2:W3:Y:S06]  /*98f0*/  MUFU.EX2 R160, R102 ;  /* 0x0000006600a07308 */ /* 0x0004ec0000000800 */
[C---:B------:R-:W-:Y:S08]  /*9900*/  HMMA.16816.F32.BF16 R68, R104.reuse, R112, R68 ;  /* 0x000000706844723c */ /* 0x040ff00000041844 */
[C---:B------:R-:W-:Y:S01]  /*9910*/  HMMA.16816.F32.BF16 R72, R104.reuse, R114, R72 ;  /* 0x000000726848723c */ /* 0x040fe20000041848 */
[----:B------:R-:W5:Y:S07]  /*9920*/  LDSM.16.MT88.4 R112, [R185+0x1800] ;  /* 0x00180000b970783b */ /* 0x000f6e0000004200 */
[C---:B----4-:R-:W-:Y:S04]  /*9930*/  HMMA.16816.F32.BF16 R76, R104.reuse, R116, R76 ;  /* 0x00000074684c723c */ /* 0x050fe8000004184c */
[--C-:B--2---:R-:W-:Y:S01]  /*9940*/  FFMA.FTZ R102, R158, c[0x0][0x2d0], -R101.reuse ;  /* 0x0000b4009e667a23 */ /* 0x104fe20000010865 */
[----:B---3--:R-:W-:Y:S01]  /*9950*/  F2FP.BF16.PACK_AB R137, R160, R161 ;  /* 0x000000a1a089723e */ /* 0x008fe200000010ff */
[----:B------:R-:W-:Y:S01]  /*9960*/  LDSM.16.MT88.4 R156, [R185+0x5800] ;  /* 0x00580000b99c783b */ /* 0x000fe20000004200 */
[----:B------:R-:W-:Y:S01]  /*9970*/  FFMA.FTZ R101, R103, c[0x0][0x2d0], -R101 ;  /* 0x0000b40067657a23 */ /* 0x000fe20000010865 */
[C---:B------:R-:W-:Y:S02]  /*9980*/  HMMA.16816.F32.BF16 R80, R104.reuse, R118, R80 ;  /* 0x000000766850723c */ /* 0x040fe40000041850 */
[----:B------:R-:W-:Y:S04]  /*9990*/  MUFU.EX2 R102, R102 ;  /* 0x0000006600667308 */ /* 0x000fe80000000800 */
[----:B------:R-:W2:Y:S02]  /*99a0*/  LDSM.16.MT88.4 R116, [R186+0x1800] ;  /* 0x00180000ba74783b */ /* 0x000ea40000004200 */
[C---:B------:R-:W-:Y:S04]  /*99b0*/  HMMA.16816.F32.BF16 R84, R104.reuse, R120, R84 ;  /* 0x000000786854723c */ /* 0x040fe80000041854 */
[----:B------:R-:W3:Y:S04]  /*99c0*/  MUFU.EX2 R101, R101 ;  /* 0x0000006500657308 */ /* 0x000ee80000000800 */
[C---:B------:R-:W-:Y:S08]  /*99d0*/  HMMA.16816.F32.BF16 R88, R104.reuse, R122, R88 ;  /* 0x0000007a6858723c */ /* 0x040ff00000041858 */
[C---:B-1----:R-:W-:Y:S08]  /*99e0*/  HMMA.16816.F32.BF16 R92, R104.reuse, R108, R92 ;  /* 0x0000006c685c723c */ /* 0x042ff0000004185c */
[----:B------:R-:W-:Y:S04]  /*99f0*/  HMMA.16816.F32.BF16 R96, R104, R110, R96 ;  /* 0x0000006e6860723c */ /* 0x000fe80000041860 */
[----:B---3--:R-:W-:Y:S07]  /*9a00*/  F2FP.BF16.PACK_AB R139, R101, R102 ;  /* 0x00000066658b723e */ /* 0x008fee00000010ff */
[C---:B-----5:R-:W-:Y:S01]  /*9a10*/  HMMA.16816.F32.BF16 R104, R136.reuse, R112, R4 ;  /* 0x000000708868723c */ /* 0x060fe20000041804 */
[----:B------:R-:W1:Y:S07]  /*9a20*/  LDSM.16.MT88.4 R4, [R186+0x5800] ;  /* 0x00580000ba04783b */ /* 0x000e6e0000004200 */
[C---:B------:R-:W-:Y:S01]  /*9a30*/  HMMA.16816.F32.BF16 R108, R136.reuse, R114, R8 ;  /* 0x00000072886c723c */ /* 0x040fe20000041808 */
[----:B------:R-:W3:Y:S07]  /*9a40*/  LDSM.16.MT88.4 R8, [R189+0x5800] ;  /* 0x00580000bd08783b */ /* 0x000eee0000004200 */
[C---:B--2---:R-:W-:Y:S01]  /*9a50*/  HMMA.16816.F32.BF16 R112, R136.reuse, R116, R12 ;  /* 0x000000748870723c */ /* 0x044fe2000004180c */
[----:B------:R-:W2:Y:S07]  /*9a60*/  LDSM.16.MT88.4 R12, [R188+0x5800] ;  /* 0x00580000bc0c783b */ /* 0x000eae0000004200 */
[C---:B------:R-:W-:Y:S07]  /*9a70*/  HMMA.16816.F32.BF16 R116, R136.reuse, R118, R16 ;  /* 0x000000768874723c */ /* 0x040fee0000041810 */
[----:B------:R-:W-:Y:S01]  /*9a80*/  FFMA.FTZ R16, R2, R225, R218 ;  /* 0x000000e102107223 */ /* 0x000fe200000100da */
[C---:B------:R-:W-:Y:S04]  /*9a90*/  HMMA.16816.F32.BF16 R120, R136.reuse, R124, R20 ;  /* 0x0000007c8878723c */ /* 0x040fe80000041814 */
[----:B------:R-:W-:Y:S02]  /*9aa0*/  FFMA.FTZ R2, R0, R226, R175 ;  /* 0x000000e200027223 */ /* 0x000fe400000100af */
        /* <DEDUP_REMOVED lines=15> */
[----:B------:R-:W-:Y:S01]  /*9ba0*/  FADD.FTZ R0, R207, R0 ;  /* 0x00000000cf007221 */ /* 0x000fe20000010000 */
[----:B------:R-:W-:Y:S01]  /*9bb0*/  IADD3 R207, R180, -0x1, RZ ;  /* 0xffffffffb4cf7810 */ /* 0x000fe20007ffe0ff */
[C---:B------:R-:W-:Y:S04]  /*9bc0*/  HMMA.16816.F32.BF16 R44, R136.reuse, R144, R44 ;  /* 0x00000090882c723c */ /* 0x040fe8000004182c */
[----:B------:R-:W-:Y:S01]  /*9bd0*/  FADD.FTZ R2, R167, R2 ;  /* 0x00000002a7027221 */ /* 0x000fe20000010000 */
[----:B------:R-:W-:Y:S01]  /*9be0*/  MOV R180, R207 ;  /* 0x000000cf00b47202 */ /* 0x000fe20000000f00 */
        /* <DEDUP_REMOVED lines=13> */
[C---:B------:R-:W-:Y:S08]  /*9cc0*/  HMMA.16816.F32.BF16 R64, R136.reuse, R154, R64 ;  /* 0x0000009a8840723c */ /* 0x040ff00000041840 */
[C---:B------:R-:W-:Y:S08]  /*9cd0*/  HMMA.16816.F32.BF16 R68, R136.reuse, R156, R68 ;  /* 0x0000009c8844723c */ /* 0x040ff00000041844 */
        /* <DEDUP_REMOVED lines=10> */
[C---:B------:R-:W-:Y:S04]  /*9d80*/  HMMA.16816.F32.BF16 R88, R136.reuse, R10, R88 ;  /* 0x0000000a8858723c */ /* 0x040fe80000041858 */
[----:B------:R-:W-:Y:S02]  /*9d90*/  FADD.FTZ R2, R171, R2 ;  /* 0x00000002ab027221 */ /* 0x000fe40000010000 */
[----:B------:R-:W-:Y:S01]  /*9da0*/  FADD.FTZ R0, R102, R0 ;  /* 0x0000000066007221 */ /* 0x000fe20000010000 */
[----:B------:R-:W-:Y:S01]  /*9db0*/  MOV R102, R3 ;  /* 0x0000000300667202 */ /* 0x000fe20000000f00 */
[C---:B--2---:R-:W-:Y:S04]  /*9dc0*/  HMMA.16816.F32.BF16 R92, R136.reuse, R12, R92 ;  /* 0x0000000c885c723c */ /* 0x044fe8000004185c */
[----:B------:R-:W-:Y:S02]  /*9dd0*/  FADD.FTZ R225, R170, R2 ;  /* 0x00000002aae17221 */ /* 0x000fe40000010000 */
[----:B------:R-:W-:Y:S01]  /*9de0*/  FADD.FTZ R226, R101, R0 ;  /* 0x0000000065e27221 */ /* 0x000fe20000010000 */
[----:B------:R-:W-:Y:S01]  /*9df0*/  MOV R101, R100 ;  /* 0x0000006400657202 */ /* 0x000fe20000000f00 */
[----:B------:R-:W-:Y:S01]  /*9e00*/  HMMA.16816.F32.BF16 R96, R136, R14, R96 ;  /* 0x0000000e8860723c */ /* 0x000fe20000041860 */
[----:B------:R-:W-:-:S07]  /*9e10*/  @P0 BRA `(.L_x_455) ;  /* 0xffffc7a000000947 */ /* 0x000fce000383ffff */
.L_x_446:
[----:B------:R-:W-:Y:S02]  /*9e20*/  IADD3 R0, R231, 0x7f, RZ ;  /* 0x0000007fe7007810 */ /* 0x000fe40007ffe0ff */
[----:B------:R-:W-:-:S03]  /*9e30*/  IADD3 R2, R228, 0x1, -R229 ;  /* 0x00000001e4027810 */ /* 0x000fc60007ffe8e5 */
[----:B------:R-:W-:-:S05]  /*9e40*/  @P2 IMAD.HI.U32 R3, R0, c[0x0][0x2c8], RZ ;  /* 0x0000b20000032a27 */ /* 0x000fca00078e00ff */
[----:B------:R-:W-:-:S05]  /*9e50*/  @P2 SHF.R.U32.HI R0, RZ, c[0x0][0x2cc], R3 ;  /* 0x0000b300ff002a19 */ /* 0x000fca0000011603 */
[----:B------:R-:W-:-:S05]  /*9e60*/  IMAD.IADD R0, R2, 0x1, R0 ;  /* 0x0000000102007824 */ /* 0x000fca00078e0200 */
[----:B------:R-:W-:Y:S01]  /*9e70*/  IADD3 R2, R0, -c[0x0][0x324], RZ ;  /* 0x8000c90000027a10 */ /* 0x000fe20007ffe0ff */
[----:B------:R-:W-:Y:S05]  /*9e80*/  @!P1 BRA `(.L_x_456) ;  /* 0x0000011000009947 */ /* 0x000fea0003800000 */
[----:B------:R-:W-:Y:S01]  /*9e90*/  ISETP.GT.AND P0, PT, R0, -0x1, PT ;  /* 0xffffffff0000780c */ /* 0x000fe20003f04270 */
[----:B------:R-:W-:-:S12]  /*9ea0*/  BSSY B0, `(.L_x_457) ;  /* 0x000000d000007945 */ /* 0x000fd80003800000 */
        /* <DEDUP_REMOVED lines=8> */
.L_x_458:
[----:B------:R-:W-:-:S04]  /*9f30*/  MOV R3, c[0x0][0x32c] ;  /* 0x0000cb0000037a02 */ /* 0x000fc80000000f00 */
[----:B------:R-:W-:-:S13]  /*9f40*/  ISETP.NE.AND P0, PT, R3, 0x1, PT ;  /* 0x000000010300780c */ /* 0x000fda0003f05270 */
[----:B------:R-:W-:-:S05]  /*9f50*/  @P0 IMAD.HI.U32 R3, R0, c[0x0][0x330], RZ ;  /* 0x0000cc0000030a27 */ /* 0x000fca00078e00ff */
[----:B------:R-:W-:Y:S02]  /*9f60*/  @P0 SHF.R.U32.HI R0, RZ, c[0x0][0x334], R3 ;  /* 0x0000cd00ff000a19 */ /* 0x000fe40000011603 */
.L_x_459:
[----:B------:R-:W-:Y:S05]  /*9f70*/  BSYNC B0 ;  /* 0x0000000000007941 */ /* 0x000fea0003800000 */
.L_x_457:
[----:B------:R-:W-:-:S05]  /*9f80*/  IMAD R0, R0, c[0x0][0x32c], RZ ;  /* 0x0000cb0000007a24 */ /* 0x000fca00078e02ff */
[----:B------:R-:W-:-:S04]  /*9f90*/  IMNMX R2, R2, R0, !PT ;  /* 0x0000000002027217 */ /* 0x000fc80007800200 */
.L_x_456:
[----:B------:R-:W-:-:S04]  /*9fa0*/  IADD3 R2, R2, 0x3f, RZ ;  /* 0x0000003f02027810 */ /* 0x000fc80007ffe0ff */
        /* <DEDUP_REMOVED lines=9> */
.L_x_461:
[----:B------:R-:W-:Y:S01]  /*a040*/  ISETP.GT.AND P6, PT, R211, R180, PT ;  /* 0x000000b4d300720c */ /* 0x000fe20003fc4270 */
[----:B------:R-:W-:Y:S04]  /*a050*/  DEPBAR.LE SB0, 0x0 ;  /* 0x000080000000791a */ /* 0x000fe80000000000 */
[----:B------:R-:W-:Y:S01]  /*a060*/  WARPSYNC 0xffffffff ;  /* 0xffffffff00007948 */ /* 0x000fe20003800000 */
[----:B------:R-:W-:Y:S01]  /*a070*/  BAR.SYNC.DEFER_BLOCKING 0x0 ;  /* 0x0000000000007b1d */ /* 0x000fe20000010000 */
[C---:B------:R-:W-:Y:S06]  /*a080*/  IADD3 R207, R180.reuse, -0x1, RZ ;  /* 0xffffffffb4cf7810 */ /* 0x040fec0007ffe0ff */
[----:B------:R-:W-:Y:S01]  /*a090*/  @!P6 SHF.R.S32.HI R0, RZ, 0x1f, R180 ;  /* 0x0000001fff00e819 */ /* 0x000fe200000114b4 */
[----:B------:R-:W-:Y:S01]  /*a0a0*/  @!P6 IMAD.WIDE.U32 R2, R180, c[0x0][0x208], RZ ;  /* 0x00008200b402ea25 */ /* 0x000fe200078e00ff */
[----:B------:R-:W-:Y:S02]  /*a0b0*/  @!P6 IADD3 R12, P0, R214, 0x40, RZ ;  /* 0x00000040d60ce810 */ /* 0x000fe40007f1e0ff */
[----:B------:R-:W-:Y:S01]  /*a0c0*/  @!P6 MOV R5, c[0x0][0x208] ;  /* 0x000082000005ea02 */ /* 0x000fe20000000f00 */
[----:B------:R-:W-:Y:S01]  /*a0d0*/  @!P6 IMAD R0, R0, c[0x0][0x208], RZ ;  /* 0x000082000000ea24 */ /* 0x000fe200078e02ff */
[-C--:B------:R-:W-:Y:S03]  /*a0e0*/  @!P6 IADD3.X R7, RZ, R217.reuse, RZ, P0, !PT ;  /* 0x000000d9ff07e210 */ /* 0x080fe600007fe4ff */
[----:B------:R-:W-:Y:S05]  /*a0f0*/  @!P6 IMAD R0, R180, c[0x0][0x20c], R0 ;  /* 0x00008300b400ea24 */ /* 0x000fea00078e0200 */
[----:B------:R-:W-:Y:S02]  /*a100*/  @!P6 IADD3 R3, R3, R0, RZ ;  /* 0x000000000303e210 */ /* 0x000fe40007ffe0ff */
[C---:B------:R-:W-:Y:S01]  /*a110*/  @!P6 SHF.L.U32 R0, R2.reuse, 0x6, RZ ;  /* 0x000000060200e819 */ /* 0x040fe200000006ff */
[----:B------:R-:W-:Y:S01]  /*a120*/  LDSM.16.M88.4 R32, [R191] ;  /* 0x00000000bf20783b */ /* 0x000fe20000000200 */
[----:B------:R-:W-:Y:S02]  /*a130*/  @!P6 SHF.L.U64.HI R2, R2, 0x6, R3 ;  /* 0x000000060202e819 */ /* 0x000fe40000010203 */
[----:B------:R-:W-:Y:S02]  /*a140*/  @!P6 MOV R3, c[0x0][0x20c] ;  /* 0x000083000003ea02 */ /* 0x000fe40000000f00 */
[C---:B------:R-:W-:Y:S03]  /*a150*/  @!P6 LEA R4, P0, R5.reuse, R0, 0x5 ;  /* 0x000000000504e211 */ /* 0x040fe600078028ff */
[----:B------:R-:W-:Y:S01]  /*a160*/  LDSM.16.M88.4 R16, [R184+0x800] ;  /* 0x00080000b810783b */ /* 0x000fe20000000200 */
[----:B------:R-:W-:Y:S02]  /*a170*/  @!P6 LEA.HI.X R3, R5, R2, R3, 0x5, P0 ;  /* 0x000000020503e211 */ /* 0x000fe400000f2c03 */
[----:B------:R-:W-:Y:S04]  /*a180*/  @!P6 IADD3 R5, P0, R0, R214, RZ ;  /* 0x000000d60005e210 */ /* 0x000fe80007f1e0ff */
[----:B------:R-:W-:Y:S01]  /*a190*/  @!P6 IADD3.X R8, R2, R217, RZ, P0, !PT ;  /* 0x000000d90208e210 */ /* 0x000fe200007fe4ff */
[----:B------:R-:W-:Y:S01]  /*a1a0*/  LDSM.16.M88.4 R24, [R184+0x1000] ;  /* 0x00100000b818783b */ /* 0x000fe20000000200 */
[----:B------:R-:W-:Y:S04]  /*a1b0*/  @!P6 IADD3 R6, P0, R0, R12, RZ ;  /* 0x0000000c0006e210 */ /* 0x000fe80007f1e0ff */
[----:B------:R-:W-:Y:S02]  /*a1c0*/  @!P6 IADD3.X R9, R2, R7, RZ, P0, !PT ;  /* 0x000000070209e210 */ /* 0x000fe400007fe4ff */
[C---:B------:R-:W-:Y:S01]  /*a1d0*/  @!P6 LEA R28, P0, R5.reuse, c[0x0][0x1f8], 0x1 ;  /* 0x00007e00051cea11 */ /* 0x040fe200078008ff */
[----:B------:R-:W-:Y:S03]  /*a1e0*/  LDSM.16.M88.4 R136, [R184+0x1800] ;  /* 0x00180000b888783b */ /* 0x000fe60000000200 */
[----:B------:R-:W-:Y:S02]  /*a1f0*/  @!P6 LEA.HI.X R29, R5, c[0x0][0x1fc], R8, 0x1, P0 ;  /* 0x00007f00051dea11 */ /* 0x000fe400000f0c08 */
[C---:B------:R-:W-:Y:S03]  /*a200*/  @!P6 LEA R22, P0, R6.reuse, c[0x0][0x1f8], 0x1 ;  /* 0x00007e000616ea11 */ /* 0x040fe600078008ff */
[----:B------:R-:W-:Y:S01]  /*a210*/  LDSM.16.M88.4 R140, [R192] ;  /* 0x00000000c08c783b */ /* 0x000fe20000000200 */
[----:B------:R-:W-:Y:S02]  /*a220*/  @!P6 LEA.HI.X R23, R6, c[0x0][0x1fc], R9, 0x1, P0 ;  /* 0x00007f000617ea11 */ /* 0x000fe400000f0c09 */
[----:B------:R-:W-:Y:S04]  /*a230*/  @!P6 IADD3 R6, P0, R214, 0x80, RZ ;  /* 0x00000080d606e810 */ /* 0x000fe80007f1e0ff */
[----:B------:R-:W-:Y:S01]  /*a240*/  @!P6 IADD3.X R5, RZ, R217, RZ, P0, !PT ;  /* 0x000000d9ff05e210 */ /* 0x000fe200007fe4ff */
[----:B------:R-:W1:Y:S01]  /*a250*/  LDSM.16.M88.4 R8, [R184] ;  /* 0x00000000b808783b */ /* 0x000e620000000200 */
[----:B------:R-:W-:Y:S04]  /*a260*/  @!P6 IADD3 R0, P0, R0, R6, RZ ;  /* 0x000000060000e210 */ /* 0x000fe80007f1e0ff */
[----:B------:R-:W-:Y:S02]  /*a270*/  @!P6 IADD3.X R2, R2, R5, RZ, P0, !PT ;  /* 0x000000050202e210 */ /* 0x000fe400007fe4ff */
[C---:B------:R-:W-:Y:S01]  /*a280*/  @!P6 LEA R20, P0, R0.reuse, c[0x0][0x1f8], 0x1 ;  /* 0x00007e000014ea11 */ /* 0x040fe200078008ff */
[----:B------:R-:W2:Y:S03]  /*a290*/  LDSM.16.M88.4 R144, [R195] ;  /* 0x00000000c390783b */ /* 0x000ea60000000200 */
[----:B------:R-:W-:Y:S02]  /*a2a0*/  @!P6 LEA.HI.X R21, R0, c[0x0][0x1fc], R2, 0x1, P0 ;  /* 0x00007f000015ea11 */ /* 0x000fe400000f0c02 */
[C---:B------:R-:W-:Y:S03]  /*a2b0*/  @!P6 IADD3 R2, P0, R4.reuse, R12, RZ ;  /* 0x0000000c0402e210 */ /* 0x040fe60007f1e0ff */
[----:B------:R-:W3:Y:S01]  /*a2c0*/  LDSM.16.M88.4 R148, [R206] ;  /* 0x00000000ce94783b */ /* 0x000ee20000000200 */
[C---:B------:R-:W-:Y:S02]  /*a2d0*/  @!P6 IADD3.X R7, R3.reuse, R7, RZ, P0, !PT ;  /* 0x000000070307e210 */ /* 0x040fe400007fe4ff */
[C---:B------:R-:W-:Y:S04]  /*a2e0*/  @!P6 IADD3 R6, P0, R4.reuse, R6, RZ ;  /* 0x000000060406e210 */ /* 0x040fe80007f1e0ff */
[C---:B------:R-:W-:Y:S01]  /*a2f0*/  @!P6 IADD3.X R5, R3.reuse, R5, RZ, P0, !PT ;  /* 0x000000050305e210 */ /* 0x040fe200007fe4ff */
[----:B------:R-:W4:Y:S01]  /*a300*/  LDSM.16.M88.4 R152, [R205] ;  /* 0x00000000cd98783b */ /* 0x000f220000000200 */
[----:B------:R-:W-:Y:S04]  /*a310*/  @!P6 IADD3 R0, P0, R4, R214, RZ ;  /* 0x000000d60400e210 */ /* 0x000fe80007f1e0ff */
[----:B------:R-:W-:Y:S02]  /*a320*/  @!P6 IADD3.X R3, R3, R217, RZ, P0, !PT ;  /* 0x000000d90303e210 */ /* 0x000fe400007fe4ff */
[C---:B------:R-:W-:Y:S01]  /*a330*/  @!P6 LEA R12, P0, R0.reuse, c[0x0][0x1f8], 0x1 ;  /* 0x00007e00000cea11 */ /* 0x040fe200078008ff */
[----:B------:R-:W5:Y:S03]  /*a340*/  LDSM.16.M88.4 R156, [R204] ;  /* 0x00000000cc9c783b */ /* 0x000f660000000200 */
[----:B------:R-:W-:Y:S02]  /*a350*/  @!P6 LEA.HI.X R13, R0, c[0x0][0x1fc], R3, 0x1, P0 ;  /* 0x00007f00000dea11 */ /* 0x000fe400000f0c03 */
[C---:B------:R-:W-:Y:S03]  /*a360*/  @!P6 LEA R14, P0, R2.reuse, c[0x0][0x1f8], 0x1 ;  /* 0x00007e00020eea11 */ /* 0x040fe600078008ff */
[----:B------:R-:W-:Y:S01]  /*a370*/  @!PT LDS RZ, [RZ] ;  /* 0x00000000fffff984 */ /* 0x000fe20000000800 */
[----:B------:R-:W-:Y:S01]  /*a380*/  @!PT LDS RZ, [RZ] ;  /* 0x00000000fffff984 */ /* 0x000fe20000000800 */
[----:B------:R-:W-:Y:S01]  /*a390*/  @!PT LDS RZ, [RZ] ;  /* 0x00000000fffff984 */ /* 0x000fe20000000800 */
[----:B------:R2:W-:Y:S01]  /*a3a0*/  @!P6 LDGSTS.E.BYPASS.LTC128B.128 [R209+0x100], [R28.64], !P5 ;  /* 0x001000001cd1efae */ /* 0x0005e2000e901d46 */
[----:B------:R-:W-:Y:S02]  /*a3b0*/  @!P6 LEA.HI.X R15, R2, c[0x0][0x1fc], R7, 0x1, P0 ;  /* 0x00007f00020fea11 */ /* 0x000fe400000f0c07 */
[C---:B------:R-:W-:Y:S04]  /*a3c0*/  @!P6 LEA R2, P0, R6.reuse, c[0x0][0x1f8], 0x1 ;  /* 0x00007e000602ea11 */ /* 0x040fe800078008ff */
[----:B------:R-:W-:Y:S01]  /*a3d0*/  @!P6 LEA.HI.X R3, R6, c[0x0][0x1fc], R5, 0x1, P0 ;  /* 0x00007f000603ea11 */ /* 0x000fe200000f0c05 */
[----:B------:R2:W-:Y:S01]  /*a3e0*/  @!P6 LDGSTS.E.BYPASS.LTC128B.128 [R209+0x2100], [R22.64], !P4 ;  /* 0x0210000016d1efae */ /* 0x0005e2000e101d46 */
[C---:B-1----:R-:W-:Y:S07]  /*a3f0*/  HMMA.16816.F32.BF16 R4, R32.reuse, R8, RZ ;  /* 0x000000082004723c */ /* 0x042fee00000418ff */
[----:B------:R2:W-:Y:S01]  /*a400*/  @!P6 LDGSTS.E.BYPASS.LTC128B.128 [R209+0x4100], [R20.64], !P3 ;  /* 0x0410000014d1efae */ /* 0x0005e2000d901d46 */
[C---:B------:R-:W-:Y:S07]  /*a410*/  HMMA.16816.F32.BF16 R8, R32.reuse, R10, RZ ;  /* 0x0000000a2008723c */ /* 0x040fee00000418ff */
[----:B------:R1:W-:Y:S08]  /*a420*/  @!P6 LDGSTS.E.BYPASS.LTC128B.128 [R209+0x1100], [R12.64], !P5 ;  /* 0x011000000cd1efae */ /* 0x0003f0000e901d46 */
[----:B------:R1:W-:Y:S08]  /*a430*/  @!P6 LDGSTS.E.BYPASS.LTC128B.128 [R209+0x3100], [R14.64], !P4 ;  /* 0x031000000ed1efae */ /* 0x0003f0000e101d46 */
[----:B------:R2:W-:Y:S01]  /*a440*/  @!P6 LDGSTS.E.BYPASS.LTC128B.128 [R209+0x5100], [R2.64], !P3 ;  /* 0x0510000002d1efae */ /* 0x0005e2000d901d46 */
[----:B------:R-:W-:Y:S07]  /*a450*/  ISETP.GT.AND P6, PT, R180, R211, PT ;  /* 0x000000d3b400720c */ /* 0x000fee0003fc4270 */
[----:B------:R-:W-:Y:S08]  /*a460*/  LDSM.16.M88.4 R160, [R194] ;  /* 0x00000000c2a0783b */ /* 0x000ff00000000200 */
[----:B------:R-:W0:Y:S01]  /*a470*/  LDGDEPBAR ;  /* 0x00000000000079af */ /* 0x000e220000000000 */
[C---:B-1----:R-:W-:Y:S07]  /*a480*/  HMMA.16816.F32.BF16 R12, R32.reuse, R16, RZ ;  /* 0x00000010200c723c */ /* 0x042fee00000418ff */
[----:B------:R-:W1:Y:S01]  /*a490*/  LDSM.16.M88.4 R164, [R190] ;  /* 0x00000000bea4783b */ /* 0x000e620000000200 */
[C---:B------:R-:W-:Y:S07]  /*a4a0*/  HMMA.16816.F32.BF16 R16, R32.reuse, R18, RZ ;  /* 0x000000122010723c */ /* 0x040fee00000418ff */
[----:B------:R-:W-:Y:S01]  /*a4b0*/  LDSM.16.M88.4 R168, [R190+0x1000] ;  /* 0x00100000bea8783b */ /* 0x000fe20000000200 */
[C---:B--2---:R-:W-:Y:S07]  /*a4c0*/  HMMA.16816.F32.BF16 R20, R32.reuse, R24, RZ ;  /* 0x000000182014723c */ /* 0x044fee00000418ff */
[----:B------:R-:W-:Y:S01]  /*a4d0*/  LDSM.16.M88.4 R172, [R193] ;  /* 0x00000000c1ac783b */ /* 0x000fe20000000200 */
[C---:B------:R-:W-:Y:S07]  /*a4e0*/  HMMA.16816.F32.BF16 R24, R32.reuse, R26, RZ ;  /* 0x0000001a2018723c */ /* 0x040fee00000418ff */
[----:B------:R-:W-:Y:S01]  /*a4f0*/  LDSM.16.M88.4 R176, [R187] ;  /* 0x00000000bbb0783b */ /* 0x000fe20000000200 */
        /* <DEDUP_REMOVED lines=149> */
[----:B------:R-:W-:Y:S02]  /*ae50*/  @P6 IMAD R6, R6, c[0x0][0x1e0], RZ ;  /* 0x0000780006066a24 */ /* 0x000fe400078e02ff */
[----:B-1----:R-:W-:Y:S02]  /*ae60*/  FMUL.FTZ R0, R10, c[0x0][0x320] ;  /* 0x0000c8000a007a20 */ /* 0x002fe40000410000 */
[----:B------:R-:W1:Y:S01]  /*ae70*/  LDSM.16.M88.4 R8, [R187+0x5800] ;  /* 0x00580000bb08783b */ /* 0x000e620000000200 */
[----:B------:R-:W-:Y:S04]  /*ae80*/  DEPBAR.LE SB0, 0x0 ;  /* 0x000080000000791a */ /* 0x000fe80000000000 */
[----:B------:R3:W5:Y:S03]  /*ae90*/  MUFU.TANH R143, R0 ;  /* 0x00000000008f7308 */ /* 0x0007660000002400 */
[----:B------:R-:W-:Y:S01]  /*aea0*/  BAR.SYNC.DEFER_BLOCKING 0x0 ;  /* 0x0000000000007b1d */ /* 0x000fe20000010000 */
[----:B---3--:R-:W-:Y:S06]  /*aeb0*/  FMUL.FTZ R0, R12, c[0x0][0x320] ;  /* 0x0000c8000c007a20 */ /* 0x008fec0000410000 */
[----:B------:R3:W-:Y:S01]  /*aec0*/  MUFU.TANH R139, R0 ;  /* 0x00000000008b7308 */ /* 0x0007e20000002400 */
[C---:B-1----:R-:W-:Y:S08]  /*aed0*/  HMMA.16816.F32.BF16 R28, R168.reuse, R8, R28 ;  /* 0x00000008a81c723c */ /* 0x042ff0000004181c */
        /* <DEDUP_REMOVED lines=79> */
[----:B--2---:R-:W-:Y:S01]  /*b3d0*/  FMNMX.FTZ R8, R3, R4, !PT ;  /* 0x0000000403087209 */ /* 0x004fe20007810000 */
[C---:B------:R-:W-:Y:S06]  /*b3e0*/  @P6 IMAD.WIDE.U32 R4, R207.reuse, c[0x0][0x1e0], RZ ;  /* 0x00007800cf046a25 */ /* 0x040fec00078e00ff */
[----:B------:R-:W2:Y:S01]  /*b3f0*/  SHFL.BFLY PT, R10, R8, 0x1, 0x1f ;  /* 0x0c201f00080a7f89 */ /* 0x000ea200000e0000 */
[----:B------:R-:W-:Y:S01]  /*b400*/  @P6 IMAD R3, R207, c[0x0][0x1e4], R6 ;  /* 0x00007900cf036a24 */ /* 0x000fe200078e0206 */
[----:B------:R-:W-:Y:S02]  /*b410*/  @P6 MOV R6, c[0x0][0x1e0] ;  /* 0x0000780000066a02 */ /* 0x000fe40000000f00 */
[----:B-1----:R-:W-:Y:S02]  /*b420*/  FMNMX.FTZ R0, R0, R2, !PT ;  /* 0x0000000200007209 */ /* 0x002fe40007810000 */
[----:B------:R-:W-:Y:S02]  /*b430*/  @P6 IADD3 R2, R5, R3, RZ ;  /* 0x0000000305026210 */ /* 0x000fe40007ffe0ff */
[C---:B------:R-:W-:Y:S01]  /*b440*/  @P6 SHF.L.U32 R5, R4.reuse, 0x6, RZ ;  /* 0x0000000604056819 */ /* 0x040fe200000006ff */
[----:B------:R-:W1:Y:S01]  /*b450*/  SHFL.BFLY PT, R3, R0, 0x1, 0x1f ;  /* 0x0c201f0000037f89 */ /* 0x000e6200000e0000 */
[----:B------:R-:W-:Y:S02]  /*b460*/  @P6 SHF.L.U64.HI R4, R4, 0x6, R2 ;  /* 0x0000000604046819 */ /* 0x000fe40000010202 */
[----:B------:R-:W-:Y:S02]  /*b470*/  @P6 MOV R2, c[0x0][0x1e4] ;  /* 0x0000790000026a02 */ /* 0x000fe40000000f00 */
[C---:B------:R-:W-:Y:S04]  /*b480*/  @P6 LEA R7, P0, R6.reuse, R5, 0x5 ;  /* 0x0000000506076211 */ /* 0x040fe800078028ff */
[----:B------:R-:W-:Y:S02]  /*b490*/  @P6 LEA.HI.X R6, R6, R4, R2, 0x5, P0 ;  /* 0x0000000406066211 */ /* 0x000fe400000f2c02 */
[----:B------:R-:W-:Y:S02]  /*b4a0*/  @P6 IADD3 R2, P0, R5, R212, RZ ;  /* 0x000000d405026210 */ /* 0x000fe40007f1e0ff */
[----:B--2---:R-:W-:Y:S02]  /*b4b0*/  FMNMX.FTZ R100, R8, R10, !PT ;  /* 0x0000000a08647209 */ /* 0x004fe40007810000 */
[-C--:B------:R-:W-:Y:S02]  /*b4c0*/  @P6 IADD3.X R9, R4, R216.reuse, RZ, P0, !PT ;  /* 0x000000d804096210 */ /* 0x080fe400007fe4ff */
[----:B------:R-:W-:Y:S01]  /*b4d0*/  @P6 LEA R16, P0, R2, c[0x0][0x1c8], 0x1 ;  /* 0x0000720002106a11 */ /* 0x000fe200078008ff */
[----:B------:R-:W-:Y:S03]  /*b4e0*/  FMUL.FTZ R138, R100, c[0x0][0x2d0] ;  /* 0x0000b400648a7a20 */ /* 0x000fe60000410000 */
[----:B------:R-:W-:Y:S01]  /*b4f0*/  @P6 LEA.HI.X R17, R2, c[0x0][0x1cc], R9, 0x1, P0 ;  /* 0x0000730002116a11 */ /* 0x000fe200000f0c09 */
[--C-:B------:R-:W-:Y:S01]  /*b500*/  FFMA.FTZ R11, R141, c[0x0][0x2d0], -R138.reuse ;  /* 0x0000b4008d0b7a23 */ /* 0x100fe2000001088a */
[----:B------:R-:W-:Y:S01]  /*b510*/  @P6 IADD3 R13, P0, R212, 0x40, RZ ;  /* 0x00000040d40d6810 */ /* 0x000fe20007f1e0ff */
[----:B------:R-:W-:Y:S01]  /*b520*/  FADD.FTZ R2, -R100, R101 ;  /* 0x0000006564027221 */ /* 0x000fe20000010100 */
[----:B-1----:R-:W-:Y:S01]  /*b530*/  FMNMX.FTZ R3, R0, R3, !PT ;  /* 0x0000000300037209 */ /* 0x002fe20007810000 */
[----:B------:R1:W-:Y:S01]  /*b540*/  MUFU.EX2 R221, R11 ;  /* 0x0000000b00dd7308 */ /* 0x0003e20000000800 */
[----:B------:R-:W-:Y:S01]  /*b550*/  @P6 IADD3.X R12, RZ, R216, RZ, P0, !PT ;  /* 0x000000d8ff0c6210 */ /* 0x000fe200007fe4ff */
[----:B------:R2:W-:Y:S01]  /*b560*/  @P6 LDGSTS.E.BYPASS.LTC128B.128 [R209+0x6100], [R16.64], !P5 ;  /* 0x0610000010d16fae */ /* 0x0005e2000e901d46 */
[----:B------:R-:W-:Y:S01]  /*b570*/  @P6 IADD3 R8, P0, R5, R13, RZ ;  /* 0x0000000d05086210 */ /* 0x000fe20007f1e0ff */
[----:B------:R-:W-:Y:S02]  /*b580*/  FMUL.FTZ R101, R3, c[0x0][0x2d0] ;  /* 0x0000b40003657a20 */ /* 0x000fe40000410000 */
[----:B------:R-:W-:Y:S01]  /*b590*/  FMUL.FTZ R0, R2, c[0x0][0x2d0] ;  /* 0x0000b40002007a20 */ /* 0x000fe20000410000 */
[----:B------:R-:W-:Y:S01]  /*b5a0*/  @P6 IADD3.X R9, R4, R12, RZ, P0, !PT ;  /* 0x0000000c04096210 */ /* 0x000fe200007fe4ff */
[----:B------:R-:W-:Y:S01]  /*b5b0*/  FFMA.FTZ R18, R137, c[0x0][0x2d0], -R138 ;  /* 0x0000b40089127a23 */ /* 0x000fe2000001088a */
[C---:B------:R-:W-:Y:S01]  /*b5c0*/  @P6 LEA R14, P0, R8.reuse, c[0x0][0x1c8], 0x1 ;  /* 0x00007200080e6a11 */ /* 0x040fe200078008ff */
[----:B------:R3:W2:Y:S01]  /*b5d0*/  MUFU.EX2 R2, R0 ;  /* 0x0000000000027308 */ /* 0x0006a20000000800 */
[----:B------:R-:W-:Y:S02]  /*b5e0*/  FFMA.FTZ R103, R103, c[0x0][0x2d0], -R101 ;  /* 0x0000b40067677a23 */ /* 0x000fe40000010865 */
[----:B------:R-:W-:Y:S02]  /*b5f0*/  @P6 LEA.HI.X R15, R8, c[0x0][0x1cc], R9, 0x1, P0 ;  /* 0x00007300080f6a11 */ /* 0x000fe400000f0c09 */
[----:B------:R-:W-:Y:S03]  /*b600*/  @P6 IADD3 R9, P0, R212, 0x80, RZ ;  /* 0x00000080d4096810 */ /* 0x000fe60007f1e0ff */
[----:B------:R4:W-:Y:S01]  /*b610*/  @P6 LDGSTS.E.BYPASS.LTC128B.128 [R209+0x8100], [R14.64], !P4 ;  /* 0x081000000ed16fae */ /* 0x0009e2000e101d46 */
[----:B------:R-:W-:Y:S01]  /*b620*/  @P6 IADD3.X R8, RZ, R216, RZ, P0, !PT ;  /* 0x000000d8ff086210 */ /* 0x000fe200007fe4ff */
[----:B------:R-:W-:Y:S01]  /*b630*/  MUFU.EX2 R218, R18 ;  /* 0x0000001200da7308 */ /* 0x000fe20000000800 */
[----:B------:R-:W-:Y:S04]  /*b640*/  @P6 IADD3 R5, P0, R5, R9, RZ ;  /* 0x0000000905056210 */ /* 0x000fe80007f1e0ff */
[----:B------:R-:W-:Y:S02]  /*b650*/  @P6 IADD3.X R4, R4, R8, RZ, P0, !PT ;  /* 0x0000000804046210 */ /* 0x000fe400007fe4ff */
[C---:B------:R-:W-:Y:S03]  /*b660*/  @P6 LEA R10, P0, R5.reuse, c[0x0][0x1c8], 0x1 ;  /* 0x00007200050a6a11 */ /* 0x040fe600078008ff */
[----:B------:R-:W-:Y:S01]  /*b670*/  MUFU.EX2 R103, R103 ;  /* 0x0000006700677308 */ /* 0x000fe20000000800 */
[----:B-1----:R-:W-:Y:S01]  /*b680*/  @P6 LEA.HI.X R11, R5, c[0x0][0x1cc], R4, 0x1, P0 ;  /* 0x00007300050b6a11 */ /* 0x002fe200000f0c04 */
[----:B------:R-:W-:Y:S01]  /*b690*/  FFMA.FTZ R5, R142, c[0x0][0x2d0], -R138 ;  /* 0x0000b4008e057a23 */ /* 0x000fe2000001088a */
[----:B------:R-:W-:Y:S01]  /*b6a0*/  @P6 IADD3 R4, P0, R7, R13, RZ ;  /* 0x0000000d07046210 */ /* 0x000fe20007f1e0ff */
[----:B---3--:R-:W-:Y:S02]  /*b6b0*/  FADD.FTZ R0, -R3, R102 ;  /* 0x0000006603007221 */ /* 0x008fe40000010100 */
[----:B------:R1:W-:Y:S01]  /*b6c0*/  @P6 LDGSTS.E.BYPASS.LTC128B.128 [R209+0xa100], [R10.64], !P3 ;  /* 0x0a1000000ad16fae */ /* 0x0003e2000d901d46 */
[----:B------:R-:W-:Y:S01]  /*b6d0*/  @P6 IADD3.X R12, R6, R12, RZ, P0, !PT ;  /* 0x0000000c060c6210 */ /* 0x000fe200007fe4ff */
[--C-:B------:R-:W-:Y:S02]  /*b6e0*/  FFMA.FTZ R102, R139, c[0x0][0x2d0], -R138.reuse ;  /* 0x0000b4008b667a23 */ /* 0x100fe4000001088a */
[----:B------:R3:W-:Y:S01]  /*b6f0*/  MUFU.EX2 R220, R5 ;  /* 0x0000000500dc7308 */ /* 0x0007e20000000800 */
[----:B------:R-:W-:Y:S02]  /*b700*/  FMUL.FTZ R0, R0, c[0x0][0x2d0] ;  /* 0x0000b40000007a20 */ /* 0x000fe40000410000 */
[C---:B--2---:R-:W-:Y:S02]  /*b710*/  FMUL.FTZ R16, R2.reuse, R116 ;  /* 0x0000007402107220 */ /* 0x044fe40000410000 */
[C---:B------:R-:W-:Y:S02]  /*b720*/  FMUL.FTZ R17, R2.reuse, R117 ;  /* 0x0000007502117220 */ /* 0x040fe40000410000 */
[C---:B------:R-:W-:Y:S02]  /*b730*/  FMUL.FTZ R24, R2.reuse, R124 ;  /* 0x0000007c02187220 */ /* 0x040fe40000410000 */
[C---:B------:R-:W-:Y:S01]  /*b740*/  FMUL.FTZ R25, R2.reuse, R125 ;  /* 0x0000007d02197220 */ /* 0x040fe20000410000 */
[----:B------:R2:W-:Y:S01]  /*b750*/  MUFU.EX2 R210, R102 ;  /* 0x0000006600d27308 */ /* 0x0005e20000000800 */
[C---:B------:R-:W-:Y:S02]  /*b760*/  FMUL.FTZ R32, R2.reuse, R132 ;  /* 0x0000008402207220 */ /* 0x040fe40000410000 */
[C---:B------:R-:W-:Y:S02]  /*b770*/  FMUL.FTZ R33, R2.reuse, R133 ;  /* 0x0000008502217220 */ /* 0x040fe40000410000 */
[C---:B------:R-:W-:Y:S02]  /*b780*/  FMUL.FTZ R36, R2.reuse, R36 ;  /* 0x0000002402247220 */ /* 0x040fe40000410000 */
[C---:B------:R-:W-:Y:S02]  /*b790*/  FMUL.FTZ R37, R2.reuse, R37 ;  /* 0x0000002502257220 */ /* 0x040fe40000410000 */
[C---:B------:R-:W-:Y:S01]  /*b7a0*/  FMUL.FTZ R40, R2.reuse, R40 ;  /* 0x0000002802287220 */ /* 0x040fe20000410000 */
[----:B------:R-:W1:Y:S01]  /*b7b0*/  MUFU.EX2 R0, R0 ;  /* 0x0000000000007308 */ /* 0x000e620000000800 */
[C---:B------:R-:W-:Y:S02]  /*b7c0*/  FMUL.FTZ R41, R2.reuse, R41 ;  /* 0x0000002902297220 */ /* 0x040fe40000410000 */
[C---:B------:R-:W-:Y:S01]  /*b7d0*/  FMUL.FTZ R44, R2.reuse, R44 ;  /* 0x0000002c022c7220 */ /* 0x040fe20000410000 */
[C---:B---3--:R-:W-:Y:S01]  /*b7e0*/  @P6 IADD3 R5, P0, R7.reuse, R9, RZ ;  /* 0x0000000907056210 */ /* 0x048fe20007f1e0ff */
[C---:B------:R-:W-:Y:S02]  /*b7f0*/  FMUL.FTZ R45, R2.reuse, R45 ;  /* 0x0000002d022d7220 */ /* 0x040fe40000410000 */
[----:B------:R-:W-:Y:S01]  /*b800*/  FMUL.FTZ R48, R2, R48 ;  /* 0x0000003002307220 */ /* 0x000fe20000410000 */
[----:B------:R-:W-:Y:S01]  /*b810*/  @P6 IADD3.X R13, R6, R8, RZ, P0, !PT ;  /* 0x00000008060d6210 */ /* 0x000fe200007fe4ff */
[--C-:B------:R-:W-:Y:S01]  /*b820*/  FFMA.FTZ R8, R140, c[0x0][0x2d0], -R138.reuse ;  /* 0x0000b4008c087a23 */ /* 0x100fe2000001088a */
[----:B------:R-:W-:Y:S01]  /*b830*/  @P6 IADD3 R7, P0, R7, R212, RZ ;  /* 0x000000d407076210 */ /* 0x000fe20007f1e0ff */
[----:B------:R-:W-:Y:S02]  /*b840*/  FMUL.FTZ R49, R2, R49 ;  /* 0x0000003102317220 */ /* 0x000fe40000410000 */
[----:B------:R3:W5:Y:S01]  /*b850*/  MUFU.EX2 R219, R8 ;  /* 0x0000000800db7308 */ /* 0x0007620000000800 */
[----:B------:R-:W-:Y:S01]  /*b860*/  @P6 IADD3.X R6, R6, R216, RZ, P0, !PT ;  /* 0x000000d806066210 */ /* 0x000fe200007fe4ff */
[----:B--2---:R-:W-:Y:S02]  /*b870*/  FFMA.FTZ R102, R148, c[0x0][0x2d0], -R138 ;  /* 0x0000b40094667a23 */ /* 0x004fe4000001088a */
[C---:B------:R-:W-:Y:S02]  /*b880*/  FMUL.FTZ R52, R2.reuse, R52 ;  /* 0x0000003402347220 */ /* 0x040fe40000410000 */
[C---:B------:R-:W-:Y:S02]  /*b890*/  FMUL.FTZ R53, R2.reuse, R53 ;  /* 0x0000003502357220 */ /* 0x040fe40000410000 */
[----:B------:R-:W-:Y:S02]  /*b8a0*/  FMUL.FTZ R56, R2, R56 ;  /* 0x0000003802387220 */ /* 0x000fe40000410000 */
[----:B------:R2:W-:Y:S01]  /*b8b0*/  MUFU.EX2 R208, R102 ;  /* 0x0000006600d07308 */ /* 0x0005e20000000800 */
[C---:B-1----:R-:W-:Y:S02]  /*b8c0*/  FMUL.FTZ R10, R0.reuse, R110 ;  /* 0x0000006e000a7220 */ /* 0x042fe40000410000 */
[C---:B------:R-:W-:Y:S02]  /*b8d0*/  FMUL.FTZ R11, R0.reuse, R111 ;  /* 0x0000006f000b7220 */ /* 0x040fe40000410000 */
[C---:B------:R-:W-:Y:S02]  /*b8e0*/  FMUL.FTZ R18, R0.reuse, R118 ;  /* 0x0000007600127220 */ /* 0x040fe40000410000 */
[C---:B------:R-:W-:Y:S02]  /*b8f0*/  FMUL.FTZ R19, R0.reuse, R119 ;  /* 0x0000007700137220 */ /* 0x040fe40000410000 */
[C---:B------:R-:W-:Y:S02]  /*b900*/  FMUL.FTZ R26, R0.reuse, R126 ;  /* 0x0000007e001a7220 */ /* 0x040fe40000410000 */
[C---:B------:R-:W-:Y:S02]  /*b910*/  FMUL.FTZ R27, R0.reuse, R127 ;  /* 0x0000007f001b7220 */ /* 0x040fe40000410000 */
[C---:B------:R-:W-:Y:S01]  /*b920*/  FMUL.FTZ R34, R0.reuse, R134 ;  /* 0x0000008600227220 */ /* 0x040fe20000410000 */
[C---:B---3--:R-:W-:Y:S01]  /*b930*/  @P6 LEA R8, P0, R7.reuse, c[0x0][0x1c8], 0x1 ;  /* 0x0000720007086a11 */ /* 0x048fe200078008ff */
[C---:B------:R-:W-:Y:S02]  /*b940*/  FMUL.FTZ R35, R0.reuse, R135 ;  /* 0x0000008700237220 */ /* 0x040fe40000410000 */
[C---:B------:R-:W-:Y:S01]  /*b950*/  FMUL.FTZ R38, R0.reuse, R38 ;  /* 0x0000002600267220 */ /* 0x040fe20000410000 */
[----:B------:R-:W-:Y:S01]  /*b960*/  @P6 LEA.HI.X R9, R7, c[0x0][0x1cc], R6, 0x1, P0 ;  /* 0x0000730007096a11 */ /* 0x000fe200000f0c06 */
[----:B------:R-:W-:Y:S01]  /*b970*/  FMUL.FTZ R39, R0, R39 ;  /* 0x0000002700277220 */ /* 0x000fe20000410000 */
[----:B------:R-:W-:Y:S01]  /*b980*/  @P6 LEA R6, P0, R4, c[0x0][0x1c8], 0x1 ;  /* 0x0000720004066a11 */ /* 0x000fe200078008ff */
[----:B------:R-:W-:Y:S02]  /*b990*/  FMUL.FTZ R42, R0, R42 ;  /* 0x0000002a002a7220 */ /* 0x000fe40000410000 */
[----:B------:R1:W-:Y:S01]  /*b9a0*/  @P6 LDGSTS.E.BYPASS.LTC128B.128 [R209+0x7100], [R8.64], !P5 ;  /* 0x0710000008d16fae */ /* 0x0003e2000e901d46 */
[----:B------:R-:W-:Y:S01]  /*b9b0*/  @P6 LEA.HI.X R7, R4, c[0x0][0x1cc], R12, 0x1, P0 ;  /* 0x0000730004076a11 */ /* 0x000fe200000f0c0c */
[----:B------:R-:W-:Y:S01]  /*b9c0*/  FFMA.FTZ R12, R146, c[0x0][0x2d0], -R101 ;  /* 0x0000b400920c7a23 */ /* 0x000fe20000010865 */
[----:B------:R-:W-:Y:S01]  /*b9d0*/  @P6 LEA R4, P0, R5, c[0x0][0x1c8], 0x1 ;  /* 0x0000720005046a11 */ /* 0x000fe200078008ff */
[--C-:B--2---:R-:W-:Y:S02]  /*b9e0*/  FFMA.FTZ R102, R147, c[0x0][0x2d0], -R138.reuse ;  /* 0x0000b40093667a23 */ /* 0x104fe4000001088a */
[----:B------:R2:W-:Y:S01]  /*b9f0*/  MUFU.EX2 R176, R12 ;  /* 0x0000000c00b07308 */ /* 0x0005e20000000800 */
[----:B------:R-:W-:Y:S01]  /*ba00*/  @P6 LEA.HI.X R5, R5, c[0x0][0x1cc], R13, 0x1, P0 ;  /* 0x0000730005056a11 */ /* 0x000fe200000f0c0d */
[----:B------:R3:W-:Y:S01]  /*ba10*/  @P6 LDGSTS.E.BYPASS.LTC128B.128 [R209+0x9100], [R6.64], !P4 ;  /* 0x0910000006d16fae */ /* 0x0007e2000e101d46 */
[----:B------:R-:W-:Y:S01]  /*ba20*/  FMUL.FTZ R43, R0, R43 ;  /* 0x0000002b002b7220 */ /* 0x000fe20000410000 */
[----:B------:R-:W-:Y:S01]  /*ba30*/  ISETP.GT.AND P0, PT, R180, R230, PT ;  /* 0x000000e6b400720c */ /* 0x000fe20003f04270 */
[C---:B------:R-:W-:Y:S01]  /*ba40*/  FMUL.FTZ R46, R0.reuse, R46 ;  /* 0x0000002e002e7220 */ /* 0x040fe20000410000 */
[----:B------:R-:W-:Y:S01]  /*ba50*/  MOV R180, R207 ;  /* 0x000000cf00b47202 */ /* 0x000fe20000000f00 */
[C---:B------:R-:W-:Y:S02]  /*ba60*/  FMUL.FTZ R47, R0.reuse, R47 ;  /* 0x0000002f002f7220 */ /* 0x040fe40000410000 */
[C---:B------:R-:W-:Y:S01]  /*ba70*/  FMUL.FTZ R50, R0.reuse, R50 ;  /* 0x0000003200327220 */ /* 0x040fe20000410000 */
[----:B------:R4:W-:Y:S01]  /*ba80*/  @P6 LDGSTS.E.BYPASS.LTC128B.128 [R209+0xb100], [R4.64], !P3 ;  /* 0x0b10000004d16fae */ /* 0x0009e2000d901d46 */
[----:B------:R4:W-:Y:S01]  /*ba90*/  MUFU.EX2 R183, R102 ;  /* 0x0000006600b77308 */ /* 0x0009e20000000800 */
[C---:B------:R-:W-:Y:S02]  /*baa0*/  FMUL.FTZ R51, R0.reuse, R51 ;  /* 0x0000003300337220 */ /* 0x040fe40000410000 */
[C---:B------:R-:W-:Y:S02]  /*bab0*/  FMUL.FTZ R54, R0.reuse, R54 ;  /* 0x0000003600367220 */ /* 0x040fe40000410000 */
[----:B------:R-:W-:Y:S02]  /*bac0*/  FMUL.FTZ R55, R0, R55 ;  /* 0x0000003700377220 */ /* 0x000fe40000410000 */
[----:B------:R-:W-:Y:S01]  /*bad0*/  LDSM.16.MT88.4 R20, [R186] ;  /* 0x00000000ba14783b */ /* 0x000fe20000004200 */
[C---:B------:R-:W-:Y:S02]  /*bae0*/  FMUL.FTZ R57, R2.reuse, R57 ;  /* 0x0000003902397220 */ /* 0x040fe40000410000 */
[--C-:B-1----:R-:W-:Y:S02]  /*baf0*/  FFMA.FTZ R8, R143, c[0x0][0x2d0], -R101.reuse ;  /* 0x0000b4008f087a23 */ /* 0x102fe40000010865 */
[----:B------:R-:W-:Y:S02]  /*bb00*/  FMUL.FTZ R9, R2, R109 ;  /* 0x0000006d02097220 */ /* 0x000fe40000410000 */
[--C-:B--2---:R-:W-:Y:S01]  /*bb10*/  FFMA.FTZ R12, R145, c[0x0][0x2d0], -R101.reuse ;  /* 0x0000b400910c7a23 */ /* 0x104fe20000010865 */
[----:B------:R1:W-:Y:S01]  /*bb20*/  MUFU.EX2 R174, R8 ;  /* 0x0000000800ae7308 */ /* 0x0003e20000000800 */
[----:B------:R-:W-:Y:S01]  /*bb30*/  LDSM.16.MT88.4 R28, [R189] ;  /* 0x00000000bd1c783b */ /* 0x000fe20000004200 */
[C---:B------:R-:W-:Y:S02]  /*bb40*/  FMUL.FTZ R58, R0.reuse, R58 ;  /* 0x0000003a003a7220 */ /* 0x040fe40000410000 */
[----:B---3--:R-:W-:Y:S01]  /*bb50*/  FMUL.FTZ R6, R0, R106 ;  /* 0x0000006a00067220 */ /* 0x008fe20000410000 */
[----:B-----5:R-:W-:Y:S01]  /*bb60*/  F2FP.BF16.PACK_AB R106, R218, R219 ;  /* 0x000000dbda6a723e */ /* 0x020fe200000010ff */
[C---:B------:R-:W-:Y:S02]  /*bb70*/  FMUL.FTZ R7, R0.reuse, R107 ;  /* 0x0000006b00077220 */ /* 0x040fe40000410000 */
[----:B------:R-:W-:Y:S01]  /*bb80*/  FMUL.FTZ R59, R0, R59 ;  /* 0x0000003b003b7220 */ /* 0x000fe20000410000 */
[----:B------:R-:W-:Y:S01]  /*bb90*/  LDSM.16.MT88.4 R116, [R186+0x2000] ;  /* 0x00200000ba74783b */ /* 0x000fe20000004200 */
[----:B------:R2:W3:Y:S01]  /*bba0*/  MUFU.EX2 R175, R12 ;  /* 0x0000000c00af7308 */ /* 0x0004e20000000800 */
[--C-:B----4-:R-:W-:Y:S02]  /*bbb0*/  FFMA.FTZ R4, R144, c[0x0][0x2d0], -R101.reuse ;  /* 0x0000b40090047a23 */ /* 0x110fe40000010865 */
[C---:B------:R-:W-:Y:S02]  /*bbc0*/  FMUL.FTZ R5, R2.reuse, R105 ;  /* 0x0000006902057220 */ /* 0x040fe40000410000 */
[--C-:B------:R-:W-:Y:S02]  /*bbd0*/  FFMA.FTZ R102, R149, c[0x0][0x2d0], -R138.reuse ;  /* 0x0000b40095667a23 */ /* 0x100fe4000001088a */
[----:B------:R-:W-:Y:S01]  /*bbe0*/  LDSM.16.MT88.4 R124, [R188+0x800] ;  /* 0x00080000bc7c783b */ /* 0x000fe20000004200 */
[C---:B------:R-:W-:Y:S02]  /*bbf0*/  FMUL.FTZ R60, R2.reuse, R60 ;  /* 0x0000003c023c7220 */ /* 0x040fe40000410000 */
[----:B------:R-:W4:Y:S01]  /*bc00*/  MUFU.EX2 R173, R4 ;  /* 0x0000000400ad7308 */ /* 0x000f220000000800 */
[----:B------:R-:W-:Y:S02]  /*bc10*/  FMUL.FTZ R61, R2, R61 ;  /* 0x0000003d023d7220 */ /* 0x000fe40000410000 */
[----:B------:R-:W-:Y:S02]  /*bc20*/  FMUL.FTZ R62, R0, R62 ;  /* 0x0000003e003e7220 */ /* 0x000fe40000410000 */
[----:B-1----:R-:W-:Y:S01]  /*bc30*/  FMUL.FTZ R8, R2, R108 ;  /* 0x0000006c02087220 */ /* 0x002fe20000410000 */
[----:B------:R-:W-:Y:S01]  /*bc40*/  LDSM.16.MT88.4 R132, [R186+0x2800] ;  /* 0x00280000ba84783b */ /* 0x000fe20000004200 */
[----:B------:R-:W-:Y:S02]  /*bc50*/  FMUL.FTZ R63, R0, R63 ;  /* 0x0000003f003f7220 */ /* 0x000fe40000410000 */
[C---:B------:R-:W-:Y:S01]  /*bc60*/  FMUL.FTZ R64, R2.reuse, R64 ;  /* 0x0000004002407220 */ /* 0x040fe20000410000 */
[----:B------:R1:W-:Y:S01]  /*bc70*/  MUFU.EX2 R182, R102 ;  /* 0x0000006600b67308 */ /* 0x0003e20000000800 */
[----:B------:R-:W-:Y:S02]  /*bc80*/  FMUL.FTZ R65, R2, R65 ;  /* 0x0000004102417220 */ /* 0x000fe40000410000 */
[C---:B------:R-:W-:Y:S01]  /*bc90*/  FMUL.FTZ R66, R0.reuse, R66 ;  /* 0x0000004200427220 */ /* 0x040fe20000410000 */
[----:B--2---:R-:W2:Y:S01]  /*bca0*/  LDSM.16.MT88.4 R12, [R185] ;  /* 0x00000000b90c783b */ /* 0x004ea20000004200 */
[----:B---3--:R-:W-:Y:S01]  /*bcb0*/  F2FP.BF16.PACK_AB R105, R175, R176 ;  /* 0x000000b0af69723e */ /* 0x008fe200000010ff */
[----:B------:R-:W-:Y:S02]  /*bcc0*/  FMUL.FTZ R67, R0, R67 ;  /* 0x0000004300437220 */ /* 0x000fe40000410000 */
[C---:B------:R-:W-:Y:S02]  /*bcd0*/  FMUL.FTZ R68, R2.reuse, R68 ;  /* 0x0000004402447220 */ /* 0x040fe40000410000 */
[----:B------:R-:W-:Y:S02]  /*bce0*/  FMUL.FTZ R69, R2, R69 ;  /* 0x0000004502457220 */ /* 0x000fe40000410000 */
[----:B------:R-:W3:Y:S01]  /*bcf0*/  LDSM.16.MT88.4 R108, [R188] ;  /* 0x00000000bc6c783b */ /* 0x000ee20000004200 */
[----:B------:R-:W-:Y:S01]  /*bd00*/  FMUL.FTZ R70, R0, R70 ;  /* 0x0000004600467220 */ /* 0x000fe20000410000 */
[----:B----4-:R-:W-:Y:S01]  /*bd10*/  F2FP.BF16.PACK_AB R107, R173, R174 ;  /* 0x000000aead6b723e */ /* 0x010fe200000010ff */
[----:B------:R-:W-:Y:S01]  /*bd20*/  FMUL.FTZ R4, R2, R104 ;  /* 0x0000006802047220 */ /* 0x000fe20000410000 */
[----:B------:R-:W-:Y:S01]  /*bd30*/  F2FP.BF16.PACK_AB R104, R220, R221 ;  /* 0x000000dddc68723e */ /* 0x000fe200000010ff */
[----:B------:R-:W-:Y:S02]  /*bd40*/  FMUL.FTZ R71, R0, R71 ;  /* 0x0000004700477220 */ /* 0x000fe40000410000 */
[C---:B------:R-:W-:Y:S01]  /*bd50*/  FMUL.FTZ R72, R2.reuse, R72 ;  /* 0x0000004802487220 */ /* 0x040fe20000410000 */
[----:B------:R-:W-:Y:S01]  /*bd60*/  LDSM.16.MT88.4 R140, [R189+0x2800] ;  /* 0x00280000bd8c783b */ /* 0x000fe20000004200 */
[----:B------:R-:W-:Y:S02]  /*bd70*/  FMUL.FTZ R73, R2, R73 ;  /* 0x0000004902497220 */ /* 0x000fe40000410000 */
[----:B------:R-:W-:Y:S02]  /*bd80*/  FMUL.FTZ R74, R0, R74 ;  /* 0x0000004a004a7220 */ /* 0x000fe40000410000 */
[--C-:B-1----:R-:W-:Y:S02]  /*bd90*/  FFMA.FTZ R102, R150, c[0x0][0x2d0], -R101.reuse ;  /* 0x0000b40096667a23 */ /* 0x102fe40000010865 */
[----:B------:R-:W-:Y:S01]  /*bda0*/  FMUL.FTZ R75, R0, R75 ;  /* 0x0000004b004b7220 */ /* 0x000fe20000410000 */
[----:B------:R-:W-:Y:S01]  /*bdb0*/  LDSM.16.MT88.4 R144, [R186+0x3800] ;  /* 0x00380000ba90783b */ /* 0x000fe20000004200 */
[----:B------:R1:W4:Y:S01]  /*bdc0*/  MUFU.EX2 R172, R102 ;  /* 0x0000006600ac7308 */ /* 0x0003220000000800 */
[C---:B------:R-:W-:Y:S02]  /*bdd0*/  FMUL.FTZ R76, R2.reuse, R76 ;  /* 0x0000004c024c7220 */ /* 0x040fe40000410000 */
[----:B------:R-:W-:Y:S02]  /*bde0*/  FMUL.FTZ R77, R2, R77 ;  /* 0x0000004d024d7220 */ /* 0x000fe40000410000 */
[C---:B------:R-:W-:Y:S02]  /*bdf0*/  FMUL.FTZ R78, R0.reuse, R78 ;  /* 0x0000004e004e7220 */ /* 0x040fe40000410000 */
[----:B------:R-:W0:Y:S01]  /*be00*/  LDGDEPBAR ;  /* 0x00000000000079af */ /* 0x000e220000000000 */
[----:B------:R-:W-:Y:S02]  /*be10*/  FMUL.FTZ R79, R0, R79 ;  /* 0x0000004f004f7220 */ /* 0x000fe40000410000 */
[C---:B------:R-:W-:Y:S02]  /*be20*/  FMUL.FTZ R80, R2.reuse, R80 ;  /* 0x0000005002507220 */ /* 0x040fe40000410000 */
[----:B------:R-:W-:Y:S02]  /*be30*/  FMUL.FTZ R81, R2, R81 ;  /* 0x0000005102517220 */ /* 0x000fe40000410000 */
[C---:B------:R-:W-:Y:S01]  /*be40*/  FMUL.FTZ R82, R0.reuse, R82 ;  /* 0x0000005200527220 */ /* 0x040fe20000410000 */
[C---:B--2---:R-:W-:Y:S05]  /*be50*/  HMMA.16816.F32.BF16 R4, R104.reuse, R12, R4 ;  /* 0x0000000c6804723c */ /* 0x044fea0000041804 */
[----:B------:R-:W-:Y:S02]  /*be60*/  FMUL.FTZ R83, R0, R83 ;  /* 0x0000005300537220 */ /* 0x000fe40000410000 */
[C---:B------:R-:W-:Y:S01]  /*be70*/  FMUL.FTZ R12, R2.reuse, R112 ;  /* 0x00000070020c7220 */ /* 0x040fe20000410000 */
[C---:B------:R-:W-:Y:S04]  /*be80*/  HMMA.16816.F32.BF16 R8, R104.reuse, R14, R8 ;  /* 0x0000000e6808723c */ /* 0x040fe80000041808 */
[----:B------:R-:W-:Y:S02]  /*be90*/  FMUL.FTZ R13, R2, R113 ;  /* 0x00000071020d7220 */ /* 0x000fe40000410000 */
[--C-:B-1----:R-:W-:Y:S02]  /*bea0*/  FFMA.FTZ R102, R152, c[0x0][0x2d0], -R101.reuse ;  /* 0x0000b40098667a23 */ /* 0x102fe40000010865 */
[C---:B------:R-:W-:Y:S02]  /*beb0*/  FMUL.FTZ R14, R0.reuse, R114 ;  /* 0x00000072000e7220 */ /* 0x040fe40000410000 */
[----:B------:R1:W2:Y:S02]  /*bec0*/  MUFU.EX2 R171, R102 ;  /* 0x0000006600ab7308 */ /* 0x0002a40000000800 */
[----:B------:R-:W-:Y:S02]  /*bed0*/  FMUL.FTZ R15, R0, R115 ;  /* 0x00000073000f7220 */ /* 0x000fe40000410000 */
[----:B------:R-:W5:Y:S01]  /*bee0*/  LDSM.16.MT88.4 R112, [R185+0x2000] ;  /* 0x00200000b970783b */ /* 0x000f620000004200 */
[C---:B------:R-:W-:Y:S02]  /*bef0*/  FMUL.FTZ R84, R2.reuse, R84 ;  /* 0x0000005402547220 */ /* 0x040fe40000410000 */
[----:B------:R-:W-:Y:S02]  /*bf00*/  FMUL.FTZ R85, R2, R85 ;  /* 0x0000005502557220 */ /* 0x000fe40000410000 */
[C---:B------:R-:W-:Y:S03]  /*bf10*/  HMMA.16816.F32.BF16 R12, R104.reuse, R20, R12 ;  /* 0x00000014680c723c */ /* 0x040fe6000004180c */
[C---:B------:R-:W-:Y:S02]  /*bf20*/  FMUL.FTZ R86, R0.reuse, R86 ;  /* 0x0000005600567220 */ /* 0x040fe40000410000 */
[----:B------:R-:W-:Y:S02]  /*bf30*/  FMUL.FTZ R87, R0, R87 ;  /* 0x0000005700577220 */ /* 0x000fe40000410000 */
[C---:B------:R-:W-:Y:S01]  /*bf40*/  FMUL.FTZ R20, R2.reuse, R120 ;  /* 0x0000007802147220 */ /* 0x040fe20000410000 */
[C---:B------:R-:W-:Y:S04]  /*bf50*/  HMMA.16816.F32.BF16 R16, R104.reuse, R22, R16 ;  /* 0x000000166810723c */ /* 0x040fe80000041810 */
[C---:B------:R-:W-:Y:S02]  /*bf60*/  FMUL.FTZ R21, R2.reuse, R121 ;  /* 0x0000007902157220 */ /* 0x040fe40000410000 */
[----:B------:R-:W-:Y:S02]  /*bf70*/  FMUL.FTZ R88, R2, R88 ;  /* 0x0000005802587220 */ /* 0x000fe40000410000 */
[C---:B------:R-:W-:Y:S04]  /*bf80*/  FMUL.FTZ R22, R0.reuse, R122 ;  /* 0x0000007a00167220 */ /* 0x040fe80000410000 */
[----:B------:R-:W-:Y:S02]  /*bf90*/  FMUL.FTZ R23, R0, R123 ;  /* 0x0000007b00177220 */ /* 0x000fe40000410000 */
[----:B------:R-:W-:Y:S01]  /*bfa0*/  LDSM.16.MT88.4 R120, [R186+0x800] ;  /* 0x00080000ba78783b */ /* 0x000fe20000004200 */
[--C-:B-1----:R-:W-:Y:S02]  /*bfb0*/  FFMA.FTZ R102, R151, c[0x0][0x2d0], -R101.reuse ;  /* 0x0000b40097667a23 */ /* 0x102fe40000010865 */
[----:B------:R-:W-:Y:S02]  /*bfc0*/  FMUL.FTZ R89, R2, R89 ;  /* 0x0000005902597220 */ /* 0x000fe40000410000 */
[C---:B------:R-:W-:Y:S01]  /*bfd0*/  HMMA.16816.F32.BF16 R20, R104.reuse, R28, R20 ;  /* 0x0000001c6814723c */ /* 0x040fe20000041814 */
[----:B------:R1:W1:Y:S02]  /*bfe0*/  MUFU.EX2 R170, R102 ;  /* 0x0000006600aa7308 */ /* 0x0002640000000800 */
[----:B------:R-:W-:Y:S01]  /*bff0*/  LDSM.16.MT88.4 R148, [R189+0x3800] ;  /* 0x00380000bd94783b */ /* 0x000fe20000004200 */
[C---:B------:R-:W-:Y:S02]  /*c000*/  FMUL.FTZ R90, R0.reuse, R90 ;  /* 0x0000005a005a7220 */ /* 0x040fe40000410000 */
[----:B------:R-:W-:Y:S02]  /*c010*/  FMUL.FTZ R91, R0, R91 ;  /* 0x0000005b005b7220 */ /* 0x000fe40000410000 */
[C---:B------:R-:W-:Y:S04]  /*c020*/  HMMA.16816.F32.BF16 R24, R104.reuse, R30, R24 ;  /* 0x0000001e6818723c */ /* 0x040fe80000041818 */
[C---:B------:R-:W-:Y:S02]  /*c030*/  FMUL.FTZ R28, R2.reuse, R128 ;  /* 0x00000080021c7220 */ /* 0x040fe40000410000 */
[----:B------:R-:W-:Y:S02]  /*c040*/  FMUL.FTZ R29, R2, R129 ;  /* 0x00000081021d7220 */ /* 0x000fe40000410000 */
[C---:B------:R-:W-:Y:S04]  /*c050*/  FMUL.FTZ R30, R0.reuse, R130 ;  /* 0x00000082001e7220 */ /* 0x040fe80000410000 */
[----:B------:R-:W-:Y:S02]  /*c060*/  FMUL.FTZ R31, R0, R131 ;  /* 0x00000083001f7220 */ /* 0x000fe40000410000 */
[----:B------:R-:W-:Y:S01]  /*c070*/  LDSM.16.MT88.4 R128, [R185+0x2800] ;  /* 0x00280000b980783b */ /* 0x000fe20000004200 */
[C---:B------:R-:W-:Y:S02]  /*c080*/  FMUL.FTZ R92, R2.reuse, R92 ;  /* 0x0000005c025c7220 */ /* 0x040fe40000410000 */
[----:B-1----:R-:W-:Y:S02]  /*c090*/  FFMA.FTZ R102, R153, c[0x0][0x2d0], -R101 ;  /* 0x0000b40099667a23 */ /* 0x002fe40000010865 */
[C---:B---3--:R-:W-:Y:S02]  /*c0a0*/  HMMA.16816.F32.BF16 R28, R104.reuse, R108, R28 ;  /* 0x0000006c681c723c */ /* 0x048fe4000004181c */
[----:B------:R1:W3:Y:S01]  /*c0b0*/  MUFU.EX2 R169, R102 ;  /* 0x0000006600a97308 */ /* 0x0002e20000000800 */
[----:B------:R-:W-:Y:S02]  /*c0c0*/  FMUL.FTZ R93, R2, R93 ;  /* 0x0000005d025d7220 */ /* 0x000fe40000410000 */
[C---:B------:R-:W-:Y:S02]  /*c0d0*/  FMUL.FTZ R94, R0.reuse, R94 ;  /* 0x0000005e005e7220 */ /* 0x040fe40000410000 */
[----:B------:R-:W-:Y:S01]  /*c0e0*/  FMUL.FTZ R95, R0, R95 ;  /* 0x0000005f005f7220 */ /* 0x000fe20000410000 */
[C---:B------:R-:W-:Y:S01]  /*c0f0*/  HMMA.16816.F32.BF16 R32, R104.reuse, R110, R32 ;  /* 0x0000006e6820723c */ /* 0x040fe20000041820 */
[----:B------:R-:W2:Y:S03]  /*c100*/  LDSM.16.MT88.4 R108, [R189+0x2000] ;  /* 0x00200000bd6c783b */ /* 0x000ea60000004200 */
[C---:B------:R-:W-:Y:S02]  /*c110*/  FMUL.FTZ R96, R2.reuse, R96 ;  /* 0x0000006002607220 */ /* 0x040fe40000410000 */
[----:B------:R-:W-:Y:S02]  /*c120*/  FMUL.FTZ R97, R2, R97 ;  /* 0x0000006102617220 */ /* 0x000fe40000410000 */
[C---:B-----5:R-:W-:Y:S04]  /*c130*/  HMMA.16816.F32.BF16 R36, R104.reuse, R112, R36 ;  /* 0x000000706824723c */ /* 0x060fe80000041824 */
[C---:B------:R-:W-:Y:S02]  /*c140*/  FMUL.FTZ R98, R0.reuse, R98 ;  /* 0x0000006200627220 */ /* 0x040fe40000410000 */
[----:B------:R-:W-:Y:S02]  /*c150*/  FMUL.FTZ R99, R0, R99 ;  /* 0x0000006300637220 */ /* 0x000fe40000410000 */
[C---:B------:R-:W-:Y:S01]  /*c160*/  HMMA.16816.F32.BF16 R40, R104.reuse, R114, R40 ;  /* 0x000000726828723c */ /* 0x040fe20000041828 */
[----:B------:R-:W5:Y:S03]  /*c170*/  LDSM.16.MT88.4 R112, [R188+0x2000] ;  /* 0x00200000bc70783b */ /* 0x000f660000004200 */
[----:B-1----:R-:W-:Y:S02]  /*c180*/  FFMA.FTZ R102, R154, c[0x0][0x2d0], -R138 ;  /* 0x0000b4009a667a23 */ /* 0x002fe4000001088a */
[----:B------:R-:W-:Y:S02]  /*c190*/  FFMA.FTZ R2, R2, R225, R221 ;  /* 0x000000e102027223 */ /* 0x000fe400000100dd */
[C---:B------:R-:W-:Y:S01]  /*c1a0*/  HMMA.16816.F32.BF16 R44, R104.reuse, R116, R44 ;  /* 0x00000074682c723c */ /* 0x040fe2000004182c */
[----:B------:R1:W1:Y:S03]  /*c1b0*/  MUFU.EX2 R181, R102 ;  /* 0x0000006600b57308 */ /* 0x0002660000000800 */
[----:B------:R-:W-:Y:S02]  /*c1c0*/  FFMA.FTZ R0, R0, R226, R176 ;  /* 0x000000e200007223 */ /* 0x000fe400000100b0 */
[----:B------:R-:W-:Y:S02]  /*c1d0*/  FADD.FTZ R2, R220, R2 ;  /* 0x00000002dc027221 */ /* 0x000fe40000010000 */
[C---:B------:R-:W-:Y:S01]  /*c1e0*/  HMMA.16816.F32.BF16 R48, R104.reuse, R118, R48 ;  /* 0x000000766830723c */ /* 0x040fe20000041830 */
[----:B------:R-:W3:Y:S03]  /*c1f0*/  LDSM.16.MT88.4 R116, [R185+0x4000] ;  /* 0x00400000b974783b */ /* 0x000ee60000004200 */
[----:B------:R-:W-:Y:S02]  /*c200*/  FADD.FTZ R0, R175, R0 ;  /* 0x00000000af007221 */ /* 0x000fe40000010000 */
[----:B------:R-:W-:Y:S02]  /*c210*/  FADD.FTZ R2, R219, R2 ;  /* 0x00000002db027221 */ /* 0x000fe40000010000 */
[----:B------:R-:W-:Y:S01]  /*c220*/  FADD.FTZ R0, R174, R0 ;  /* 0x00000000ae007221 */ /* 0x000fe20000010000 */
[C---:B--2---:R-:W-:Y:S03]  /*c230*/  HMMA.16816.F32.BF16 R52, R104.reuse, R108, R52 ;  /* 0x0000006c6834723c */ /* 0x044fe60000041834 */
[----:B------:R-:W-:Y:S02]  /*c240*/  FADD.FTZ R2, R218, R2 ;  /* 0x00000002da027221 */ /* 0x000fe40000010000 */
[----:B------:R-:W-:Y:S02]  /*c250*/  FADD.FTZ R0, R173, R0 ;  /* 0x00000000ad007221 */ /* 0x000fe40000010000 */
[----:B------:R-:W-:Y:S01]  /*c260*/  FADD.FTZ R2, R210, R2 ;  /* 0x00000002d2027221 */ /* 0x000fe20000010000 */
[C---:B------:R-:W-:Y:S01]  /*c270*/  HMMA.16816.F32.BF16 R56, R104.reuse, R110, R56 ;  /* 0x0000006e6838723c */ /* 0x040fe20000041838 */
[----:B------:R-:W2:Y:S03]  /*c280*/  LDSM.16.MT88.4 R108, [R186+0x4000] ;  /* 0x00400000ba6c783b */ /* 0x000ea60000004200 */
[----:B-1----:R-:W-:Y:S02]  /*c290*/  FFMA.FTZ R102, R156, c[0x0][0x2d0], -R138 ;  /* 0x0000b4009c667a23 */ /* 0x002fe4000001088a */
[----:B----4-:R-:W-:Y:S02]  /*c2a0*/  FADD.FTZ R0, R172, R0 ;  /* 0x00000000ac007221 */ /* 0x010fe40000010000 */
[C---:B-----5:R-:W-:Y:S01]  /*c2b0*/  HMMA.16816.F32.BF16 R60, R104.reuse, R112, R60 ;  /* 0x00000070683c723c */ /* 0x060fe2000004183c */
[----:B------:R1:W4:Y:S03]  /*c2c0*/  MUFU.EX2 R179, R102 ;  /* 0x0000006600b37308 */ /* 0x0003260000000800 */
[----:B------:R-:W-:Y:S02]  /*c2d0*/  FADD.FTZ R2, R208, R2 ;  /* 0x00000002d0027221 */ /* 0x000fe40000010000 */
[----:B------:R-:W-:Y:S02]  /*c2e0*/  FADD.FTZ R0, R171, R0 ;  /* 0x00000000ab007221 */ /* 0x000fe40000010000 */
        /* <DEDUP_REMOVED lines=9> */
[----:B-1----:R-:W-:Y:S02]  /*c380*/  FFMA.FTZ R102, R155, c[0x0][0x2d0], -R138 ;  /* 0x0000b4009b667a23 */ /* 0x002fe4000001088a */
[----:B------:R-:W-:Y:S02]  /*c390*/  FADD.FTZ R2, R181, R2 ;  /* 0x00000002b5027221 */ /* 0x000fe40000010000 */
[----:B------:R1:W1:Y:S01]  /*c3a0*/  MUFU.EX2 R178, R102 ;  /* 0x0000006600b27308 */ /* 0x0002620000000800 */
[C---:B--2---:R-:W-:Y:S01]  /*c3b0*/  HMMA.16816.F32.BF16 R76, R104.reuse, R108, R76 ;  /* 0x0000006c684c723c */ /* 0x044fe2000004184c */
[----:B------:R-:W-:Y:S02]  /*c3c0*/  LDSM.16.MT88.4 R152, [R188+0x3800] ;  /* 0x00380000bc98783b */ /* 0x000fe40000004200 */
[----:B----4-:R-:W-:Y:S05]  /*c3d0*/  FADD.FTZ R2, R179, R2 ;  /* 0x00000002b3027221 */ /* 0x010fea0000010000 */
[C---:B------:R-:W-:Y:S01]  /*c3e0*/  HMMA.16816.F32.BF16 R80, R104.reuse, R110, R80 ;  /* 0x0000006e6850723c */ /* 0x040fe20000041850 */
[----:B------:R-:W2:Y:S07]  /*c3f0*/  LDSM.16.MT88.4 R108, [R185+0x800] ;  /* 0x00080000b96c783b */ /* 0x000eae0000004200 */
[C---:B-----5:R-:W-:Y:S04]  /*c400*/  HMMA.16816.F32.BF16 R84, R104.reuse, R112, R84 ;  /* 0x000000706854723c */ /* 0x060fe80000041854 */
[----:B-1----:R-:W-:Y:S04]  /*c410*/  FFMA.FTZ R102, R157, c[0x0][0x2d0], -R138 ;  /* 0x0000b4009d667a23 */ /* 0x002fe8000001088a */
[C---:B------:R-:W-:Y:S01]  /*c420*/  HMMA.16816.F32.BF16 R88, R104.reuse, R114, R88 ;  /* 0x000000726858723c */ /* 0x040fe20000041858 */
[----:B------:R-:W1:Y:S01]  /*c430*/  LDSM.16.MT88.4 R112, [R189+0x800] ;  /* 0x00080000bd70783b */ /* 0x000e620000004200 */
[----:B------:R4:W5:Y:S02]  /*c440*/  MUFU.EX2 R177, R102 ;  /* 0x0000006600b17308 */ /* 0x0009640000000800 */
[----:B------:R-:W-:Y:S04]  /*c450*/  FADD.FTZ R2, R178, R2 ;  /* 0x00000002b2027221 */ /* 0x000fe80000010000 */
[C---:B---3--:R-:W-:Y:S08]  /*c460*/  HMMA.16816.F32.BF16 R92, R104.reuse, R116, R92 ;  /* 0x00000074685c723c */ /* 0x048ff0000004185c */
[----:B------:R-:W-:Y:S01]  /*c470*/  HMMA.16816.F32.BF16 R96, R104, R118, R96 ;  /* 0x000000766860723c */ /* 0x000fe20000041860 */
[----:B------:R-:W-:Y:S06]  /*c480*/  LDSM.16.MT88.4 R116, [R186+0x4800] ;  /* 0x00480000ba74783b */ /* 0x000fec0000004200 */
[----:B------:R-:W-:Y:S02]  /*c490*/  F2FP.BF16.PACK_AB R104, R208, R210 ;  /* 0x000000d2d068723e */ /* 0x000fe400000010ff */
[----:B------:R-:W-:Y:S03]  /*c4a0*/  F2FP.BF16.PACK_AB R106, R182, R183 ;  /* 0x000000b7b66a723e */ /* 0x000fe600000010ff */
[----:B------:R-:W-:Y:S01]  /*c4b0*/  F2FP.BF16.PACK_AB R105, R171, R172 ;  /* 0x000000acab69723e */ /* 0x000fe200000010ff */
[--C-:B----4-:R-:W-:Y:S01]  /*c4c0*/  FFMA.FTZ R102, R159, c[0x0][0x2d0], -R101.reuse ;  /* 0x0000b4009f667a23 */ /* 0x110fe20000010865 */
[----:B------:R-:W-:Y:S01]  /*c4d0*/  F2FP.BF16.PACK_AB R107, R169, R170 ;  /* 0x000000aaa96b723e */ /* 0x000fe200000010ff */
[----:B-----5:R-:W-:Y:S02]  /*c4e0*/  FADD.FTZ R2, R177, R2 ;  /* 0x00000002b1027221 */ /* 0x020fe40000010000 */
[----:B------:R3:W4:Y:S04]  /*c4f0*/  MUFU.EX2 R164, R102 ;  /* 0x0000006600a47308 */ /* 0x0007280000000800 */
[C---:B--2---:R-:W-:Y:S08]  /*c500*/  HMMA.16816.F32.BF16 R4, R104.reuse, R108, R4 ;  /* 0x0000006c6804723c */ /* 0x044ff00000041804 */
[C---:B------:R-:W-:Y:S01]  /*c510*/  HMMA.16816.F32.BF16 R8, R104.reuse, R110, R8 ;  /* 0x0000006e6808723c */ /* 0x040fe20000041808 */
[----:B------:R-:W2:Y:S07]  /*c520*/  LDSM.16.MT88.4 R108, [R188+0x2800] ;  /* 0x00280000bc6c783b */ /* 0x000eae0000004200 */
[C---:B------:R-:W-:Y:S04]  /*c530*/  HMMA.16816.F32.BF16 R12, R104.reuse, R120, R12 ;  /* 0x00000078680c723c */ /* 0x040fe8000004180c */
[--C-:B---3--:R-:W-:Y:S02]  /*c540*/  FFMA.FTZ R102, R160, c[0x0][0x2d0], -R101.reuse ;  /* 0x0000b400a0667a23 */ /* 0x108fe40000010865 */
[----:B----4-:R-:W-:Y:S02]  /*c550*/  FADD.FTZ R0, R164, R0 ;  /* 0x00000000a4007221 */ /* 0x010fe40000010000 */
[C---:B------:R-:W-:Y:S01]  /*c560*/  HMMA.16816.F32.BF16 R16, R104.reuse, R122, R16 ;  /* 0x0000007a6810723c */ /* 0x040fe20000041810 */
[----:B------:R-:W-:Y:S01]  /*c570*/  LDSM.16.MT88.4 R120, [R189+0x4800] ;  /* 0x00480000bd78783b */ /* 0x000fe20000004200 */
[----:B------:R3:W4:Y:S06]  /*c580*/  MUFU.EX2 R163, R102 ;  /* 0x0000006600a37308 */ /* 0x00072c0000000800 */
[C---:B-1----:R-:W-:Y:S08]  /*c590*/  HMMA.16816.F32.BF16 R20, R104.reuse, R112, R20 ;  /* 0x000000706814723c */ /* 0x042ff00000041814 */
[C---:B------:R-:W-:Y:S01]  /*c5a0*/  HMMA.16816.F32.BF16 R24, R104.reuse, R114, R24 ;  /* 0x000000726818723c */ /* 0x040fe20000041818 */
[----:B------:R-:W1:Y:S07]  /*c5b0*/  LDSM.16.MT88.4 R112, [R185+0x4800] ;  /* 0x00480000b970783b */ /* 0x000e6e0000004200 */
[C---:B------:R-:W-:Y:S04]  /*c5c0*/  HMMA.16816.F32.BF16 R28, R104.reuse, R124, R28 ;  /* 0x0000007c681c723c */ /* 0x040fe8000004181c */
[--C-:B---3--:R-:W-:Y:S02]  /*c5d0*/  FFMA.FTZ R102, R158, c[0x0][0x2d0], -R101.reuse ;  /* 0x0000b4009e667a23 */ /* 0x108fe40000010865 */
[----:B------:R-:W-:Y:S01]  /*c5e0*/  LDSM.16.MT88.4 R156, [R185+0x5800] ;  /* 0x00580000b99c783b */ /* 0x000fe20000004200 */
[----:B----4-:R-:W-:Y:S01]  /*c5f0*/  FADD.FTZ R0, R163, R0 ;  /* 0x00000000a3007221 */ /* 0x010fe20000010000 */
[C---:B------:R-:W-:Y:S01]  /*c600*/  HMMA.16816.F32.BF16 R32, R104.reuse, R126, R32 ;  /* 0x0000007e6820723c */ /* 0x040fe20000041820 */
[----:B------:R3:W4:Y:S05]  /*c610*/  MUFU.EX2 R162, R102 ;  /* 0x0000006600a27308 */ /* 0x00072a0000000800 */
[----:B------:R-:W-:Y:S02]  /*c620*/  LDSM.16.MT88.4 R124, [R186+0x1000] ;  /* 0x00100000ba7c783b */ /* 0x000fe40000004200 */
[C---:B------:R-:W-:Y:S08]  /*c630*/  HMMA.16816.F32.BF16 R36, R104.reuse, R128, R36 ;  /* 0x000000806824723c */ /* 0x040ff00000041824 */
[C---:B------:R-:W-:Y:S01]  /*c640*/  HMMA.16816.F32.BF16 R40, R104.reuse, R130, R40 ;  /* 0x000000826828723c */ /* 0x040fe20000041828 */
[----:B------:R-:W-:Y:S07]  /*c650*/  LDSM.16.MT88.4 R128, [R188+0x1000] ;  /* 0x00100000bc80783b */ /* 0x000fee0000004200 */
[C---:B------:R-:W-:Y:S04]  /*c660*/  HMMA.16816.F32.BF16 R44, R104.reuse, R132, R44 ;  /* 0x00000084682c723c */ /* 0x040fe8000004182c */
[--C-:B---3--:R-:W-:Y:S02]  /*c670*/  FFMA.FTZ R102, R161, c[0x0][0x2d0], -R101.reuse ;  /* 0x0000b400a1667a23 */ /* 0x108fe40000010865 */
[----:B----4-:R-:W-:Y:S02]  /*c680*/  FADD.FTZ R0, R162, R0 ;  /* 0x00000000a2007221 */ /* 0x010fe40000010000 */
[C---:B------:R-:W-:Y:S01]  /*c690*/  HMMA.16816.F32.BF16 R48, R104.reuse, R134, R48 ;  /* 0x000000866830723c */ /* 0x040fe20000041830 */
[----:B------:R-:W-:Y:S01]  /*c6a0*/  LDSM.16.MT88.4 R132, [R186+0x3000] ;  /* 0x00300000ba84783b */ /* 0x000fe20000004200 */
[----:B------:R3:W4:Y:S06]  /*c6b0*/  MUFU.EX2 R161, R102 ;  /* 0x0000006600a17308 */ /* 0x00072c0000000800 */
[C---:B------:R-:W-:Y:S08]  /*c6c0*/  HMMA.16816.F32.BF16 R52, R104.reuse, R140, R52 ;  /* 0x0000008c6834723c */ /* 0x040ff00000041834 */
[C---:B------:R-:W-:Y:S01]  /*c6d0*/  HMMA.16816.F32.BF16 R56, R104.reuse, R142, R56 ;  /* 0x0000008e6838723c */ /* 0x040fe20000041838 */
[----:B------:R-:W-:Y:S07]  /*c6e0*/  LDSM.16.MT88.4 R140, [R189+0x3000] ;  /* 0x00300000bd8c783b */ /* 0x000fee0000004200 */
[C---:B--2---:R-:W-:Y:S04]  /*c6f0*/  HMMA.16816.F32.BF16 R60, R104.reuse, R108, R60 ;  /* 0x0000006c683c723c */ /* 0x044fe8000004183c */
[----:B---3--:R-:W-:Y:S02]  /*c700*/  FFMA.FTZ R102, R166, c[0x0][0x2d0], -R138 ;  /* 0x0000b400a6667a23 */ /* 0x008fe4000001088a */
[----:B----4-:R-:W-:Y:S02]  /*c710*/  FADD.FTZ R0, R161, R0 ;  /* 0x00000000a1007221 */ /* 0x010fe40000010000 */
[C---:B------:R-:W-:Y:S01]  /*c720*/  HMMA.16816.F32.BF16 R64, R104.reuse, R110, R64 ;  /* 0x0000006e6840723c */ /* 0x040fe20000041840 */
[----:B------:R-:W2:Y:S01]  /*c730*/  LDSM.16.MT88.4 R108, [R188+0x4800] ;  /* 0x00480000bc6c783b */ /* 0x000ea20000004200 */
[----:B------:R3:W-:Y:S06]  /*c740*/  MUFU.EX2 R168, R102 ;  /* 0x0000006600a87308 */ /* 0x0007ec0000000800 */
[C---:B-1----:R-:W-:Y:S08]  /*c750*/  HMMA.16816.F32.BF16 R68, R104.reuse, R112, R68 ;  /* 0x000000706844723c */ /* 0x042ff00000041844 */
[C---:B------:R-:W-:Y:S01]  /*c760*/  HMMA.16816.F32.BF16 R72, R104.reuse, R114, R72 ;  /* 0x000000726848723c */ /* 0x040fe20000041848 */
[----:B------:R-:W1:Y:S07]  /*c770*/  LDSM.16.MT88.4 R112, [R185+0x1000] ;  /* 0x00100000b970783b */ /* 0x000e6e0000004200 */
[C---:B------:R-:W-:Y:S04]  /*c780*/  HMMA.16816.F32.BF16 R76, R104.reuse, R116, R76 ;  /* 0x00000074684c723c */ /* 0x040fe8000004184c */
[--C-:B---3--:R-:W-:Y:S04]  /*c790*/  FFMA.FTZ R102, R167, c[0x0][0x2d0], -R138.reuse ;  /* 0x0000b400a7667a23 */ /* 0x108fe8000001088a */
[C---:B------:R-:W-:Y:S01]  /*c7a0*/  HMMA.16816.F32.BF16 R80, R104.reuse, R118, R80 ;  /* 0x000000766850723c */ /* 0x040fe20000041850 */
[----:B------:R-:W3:Y:S01]  /*c7b0*/  LDSM.16.MT88.4 R116, [R189+0x1000] ;  /* 0x00100000bd74783b */ /* 0x000ee20000004200 */
[----:B------:R4:W-:Y:S06]  /*c7c0*/  MUFU.EX2 R167, R102 ;  /* 0x0000006600a77308 */ /* 0x0009ec0000000800 */
[C---:B------:R-:W-:Y:S08]  /*c7d0*/  HMMA.16816.F32.BF16 R84, R104.reuse, R120, R84 ;  /* 0x000000786854723c */ /* 0x040ff00000041854 */
[C---:B------:R-:W-:Y:S01]  /*c7e0*/  HMMA.16816.F32.BF16 R88, R104.reuse, R122, R88 ;  /* 0x0000007a6858723c */ /* 0x040fe20000041858 */
[----:B------:R-:W5:Y:S07]  /*c7f0*/  LDSM.16.MT88.4 R120, [R185+0x3000] ;  /* 0x00300000b978783b */ /* 0x000f6e0000004200 */
[C---:B--2---:R-:W-:Y:S04]  /*c800*/  HMMA.16816.F32.BF16 R92, R104.reuse, R108, R92 ;  /* 0x0000006c685c723c */ /* 0x044fe8000004185c */
[--C-:B----4-:R-:W-:Y:S04]  /*c810*/  FFMA.FTZ R102, R222, c[0x0][0x2d0], -R138.reuse ;  /* 0x0000b400de667a23 */ /* 0x110fe8000001088a */
[----:B------:R-:W-:Y:S01]  /*c820*/  HMMA.16816.F32.BF16 R96, R104, R110, R96 ;  /* 0x0000006e6860723c */ /* 0x000fe20000041860 */
[----:B------:R-:W2:Y:S01]  /*c830*/  LDSM.16.MT88.4 R108, [R188+0x3000] ;  /* 0x00300000bc6c783b */ /* 0x000ea20000004200 */
[----:B------:R4:W-:Y:S05]  /*c840*/  MUFU.EX2 R166, R102 ;  /* 0x0000006600a67308 */ /* 0x0009ea0000000800 */
[----:B------:R-:W-:Y:S02]  /*c850*/  F2FP.BF16.PACK_AB R104, R179, R181 ;  /* 0x000000b5b368723e */ /* 0x000fe400000010ff */
[----:B------:R-:W-:Y:S03]  /*c860*/  F2FP.BF16.PACK_AB R106, R177, R178 ;  /* 0x000000b2b16a723e */ /* 0x000fe600000010ff */
[----:B------:R-:W-:Y:S02]  /*c870*/  F2FP.BF16.PACK_AB R105, R163, R164 ;  /* 0x000000a4a369723e */ /* 0x000fe400000010ff */
[----:B------:R-:W-:Y:S07]  /*c880*/  F2FP.BF16.PACK_AB R107, R161, R162 ;  /* 0x000000a2a16b723e */ /* 0x000fee00000010ff */
[C---:B-1----:R-:W-:Y:S03]  /*c890*/  HMMA.16816.F32.BF16 R4, R104.reuse, R112, R4 ;  /* 0x000000706804723c */ /* 0x042fe60000041804 */
[----:B----4-:R-:W-:Y:S05]  /*c8a0*/  FFMA.FTZ R102, R165, c[0x0][0x2d0], -R138 ;  /* 0x0000b400a5667a23 */ /* 0x010fea000001088a */
[C---:B------:R-:W-:Y:S01]  /*c8b0*/  HMMA.16816.F32.BF16 R8, R104.reuse, R114, R8 ;  /* 0x000000726808723c */ /* 0x040fe20000041808 */
[----:B------:R-:W1:Y:S01]  /*c8c0*/  LDSM.16.MT88.4 R112, [R185+0x5000] ;  /* 0x00500000b970783b */ /* 0x000e620000004200 */
[----:B------:R-:W4:Y:S06]  /*c8d0*/  MUFU.EX2 R165, R102 ;  /* 0x0000006600a57308 */ /* 0x000f2c0000000800 */
[C---:B------:R-:W-:Y:S08]  /*c8e0*/  HMMA.16816.F32.BF16 R12, R104.reuse, R124, R12 ;  /* 0x0000007c680c723c */ /* 0x040ff0000004180c */
[C---:B------:R-:W-:Y:S01]  /*c8f0*/  HMMA.16816.F32.BF16 R16, R104.reuse, R126, R16 ;  /* 0x0000007e6810723c */ /* 0x040fe20000041810 */
[----:B------:R-:W-:Y:S07]  /*c900*/  LDSM.16.MT88.4 R124, [R189+0x1800] ;  /* 0x00180000bd7c783b */ /* 0x000fee0000004200 */
[C---:B---3--:R-:W-:Y:S04]  /*c910*/  HMMA.16816.F32.BF16 R20, R104.reuse, R116, R20 ;  /* 0x000000746814723c */ /* 0x048fe80000041814 */
[----:B----4-:R-:W-:Y:S01]  /*c920*/  F2FP.BF16.PACK_AB R138, R165, R166 ;  /* 0x000000a6a58a723e */ /* 0x010fe200000010ff */
[--C-:B------:R-:W-:Y:S03]  /*c930*/  FFMA.FTZ R102, R223, c[0x0][0x2d0], -R101.reuse ;  /* 0x0000b400df667a23 */ /* 0x100fe60000010865 */
[C---:B------:R-:W-:Y:S01]  /*c940*/  HMMA.16816.F32.BF16 R24, R104.reuse, R118, R24 ;  /* 0x000000766818723c */ /* 0x040fe20000041818 */
[----:B------:R-:W3:Y:S01]  /*c950*/  LDSM.16.MT88.4 R116, [R186+0x5000] ;  /* 0x00500000ba74783b */ /* 0x000ee20000004200 */
[----:B------:R4:W-:Y:S06]  /*c960*/  MUFU.EX2 R160, R102 ;  /* 0x0000006600a07308 */ /* 0x0009ec0000000800 */
[C---:B------:R-:W-:Y:S08]  /*c970*/  HMMA.16816.F32.BF16 R28, R104.reuse, R128, R28 ;  /* 0x00000080681c723c */ /* 0x040ff0000004181c */
[C---:B------:R-:W-:Y:S08]  /*c980*/  HMMA.16816.F32.BF16 R32, R104.reuse, R130, R32 ;  /* 0x000000826820723c */ /* 0x040ff00000041820 */
[C---:B-----5:R-:W-:Y:S04]  /*c990*/  HMMA.16816.F32.BF16 R36, R104.reuse, R120, R36 ;  /* 0x000000786824723c */ /* 0x060fe80000041824 */
[--C-:B----4-:R-:W-:Y:S02]  /*c9a0*/  FFMA.FTZ R102, R224, c[0x0][0x2d0], -R101.reuse ;  /* 0x0000b400e0667a23 */ /* 0x110fe40000010865 */
[----:B------:R-:W-:Y:S01]  /*c9b0*/  FFMA.FTZ R101, R136, c[0x0][0x2d0], -R101 ;  /* 0x0000b40088657a23 */ /* 0x000fe20000010865 */
[----:B------:R-:W-:Y:S01]  /*c9c0*/  F2FP.BF16.PACK_AB R136, R167, R168 ;  /* 0x000000a8a788723e */ /* 0x000fe200000010ff */
[C---:B------:R-:W-:Y:S01]  /*c9d0*/  HMMA.16816.F32.BF16 R40, R104.reuse, R122, R40 ;  /* 0x0000007a6828723c */ /* 0x040fe20000041828 */
[----:B------:R-:W4:Y:S01]  /*c9e0*/  LDSM.16.MT88.4 R120, [R189+0x5000] ;  /* 0x00500000bd78783b */ /* 0x000f220000004200 */
[----:B------:R-:W5:Y:S06]  /*c9f0*/  MUFU.EX2 R102, R102 ;  /* 0x0000006600667308 */ /* 0x000f6c0000000800 */
[C---:B------:R-:W-:Y:S04]  /*ca00*/  HMMA.16816.F32.BF16 R44, R104.reuse, R132, R44 ;  /* 0x00000084682c723c */ /* 0x040fe8000004182c */
[----:B------:R-:W1:Y:S04]  /*ca10*/  MUFU.EX2 R101, R101 ;  /* 0x0000006500657308 */ /* 0x000e680000000800 */
[C---:B------:R-:W-:Y:S01]  /*ca20*/  HMMA.16816.F32.BF16 R48, R104.reuse, R134, R48 ;  /* 0x000000866830723c */ /* 0x040fe20000041830 */
[----:B------:R-:W-:Y:S07]  /*ca30*/  LDSM.16.MT88.4 R132, [R188+0x1800] ;  /* 0x00180000bc84783b */ /* 0x000fee0000004200 */
[C---:B------:R-:W-:Y:S04]  /*ca40*/  HMMA.16816.F32.BF16 R52, R104.reuse, R140, R52 ;  /* 0x0000008c6834723c */ /* 0x040fe80000041834 */
[----:B-----5:R-:W-:Y:S04]  /*ca50*/  F2FP.BF16.PACK_AB R137, R102, R160 ;  /* 0x000000a06689723e */ /* 0x020fe800000010ff */
[C---:B------:R-:W-:Y:S01]  /*ca60*/  HMMA.16816.F32.BF16 R56, R104.reuse, R142, R56 ;  /* 0x0000008e6838723c */ /* 0x040fe20000041838 */
[----:B------:R-:W-:Y:S03]  /*ca70*/  LDSM.16.MT88.4 R140, [R185+0x3800] ;  /* 0x00380000b98c783b */ /* 0x000fe60000004200 */
[----:B-1----:R-:W-:Y:S04]  /*ca80*/  F2FP.BF16.PACK_AB R139, R101, R103 ;  /* 0x00000067658b723e */ /* 0x002fe800000010ff */
[C---:B--2---:R-:W-:Y:S08]  /*ca90*/  HMMA.16816.F32.BF16 R60, R104.reuse, R108, R60 ;  /* 0x0000006c683c723c */ /* 0x044ff0000004183c */
[C---:B------:R-:W-:Y:S01]  /*caa0*/  HMMA.16816.F32.BF16 R64, R104.reuse, R110, R64 ;  /* 0x0000006e6840723c */ /* 0x040fe20000041840 */
[----:B------:R-:W1:Y:S07]  /*cab0*/  LDSM.16.MT88.4 R108, [R188+0x5000] ;  /* 0x00500000bc6c783b */ /* 0x000e6e0000004200 */
[C---:B------:R-:W-:Y:S08]  /*cac0*/  HMMA.16816.F32.BF16 R68, R104.reuse, R112, R68 ;  /* 0x000000706844723c */ /* 0x040ff00000041844 */
[C---:B------:R-:W-:Y:S01]  /*cad0*/  HMMA.16816.F32.BF16 R72, R104.reuse, R114, R72 ;  /* 0x000000726848723c */ /* 0x040fe20000041848 */
[----:B------:R-:W2:Y:S07]  /*cae0*/  LDSM.16.MT88.4 R112, [R185+0x1800] ;  /* 0x00180000b970783b */ /* 0x000eae0000004200 */
[C---:B---3--:R-:W-:Y:S08]  /*caf0*/  HMMA.16816.F32.BF16 R76, R104.reuse, R116, R76 ;  /* 0x00000074684c723c */ /* 0x048ff0000004184c */
[C---:B------:R-:W-:Y:S01]  /*cb00*/  HMMA.16816.F32.BF16 R80, R104.reuse, R118, R80 ;  /* 0x000000766850723c */ /* 0x040fe20000041850 */
[----:B------:R-:W3:Y:S07]  /*cb10*/  LDSM.16.MT88.4 R116, [R186+0x1800] ;  /* 0x00180000ba74783b */ /* 0x000eee0000004200 */
[C---:B----4-:R-:W-:Y:S08]  /*cb20*/  HMMA.16816.F32.BF16 R84, R104.reuse, R120, R84 ;  /* 0x000000786854723c */ /* 0x050ff00000041854 */
[C---:B------:R-:W-:Y:S08]  /*cb30*/  HMMA.16816.F32.BF16 R88, R104.reuse, R122, R88 ;  /* 0x0000007a6858723c */ /* 0x040ff00000041858 */
[C---:B-1----:R-:W-:Y:S08]  /*cb40*/  HMMA.16816.F32.BF16 R92, R104.reuse, R108, R92 ;  /* 0x0000006c685c723c */ /* 0x042ff0000004185c */
[----:B------:R-:W-:Y:S08]  /*cb50*/  HMMA.16816.F32.BF16 R96, R104, R110, R96 ;  /* 0x0000006e6860723c */ /* 0x000ff00000041860 */
[C---:B--2---:R-:W-:Y:S01]  /*cb60*/  HMMA.16816.F32.BF16 R104, R136.reuse, R112, R4 ;  /* 0x000000708868723c */ /* 0x044fe20000041804 */
[----:B------:R-:W1:Y:S07]  /*cb70*/  LDSM.16.MT88.4 R4, [R186+0x5800] ;  /* 0x00580000ba04783b */ /* 0x000e6e0000004200 */
[C---:B------:R-:W-:Y:S01]  /*cb80*/  HMMA.16816.F32.BF16 R108, R136.reuse, R114, R8 ;  /* 0x00000072886c723c */ /* 0x040fe20000041808 */
[----:B------:R-:W2:Y:S07]  /*cb90*/  LDSM.16.MT88.4 R8, [R189+0x5800] ;  /* 0x00580000bd08783b */ /* 0x000eae0000004200 */
[C---:B---3--:R-:W-:Y:S01]  /*cba0*/  HMMA.16816.F32.BF16 R112, R136.reuse, R116, R12 ;  /* 0x000000748870723c */ /* 0x048fe2000004180c */
[----:B------:R-:W3:Y:S07]  /*cbb0*/  LDSM.16.MT88.4 R12, [R188+0x5800] ;  /* 0x00580000bc0c783b */ /* 0x000eee0000004200 */
        /* <DEDUP_REMOVED lines=20> */
[C---:B--2---:R-:W-:Y:S04]  /*cd00*/  HMMA.16816.F32.BF16 R84, R136.reuse, R8, R84 ;  /* 0x000000088854723c */ /* 0x044fe80000041854 */
[----:B------:R-:W-:Y:S01]  /*cd10*/  FADD.FTZ R4, R102, R2 ;  /* 0x0000000266047221 */ /* 0x000fe20000010000 */
[-C--:B------:R-:W-:Y:S01]  /*cd20*/  MOV R102, R3.reuse ;  /* 0x0000000300667202 */ /* 0x080fe20000000f00 */
[----:B------:R-:W-:Y:S01]  /*cd30*/  FADD.FTZ R2, R166, R0 ;  /* 0x00000000a6027221 */ /* 0x000fe20000010000 */
[----:B------:R-:W-:Y:S01]  /*cd40*/  MOV R8, R3 ;  /* 0x0000000300087202 */ /* 0x000fe20000000f00 */
[C---:B------:R-:W-:Y:S04]  /*cd50*/  HMMA.16816.F32.BF16 R88, R136.reuse, R10, R88 ;  /* 0x0000000a8858723c */ /* 0x040fe80000041858 */
[----:B------:R-:W-:Y:S02]  /*cd60*/  FADD.FTZ R0, R103, R4 ;  /* 0x0000000467007221 */ /* 0x000fe40000010000 */
[----:B------:R-:W-:Y:S02]  /*cd70*/  FADD.FTZ R225, R165, R2 ;  /* 0x00000002a5e17221 */ /* 0x000fe40000010000 */
[C---:B---3--:R-:W-:Y:S04]  /*cd80*/  HMMA.16816.F32.BF16 R92, R136.reuse, R12, R92 ;  /* 0x0000000c885c723c */ /* 0x048fe8000004185c */
[----:B------:R-:W-:Y:S01]  /*cd90*/  FADD.FTZ R226, R101, R0 ;  /* 0x0000000065e27221 */ /* 0x000fe20000010000 */
[----:B------:R-:W-:Y:S03]  /*cda0*/  MOV R101, R100 ;  /* 0x0000006400657202 */ /* 0x000fe60000000f00 */
[----:B------:R-:W-:Y:S01]  /*cdb0*/  HMMA.16816.F32.BF16 R96, R136, R14, R96 ;  /* 0x0000000e8860723c */ /* 0x000fe20000041860 */
[----:B------:R-:W-:-:S07]  /*cdc0*/  @P0 BRA `(.L_x_461) ;  /* 0xffffd27000000947 */ /* 0x000fce000383ffff */
.L_x_460:
[----:B------:R-:W-:-:S13]  /*cdd0*/  ISETP.GE.AND P0, PT, R207, R211, PT ;  /* 0x000000d3cf00720c */ /* 0x000fda0003f06270 */
[----:B------:R-:W-:Y:S05]  /*cde0*/  @!P0 BRA `(.L_x_462) ;  /* 0x0000387000008947 */ /* 0x000fea0003800000 */
[----:B------:R-:W-:Y:S02]  /*cdf0*/  MOV R102, R8 ;  /* 0x0000000800667202 */ /* 0x000fe40000000f00 */
[----:B------:R-:W-:Y:S02]  /*ce00*/  MOV R101, R100 ;  /* 0x0000006400657202 */ /* 0x000fe40000000f00 */
.L_x_471:
[----:B------:R-:W-:Y:S01]  /*ce10*/  SHF.R.S32.HI R0, RZ, 0x1f, R207 ;  /* 0x0000001fff007819 */ /* 0x000fe200000114cf */
[----:B------:R-:W-:Y:S04]  /*ce20*/  DEPBAR.LE SB0, 0x0 ;  /* 0x000080000000791a */ /* 0x000fe80000000000 */
[----:B------:R-:W-:Y:S01]  /*ce30*/  IMAD R0, R0, c[0x0][0x208], RZ ;  /* 0x0000820000007a24 */ /* 0x000fe200078e02ff */
[----:B------:R-:W-:Y:S01]  /*ce40*/  WARPSYNC 0xffffffff ;  /* 0xffffffff00007948 */ /* 0x000fe20003800000 */
[----:B------:R-:W-:Y:S01]  /*ce50*/  BAR.SYNC.DEFER_BLOCKING 0x0 ;  /* 0x0000000000007b1d */ /* 0x000fe20000010000 */
[C---:B------:R-:W-:Y:S04]  /*ce60*/  IMAD.WIDE.U32 R2, R207.reuse, c[0x0][0x208], RZ ;  /* 0x00008200cf027a25 */ /* 0x040fe800078e00ff */
[----:B------:R-:W-:Y:S02]  /*ce70*/  IMAD R0, R207, c[0x0][0x20c], R0 ;  /* 0x00008300cf007a24 */ /* 0x000fe400078e0200 */
[----:B------:R-:W-:Y:S02]  /*ce80*/  IMAD.SHL.U32 R4, R2, 0x40, RZ ;  /* 0x0000004002047824 */ /* 0x000fe400078e00ff */
[----:B------:R-:W-:Y:S02]  /*ce90*/  IMAD.IADD R0, R3, 0x1, R0 ;  /* 0x0000000103007824 */ /* 0x000fe400078e0200 */
[----:B------:R-:W-:Y:S01]  /*cea0*/  IMAD.MOV.U32 R7, RZ, RZ, c[0x0][0x208] ;  /* 0x00008200ff077624 */ /* 0x000fe200078e00ff */
[----:B------:R-:W-:Y:S02]  /*ceb0*/  IADD3 R5, P6, R4, R214, RZ ;  /* 0x000000d604057210 */ /* 0x000fe40007fde0ff */
[----:B------:R-:W-:Y:S01]  /*cec0*/  SHF.L.U64.HI R0, R2, 0x6, R0 ;  /* 0x0000000602007819 */ /* 0x000fe20000010200 */
[----:B------:R-:W-:Y:S01]  /*ced0*/  IMAD.MOV.U32 R2, RZ, RZ, c[0x0][0x20c] ;  /* 0x00008300ff027624 */ /* 0x000fe200078e00ff */
[C---:B------:R-:W-:Y:S02]  /*cee0*/  LEA R3, P0, R7.reuse, R4, 0x5 ;  /* 0x0000000407037211 */ /* 0x040fe400078028ff */
[----:B------:R-:W-:Y:S02]  /*cef0*/  IADD3.X R6, R0, R217, RZ, P6, !PT ;  /* 0x000000d900067210 */ /* 0x000fe400037fe4ff */
[----:B------:R-:W-:Y:S02]  /*cf00*/  LEA.HI.X R2, R7, R0, R2, 0x5, P0 ;  /* 0x0000000007027211 */ /* 0x000fe400000f2c02 */
[C---:B------:R-:W-:Y:S02]  /*cf10*/  IADD3 R13, P0, R214.reuse, 0x40, RZ ;  /* 0x00000040d60d7810 */ /* 0x040fe40007f1e0ff */
[C---:B------:R-:W-:Y:S01]  /*cf20*/  LEA R22, P6, R5.reuse, c[0x0][0x1f8], 0x1 ;  /* 0x00007e0005167a11 */ /* 0x040fe200078c08ff */
[----:B------:R-:W-:Y:S01]  /*cf30*/  LDSM.16.M88.4 R32, [R191] ;  /* 0x00000000bf20783b */ /* 0x000fe20000000200 */
[----:B------:R-:W-:Y:S02]  /*cf40*/  ULDC UR4, c[0x0][0x324] ;  /* 0x0000c90000047ab9 */ /* 0x000fe40000000800 */
[----:B------:R-:W-:Y:S01]  /*cf50*/  LEA.HI.X R23, R5, c[0x0][0x1fc], R6, 0x1, P6 ;  /* 0x00007f0005177a11 */ /* 0x000fe200030f0c06 */
[--C-:B------:R-:W-:Y:S01]  /*cf60*/  IMAD.X R5, RZ, RZ, R217.reuse, P0 ;  /* 0x000000ffff057224 */ /* 0x100fe200000e06d9 */
[----:B------:R-:W-:Y:S01]  /*cf70*/  IADD3 R7, P6, R214, 0x80, RZ ;  /* 0x00000080d6077810 */ /* 0x000fe20007fde0ff */
[----:B------:R-:W-:Y:S01]  /*cf80*/  ULOP3.LUT UR4, URZ, UR4, URZ, 0x33, !UPT ;  /* 0x000000043f047292 */ /* 0x000fe2000f8e333f */
[C---:B------:R-:W-:Y:S01]  /*cf90*/  IADD3 R12, P0, R4.reuse, R13, RZ ;  /* 0x0000000d040c7210 */ /* 0x040fe20007f1e0ff */
[----:B------:R-:W1:Y:S02]  /*cfa0*/  LDSM.16.M88.4 R8, [R184] ;  /* 0x00000000b808783b */ /* 0x000e640000000200 */
[----:B------:R-:W-:Y:S01]  /*cfb0*/  IMAD.X R6, RZ, RZ, R217, P6 ;  /* 0x000000ffff067224 */ /* 0x000fe200030e06d9 */
[----:B------:R-:W-:Y:S01]  /*cfc0*/  IADD3 R4, P6, R4, R7, RZ ;  /* 0x0000000704047210 */ /* 0x000fe20007fde0ff */
[--C-:B------:R-:W-:Y:S01]  /*cfd0*/  IMAD.X R14, R0, 0x1, R5.reuse, P0 ;  /* 0x00000001000e7824 */ /* 0x100fe200000e0605 */
[C---:B------:R-:W-:Y:S02]  /*cfe0*/  LEA R20, P0, R12.reuse, c[0x0][0x1f8], 0x1 ;  /* 0x00007e000c147a11 */ /* 0x040fe400078008ff */
[----:B------:R-:W2:Y:S02]  /*cff0*/  LDSM.16.M88.4 R16, [R184+0x800] ;  /* 0x00080000b810783b */ /* 0x000ea40000000200 */
[----:B------:R-:W-:Y:S02]  /*d000*/  LEA.HI.X R21, R12, c[0x0][0x1fc], R14, 0x1, P0 ;  /* 0x00007f000c157a11 */ /* 0x000fe400000f0c0e */
[C---:B------:R-:W-:Y:S02]  /*d010*/  IADD3 R13, P0, R3.reuse, R13, RZ ;  /* 0x0000000d030d7210 */ /* 0x040fe40007f1e0ff */
[----:B------:R-:W-:Y:S01]  /*d020*/  IADD3.X R12, R0, R6, RZ, P6, !PT ;  /* 0x00000006000c7210 */ /* 0x000fe200037fe4ff */
[----:B------:R-:W3:Y:S01]  /*d030*/  LDSM.16.M88.4 R24, [R184+0x1000] ;  /* 0x00100000b818783b */ /* 0x000ee20000000200 */
[C---:B------:R-:W-:Y:S01]  /*d040*/  IADD3 R0, P6, R3.reuse, R7, RZ ;  /* 0x0000000703007210 */ /* 0x040fe20007fde0ff */
[C---:B------:R-:W-:Y:S01]  /*d050*/  IMAD.X R28, R2.reuse, 0x1, R5, P0 ;  /* 0x00000001021c7824 */ /* 0x040fe200000e0605 */
[----:B------:R-:W-:Y:S03]  /*d060*/  IADD3 R3, P0, R3, R214, RZ ;  /* 0x000000d603037210 */ /* 0x000fe60007f1e0ff */
[----:B------:R-:W-:Y:S01]  /*d070*/  IMAD.X R5, R2, 0x1, R6, P6 ;  /* 0x0000000102057824 */ /* 0x000fe200030e0606 */
[----:B------:R-:W4:Y:S01]  /*d080*/  LDSM.16.M88.4 R136, [R184+0x1800] ;  /* 0x00180000b888783b */ /* 0x000f220000000200 */
[----:B------:R-:W-:Y:S01]  /*d090*/  LEA R6, P6, R4, c[0x0][0x1f8], 0x1 ;  /* 0x00007e0004067a11 */ /* 0x000fe200078c08ff */
[----:B------:R-:W-:Y:S01]  /*d0a0*/  IMAD.X R2, R2, 0x1, R217, P0 ;  /* 0x0000000102027824 */ /* 0x000fe200000e06d9 */
[C---:B------:R-:W-:Y:S02]  /*d0b0*/  LEA R14, P0, R3.reuse, c[0x0][0x1f8], 0x1 ;  /* 0x00007e00030e7a11 */ /* 0x040fe400078008ff */
[----:B------:R-:W-:Y:S02]  /*d0c0*/  LEA.HI.X R7, R4, c[0x0][0x1fc], R12, 0x1, P6 ;  /* 0x00007f0004077a11 */ /* 0x000fe400030f0c0c */
[----:B------:R-:W-:Y:S01]  /*d0d0*/  LDSM.16.M88.4 R140, [R192] ;  /* 0x00000000c08c783b */ /* 0x000fe20000000200 */
[----:B------:R-:W-:Y:S02]  /*d0e0*/  LEA.HI.X R15, R3, c[0x0][0x1fc], R2, 0x1, P0 ;  /* 0x00007f00030f7a11 */ /* 0x000fe400000f0c02 */
[C---:B------:R-:W-:Y:S02]  /*d0f0*/  LEA R12, P6, R13.reuse, c[0x0][0x1f8], 0x1 ;  /* 0x00007e000d0c7a11 */ /* 0x040fe400078c08ff */
[C---:B------:R-:W-:Y:S02]  /*d100*/  LEA R2, P0, R0.reuse, c[0x0][0x1f8], 0x1 ;  /* 0x00007e0000027a11 */ /* 0x040fe400078008ff */
[----:B------:R-:W5:Y:S01]  /*d110*/  LDSM.16.M88.4 R144, [R195] ;  /* 0x00000000c390783b */ /* 0x000f620000000200 */
[----:B------:R-:W-:Y:S02]  /*d120*/  LEA.HI.X R13, R13, c[0x0][0x1fc], R28, 0x1, P6 ;  /* 0x00007f000d0d7a11 */ /* 0x000fe400030f0c1c */
[----:B------:R-:W-:Y:S02]  /*d130*/  LEA.HI.X R3, R0, c[0x0][0x1fc], R5, 0x1, P0 ;  /* 0x00007f0000037a11 */ /* 0x000fe400000f0c05 */
[----:B------:R-:W-:Y:S02]  /*d140*/  ISETP.GT.AND P6, PT, R207, R211, PT ;  /* 0x000000d3cf00720c */ /* 0x000fe40003fc4270 */
[----:B------:R-:W1:Y:S07]  /*d150*/  LDSM.16.M88.4 R148, [R206] ;  /* 0x00000000ce94783b */ /* 0x000e6e0000000200 */
[----:B------:R-:W1:Y:S07]  /*d160*/  LDSM.16.M88.4 R152, [R205] ;  /* 0x00000000cd98783b */ /* 0x000e6e0000000200 */
[----:B------:R-:W1:Y:S07]  /*d170*/  LDSM.16.M88.4 R156, [R204] ;  /* 0x00000000cc9c783b */ /* 0x000e6e0000000200 */
[----:B------:R-:W-:Y:S01]  /*d180*/  @!PT LDS RZ, [RZ] ;  /* 0x00000000fffff984 */ /* 0x000fe20000000800 */
[----:B------:R-:W-:Y:S01]  /*d190*/  @!PT LDS RZ, [RZ] ;  /* 0x00000000fffff984 */ /* 0x000fe20000000800 */
[----:B------:R-:W-:Y:S01]  /*d1a0*/  @!PT LDS RZ, [RZ] ;  /* 0x00000000fffff984 */ /* 0x000fe20000000800 */
[----:B------:R3:W-:Y:S07]  /*d1b0*/  LDGSTS.E.BYPASS.LTC128B.128 [R209+0x100], [R22.64], !P5 ;  /* 0x0010000016d17fae */ /* 0x0007ee000e901d46 */
[----:B------:R3:W-:Y:S07]  /*d1c0*/  LDGSTS.E.BYPASS.LTC128B.128 [R209+0x2100], [R20.64], !P4 ;  /* 0x0210000014d17fae */ /* 0x0007ee000e101d46 */
[----:B------:R1:W-:Y:S07]  /*d1d0*/  LDGSTS.E.BYPASS.LTC128B.128 [R209+0x4100], [R6.64], !P3 ;  /* 0x0410000006d17fae */ /* 0x0003ee000d901d46 */
[----:B------:R2:W-:Y:S07]  /*d1e0*/  LDGSTS.E.BYPASS.LTC128B.128 [R209+0x1100], [R14.64], !P5 ;  /* 0x011000000ed17fae */ /* 0x0005ee000e901d46 */
[----:B------:R2:W-:Y:S07]  /*d1f0*/  LDGSTS.E.BYPASS.LTC128B.128 [R209+0x3100], [R12.64], !P4 ;  /* 0x031000000cd17fae */ /* 0x0005ee000e101d46 */
[----:B------:R3:W-:Y:S01]  /*d200*/  LDGSTS.E.BYPASS.LTC128B.128 [R209+0x5100], [R2.64], !P3 ;  /* 0x0510000002d17fae */ /* 0x0007e2000d901d46 */
[C---:B-1----:R-:W-:Y:S06]  /*d210*/  HMMA.16816.F32.BF16 R4, R32.reuse, R8, RZ ;  /* 0x000000082004723c */ /* 0x042fec00000418ff */
[----:B------:R-:W-:Y:S02]  /*d220*/  LDSM.16.M88.4 R160, [R194] ;  /* 0x00000000c2a0783b */ /* 0x000fe40000000200 */
[C---:B------:R-:W-:Y:S05]  /*d230*/  HMMA.16816.F32.BF16 R8, R32.reuse, R10, RZ ;  /* 0x0000000a2008723c */ /* 0x040fea00000418ff */
[----:B------:R-:W0:Y:S03]  /*d240*/  LDGDEPBAR ;  /* 0x00000000000079af */ /* 0x000e260000000000 */
[C---:B--2---:R-:W-:Y:S04]  /*d250*/  HMMA.16816.F32.BF16 R12, R32.reuse, R16, RZ ;  /* 0x00000010200c723c */ /* 0x044fe800000418ff */
[----:B------:R-:W1:Y:S04]  /*d260*/  LDSM.16.M88.4 R164, [R190] ;  /* 0x00000000bea4783b */ /* 0x000e680000000200 */
[C---:B------:R-:W-:Y:S03]  /*d270*/  HMMA.16816.F32.BF16 R16, R32.reuse, R18, RZ ;  /* 0x000000122010723c */ /* 0x040fe600000418ff */
[----:B------:R-:W-:Y:S05]  /*d280*/  LDSM.16.M88.4 R168, [R190+0x1000] ;  /* 0x00100000bea8783b */ /* 0x000fea0000000200 */
[C---:B---3--:R-:W-:Y:S02]  /*d290*/  HMMA.16816.F32.BF16 R20, R32.reuse, R24, RZ ;  /* 0x000000182014723c */ /* 0x048fe400000418ff */
[----:B------:R-:W-:Y:S06]  /*d2a0*/  LDSM.16.M88.4 R172, [R190+0x1800] ;  /* 0x00180000beac783b */ /* 0x000fec0000000200 */
[C---:B------:R-:W-:Y:S01]  /*d2b0*/  HMMA.16816.F32.BF16 R24, R32.reuse, R26, RZ ;  /* 0x0000001a2018723c */ /* 0x040fe200000418ff */
[----:B------:R-:W-:Y:S07]  /*d2c0*/  LDSM.16.M88.4 R176, [R193] ;  /* 0x00000000c1b0783b */ /* 0x000fee0000000200 */
[C---:B----4-:R-:W-:Y:S01]  /*d2d0*/  HMMA.16816.F32.BF16 R28, R32.reuse, R136, RZ ;  /* 0x00000088201c723c */ /* 0x050fe200000418ff */
[----:B------:R-:W-:Y:S07]  /*d2e0*/  LDSM.16.M88.4 R180, [R187] ;  /* 0x00000000bbb4783b */ /* 0x000fee0000000200 */
[----:B------:R-:W-:Y:S01]  /*d2f0*/  HMMA.16816.F32.BF16 R32, R32, R138, RZ ;  /* 0x0000008a2020723c */ /* 0x000fe200000418ff */
[----:B------:R-:W2:Y:S07]  /*d300*/  LDSM.16.M88.4 R136, [R190+0x800] ;  /* 0x00080000be88783b */ /* 0x000eae0000000200 */
[C---:B-----5:R-:W-:Y:S08]  /*d310*/  HMMA.16816.F32.BF16 R4, R140.reuse, R144, R4 ;  /* 0x000000908c04723c */ /* 0x060ff00000041804 */
[C---:B------:R-:W-:Y:S01]  /*d320*/  HMMA.16816.F32.BF16 R8, R140.reuse, R146, R8 ;  /* 0x000000928c08723c */ /* 0x040fe20000041808 */
[----:B------:R-:W-:Y:S07]  /*d330*/  LDSM.16.M88.4 R144, [R187+0x1000] ;  /* 0x00100000bb90783b */ /* 0x000fee0000000200 */
[C---:B------:R-:W-:Y:S08]  /*d340*/  HMMA.16816.F32.BF16 R12, R140.reuse, R148, R12 ;  /* 0x000000948c0c723c */ /* 0x040ff0000004180c */
[C---:B------:R-:W-:Y:S01]  /*d350*/  HMMA.16816.F32.BF16 R16, R140.reuse, R150, R16 ;  /* 0x000000968c10723c */ /* 0x040fe20000041810 */
[----:B------:R-:W-:Y:S07]  /*d360*/  LDSM.16.M88.4 R148, [R187+0x1800] ;  /* 0x00180000bb94783b */ /* 0x000fee0000000200 */
[C---:B------:R-:W-:Y:S08]  /*d370*/  HMMA.16816.F32.BF16 R20, R140.reuse, R152, R20 ;  /* 0x000000988c14723c */ /* 0x040ff00000041814 */
[C---:B------:R-:W-:Y:S01]  /*d380*/  HMMA.16816.F32.BF16 R24, R140.reuse, R154, R24 ;  /* 0x0000009a8c18723c */ /* 0x040fe20000041818 */
[----:B------:R-:W-:Y:S07]  /*d390*/  LDSM.16.M88.4 R152, [R191+0x4000] ;  /* 0x00400000bf98783b */ /* 0x000fee0000000200 */
[C---:B------:R-:W-:Y:S08]  /*d3a0*/  HMMA.16816.F32.BF16 R28, R140.reuse, R156, R28 ;  /* 0x0000009c8c1c723c */ /* 0x040ff0000004181c */
[----:B------:R-:W-:Y:S01]  /*d3b0*/  HMMA.16816.F32.BF16 R32, R140, R158, R32 ;  /* 0x0000009e8c20723c */ /* 0x000fe20000041820 */
[----:B------:R-:W3:Y:S07]  /*d3c0*/  LDSM.16.M88.4 R140, [R187+0x800] ;  /* 0x00080000bb8c783b */ /* 0x000eee0000000200 */
[C---:B-1----:R-:W-:Y:S01]  /*d3d0*/  HMMA.16816.F32.BF16 R4, R160.reuse, R164, R4 ;  /* 0x000000a4a004723c */ /* 0x042fe20000041804 */
        /* <DEDUP_REMOVED lines=13> */
[----:B------:R-:W5:Y:S07]  /*d4b0*/  LDSM.16.M88.4 R172, [R203] ;  /* 0x00000000cbac783b */ /* 0x000f6e0000000200 */
[C---:B------:R-:W-:Y:S01]  /*d4c0*/  HMMA.16816.F32.BF16 R8, R176.reuse, R182, R8 ;  /* 0x000000b6b008723c */ /* 0x040fe20000041808 */
[----:B------:R-:W-:Y:S07]  /*d4d0*/  LDSM.16.M88.4 R180, [R190+0x2000] ;  /* 0x00200000beb4783b */ /* 0x000fee0000000200 */
        /* <DEDUP_REMOVED lines=10> */
[----:B------:R-:W1:Y:S07]  /*d580*/  LDSM.16.M88.4 R176, [R194+0x4000] ;  /* 0x00400000c2b0783b */ /* 0x000e6e0000000200 */
[C---:B------:R-:W-:Y:S01]  /*d590*/  HMMA.16816.F32.BF16 R8, R152.reuse, R158, R8 ;  /* 0x0000009e9808723c */ /* 0x040fe20000041808 */
[----:B------:R-:W-:Y:S07]  /*d5a0*/  LDSM.16.M88.4 R156, [R190+0x3800] ;  /* 0x00380000be9c783b */ /* 0x000fee0000000200 */
[C---:B--2---:R-:W-:Y:S08]  /*d5b0*/  HMMA.16816.F32.BF16 R12, R152.reuse, R136, R12 ;  /* 0x00000088980c723c */ /* 0x044ff0000004180c */
[C---:B------:R-:W-:Y:S01]  /*d5c0*/  HMMA.16816.F32.BF16 R16, R152.reuse, R138, R16 ;  /* 0x0000008a9810723c */ /* 0x040fe20000041810 */
[----:B------:R-:W2:Y:S07]  /*d5d0*/  LDSM.16.M88.4 R136, [R190+0x2800] ;  /* 0x00280000be88783b */ /* 0x000eae0000000200 */
[C---:B----4-:R-:W-:Y:S08]  /*d5e0*/  HMMA.16816.F32.BF16 R20, R152.reuse, R160, R20 ;  /* 0x000000a09814723c */ /* 0x050ff00000041814 */
[C---:B------:R-:W-:Y:S01]  /*d5f0*/  HMMA.16816.F32.BF16 R24, R152.reuse, R162, R24 ;  /* 0x000000a29818723c */ /* 0x040fe20000041818 */
[----:B------:R-:W-:Y:S07]  /*d600*/  LDSM.16.M88.4 R160, [R193+0x4000] ;  /* 0x00400000c1a0783b */ /* 0x000fee0000000200 */
[C---:B------:R-:W-:Y:S08]  /*d610*/  HMMA.16816.F32.BF16 R28, R152.reuse, R164, R28 ;  /* 0x000000a4981c723c */ /* 0x040ff0000004181c */
[----:B------:R-:W-:Y:S01]  /*d620*/  HMMA.16816.F32.BF16 R32, R152, R166, R32 ;  /* 0x000000a69820723c */ /* 0x000fe20000041820 */
[----:B------:R-:W4:Y:S07]  /*d630*/  LDSM.16.M88.4 R152, [R190+0x3000] ;  /* 0x00300000be98783b */ /* 0x000f2e0000000200 */
[C---:B-----5:R-:W-:Y:S01]  /*d640*/  HMMA.16816.F32.BF16 R4, R168.reuse, R172, R4 ;  /* 0x000000aca804723c */ /* 0x060fe20000041804 */
[----:B------:R-:W5:Y:S07]  /*d650*/  LDSM.16.M88.4 R164, [R187+0x2000] ;  /* 0x00200000bba4783b */ /* 0x000f6e0000000200 */
[C---:B------:R-:W-:Y:S01]  /*d660*/  HMMA.16816.F32.BF16 R8, R168.reuse, R174, R8 ;  /* 0x000000aea808723c */ /* 0x040fe20000041808 */
[----:B------:R-:W-:Y:S07]  /*d670*/  LDSM.16.M88.4 R172, [R184+0x4000] ;  /* 0x00400000b8ac783b */ /* 0x000fee0000000200 */
        /* <DEDUP_REMOVED lines=10> */
[----:B------:R-:W1:Y:S07]  /*d720*/  LDSM.16.M88.4 R168, [R191+0x8000] ;  /* 0x00800000bfa8783b */ /* 0x000e6e0000000200 */
[C---:B------:R-:W-:Y:S01]  /*d730*/  HMMA.16816.F32.BF16 R8, R176.reuse, R182, R8 ;  /* 0x000000b6b008723c */ /* 0x040fe20000041808 */
[----:B------:R-:W-:Y:S07]  /*d740*/  LDSM.16.M88.4 R180, [R199] ;  /* 0x00000000c7b4783b */ /* 0x000fee0000000200 */
[C---:B--2---:R-:W-:Y:S08]  /*d750*/  HMMA.16816.F32.BF16 R12, R176.reuse, R136, R12 ;  /* 0x00000088b00c723c */ /* 0x044ff0000004180c */
[C---:B------:R-:W-:Y:S01]  /*d760*/  HMMA.16816.F32.BF16 R16, R176.reuse, R138, R16 ;  /* 0x0000008ab010723c */ /* 0x040fe20000041810 */
[----:B------:R-:W2:Y:S07]  /*d770*/  LDSM.16.M88.4 R136, [R184+0x4800] ;  /* 0x00480000b888783b */ /* 0x000eae0000000200 */
[C---:B----4-:R-:W-:Y:S08]  /*d780*/  HMMA.16816.F32.BF16 R20, R176.reuse, R152, R20 ;  /* 0x00000098b014723c */ /* 0x050ff00000041814 */
[C---:B------:R-:W-:Y:S01]  /*d790*/  HMMA.16816.F32.BF16 R24, R176.reuse, R154, R24 ;  /* 0x0000009ab018723c */ /* 0x040fe20000041818 */
[----:B------:R-:W4:Y:S07]  /*d7a0*/  LDSM.16.M88.4 R152, [R184+0x5000] ;  /* 0x00500000b898783b */ /* 0x000f2e0000000200 */
[C---:B------:R-:W-:Y:S08]  /*d7b0*/  HMMA.16816.F32.BF16 R28, R176.reuse, R156, R28 ;  /* 0x0000009cb01c723c */ /* 0x040ff0000004181c */
[----:B------:R-:W-:Y:S01]  /*d7c0*/  HMMA.16816.F32.BF16 R32, R176, R158, R32 ;  /* 0x0000009eb020723c */ /* 0x000fe20000041820 */
[----:B------:R-:W1:Y:S07]  /*d7d0*/  LDSM.16.M88.4 R156, [R184+0x5800] ;  /* 0x00580000b89c783b */ /* 0x000e6e0000000200 */
[C---:B-----5:R-:W-:Y:S01]  /*d7e0*/  HMMA.16816.F32.BF16 R4, R160.reuse, R164, R4 ;  /* 0x000000a4a004723c */ /* 0x060fe20000041804 */
[----:B------:R-:W5:Y:S07]  /*d7f0*/  LDSM.16.M88.4 R176, [R192+0x8000] ;  /* 0x00800000c0b0783b */ /* 0x000f6e0000000200 */
        /* <DEDUP_REMOVED lines=26> */
[C---:B------:R-:W-:Y:S08]  /*d9a0*/  HMMA.16816.F32.BF16 R8, R176.reuse, R182, R8 ;  /* 0x000000b6b008723c */ /* 0x040ff00000041808 */
        /* <DEDUP_REMOVED lines=13> */
[C---:B------:R-:W-:Y:S08]  /*da80*/  HMMA.16816.F32.BF16 R28, R160.reuse, R156, R28 ;  /* 0x0000009ca01c723c */ /* 0x040ff0000004181c */
[----:B------:R-:W-:Y:S08]  /*da90*/  HMMA.16816.F32.BF16 R32, R160, R158, R32 ;  /* 0x0000009ea020723c */ /* 0x000ff00000041820 */
[C---:B-----5:R-:W-:Y:S08]  /*daa0*/  HMMA.16816.F32.BF16 R4, R168.reuse, R172, R4 ;  /* 0x000000aca804723c */ /* 0x060ff00000041804 */
        /* <DEDUP_REMOVED lines=150> */
.L_x_465:
[----:B------:R-:W-:Y:S04]  /*e410*/  MOV R8, c[0x0][0x32c] ;  /* 0x0000cb0000087a02 */ /* 0x000fe80000000f00 */
[----:B------:R-:W-:Y:S11]  /*e420*/  ISETP.NE.AND P0, PT, R8, 0x1, PT ;  /* 0x000000010800780c */ /* 0x000ff60003f05270 */
[----:B------:R-:W-:Y:S02]  /*e430*/  @!UPT UIADD3 URZ, URZ, URZ, URZ ;  /* 0x0000003f3f3ff290 */ /* 0x000fe4000fffe03f */
[----:B------:R-:W-:Y:S05]  /*e440*/  @P0 IMAD.HI.U32 R8, R3, c[0x0][0x330], RZ ;  /* 0x0000cc0003080a27 */ /* 0x000fea00078e00ff */
[----:B------:R-:W-:Y:S02]  /*e450*/  @P0 SHF.R.U32.HI R3, RZ, c[0x0][0x334], R8 ;  /* 0x0000cd00ff030a19 */ /* 0x000fe40000011608 */
.L_x_466:
[----:B------:R-:W-:Y:S05]  /*e460*/  BSYNC B0 ;  /* 0x0000000000007941 */ /* 0x000fea0003800000 */
.L_x_464:
[----:B------:R-:W-:Y:S04]  /*e470*/  IMAD R3, R3, c[0x0][0x32c], -R4 ;  /* 0x0000cb0003037a24 */ /* 0x000fe800078e0a04 */
[----:B------:R-:W-:Y:S05]  /*e480*/  IMAD.IADD R3, R3, 0x1, -R227 ;  /* 0x0000000103037824 */ /* 0x000fea00078e0ae3 */
[----:B------:R-:W-:Y:S02]  /*e490*/  IADD3 R8, R3, c[0x0][0x32c], RZ ;  /* 0x0000cb0003087a10 */ /* 0x000fe40007ffe0ff */
[----:B------:R-:W-:Y:S02]  /*e4a0*/  IMNMX R0, R0, R3, !PT ;  /* 0x0000000300007217 */ /* 0x000fe40007800200 */
[----:B------:R-:W-:Y:S02]  /*e4b0*/  IMNMX R2, R2, R8, PT ;  /* 0x0000000802027217 */ /* 0x000fe40003800200 */
.L_x_463:
        /* <DEDUP_REMOVED lines=66> */
.L_x_469:
[----:B------:R-:W-:Y:S04]  /*e8e0*/  MOV R5, c[0x0][0x32c] ;  /* 0x0000cb0000057a02 */ /* 0x000fe80000000f00 */
[----:B------:R-:W-:Y:S11]  /*e8f0*/  ISETP.NE.AND P0, PT, R5, 0x1, PT ;  /* 0x000000010500780c */ /* 0x000ff60003f05270 */
[----:B------:R-:W-:Y:S02]  /*e900*/  @!UPT UIADD3 URZ, URZ, URZ, URZ ;  /* 0x0000003f3f3ff290 */ /* 0x000fe4000fffe03f */
[----:B------:R-:W-:Y:S05]  /*e910*/  @P0 IMAD.HI.U32 R5, R3, c[0x0][0x330], RZ ;  /* 0x0000cc0003050a27 */ /* 0x000fea00078e00ff */
[----:B------:R-:W-:Y:S02]  /*e920*/  @P0 SHF.R.U32.HI R3, RZ, c[0x0][0x334], R5 ;  /* 0x0000cd00ff030a19 */ /* 0x000fe40000011605 */
.L_x_470:
[----:B------:R-:W-:Y:S05]  /*e930*/  BSYNC B0 ;  /* 0x0000000000007941 */ /* 0x000fea0003800000 */
.L_x_468:
[----:B------:R-:W-:Y:S04]  /*e940*/  IMAD R4, R3, c[0x0][0x32c], -R4 ;  /* 0x0000cb0003047a24 */ /* 0x000fe800078e0a04 */
[----:B------:R-:W-:Y:S05]  /*e950*/  IMAD.IADD R3, R4, 0x1, -R227 ;  /* 0x0000000104037824 */ /* 0x000fea00078e0ae3 */
[----:B------:R-:W-:Y:S02]  /*e960*/  IADD3 R4, R3, c[0x0][0x32c], RZ ;  /* 0x0000cb0003047a10 */ /* 0x000fe40007ffe0ff */
[----:B------:R-:W-:Y:S02]  /*e970*/  IMNMX R0, R0, R3, !PT ;  /* 0x0000000300007217 */ /* 0x000fe40007800200 */
[----:B------:R-:W-:Y:S02]  /*e980*/  IMNMX R2, R2, R4, PT ;  /* 0x0000000402027217 */ /* 0x000fe40003800200 */
.L_x_467:
        /* <DEDUP_REMOVED lines=452> */
[----:B------:R-:W-:Y:S01]  /*105d0*/  IADD3 R0, R207, -0x1, RZ ;  /* 0xffffffffcf007810 */ /* 0x000fe20007ffe0ff */
[C---:B--2---:R-:W-:Y:S04]  /*105e0*/  HMMA.16816.F32.BF16 R92, R136.reuse, R12, R92 ;  /* 0x0000000c885c723c */ /* 0x044fe8000004185c */
[----:B------:R-:W-:Y:S01]  /*105f0*/  FADD.FTZ R225, R170, R4 ;  /* 0x00000004aae17221 */ /* 0x000fe20000010000 */
[----:B------:R-:W-:Y:S01]  /*10600*/  MOV R207, R0 ;  /* 0x0000000000cf7202 */ /* 0x000fe20000000f00 */
[----:B------:R-:W-:Y:S01]  /*10610*/  FADD.FTZ R226, R101, R2 ;  /* 0x0000000265e27221 */ /* 0x000fe20000010000 */
[----:B------:R-:W-:Y:S01]  /*10620*/  MOV R101, R100 ;  /* 0x0000006400657202 */ /* 0x000fe20000000f00 */
[----:B------:R-:W-:Y:S04]  /*10630*/  HMMA.16816.F32.BF16 R96, R136, R14, R96 ;  /* 0x0000000e8860723c */ /* 0x000fe80000041860 */
[----:B------:R-:W-:Y:S04]  /*10640*/  MOV R102, R3 ;  /* 0x0000000300667202 */ /* 0x000fe80000000f00 */
[----:B------:R-:W-:-:S05]  /*10650*/  @P0 BRA `(.L_x_471) ;  /* 0xffffc7b000000947 */ /* 0x000fca000383ffff */
.L_x_462:
[----:B------:R-:W-:Y:S02]  /*10660*/  @!UPT UIADD3 URZ, URZ, URZ, URZ ;  /* 0x0000003f3f3ff290 */ /* 0x000fe4000fffe03f */
[----:B------:R-:W-:Y:S02]  /*10670*/  MOV R7, 0x1f ;  /* 0x0000001f00077802 */ /* 0x000fe40000000f00 */
[----:B------:R-:W-:Y:S01]  /*10680*/  MOV R6, 0xffffffff ;  /* 0xffffffff00067802 */ /* 0x000fe20000000f00 */
[----:B------:R-:W-:Y:S06]  /*10690*/  BRA.DIV ~URZ, `(.L_x_472) ;  /* 0x000053d27f007947 */ /* 0x000fec000b800000 */
[----:B------:R1:W2:Y:S02]  /*106a0*/  SHFL.BFLY PT, R0, R225, 0x2, 0x1f ;  /* 0x0c401f00e1007f89 */ /* 0x0002a400000e0000 */
.L_x_545:
[----:B--2---:R-:W-:Y:S01]  /*106b0*/  FADD.FTZ R0, R0, R225 ;  /* 0x000000e100007221 */ /* 0x004fe20000010000 */
[----:B------:R-:W-:Y:S05]  /*106c0*/  BRA.DIV ~URZ, `(.L_x_473) ;  /* 0x000054027f007947 */ /* 0x000fea000b800000 */
[----:B------:R-:W2:Y:S04]  /*106d0*/  SHFL.BFLY PT, R2, R226, 0x2, 0x1f ;  /* 0x0c401f00e2027f89 */ /* 0x000ea800000e0000 */
[----:B------:R-:W3:Y:S01]  /*106e0*/  SHFL.BFLY PT, R5, R0, 0x1, 0x1f ;  /* 0x0c201f0000057f89 */ /* 0x000ee200000e0000 */
[----:B--2---:R-:W-:-:S02]  /*106f0*/  FADD.FTZ R4, R2, R226 ;  /* 0x000000e202047221 */ /* 0x004fc40000010000 */
[----:B---3--:R-:W-:-:S03]  /*10700*/  FADD.FTZ R0, R0, R5 ;  /* 0x0000000500007221 */ /* 0x008fc60000010000 */
[----:B------:R2:W3:Y:S04]  /*10710*/  SHFL.BFLY PT, R3, R4, 0x1, 0x1f ;  /* 0x0c201f0004037f89 */ /* 0x0004e800000e0000 */
.L_x_546:
[----:B------:R-:W-:Y:S01]  /*10720*/  FSETP.NE.FTZ.AND P1, PT, R0, RZ, PT ;  /* 0x000000ff0000720b */ /* 0x000fe20003f35000 */
[----:B---3--:R-:W-:Y:S01]  /*10730*/  FADD.FTZ R3, R3, R4 ;  /* 0x0000000403037221 */ /* 0x008fe20000010000 */
[----:B------:R-:W-:Y:S02]  /*10740*/  MOV R2, RZ ;  /* 0x000000ff00027202 */ /* 0x000fe40000000f00 */
[----:B------:R-:W-:Y:S02]  /*10750*/  MOV R21, 0xff800000 ;  /* 0xff80000000157802 */ /* 0x000fe40000000f00 */
[----:B------:R-:W-:Y:S02]  /*10760*/  FSETP.NE.FTZ.AND P0, PT, R3, RZ, PT ;  /* 0x000000ff0300720b */ /* 0x000fe40003f15000 */
[----:B------:R-:W-:-:S05]  /*10770*/  MOV R20, 0xff800000 ;  /* 0xff80000000147802 */ /* 0x000fca0000000f00 */
[----:B------:R-:W3:Y:S01]  /*10780*/  @P1 MUFU.LG2 R5, R0 ;  /* 0x0000000000051308 */ /* 0x000ee20000000c00 */
[----:B--2---:R-:W-:-:S05]  /*10790*/  @P1 MOV R4, 0x3f317218 ;  /* 0x3f31721800041802 */ /* 0x004fca0000000f00 */
[----:B------:R-:W-:Y:S02]  /*107a0*/  @P1 FMUL.FTZ R4, R4, c[0x0][0x2d0] ;  /* 0x0000b40004041a20 */ /* 0x000fe40000410000 */
[----:B------:R2:W4:Y:S01]  /*107b0*/  @P1 MUFU.RCP R2, R0 ;  /* 0x0000000000021308 */ /* 0x0005220000001000 */
[----:B---3--:R-:W-:-:S04]  /*107c0*/  @P1 FMUL.FTZ R5, R5, 0.69314718246459960938 ;  /* 0x3f31721805051820 */ /* 0x008fc80000410000 */
[----:B------:R-:W-:Y:S01]  /*107d0*/  @P1 FFMA.FTZ R21, R4, R100, R5 ;  /* 0x0000006404151223 */ /* 0x000fe20000010005 */
[----:B------:R-:W-:Y:S02]  /*107e0*/  MOV R4, 0x1 ;  /* 0x0000000100047802 */ /* 0x000fe40000000f00 */
[----:B--2---:R-:W-:Y:S01]  /*107f0*/  MOV R0, RZ ;  /* 0x000000ff00007202 */ /* 0x004fe20000000f00 */
[C---:B----4-:R-:W-:Y:S02]  /*10800*/  FMUL.FTZ R148, R2.reuse, R68 ;  /* 0x0000004402947220 */ /* 0x050fe40000410000 */
[C---:B------:R-:W-:Y:S02]  /*10810*/  FMUL.FTZ R149, R2.reuse, R69 ;  /* 0x0000004502957220 */ /* 0x040fe40000410000 */
[C---:B------:R-:W-:Y:S01]  /*10820*/  FMUL.FTZ R146, R2.reuse, R104 ;  /* 0x0000006802927220 */ /* 0x040fe20000410000 */
[----:B------:R-:W2:Y:S01]  /*10830*/  @P0 MUFU.RCP R0, R3 ;  /* 0x0000000300000308 */ /* 0x000ea20000001000 */
        /* <DEDUP_REMOVED lines=45> */
[----:B------:R3:W4:Y:S01]  /*10b10*/  @P0 MUFU.LG2 R2, R3 ;  /* 0x0000000300020308 */ /* 0x0007220000000c00 */
[C---:B--2---:R-:W-:Y:S02]  /*10b20*/  FMUL.FTZ R92, R0.reuse, R118 ;  /* 0x00000076005c7220 */ /* 0x044fe40000410000 */
[C---:B------:R-:W-:Y:S02]  /*10b30*/  FMUL.FTZ R93, R0.reuse, R119 ;  /* 0x00000077005d7220 */ /* 0x040fe40000410000 */
[C---:B------:R-:W-:Y:S02]  /*10b40*/  FMUL.FTZ R152, R0.reuse, R114 ;  /* 0x0000007200987220 */ /* 0x040fe40000410000 */
[----:B------:R-:W-:-:S02]  /*10b50*/  FMUL.FTZ R153, R0, R115 ;  /* 0x0000007300997220 */ /* 0x000fc40000410000 */
[C---:B------:R-:W-:Y:S02]  /*10b60*/  FMUL.FTZ R118, R0.reuse, R130 ;  /* 0x0000008200767220 */ /* 0x040fe40000410000 */
[C---:B------:R-:W-:Y:S02]  /*10b70*/  FMUL.FTZ R119, R0.reuse, R131 ;  /* 0x0000008300777220 */ /* 0x040fe40000410000 */
[C---:B------:R-:W-:Y:S02]  /*10b80*/  FMUL.FTZ R154, R0.reuse, R110 ;  /* 0x0000006e009a7220 */ /* 0x040fe40000410000 */
[----:B------:R-:W-:Y:S01]  /*10b90*/  FMUL.FTZ R155, R0, R111 ;  /* 0x0000006f009b7220 */ /* 0x000fe20000410000 */
[----:B---3--:R-:W-:Y:S01]  /*10ba0*/  @P0 MOV R3, 0x3f317218 ;  /* 0x3f31721800030802 */ /* 0x008fe20000000f00 */
[----:B----4-:R-:W-:Y:S02]  /*10bb0*/  @P0 FMUL.FTZ R2, R2, 0.69314718246459960938 ;  /* 0x3f31721802020820 */ /* 0x010fe40000410000 */
        /* <DEDUP_REMOVED lines=43> */
.L_x_419:
[----:B------:R-:W2:Y:S01]  /*10e70*/  S2R R2, SR_TID.X ;  /* 0x0000000000027919 */ /* 0x000ea20000002100 */
        /* <DEDUP_REMOVED lines=16> */
.L_x_475:
[----:B------:R-:W-:Y:S05]  /*10f80*/  BSYNC B0 ;  /* 0x0000000000007941 */ /* 0x000fea0003800000 */
.L_x_474:
        /* <DEDUP_REMOVED lines=19> */
[----:B------:R-:W-:Y:S02]  /*110c0*/  ISETP.NE.U32.AND P2, PT, RZ, c[0x0][0x508], PT ;  /* 0x00014200ff007a0c */ /* 0x000fe40003f45070 */
[----:B------:R-:W-:Y:S02]  /*110d0*/  ISETP.NE.U32.AND P1, PT, RZ, c[0x0][0x500], PT ;  /* 0x00014000ff007a0c */ /* 0x000fe40003f25070 */
[----:B------:R-:W-:-:S02]  /*110e0*/  ISETP.NE.AND.EX P2, PT, RZ, c[0x0][0x50c], PT, P2 ;  /* 0x00014300ff007a0c */ /* 0x000fc40003f45320 */
        /* <DEDUP_REMOVED lines=79> */
[----:B-1----:R-:W-:-:S03]  /*115e0*/  F2FP.BF16.PACK_AB R0, R79, R78 ;  /* 0x0000004e4f00723e */ /* 0x002fc600000010ff */
[----:B------:R-:W4:Y:S01]  /*115f0*/  LDL.LU R8, [R1+0xc] ;  /* 0x00000c0001087983 */ /* 0x000f220000300800 */
[----:B------:R-:W-:-:S03]  /*11600*/  IMAD.MOV.U32 R12, RZ, RZ, c[0x0][0x388] ;  /* 0x0000e200ff0c7624 */ /* 0x000fc600078e00ff */
[----:B------:R1:W-:Y:S01]  /*11610*/  STS [R7+0x8400], R0 ;  /* 0x0084000007007388 */ /* 0x0003e20000000800 */
[----:B--2---:R-:W-:Y:S02]  /*11620*/  F2FP.BF16.PACK_AB R4, R89, R88 ;  /* 0x000000585904723e */ /* 0x004fe400000010ff */
[----:B---3--:R-:W-:-:S03]  /*11630*/  F2FP.BF16.PACK_AB R3, R71, R70 ;  /* 0x000000464703723e */ /* 0x008fc600000010ff */
[----:B------:R2:W-:Y:S01]  /*11640*/  STS [R6+0x8000], R4 ;  /* 0x0080000406007388 */ /* 0x0005e20000000800 */
[----:B------:R-:W-:-:S03]  /*11650*/  F2FP.BF16.PACK_AB R2, R81, R80 ;  /* 0x000000505102723e */ /* 0x000fc600000010ff */
[----:B------:R3:W-:Y:S04]  /*11660*/  STS [R6+0x8400], R3 ;  /* 0x0084000306007388 */ /* 0x0007e80000000800 */
[----:B------:R3:W-:Y:S01]  /*11670*/  STS [R5+0x8000], R2 ;  /* 0x0080000205007388 */ /* 0x0007e20000000800 */
[----:B-1----:R-:W-:-:S05]  /*11680*/  F2FP.BF16.PACK_AB R0, R59, R58 ;  /* 0x0000003a3b00723e */ /* 0x002fca00000010ff */
[----:B------:R1:W-:Y:S01]  /*11690*/  STS [R5+0x8400], R0 ;  /* 0x0084000005007388 */ /* 0x0003e20000000800 */
[----:B--2---:R-:W-:Y:S01]  /*116a0*/  IMAD.MOV.U32 R4, RZ, RZ, 0x4 ;  /* 0x00000004ff047424 */ /* 0x004fe200078e00ff */
[----:B---3--:R-:W-:-:S03]  /*116b0*/  F2FP.BF16.PACK_AB R3, R61, R60 ;  /* 0x0000003c3d03723e */ /* 0x008fc600000010ff */
[----:B------:R-:W-:Y:S02]  /*116c0*/  @P2 IMAD.WIDE R6, R235, R4, c[0x0][0x508] ;  /* 0x00014200eb062625 */ /* 0x000fe400078e0204 */
[----:B------:R-:W-:Y:S02]  /*116d0*/  STS [R9+0x8000], R3 ;  /* 0x0080000309007388 */ /* 0x000fe40000000800 */
[----:B------:R-:W-:Y:S01]  /*116e0*/  IMAD.MOV.U32 R2, RZ, RZ, RZ ;  /* 0x000000ffff027224 */ /* 0x000fe200078e00ff */
[----:B-1----:R-:W-:Y:S01]  /*116f0*/  F2FP.BF16.PACK_AB R0, R57, R56 ;  /* 0x000000383900723e */ /* 0x002fe200000010ff */
[----:B------:R-:W-:-:S04]  /*11700*/  IMAD.WIDE R4, R235, R4, c[0x0][0x500] ;  /* 0x00014000eb047625 */ /* 0x000fc800078e0204 */
        /* <DEDUP_REMOVED lines=11> */
.L_x_478:
[----:B--2---:R-:W2:Y:S01]  /*117c0*/  LDL R13, [R1+0x10] ;  /* 0x00001000010d7983 */ /* 0x004ea20000100800 */
[----:B------:R-:W-:Y:S01]  /*117d0*/  IMAD.MOV.U32 R10, RZ, RZ, 0x368 ;  /* 0x00000368ff0a7424 */ /* 0x000fe200078e00ff */
[----:B------:R-:W-:Y:S01]  /*117e0*/  ISETP.GT.AND P3, PT, R0, 0x1, PT ;  /* 0x000000010000780c */ /* 0x000fe20003f64270 */
[----:B------:R-:W-:Y:S01]  /*117f0*/  IMAD.MOV.U32 R0, RZ, RZ, c[0x0][0x4e8] ;  /* 0x00013a00ff007624 */ /* 0x000fe200078e00ff */
[----:B------:R-:W3:Y:S01]  /*11800*/  LDL R22, [R1+0x3c] ;  /* 0x00003c0001167983 */ /* 0x000ee20000100800 */
[----:B------:R-:W-:Y:S01]  /*11810*/  ISETP.NE.U32.AND P0, PT, RZ, c[0x0][0x500], PT ;  /* 0x00014000ff007a0c */ /* 0x000fe20003f05070 */
[----:B------:R-:W-:Y:S01]  /*11820*/  IMAD.IADD R3, R240, 0x1, R231 ;  /* 0x00000001f0037824 */ /* 0x000fe200078e02e7 */
[----:B------:R-:W-:-:S02]  /*11830*/  SEL R10, R10, 0x328, P3 ;  /* 0x000003280a0a7807 */ /* 0x000fc40001800000 */
[----:B------:R-:W-:Y:S02]  /*11840*/  ISETP.NE.AND.EX P0, PT, RZ, c[0x0][0x504], PT, P0 ;  /* 0x00014100ff007a0c */ /* 0x000fe40003f05300 */
[----:B------:R-:W1:Y:S01]  /*11850*/  LDC.64 R6, c[0x0][R10+0x170] ;  /* 0x00005c000a067b82 */ /* 0x000e620000000a00 */
[----:B------:R-:W-:Y:S02]  /*11860*/  ISETP.NE.AND P2, PT, R0, 0x1, PT ;  /* 0x000000010000780c */ /* 0x000fe40003f45270 */
[----:B------:R-:W-:Y:S02]  /*11870*/  SHF.R.S32.HI R4, RZ, 0x1f, R235 ;  /* 0x0000001fff047819 */ /* 0x000fe400000114eb */
[----:B------:R-:W-:Y:S02]  /*11880*/  SEL R0, R235, RZ, !P0 ;  /* 0x000000ffeb007207 */ /* 0x000fe40004000000 */
[----:B------:R-:W-:Y:S01]  /*11890*/  SEL R5, R4, RZ, !P0 ;  /* 0x000000ff04057207 */ /* 0x000fe20004000000 */
[----:B------:R4:W4:Y:S08]  /*118a0*/  LDC.64 R14, c[0x0][R10+0x168] ;  /* 0x00005a000a0e7b82 */ /* 0x0009300000000a00 */
[----:B------:R4:W2:Y:S08]  /*118b0*/  LDC.64 R18, c[0x0][R10+0x178] ;  /* 0x00005e000a127b82 */ /* 0x0008b00000000a00 */
[----:B------:R4:W2:Y:S01]  /*118c0*/  LDC.64 R16, c[0x0][R10+0x160] ;  /* 0x000058000a107b82 */ /* 0x0008a20000000a00 */
[----:B------:R-:W4:Y:S01]  /*118d0*/  S2R R23, SR_TID.X ;  /* 0x0000000000177919 */ /* 0x000f220000002100 */
[----:B-1----:R-:W-:-:S04]  /*118e0*/  IMAD R4, R7, R0, RZ ;  /* 0x0000000007047224 */ /* 0x002fc800078e02ff */
[----:B----4-:R-:W-:Y:S02]  /*118f0*/  IMAD R10, R6, R5, R4 ;  /* 0x00000005060a7224 */ /* 0x010fe400078e0204 */
[----:B------:R-:W-:-:S04]  /*11900*/  @P2 IMAD.HI.U32 R5, R3, c[0x0][0x4ec], RZ ;  /* 0x00013b0003052a27 */ /* 0x000fc800078e00ff */
[----:B------:R-:W-:Y:S01]  /*11910*/  IMAD.MOV.U32 R4, RZ, RZ, R3 ;  /* 0x000000ffff047224 */ /* 0x000fe200078e0003 */
[----:B------:R-:W-:Y:S01]  /*11920*/  @P2 SHF.R.U32.HI R4, RZ, c[0x0][0x4f0], R5 ;  /* 0x00013c00ff042a19 */ /* 0x000fe20000011605 */
        /* <DEDUP_REMOVED lines=8> */
[----:B------:R-:W-:Y:S01]  /*119b0*/  IMAD.IADD R15, R23, 0x1, -R15 ;  /* 0x00000001170f7824 */ /* 0x000fe200078e0a0f */
[----:B--2---:R-:W-:Y:S01]  /*119c0*/  SEL R5, R13, RZ, P3 ;  /* 0x000000ff0d057207 */ /* 0x004fe20001800000 */
[----:B------:R-:W-:Y:S02]  /*119d0*/  IMAD.IADD R13, R7, 0x1, R10 ;  /* 0x00000001070d7824 */ /* 0x000fe400078e020a */
[----:B------:R-:W-:Y:S02]  /*119e0*/  IMAD.IADD R7, R9, 0x1, R11 ;  /* 0x0000000109077824 */ /* 0x000fe400078e020b */
[----:B------:R-:W-:Y:S02]  /*119f0*/  IMAD.MOV R10, RZ, RZ, -R4 ;  /* 0x000000ffff0a7224 */ /* 0x000fe400078e0a04 */
[-C--:B------:R-:W-:Y:S02]  /*11a00*/  IMAD R11, R19, R5.reuse, RZ ;  /* 0x00000005130b7224 */ /* 0x080fe400078e02ff */
        /* <DEDUP_REMOVED lines=19> */
[----:B---3--:R-:W-:-:S03]  /*11b40*/  IMAD.IADD R5, R22, 0x1, R231 ;  /* 0x0000000116057824 */ /* 0x008fc600078e02e7 */
        /* <DEDUP_REMOVED lines=40> */
[-C--:B------:R-:W-:Y:S02]  /*11dd0*/  IADD3 R11, R9, R231.reuse, RZ ;  /* 0x000000e7090b7210 */ /* 0x080fe40007ffe0ff */
[----:B--2---:R-:W-:-:S04]  /*11de0*/  IADD3 R5, R15, R231, RZ ;  /* 0x000000e70f057210 */ /* 0x004fc80007ffe0ff */
        /* <DEDUP_REMOVED lines=21> */
.L_x_547:
[----:B------:R-:W-:Y:S05]  /*11f40*/  BRA.DIV ~URZ, `(.L_x_481) ;  /* 0x00003cf27f007947 */ /* 0x000fea000b800000 */
[----:B------:R3:W4:Y:S02]  /*11f50*/  SHFL.IDX PT, R0, R13, RZ, 0x181f ;  /* 0x00181fff0d007589 */ /* 0x00072400000e0000 */
.L_x_548:
[----:B------:R-:W-:Y:S01]  /*11f60*/  ISETP.GE.AND P0, PT, R11, R4, PT ;  /* 0x000000040b00720c */ /* 0x000fe20003f06270 */
[----:B------:R-:W-:-:S12]  /*11f70*/  BSSY B0, `(.L_x_482) ;  /* 0x0000010000007945 */ /* 0x000fd80003800000 */
[----:B------:R-:W-:Y:S05]  /*11f80*/  @P0 BRA `(.L_x_483) ;  /* 0x000000e000000947 */ /* 0x000fea0003800000 */
[----:B------:R-:W5:Y:S04]  /*11f90*/  LDL R14, [R1+0x4] ;  /* 0x00000400010e7983 */ /* 0x000f680000100800 */
[----:B---3--:R-:W3:Y:S01]  /*11fa0*/  LDL R5, [R1] ;  /* 0x0000000001057983 */ /* 0x008ee20000100800 */
[----:B------:R-:W-:Y:S02]  /*11fb0*/  ISETP.GE.AND P5, PT, R236, c[0x0][0x3c8], PT ;  /* 0x0000f200ec007a0c */ /* 0x000fe40003fa6270 */
[----:B------:R-:W-:Y:S02]  /*11fc0*/  ISETP.GE.AND P4, PT, R238, c[0x0][0x3c8], PT ;  /* 0x0000f200ee007a0c */ /* 0x000fe40003f86270 */
[----:B------:R-:W-:-:S09]  /*11fd0*/  ISETP.GE.AND P3, PT, R239, c[0x0][0x3c8], PT ;  /* 0x0000f200ef007a0c */ /* 0x000fd20003f66270 */
[-C--:B----4-:R-:W-:Y:S02]  /*11fe0*/  @!P5 LEA R8, P2, R236, R0.reuse, 0x1 ;  /* 0x00000000ec08d211 */ /* 0x090fe400078408ff */
[-C--:B------:R-:W-:Y:S02]  /*11ff0*/  @!P4 LEA R6, P1, R238, R0.reuse, 0x1 ;  /* 0x00000000ee06c211 */ /* 0x080fe400078208ff */
[----:B------:R-:W-:Y:S02]  /*12000*/  @!P3 LEA R2, P0, R239, R0, 0x1 ;  /* 0x00000000ef02b211 */ /* 0x000fe400078008ff */
[----:B--2---:R-:W-:-:S05]  /*12010*/  @!P5 LEA.HI.X R9, R236, R10, R237, 0x1, P2 ;  /* 0x0000000aec09d211 */ /* 0x004fca00010f0ced */
[----:B------:R2:W-:Y:S01]  /*12020*/  @!P5 ST.E.128 [R8.64], R24 ;  /* 0x000000180800d985 */ /* 0x0005e2000c101d06 */
[-C--:B-----5:R-:W-:Y:S02]  /*12030*/  @!P4 LEA.HI.X R7, R238, R10.reuse, R14, 0x1, P1 ;  /* 0x0000000aee07c211 */ /* 0x0a0fe400008f0c0e */
[----:B---3--:R-:W-:-:S03]  /*12040*/  @!P3 LEA.HI.X R3, R239, R10, R5, 0x1, P0 ;  /* 0x0000000aef03b211 */ /* 0x008fc600000f0c05 */
[----:B------:R2:W-:Y:S04]  /*12050*/  @!P4 ST.E.128 [R6.64], R20 ;  /* 0x000000140600c985 */ /* 0x0005e8000c101d06 */
[----:B------:R2:W-:Y:S02]  /*12060*/  @!P3 ST.E.128 [R2.64], R16 ;  /* 0x000000100200b985 */ /* 0x0005e4000c101d06 */
.L_x_483:
[----:B------:R-:W-:Y:S05]  /*12070*/  BSYNC B0 ;  /* 0x0000000000007941 */ /* 0x000fea0003800000 */
.L_x_482:
[----:B------:R-:W-:Y:S05]  /*12080*/  BRA.DIV ~URZ, `(.L_x_484) ;  /* 0x00003c127f007947 */ /* 0x000fea000b800000 */
[----:B--2---:R2:W1:Y:S04]  /*12090*/  SHFL.IDX PT, R10, R12, 0x1, 0x181f ;  /* 0x00381f000c0a7f89 */ /* 0x00446800000e0000 */
[----:B----4-:R2:W4:Y:S02]  /*120a0*/  SHFL.IDX PT, R0, R13, 0x1, 0x181f ;  /* 0x00381f000d007f89 */ /* 0x01052400000e0000 */
.L_x_549:
[----:B------:R-:W-:Y:S01]  /*120b0*/  IADD3 R2, R11, 0x20, RZ ;  /* 0x000000200b027810 */ /* 0x000fe20007ffe0ff */
[----:B------:R-:W-:Y:S03]  /*120c0*/  BSSY B0, `(.L_x_485) ;  /* 0x0000011000007945 */ /* 0x000fe60003800000 */
[----:B------:R-:W-:-:S13]  /*120d0*/  ISETP.GE.AND P0, PT, R2, R4, PT ;  /* 0x000000040200720c */ /* 0x000fda0003f06270 */
[----:B------:R-:W-:Y:S05]  /*120e0*/  @P0 BRA `(.L_x_486) ;  /* 0x000000e000000947 */ /* 0x000fea0003800000 */
[----:B------:R-:W5:Y:S04]  /*120f0*/  LDL R14, [R1+0x4] ;  /* 0x00000400010e7983 */ /* 0x000f680000100800 */
[----:B--2---:R-:W2:Y:S01]  /*12100*/  LDL R5, [R1] ;  /* 0x0000000001057983 */ /* 0x004ea20000100800 */
[----:B------:R-:W-:Y:S02]  /*12110*/  ISETP.GE.AND P2, PT, R236, c[0x0][0x3c8], PT ;  /* 0x0000f200ec007a0c */ /* 0x000fe40003f46270 */
[----:B------:R-:W-:Y:S02]  /*12120*/  ISETP.GE.AND P1, PT, R238, c[0x0][0x3c8], PT ;  /* 0x0000f200ee007a0c */ /* 0x000fe40003f26270 */
[----:B------:R-:W-:-:S09]  /*12130*/  ISETP.GE.AND P0, PT, R239, c[0x0][0x3c8], PT ;  /* 0x0000f200ef007a0c */ /* 0x000fd20003f06270 */
[-C--:B----4-:R-:W-:Y:S02]  /*12140*/  @!P2 LEA R8, P5, R236, R0.reuse, 0x1 ;  /* 0x00000000ec08a211 */ /* 0x090fe400078a08ff */
[-C--:B------:R-:W-:Y:S02]  /*12150*/  @!P1 LEA R6, P4, R238, R0.reuse, 0x1 ;  /* 0x00000000ee069211 */ /* 0x080fe400078808ff */
[----:B------:R-:W-:Y:S02]  /*12160*/  @!P0 LEA R2, P3, R239, R0, 0x1 ;  /* 0x00000000ef028211 */ /* 0x000fe400078608ff */
[----:B-1----:R-:W-:-:S05]  /*12170*/  @!P2 LEA.HI.X R9, R236, R10, R237, 0x1, P5 ;  /* 0x0000000aec09a211 */ /* 0x002fca00028f0ced */
[----:B------:R1:W-:Y:S01]  /*12180*/  @!P2 ST.E.128 [R8.64], R36 ;  /* 0x000000240800a985 */ /* 0x0003e2000c101d06 */
[-C--:B-----5:R-:W-:Y:S02]  /*12190*/  @!P1 LEA.HI.X R7, R238, R10.reuse, R14, 0x1, P4 ;  /* 0x0000000aee079211 */ /* 0x0a0fe400020f0c0e */
[----:B--2---:R-:W-:-:S03]  /*121a0*/  @!P0 LEA.HI.X R3, R239, R10, R5, 0x1, P3 ;  /* 0x0000000aef038211 */ /* 0x004fc600018f0c05 */
[----:B------:R1:W-:Y:S04]  /*121b0*/  @!P1 ST.E.128 [R6.64], R32 ;  /* 0x0000002006009985 */ /* 0x0003e8000c101d06 */
[----:B------:R1:W-:Y:S02]  /*121c0*/  @!P0 ST.E.128 [R2.64], R28 ;  /* 0x0000001c02008985 */ /* 0x0003e4000c101d06 */
.L_x_486:
[----:B------:R-:W-:Y:S05]  /*121d0*/  BSYNC B0 ;  /* 0x0000000000007941 */ /* 0x000fea0003800000 */
.L_x_485:
[----:B------:R-:W-:Y:S05]  /*121e0*/  BRA.DIV ~URZ, `(.L_x_487) ;  /* 0x00003b727f007947 */ /* 0x000fea000b800000 */
[----:B-1----:R1:W2:Y:S02]  /*121f0*/  SHFL.IDX PT, R10, R12, 0x2, 0x181f ;  /* 0x00581f000c0a7f89 */ /* 0x0022a400000e0000 */
.L_x_550:
[----:B------:R-:W-:Y:S05]  /*12200*/  BRA.DIV ~URZ, `(.L_x_488) ;  /* 0x00003bc27f007947 */ /* 0x000fea000b800000 */
[----:B----4-:R4:W1:Y:S02]  /*12210*/  SHFL.IDX PT, R0, R13, 0x2, 0x181f ;  /* 0x00581f000d007f89 */ /* 0x01086400000e0000 */
.L_x_551:
[----:B------:R-:W-:Y:S01]  /*12220*/  IADD3 R2, R11, 0x40, RZ ;  /* 0x000000400b027810 */ /* 0x000fe20007ffe0ff */
[----:B------:R-:W-:Y:S03]  /*12230*/  BSSY B0, `(.L_x_489) ;  /* 0x0000011000007945 */ /* 0x000fe60003800000 */
[----:B------:R-:W-:-:S13]  /*12240*/  ISETP.GE.AND P0, PT, R2, R4, PT ;  /* 0x000000040200720c */ /* 0x000fda0003f06270 */
[----:B------:R-:W-:Y:S05]  /*12250*/  @P0 BRA `(.L_x_490) ;  /* 0x000000e000000947 */ /* 0x000fea0003800000 */
[----:B------:R-:W5:Y:S04]  /*12260*/  LDL R14, [R1+0x4] ;  /* 0x00000400010e7983 */ /* 0x000f680000100800 */
[----:B---3--:R-:W3:Y:S01]  /*12270*/  LDL R5, [R1] ;  /* 0x0000000001057983 */ /* 0x008ee20000100800 */
[----:B------:R-:W-:Y:S02]  /*12280*/  ISETP.GE.AND P2, PT, R236, c[0x0][0x3c8], PT ;  /* 0x0000f200ec007a0c */ /* 0x000fe40003f46270 */
[----:B------:R-:W-:Y:S02]  /*12290*/  ISETP.GE.AND P1, PT, R238, c[0x0][0x3c8], PT ;  /* 0x0000f200ee007a0c */ /* 0x000fe40003f26270 */
[----:B------:R-:W-:-:S09]  /*122a0*/  ISETP.GE.AND P0, PT, R239, c[0x0][0x3c8], PT ;  /* 0x0000f200ef007a0c */ /* 0x000fd20003f06270 */
[-C--:B-1----:R-:W-:Y:S02]  /*122b0*/  @!P2 LEA R8, P5, R236, R0.reuse, 0x1 ;  /* 0x00000000ec08a211 */ /* 0x082fe400078a08ff */
        /* <DEDUP_REMOVED lines=8> */
.L_x_490:
[----:B------:R-:W-:Y:S05]  /*12340*/  BSYNC B0 ;  /* 0x0000000000007941 */ /* 0x000fea0003800000 */
.L_x_489:
[----:B------:R-:W-:Y:S05]  /*12350*/  BRA.DIV ~URZ, `(.L_x_491) ;  /* 0x00003ad27f007947 */ /* 0x000fea000b800000 */
[----:B-1----:R1:W3:Y:S04]  /*12360*/  SHFL.IDX PT, R6, R12, 0x3, 0x181f ;  /* 0x00781f000c067f89 */ /* 0x0022e800000e0000 */
[----:B------:R1:W4:Y:S02]  /*12370*/  SHFL.IDX PT, R0, R13, 0x3, 0x181f ;  /* 0x00781f000d007f89 */ /* 0x00032400000e0000 */
.L_x_552:
[----:B------:R-:W-:-:S04]  /*12380*/  IADD3 R2, R11, 0x60, RZ ;  /* 0x000000600b027810 */ /* 0x000fc80007ffe0ff */
[----:B------:R-:W-:-:S13]  /*12390*/  ISETP.GE.AND P0, PT, R2, R4, PT ;  /* 0x000000040200720c */ /* 0x000fda0003f06270 */
[----:B------:R-:W-:Y:S05]  /*123a0*/  @P0 BRA `(.L_x_492) ;  /* 0x00001fe000000947 */ /* 0x000fea0003800000 */
[----:B------:R-:W5:Y:S01]  /*123b0*/  LDL R7, [R1+0x4] ;  /* 0x0000040001077983 */ /* 0x000f620000100800 */
        /* <DEDUP_REMOVED lines=10> */
[----:B------:R-:W4:Y:S01]  /*12460*/  LDL R7, [R1] ;  /* 0x0000000001077983 */ /* 0x000f220000100800 */
[----:B---3--:R-:W-:-:S04]  /*12470*/  LEA R2, P0, R239, R0, 0x1 ;  /* 0x00000000ef027211 */ /* 0x008fc800078008ff */
[----:B----4-:R-:W-:-:S05]  /*12480*/  LEA.HI.X R3, R239, R6, R7, 0x1, P0 ;  /* 0x00000006ef037211 */ /* 0x010fca00000f0c07 */
[----:B------:R3:W-:Y:S01]  /*12490*/  ST.E.128 [R2.64], R60 ;  /* 0x0000003c02007985 */ /* 0x0007e2000c101d06 */
[----:B------:R-:W-:Y:S05]  /*124a0*/  BRA `(.L_x_492) ;  /* 0x00001ee000007947 */ /* 0x000fea0003800000 */
.L_x_479:
        /* <DEDUP_REMOVED lines=33> */
.L_x_553:
[----:B------:R-:W-:Y:S05]  /*126c0*/  BRA.DIV ~URZ, `(.L_x_494) ;  /* 0x000038927f007947 */ /* 0x000fea000b800000 */
[----:B------:R4:W1:Y:S02]  /*126d0*/  SHFL.IDX PT, R0, R14, RZ, 0x1c1f ;  /* 0x001c1fff0e007589 */ /* 0x00086400000e0000 */
.L_x_554:
[C---:B------:R-:W-:Y:S01]  /*126e0*/  IADD3 R13, R227.reuse, 0x8, RZ ;  /* 0x00000008e30d7810 */ /* 0x040fe20007ffe0ff */
[----:B------:R-:W-:Y:S01]  /*126f0*/  BSSY B0, `(.L_x_495) ;  /* 0x0000092000007945 */ /* 0x000fe20003800000 */
[C---:B------:R-:W-:Y:S02]  /*12700*/  IADD3 R16, R227.reuse, 0x10, RZ ;  /* 0x00000010e3107810 */ /* 0x040fe40007ffe0ff */
[C---:B------:R-:W-:Y:S02]  /*12710*/  IADD3 R17, R227.reuse, 0x18, RZ ;  /* 0x00000018e3117810 */ /* 0x040fe40007ffe0ff */
[C---:B------:R-:W-:Y:S02]  /*12720*/  IADD3 R18, R227.reuse, 0x20, RZ ;  /* 0x00000020e3127810 */ /* 0x040fe40007ffe0ff */
[C---:B------:R-:W-:Y:S02]  /*12730*/  IADD3 R19, R227.reuse, 0x28, RZ ;  /* 0x00000028e3137810 */ /* 0x040fe40007ffe0ff */
[----:B-1----:R-:W-:-:S02]  /*12740*/  IADD3 R20, R227, 0x30, RZ ;  /* 0x00000030e3147810 */ /* 0x002fc40007ffe0ff */
        /* <DEDUP_REMOVED lines=14> */
[----:B------:R-:W-:Y:S02]  /*12830*/  IADD3 R34, R227, 0xa0, RZ ;  /* 0x000000a0e3227810 */ /* 0x000fe40007ffe0ff */
        /* <DEDUP_REMOVED lines=21> */
[----:B------:R-:W-:Y:S01]  /*12990*/  SHF.R.S32.HI R55, RZ, 0x1f, R34 ;  /* 0x0000001fff377819 */ /* 0x000fe20000011422 */
[----:B------:R-:W-:Y:S05]  /*129a0*/  @P1 BRA `(.L_x_496) ;  /* 0x0000066000001947 */ /* 0x000fea0003800000 */
[----:B------:R-:W-:Y:S02]  /*129b0*/  ISETP.GE.AND P6, PT, R227, c[0x0][0x3c8], PT ;  /* 0x0000f200e3007a0c */ /* 0x000fe40003fc6270 */
[----:B------:R-:W-:Y:S02]  /*129c0*/  ISETP.GE.AND P2, PT, R13, c[0x0][0x3c8], PT ;  /* 0x0000f2000d007a0c */ /* 0x000fe40003f46270 */
[----:B------:R-:W-:Y:S02]  /*129d0*/  ISETP.GE.AND P5, PT, R16, c[0x0][0x3c8], PT ;  /* 0x0000f20010007a0c */ /* 0x000fe40003fa6270 */
[----:B------:R-:W-:Y:S02]  /*129e0*/  ISETP.GE.AND P1, PT, R17, c[0x0][0x3c8], PT ;  /* 0x0000f20011007a0c */ /* 0x000fe40003f26270 */
[C---:B------:R-:W-:Y:S02]  /*129f0*/  IADD3 R90, R227.reuse, 0xb0, RZ ;  /* 0x000000b0e35a7810 */ /* 0x040fe40007ffe0ff */
[----:B------:R-:W-:-:S02]  /*12a00*/  IADD3 R5, R227, 0xb8, RZ ;  /* 0x000000b8e3057810 */ /* 0x000fc40007ffe0ff */
[C---:B------:R-:W-:Y:S02]  /*12a10*/  IADD3 R91, R227.reuse, 0xb0, RZ ;  /* 0x000000b0e35b7810 */ /* 0x040fe40007ffe0ff */
[-C--:B------:R-:W-:Y:S02]  /*12a20*/  @!P6 LEA R2, P4, R227, R0.reuse, 0x2 ;  /* 0x00000000e302e211 */ /* 0x080fe400078810ff */
[----:B------:R-:W-:Y:S02]  /*12a30*/  @!P2 LEA R6, P3, R13, R0, 0x2 ;  /* 0x000000000d06a211 */ /* 0x000fe400078610ff */
[-C--:B---3--:R-:W-:Y:S02]  /*12a40*/  @!P6 LEA.HI.X R3, R227, R4.reuse, R15, 0x2, P4 ;  /* 0x00000004e303e211 */ /* 0x088fe400020f140f */
[----:B------:R-:W-:Y:S02]  /*12a50*/  @!P2 LEA.HI.X R7, R13, R4, R36, 0x2, P3 ;  /* 0x000000040d07a211 */ /* 0x000fe400018f1424 */
[----:B------:R-:W-:Y:S01]  /*12a60*/  IADD3 R87, R227, 0xb8, RZ ;  /* 0x000000b8e3577810 */ /* 0x000fe20007ffe0ff */
[----:B------:R1:W-:Y:S01]  /*12a70*/  @!P6 ST.E.64 [R2.64], R146 ;  /* 0x000000920200e985 */ /* 0x0003e2000c101b06 */
[----:B------:R-:W-:-:S02]  /*12a80*/  ISETP.GE.AND P6, PT, R18, c[0x0][0x3c8], PT ;  /* 0x0000f20012007a0c */ /* 0x000fc40003fc6270 */
[----:B------:R-:W-:Y:S01]  /*12a90*/  SHF.R.S32.HI R91, RZ, 0x1f, R91 ;  /* 0x0000001fff5b7819 */ /* 0x000fe2000001145b */
[----:B------:R3:W-:Y:S01]  /*12aa0*/  @!P2 ST.E.64 [R6.64], R100 ;  /* 0x000000640600a985 */ /* 0x0007e2000c101b06 */
[----:B------:R-:W-:Y:S02]  /*12ab0*/  ISETP.GE.AND P2, PT, R19, c[0x0][0x3c8], PT ;  /* 0x0000f20013007a0c */ /* 0x000fe40003f46270 */
[----:B------:R-:W-:Y:S02]  /*12ac0*/  SHF.R.S32.HI R87, RZ, 0x1f, R87 ;  /* 0x0000001fff577819 */ /* 0x000fe40000011457 */
[CC--:B-1----:R-:W-:Y:S02]  /*12ad0*/  @!P5 LEA R2, P4, R16.reuse, R0.reuse, 0x2 ;  /* 0x000000001002d211 */ /* 0x0c2fe400078810ff */
[----:B---3--:R-:W-:Y:S02]  /*12ae0*/  @!P1 LEA R6, P3, R17, R0, 0x2 ;  /* 0x0000000011069211 */ /* 0x008fe400078610ff */
[----:B------:R-:W-:-:S02]  /*12af0*/  @!P5 LEA.HI.X R3, R16, R4, R35, 0x2, P4 ;  /* 0x000000041003d211 */ /* 0x000fc400020f1423 */
        /* <DEDUP_REMOVED lines=32> */
[----:B------:R-:W-:-:S05]  /*12d00*/  @!P1 LEA.HI.X R7, R25, R4, R45, 0x2, P3 ;  /* 0x0000000419079211 */ /* 0x000fca00018f142d */
[C---:B------:R-:W-:Y:S01]  /*12d10*/  @!P2 LEA R8, P3, R27.reuse, R0, 0x2 ;  /* 0x000000001b08a211 */ /* 0x040fe200078610ff */
[----:B------:R1:W-:Y:S01]  /*12d20*/  @!P5 ST.E.64 [R2.64], R132 ;  /* 0x000000840200d985 */ /* 0x0003e2000c101b06 */
[----:B------:R-:W-:Y:S02]  /*12d30*/  ISETP.GE.AND P5, PT, R28, c[0x0][0x3c8], PT ;  /* 0x0000f2001c007a0c */ /* 0x000fe40003fa6270 */
[----:B------:R-:W-:Y:S01]  /*12d40*/  @!P2 LEA.HI.X R9, R27, R4, R47, 0x2, P3 ;  /* 0x000000041b09a211 */ /* 0x000fe200018f142f */
[----:B------:R3:W-:Y:S01]  /*12d50*/  @!P1 ST.E.64 [R6.64], R136 ;  /* 0x0000008806009985 */ /* 0x0007e2000c101b06 */
[----:B------:R-:W-:Y:S02]  /*12d60*/  ISETP.GE.AND P1, PT, R29, c[0x0][0x3c8], PT ;  /* 0x0000f2001d007a0c */ /* 0x000fe40003f26270 */
[----:B-1----:R-:W-:-:S04]  /*12d70*/  @!P6 LEA R2, P4, R26, R0, 0x2 ;  /* 0x000000001a02e211 */ /* 0x002fc800078810ff */
[----:B------:R-:W-:-:S03]  /*12d80*/  @!P6 LEA.HI.X R3, R26, R4, R46, 0x2, P4 ;  /* 0x000000041a03e211 */ /* 0x000fc600020f142e */
[----:B---3--:R-:W-:Y:S02]  /*12d90*/  @!P5 LEA R6, P3, R28, R0, 0x2 ;  /* 0x000000001c06d211 */ /* 0x008fe400078610ff */
[----:B------:R-:W-:Y:S01]  /*12da0*/  ISETP.GE.AND P4, PT, R30, c[0x0][0x3c8], PT ;  /* 0x0000f2001e007a0c */ /* 0x000fe20003f86270 */
[----:B------:R1:W-:Y:S01]  /*12db0*/  @!P6 ST.E.64 [R2.64], R138 ;  /* 0x0000008a0200e985 */ /* 0x0003e2000c101b06 */
[----:B------:R-:W-:Y:S02]  /*12dc0*/  ISETP.GE.AND P6, PT, R31, c[0x0][0x3c8], PT ;  /* 0x0000f2001f007a0c */ /* 0x000fe40003fc6270 */
[----:B------:R-:W-:Y:S01]  /*12dd0*/  @!P5 LEA.HI.X R7, R28, R4, R48, 0x2, P3 ;  /* 0x000000041c07d211 */ /* 0x000fe200018f1430 */
[----:B------:R3:W-:Y:S01]  /*12de0*/  @!P2 ST.E.64 [R8.64], R140 ;  /* 0x0000008c0800a985 */ /* 0x0007e2000c101b06 */
[----:B------:R-:W-:-:S03]  /*12df0*/  ISETP.GE.AND P3, PT, R32, c[0x0][0x3c8], PT ;  /* 0x0000f20020007a0c */ /* 0x000fc60003f66270 */
[----:B------:R5:W-:Y:S01]  /*12e00*/  @!P5 ST.E.64 [R6.64], R142 ;  /* 0x0000008e0600d985 */ /* 0x000be2000c101b06 */
[----:B-1----:R-:W-:-:S04]  /*12e10*/  @!P1 LEA R2, P2, R29, R0, 0x2 ;  /* 0x000000001d029211 */ /* 0x002fc800078410ff */
[----:B------:R-:W-:Y:S02]  /*12e20*/  @!P1 LEA.HI.X R3, R29, R4, R49, 0x2, P2 ;  /* 0x000000041d039211 */ /* 0x000fe400010f1431 */
[----:B---3--:R-:W-:-:S03]  /*12e30*/  @!P6 LEA R8, P2, R31, R0, 0x2 ;  /* 0x000000001f08e211 */ /* 0x008fc600078410ff */
[----:B------:R1:W-:Y:S01]  /*12e40*/  @!P1 ST.E.64 [R2.64], R144 ;  /* 0x0000009002009985 */ /* 0x0003e2000c101b06 */
[----:B------:R-:W-:Y:S02]  /*12e50*/  ISETP.GE.AND P1, PT, R33, c[0x0][0x3c8], PT ;  /* 0x0000f20021007a0c */ /* 0x000fe40003f26270 */
[----:B------:R-:W-:Y:S02]  /*12e60*/  @!P6 LEA.HI.X R9, R31, R4, R51, 0x2, P2 ;  /* 0x000000041f09e211 */ /* 0x000fe400010f1433 */
[----:B-----5:R-:W-:-:S03]  /*12e70*/  @!P3 LEA R6, P2, R32, R0, 0x2 ;  /* 0x000000002006b211 */ /* 0x020fc600078410ff */
[----:B------:R-:W-:Y:S01]  /*12e80*/  @!P6 ST.E.64 [R8.64], R148 ;  /* 0x000000940800e985 */ /* 0x000fe2000c101b06 */
[----:B------:R-:W-:Y:S02]  /*12e90*/  ISETP.GE.AND P6, PT, R34, c[0x0][0x3c8], PT ;  /* 0x0000f20022007a0c */ /* 0x000fe40003fc6270 */
[----:B------:R-:W-:Y:S02]  /*12ea0*/  @!P3 LEA.HI.X R7, R32, R4, R52, 0x2, P2 ;  /* 0x000000042007b211 */ /* 0x000fe400010f1434 */
[----:B-1----:R-:W-:-:S04]  /*12eb0*/  @!P4 LEA R2, P5, R30, R0, 0x2 ;  /* 0x000000001e02c211 */ /* 0x002fc800078a10ff */
[----:B------:R-:W-:Y:S02]  /*12ec0*/  @!P4 LEA.HI.X R3, R30, R4, R50, 0x2, P5 ;  /* 0x000000041e03c211 */ /* 0x000fe400028f1432 */
[----:B------:R-:W-:-:S03]  /*12ed0*/  ISETP.GE.AND P5, PT, R94, c[0x0][0x3c8], PT ;  /* 0x0000f2005e007a0c */ /* 0x000fc60003fa6270 */
[----:B------:R1:W-:Y:S01]  /*12ee0*/  @!P4 ST.E.64 [R2.64], R68 ;  /* 0x000000440200c985 */ /* 0x0003e2000c101b06 */
[----:B------:R-:W-:-:S03]  /*12ef0*/  ISETP.GE.AND P4, PT, R90, c[0x0][0x3c8], PT ;  /* 0x0000f2005a007a0c */ /* 0x000fc60003f86270 */
[----:B------:R3:W-:Y:S01]  /*12f00*/  @!P3 ST.E.64 [R6.64], R72 ;  /* 0x000000480600b985 */ /* 0x0007e2000c101b06 */
[----:B------:R-:W-:Y:S02]  /*12f10*/  ISETP.GE.AND P3, PT, R5, c[0x0][0x3c8], PT ;  /* 0x0000f20005007a0c */ /* 0x000fe40003f66270 */
[----:B-1----:R-:W-:-:S04]  /*12f20*/  @!P1 LEA R2, P2, R33, R0, 0x2 ;  /* 0x0000000021029211 */ /* 0x002fc800078410ff */
[----:B------:R-:W-:Y:S02]  /*12f30*/  @!P1 LEA.HI.X R3, R33, R4, R53, 0x2, P2 ;  /* 0x0000000421039211 */ /* 0x000fe400010f1435 */
[----:B------:R-:W-:-:S03]  /*12f40*/  @!P6 LEA R10, P2, R34, R0, 0x2 ;  /* 0x00000000220ae211 */ /* 0x000fc600078410ff */
[----:B------:R1:W-:Y:S01]  /*12f50*/  @!P1 ST.E.64 [R2.64], R76 ;  /* 0x0000004c02009985 */ /* 0x0003e2000c101b06 */
[----:B------:R-:W-:Y:S02]  /*12f60*/  @!P5 LEA R8, P1, R94, R0, 0x2 ;  /* 0x000000005e08d211 */ /* 0x000fe400078210ff */
[----:B------:R-:W-:Y:S02]  /*12f70*/  @!P6 LEA.HI.X R11, R34, R4, R55, 0x2, P2 ;  /* 0x00000004220be211 */ /* 0x000fe400010f1437 */
[----:B---3--:R-:W-:Y:S02]  /*12f80*/  @!P4 LEA R6, P2, R90, R0, 0x2 ;  /* 0x000000005a06c211 */ /* 0x008fe400078410ff */
[-C--:B------:R-:W-:Y:S01]  /*12f90*/  @!P5 LEA.HI.X R9, R94, R4.reuse, R54, 0x2, P1 ;  /* 0x000000045e09d211 */ /* 0x080fe200008f1436 */
[----:B------:R3:W-:Y:S01]  /*12fa0*/  @!P6 ST.E.64 [R10.64], R150 ;  /* 0x000000960a00e985 */ /* 0x0007e2000c101b06 */
[----:B------:R-:W-:-:S03]  /*12fb0*/  @!P4 LEA.HI.X R7, R90, R4, R91, 0x2, P2 ;  /* 0x000000045a07c211 */ /* 0x000fc600010f145b */
[----:B------:R3:W-:Y:S04]  /*12fc0*/  @!P5 ST.E.64 [R8.64], R88 ;  /* 0x000000580800d985 */ /* 0x0007e8000c101b06 */
[----:B------:R3:W-:Y:S01]  /*12fd0*/  @!P4 ST.E.64 [R6.64], R80 ;  /* 0x000000500600c985 */ /* 0x0007e2000c101b06 */
[----:B-1----:R-:W-:-:S04]  /*12fe0*/  @!P3 LEA R2, P1, R5, R0, 0x2 ;  /* 0x000000000502b211 */ /* 0x002fc800078210ff */
[----:B------:R-:W-:-:S05]  /*12ff0*/  @!P3 LEA.HI.X R3, R5, R4, R87, 0x2, P1 ;  /* 0x000000040503b211 */ /* 0x000fca00008f1457 */
[----:B------:R3:W-:Y:S04]  /*13000*/  @!P3 ST.E.64 [R2.64], R60 ;  /* 0x0000003c0200b985 */ /* 0x0007e8000c101b06 */
.L_x_496:
[----:B------:R-:W-:Y:S05]  /*13010*/  BSYNC B0 ;  /* 0x0000000000007941 */ /* 0x000fea0003800000 */
.L_x_495:
[----:B------:R-:W-:Y:S05]  /*13020*/  BRA.DIV ~URZ, `(.L_x_497) ;  /* 0x00002f927f007947 */ /* 0x000fea000b800000 */
[----:B---3--:R1:W3:Y:S04]  /*13030*/  SHFL.IDX PT, R4, R12, 0x1, 0x1c1f ;  /* 0x003c1f000c047f89 */ /* 0x0082e800000e0000 */
[----:B------:R1:W2:Y:S02]  /*13040*/  SHFL.IDX PT, R0, R14, 0x1, 0x1c1f ;  /* 0x003c1f000e007f89 */ /* 0x0002a400000e0000 */
.L_x_555:
[----:B------:R-:W-:Y:S05]  /*13050*/  @P0 BRA `(.L_x_492) ;  /* 0x0000133000000947 */ /* 0x000fea0003800000 */
[----:B------:R-:W-:Y:S02]  /*13060*/  ISETP.GE.AND P4, PT, R227, c[0x0][0x3c8], PT ;  /* 0x0000f200e3007a0c */ /* 0x000fe40003f86270 */
[----:B------:R-:W-:Y:S02]  /*13070*/  ISETP.GE.AND P3, PT, R13, c[0x0][0x3c8], PT ;  /* 0x0000f2000d007a0c */ /* 0x000fe40003f66270 */
[----:B------:R-:W-:Y:S02]  /*13080*/  ISETP.GE.AND P2, PT, R16, c[0x0][0x3c8], PT ;  /* 0x0000f20010007a0c */ /* 0x000fe40003f46270 */
[----:B------:R-:W-:-:S02]  /*13090*/  ISETP.GE.AND P1, PT, R17, c[0x0][0x3c8], PT ;  /* 0x0000f20011007a0c */ /* 0x000fc40003f26270 */
[----:B------:R-:W-:Y:S02]  /*130a0*/  ISETP.GE.AND P5, PT, R18, c[0x0][0x3c8], PT ;  /* 0x0000f20012007a0c */ /* 0x000fe40003fa6270 */
[C---:B------:R-:W-:Y:S02]  /*130b0*/  IADD3 R61, R227.reuse, 0xa8, RZ ;  /* 0x000000a8e33d7810 */ /* 0x040fe40007ffe0ff */
[C---:B------:R-:W-:Y:S02]  /*130c0*/  IADD3 R5, R227.reuse, 0xb0, RZ ;  /* 0x000000b0e3057810 */ /* 0x040fe40007ffe0ff */
[-C--:B-12-4-:R-:W-:Y:S02]  /*130d0*/  @!P4 LEA R14, P6, R227, R0.reuse, 0x2 ;  /* 0x00000000e30ec211 */ /* 0x096fe400078c10ff */
[----:B------:R-:W-:Y:S02]  /*130e0*/  @!P3 LEA R12, P0, R13, R0, 0x2 ;  /* 0x000000000d0cb211 */ /* 0x000fe400078010ff */
[----:B---3--:R-:W-:-:S02]  /*130f0*/  @!P4 LEA.HI.X R15, R227, R4, R15, 0x2, P6 ;  /* 0x00000004e30fc211 */ /* 0x008fc400030f140f */
[C---:B------:R-:W-:Y:S02]  /*13100*/  @!P2 LEA R10, P6, R16.reuse, R0, 0x2 ;  /* 0x00000000100aa211 */ /* 0x040fe400078c10ff */
[-C--:B------:R-:W-:Y:S01]  /*13110*/  @!P3 LEA.HI.X R13, R13, R4.reuse, R36, 0x2, P0 ;  /* 0x000000040d0db211 */ /* 0x080fe200000f1424 */
[----:B------:R-:W-:Y:S01]  /*13120*/  @!P4 ST.E.64 [R14.64], R158 ;  /* 0x0000009e0e00c985 */ /* 0x000fe2000c101b06 */
[----:B------:R-:W-:Y:S02]  /*13130*/  ISETP.GE.AND P0, PT, R19, c[0x0][0x3c8], PT ;  /* 0x0000f20013007a0c */ /* 0x000fe40003f06270 */
[----:B------:R-:W-:Y:S01]  /*13140*/  @!P2 LEA.HI.X R11, R16, R4, R35, 0x2, P6 ;  /* 0x00000004100ba211 */ /* 0x000fe200030f1423 */
[----:B------:R-:W-:Y:S01]  /*13150*/  @!P3 ST.E.64 [R12.64], R154 ;  /* 0x0000009a0c00b985 */ /* 0x000fe2000c101b06 */
[C---:B------:R-:W-:Y:S02]  /*13160*/  @!P1 LEA R8, P6, R17.reuse, R0, 0x2 ;  /* 0x0000000011089211 */ /* 0x040fe400078c10ff */
[----:B------:R-:W-:Y:S01]  /*13170*/  ISETP.GE.AND P4, PT, R20, c[0x0][0x3c8], PT ;  /* 0x0000f20014007a0c */ /* 0x000fe20003f86270 */
[----:B------:R-:W-:Y:S01]  /*13180*/  @!P2 ST.E.64 [R10.64], R152 ;  /* 0x000000980a00a985 */ /* 0x000fe2000c101b06 */
[----:B------:R-:W-:-:S02]  /*13190*/  @!P1 LEA.HI.X R9, R17, R4, R37, 0x2, P6 ;  /* 0x0000000411099211 */ /* 0x000fc400030f1425 */
[C---:B------:R-:W-:Y:S02]  /*131a0*/  @!P5 LEA R6, P6, R18.reuse, R0, 0x2 ;  /* 0x000000001206d211 */ /* 0x040fe400078c10ff */
[----:B------:R-:W-:Y:S01]  /*131b0*/  ISETP.GE.AND P2, PT, R23, c[0x0][0x3c8], PT ;  /* 0x0000f20017007a0c */ /* 0x000fe20003f46270 */
[----:B------:R-:W-:Y:S01]  /*131c0*/  @!P1 ST.E.64 [R8.64], R92 ;  /* 0x0000005c08009985 */ /* 0x000fe2000c101b06 */
[----:B------:R-:W-:Y:S02]  /*131d0*/  @!P5 LEA.HI.X R7, R18, R4, R38, 0x2, P6 ;  /* 0x000000041207d211 */ /* 0x000fe400030f1426 */
[----:B------:R-:W-:Y:S02]  /*131e0*/  @!P0 LEA R2, P6, R19, R0, 0x2 ;  /* 0x0000000013028211 */ /* 0x000fe400078c10ff */
[----:B------:R-:W-:Y:S01]  /*131f0*/  ISETP.GE.AND P3, PT, R21, c[0x0][0x3c8], PT ;  /* 0x0000f20015007a0c */ /* 0x000fe20003f66270 */
[----:B------:R1:W-:Y:S01]  /*13200*/  @!P5 ST.E.64 [R6.64], R84 ;  /* 0x000000540600d985 */ /* 0x0003e2000c101b06 */
[----:B------:R-:W-:-:S02]  /*13210*/  @!P0 LEA.HI.X R3, R19, R4, R39, 0x2, P6 ;  /* 0x0000000413038211 */ /* 0x000fc400030f1427 */
[----:B------:R-:W-:Y:S02]  /*13220*/  ISETP.GE.AND P1, PT, R22, c[0x0][0x3c8], PT ;  /* 0x0000f20016007a0c */ /* 0x000fe40003f26270 */
[----:B------:R-:W-:Y:S01]  /*13230*/  ISETP.GE.AND P5, PT, R24, c[0x0][0x3c8], PT ;  /* 0x0000f20018007a0c */ /* 0x000fe20003fa6270 */
[----:B------:R2:W-:Y:S01]  /*13240*/  @!P0 ST.E.64 [R2.64], R64 ;  /* 0x0000004002008985 */ /* 0x0005e2000c101b06 */
[----:B------:R-:W-:-:S04]  /*13250*/  IADD3 R60, R227, 0xb0, RZ ;  /* 0x000000b0e33c7810 */ /* 0x000fc80007ffe0ff */
[----:B------:R-:W-:Y:S02]  /*13260*/  SHF.R.S32.HI R60, RZ, 0x1f, R60 ;  /* 0x0000001fff3c7819 */ /* 0x000fe4000001143c */
[----:B-1----:R-:W-:-:S04]  /*13270*/  @!P4 LEA R6, P0, R20, R0, 0x2 ;  /* 0x000000001406c211 */ /* 0x002fc800078010ff */
[----:B------:R-:W-:Y:S02]  /*13280*/  @!P4 LEA.HI.X R7, R20, R4, R40, 0x2, P0 ;  /* 0x000000041407c211 */ /* 0x000fe400000f1428 */
[-C--:B------:R-:W-:Y:S02]  /*13290*/  @!P2 LEA R10, P0, R23, R0.reuse, 0x2 ;  /* 0x00000000170aa211 */ /* 0x080fe400078010ff */
[----:B--2---:R-:W-:Y:S01]  /*132a0*/  @!P3 LEA R2, P6, R21, R0, 0x2 ;  /* 0x000000001502b211 */ /* 0x004fe200078c10ff */
[----:B------:R1:W-:Y:S01]  /*132b0*/  @!P4 ST.E.64 [R6.64], R118 ;  /* 0x000000760600c985 */ /* 0x0003e2000c101b06 */
[-C--:B------:R-:W-:Y:S02]  /*132c0*/  @!P2 LEA.HI.X R11, R23, R4.reuse, R43, 0x2, P0 ;  /* 0x00000004170ba211 */ /* 0x080fe400000f142b */
[----:B------:R-:W-:Y:S02]  /*132d0*/  ISETP.GE.AND P0, PT, R25, c[0x0][0x3c8], PT ;  /* 0x0000f20019007a0c */ /* 0x000fe40003f06270 */
[----:B------:R-:W-:-:S02]  /*132e0*/  @!P3 LEA.HI.X R3, R21, R4, R41, 0x2, P6 ;  /* 0x000000041503b211 */ /* 0x000fc400030f1429 */
[----:B------:R-:W-:Y:S02]  /*132f0*/  @!P1 LEA R12, P6, R22, R0, 0x2 ;  /* 0x00000000160c9211 */ /* 0x000fe400078c10ff */
[----:B------:R-:W-:Y:S01]  /*13300*/  ISETP.GE.AND P4, PT, R26, c[0x0][0x3c8], PT ;  /* 0x0000f2001a007a0c */ /* 0x000fe20003f86270 */
[----:B------:R2:W-:Y:S01]  /*13310*/  @!P3 ST.E.64 [R2.64], R122 ;  /* 0x0000007a0200b985 */ /* 0x0005e2000c101b06 */
[----:B------:R-:W-:Y:S02]  /*13320*/  @!P1 LEA.HI.X R13, R22, R4, R42, 0x2, P6 ;  /* 0x00000004160d9211 */ /* 0x000fe400030f142a */
[C---:B------:R-:W-:Y:S01]  /*13330*/  @!P5 LEA R8, P6, R24.reuse, R0, 0x2 ;  /* 0x000000001808d211 */ /* 0x040fe200078c10ff */
[----:B------:R3:W-:Y:S01]  /*13340*/  @!P2 ST.E.64 [R10.64], R134 ;  /* 0x000000860a00a985 */ /* 0x0007e2000c101b06 */
[----:B------:R-:W-:Y:S02]  /*13350*/  ISETP.GE.AND P3, PT, R27, c[0x0][0x3c8], PT ;  /* 0x0000f2001b007a0c */ /* 0x000fe40003f66270 */
[----:B------:R-:W-:Y:S01]  /*13360*/  @!P5 LEA.HI.X R9, R24, R4, R44, 0x2, P6 ;  /* 0x000000041809d211 */ /* 0x000fe200030f142c */
[----:B------:R-:W-:Y:S01]  /*13370*/  @!P1 ST.E.64 [R12.64], R156 ;  /* 0x0000009c0c009985 */ /* 0x000fe2000c101b06 */
[----:B------:R-:W-:-:S02]  /*13380*/  ISETP.GE.AND P2, PT, R28, c[0x0][0x3c8], PT ;  /* 0x0000f2001c007a0c */ /* 0x000fc40003f46270 */
[----:B------:R-:W-:Y:S01]  /*13390*/  ISETP.GE.AND P1, PT, R29, c[0x0][0x3c8], PT ;  /* 0x0000f2001d007a0c */ /* 0x000fe20003f26270 */
[----:B------:R4:W-:Y:S01]  /*133a0*/  @!P5 ST.E.64 [R8.64], R126 ;  /* 0x0000007e0800d985 */ /* 0x0009e2000c101b06 */
[----:B------:R-:W-:Y:S02]  /*133b0*/  ISETP.GE.AND P5, PT, R30, c[0x0][0x3c8], PT ;  /* 0x0000f2001e007a0c */ /* 0x000fe40003fa6270 */
[----:B-1----:R-:W-:-:S04]  /*133c0*/  @!P0 LEA R6, P6, R25, R0, 0x2 ;  /* 0x0000000019068211 */ /* 0x002fc800078c10ff */
[----:B------:R-:W-:-:S05]  /*133d0*/  @!P0 LEA.HI.X R7, R25, R4, R45, 0x2, P6 ;  /* 0x0000000419078211 */ /* 0x000fca00030f142d */
[----:B------:R1:W-:Y:S01]  /*133e0*/  @!P0 ST.E.64 [R6.64], R96 ;  /* 0x0000006006008985 */ /* 0x0003e2000c101b06 */
[C---:B--2---:R-:W-:Y:S02]  /*133f0*/  @!P4 LEA R2, P6, R26.reuse, R0, 0x2 ;  /* 0x000000001a02c211 */ /* 0x044fe400078c10ff */
[----:B------:R-:W-:Y:S02]  /*13400*/  ISETP.GE.AND P0, PT, R31, c[0x0][0x3c8], PT ;  /* 0x0000f2001f007a0c */ /* 0x000fe40003f06270 */
[----:B------:R-:W-:Y:S02]  /*13410*/  @!P4 LEA.HI.X R3, R26, R4, R46, 0x2, P6 ;  /* 0x000000041a03c211 */ /* 0x000fe400030f142e */
[----:B---3--:R-:W-:-:S03]  /*13420*/  @!P3 LEA R10, P6, R27, R0, 0x2 ;  /* 0x000000001b0ab211 */ /* 0x008fc600078c10ff */
[----:B------:R2:W-:Y:S01]  /*13430*/  @!P4 ST.E.64 [R2.64], R106 ;  /* 0x0000006a0200c985 */ /* 0x0005e2000c101b06 */
[----:B------:R-:W-:Y:S02]  /*13440*/  @!P3 LEA.HI.X R11, R27, R4, R47, 0x2, P6 ;  /* 0x000000041b0bb211 */ /* 0x000fe400030f142f */
[----:B----4-:R-:W-:Y:S02]  /*13450*/  @!P2 LEA R8, P6, R28, R0, 0x2 ;  /* 0x000000001c08a211 */ /* 0x010fe400078c10ff */
[----:B------:R-:W-:Y:S01]  /*13460*/  ISETP.GE.AND P4, PT, R32, c[0x0][0x3c8], PT ;  /* 0x0000f20020007a0c */ /* 0x000fe20003f86270 */
[----:B------:R-:W-:Y:S01]  /*13470*/  @!P3 ST.E.64 [R10.64], R110 ;  /* 0x0000006e0a00b985 */ /* 0x000fe2000c101b06 */
[----:B------:R-:W-:-:S05]  /*13480*/  @!P2 LEA.HI.X R9, R28, R4, R48, 0x2, P6 ;  /* 0x000000041c09a211 */ /* 0x000fca00030f1430 */
[----:B------:R-:W-:Y:S01]  /*13490*/  @!P2 ST.E.64 [R8.64], R130 ;  /* 0x000000820800a985 */ /* 0x000fe2000c101b06 */
[----:B------:R-:W-:Y:S02]  /*134a0*/  ISETP.GE.AND P2, PT, R34, c[0x0][0x3c8], PT ;  /* 0x0000f20022007a0c */ /* 0x000fe40003f46270 */
[----:B-1----:R-:W-:-:S04]  /*134b0*/  @!P1 LEA R6, P6, R29, R0, 0x2 ;  /* 0x000000001d069211 */ /* 0x002fc800078c10ff */
[----:B------:R-:W-:Y:S02]  /*134c0*/  @!P1 LEA.HI.X R7, R29, R4, R49, 0x2, P6 ;  /* 0x000000041d079211 */ /* 0x000fe400030f1431 */
[----:B------:R-:W-:-:S03]  /*134d0*/  @!P5 LEA R12, P6, R30, R0, 0x2 ;  /* 0x000000001e0cd211 */ /* 0x000fc600078c10ff */
[----:B------:R1:W-:Y:S01]  /*134e0*/  @!P1 ST.E.64 [R6.64], R114 ;  /* 0x0000007206009985 */ /* 0x0003e2000c101b06 */
[----:B--2---:R-:W-:Y:S02]  /*134f0*/  @!P0 LEA R2, P3, R31, R0, 0x2 ;  /* 0x000000001f028211 */ /* 0x004fe400078610ff */
[----:B------:R-:W-:Y:S02]  /*13500*/  ISETP.GE.AND P1, PT, R61, c[0x0][0x3c8], PT ;  /* 0x0000f2003d007a0c */ /* 0x000fe40003f26270 */
[-C--:B------:R-:W-:Y:S02]  /*13510*/  @!P0 LEA.HI.X R3, R31, R4.reuse, R51, 0x2, P3 ;  /* 0x000000041f038211 */ /* 0x080fe400018f1433 */
[----:B------:R-:W-:Y:S02]  /*13520*/  ISETP.GE.AND P3, PT, R33, c[0x0][0x3c8], PT ;  /* 0x0000f20021007a0c */ /* 0x000fe40003f66270 */
[----:B------:R-:W-:Y:S01]  /*13530*/  @!P5 LEA.HI.X R13, R30, R4, R50, 0x2, P6 ;  /* 0x000000041e0dd211 */ /* 0x000fe200030f1432 */
[----:B------:R2:W-:Y:S01]  /*13540*/  @!P0 ST.E.64 [R2.64], R62 ;  /* 0x0000003e02008985 */ /* 0x0005e2000c101b06 */
[----:B------:R-:W-:-:S03]  /*13550*/  ISETP.GE.AND P0, PT, R5, c[0x0][0x3c8], PT ;  /* 0x0000f20005007a0c */ /* 0x000fc60003f06270 */
[----:B------:R-:W-:Y:S02]  /*13560*/  @!P5 ST.E.64 [R12.64], R74 ;  /* 0x0000004a0c00d985 */ /* 0x000fe4000c101b06 */
[----:B-1----:R-:W-:-:S04]  /*13570*/  @!P1 LEA R6, P5, R61, R0, 0x2 ;  /* 0x000000003d069211 */ /* 0x002fc800078a10ff */
[----:B------:R-:W-:Y:S02]  /*13580*/  @!P1 LEA.HI.X R7, R61, R4, R54, 0x2, P5 ;  /* 0x000000043d079211 */ /* 0x000fe400028f1436 */
[----:B--2---:R-:W-:-:S04]  /*13590*/  @!P4 LEA R2, P6, R32, R0, 0x2 ;  /* 0x000000002002c211 */ /* 0x004fc800078c10ff */
[----:B------:R-:W-:Y:S02]  /*135a0*/  @!P4 LEA.HI.X R3, R32, R4, R52, 0x2, P6 ;  /* 0x000000042003c211 */ /* 0x000fe400030f1434 */
[----:B------:R-:W-:-:S03]  /*135b0*/  @!P3 LEA R10, P6, R33, R0, 0x2 ;  /* 0x00000000210ab211 */ /* 0x000fc600078c10ff */
[----:B------:R1:W-:Y:S01]  /*135c0*/  @!P4 ST.E.64 [R2.64], R66 ;  /* 0x000000420200c985 */ /* 0x0003e2000c101b06 */
[----:B------:R-:W-:Y:S02]  /*135d0*/  @!P3 LEA.HI.X R11, R33, R4, R53, 0x2, P6 ;  /* 0x00000004210bb211 */ /* 0x000fe400030f1435 */
[----:B------:R-:W-:-:S03]  /*135e0*/  @!P2 LEA R8, P6, R34, R0, 0x2 ;  /* 0x000000002208a211 */ /* 0x000fc600078c10ff */
[----:B------:R2:W-:Y:S01]  /*135f0*/  @!P3 ST.E.64 [R10.64], R82 ;  /* 0x000000520a00b985 */ /* 0x0005e2000c101b06 */
[----:B------:R-:W-:-:S05]  /*13600*/  @!P2 LEA.HI.X R9, R34, R4, R55, 0x2, P6 ;  /* 0x000000042209a211 */ /* 0x000fca00030f1437 */
        /* <DEDUP_REMOVED lines=9> */
[----:B--2---:R-:W-:Y:S02]  /*136a0*/  LEA R2, P0, R5, R0, 0x2 ;  /* 0x0000000005027211 */ /* 0x004fe400078010ff */
[----:B------:R-:W-:-:S04]  /*136b0*/  SHF.R.S32.HI R60, RZ, 0x1f, R60 ;  /* 0x0000001fff3c7819 */ /* 0x000fc8000001143c */
[----:B------:R-:W-:-:S05]  /*136c0*/  LEA.HI.X R3, R5, R4, R60, 0x2, P0 ;  /* 0x0000000405037211 */ /* 0x000fca00000f143c */
[----:B------:R1:W-:Y:S01]  /*136d0*/  ST.E.64 [R2.64], R56 ;  /* 0x0000003802007985 */ /* 0x0003e2000c101b06 */
[----:B------:R-:W-:Y:S05]  /*136e0*/  BRA `(.L_x_492) ;  /* 0x00000ca000007947 */ /* 0x000fea0003800000 */
.L_x_477:
[----:B------:R-:W-:Y:S01]  /*136f0*/  ISETP.NE.U32.AND P0, PT, RZ, c[0x0][0x508], PT ;  /* 0x00014200ff007a0c */ /* 0x000fe20003f05070 */
[----:B------:R-:W2:Y:S01]  /*13700*/  LDL.LU R6, [R1+0xc] ;  /* 0x00000c0001067983 */ /* 0x000ea20000300800 */
[----:B------:R-:W-:Y:S01]  /*13710*/  ISETP.NE.U32.AND P1, PT, RZ, c[0x0][0x500], PT ;  /* 0x00014000ff007a0c */ /* 0x000fe20003f25070 */
[----:B------:R-:W-:Y:S01]  /*13720*/  IMAD.MOV.U32 R4, RZ, RZ, 0x4 ;  /* 0x00000004ff047424 */ /* 0x000fe200078e00ff */
[----:B------:R-:W-:Y:S01]  /*13730*/  ISETP.NE.AND.EX P0, PT, RZ, c[0x0][0x50c], PT, P0 ;  /* 0x00014300ff007a0c */ /* 0x000fe20003f05300 */
[----:B------:R-:W-:Y:S01]  /*13740*/  IMAD.MOV.U32 R19, RZ, RZ, c[0x0][0x388] ;  /* 0x0000e200ff137624 */ /* 0x000fe200078e00ff */
[----:B------:R-:W-:Y:S01]  /*13750*/  ISETP.NE.AND.EX P1, PT, RZ, c[0x0][0x504], PT, P1 ;  /* 0x00014100ff007a0c */ /* 0x000fe20003f25310 */
[----:B------:R-:W-:Y:S02]  /*13760*/  IMAD.MOV.U32 R0, RZ, RZ, RZ ;  /* 0x000000ffff007224 */ /* 0x000fe400078e00ff */
[----:B------:R-:W-:-:S08]  /*13770*/  IMAD.WIDE R2, R235, R4, c[0x0][0x500] ;  /* 0x00014000eb027625 */ /* 0x000fd000078e0204 */
[----:B-1----:R-:W-:Y:S02]  /*13780*/  @P0 IMAD.WIDE R4, R235, R4, c[0x0][0x508] ;  /* 0x00014200eb040625 */ /* 0x002fe400078e0204 */
[----:B------:R1:W5:Y:S04]  /*13790*/  @P1 LDG.E R0, [R2.64] ;  /* 0x0000000602001981 */ /* 0x000368000c1e1900 */
        /* <DEDUP_REMOVED lines=8> */
.L_x_498:
[----:B-1----:R-:W1:Y:S01]  /*13820*/  S2R R3, SR_TID.X ;  /* 0x0000000000037919 */ /* 0x002e620000002100 */
[----:B------:R-:W-:Y:S01]  /*13830*/  SHF.R.S32.HI R2, RZ, 0x1f, R235 ;  /* 0x0000001fff027819 */ /* 0x000fe200000114eb */
[----:B------:R-:W-:Y:S01]  /*13840*/  BSSY B0, `(.L_x_499) ;  /* 0x0000036000007945 */ /* 0x000fe20003800000 */
[----:B-----5:R-:W-:-:S02]  /*13850*/  SHF.R.S32.HI R16, RZ, 0x1f, R0 ;  /* 0x0000001fff107819 */ /* 0x020fc40000011400 */
[----:B------:R-:W-:Y:S02]  /*13860*/  SEL R8, R235, RZ, !P1 ;  /* 0x000000ffeb087207 */ /* 0x000fe40004800000 */
[----:B------:R-:W-:Y:S02]  /*13870*/  SEL R20, R2, RZ, !P1 ;  /* 0x000000ff02147207 */ /* 0x000fe40004800000 */
[----:B-1----:R-:W-:-:S13]  /*13880*/  ISETP.GT.AND P0, PT, R3, 0x7f, PT ;  /* 0x0000007f0300780c */ /* 0x002fda0003f04270 */
[----:B------:R-:W-:Y:S05]  /*13890*/  @P0 BRA `(.L_x_500) ;  /* 0x0000030000000947 */ /* 0x000fea0003800000 */
[----:B------:R-:W-:Y:S01]  /*138a0*/  IMAD R2, R19, c[0x0][0x4e8], RZ ;  /* 0x00013a0013027a24 */ /* 0x000fe200078e02ff */
[----:B------:R-:W-:-:S04]  /*138b0*/  IADD3 R9, R231, R3, RZ ;  /* 0x00000003e7097210 */ /* 0x000fc80007ffe0ff */
        /* <DEDUP_REMOVED lines=46> */
.L_x_500:
[----:B------:R-:W-:Y:S05]  /*13ba0*/  BSYNC B0 ;  /* 0x0000000000007941 */ /* 0x000fea0003800000 */
.L_x_499:
        /* <DEDUP_REMOVED lines=16> */
[-C--:B------:R-:W-:Y:S02]  /*13cb0*/  IADD3 R11, R9, R231.reuse, RZ ;  /* 0x000000e7090b7210 */ /* 0x080fe40007ffe0ff */
[----:B--2---:R-:W-:Y:S01]  /*13cc0*/  IADD3 R4, R5, R231, RZ ;  /* 0x000000e705047210 */ /* 0x004fe20007ffe0ff */
        /* <DEDUP_REMOVED lines=22> */
.L_x_556:
[----:B------:R-:W-:Y:S05]  /*13e30*/  BRA.DIV ~URZ, `(.L_x_502) ;  /* 0x000022b27f007947 */ /* 0x000fea000b800000 */
[----:B------:R3:W4:Y:S02]  /*13e40*/  SHFL.IDX PT, R0, R12, RZ, 0x181f ;  /* 0x00181fff0c007589 */ /* 0x00072400000e0000 */
.L_x_557:
[----:B------:R-:W-:Y:S01]  /*13e50*/  IMAD R10, R19, c[0x0][0x4e8], RZ ;  /* 0x00013a00130a7a24 */ /* 0x000fe200078e02ff */
[----:B------:R-:W-:Y:S04]  /*13e60*/  BSSY B0, `(.L_x_503) ;  /* 0x0000011000007945 */ /* 0x000fe80003800000 */
[----:B------:R-:W-:-:S13]  /*13e70*/  ISETP.GE.AND P0, PT, R11, R10, PT ;  /* 0x0000000a0b00720c */ /* 0x000fda0003f06270 */
        /* <DEDUP_REMOVED lines=10> */
[----:B------:R2:W-:Y:S01]  /*13f20*/  @!P2 ST.E.128 [R6.64], RZ ;  /* 0x000000ff0600a985 */ /* 0x0005e2000c101d06 */
[-C--:B-----5:R-:W-:Y:S02]  /*13f30*/  @!P1 LEA.HI.X R5, R238, R8.reuse, R14, 0x1, P4 ;  /* 0x00000008ee059211 */ /* 0x0a0fe400020f0c0e */
[----:B---3--:R-:W-:-:S03]  /*13f40*/  @!P0 LEA.HI.X R3, R239, R8, R13, 0x1, P3 ;  /* 0x00000008ef038211 */ /* 0x008fc600018f0c0d */
[----:B------:R2:W-:Y:S04]  /*13f50*/  @!P1 ST.E.128 [R4.64], RZ ;  /* 0x000000ff04009985 */ /* 0x0005e8000c101d06 */
[----:B------:R2:W-:Y:S02]  /*13f60*/  @!P0 ST.E.128 [R2.64], RZ ;  /* 0x000000ff02008985 */ /* 0x0005e4000c101d06 */
.L_x_504:
[----:B------:R-:W-:Y:S05]  /*13f70*/  BSYNC B0 ;  /* 0x0000000000007941 */ /* 0x000fea0003800000 */
.L_x_503:
[----:B------:R-:W-:Y:S05]  /*13f80*/  BRA.DIV ~URZ, `(.L_x_505) ;  /* 0x000021c27f007947 */ /* 0x000fea000b800000 */
[----:B--2---:R2:W1:Y:S04]  /*13f90*/  SHFL.IDX PT, R8, R9, 0x1, 0x181f ;  /* 0x00381f0009087f89 */ /* 0x00446800000e0000 */
[----:B----4-:R2:W4:Y:S02]  /*13fa0*/  SHFL.IDX PT, R0, R12, 0x1, 0x181f ;  /* 0x00381f000c007f89 */ /* 0x01052400000e0000 */
.L_x_558:
        /* <DEDUP_REMOVED lines=13> */
[----:B------:R1:W-:Y:S01]  /*14080*/  @!P2 ST.E.128 [R6.64], RZ ;  /* 0x000000ff0600a985 */ /* 0x0003e2000c101d06 */
[-C--:B-----5:R-:W-:Y:S02]  /*14090*/  @!P1 LEA.HI.X R5, R238, R8.reuse, R14, 0x1, P4 ;  /* 0x00000008ee059211 */ /* 0x0a0fe400020f0c0e */
[----:B--2---:R-:W-:-:S03]  /*140a0*/  @!P0 LEA.HI.X R3, R239, R8, R13, 0x1, P3 ;  /* 0x00000008ef038211 */ /* 0x004fc600018f0c0d */
[----:B------:R1:W-:Y:S04]  /*140b0*/  @!P1 ST.E.128 [R4.64], RZ ;  /* 0x000000ff04009985 */ /* 0x0003e8000c101d06 */
[----:B------:R1:W-:Y:S02]  /*140c0*/  @!P0 ST.E.128 [R2.64], RZ ;  /* 0x000000ff02008985 */ /* 0x0003e4000c101d06 */
.L_x_507:
[----:B------:R-:W-:Y:S05]  /*140d0*/  BSYNC B0 ;  /* 0x0000000000007941 */ /* 0x000fea0003800000 */
.L_x_506:
[----:B------:R-:W-:Y:S05]  /*140e0*/  BRA.DIV ~URZ, `(.L_x_508) ;  /* 0x000021227f007947 */ /* 0x000fea000b800000 */
[----:B-1----:R1:W2:Y:S02]  /*140f0*/  SHFL.IDX PT, R8, R9, 0x2, 0x181f ;  /* 0x00581f0009087f89 */ /* 0x0022a400000e0000 */
.L_x_559:
[----:B------:R-:W-:Y:S05]  /*14100*/  BRA.DIV ~URZ, `(.L_x_509) ;  /* 0x000021727f007947 */ /* 0x000fea000b800000 */
[----:B----4-:R4:W1:Y:S02]  /*14110*/  SHFL.IDX PT, R0, R12, 0x2, 0x181f ;  /* 0x00581f000c007f89 */ /* 0x01086400000e0000 */
.L_x_560:
        /* <DEDUP_REMOVED lines=18> */
.L_x_511:
[----:B------:R-:W-:Y:S05]  /*14240*/  BSYNC B0 ;  /* 0x0000000000007941 */ /* 0x000fea0003800000 */
.L_x_510:
[----:B------:R-:W-:Y:S05]  /*14250*/  BRA.DIV ~URZ, `(.L_x_512) ;  /* 0x000020827f007947 */ /* 0x000fea000b800000 */
[----:B--2---:R2:W3:Y:S04]  /*14260*/  SHFL.IDX PT, R8, R9, 0x3, 0x181f ;  /* 0x00781f0009087f89 */ /* 0x0044e800000e0000 */
[----:B-1----:R2:W1:Y:S02]  /*14270*/  SHFL.IDX PT, R0, R12, 0x3, 0x181f ;  /* 0x00781f000c007f89 */ /* 0x00246400000e0000 */
.L_x_561:
[----:B------:R-:W-:-:S04]  /*14280*/  IADD3 R11, R11, 0x60, RZ ;  /* 0x000000600b0b7810 */ /* 0x000fc80007ffe0ff */
[----:B------:R-:W-:-:S13]  /*14290*/  ISETP.GE.AND P0, PT, R11, R10, PT ;  /* 0x0000000a0b00720c */ /* 0x000fda0003f06270 */
[----:B------:R-:W-:Y:S05]  /*142a0*/  @P0 BRA `(.L_x_492) ;  /* 0x000000e000000947 */ /* 0x000fea0003800000 */
[----:B--234-:R-:W2:Y:S04]  /*142b0*/  LDL R12, [R1+0x4] ;  /* 0x00000400010c7983 */ /* 0x01cea80000100800 */
[----:B------:R-:W3:Y:S01]  /*142c0*/  LDL R9, [R1] ;  /* 0x0000000001097983 */ /* 0x000ee20000100800 */
[----:B------:R-:W-:Y:S02]  /*142d0*/  ISETP.GE.AND P2, PT, R236, c[0x0][0x3c8], PT ;  /* 0x0000f200ec007a0c */ /* 0x000fe40003f46270 */
[----:B------:R-:W-:Y:S02]  /*142e0*/  ISETP.GE.AND P1, PT, R238, c[0x0][0x3c8], PT ;  /* 0x0000f200ee007a0c */ /* 0x000fe40003f26270 */
[----:B------:R-:W-:-:S09]  /*142f0*/  ISETP.GE.AND P0, PT, R239, c[0x0][0x3c8], PT ;  /* 0x0000f200ef007a0c */ /* 0x000fd20003f06270 */
[-C--:B-1----:R-:W-:Y:S02]  /*14300*/  @!P2 LEA R6, P5, R236, R0.reuse, 0x1 ;  /* 0x00000000ec06a211 */ /* 0x082fe400078a08ff */
[-C--:B------:R-:W-:Y:S02]  /*14310*/  @!P1 LEA R4, P4, R238, R0.reuse, 0x1 ;  /* 0x00000000ee049211 */ /* 0x080fe400078808ff */
[----:B------:R-:W-:Y:S02]  /*14320*/  @!P0 LEA R2, P3, R239, R0, 0x1 ;  /* 0x00000000ef028211 */ /* 0x000fe400078608ff */
[----:B------:R-:W-:-:S05]  /*14330*/  @!P2 LEA.HI.X R7, R236, R8, R237, 0x1, P5 ;  /* 0x00000008ec07a211 */ /* 0x000fca00028f0ced */
[----:B------:R1:W-:Y:S01]  /*14340*/  @!P2 ST.E.128 [R6.64], RZ ;  /* 0x000000ff0600a985 */ /* 0x0003e2000c101d06 */
[-C--:B--2---:R-:W-:Y:S02]  /*14350*/  @!P1 LEA.HI.X R5, R238, R8.reuse, R12, 0x1, P4 ;  /* 0x00000008ee059211 */ /* 0x084fe400020f0c0c */
[----:B---3--:R-:W-:-:S03]  /*14360*/  @!P0 LEA.HI.X R3, R239, R8, R9, 0x1, P3 ;  /* 0x00000008ef038211 */ /* 0x008fc600018f0c09 */
[----:B------:R1:W-:Y:S04]  /*14370*/  @!P1 ST.E.128 [R4.64], RZ ;  /* 0x000000ff04009985 */ /* 0x0003e8000c101d06 */
[----:B------:R1:W-:Y:S02]  /*14380*/  @!P0 ST.E.128 [R2.64], RZ ;  /* 0x000000ff02008985 */ /* 0x0003e4000c101d06 */
.L_x_492:
[----:B------:R-:W-:Y:S05]  /*14390*/  BSYNC B1 ;  /* 0x0000000000017941 */ /* 0x000fea0003800000 */
.L_x_476:
        /* <DEDUP_REMOVED lines=8> */
[----:B------:R-:W-:Y:S01]  /*14420*/  IMAD.MOV.U32 R7, RZ, RZ, RZ ;  /* 0x000000ffff077224 */ /* 0x000fe200078e00ff */
[----:B--2---:R-:W-:-:S04]  /*14430*/  LOP3.LUT R14, R0, 0x1f, RZ, 0xc0, !PT ;  /* 0x0000001f000e7812 */ /* 0x004fc800078ec0ff */
[----:B------:R-:W-:Y:S01]  /*14440*/  ISETP.NE.AND P5, PT, R14, 0x1f, PT ;  /* 0x0000001f0e00780c */ /* 0x000fe20003fa5270 */
[----:B------:R-:W-:Y:S10]  /*14450*/  BRA.DIV ~URZ, `(.L_x_514) ;  /* 0x00001f427f007947 */ /* 0x000ff4000b800000 */
[----:B------:R2:W4:Y:S02]  /*14460*/  SHFL.IDX PT, R9, R86, RZ, 0x1f ;  /* 0x00001fff56097589 */ /* 0x00052400000e0000 */
.L_x_562:
[----:B------:R-:W-:Y:S05]  /*14470*/  BRA.DIV ~URZ, `(.L_x_515) ;  /* 0x00001f927f007947 */ /* 0x000fea000b800000 */
[----:B---3--:R3:W2:Y:S02]  /*14480*/  SHFL.IDX PT, R8, R86, 0x1, 0x1f ;  /* 0x00201f0056087f89 */ /* 0x0086a400000e0000 */
.L_x_563:
        /* <DEDUP_REMOVED lines=17> */
[----:B------:R1:W3:Y:S02]  /*145a0*/  SHFL.UP PT, R4, R0, 0x1, RZ ;  /* 0x0420000000047989 */ /* 0x0002e400000e00ff */
.L_x_564:
        /* <DEDUP_REMOVED lines=16> */
.L_x_565:
[----:B---3--:R-:W-:Y:S01]  /*146b0*/  IMAD R0, R0, c[0x0][0x538], RZ ;  /* 0x00014e0000007a24 */ /* 0x008fe200078e02ff */
[----:B------:R-:W-:Y:S04]  /*146c0*/  BSSY B1, `(.L_x_518) ;  /* 0x00000c5000017945 */ /* 0x000fe80003800000 */
[----:B--2---:R-:W-:-:S04]  /*146d0*/  IADD3 R8, R0, R8, RZ ;  /* 0x0000000800087210 */ /* 0x004fc80007ffe0ff */
[----:B----4-:R-:W-:-:S13]  /*146e0*/  ISETP.GT.AND P6, PT, R8, R9, PT ;  /* 0x000000090800720c */ /* 0x010fda0003fc4270 */
[----:B------:R-:W-:Y:S05]  /*146f0*/  @P6 BRA `(.L_x_519) ;  /* 0x0000024000006947 */ /* 0x000fea0003800000 */
.L_x_523:
        /* <DEDUP_REMOVED lines=16> */
.L_x_566:
        /* <DEDUP_REMOVED lines=16> */
.L_x_567:
[----:B--2---:R-:W-:-:S05]  /*14900*/  IMAD R0, R0, c[0x0][0x538], RZ ;  /* 0x00014e0000007a24 */ /* 0x004fca00078e02ff */
[----:B------:R-:W-:-:S04]  /*14910*/  IADD3 R8, R0, R8, RZ ;  /* 0x0000000800087210 */ /* 0x000fc80007ffe0ff */
[----:B------:R-:W-:-:S13]  /*14920*/  ISETP.GT.AND P6, PT, R8, R9, PT ;  /* 0x000000090800720c */ /* 0x000fda0003fc4270 */
[----:B-1----:R-:W-:Y:S05]  /*14930*/  @!P6 BRA `(.L_x_523) ;  /* 0xfffffdc00000e947 */ /* 0x002fea000383ffff */
.L_x_519:
[----:B------:R-:W-:-:S05]  /*14940*/  IADD3 R11, -R0, R8, RZ ;  /* 0x00000008000b7210 */ /* 0x000fca0007ffe1ff */
[----:B------:R-:W-:-:S05]  /*14950*/  IMAD R0, R4, c[0x0][0x538], R11 ;  /* 0x00014e0004007a24 */ /* 0x000fca00078e020b */
[----:B------:R-:W-:Y:S01]  /*14960*/  ISETP.GT.AND P0, PT, R0, R9, PT ;  /* 0x000000090000720c */ /* 0x000fe20003f04270 */
[----:B------:R-:W-:-:S12]  /*14970*/  BRA.DIV ~URZ, `(.L_x_524) ;  /* 0x00001ed27f007947 */ /* 0x000fd8000b800000 */
[----:B------:R-:W-:-:S04]  /*14980*/  VOTE.ANY R12, PT, !P0 ;  /* 0x00000000000c7806 */ /* 0x000fc800040e0100 */
.L_x_568:
[----:B------:R-:W2:Y:S02]  /*14990*/  POPC R8, R12 ;  /* 0x0000000c00087309 */ /* 0x000ea40000000000 */
[----:B--2---:R-:W-:Y:S01]  /*149a0*/  IADD3 R235, R8, R235, RZ ;  /* 0x000000eb08eb7210 */ /* 0x004fe20007ffe0ff */
[----:B------:R-:W-:Y:S05]  /*149b0*/  BRA.DIV ~URZ, `(.L_x_525) ;  /* 0x00001ee27f007947 */ /* 0x000fea000b800000 */
[----:B------:R2:W3:Y:S04]  /*149c0*/  SHFL.IDX PT, R10, R6, R8, 0x1f ;  /* 0x00001f08060a7589 */ /* 0x0004e800000e0000 */
[----:B------:R2:W4:Y:S02]  /*149d0*/  SHFL.IDX PT, R7, R7, R8, 0x1f ;  /* 0x00001f0807077589 */ /* 0x00052400000e0000 */
.L_x_569:
[----:B------:R-:W-:Y:S01]  /*149e0*/  ISETP.NE.AND P0, PT, R12, RZ, PT ;  /* 0x000000ff0c00720c */ /* 0x000fe20003f05270 */
[----:B------:R-:W-:-:S12]  /*149f0*/  BSSY B0, `(.L_x_526) ;  /* 0x0000005000007945 */ /* 0x000fd80003800000 */
[----:B------:R-:W-:Y:S05]  /*14a00*/  @!P0 BRA `(.L_x_527) ;  /* 0x0000003000008947 */ /* 0x000fea0003800000 */
[----:B------:R-:W-:Y:S01]  /*14a10*/  IADD3 R3, R8, -0x1, RZ ;  /* 0xffffffff08037810 */ /* 0x000fe20007ffe0ff */
[----:B------:R-:W-:Y:S05]  /*14a20*/  BRA.DIV ~URZ, `(.L_x_528) ;  /* 0x00001f427f007947 */ /* 0x000fea000b800000 */
[----:B------:R1:W2:Y:S02]  /*14a30*/  SHFL.IDX PT, R13, R4, R3, 0x1f ;  /* 0x00001f03040d7589 */ /* 0x0002a400000e0000 */
.L_x_527:
[----:B------:R-:W-:Y:S05]  /*14a40*/  BSYNC B0 ;  /* 0x0000000000007941 */ /* 0x000fea0003800000 */
.L_x_526:
[----:B----4-:R-:W-:Y:S01]  /*14a50*/  ISETP.NE.AND P0, PT, R7, 0x1, PT ;  /* 0x000000010700780c */ /* 0x010fe20003f05270 */
[----:B--2---:R-:W-:Y:S01]  /*14a60*/  IMAD R232, R13, c[0x0][0x538], R11 ;  /* 0x00014e000de87a24 */ /* 0x004fe200078e020b */
[----:B------:R-:W-:Y:S04]  /*14a70*/  BSSY B0, `(.L_x_529) ;  /* 0x0000082000007945 */ /* 0x000fe80003800000 */
[----:B------:R-:W-:-:S07]  /*14a80*/  IADD3 R8, -R232, R9, RZ ;  /* 0x00000009e8087210 */ /* 0x000fce0007ffe1ff */
[----:B------:R-:W-:Y:S05]  /*14a90*/  @!P0 BRA `(.L_x_530) ;  /* 0x000003d000008947 */ /* 0x000fea0003800000 */
[-C--:B---3--:R-:W-:Y:S02]  /*14aa0*/  IABS R2, R10.reuse ;  /* 0x0000000a00027213 */ /* 0x088fe40000000000 */
[----:B------:R-:W-:Y:S02]  /*14ab0*/  IABS R9, R10 ;  /* 0x0000000a00097213 */ /* 0x000fe40000000000 */
[----:B------:R-:W2:Y:S08]  /*14ac0*/  I2F.RP R0, R2 ;  /* 0x0000000200007306 */ /* 0x000eb00000209400 */
[----:B--2---:R-:W2:Y:S02]  /*14ad0*/  MUFU.RCP R0, R0 ;  /* 0x0000000000007308 */ /* 0x004ea40000001000 */
[----:B--2---:R-:W-:-:S06]  /*14ae0*/  IADD3 R0, R0, 0xffffffe, RZ ;  /* 0x0ffffffe00007810 */ /* 0x004fcc0007ffe0ff */
[----:B------:R-:W2:Y:S02]  /*14af0*/  F2I.FTZ.U32.TRUNC.NTZ R5, R0 ;  /* 0x0000000000057305 */ /* 0x000ea4000021f000 */
[----:B-12---:R-:W-:Y:S01]  /*14b00*/  IMAD.MOV R3, RZ, RZ, -R5 ;  /* 0x000000ffff037224 */ /* 0x006fe200078e0a05 */
[----:B------:R-:W-:-:S03]  /*14b10*/  IABS R0, R7 ;  /* 0x0000000700007213 */ /* 0x000fc60000000000 */
[----:B------:R-:W-:Y:S01]  /*14b20*/  IMAD.MOV.U32 R4, RZ, RZ, R3 ;  /* 0x000000ffff047224 */ /* 0x000fe200078e0003 */
[----:B------:R-:W-:Y:S01]  /*14b30*/  IABS R3, R8 ;  /* 0x0000000800037213 */ /* 0x000fe20000000000 */
[----:B------:R-:W-:Y:S02]  /*14b40*/  IMAD.MOV.U32 R6, RZ, RZ, R0 ;  /* 0x000000ffff067224 */ /* 0x000fe400078e0000 */
[----:B------:R-:W-:Y:S02]  /*14b50*/  IMAD R0, R4, R2, RZ ;  /* 0x0000000204007224 */ /* 0x000fe400078e02ff */
[----:B------:R-:W-:Y:S01]  /*14b60*/  IMAD.MOV.U32 R4, RZ, RZ, RZ ;  /* 0x000000ffff047224 */ /* 0x000fe200078e00ff */
[----:B------:R-:W1:Y:S03]  /*14b70*/  I2F.RP R11, R6 ;  /* 0x00000006000b7306 */ /* 0x000e660000209400 */
[----:B------:R-:W-:-:S04]  /*14b80*/  IMAD.HI.U32 R5, R5, R0, R4 ;  /* 0x0000000005057227 */ /* 0x000fc800078e0004 */
[----:B------:R-:W-:-:S05]  /*14b90*/  IMAD.MOV R0, RZ, RZ, -R9 ;  /* 0x000000ffff007224 */ /* 0x000fca00078e0a09 */
[----:B------:R-:W-:Y:S01]  /*14ba0*/  MOV R4, R0 ;  /* 0x0000000000047202 */ /* 0x000fe20000000f00 */
[----:B------:R-:W-:-:S04]  /*14bb0*/  IMAD.HI.U32 R0, R5, R3, RZ ;  /* 0x0000000305007227 */ /* 0x000fc800078e00ff */
[----:B------:R-:W-:Y:S02]  /*14bc0*/  IMAD R3, R0, R4, R3 ;  /* 0x0000000400037224 */ /* 0x000fe400078e0203 */
[----:B-1----:R-:W1:Y:S03]  /*14bd0*/  MUFU.RCP R4, R11 ;  /* 0x0000000b00047308 */ /* 0x002e660000001000 */
        /* <DEDUP_REMOVED lines=23> */
[----:B------:R-:W-:Y:S01]  /*14d50*/  IMAD R3, R2, R4, R3 ;  /* 0x0000000402037224 */ /* 0x000fe200078e0203 */
[----:B------:R-:W-:-:S04]  /*14d60*/  IADD3 R4, -R0, RZ, RZ ;  /* 0x000000ff00047210 */ /* 0x000fc80007ffe1ff */
        /* <DEDUP_REMOVED lines=9> */
[----:B------:R-:W-:-:S05]  /*14e00*/  @!P1 LOP3.LUT R2, RZ, R7, RZ, 0x33, !PT ;  /* 0x00000007ff029212 */ /* 0x000fca00078e33ff */
[----:B------:R-:W-:-:S04]  /*14e10*/  IMAD.MOV R3, RZ, RZ, -R2 ;  /* 0x000000ffff037224 */ /* 0x000fc800078e0a02 */
[C---:B------:R-:W-:Y:S02]  /*14e20*/  IMAD R3, R7.reuse, R3, R0 ;  /* 0x0000000307037224 */ /* 0x040fe400078e0200 */
[----:B------:R-:W-:Y:S02]  /*14e30*/  IMAD R0, R7, 0x1000000, R2 ;  /* 0x0100000007007824 */ /* 0x000fe400078e0202 */
[----:B------:R-:W-:Y:S02]  /*14e40*/  IMAD R2, R10, R4, R8 ;  /* 0x000000040a027224 */ /* 0x000fe400078e0208 */
[----:B------:R-:W-:Y:S01]  /*14e50*/  IMAD R234, R3, 0x10000, R0 ;  /* 0x0001000003ea7824 */ /* 0x000fe200078e0200 */
[----:B------:R-:W-:Y:S05]  /*14e60*/  BRA `(.L_x_531) ;  /* 0x0000042000007947 */ /* 0x000fea0003800000 */
.L_x_530:
[----:B------:R-:W-:-:S04]  /*14e70*/  IMAD.MOV.U32 R2, RZ, RZ, 0x4 ;  /* 0x00000004ff027424 */ /* 0x000fc800078e00ff */
[----:B-1----:R-:W-:-:S05]  /*14e80*/  IMAD.WIDE R2, R235, R2, c[0x0][0x590] ;  /* 0x00016400eb027625 */ /* 0x002fca00078e0202 */
[----:B------:R-:W2:Y:S02]  /*14e90*/  LDG.E R4, [R2.64] ;  /* 0x0000000602047981 */ /* 0x000ea4000c1e1900 */
        /* <DEDUP_REMOVED lines=29> */
[----:B------:R-:W-:Y:S02]  /*15070*/  IMAD R9, R4, R2, RZ ;  /* 0x0000000204097224 */ /* 0x000fe400078e02ff */
[----:B------:R-:W-:-:S03]  /*15080*/  IMAD.MOV R2, RZ, RZ, -R2 ;  /* 0x000000ffff027224 */ /* 0x000fc600078e0a02 */
[----:B------:R-:W-:Y:S01]  /*15090*/  IADD3 R0, -R9, c[0x0][0x538], RZ ;  /* 0x00014e0009007a10 */ /* 0x000fe20007ffe1ff */
[----:B------:R-:W-:-:S03]  /*150a0*/  IMAD R6, R7, R2, R8 ;  /* 0x0000000207067224 */ /* 0x000fc600078e0208 */
[----:B------:R-:W-:Y:S02]  /*150b0*/  IMNMX R0, R4, R0, PT ;  /* 0x0000000004007217 */ /* 0x000fe40003800200 */
[----:B------:R-:W-:Y:S02]  /*150c0*/  IABS R2, R6 ;  /* 0x0000000600027213 */ /* 0x000fe40000000000 */
[-C--:B------:R-:W-:Y:S02]  /*150d0*/  IABS R3, R0.reuse ;  /* 0x0000000000037213 */ /* 0x080fe40000000000 */
[----:B------:R-:W-:Y:S02]  /*150e0*/  IABS R11, R0 ;  /* 0x00000000000b7213 */ /* 0x000fe40000000000 */
[----:B------:R-:W1:Y:S01]  /*150f0*/  I2F.RP R4, R3 ;  /* 0x0000000300047306 */ /* 0x000e620000209400 */
[----:B------:R-:W-:Y:S02]  /*15100*/  MOV R7, R2 ;  /* 0x0000000200077202 */ /* 0x000fe40000000f00 */
[----:B------:R-:W-:-:S05]  /*15110*/  IMAD.MOV R2, RZ, RZ, -R11 ;  /* 0x000000ffff027224 */ /* 0x000fca00078e0a0b */
[----:B-1----:R-:W1:Y:S02]  /*15120*/  MUFU.RCP R4, R4 ;  /* 0x0000000400047308 */ /* 0x002e640000001000 */
[----:B-1----:R-:W-:-:S06]  /*15130*/  IADD3 R4, R4, 0xffffffe, RZ ;  /* 0x0ffffffe04047810 */ /* 0x002fcc0007ffe0ff */
[----:B------:R-:W1:Y:S02]  /*15140*/  F2I.FTZ.U32.TRUNC.NTZ R5, R4 ;  /* 0x0000000400057305 */ /* 0x000e64000021f000 */
[----:B-1----:R-:W-:-:S04]  /*15150*/  IMAD.MOV R4, RZ, RZ, -R5 ;  /* 0x000000ffff047224 */ /* 0x002fc800078e0a05 */
[----:B------:R-:W-:Y:S02]  /*15160*/  IMAD R8, R4, R3, RZ ;  /* 0x0000000304087224 */ /* 0x000fe400078e02ff */
[----:B------:R-:W-:-:S04]  /*15170*/  IMAD.MOV.U32 R4, RZ, RZ, RZ ;  /* 0x000000ffff047224 */ /* 0x000fc800078e00ff */
[----:B------:R-:W-:-:S04]  /*15180*/  IMAD.HI.U32 R5, R5, R8, R4 ;  /* 0x0000000805057227 */ /* 0x000fc800078e0004 */
[----:B------:R-:W-:Y:S02]  /*15190*/  IMAD.MOV.U32 R4, RZ, RZ, R2 ;  /* 0x000000ffff047224 */ /* 0x000fe400078e0002 */
[----:B------:R-:W-:-:S04]  /*151a0*/  IMAD.HI.U32 R2, R5, R7, RZ ;  /* 0x0000000705027227 */ /* 0x000fc800078e00ff */
[----:B------:R-:W-:-:S05]  /*151b0*/  IMAD R4, R2, R4, R7 ;  /* 0x0000000402047224 */ /* 0x000fca00078e0207 */
[----:B------:R-:W-:-:S13]  /*151c0*/  ISETP.GT.U32.AND P1, PT, R3, R4, PT ;  /* 0x000000040300720c */ /* 0x000fda0003f24070 */
[-C--:B------:R-:W-:Y:S02]  /*151d0*/  @!P1 IADD3 R4, R4, -R3.reuse, RZ ;  /* 0x8000000304049210 */ /* 0x080fe40007ffe0ff */
[----:B------:R-:W-:Y:S02]  /*151e0*/  @!P1 IADD3 R2, R2, 0x1, RZ ;  /* 0x0000000102029810 */ /* 0x000fe40007ffe0ff */
[----:B------:R-:W-:Y:S02]  /*151f0*/  ISETP.GE.U32.AND P2, PT, R4, R3, PT ;  /* 0x000000030400720c */ /* 0x000fe40003f46070 */
[----:B------:R-:W-:Y:S02]  /*15200*/  LOP3.LUT R3, R6, R0, RZ, 0x3c, !PT ;  /* 0x0000000006037212 */ /* 0x000fe400078e3cff */
[----:B------:R-:W-:Y:S02]  /*15210*/  ISETP.NE.AND P1, PT, R0, RZ, PT ;  /* 0x000000ff0000720c */ /* 0x000fe40003f25270 */
[----:B------:R-:W-:Y:S01]  /*15220*/  ISETP.GE.AND P0, PT, R3, RZ, PT ;  /* 0x000000ff0300720c */ /* 0x000fe20003f06270 */
[----:B------:R-:W-:Y:S01]  /*15230*/  IMAD.MOV R3, RZ, RZ, -R0 ;  /* 0x000000ffff037224 */ /* 0x000fe200078e0a00 */
[----:B------:R-:W-:-:S05]  /*15240*/  IADD3 R6, R9, 0x1000000, R6 ;  /* 0x0100000009067810 */ /* 0x000fca0007ffe006 */
[----:B------:R-:W-:-:S06]  /*15250*/  @P2 IADD3 R2, R2, 0x1, RZ ;  /* 0x0000000102022810 */ /* 0x000fcc0007ffe0ff */
[----:B------:R-:W-:Y:S01]  /*15260*/  @!P0 IMAD.MOV R2, RZ, RZ, -R2 ;  /* 0x000000ffff028224 */ /* 0x000fe200078e0a02 */
[----:B------:R-:W-:-:S05]  /*15270*/  @!P1 LOP3.LUT R2, RZ, R0, RZ, 0x33, !PT ;  /* 0x00000000ff029212 */ /* 0x000fca00078e33ff */
[----:B------:R-:W-:Y:S02]  /*15280*/  IMAD R234, R2, R3, R6 ;  /* 0x0000000302ea7224 */ /* 0x000fe400078e0206 */
.L_x_531:
[----:B------:R-:W-:Y:S05]  /*15290*/  BSYNC B0 ;  /* 0x0000000000007941 */ /* 0x000fea0003800000 */
.L_x_529:
[----:B------:R-:W-:-:S04]  /*152a0*/  LOP3.LUT R2, RZ, R2, RZ, 0x33, !PT ;  /* 0x00000002ff027212 */ /* 0x000fc800078e33ff */
[----:B------:R-:W-:Y:S01]  /*152b0*/  IADD3 R233, R2, R10, RZ ;  /* 0x0000000a02e97210 */ /* 0x000fe20007ffe0ff */
[----:B------:R-:W-:Y:S05]  /*152c0*/  BRA `(.L_x_532) ;  /* 0x0000004000007947 */ /* 0x000fea0003800000 */
.L_x_520:
[----:B------:R-:W-:Y:S01]  /*152d0*/  IMAD.MOV.U32 R232, RZ, RZ, R9 ;  /* 0x000000ffffe87224 */ /* 0x000fe200078e0009 */
[----:B------:R-:W-:Y:S01]  /*152e0*/  MOV R234, RZ ;  /* 0x000000ff00ea7202 */ /* 0x000fe20000000f00 */
[----:B------:R-:W-:Y:S01]  /*152f0*/  IMAD.MOV.U32 R233, RZ, RZ, RZ ;  /* 0x000000ffffe97224 */ /* 0x000fe200078e00ff */
[----:B------:R-:W-:Y:S02]  /*15300*/  MOV R235, c[0x0][0x53c] ;  /* 0x00014f0000eb7a02 */ /* 0x000fe40000000f00 */
.L_x_532:
[----:B------:R-:W-:Y:S05]  /*15310*/  BSYNC B1 ;  /* 0x0000000000017941 */ /* 0x000fea0003800000 */
.L_x_518:
[----:B------:R-:W-:Y:S01]  /*15320*/  WARPSYNC 0xffffffff ;  /* 0xffffffff00007948 */ /* 0x000fe20003800000 */
[----:B------:R-:W-:Y:S01]  /*15330*/  BAR.SYNC.DEFER_BLOCKING 0x4, 0x100 ;  /* 0x0104000000007b1d */ /* 0x000fe20000010000 */
[----:B------:R-:W-:-:S13]  /*15340*/  ISETP.NE.AND P0, PT, R14, RZ, PT ;  /* 0x000000ff0e00720c */ /* 0x000fda0003f05270 */
[----:B------:R2:W-:Y:S04]  /*15350*/  @!P0 STS.128 [0x18100], R232 ;  /* 0x018100e8ff008388 */ /* 0x0005e80000000c00 */
[----:B------:R-:W-:Y:S06]  /*15360*/  BAR.ARV 0x5, 0x100 ;  /* 0x0144000000007b1d */ /* 0x000fec0000002000 */
.L_x_513:
[----:B-1----:R-:W-:-:S13]  /*15370*/  ISETP.GE.AND P0, PT, R235, c[0x0][0x53c], PT ;  /* 0x00014f00eb007a0c */ /* 0x002fda0003f06270 */
[----:B--23--:R-:W-:Y:S01]  /*15380*/  @P0 CALL.REL.NOINC `(.L_x_533) ;  /* 0x0000001000000944 */ /* 0x00cfe20003c00000 */
[----:B------:R-:W-:Y:S05]  /*15390*/  BRA `(.L_x_534) ;  /* 0xfffec57000007947 */ /* 0x000fea000383ffff */
.L_x_533:
[----:B------:R-:W-:Y:S05]  /*153a0*/  EXIT ;  /* 0x000000000000794d */ /* 0x000fea0003800000 */
.L_x_394:
[----:B------:R-:W-:Y:S01]  /*153b0*/  IMAD.MOV.U32 R0, RZ, RZ, R5 ;  /* 0x000000ffff007224 */ /* 0x000fe200078e0005 */
[----:B------:R-:W-:Y:S02]  /*153c0*/  MOV R2, 0x1 ;  /* 0x0000000100027802 */ /* 0x000fe40000000f00 */
[----:B------:R-:W-:Y:S02]  /*153d0*/  MOV R3, 0x153f0 ;  /* 0x000153f000037802 */ /* 0x000fe40000000f00 */
[----:B--2---:R-:W-:Y:S05]  /*153e0*/  CALL.REL.NOINC `($__internal_10_$__cuda_sm70_shflsync_up_p) ;  /* 0x0000168000007944 */ /* 0x004fea0003c00000 */
[----:B------:R-:W-:Y:S01]  /*153f0*/  MOV R0, R4 ;  /* 0x0000000400007202 */ /* 0x000fe20000000f00 */
[----:B------:R-:W-:Y:S05]  /*15400*/  BRA `(.L_x_535) ;  /* 0xfffeb03000007947 */ /* 0x000fea000383ffff */
.L_x_395:
[----:B------:R-:W-:Y:S01]  /*15410*/  IMAD.MOV.U32 R0, RZ, RZ, R5 ;  /* 0x000000ffff007224 */ /* 0x000fe200078e0005 */
[----:B------:R-:W-:Y:S02]  /*15420*/  MOV R2, 0x2 ;  /* 0x0000000200027802 */ /* 0x000fe40000000f00 */
[----:B------:R-:W-:Y:S02]  /*15430*/  MOV R3, 0x15450 ;  /* 0x0001545000037802 */ /* 0x000fe40000000f00 */
[----:B--2---:R-:W-:Y:S05]  /*15440*/  CALL.REL.NOINC `($__internal_10_$__cuda_sm70_shflsync_up_p) ;  /* 0x0000162000007944 */ /* 0x004fea0003c00000 */
[----:B------:R-:W-:Y:S01]  /*15450*/  SEL R0, R4, RZ, P4 ;  /* 0x000000ff04007207 */ /* 0x000fe20002000000 */
[----:B------:R-:W-:Y:S01]  /*15460*/  IMAD.MOV.U32 R2, RZ, RZ, 0x4 ;  /* 0x00000004ff027424 */ /* 0x000fe200078e00ff */
[----:B------:R-:W-:-:S03]  /*15470*/  MOV R3, 0x154a0 ;  /* 0x000154a000037802 */ /* 0x000fc60000000f00 */
[----:B------:R-:W-:Y:S02]  /*15480*/  IMAD.IADD R0, R5, 0x1, R0 ;  /* 0x0000000105007824 */ /* 0x000fe400078e0200 */
[----:B------:R-:W-:Y:S05]  /*15490*/  CALL.REL.NOINC `($__internal_10_$__cuda_sm70_shflsync_up_p) ;  /* 0x000015d000007944 */ /* 0x000fea0003c00000 */
        /* <DEDUP_REMOVED lines=13> */
[----:B------:R-:W-:Y:S01]  /*15570*/  IMAD.IADD R4, R0, 0x1, R4 ;  /* 0x0000000100047824 */ /* 0x000fe200078e0204 */
[----:B------:R-:W-:-:S03]  /*15580*/  MOV R0, 0x1f ;  /* 0x0000001f00007802 */ /* 0x000fc60000000f00 */
[----:B------:R-:W-:Y:S02]  /*15590*/  IMAD.MOV.U32 R5, RZ, RZ, R4 ;  /* 0x000000ffff057224 */ /* 0x000fe400078e0004 */
[----:B------:R-:W-:Y:S05]  /*155a0*/  CALL.REL.NOINC `($__internal_9_$__cuda_sm70_shflsync_idx_p) ;  /* 0x0000147000007944 */ /* 0x000fea0003c00000 */
[----:B------:R-:W-:Y:S05]  /*155b0*/  BRA `(.L_x_536) ;  /* 0xfffeaf8000007947 */ /* 0x000fea000383ffff */
.L_x_397:
[----:B------:R-:W-:Y:S02]  /*155c0*/  SEL R0, RZ, 0x1, P0 ;  /* 0x00000001ff007807 */ /* 0x000fe40000000000 */
[----:B------:R-:W-:Y:S02]  /*155d0*/  MOV R2, 0x155f0 ;  /* 0x000155f000027802 */ /* 0x000fe40000000f00 */
[----:B--2---:R-:W-:Y:S05]  /*155e0*/  CALL.REL.NOINC `($__internal_11_$__cuda_sm70_votesync_ballot) ;  /* 0x000014f000007944 */ /* 0x004fea0003c00000 */
[----:B------:R-:W-:Y:S01]  /*155f0*/  MOV R10, R0 ;  /* 0x00000000000a7202 */ /* 0x000fe20000000f00 */
[----:B------:R-:W-:Y:S05]  /*15600*/  BRA `(.L_x_537) ;  /* 0xfffeafc000007947 */ /* 0x000fea000383ffff */
.L_x_398:
[----:B------:R-:W-:Y:S01]  /*15610*/  IMAD.MOV.U32 R5, RZ, RZ, R9 ;  /* 0x000000ffff057224 */ /* 0x000fe200078e0009 */
[----:B------:R-:W-:Y:S01]  /*15620*/  MOV R3, R7 ;  /* 0x0000000700037202 */ /* 0x000fe20000000f00 */
[----:B------:R-:W-:Y:S01]  /*15630*/  IMAD.MOV.U32 R0, RZ, RZ, 0x1f ;  /* 0x0000001fff007424 */ /* 0x000fe200078e00ff */
[----:B------:R-:W-:Y:S02]  /*15640*/  MOV R2, 0x15660 ;  /* 0x0001566000027802 */ /* 0x000fe40000000f00 */
[----:B------:R-:W-:Y:S05]  /*15650*/  CALL.REL.NOINC `($__internal_9_$__cuda_sm70_shflsync_idx_p) ;  /* 0x000013c000007944 */ /* 0x000fea0003c00000 */
[----:B------:R-:W-:Y:S01]  /*15660*/  IMAD.MOV.U32 R233, RZ, RZ, R0 ;  /* 0x000000ffffe97224 */ /* 0x000fe200078e0000 */
[----:B------:R-:W-:Y:S01]  /*15670*/  MOV R5, R8 ;  /* 0x0000000800057202 */ /* 0x000fe20000000f00 */
[----:B------:R-:W-:Y:S01]  /*15680*/  IMAD.MOV.U32 R6, RZ, RZ, RZ ;  /* 0x000000ffff067224 */ /* 0x000fe200078e00ff */
[----:B------:R-:W-:Y:S01]  /*15690*/  MOV R3, R7 ;  /* 0x0000000700037202 */ /* 0x000fe20000000f00 */
[----:B------:R-:W-:Y:S01]  /*156a0*/  IMAD.MOV.U32 R0, RZ, RZ, 0x1f ;  /* 0x0000001fff007424 */ /* 0x000fe200078e00ff */
[----:B------:R-:W-:-:S02]  /*156b0*/  MOV R2, 0x156d0 ;  /* 0x000156d000027802 */ /* 0x000fc40000000f00 */
[----:B------:R-:W-:Y:S05]  /*156c0*/  CALL.REL.NOINC `($__internal_9_$__cuda_sm70_shflsync_idx_p) ;  /* 0x0000135000007944 */ /* 0x000fea0003c00000 */
[----:B------:R-:W-:Y:S01]  /*156d0*/  MOV R9, R0 ;  /* 0x0000000000097202 */ /* 0x000fe20000000f00 */
[----:B------:R-:W-:Y:S05]  /*156e0*/  BRA `(.L_x_538) ;  /* 0xfffeaf4000007947 */ /* 0x000fea000383ffff */
.L_x_401:
[----:B------:R-:W-:Y:S01]  /*156f0*/  IMAD.MOV.U32 R5, RZ, RZ, R4 ;  /* 0x000000ffff057224 */ /* 0x000fe200078e0004 */
[----:B------:R-:W-:-:S02]  /*15700*/  MOV R0, 0x1f ;  /* 0x0000001f00007802 */ /* 0x000fc40000000f00 */
[----:B------:R-:W-:Y:S02]  /*15710*/  MOV R2, 0x15730 ;  /* 0x0001573000027802 */ /* 0x000fe40000000f00 */
[----:B-123--:R-:W-:Y:S05]  /*15720*/  CALL.REL.NOINC `($__internal_9_$__cuda_sm70_shflsync_idx_p) ;  /* 0x000012f000007944 */ /* 0x00efea0003c00000 */
[----:B------:R-:W-:Y:S01]  /*15730*/  MOV R6, R0 ;  /* 0x0000000000067202 */ /* 0x000fe20000000f00 */
[----:B------:R-:W-:Y:S05]  /*15740*/  BRA `(.L_x_400) ;  /* 0xfffeaf4000007947 */ /* 0x000fea000383ffff */
.L_x_420:
[----:B------:R-:W-:Y:S01]  /*15750*/  IMAD.MOV.U32 R5, RZ, RZ, R11 ;  /* 0x000000ffff057224 */ /* 0x000fe200078e000b */
[----:B------:R-:W-:Y:S01]  /*15760*/  MOV R3, RZ ;  /* 0x000000ff00037202 */ /* 0x000fe20000000f00 */
[----:B------:R-:W-:Y:S01]  /*15770*/  IMAD.MOV.U32 R0, RZ, RZ, 0x181f ;  /* 0x0000181fff007424 */ /* 0x000fe200078e00ff */
[----:B------:R-:W-:Y:S02]  /*15780*/  MOV R2, 0x157a0 ;  /* 0x000157a000027802 */ /* 0x000fe40000000f00 */
[----:B------:R-:W-:Y:S05]  /*15790*/  CALL.REL.NOINC `($__internal_9_$__cuda_sm70_shflsync_idx_p) ;  /* 0x0000128000007944 */ /* 0x000fea0003c00000 */
[----:B------:R-:W-:Y:S01]  /*157a0*/  MOV R8, R0 ;  /* 0x0000000000087202 */ /* 0x000fe20000000f00 */
[----:B------:R-:W-:Y:S05]  /*157b0*/  BRA `(.L_x_539) ;  /* 0xfffed42000007947 */ /* 0x000fea000383ffff */
.L_x_421:
[----:B------:R-:W-:Y:S01]  /*157c0*/  IMAD.MOV.U32 R5, RZ, RZ, R12 ;  /* 0x000000ffff057224 */ /* 0x000fe200078e000c */
[----:B------:R-:W-:Y:S01]  /*157d0*/  MOV R3, RZ ;  /* 0x000000ff00037202 */ /* 0x000fe20000000f00 */
[----:B------:R-:W-:Y:S01]  /*157e0*/  IMAD.MOV.U32 R0, RZ, RZ, 0x181f ;  /* 0x0000181fff007424 */ /* 0x000fe200078e00ff */
[----:B------:R-:W-:Y:S02]  /*157f0*/  MOV R2, 0x15810 ;  /* 0x0001581000027802 */ /* 0x000fe40000000f00 */
[----:B-12---:R-:W-:Y:S05]  /*15800*/  CALL.REL.NOINC `($__internal_9_$__cuda_sm70_shflsync_idx_p) ;  /* 0x0000121000007944 */ /* 0x006fea0003c00000 */
[----:B------:R-:W-:Y:S05]  /*15810*/  BRA `(.L_x_540) ;  /* 0xfffed3e000007947 */ /* 0x000fea000383ffff */
.L_x_424:
[----:B--2---:R-:W-:Y:S01]  /*15820*/  IMAD.MOV.U32 R5, RZ, RZ, R11 ;  /* 0x000000ffff057224 */ /* 0x004fe200078e000b */
[----:B------:R-:W-:Y:S01]  /*15830*/  MOV R3, 0x1 ;  /* 0x0000000100037802 */ /* 0x000fe20000000f00 */
[----:B----4-:R-:W-:Y:S01]  /*15840*/  IMAD.MOV.U32 R0, RZ, RZ, 0x181f ;  /* 0x0000181fff007424 */ /* 0x010fe200078e00ff */
[----:B------:R-:W-:-:S02]  /*15850*/  MOV R2, 0x15870 ;  /* 0x0001587000027802 */ /* 0x000fc40000000f00 */
[----:B-1-3--:R-:W-:Y:S05]  /*15860*/  CALL.REL.NOINC `($__internal_9_$__cuda_sm70_shflsync_idx_p) ;  /* 0x000011b000007944 */ /* 0x00afea0003c00000 */
[----:B------:R-:W-:Y:S01]  /*15870*/  IMAD.MOV.U32 R8, RZ, RZ, R0 ;  /* 0x000000ffff087224 */ /* 0x000fe200078e0000 */
[----:B------:R-:W-:Y:S01]  /*15880*/  MOV R3, 0x1 ;  /* 0x0000000100037802 */ /* 0x000fe20000000f00 */
[----:B------:R-:W-:Y:S01]  /*15890*/  IMAD.MOV.U32 R5, RZ, RZ, R12 ;  /* 0x000000ffff057224 */ /* 0x000fe200078e000c */
[----:B------:R-:W-:-:S02]  /*158a0*/  MOV R0, 0x181f ;  /* 0x0000181f00007802 */ /* 0x000fc40000000f00 */
[----:B------:R-:W-:Y:S02]  /*158b0*/  MOV R2, 0x158d0 ;  /* 0x000158d000027802 */ /* 0x000fe40000000f00 */
[----:B------:R-:W-:Y:S05]  /*158c0*/  CALL.REL.NOINC `($__internal_9_$__cuda_sm70_shflsync_idx_p) ;  /* 0x0000115000007944 */ /* 0x000fea0003c00000 */
[----:B------:R-:W-:Y:S05]  /*158d0*/  BRA `(.L_x_541) ;  /* 0xfffed4d000007947 */ /* 0x000fea000383ffff */
.L_x_427:
[----:B-1----:R-:W-:Y:S01]  /*158e0*/  IMAD.MOV.U32 R5, RZ, RZ, R11 ;  /* 0x000000ffff057224 */ /* 0x002fe200078e000b */
[----:B------:R-:W-:Y:S01]  /*158f0*/  MOV R3, 0x2 ;  /* 0x0000000200037802 */ /* 0x000fe20000000f00 */
[----:B----4-:R-:W-:Y:S01]  /*15900*/  IMAD.MOV.U32 R0, RZ, RZ, 0x181f ;  /* 0x0000181fff007424 */ /* 0x010fe200078e00ff */
[----:B------:R-:W-:Y:S02]  /*15910*/  MOV R2, 0x15930 ;  /* 0x0001593000027802 */ /* 0x000fe40000000f00 */
[----:B--23--:R-:W-:Y:S05]  /*15920*/  CALL.REL.NOINC `($__internal_9_$__cuda_sm70_shflsync_idx_p) ;  /* 0x000010f000007944 */ /* 0x00cfea0003c00000 */
[----:B------:R-:W-:Y:S01]  /*15930*/  MOV R8, R0 ;  /* 0x0000000000087202 */ /* 0x000fe20000000f00 */
[----:B------:R-:W-:Y:S05]  /*15940*/  BRA `(.L_x_542) ;  /* 0xfffed60000007947 */ /* 0x000fea000383ffff */
.L_x_428:
[----:B------:R-:W-:Y:S01]  /*15950*/  IMAD.MOV.U32 R5, RZ, RZ, R12 ;  /* 0x000000ffff057224 */ /* 0x000fe200078e000c */
[----:B------:R-:W-:Y:S01]  /*15960*/  MOV R3, 0x2 ;  /* 0x0000000200037802 */ /* 0x000fe20000000f00 */
[----:B----4-:R-:W-:Y:S01]  /*15970*/  IMAD.MOV.U32 R0, RZ, RZ, 0x181f ;  /* 0x0000181fff007424 */ /* 0x010fe200078e00ff */
[----:B------:R-:W-:Y:S02]  /*15980*/  MOV R2, 0x159a0 ;  /* 0x000159a000027802 */ /* 0x000fe40000000f00 */
[----:B-123--:R-:W-:Y:S05]  /*15990*/  CALL.REL.NOINC `($__internal_9_$__cuda_sm70_shflsync_idx_p) ;  /* 0x0000108000007944 */ /* 0x00efea0003c00000 */
[----:B------:R-:W-:Y:S05]  /*159a0*/  BRA `(.L_x_543) ;  /* 0xfffed5c000007947 */ /* 0x000fea000383ffff */
.L_x_431:
[----:B-1----:R-:W-:Y:S01]  /*159b0*/  IMAD.MOV.U32 R5, RZ, RZ, R11 ;  /* 0x000000ffff057224 */ /* 0x002fe200078e000b */
[----:B------:R-:W-:Y:S01]  /*159c0*/  MOV R3, 0x3 ;  /* 0x0000000300037802 */ /* 0x000fe20000000f00 */
[----:B------:R-:W-:Y:S01]  /*159d0*/  IMAD.MOV.U32 R0, RZ, RZ, 0x181f ;  /* 0x0000181fff007424 */ /* 0x000fe200078e00ff */
[----:B------:R-:W-:-:S02]  /*159e0*/  MOV R2, 0x15a00 ;  /* 0x00015a0000027802 */ /* 0x000fc40000000f00 */
[----:B--234-:R-:W-:Y:S05]  /*159f0*/  CALL.REL.NOINC `($__internal_9_$__cuda_sm70_shflsync_idx_p) ;  /* 0x0000102000007944 */ /* 0x01cfea0003c00000 */
[----:B------:R-:W-:Y:S01]  /*15a00*/  IMAD.MOV.U32 R8, RZ, RZ, R0 ;  /* 0x000000ffff087224 */ /* 0x000fe200078e0000 */
[----:B------:R-:W-:Y:S01]  /*15a10*/  MOV R3, 0x3 ;  /* 0x0000000300037802 */ /* 0x000fe20000000f00 */
[----:B------:R-:W-:Y:S01]  /*15a20*/  IMAD.MOV.U32 R5, RZ, RZ, R12 ;  /* 0x000000ffff057224 */ /* 0x000fe200078e000c */
[----:B------:R-:W-:-:S02]  /*15a30*/  MOV R0, 0x181f ;  /* 0x0000181f00007802 */ /* 0x000fc40000000f00 */
[----:B------:R-:W-:Y:S02]  /*15a40*/  MOV R2, 0x15a60 ;  /* 0x00015a6000027802 */ /* 0x000fe40000000f00 */
[----:B------:R-:W-:Y:S05]  /*15a50*/  CALL.REL.NOINC `($__internal_9_$__cuda_sm70_shflsync_idx_p) ;  /* 0x00000fc000007944 */ /* 0x000fea0003c00000 */
[----:B------:R-:W-:Y:S05]  /*15a60*/  BRA `(.L_x_544) ;  /* 0xfffed6b000007947 */ /* 0x000fea000383ffff */
.L_x_472:
[----:B------:R-:W-:Y:S01]  /*15a70*/  IMAD.MOV.U32 R2, RZ, RZ, R225 ;  /* 0x000000ffff027224 */ /* 0x000fe200078e00e1 */
[----:B------:R-:W-:Y:S02]  /*15a80*/  MOV R5, 0x2 ;  /* 0x0000000200057802 */ /* 0x000fe40000000f00 */
[----:B------:R-:W-:Y:S02]  /*15a90*/  MOV R3, 0x15ab0 ;  /* 0x00015ab000037802 */ /* 0x000fe40000000f00 */
[----:B------:R-:W-:Y:S05]  /*15aa0*/  CALL.REL.NOINC `($__internal_8_$__cuda_sm70_shflsync_bfly_p) ;  /* 0x00000f2000007944 */ /* 0x000fea0003c00000 */
[----:B------:R-:W-:Y:S01]  /*15ab0*/  MOV R0, R5 ;  /* 0x0000000500007202 */ /* 0x000fe20000000f00 */
[----:B------:R-:W-:Y:S05]  /*15ac0*/  BRA `(.L_x_545) ;  /* 0xffffabe000007947 */ /* 0x000fea000383ffff */
.L_x_473:
[----:B------:R-:W-:Y:S01]  /*15ad0*/  IMAD.MOV.U32 R2, RZ, RZ, R0 ;  /* 0x000000ffff027224 */ /* 0x000fe200078e0000 */
[----:B------:R-:W-:Y:S02]  /*15ae0*/  MOV R5, 0x1 ;  /* 0x0000000100057802 */ /* 0x000fe40000000f00 */
[----:B------:R-:W-:Y:S02]  /*15af0*/  MOV R3, 0x15b10 ;  /* 0x00015b1000037802 */ /* 0x000fe40000000f00 */
[----:B-1----:R-:W-:Y:S05]  /*15b00*/  CALL.REL.NOINC `($__internal_8_$__cuda_sm70_shflsync_bfly_p) ;  /* 0x00000ec000007944 */ /* 0x002fea0003c00000 */
[----:B------:R-:W-:Y:S01]  /*15b10*/  FADD.FTZ R0, R0, R5 ;  /* 0x0000000500007221 */ /* 0x000fe20000010000 */
[----:B------:R-:W-:Y:S02]  /*15b20*/  MOV R2, R226 ;  /* 0x000000e200027202 */ /* 0x000fe40000000f00 */
[----:B------:R-:W-:-:S02]  /*15b30*/  MOV R5, 0x2 ;  /* 0x0000000200057802 */ /* 0x000fc40000000f00 */
[----:B------:R-:W-:Y:S02]  /*15b40*/  MOV R3, 0x15b60 ;  /* 0x00015b6000037802 */ /* 0x000fe40000000f00 */
[----:B------:R-:W-:Y:S05]  /*15b50*/  CALL.REL.NOINC `($__internal_8_$__cuda_sm70_shflsync_bfly_p) ;  /* 0x00000e7000007944 */ /* 0x000fea0003c00000 */
[----:B------:R-:W-:Y:S01]  /*15b60*/  FADD.FTZ R4, R226, R5 ;  /* 0x00000005e2047221 */ /* 0x000fe20000010000 */
[----:B------:R-:W-:Y:S02]  /*15b70*/  MOV R5, 0x1 ;  /* 0x0000000100057802 */ /* 0x000fe40000000f00 */
[----:B------:R-:W-:Y:S02]  /*15b80*/  MOV R3, 0x15bb0 ;  /* 0x00015bb000037802 */ /* 0x000fe40000000f00 */
[----:B------:R-:W-:Y:S02]  /*15b90*/  MOV R2, R4 ;  /* 0x0000000400027202 */ /* 0x000fe40000000f00 */
[----:B------:R-:W-:Y:S05]  /*15ba0*/  CALL.REL.NOINC `($__internal_8_$__cuda_sm70_shflsync_bfly_p) ;  /* 0x00000e2000007944 */ /* 0x000fea0003c00000 */
[----:B------:R-:W-:Y:S01]  /*15bb0*/  MOV R3, R5 ;  /* 0x0000000500037202 */ /* 0x000fe20000000f00 */
[----:B------:R-:W-:Y:S05]  /*15bc0*/  BRA `(.L_x_546) ;  /* 0xffffab5000007947 */ /* 0x000fea000383ffff */
.L_x_480:
[----:B-1-34-:R-:W-:Y:S01]  /*15bd0*/  IMAD.MOV.U32 R5, RZ, RZ, R12 ;  /* 0x000000ffff057224 */ /* 0x01afe200078e000c */
[----:B------:R-:W-:Y:S01]  /*15be0*/  MOV R3, RZ ;  /* 0x000000ff00037202 */ /* 0x000fe20000000f00 */
[----:B------:R-:W-:Y:S01]  /*15bf0*/  IMAD.MOV.U32 R0, RZ, RZ, 0x181f ;  /* 0x0000181fff007424 */ /* 0x000fe200078e00ff */
[----:B------:R-:W-:Y:S02]  /*15c00*/  MOV R2, 0x15c20 ;  /* 0x00015c2000027802 */ /* 0x000fe40000000f00 */
[----:B------:R-:W-:Y:S05]  /*15c10*/  CALL.REL.NOINC `($__internal_9_$__cuda_sm70_shflsync_idx_p) ;  /* 0x00000e0000007944 */ /* 0x000fea0003c00000 */
[----:B------:R-:W-:Y:S01]  /*15c20*/  MOV R10, R0 ;  /* 0x00000000000a7202 */ /* 0x000fe20000000f00 */
[----:B------:R-:W-:Y:S05]  /*15c30*/  BRA `(.L_x_547) ;  /* 0xffffc30000007947 */ /* 0x000fea000383ffff */
.L_x_481:
[----:B------:R-:W-:Y:S01]  /*15c40*/  IMAD.MOV.U32 R5, RZ, RZ, R13 ;  /* 0x000000ffff057224 */ /* 0x000fe200078e000d */
[----:B------:R-:W-:Y:S01]  /*15c50*/  MOV R3, RZ ;  /* 0x000000ff00037202 */ /* 0x000fe20000000f00 */
[----:B------:R-:W-:Y:S01]  /*15c60*/  IMAD.MOV.U32 R0, RZ, RZ, 0x181f ;  /* 0x0000181fff007424 */ /* 0x000fe200078e00ff */
[----:B------:R-:W-:-:S02]  /*15c70*/  MOV R2, 0x15c90 ;  /* 0x00015c9000027802 */ /* 0x000fc40000000f00 */
[----:B-12---:R-:W-:Y:S05]  /*15c80*/  CALL.REL.NOINC `($__internal_9_$__cuda_sm70_shflsync_idx_p) ;  /* 0x00000d9000007944 */ /* 0x006fea0003c00000 */
[----:B------:R-:W-:Y:S05]  /*15c90*/  BRA `(.L_x_548) ;  /* 0xffffc2c000007947 */ /* 0x000fea000383ffff */
.L_x_484:
[----:B------:R-:W-:Y:S01]  /*15ca0*/  IMAD.MOV.U32 R5, RZ, RZ, R12 ;  /* 0x000000ffff057224 */ /* 0x000fe200078e000c */
[----:B--2---:R-:W-:Y:S01]  /*15cb0*/  MOV R3, 0x1 ;  /* 0x0000000100037802 */ /* 0x004fe20000000f00 */
        /* <DEDUP_REMOVED lines=10> */
.L_x_487:
[----:B------:R-:W-:Y:S01]  /*15d60*/  IMAD.MOV.U32 R5, RZ, RZ, R12 ;  /* 0x000000ffff057224 */ /* 0x000fe200078e000c */
[----:B-1----:R-:W-:Y:S01]  /*15d70*/  MOV R3, 0x2 ;  /* 0x0000000200037802 */ /* 0x002fe20000000f00 */
[----:B----4-:R-:W-:Y:S01]  /*15d80*/  IMAD.MOV.U32 R0, RZ, RZ, 0x181f ;  /* 0x0000181fff007424 */ /* 0x010fe200078e00ff */
[----:B------:R-:W-:Y:S02]  /*15d90*/  MOV R2, 0x15db0 ;  /* 0x00015db000027802 */ /* 0x000fe40000000f00 */
[----:B--23--:R-:W-:Y:S05]  /*15da0*/  CALL.REL.NOINC `($__internal_9_$__cuda_sm70_shflsync_idx_p) ;  /* 0x00000c7000007944 */ /* 0x00cfea0003c00000 */
[----:B------:R-:W-:Y:S01]  /*15db0*/  MOV R10, R0 ;  /* 0x00000000000a7202 */ /* 0x000fe20000000f00 */
[----:B------:R-:W-:Y:S05]  /*15dc0*/  BRA `(.L_x_550) ;  /* 0xffffc43000007947 */ /* 0x000fea000383ffff */
.L_x_488:
[----:B------:R-:W-:Y:S01]  /*15dd0*/  IMAD.MOV.U32 R5, RZ, RZ, R13 ;  /* 0x000000ffff057224 */ /* 0x000fe200078e000d */
[----:B------:R-:W-:Y:S01]  /*15de0*/  MOV R3, 0x2 ;  /* 0x0000000200037802 */ /* 0x000fe20000000f00 */
[----:B----4-:R-:W-:Y:S01]  /*15df0*/  IMAD.MOV.U32 R0, RZ, RZ, 0x181f ;  /* 0x0000181fff007424 */ /* 0x010fe200078e00ff */
[----:B------:R-:W-:Y:S02]  /*15e00*/  MOV R2, 0x15e20 ;  /* 0x00015e2000027802 */ /* 0x000fe40000000f00 */
[----:B-123--:R-:W-:Y:S05]  /*15e10*/  CALL.REL.NOINC `($__internal_9_$__cuda_sm70_shflsync_idx_p) ;  /* 0x00000c0000007944 */ /* 0x00efea0003c00000 */
[----:B------:R-:W-:Y:S05]  /*15e20*/  BRA `(.L_x_551) ;  /* 0xffffc3f000007947 */ /* 0x000fea000383ffff */
.L_x_491:
[----:B------:R-:W-:Y:S01]  /*15e30*/  IMAD.MOV.U32 R5, RZ, RZ, R12 ;  /* 0x000000ffff057224 */ /* 0x000fe200078e000c */
[----:B-1----:R-:W-:Y:S01]  /*15e40*/  MOV R3, 0x3 ;  /* 0x0000000300037802 */ /* 0x002fe20000000f00 */
        /* <DEDUP_REMOVED lines=10> */
.L_x_493:
[----:B------:R-:W-:Y:S01]  /*15ef0*/  IMAD.MOV.U32 R5, RZ, RZ, R12 ;  /* 0x000000ffff057224 */ /* 0x000fe200078e000c */
[----:B------:R-:W-:Y:S01]  /*15f00*/  MOV R3, RZ ;  /* 0x000000ff00037202 */ /* 0x000fe20000000f00 */
[----:B------:R-:W-:Y:S01]  /*15f10*/  IMAD.MOV.U32 R0, RZ, RZ, 0x1c1f ;  /* 0x00001c1fff007424 */ /* 0x000fe200078e00ff */
[----:B------:R-:W-:Y:S02]  /*15f20*/  MOV R2, 0x15f40 ;  /* 0x00015f4000027802 */ /* 0x000fe40000000f00 */
[----:B-1----:R-:W-:Y:S05]  /*15f30*/  CALL.REL.NOINC `($__internal_9_$__cuda_sm70_shflsync_idx_p) ;  /* 0x00000ae000007944 */ /* 0x002fea0003c00000 */
[----:B------:R-:W-:Y:S01]  /*15f40*/  MOV R4, R0 ;  /* 0x0000000000047202 */ /* 0x000fe20000000f00 */
[----:B------:R-:W-:Y:S05]  /*15f50*/  BRA `(.L_x_553) ;  /* 0xffffc76000007947 */ /* 0x000fea000383ffff */
.L_x_494:
[----:B------:R-:W-:Y:S01]  /*15f60*/  IMAD.MOV.U32 R5, RZ, RZ, R14 ;  /* 0x000000ffff057224 */ /* 0x000fe200078e000e */
[----:B------:R-:W-:Y:S01]  /*15f70*/  MOV R3, RZ ;  /* 0x000000ff00037202 */ /* 0x000fe20000000f00 */
[----:B------:R-:W-:Y:S01]  /*15f80*/  IMAD.MOV.U32 R0, RZ, RZ, 0x1c1f ;  /* 0x00001c1fff007424 */ /* 0x000fe200078e00ff */
[----:B------:R-:W-:Y:S02]  /*15f90*/  MOV R2, 0x15fb0 ;  /* 0x00015fb000027802 */ /* 0x000fe40000000f00 */
[----:B-123--:R-:W-:Y:S05]  /*15fa0*/  CALL.REL.NOINC `($__internal_9_$__cuda_sm70_shflsync_idx_p) ;  /* 0x00000a7000007944 */ /* 0x00efea0003c00000 */
[----:B------:R-:W-:Y:S05]  /*15fb0*/  BRA `(.L_x_554) ;  /* 0xffffc72000007947 */ /* 0x000fea000383ffff */
.L_x_497:
[----:B------:R-:W-:Y:S01]  /*15fc0*/  IMAD.MOV.U32 R5, RZ, RZ, R12 ;  /* 0x000000ffff057224 */ /* 0x000fe200078e000c */
[----:B---3--:R-:W-:Y:S01]  /*15fd0*/  MOV R3, 0x1 ;  /* 0x0000000100037802 */ /* 0x008fe20000000f00 */
[----:B------:R-:W-:Y:S01]  /*15fe0*/  IMAD.MOV.U32 R0, RZ, RZ, 0x1c1f ;  /* 0x00001c1fff007424 */ /* 0x000fe200078e00ff */
[----:B------:R-:W-:-:S02]  /*15ff0*/  MOV R2, 0x16010 ;  /* 0x0001601000027802 */ /* 0x000fc40000000f00 */
[----:B--2-4-:R-:W-:Y:S05]  /*16000*/  CALL.REL.NOINC `($__internal_9_$__cuda_sm70_shflsync_idx_p) ;  /* 0x00000a1000007944 */ /* 0x014fea0003c00000 */
[----:B------:R-:W-:Y:S01]  /*16010*/  IMAD.MOV.U32 R4, RZ, RZ, R0 ;  /* 0x000000ffff047224 */ /* 0x000fe200078e0000 */
[----:B------:R-:W-:Y:S01]  /*16020*/  MOV R3, 0x1 ;  /* 0x0000000100037802 */ /* 0x000fe20000000f00 */
[----:B------:R-:W-:Y:S01]  /*16030*/  IMAD.MOV.U32 R5, RZ, RZ, R14 ;  /* 0x000000ffff057224 */ /* 0x000fe200078e000e */
[----:B------:R-:W-:-:S02]  /*16040*/  MOV R0, 0x1c1f ;  /* 0x00001c1f00007802 */ /* 0x000fc40000000f00 */
[----:B------:R-:W-:Y:S02]  /*16050*/  MOV R2, 0x16070 ;  /* 0x0001607000027802 */ /* 0x000fe40000000f00 */
[----:B------:R-:W-:Y:S05]  /*16060*/  CALL.REL.NOINC `($__internal_9_$__cuda_sm70_shflsync_idx_p) ;  /* 0x000009b000007944 */ /* 0x000fea0003c00000 */
[----:B------:R-:W-:Y:S05]  /*16070*/  BRA `(.L_x_555) ;  /* 0xffffcfd000007947 */ /* 0x000fea000383ffff */
.L_x_501:
[----:B------:R-:W-:Y:S01]  /*16080*/  IMAD.MOV.U32 R5, RZ, RZ, R9 ;  /* 0x000000ffff057224 */ /* 0x000fe200078e0009 */
[----:B------:R-:W-:Y:S01]  /*16090*/  MOV R3, RZ ;  /* 0x000000ff00037202 */ /* 0x000fe20000000f00 */
[----:B------:R-:W-:Y:S01]  /*160a0*/  IMAD.MOV.U32 R0, RZ, RZ, 0x181f ;  /* 0x0000181fff007424 */ /* 0x000fe200078e00ff */
[----:B------:R-:W-:Y:S02]  /*160b0*/  MOV R2, 0x160d0 ;  /* 0x000160d000027802 */ /* 0x000fe40000000f00 */
[----:B------:R-:W-:Y:S05]  /*160c0*/  CALL.REL.NOINC `($__internal_9_$__cuda_sm70_shflsync_idx_p) ;  /* 0x0000095000007944 */ /* 0x000fea0003c00000 */
[----:B------:R-:W-:Y:S01]  /*160d0*/  MOV R8, R0 ;  /* 0x0000000000087202 */ /* 0x000fe20000000f00 */
[----:B------:R-:W-:Y:S05]  /*160e0*/  BRA `(.L_x_556) ;  /* 0xffffdd4000007947 */ /* 0x000fea000383ffff */
.L_x_502:
[----:B------:R-:W-:Y:S01]  /*160f0*/  IMAD.MOV.U32 R5, RZ, RZ, R12 ;  /* 0x000000ffff057224 */ /* 0x000fe200078e000c */
[----:B------:R-:W-:Y:S01]  /*16100*/  MOV R3, RZ ;  /* 0x000000ff00037202 */ /* 0x000fe20000000f00 */
[----:B------:R-:W-:Y:S01]  /*16110*/  IMAD.MOV.U32 R0, RZ, RZ, 0x181f ;  /* 0x0000181fff007424 */ /* 0x000fe200078e00ff */
[----:B------:R-:W-:Y:S02]  /*16120*/  MOV R2, 0x16140 ;  /* 0x0001614000027802 */ /* 0x000fe40000000f00 */
[----:B-12---:R-:W-:Y:S05]  /*16130*/  CALL.REL.NOINC `($__internal_9_$__cuda_sm70_shflsync_idx_p) ;  /* 0x000008e000007944 */ /* 0x006fea0003c00000 */
[----:B------:R-:W-:Y:S05]  /*16140*/  BRA `(.L_x_557) ;  /* 0xffffdd0000007947 */ /* 0x000fea000383ffff */
.L_x_505:
        /* <DEDUP_REMOVED lines=12> */
.L_x_508:
[----:B-1----:R-:W-:Y:S01]  /*16210*/  IMAD.MOV.U32 R5, RZ, RZ, R9 ;  /* 0x000000ffff057224 */ /* 0x002fe200078e0009 */
[----:B------:R-:W-:Y:S01]  /*16220*/  MOV R3, 0x2 ;  /* 0x0000000200037802 */ /* 0x000fe20000000f00 */
[----:B----4-:R-:W-:Y:S01]  /*16230*/  IMAD.MOV.U32 R0, RZ, RZ, 0x181f ;  /* 0x0000181fff007424 */ /* 0x010fe200078e00ff */
[----:B------:R-:W-:Y:S02]  /*16240*/  MOV R2, 0x16260 ;  /* 0x0001626000027802 */ /* 0x000fe40000000f00 */
[----:B--23--:R-:W-:Y:S05]  /*16250*/  CALL.REL.NOINC `($__internal_9_$__cuda_sm70_shflsync_idx_p) ;  /* 0x000007c000007944 */ /* 0x00cfea0003c00000 */
[----:B------:R-:W-:Y:S01]  /*16260*/  MOV R8, R0 ;  /* 0x0000000000087202 */ /* 0x000fe20000000f00 */
[----:B------:R-:W-:Y:S05]  /*16270*/  BRA `(.L_x_559) ;  /* 0xffffde8000007947 */ /* 0x000fea000383ffff */
.L_x_509:
[----:B------:R-:W-:Y:S01]  /*16280*/  IMAD.MOV.U32 R5, RZ, RZ, R12 ;  /* 0x000000ffff057224 */ /* 0x000fe200078e000c */
[----:B------:R-:W-:Y:S01]  /*16290*/  MOV R3, 0x2 ;  /* 0x0000000200037802 */ /* 0x000fe20000000f00 */
[----:B----4-:R-:W-:Y:S01]  /*162a0*/  IMAD.MOV.U32 R0, RZ, RZ, 0x181f ;  /* 0x0000181fff007424 */ /* 0x010fe200078e00ff */
[----:B------:R-:W-:Y:S02]  /*162b0*/  MOV R2, 0x162d0 ;  /* 0x000162d000027802 */ /* 0x000fe40000000f00 */
[----:B-123--:R-:W-:Y:S05]  /*162c0*/  CALL.REL.NOINC `($__internal_9_$__cuda_sm70_shflsync_idx_p) ;  /* 0x0000075000007944 */ /* 0x00efea0003c00000 */
[----:B------:R-:W-:Y:S05]  /*162d0*/  BRA `(.L_x_560) ;  /* 0xffffde4000007947 */ /* 0x000fea000383ffff */
.L_x_512:
        /* <DEDUP_REMOVED lines=12> */
.L_x_514:
[----:B---3--:R-:W-:Y:S01]  /*163a0*/  IMAD.MOV.U32 R5, RZ, RZ, R86 ;  /* 0x000000ffff057224 */ /* 0x008fe200078e0056 */
[----:B------:R-:W-:Y:S01]  /*163b0*/  MOV R3, RZ ;  /* 0x000000ff00037202 */ /* 0x000fe20000000f00 */
[----:B------:R-:W-:Y:S01]  /*163c0*/  IMAD.MOV.U32 R0, RZ, RZ, 0x1f ;  /* 0x0000001fff007424 */ /* 0x000fe200078e00ff */
[----:B------:R-:W-:Y:S02]  /*163d0*/  MOV R2, 0x163f0 ;  /* 0x000163f000027802 */ /* 0x000fe40000000f00 */
[----:B-1----:R-:W-:Y:S05]  /*163e0*/  CALL.REL.NOINC `($__internal_9_$__cuda_sm70_shflsync_idx_p) ;  /* 0x0000063000007944 */ /* 0x002fea0003c00000 */
[----:B------:R-:W-:Y:S01]  /*163f0*/  MOV R9, R0 ;  /* 0x0000000000097202 */ /* 0x000fe20000000f00 */
[----:B------:R-:W-:Y:S05]  /*16400*/  BRA `(.L_x_562) ;  /* 0xffffe06000007947 */ /* 0x000fea000383ffff */
.L_x_515:
[----:B---3--:R-:W-:Y:S01]  /*16410*/  IMAD.MOV.U32 R5, RZ, RZ, R86 ;  /* 0x000000ffff057224 */ /* 0x008fe200078e0056 */
[----:B------:R-:W-:Y:S01]  /*16420*/  MOV R3, 0x1 ;  /* 0x0000000100037802 */ /* 0x000fe20000000f00 */
[----:B------:R-:W-:Y:S01]  /*16430*/  IMAD.MOV.U32 R0, RZ, RZ, 0x1f ;  /* 0x0000001fff007424 */ /* 0x000fe200078e00ff */
[----:B------:R-:W-:Y:S02]  /*16440*/  MOV R2, 0x16460 ;  /* 0x0001646000027802 */ /* 0x000fe40000000f00 */
[----:B-12-4-:R-:W-:Y:S05]  /*16450*/  CALL.REL.NOINC `($__internal_9_$__cuda_sm70_shflsync_idx_p) ;  /* 0x000005c000007944 */ /* 0x016fea0003c00000 */
[----:B------:R-:W-:Y:S01]  /*16460*/  MOV R8, R0 ;  /* 0x0000000000087202 */ /* 0x000fe20000000f00 */
[----:B------:R-:W-:Y:S05]  /*16470*/  BRA `(.L_x_563) ;  /* 0xffffe01000007947 */ /* 0x000fea000383ffff */
.L_x_516:
[----:B------:R-:W-:Y:S02]  /*16480*/  MOV R2, 0x1 ;  /* 0x0000000100027802 */ /* 0x000fe40000000f00 */
[----:B------:R-:W-:-:S02]  /*16490*/  MOV R3, 0x164b0 ;  /* 0x000164b000037802 */ /* 0x000fc40000000f00 */
[----:B--234-:R-:W-:Y:S05]  /*164a0*/  CALL.REL.NOINC `($__internal_10_$__cuda_sm70_shflsync_up_p) ;  /* 0x000005c000007944 */ /* 0x01cfea0003c00000 */
[----:B------:R-:W-:Y:S05]  /*164b0*/  BRA `(.L_x_564) ;  /* 0xffffe0f000007947 */ /* 0x000fea000383ffff */
.L_x_517:
[----:B------:R-:W-:Y:S02]  /*164c0*/  MOV R2, 0x2 ;  /* 0x0000000200027802 */ /* 0x000fe40000000f00 */
[----:B------:R-:W-:-:S02]  /*164d0*/  MOV R3, 0x164f0 ;  /* 0x000164f000037802 */ /* 0x000fc40000000f00 */
[----:B--2-4-:R-:W-:Y:S05]  /*164e0*/  CALL.REL.NOINC `($__internal_10_$__cuda_sm70_shflsync_up_p) ;  /* 0x0000058000007944 */ /* 0x014fea0003c00000 */
[----:B------:R-:W-:Y:S01]  /*164f0*/  SEL R3, R4, RZ, P1 ;  /* 0x000000ff04037207 */ /* 0x000fe20000800000 */
[----:B------:R-:W-:-:S04]  /*16500*/  IMAD.MOV.U32 R2, RZ, RZ, 0x4 ;  /* 0x00000004ff027424 */ /* 0x000fc800078e00ff */
[----:B------:R-:W-:Y:S01]  /*16510*/  IMAD.IADD R0, R0, 0x1, R3 ;  /* 0x0000000100007824 */ /* 0x000fe200078e0203 */
[----:B------:R-:W-:Y:S02]  /*16520*/  MOV R3, 0x16540 ;  /* 0x0001654000037802 */ /* 0x000fe40000000f00 */
        /* <DEDUP_REMOVED lines=19> */
.L_x_521:
[----:B------:R-:W-:Y:S02]  /*16660*/  MOV R2, 0x1 ;  /* 0x0000000100027802 */ /* 0x000fe40000000f00 */
[----:B------:R-:W-:Y:S02]  /*16670*/  MOV R3, 0x16690 ;  /* 0x0001669000037802 */ /* 0x000fe40000000f00 */
[----:B------:R-:W-:Y:S05]  /*16680*/  CALL.REL.NOINC `($__internal_10_$__cuda_sm70_shflsync_up_p) ;  /* 0x000003e000007944 */ /* 0x000fea0003c00000 */
[----:B------:R-:W-:Y:S01]  /*16690*/  MOV R2, R4 ;  /* 0x0000000400027202 */ /* 0x000fe20000000f00 */
[----:B------:R-:W-:Y:S05]  /*166a0*/  BRA `(.L_x_566) ;  /* 0xffffe15000007947 */ /* 0x000fea000383ffff */
.L_x_522:
[----:B------:R-:W-:Y:S02]  /*166b0*/  MOV R2, 0x2 ;  /* 0x0000000200027802 */ /* 0x000fe40000000f00 */
        /* <DEDUP_REMOVED lines=25> */
.L_x_524:
[----:B------:R-:W-:Y:S02]  /*16850*/  SEL R0, RZ, 0x1, P0 ;  /* 0x00000001ff007807 */ /* 0x000fe40000000000 */
[----:B------:R-:W-:Y:S02]  /*16860*/  MOV R2, 0x16880 ;  /* 0x0001688000027802 */ /* 0x000fe40000000f00 */
[----:B-1----:R-:W-:Y:S05]  /*16870*/  CALL.REL.NOINC `($__internal_11_$__cuda_sm70_votesync_ballot) ;  /* 0x0000026000007944 */ /* 0x002fea0003c00000 */
[----:B------:R-:W-:Y:S01]  /*16880*/  MOV R12, R0 ;  /* 0x00000000000c7202 */ /* 0x000fe20000000f00 */
[----:B------:R-:W-:Y:S05]  /*16890*/  BRA `(.L_x_568) ;  /* 0xffffe0f000007947 */ /* 0x000fea000383ffff */
.L_x_525:
[----:B------:R-:W-:Y:S01]  /*168a0*/  IMAD.MOV.U32 R5, RZ, RZ, R6 ;  /* 0x000000ffff057224 */ /* 0x000fe200078e0006 */
[----:B------:R-:W-:Y:S01]  /*168b0*/  MOV R3, R8 ;  /* 0x0000000800037202 */ /* 0x000fe20000000f00 */
[----:B------:R-:W-:Y:S01]  /*168c0*/  IMAD.MOV.U32 R0, RZ, RZ, 0x1f ;  /* 0x0000001fff007424 */ /* 0x000fe200078e00ff */
[----:B------:R-:W-:Y:S02]  /*168d0*/  MOV R2, 0x168f0 ;  /* 0x000168f000027802 */ /* 0x000fe40000000f00 */
[----:B-1----:R-:W-:Y:S05]  /*168e0*/  CALL.REL.NOINC `($__internal_9_$__cuda_sm70_shflsync_idx_p) ;  /* 0x0000013000007944 */ /* 0x002fea0003c00000 */
[----:B------:R-:W-:Y:S01]  /*168f0*/  IMAD.MOV.U32 R10, RZ, RZ, R0 ;  /* 0x000000ffff0a7224 */ /* 0x000fe200078e0000 */
[----:B------:R-:W-:Y:S01]  /*16900*/  MOV R3, R8 ;  /* 0x0000000800037202 */ /* 0x000fe20000000f00 */
[----:B------:R-:W-:Y:S01]  /*16910*/  IMAD.MOV.U32 R5, RZ, RZ, R7 ;  /* 0x000000ffff057224 */ /* 0x000fe200078e0007 */
[----:B------:R-:W-:Y:S02]  /*16920*/  MOV R0, 0x1f ;  /* 0x0000001f00007802 */ /* 0x000fe40000000f00 */
[----:B------:R-:W-:-:S02]  /*16930*/  MOV R2, 0x16950 ;  /* 0x0001695000027802 */ /* 0x000fc40000000f00 */
[----:B------:R-:W-:Y:S05]  /*16940*/  CALL.REL.NOINC `($__internal_9_$__cuda_sm70_shflsync_idx_p) ;  /* 0x000000d000007944 */ /* 0x000fea0003c00000 */
[----:B------:R-:W-:Y:S01]  /*16950*/  MOV R7, R0 ;  /* 0x0000000000077202 */ /* 0x000fe20000000f00 */
[----:B------:R-:W-:Y:S05]  /*16960*/  BRA `(.L_x_569) ;  /* 0xffffe07000007947 */ /* 0x000fea000383ffff */
.L_x_528:
[----:B------:R-:W-:Y:S01]  /*16970*/  IMAD.MOV.U32 R5, RZ, RZ, R4 ;  /* 0x000000ffff057224 */ /* 0x000fe200078e0004 */
[----:B------:R-:W-:-:S02]  /*16980*/  MOV R0, 0x1f ;  /* 0x0000001f00007802 */ /* 0x000fc40000000f00 */
[----:B------:R-:W-:Y:S02]  /*16990*/  MOV R2, 0x169b0 ;  /* 0x000169b000027802 */ /* 0x000fe40000000f00 */
[----:B-1234-:R-:W-:Y:S05]  /*169a0*/  CALL.REL.NOINC `($__internal_9_$__cuda_sm70_shflsync_idx_p) ;  /* 0x0000007000007944 */ /* 0x01efea0003c00000 */
[----:B------:R-:W-:Y:S01]  /*169b0*/  MOV R13, R0 ;  /* 0x00000000000d7202 */ /* 0x000fe20000000f00 */
[----:B------:R-:W-:Y:S05]  /*169c0*/  BRA `(.L_x_527) ;  /* 0xffffe07000007947 */ /* 0x000fea000383ffff */
        .weak           $__internal_8_$__cuda_sm70_shflsync_bfly_p
        .type           $__internal_8_$__cuda_sm70_shflsync_bfly_p,@function
        .size           $__internal_8_$__cuda_sm70_shflsync_bfly_p,($__internal_9_$__cuda_sm70_shflsync_idx_p - $__internal_8_$__cuda_sm70_shflsync_bfly_p)
$__internal_8_$__cuda_sm70_shflsync_bfly_p:
[----:B------:R-:W-:Y:S04]  /*169d0*/  WARPSYNC R6 ;  /* 0x0000000600007348 */ /* 0x000fe80003800000 */
[----:B------:R1:W2:Y:S02]  /*169e0*/  SHFL.BFLY PT, R5, R2, R5, R7 ;  /* 0x0c00000502057389 */ /* 0x0002a400000e0007 */
[----:B-1----:R-:W-:Y:S02]  /*169f0*/  MOV R2, R3 ;  /* 0x0000000300027202 */ /* 0x002fe40000000f00 */
[----:B------:R-:W-:-:S04]  /*16a00*/  MOV R3, 0x0 ;  /* 0x0000000000037802 */ /* 0x000fc80000000f00 */
[----:B--2---:R-:W-:Y:S05]  /*16a10*/  RET.REL.NODEC R2 `(_ZN7cutlass13device_kernelIN5flash19enable_sm80_to_sm89INS1_16FlashAttnFwdSm80INS1_25CollectiveMainloopFwdSm80ILi8ELi1ELb0EN4cute5tupleIJNS5_1CILi128EEENS7_ILi64EEENS7_ILi192EEEEEELi192ENS_10bfloat16_tEfNS_4arch4Sm80ELb0ELb1ELb1ELb1ELb0ELb0ELb1ELb1EEENS1_21CollectiveEpilogueFwdINS6_IJS8_SA_S9_EEENS6_IJNS7_ILi1EEESI_SI_EEESC_SE_Li256ELb1ELb1ELb1ELb0EEENS1_36VarlenDynamicPersistentTileSchedulerILi128ELi64ELi256ELi256ELb1ELb1ELb0ELb1ELb0ELb1EEEEEEEEEvNT_6ParamsE) ;  /* 0xfffe95e002007950 */ /* 0x004fea0003c3ffff */
        .weak           $__internal_9_$__cuda_sm70_shflsync_idx_p
        .type           $__internal_9_$__cuda_sm70_shflsync_idx_p,@function
        .size           $__internal_9_$__cuda_sm70_shflsync_idx_p,($__internal_10_$__cuda_sm70_shflsync_up_p - $__internal_9_$__cuda_sm70_shflsync_idx_p)
$__internal_9_$__cuda_sm70_shflsync_idx_p:
[----:B------:R-:W-:-:S04]  /*16a20*/  MOV R87, 0xffffffff ;  /* 0xffffffff00577802 */ /* 0x000fc80000000f00 */
[----:B------:R-:W-:Y:S04]  /*16a30*/  WARPSYNC R87 ;  /* 0x0000005700007348 */ /* 0x000fe80003800000 */
[----:B------:R1:W2:Y:S02]  /*16a40*/  SHFL.IDX PT, R0, R5, R3, R0 ;  /* 0x0000000305007389 */ /* 0x0002a400000e0000 */
[----:B-1----:R-:W-:-:S04]  /*16a50*/  MOV R3, 0x0 ;  /* 0x0000000000037802 */ /* 0x002fc80000000f00 */
[----:B--2---:R-:W-:Y:S05]  /*16a60*/  RET.REL.NODEC R2 `(_ZN7cutlass13device_kernelIN5flash19enable_sm80_to_sm89INS1_16FlashAttnFwdSm80INS1_25CollectiveMainloopFwdSm80ILi8ELi1ELb0EN4cute5tupleIJNS5_1CILi128EEENS7_ILi64EEENS7_ILi192EEEEEELi192ENS_10bfloat16_tEfNS_4arch4Sm80ELb0ELb1ELb1ELb1ELb0ELb0ELb1ELb1EEENS1_21CollectiveEpilogueFwdINS6_IJS8_SA_S9_EEENS6_IJNS7_ILi1EEESI_SI_EEESC_SE_Li256ELb1ELb1ELb1ELb0EEENS1_36VarlenDynamicPersistentTileSchedulerILi128ELi64ELi256ELi256ELb1ELb1ELb0ELb1ELb0ELb1EEEEEEEEEvNT_6ParamsE) ;  /* 0xfffe959002007950 */ /* 0x004fea0003c3ffff */
        .weak           $__internal_10_$__cuda_sm70_shflsync_up_p
        .type           $__internal_10_$__cuda_sm70_shflsync_up_p,@function
        .size           $__internal_10_$__cuda_sm70_shflsync_up_p,($__internal_11_$__cuda_sm70_votesync_ballot - $__internal_10_$__cuda_sm70_shflsync_up_p)
$__internal_10_$__cuda_sm70_shflsync_up_p:
[----:B------:R-:W-:Y:S02]  /*16a70*/  IMAD.MOV.U32 R4, RZ, RZ, RZ ;  /* 0x000000ffff047224 */ /* 0x000fe400078e00ff */
[----:B------:R-:W-:-:S04]  /*16a80*/  IMAD.MOV.U32 R10, RZ, RZ, -0x1 ;  /* 0xffffffffff0a7424 */ /* 0x000fc800078e00ff */
[----:B------:R-:W-:Y:S04]  /*16a90*/  WARPSYNC R10 ;  /* 0x0000000a00007348 */ /* 0x000fe80003800000 */
[----:B------:R1:W2:Y:S02]  /*16aa0*/  SHFL.UP PT, R4, R0, R2, R4 ;  /* 0x0400000200047389 */ /* 0x0002a400000e0004 */
[----:B-1----:R-:W-:Y:S02]  /*16ab0*/  MOV R2, R3 ;  /* 0x0000000300027202 */ /* 0x002fe40000000f00 */
[----:B------:R-:W-:-:S04]  /*16ac0*/  MOV R3, 0x0 ;  /* 0x0000000000037802 */ /* 0x000fc80000000f00 */
[----:B--2---:R-:W-:Y:S05]  /*16ad0*/  RET.REL.NODEC R2 `(_ZN7cutlass13device_kernelIN5flash19enable_sm80_to_sm89INS1_16FlashAttnFwdSm80INS1_25CollectiveMainloopFwdSm80ILi8ELi1ELb0EN4cute5tupleIJNS5_1CILi128EEENS7_ILi64EEENS7_ILi192EEEEEELi192ENS_10bfloat16_tEfNS_4arch4Sm80ELb0ELb1ELb1ELb1ELb0ELb0ELb1ELb1EEENS1_21CollectiveEpilogueFwdINS6_IJS8_SA_S9_EEENS6_IJNS7_ILi1EEESI_SI_EEESC_SE_Li256ELb1ELb1ELb1ELb0EEENS1_36VarlenDynamicPersistentTileSchedulerILi128ELi64ELi256ELi256ELb1ELb1ELb0ELb1ELb0ELb1EEEEEEEEEvNT_6ParamsE) ;  /* 0xfffe952002007950 */ /* 0x004fea0003c3ffff */
        .weak           $__internal_11_$__cuda_sm70_votesync_ballot
        .type           $__internal_11_$__cuda_sm70_votesync_ballot,@function
        .size           $__internal_11_$__cuda_sm70_votesync_ballot,(.L_x_2479 - $__internal_11_$__cuda_sm70_votesync_ballot)
$__internal_11_$__cuda_sm70_votesync_ballot:
[----:B------:R-:W-:Y:S01]  /*16ae0*/  ISETP.NE.U32.AND P0, PT, R0, 0x1, PT ;  /* 0x000000010000780c */ /* 0x000fe20003f05070 */
[----:B------:R-:W-:-:S04]  /*16af0*/  IMAD.MOV.U32 R3, RZ, RZ, -0x1 ;  /* 0xffffffffff037424 */ /* 0x000fc800078e00ff */
[----:B------:R-:W-:Y:S08]  /*16b00*/  WARPSYNC R3 ;  /* 0x0000000300007348 */ /* 0x000ff00003800000 */
[----:B------:R-:W-:-:S04]  /*16b10*/  VOTE.ANY R0, PT, !P0 ;  /* 0x0000000000007806 */ /* 0x000fc800040e0100 */
[----:B------:R-:W-:Y:S01]  /*16b20*/  LOP3.LUT R0, R0, R3, RZ, 0xc0, !PT ;  /* 0x0000000300007212 */ /* 0x000fe200078ec0ff */
[----:B------:R-:W-:-:S04]  /*16b30*/  IMAD.MOV.U32 R3, RZ, RZ, 0x0 ;  /* 0x00000000ff037424 */ /* 0x000fc800078e00ff */
[----:B------:R-:W-:Y:S05]  /*16b40*/  RET.REL.NODEC R2 `(_ZN7cutlass13device_kernelIN5flash19enable_sm80_to_sm89INS1_16FlashAttnFwdSm80INS1_25CollectiveMainloopFwdSm80ILi8ELi1ELb0EN4cute5tupleIJNS5_1CILi128EEENS7_ILi64EEENS7_ILi192EEEEEELi192ENS_10bfloat16_tEfNS_4arch4Sm80ELb0ELb1ELb1ELb1ELb0ELb0ELb1ELb1EEENS1_21CollectiveEpilogueFwdINS6_IJS8_SA_S9_EEENS6_IJNS7_ILi1EEESI_SI_EEESC_SE_Li256ELb1ELb1ELb1ELb0EEENS1_36VarlenDynamicPersistentTileSchedulerILi128ELi64ELi256ELi256ELb1ELb1ELb0ELb1ELb0ELb1EEEEEEEEEvNT_6ParamsE) ;  /* 0xfffe94b002007950 */ /* 0x000fea0003c3ffff */
.L_x_570:
        /* <DEDUP_REMOVED lines=11> */
.L_x_2479:


//--------------------- .text._ZN7cutlass13device_kernelIN5flash19enable_sm80_to_sm89INS1_16FlashAttnFwdSm80INS1_25CollectiveMainloopFwdSm80ILi8ELi1ELb0EN4cute5tupleIJNS5_1CILi128EEENS7_ILi64EEENS7_ILi192EEEEEELi192ENS_10bfloat16_tEfNS_4arch4Sm80ELb0ELb1ELb1ELb1ELb0ELb1ELb1ELb1EEENS1_21CollectiveEpilogueFwdINS6_IJS8_SA_S9_EEENS6_IJNS7_ILi1EEESI_SI_EEESC_SE_Li256ELb1ELb1ELb1ELb0EEENS1_36VarlenDynamicPersistentTileSchedulerILi128ELi64ELi256ELi256ELb1ELb1ELb0ELb1ELb0ELb1EEEEEEEEEvNT_6ParamsE --------------------------
	.section	.text._ZN7cutlass13device_kernelIN5flash19enable_sm80_to_sm89INS1_16FlashAttnFwdSm80INS1_25CollectiveMainloopFwdSm80ILi8ELi1ELb0EN4cute5tupleIJNS5_1CILi128EEENS7_ILi64EEENS7_ILi192EEEEEELi192ENS_10bfloat16_tEfNS_4arch4Sm80ELb0ELb1ELb1ELb1ELb0ELb1ELb1ELb1EEENS1_21CollectiveEpilogueFwdINS6_IJS8_SA_S9_EEENS6_IJNS7_ILi1EEESI_SI_EEESC_SE_Li256ELb1ELb1ELb1ELb0EEENS1_36VarlenDynamicPersistentTileSchedulerILi128ELi64ELi256ELi256ELb1ELb1ELb0ELb1ELb0ELb1EEEEEEEEEvNT_6ParamsE,"ax",@progbits
	.sectioninfo	@"SHI_REGISTERS=255"
	.align	128
.text._ZN7cutlass13device_kernelIN5flash19enable_sm80_to_sm89INS1_16FlashAttnFwdSm80INS1_25CollectiveMainloopFwdSm80ILi8ELi1ELb0EN4cute5tupleIJNS5_1CILi128EEENS7_ILi64EEENS7_ILi192EEEEEELi192ENS_10bfloat16_tEfNS_4arch4Sm80ELb0ELb1ELb1ELb1ELb0ELb1ELb1ELb1EEENS1_21CollectiveEpilogueFwdINS6_IJS8_SA_S9_EEENS6_IJNS7_ILi1EEESI_SI_EEESC_SE_Li256ELb1ELb1ELb1ELb0EEENS1_36VarlenDynamicPersistentTileSchedulerILi128ELi64ELi256ELi256ELb1ELb1ELb0ELb1ELb0ELb1EEEEEEEEEvNT_6ParamsE:
        .type           _ZN7cutlass13device_kernelIN5flash19enable_sm80_to_sm89INS1_16FlashAttnFwdSm80INS1_25CollectiveMainloopFwdSm80ILi8ELi1ELb0EN4cute5tupleIJNS5_1CILi128EEENS7_ILi64EEENS7_ILi192EEEEEELi192ENS_10bfloat16_tEfNS_4arch4Sm80ELb0ELb1ELb1ELb1ELb0ELb1ELb1ELb1EEENS1_21CollectiveEpilogueFwdINS6_IJS8_SA_S9_EEENS6_IJNS7_ILi1EEESI_SI_EEESC_SE_Li256ELb1ELb1ELb1ELb0EEENS1_36VarlenDynamicPersistentTileSchedulerILi128ELi64ELi256ELi256ELb1ELb1ELb0ELb1ELb0ELb1EEEEEEEEEvNT_6ParamsE,@function
        .size           _ZN7cutlass13device_kernelIN5flash19enable_sm80_to_sm89INS1_16FlashAttnFwdSm80INS1_25CollectiveMainloopFwdSm80ILi8ELi1ELb0EN4cute5tupleIJNS5_1CILi128EEENS7_ILi64EEENS7_ILi192EEEEEELi192ENS_10bfloat16_tEfNS_4arch4Sm80ELb0ELb1ELb1ELb1ELb0ELb1ELb1ELb1EEENS1_21CollectiveEpilogueFwdINS6_IJS8_SA_S9_EEENS6_IJNS7_ILi1EEESI_SI_EEESC_SE_Li256ELb1ELb1ELb1ELb0EEENS1_36VarlenDynamicPersistentTileSchedulerILi128ELi64ELi256ELi256ELb1ELb1ELb0ELb1ELb0ELb1EEEEEEEEEvNT_6ParamsE,(.L_x_2484 - _ZN7cutlass13device_kernelIN5flash19enable_sm80_to_sm89INS1_16FlashAttnFwdSm80INS1_25CollectiveMainloopFwdSm80ILi8ELi1ELb0EN4cute5tupleIJNS5_1CILi128EEENS7_ILi64EEENS7_ILi192EEEEEELi192ENS_10bfloat16_tEfNS_4arch4Sm80ELb0ELb1ELb1ELb1ELb0ELb1ELb1ELb1EEENS1_21CollectiveEpilogueFwdINS6_IJS8_SA_S9_EEENS6_IJNS7_ILi1EEESI_SI_EEESC_SE_Li256ELb1ELb1ELb1ELb0EEENS1_36VarlenDynamicPersistentTileSchedulerILi128ELi64ELi256ELi256ELb1ELb1ELb0ELb1ELb0ELb1EEEEEEEEEvNT_6ParamsE)
        .other          _ZN7cutlass13device_kernelIN5flash19enable_sm80_to_sm89INS1_16FlashAttnFwdSm80INS1_25CollectiveMainloopFwdSm80ILi8ELi1ELb0EN4cute5tupleIJNS5_1CILi128EEENS7_ILi64EEENS7_ILi192EEEEEELi192ENS_10bfloat16_tEfNS_4arch4Sm80ELb0ELb1ELb1ELb1ELb0ELb1ELb1ELb1EEENS1_21CollectiveEpilogueFwdINS6_IJS8_SA_S9_EEENS6_IJNS7_ILi1EEESI_SI_EEESC_SE_Li256ELb1ELb1ELb1ELb0EEENS1_36VarlenDynamicPersistentTileSchedulerILi128ELi64ELi256ELi256ELb1ELb1ELb0ELb1ELb0ELb1EEEEEEEEEvNT_6ParamsE,@"STO_CUDA_ENTRY STV_DEFAULT"
_ZN7cutlass13device_kernelIN5flash19enable_sm80_to_sm89INS1_16FlashAttnFwdSm80INS1_25CollectiveMainloopFwdSm80ILi8ELi1ELb0EN4cute5tupleIJNS5_1CILi128EEENS7_ILi64EEENS7_ILi192EEEEEELi192ENS_10bfloat16_tEfNS_4arch4Sm80ELb0ELb1ELb1ELb1ELb0ELb1ELb1ELb1EEENS1_21CollectiveEpilogueFwdINS6_IJS8_SA_S9_EEENS6_IJNS7_ILi1EEESI_SI_EEESC_SE_Li256ELb1ELb1ELb1ELb0EEENS1_36VarlenDynamicPersistentTileSchedulerILi128ELi64ELi256ELi256ELb1ELb1ELb0ELb1ELb0ELb1EEEEEEEEEvNT_6ParamsE:
[----:B------:R-:W-:-:S03]  /*0000*/  MOV R1, c[0x0][0x28] ;  /* 0x00000a0000017a02 */ /* 0x000fc60000000f00 */
[----:B------:R-:W1:Y:S01]  /*0010*/  S2R R2, SR_TID.X ;  /* 0x0000000000027919 */ /* 0x000e620000002100 */
[----:B------:R-:W-:Y:S01]  /*0020*/  IADD3 R1, R1, -0x58, RZ ;  /* 0xffffffa801017810 */ /* 0x000fe20007ffe0ff */
[----:B------:R-:W-:Y:S01]  /*0030*/  ULDC.64 UR6, c[0x0][0x118] ;  /* 0x0000460000067ab9 */ /* 0x000fe20000000a00 */
[----:B-1----:R-:W-:-:S05]  /*0040*/  SHF.R.U32.HI R0, RZ, 0x5, R2 ;  /* 0x00000005ff007819 */ /* 0x002fca0000011602 */
[----:B------:R-:W1:Y:S02]  /*0050*/  SHFL.IDX PT, R3, R0, RZ, 0x1f ;  /* 0x00001fff00037589 */ /* 0x000e6400000e0000 */
[----:B-1----:R-:W-:Y:S02]  /*0060*/  ISETP.NE.AND P0, PT, R3, RZ, PT ;  /* 0x000000ff0300720c */ /* 0x002fe40003f05270 */
[----:B------:R-:W-:Y:S11]  /*0070*/  STL [R1+0x4c], R3 ;  /* 0x00004c0301007387 */ /* 0x000ff60000100800 */
[----:B------:R-:W-:Y:S06]  /*0080*/  @P0 BAR.SYNC.DEFER_BLOCKING 0x5, 0x100 ;  /* 0x0144000000000b1d */ /* 0x000fec0000010000 */
[----:B------:R-:W1:Y:S04]  /*0090*/  @P0 LDS.128 R4, [0x18100] ;  /* 0x01810000ff040984 */ /* 0x000e680000000c00 */
[----:B-1----:R1:W-:Y:S04]  /*00a0*/  @P0 STL.64 [R1], R4 ;  /* 0x0000000401000387 */ /* 0x0023e80000100a00 */
[----:B------:R1:W-:Y:S04]  /*00b0*/  @P0 STL.64 [R1+0x8], R6 ;  /* 0x0000080601000387 */ /* 0x0003e80000100a00 */
[----:B------:R-:W-:Y:S06]  /*00c0*/  @P0 BAR.ARV 0x4, 0x100 ;  /* 0x0104000000000b1d */ /* 0x000fec0000002000 */
[----:B------:R-:W-:Y:S05]  /*00d0*/  @P0 BRA `(.L_x_571) ;  /* 0x00000ff000000947 */ /* 0x000fea0003800000 */
[----:B------:R-:W-:Y:S01]  /*00e0*/  LOP3.LUT R13, R2, 0x1f, RZ, 0xc0, !PT ;  /* 0x0000001f020d7812 */ /* 0x000fe200078ec0ff */
[----:B------:R-:W-:-:S02]  /*00f0*/  IMAD.MOV.U32 R10, RZ, RZ, RZ ;  /* 0x000000ffff0a7224 */ /* 0x000fc400078e00ff */
[----:B------:R-:W-:Y:S01]  /*0100*/  IMAD.MOV.U32 R8, RZ, RZ, RZ ;  /* 0x000000ffff087224 */ /* 0x000fe200078e00ff */
[----:B------:R-:W-:-:S04]  /*0110*/  ISETP.NE.AND P6, PT, R13, 0x1f, PT ;  /* 0x0000001f0d00780c */ /* 0x000fc80003fc5270 */
[----:B------:R-:W-:-:S13]  /*0120*/  ISETP.GE.OR P0, PT, R13, c[0x0][0x53c], !P6 ;  /* 0x00014f000d007a0c */ /* 0x000fda0007706670 */
[----:B-1----:R-:W-:Y:S02]  /*0130*/  @!P0 IMAD.MOV.U32 R4, RZ, RZ, 0x4 ;  /* 0x00000004ff048424 */ /* 0x002fe400078e00ff */
[----:B------:R-:W-:Y:S02]  /*0140*/  @!P0 IMAD.MOV.U32 R2, RZ, RZ, 0x4 ;  /* 0x00000004ff028424 */ /* 0x000fe400078e00ff */
[----:B------:R-:W-:-:S04]  /*0150*/  @!P0 IMAD.WIDE.U32 R4, R13, R4, c[0x0][0x580] ;  /* 0x000160000d048625 */ /* 0x000fc800078e0004 */
[C---:B------:R-:W-:Y:S01]  /*0160*/  @!P0 IMAD.WIDE.U32 R2, R13.reuse, R2, c[0x0][0x578] ;  /* 0x00015e000d028625 */ /* 0x040fe200078e0002 */
[----:B------:R-:W2:Y:S04]  /*0170*/  @!P0 LDG.E R10, [R4.64] ;  /* 0x00000006040a8981 */ /* 0x000ea8000c1e1900 */
[----:B------:R-:W2:Y:S01]  /*0180*/  @!P0 LDG.E R8, [R2.64] ;  /* 0x0000000602088981 */ /* 0x000ea2000c1e1900 */
[C---:B------:R-:W-:Y:S01]  /*0190*/  ISETP.NE.AND P5, PT, R13.reuse, RZ, PT ;  /* 0x000000ff0d00720c */ /* 0x040fe20003fa5270 */
[----:B------:R-:W1:Y:S01]  /*01a0*/  S2UR UR4, SR_CTAID.X ;  /* 0x00000000000479c3 */ /* 0x000e620000002500 */
[C---:B------:R-:W-:Y:S02]  /*01b0*/  ISETP.GE.U32.AND P4, PT, R13.reuse, 0x2, PT ;  /* 0x000000020d00780c */ /* 0x040fe40003f86070 */
[----:B------:R-:W-:-:S02]  /*01c0*/  ISETP.GE.U32.AND P3, PT, R13, 0x4, PT ;  /* 0x000000040d00780c */ /* 0x000fc40003f66070 */
[C---:B------:R-:W-:Y:S02]  /*01d0*/  ISETP.GE.U32.AND P2, PT, R13.reuse, 0x8, PT ;  /* 0x000000080d00780c */ /* 0x040fe40003f46070 */
[----:B------:R-:W-:Y:S02]  /*01e0*/  ISETP.GE.U32.AND P1, PT, R13, 0x10, PT ;  /* 0x000000100d00780c */ /* 0x000fe40003f26070 */
[----:B------:R-:W-:Y:S01]  /*01f0*/  MOV R6, RZ ;  /* 0x000000ff00067202 */ /* 0x000fe20000000f00 */
[----:B--2---:R-:W-:-:S05]  /*0200*/  IMAD R4, R10, R8, RZ ;  /* 0x000000080a047224 */ /* 0x004fca00078e02ff */
[----:B------:R-:W2:Y:S02]  /*0210*/  SHFL.UP PT, R0, R4, 0x1, RZ ;  /* 0x0420000004007989 */ /* 0x000ea400000e00ff */
[----:B--2---:R-:W-:-:S05]  /*0220*/  SEL R0, R0, RZ, P5 ;  /* 0x000000ff00007207 */ /* 0x004fca0002800000 */
[----:B------:R-:W-:-:S05]  /*0230*/  IMAD.IADD R4, R4, 0x1, R0 ;  /* 0x0000000104047824 */ /* 0x000fca00078e0200 */
[----:B------:R-:W2:Y:S02]  /*0240*/  SHFL.UP PT, R0, R4, 0x2, RZ ;  /* 0x0440000004007989 */ /* 0x000ea400000e00ff */
[----:B--2---:R-:W-:-:S04]  /*0250*/  SEL R0, R0, RZ, P4 ;  /* 0x000000ff00007207 */ /* 0x004fc80002000000 */
[----:B------:R-:W-:-:S05]  /*0260*/  IADD3 R4, R4, R0, RZ ;  /* 0x0000000004047210 */ /* 0x000fca0007ffe0ff */
[----:B------:R-:W2:Y:S02]  /*0270*/  SHFL.UP PT, R0, R4, 0x4, RZ ;  /* 0x0480000004007989 */ /* 0x000ea400000e00ff */
[----:B--2---:R-:W-:-:S05]  /*0280*/  SEL R0, R0, RZ, P3 ;  /* 0x000000ff00007207 */ /* 0x004fca0001800000 */
[----:B------:R-:W-:-:S05]  /*0290*/  IMAD.IADD R4, R4, 0x1, R0 ;  /* 0x0000000104047824 */ /* 0x000fca00078e0200 */
[----:B------:R-:W2:Y:S02]  /*02a0*/  SHFL.UP PT, R0, R4, 0x8, RZ ;  /* 0x0500000004007989 */ /* 0x000ea400000e00ff */
[----:B--2---:R-:W-:-:S05]  /*02b0*/  SEL R0, R0, RZ, P2 ;  /* 0x000000ff00007207 */ /* 0x004fca0001000000 */
[----:B------:R-:W-:-:S05]  /*02c0*/  IMAD.IADD R4, R4, 0x1, R0 ;  /* 0x0000000104047824 */ /* 0x000fca00078e0200 */
[----:B------:R-:W2:Y:S02]  /*02d0*/  SHFL.UP PT, R0, R4, 0x10, RZ ;  /* 0x0600000004007989 */ /* 0x000ea400000e00ff */
[----:B--2---:R-:W-:-:S05]  /*02e0*/  SEL R0, R0, RZ, P1 ;  /* 0x000000ff00007207 */ /* 0x004fca0000800000 */
[----:B------:R-:W-:-:S05]  /*02f0*/  IMAD.IADD R4, R4, 0x1, R0 ;  /* 0x0000000104047824 */ /* 0x000fca00078e0200 */
[----:B------:R-:W2:Y:S02]  /*0300*/  SHFL.IDX PT, R7, R4, 0x1f, 0x1f ;  /* 0x03e01f0004077f89 */ /* 0x000ea400000e0000 */
[----:B--2---:R-:W-:-:S04]  /*0310*/  IMAD R7, R7, c[0x0][0x538], RZ ;  /* 0x00014e0007077a24 */ /* 0x004fc800078e02ff */
[----:B------:R-:W-:Y:S01]  /*0320*/  IMAD.MOV.U32 R0, RZ, RZ, R7 ;  /* 0x000000ffff007224 */ /* 0x000fe200078e0007 */
[----:B-1----:R-:W-:-:S13]  /*0330*/  ISETP.GT.AND P0, PT, R7, UR4, PT ;  /* 0x0000000407007c0c */ /* 0x002fda000bf04270 */
[----:B------:R-:W-:Y:S05]  /*0340*/  @P0 BRA `(.L_x_572) ;  /* 0x0000027000000947 */ /* 0x000fea0003800000 */
[----:B------:R-:W-:Y:S02]  /*0350*/  MOV R7, R0 ;  /* 0x0000000000077202 */ /* 0x000fe40000000f00 */
[----:B------:R-:W-:-:S04]  /*0360*/  MOV R6, RZ ;  /* 0x000000ff00067202 */ /* 0x000fc80000000f00 */
.L_x_576:
        /* <DEDUP_REMOVED lines=12> */
[----:B------:R-:W2:Y:S04]  /*0430*/  @!P0 LDG.E R10, [R4.64] ;  /* 0x00000006040a8981 */ /* 0x000ea8000c1e1900 */
[----:B------:R-:W2:Y:S02]  /*0440*/  @!P0 LDG.E R8, [R2.64] ;  /* 0x0000000602088981 */ /* 0x000ea4000c1e1900 */
[----:B--2---:R-:W-:Y:S01]  /*0450*/  IMAD R4, R10, R8, RZ ;  /* 0x000000080a047224 */ /* 0x004fe200078e02ff */
[----:B------:R-:W-:Y:S05]  /*0460*/  BRA.DIV ~URZ, `(.L_x_574) ;  /* 0x00021cf27f007947 */ /* 0x000fea000b800000 */
[----:B------:R1:W2:Y:S02]  /*0470*/  SHFL.UP PT, R0, R4, 0x1, RZ ;  /* 0x0420000004007989 */ /* 0x0002a400000e00ff */
.L_x_795:
        /* <DEDUP_REMOVED lines=16> */
.L_x_796:
[----:B--2---:R-:W-:-:S05]  /*0580*/  IMAD R0, R0, c[0x0][0x538], RZ ;  /* 0x00014e0000007a24 */ /* 0x004fca00078e02ff */
[----:B------:R-:W-:-:S04]  /*0590*/  IADD3 R7, R0, R7, RZ ;  /* 0x0000000700077210 */ /* 0x000fc80007ffe0ff */
[----:B------:R-:W-:-:S13]  /*05a0*/  ISETP.GT.AND P0, PT, R7, UR4, PT ;  /* 0x0000000407007c0c */ /* 0x000fda000bf04270 */
[----:B-1----:R-:W-:Y:S05]  /*05b0*/  @!P0 BRA `(.L_x_576) ;  /* 0xfffffdb000008947 */ /* 0x002fea000383ffff */
.L_x_572:
[----:B------:R-:W-:-:S05]  /*05c0*/  IADD3 R11, -R0, R7, RZ ;  /* 0x00000007000b7210 */ /* 0x000fca0007ffe1ff */
[----:B------:R-:W-:-:S05]  /*05d0*/  IMAD R0, R4, c[0x0][0x538], R11 ;  /* 0x00014e0004007a24 */ /* 0x000fca00078e020b */
[----:B------:R-:W-:Y:S01]  /*05e0*/  ISETP.GT.AND P0, PT, R0, UR4, PT ;  /* 0x0000000400007c0c */ /* 0x000fe2000bf04270 */
[----:B------:R-:W-:-:S12]  /*05f0*/  BRA.DIV ~URZ, `(.L_x_577) ;  /* 0x00021db27f007947 */ /* 0x000fd8000b800000 */
[----:B------:R-:W-:-:S04]  /*0600*/  VOTE.ANY R7, PT, !P0 ;  /* 0x0000000000077806 */ /* 0x000fc800040e0100 */
.L_x_797:
[----:B------:R-:W1:Y:S02]  /*0610*/  POPC R0, R7 ;  /* 0x0000000700007309 */ /* 0x000e640000000000 */
[----:B-1----:R-:W-:-:S05]  /*0620*/  IADD3 R2, R0, R6, RZ ;  /* 0x0000000600027210 */ /* 0x002fca0007ffe0ff */
[----:B------:R1:W-:Y:S01]  /*0630*/  STL [R1+0xc], R2 ;  /* 0x00000c0201007387 */ /* 0x0003e20000100800 */
[----:B------:R-:W-:Y:S05]  /*0640*/  BRA.DIV ~URZ, `(.L_x_578) ;  /* 0x00021db27f007947 */ /* 0x000fea000b800000 */
[----:B------:R2:W3:Y:S01]  /*0650*/  SHFL.IDX PT, R12, R10, R0, 0x1f ;  /* 0x00001f000a0c7589 */ /* 0x0004e200000e0000 */
[----:B------:R-:W-:-:S03]  /*0660*/  MOV R6, RZ ;  /* 0x000000ff00067202 */ /* 0x000fc60000000f00 */
[----:B------:R2:W4:Y:S04]  /*0670*/  SHFL.IDX PT, R10, R8, R0, 0x1f ;  /* 0x00001f00080a7589 */ /* 0x00052800000e0000 */
.L_x_798:
[----:B------:R-:W-:Y:S01]  /*0680*/  ISETP.NE.AND P0, PT, R7, RZ, PT ;  /* 0x000000ff0700720c */ /* 0x000fe20003f05270 */
[----:B------:R-:W-:-:S12]  /*0690*/  BSSY B0, `(.L_x_579) ;  /* 0x0000005000007945 */ /* 0x000fd80003800000 */
[----:B------:R-:W-:Y:S05]  /*06a0*/  @!P0 BRA `(.L_x_580) ;  /* 0x0000003000008947 */ /* 0x000fea0003800000 */
[----:B------:R-:W-:Y:S01]  /*06b0*/  IADD3 R5, R0, -0x1, RZ ;  /* 0xffffffff00057810 */ /* 0x000fe20007ffe0ff */
[----:B------:R-:W-:Y:S05]  /*06c0*/  BRA.DIV ~URZ, `(.L_x_581) ;  /* 0x00021e127f007947 */ /* 0x000fea000b800000 */
[----:B------:R1:W2:Y:S02]  /*06d0*/  SHFL.IDX PT, R6, R4, R5, 0x1f ;  /* 0x00001f0504067589 */ /* 0x0002a400000e0000 */
.L_x_580:
[----:B------:R-:W-:Y:S05]  /*06e0*/  BSYNC B0 ;  /* 0x0000000000007941 */ /* 0x000fea0003800000 */
.L_x_579:
[----:B--2---:R-:W-:Y:S01]  /*06f0*/  IMAD R0, R6, c[0x0][0x538], R11 ;  /* 0x00014e0006007a24 */ /* 0x004fe200078e020b */
[----:B----4-:R-:W-:Y:S01]  /*0700*/  ISETP.NE.AND P0, PT, R10, 0x1, PT ;  /* 0x000000010a00780c */ /* 0x010fe20003f05270 */
[----:B------:R-:W-:Y:S03]  /*0710*/  BSSY B0, `(.L_x_582) ;  /* 0x0000089000007945 */ /* 0x000fe60003800000 */
[----:B------:R2:W-:Y:S01]  /*0720*/  STL [R1], R0 ;  /* 0x0000000001007387 */ /* 0x0005e20000100800 */
[----:B------:R-:W-:-:S08]  /*0730*/  IADD3 R9, -R0, UR4, RZ ;  /* 0x0000000400097c10 */ /* 0x000fd0000fffe1ff */
[----:B------:R-:W-:Y:S05]  /*0740*/  @!P0 BRA `(.L_x_583) ;  /* 0x000003f000008947 */ /* 0x000fea0003800000 */
[-C--:B--23--:R-:W-:Y:S02]  /*0750*/  IABS R0, R12.reuse ;  /* 0x0000000c00007213 */ /* 0x08cfe40000000000 */
[----:B------:R-:W-:-:S03]  /*0760*/  IABS R6, R12 ;  /* 0x0000000c00067213 */ /* 0x000fc60000000000 */
[----:B-1----:R-:W-:Y:S01]  /*0770*/  IMAD.MOV.U32 R5, RZ, RZ, R0 ;  /* 0x000000ffff057224 */ /* 0x002fe200078e0000 */
[----:B------:R-:W-:-:S03]  /*0780*/  IABS R0, R10 ;  /* 0x0000000a00007213 */ /* 0x000fc60000000000 */
[----:B------:R-:W1:Y:S02]  /*0790*/  I2F.RP R2, R5 ;  /* 0x0000000500027306 */ /* 0x000e640000209400 */
[----:B------:R-:W-:Y:S01]  /*07a0*/  IMAD.MOV.U32 R8, RZ, RZ, R0 ;  /* 0x000000ffff087224 */ /* 0x000fe200078e0000 */
[----:B------:R-:W-:-:S05]  /*07b0*/  IABS R0, R9 ;  /* 0x0000000900007213 */ /* 0x000fca0000000000 */
[----:B------:R-:W-:Y:S08]  /*07c0*/  I2F.RP R7, R8 ;  /* 0x0000000800077306 */ /* 0x000ff00000209400 */
[----:B-1----:R-:W1:Y:S02]  /*07d0*/  MUFU.RCP R2, R2 ;  /* 0x0000000200027308 */ /* 0x002e640000001000 */
[----:B-1----:R-:W-:-:S06]  /*07e0*/  IADD3 R2, R2, 0xffffffe, RZ ;  /* 0x0ffffffe02027810 */ /* 0x002fcc0007ffe0ff */
[----:B------:R-:W1:Y:S02]  /*07f0*/  F2I.FTZ.U32.TRUNC.NTZ R3, R2 ;  /* 0x0000000200037305 */ /* 0x000e64000021f000 */
        /* <DEDUP_REMOVED lines=49> */
[----:B------:R-:W-:-:S05]  /*0b10*/  IMAD R2, R3, 0x10000, R2 ;  /* 0x0001000003027824 */ /* 0x000fca00078e0202 */
[----:B------:R1:W-:Y:S01]  /*0b20*/  STL [R1+0x8], R2 ;  /* 0x0000080201007387 */ /* 0x0003e20000100800 */
[----:B------:R-:W-:Y:S05]  /*0b30*/  BRA `(.L_x_584) ;  /* 0x0000046000007947 */ /* 0x000fea0003800000 */
.L_x_583:
[----:B------:R-:W4:Y:S01]  /*0b40*/  LDL R3, [R1+0xc] ;  /* 0x00000c0001037983 */ /* 0x000f220000100800 */
[----:B-1----:R-:W-:-:S04]  /*0b50*/  IMAD.MOV.U32 R2, RZ, RZ, 0x4 ;  /* 0x00000004ff027424 */ /* 0x002fc800078e00ff */
[----:B----4-:R-:W-:-:S05]  /*0b60*/  IMAD.WIDE R2, R3, R2, c[0x0][0x590] ;  /* 0x0001640003027625 */ /* 0x010fca00078e0202 */
[----:B------:R-:W4:Y:S02]  /*0b70*/  LDG.E R7, [R2.64] ;  /* 0x0000000602077981 */ /* 0x000f24000c1e1900 */
[----:B---34-:R-:W-:-:S05]  /*0b80*/  IMAD R11, R7, R12, RZ ;  /* 0x0000000c070b7224 */ /* 0x018fca00078e02ff */
[-C--:B--2---:R-:W-:Y:S02]  /*0b90*/  IABS R0, R11.reuse ;  /* 0x0000000b00007213 */ /* 0x084fe40000000000 */
        /* <DEDUP_REMOVED lines=62> */
[----:B------:R-:W-:-:S05]  /*0f80*/  IMAD R2, R0, R2, R3 ;  /* 0x0000000200027224 */ /* 0x000fca00078e0203 */
[----:B------:R1:W-:Y:S02]  /*0f90*/  STL [R1+0x8], R2 ;  /* 0x0000080201007387 */ /* 0x0003e40000100800 */
.L_x_584:
[----:B------:R-:W-:Y:S05]  /*0fa0*/  BSYNC B0 ;  /* 0x0000000000007941 */ /* 0x000fea0003800000 */
.L_x_582:
[----:B------:R-:W-:-:S04]  /*0fb0*/  LOP3.LUT R0, RZ, R0, RZ, 0x33, !PT ;  /* 0x00000000ff007212 */ /* 0x000fc800078e33ff */
[----:B------:R-:W-:-:S05]  /*0fc0*/  IADD3 R0, R0, R12, RZ ;  /* 0x0000000c00007210 */ /* 0x000fca0007ffe0ff */
[----:B------:R2:W-:Y:S01]  /*0fd0*/  STL [R1+0x4], R0 ;  /* 0x0000040001007387 */ /* 0x0005e20000100800 */
[----:B------:R-:W-:Y:S05]  /*0fe0*/  BRA `(.L_x_585) ;  /* 0x0000006000007947 */ /* 0x000fea0003800000 */
.L_x_573:
[----:B------:R-:W-:Y:S01]  /*0ff0*/  MOV R0, UR4 ;  /* 0x0000000400007c02 */ /* 0x000fe20008000f00 */
[----:B------:R-:W-:Y:S04]  /*1000*/  STL [R1+0x4], RZ ;  /* 0x000004ff01007387 */ /* 0x000fe80000100800 */
[----:B------:R1:W-:Y:S04]  /*1010*/  STL [R1], R0 ;  /* 0x0000000001007387 */ /* 0x0003e80000100800 */
[----:B------:R2:W-:Y:S01]  /*1020*/  STL [R1+0x8], RZ ;  /* 0x000008ff01007387 */ /* 0x0005e20000100800 */
[----:B-1----:R-:W-:-:S05]  /*1030*/  MOV R0, c[0x0][0x53c] ;  /* 0x00014f0000007a02 */ /* 0x002fca0000000f00 */
[----:B------:R2:W-:Y:S02]  /*1040*/  STL [R1+0xc], R0 ;  /* 0x00000c0001007387 */ /* 0x0005e40000100800 */
.L_x_585:
[----:B------:R-:W3:Y:S04]  /*1050*/  LDL R4, [R1] ;  /* 0x0000000001047983 */ /* 0x000ee80000100800 */
[----:B------:R-:W3:Y:S04]  /*1060*/  LDL R5, [R1+0x4] ;  /* 0x0000040001057983 */ /* 0x000ee80000100800 */
[----:B------:R-:W3:Y:S04]  /*1070*/  LDL R6, [R1+0x8] ;  /* 0x0000080001067983 */ /* 0x000ee80000100800 */
[----:B------:R-:W3:Y:S01]  /*1080*/  LDL R7, [R1+0xc] ;  /* 0x00000c0001077983 */ /* 0x000ee20000100800 */
[----:B------:R-:W-:Y:S01]  /*1090*/  ISETP.NE.AND P0, PT, R13, RZ, PT ;  /* 0x000000ff0d00720c */ /* 0x000fe20003f05270 */
[----:B------:R-:W-:-:S12]  /*10a0*/  WARPSYNC 0xffffffff ;  /* 0xffffffff00007948 */ /* 0x000fd80003800000 */
[----:B---3--:R3:W-:Y:S04]  /*10b0*/  @!P0 STS.128 [0x18100], R4 ;  /* 0x01810004ff008388 */ /* 0x0087e80000000c00 */
[----:B------:R-:W-:Y:S06]  /*10c0*/  BAR.ARV 0x5, 0x100 ;  /* 0x0144000000007b1d */ /* 0x000fec0000002000 */
.L_x_571:
[----:B--2---:R-:W2:Y:S02]  /*10d0*/  LDL R0, [R1+0xc] ;  /* 0x00000c0001007983 */ /* 0x004ea40000100800 */
[----:B--2---:R-:W-:-:S13]  /*10e0*/  ISETP.GE.AND P0, PT, R0, c[0x0][0x53c], PT ;  /* 0x00014f0000007a0c */ /* 0x004fda0003f06270 */
[----:B------:R-:W-:Y:S05]  /*10f0*/  @P0 EXIT ;  /* 0x000000000000094d */ /* 0x000fea0003800000 */
[----:B------:R-:W2:Y:S02]  /*1100*/  S2R R18, SR_TID.X ;  /* 0x0000000000127919 */ /* 0x000ea40000002100 */
[----:B--2---:R-:W-:-:S04]  /*1110*/  SHF.R.S32.HI R13, RZ, 0x1f, R18 ;  /* 0x0000001fff0d7819 */ /* 0x004fc80000011412 */
[CC--:B------:R-:W-:Y:S02]  /*1120*/  LEA.HI R14, R13.reuse, R18.reuse, RZ, 0x3 ;  /* 0x000000120d0e7211 */ /* 0x0c0fe400078f18ff */
[-C--:B------:R-:W-:Y:S02]  /*1130*/  LEA.HI R3, R13, R18.reuse, RZ, 0x4 ;  /* 0x000000120d037211 */ /* 0x080fe400078f20ff */
[----:B------:R-:W-:Y:S02]  /*1140*/  SHF.R.S32.HI R19, RZ, 0x3, R14 ;  /* 0x00000003ff137819 */ /* 0x000fe4000001140e */
[----:B-1----:R-:W-:Y:S02]  /*1150*/  LOP3.LUT R2, R14, 0xfffffff8, RZ, 0xc0, !PT ;  /* 0xfffffff80e027812 */ /* 0x002fe400078ec0ff */
[----:B------:R-:W-:Y:S01]  /*1160*/  LOP3.LUT R0, R3, 0xfffffff0, RZ, 0xc0, !PT ;  /* 0xfffffff003007812 */ /* 0x000fe200078ec0ff */
[----:B---3--:R-:W-:Y:S01]  /*1170*/  IMAD.SHL.U32 R5, R19, 0x40, RZ ;  /* 0x0000004013057824 */ /* 0x008fe200078e00ff */
[----:B------:R-:W-:Y:S01]  /*1180*/  SHF.R.S32.HI R4, RZ, 0x4, R3 ;  /* 0x00000004ff047819 */ /* 0x000fe20000011403 */
[C---:B------:R-:W-:Y:S01]  /*1190*/  IMAD.IADD R8, R18.reuse, 0x1, -R2 ;  /* 0x0000000112087824 */ /* 0x040fe200078e0a02 */
[----:B------:R-:W-:Y:S01]  /*11a0*/  LEA.HI R11, R13, R18, RZ, 0x5 ;  /* 0x000000120d0b7211 */ /* 0x000fe200078f28ff */
[----:B------:R-:W-:Y:S01]  /*11b0*/  IMAD.IADD R0, R18, 0x1, -R0 ;  /* 0x0000000112007824 */ /* 0x000fe200078e0a00 */
[----:B------:R-:W-:Y:S01]  /*11c0*/  LOP3.LUT R2, R5, 0x1c0, RZ, 0xc0, !PT ;  /* 0x000001c005027812 */ /* 0x000fe200078ec0ff */
[----:B------:R-:W-:Y:S01]  /*11d0*/  IMAD.SHL.U32 R10, R8, 0x8, RZ ;  /* 0x00000008080a7824 */ /* 0x000fe200078e00ff */
[----:B------:R-:W-:-:S02]  /*11e0*/  LEA.HI R3, R3, R4, RZ, 0x1 ;  /* 0x0000000403037211 */ /* 0x000fc400078f08ff */
[----:B------:R-:W-:Y:S02]  /*11f0*/  SHF.R.S32.HI R6, RZ, 0x1f, R0 ;  /* 0x0000001fff067819 */ /* 0x000fe40000011400 */
[----:B------:R-:W-:Y:S01]  /*1200*/  SHF.R.U32.HI R5, RZ, 0x3, R2 ;  /* 0x00000003ff057819 */ /* 0x000fe20000011602 */
[----:B------:R1:W-:Y:S01]  /*1210*/  STL [R1+0x10], R10 ;  /* 0x0000100a01007387 */ /* 0x0003e20000100800 */
[----:B------:R-:W-:Y:S02]  /*1220*/  LOP3.LUT R3, R3, 0xfffffffe, RZ, 0xc0, !PT ;  /* 0xfffffffe03037812 */ /* 0x000fe400078ec0ff */
[----:B------:R-:W-:Y:S02]  /*1230*/  LOP3.LUT R2, R2, 0x38, R10, 0xf8, !PT ;  /* 0x0000003802027812 */ /* 0x000fe400078ef80a */
[----:B------:R-:W-:Y:S01]  /*1240*/  LEA.HI R15, R13, R18, RZ, 0x2 ;  /* 0x000000120d0f7211 */ /* 0x000fe200078f10ff */
[----:B------:R-:W-:Y:S01]  /*1250*/  IMAD.IADD R12, R4, 0x1, -R3 ;  /* 0x00000001040c7824 */ /* 0x000fe200078e0a03 */
[----:B------:R-:W-:Y:S01]  /*1260*/  LOP3.LUT R9, R2, R5, RZ, 0x3c, !PT ;  /* 0x0000000502097212 */ /* 0x000fe200078e3cff */
[----:B------:R-:W-:Y:S01]  /*1270*/  IMAD.SHL.U32 R3, R8, 0x40, RZ ;  /* 0x0000004008037824 */ /* 0x000fe200078e00ff */
[----:B------:R-:W-:-:S02]  /*1280*/  SHF.R.S32.HI R245, RZ, 0x2, R15 ;  /* 0x00000002fff57819 */ /* 0x000fc4000001140f */
[----:B------:R-:W-:Y:S02]  /*1290*/  SHF.R.S32.HI R4, RZ, 0x1f, R15 ;  /* 0x0000001fff047819 */ /* 0x000fe4000001140f */
[----:B------:R-:W-:Y:S02]  /*12a0*/  LOP3.LUT P4, RZ, R8, 0x2, RZ, 0xc0, !PT ;  /* 0x0000000208ff7812 */ /* 0x000fe4000788c0ff */
[----:B------:R-:W-:Y:S02]  /*12b0*/  LEA.HI R4, R4, R245, RZ, 0x3 ;  /* 0x000000f504047211 */ /* 0x000fe400078f18ff */
[----:B------:R-:W-:Y:S02]  /*12c0*/  LOP3.LUT P3, RZ, R8, 0x4, RZ, 0xc0, !PT ;  /* 0x0000000408ff7812 */ /* 0x000fe4000786c0ff */
[----:B-1----:R-:W-:Y:S02]  /*12d0*/  LEA.HI R10, R6, R0, RZ, 0x3 ;  /* 0x00000000060a7211 */ /* 0x002fe400078f18ff */
[----:B------:R-:W-:-:S02]  /*12e0*/  SHF.R.S32.HI R6, RZ, 0x5, R11 ;  /* 0x00000005ff067819 */ /* 0x000fc4000001140b */
[----:B------:R-:W-:-:S05]  /*12f0*/  LOP3.LUT R2, R10, 0xfffffff8, RZ, 0xc0, !PT ;  /* 0xfffffff80a027812 */ /* 0x000fca00078ec0ff */
[----:B------:R-:W-:Y:S01]  /*1300*/  IMAD.IADD R7, R0, 0x1, -R2 ;  /* 0x0000000100077824 */ /* 0x000fe200078e0a02 */
[----:B------:R-:W-:Y:S02]  /*1310*/  LOP3.LUT R0, R3, 0x1c0, RZ, 0xc0, !PT ;  /* 0x000001c003007812 */ /* 0x000fe400078ec0ff */
[----:B------:R-:W-:Y:S02]  /*1320*/  LOP3.LUT R3, R11, 0xffffffe0, RZ, 0xc0, !PT ;  /* 0xffffffe00b037812 */ /* 0x000fe400078ec0ff */
[----:B------:R-:W-:Y:S02]  /*1330*/  LOP3.LUT R5, R0, 0x8, R14, 0xf8, !PT ;  /* 0x0000000800057812 */ /* 0x000fe400078ef80e */
[----:B------:R-:W-:Y:S01]  /*1340*/  SHF.R.U32.HI R2, RZ, 0x3, R0 ;  /* 0x00000003ff027819 */ /* 0x000fe20000011600 */
[----:B------:R-:W-:Y:S01]  /*1350*/  IMAD.IADD R17, R18, 0x1, -R3 ;  /* 0x0000000112117824 */ /* 0x000fe200078e0a03 */
[----:B------:R-:W-:Y:S02]  /*1360*/  SHF.R.S32.HI R0, RZ, 0x1f, R11 ;  /* 0x0000001fff007819 */ /* 0x000fe4000001140b */
[----:B------:R-:W-:-:S02]  /*1370*/  LOP3.LUT R14, R5, R2, RZ, 0x3c, !PT ;  /* 0x00000002050e7212 */ /* 0x000fc400078e3cff */
[----:B------:R-:W-:Y:S02]  /*1380*/  LEA.HI R0, R0, R6, RZ, 0x3 ;  /* 0x0000000600007211 */ /* 0x000fe400078f18ff */
[----:B------:R-:W-:Y:S02]  /*1390*/  LEA.HI R5, R13, R18, RZ, 0x6 ;  /* 0x000000120d057211 */ /* 0x000fe400078f30ff */
[----:B------:R-:W-:Y:S02]  /*13a0*/  LOP3.LUT R3, R4, 0xfffffff8, RZ, 0xc0, !PT ;  /* 0xfffffff804037812 */ /* 0x000fe400078ec0ff */
[----:B------:R-:W-:Y:S01]  /*13b0*/  SHF.R.S32.HI R11, RZ, 0x1f, R17 ;  /* 0x0000001fff0b7819 */ /* 0x000fe20000011411 */
[----:B------:R-:W-:Y:S01]  /*13c0*/  IMAD.SHL.U32 R5, R5, 0x8, RZ ;  /* 0x0000000805057824 */ /* 0x000fe200078e00ff */
[----:B------:R-:W-:Y:S01]  /*13d0*/  LOP3.LUT R2, R0, 0xffffff8, RZ, 0xc0, !PT ;  /* 0x0ffffff800027812 */ /* 0x000fe200078ec0ff */
[----:B------:R-:W-:Y:S01]  /*13e0*/  IMAD.IADD R0, R245, 0x1, -R3 ;  /* 0x00000001f5007824 */ /* 0x000fe200078e0a03 */
[----:B------:R-:W-:-:S02]  /*13f0*/  LEA.HI R11, R11, R17, RZ, 0x2 ;  /* 0x000000110b0b7211 */ /* 0x000fc400078f10ff */
[----:B------:R-:W-:Y:S01]  /*1400*/  LOP3.LUT R217, R9, 0x7ffffe00, R5, 0xf8, !PT ;  /* 0x7ffffe0009d97812 */ /* 0x000fe200078ef805 */
[----:B------:R-:W-:Y:S01]  /*1410*/  IMAD.IADD R3, R6, 0x1, -R2 ;  /* 0x0000000106037824 */ /* 0x000fe200078e0a02 */
[----:B------:R-:W-:Y:S01]  /*1420*/  SHF.R.S32.HI R2, RZ, 0x2, R11 ;  /* 0x00000002ff027819 */ /* 0x000fe2000001140b */
[----:B------:R-:W-:Y:S01]  /*1430*/  IMAD.SHL.U32 R5, R7, 0x40, RZ ;  /* 0x0000004007057824 */ /* 0x000fe200078e00ff */
[C---:B------:R-:W-:Y:S01]  /*1440*/  LOP3.LUT R4, R0.reuse, 0x1, RZ, 0xc0, !PT ;  /* 0x0000000100047812 */ /* 0x040fe200078ec0ff */
[----:B------:R-:W-:Y:S01]  /*1450*/  IMAD.SHL.U32 R217, R217, 0x2, RZ ;  /* 0x00000002d9d97824 */ /* 0x000fe200078e00ff */
[----:B------:R-:W-:Y:S01]  /*1460*/  LOP3.LUT P2, RZ, R0, 0x4, RZ, 0xc0, !PT ;  /* 0x0000000400ff7812 */ /* 0x000fe2000784c0ff */
[----:B------:R-:W-:Y:S01]  /*1470*/  IMAD R16, R3, 0x10, R2 ;  /* 0x0000001003107824 */ /* 0x000fe200078e0202 */
[----:B------:R-:W-:Y:S01]  /*1480*/  ISETP.NE.U32.AND P1, PT, R4, 0x1, PT ;  /* 0x000000010400780c */ /* 0x000fe20003f25070 */
[----:B------:R-:W-:Y:S01]  /*1490*/  IMAD.SHL.U32 R3, R12, 0x8, RZ ;  /* 0x000000080c037824 */ /* 0x000fe200078e00ff */
[----:B------:R-:W-:-:S02]  /*14a0*/  LOP3.LUT R2, R5, 0x1c0, RZ, 0xc0, !PT ;  /* 0x000001c005027812 */ /* 0x000fc400078ec0ff */
[----:B------:R-:W-:Y:S01]  /*14b0*/  LOP3.LUT R4, R15, 0xfffffffc, RZ, 0xc0, !PT ;  /* 0xfffffffc0f047812 */ /* 0x000fe200078ec0ff */
[----:B------:R-:W-:Y:S01]  /*14c0*/  STL [R1+0x50], R16 ;  /* 0x0000501001007387 */ /* 0x000fe20000100800 */
[C---:B------:R-:W-:Y:S01]  /*14d0*/  LOP3.LUT P0, RZ, R0.reuse, 0x2, RZ, 0xc0, !PT ;  /* 0x0000000200ff7812 */ /* 0x040fe2000780c0ff */
[----:B------:R-:W-:Y:S01]  /*14e0*/  IMAD.SHL.U32 R0, R0, 0x40, RZ ;  /* 0x0000004000007824 */ /* 0x000fe200078e00ff */
[----:B------:R-:W-:Y:S01]  /*14f0*/  LOP3.LUT R3, R2, 0x8, R3, 0xf8, !PT ;  /* 0x0000000802037812 */ /* 0x000fe200078ef803 */
[----:B------:R-:W-:Y:S01]  /*1500*/  IMAD.IADD R18, R18, 0x1, -R4 ;  /* 0x0000000112127824 */ /* 0x000fe200078e0a04 */
[----:B------:R-:W-:Y:S02]  /*1510*/  SHF.R.U32.HI R2, RZ, 0x3, R2 ;  /* 0x00000003ff027819 */ /* 0x000fe40000011602 */
[----:B------:R-:W-:Y:S01]  /*1520*/  LOP3.LUT P6, RZ, R7, 0x2, RZ, 0xc0, !PT ;  /* 0x0000000207ff7812 */ /* 0x000fe200078cc0ff */
[----:B------:R-:W-:Y:S01]  /*1530*/  IMAD.SHL.U32 R104, R18, 0x8, RZ ;  /* 0x0000000812687824 */ /* 0x000fe200078e00ff */
[----:B------:R-:W-:Y:S01]  /*1540*/  LOP3.LUT R5, R3, R2, RZ, 0x3c, !PT ;  /* 0x0000000203057212 */ /* 0x000fe200078e3cff */
[----:B------:R-:W-:Y:S01]  /*1550*/  IMAD.SHL.U32 R3, R10, 0x40, RZ ;  /* 0x000000400a037824 */ /* 0x000fe200078e00ff */
[----:B------:R-:W-:Y:S01]  /*1560*/  LOP3.LUT R2, R0, 0x1c0, RZ, 0xc0, !PT ;  /* 0x000001c000027812 */ /* 0x000fe200078ec0ff */
[C---:B------:R-:W-:Y:S01]  /*1570*/  IMAD.SHL.U32 R0, R6.reuse, 0x400, RZ ;  /* 0x0000040006007824 */ /* 0x040fe200078e00ff */
[----:B------:R-:W-:Y:S01]  /*1580*/  LOP3.LUT P5, RZ, R7, 0x4, RZ, 0xc0, !PT ;  /* 0x0000000407ff7812 */ /* 0x000fe200078ac0ff */
[----:B------:R-:W-:Y:S01]  /*1590*/  IMAD.SHL.U32 R6, R6, 0x200, RZ ;  /* 0x0000020006067824 */ /* 0x000fe200078e00ff */
[----:B------:R-:W-:Y:S01]  /*15a0*/  SHF.R.U32.HI R13, RZ, 0x3, R2 ;  /* 0x00000003ff0d7819 */ /* 0x000fe20000011602 */
[----:B------:R-:W-:Y:S01]  /*15b0*/  IMAD R9, R18, 0x2, R0 ;  /* 0x0000000212097824 */ /* 0x000fe200078e0200 */
[----:B------:R-:W-:Y:S01]  /*15c0*/  LOP3.LUT R7, R2, 0x18, R104, 0xf8, !PT ;  /* 0x0000001802077812 */ /* 0x000fe200078ef868 */
[----:B------:R1:W-:Y:S01]  /*15d0*/  STL [R1+0x24], R2 ;  /* 0x0000240201007387 */ /* 0x0003e20000100800 */
[----:B------:R-:W-:Y:S01]  /*15e0*/  LOP3.LUT R4, R13, R2, RZ, 0xfc, !PT ;  /* 0x000000020d047212 */ /* 0x000fe200078efcff */
[----:B------:R-:W-:Y:S01]  /*15f0*/  IMAD.MOV.U32 R10, RZ, RZ, 0x40 ;  /* 0x00000040ff0a7424 */ /* 0x000fe200078e00ff */
[----:B------:R-:W-:Y:S01]  /*1600*/  LOP3.LUT R239, R6, R7, R13, 0xf6, !PT ;  /* 0x0000000706ef7212 */ /* 0x000fe200078ef60d */
[----:B------:R-:W-:Y:S01]  /*1610*/  IMAD R6, R8, 0x20, R19 ;  /* 0x0000002008067824 */ /* 0x000fe200078e0213 */
[----:B------:R-:W-:Y:S01]  /*1620*/  LOP3.LUT R3, R3, 0xfffffe00, RZ, 0xc0, !PT ;  /* 0xfffffe0003037812 */ /* 0x000fe200078ec0ff */
[----:B------:R-:W-:Y:S01]  /*1630*/  STL [R1+0x28], R13 ;  /* 0x0000280d01007387 */ /* 0x000fe20000100800 */
[----:B------:R-:W-:Y:S01]  /*1640*/  IMAD.IADD R9, R9, 0x1, R4 ;  /* 0x0000000109097824 */ /* 0x000fe200078e0204 */
[----:B------:R-:W-:Y:S01]  /*1650*/  SEL R7, R10, 0xffffffc0, !P2 ;  /* 0xffffffc00a077807 */ /* 0x000fe20005000000 */
[----:B------:R-:W-:Y:S01]  /*1660*/  IMAD.SHL.U32 R142, R18, 0x4, RZ ;  /* 0x00000004128e7824 */ /* 0x000fe200078e00ff */
[----:B------:R2:W-:Y:S01]  /*1670*/  STL [R1+0x48], R6 ;  /* 0x0000480601007387 */ /* 0x0005e20000100800 */
[----:B------:R-:W-:-:S02]  /*1680*/  IADD3 R4, R5, R3, R0 ;  /* 0x0000000305047210 */ /* 0x000fc40007ffe000 */
[----:B------:R-:W-:Y:S02]  /*1690*/  LEA.HI R0, R18, R18, RZ, 0x1 ;  /* 0x0000001212007211 */ /* 0x000fe400078f08ff */
[----:B------:R-:W-:Y:S02]  /*16a0*/  LOP3.LUT R5, R5, R3, RZ, 0xfc, !PT ;  /* 0x0000000305057212 */ /* 0x000fe400078efcff */
[----:B------:R-:W-:Y:S02]  /*16b0*/  LOP3.LUT R3, R0, 0x1ffffffe, RZ, 0xc0, !PT ;  /* 0x1ffffffe00037812 */ /* 0x000fe400078ec0ff */
[----:B------:R-:W-:Y:S02]  /*16c0*/  LEA R9, R9, 0x80, 0x1 ;  /* 0x0000008009097811 */ /* 0x000fe400078e08ff */
[----:B------:R-:W-:Y:S01]  /*16d0*/  SEL R0, R10, 0xffffffc0, !P3 ;  /* 0xffffffc00a007807 */ /* 0x000fe20005800000 */
[----:B------:R-:W-:Y:S01]  /*16e0*/  IMAD.IADD R3, R18, 0x1, -R3 ;  /* 0x0000000112037824 */ /* 0x000fe200078e0a03 */
[----:B------:R-:W-:Y:S01]  /*16f0*/  LEA R199, R4, 0xc100, 0x1 ;  /* 0x0000c10004c77811 */ /* 0x000fe200078e08ff */
[----:B------:R-:W-:Y:S01]  /*1700*/  STL [R1+0x2c], R9 ;  /* 0x00002c0901007387 */ /* 0x000fe20000100800 */
[----:B-1----:R-:W-:Y:S01]  /*1710*/  IMAD R2, R12, 0x200, R14 ;  /* 0x000002000c027824 */ /* 0x002fe200078e020e */
[----:B------:R-:W-:Y:S01]  /*1720*/  LEA R193, R5, 0x100, 0x1 ;  /* 0x0000010005c17811 */ /* 0x000fe200078e08ff */
[----:B------:R-:W-:Y:S01]  /*1730*/  IMAD.MOV.U32 R12, RZ, RZ, 0x20 ;  /* 0x00000020ff0c7424 */ /* 0x000fe200078e00ff */
[----:B------:R-:W-:Y:S01]  /*1740*/  IADD3 R144, R142, 0x20, RZ ;  /* 0x000000208e907810 */ /* 0x000fe20007ffe0ff */
[----:B------:R-:W-:Y:S01]  /*1750*/  IMAD R252, R3, 0x8, R16 ;  /* 0x0000000803fc7824 */ /* 0x000fe200078e0210 */
[----:B------:R-:W-:-:S02]  /*1760*/  LEA R192, R2, 0x6100, 0x1 ;  /* 0x0000610002c07811 */ /* 0x000fc400078e08ff */
[----:B------:R-:W-:Y:S01]  /*1770*/  SEL R8, R12, 0xffffffe0, !P0 ;  /* 0xffffffe00c087807 */ /* 0x000fe20004000000 */
[----:B------:R-:W-:Y:S01]  /*1780*/  IMAD.IADD R107, R142, 0x1, R144 ;  /* 0x000000018e6b7824 */ /* 0x000fe200078e0290 */
[C---:B------:R-:W-:Y:S01]  /*1790*/  IADD3 R203, R192.reuse, 0x20, RZ ;  /* 0x00000020c0cb7810 */ /* 0x040fe20007ffe0ff */
[C---:B------:R-:W-:Y:S01]  /*17a0*/  IMAD.IADD R198, R192.reuse, 0x1, R0 ;  /* 0x00000001c0c67824 */ /* 0x040fe200078e0200 */
[----:B--2---:R-:W-:Y:S02]  /*17b0*/  LOP3.LUT R6, R11, 0x7ffffffc, RZ, 0xc0, !PT ;  /* 0x7ffffffc0b067812 */ /* 0x004fe400078ec0ff */
[----:B------:R-:W-:Y:S02]  /*17c0*/  @P4 IADD3 R203, R192, -0x20, RZ ;  /* 0xffffffe0c0cb4810 */ /* 0x000fe40007ffe0ff */
[----:B------:R-:W-:Y:S01]  /*17d0*/  SEL R3, R12, 0xffffffe0, !P6 ;  /* 0xffffffe00c037807 */ /* 0x000fe20007000000 */
[----:B------:R-:W-:Y:S01]  /*17e0*/  IMAD.IADD R6, R17, 0x1, -R6 ;  /* 0x0000000111067824 */ /* 0x000fe200078e0a06 */
[----:B------:R-:W-:Y:S01]  /*17f0*/  IADD3 R141, R142, 0x40, RZ ;  /* 0x000000408e8d7810 */ /* 0x000fe20007ffe0ff */
[----:B------:R-:W-:Y:S01]  /*1800*/  IMAD.IADD R195, R0, 0x1, R203 ;  /* 0x0000000100c37824 */ /* 0x000fe200078e02cb */
[----:B------:R-:W-:Y:S01]  /*1810*/  SEL R2, R10, 0xffffffc0, !P5 ;  /* 0xffffffc00a027807 */ /* 0x000fe20006800000 */
[----:B------:R-:W-:Y:S01]  /*1820*/  IMAD.SHL.U32 R241, R6, 0x2, RZ ;  /* 0x0000000206f17824 */ /* 0x000fe200078e00ff */
[----:B------:R-:W-:Y:S01]  /*1830*/  IADD3 R6, R9, -0x10, RZ ;  /* 0xfffffff009067810 */ /* 0x000fe20007ffe0ff */
[----:B------:R-:W-:Y:S01]  /*1840*/  IMAD.IADD R200, R199, 0x1, R3 ;  /* 0x00000001c7c87824 */ /* 0x000fe200078e0203 */
[----:B------:R-:W-:Y:S01]  /*1850*/  @P1 IADD3 R6, R9, 0x10, RZ ;  /* 0x0000001009061810 */ /* 0x000fe20007ffe0ff */
[----:B------:R-:W-:Y:S01]  /*1860*/  IMAD.IADD R194, R3, 0x1, R193 ;  /* 0x0000000103c27824 */ /* 0x000fe200078e02c1 */
[----:B------:R-:W-:Y:S01]  /*1870*/  LEA R239, R239, 0x100, 0x1 ;  /* 0x00000100efef7811 */ /* 0x000fe200078e08ff */
[C---:B------:R-:W-:Y:S01]  /*1880*/  IMAD.IADD R106, R142.reuse, 0x1, R141 ;  /* 0x000000018e6a7824 */ /* 0x040fe200078e028d */
[----:B------:R-:W-:Y:S01]  /*1890*/  IADD3 R147, R142, 0x10, RZ ;  /* 0x000000108e937810 */ /* 0x000fe20007ffe0ff */
[--C-:B------:R-:W-:Y:S01]  /*18a0*/  IMAD.IADD R0, R8, 0x1, R6.reuse ;  /* 0x0000000108007824 */ /* 0x100fe200078e0206 */
[----:B------:R-:W-:Y:S01]  /*18b0*/  STL [R1+0x38], R6 ;  /* 0x0000380601007387 */ /* 0x000fe20000100800 */
[----:B------:R-:W-:Y:S01]  /*18c0*/  IMAD.IADD R3, R7, 0x1, R6 ;  /* 0x0000000107037824 */ /* 0x000fe200078e0206 */
[C---:B------:R-:W-:Y:S01]  /*18d0*/  IADD3 R146, R142.reuse, 0x30, RZ ;  /* 0x000000308e927810 */ /* 0x040fe20007ffe0ff */
[----:B------:R-:W-:Y:S01]  /*18e0*/  IMAD.IADD R240, R239, 0x1, R7 ;  /* 0x00000001eff07824 */ /* 0x000fe200078e0207 */
[----:B------:R1:W-:Y:S01]  /*18f0*/  STL [R1+0x3c], R0 ;  /* 0x00003c0001007387 */ /* 0x0003e20000100800 */
[----:B------:R-:W-:Y:S01]  /*1900*/  IADD3 R145, R142, 0x50, RZ ;  /* 0x000000508e917810 */ /* 0x000fe20007ffe0ff */
[--C-:B------:R-:W-:Y:S01]  /*1910*/  IMAD.IADD R202, R199, 0x1, R2.reuse ;  /* 0x00000001c7ca7824 */ /* 0x100fe200078e0202 */
[C---:B------:R-:W-:Y:S01]  /*1920*/  IADD3 R214, R203.reuse, 0x800, RZ ;  /* 0x00000800cbd67810 */ /* 0x040fe20007ffe0ff */
[----:B------:R2:W-:Y:S01]  /*1930*/  STL [R1+0x44], R3 ;  /* 0x0000440301007387 */ /* 0x0005e20000100800 */
[C---:B------:R-:W-:Y:S01]  /*1940*/  IADD3 R213, R203.reuse, 0x1000, RZ ;  /* 0x00001000cbd57810 */ /* 0x040fe20007ffe0ff */
[----:B------:R-:W-:Y:S01]  /*1950*/  IMAD.IADD R197, R2, 0x1, R193 ;  /* 0x0000000102c57824 */ /* 0x000fe200078e02c1 */
[C---:B------:R-:W-:Y:S01]  /*1960*/  IADD3 R212, R203.reuse, 0x1800, RZ ;  /* 0x00001800cbd47810 */ /* 0x040fe20007ffe0ff */
[----:B------:R-:W-:Y:S01]  /*1970*/  IMAD.IADD R201, R200, 0x1, R2 ;  /* 0x00000001c8c97824 */ /* 0x000fe200078e0202 */
[C---:B------:R-:W-:Y:S01]  /*1980*/  IADD3 R211, R203.reuse, 0x2000, RZ ;  /* 0x00002000cbd37810 */ /* 0x040fe20007ffe0ff */
[----:B------:R-:W-:Y:S01]  /*1990*/  IMAD.IADD R196, R2, 0x1, R194 ;  /* 0x0000000102c47824 */ /* 0x000fe200078e02c2 */
[----:B------:R-:W-:-:S02]  /*19a0*/  IADD3 R210, R203, 0x2800, RZ ;  /* 0x00002800cbd27810 */ /* 0x000fc40007ffe0ff */
[C---:B------:R-:W-:Y:S02]  /*19b0*/  IADD3 R209, R203.reuse, 0x3000, RZ ;  /* 0x00003000cbd17810 */ /* 0x040fe40007ffe0ff */
[C---:B------:R-:W-:Y:S02]  /*19c0*/  IADD3 R208, R203.reuse, 0x3800, RZ ;  /* 0x00003800cbd07810 */ /* 0x040fe40007ffe0ff */
[C---:B------:R-:W-:Y:S02]  /*19d0*/  IADD3 R207, R203.reuse, 0x4000, RZ ;  /* 0x00004000cbcf7810 */ /* 0x040fe40007ffe0ff */
[C---:B------:R-:W-:Y:S02]  /*19e0*/  IADD3 R206, R203.reuse, 0x4800, RZ ;  /* 0x00004800cbce7810 */ /* 0x040fe40007ffe0ff */
[C---:B------:R-:W-:Y:S02]  /*19f0*/  IADD3 R205, R203.reuse, 0x5000, RZ ;  /* 0x00005000cbcd7810 */ /* 0x040fe40007ffe0ff */
[----:B------:R-:W-:Y:S01]  /*1a00*/  IADD3 R204, R203, 0x5800, RZ ;  /* 0x00005800cbcc7810 */ /* 0x000fe20007ffe0ff */
[----:B-1----:R-:W-:-:S05]  /*1a10*/  IMAD.IADD R0, R7, 0x1, R0 ;  /* 0x0000000107007824 */ /* 0x002fca00078e0200 */
[----:B------:R2:W-:Y:S02]  /*1a20*/  STL [R1+0x40], R0 ;  /* 0x0000400001007387 */ /* 0x0005e40000100800 */
.L_x_794:
[----:B------:R-:W3:Y:S04]  /*1a30*/  LDL R15, [R1+0xc] ;  /* 0x00000c00010f7983 */ /* 0x000ee80000100800 */
[----:B------:R-:W4:Y:S01]  /*1a40*/  LDL R12, [R1+0x8] ;  /* 0x00000800010c7983 */ /* 0x000f220000100800 */
[----:B------:R-:W-:Y:S02]  /*1a50*/  ISETP.NE.U32.AND P0, PT, RZ, c[0x0][0x370], PT ;  /* 0x0000dc00ff007a0c */ /* 0x000fe40003f05070 */
[----:B------:R-:W-:Y:S02]  /*1a60*/  ISETP.NE.U32.AND P1, PT, RZ, c[0x0][0x360], PT ;  /* 0x0000d800ff007a0c */ /* 0x000fe40003f25070 */
[----:B------:R-:W-:Y:S02]  /*1a70*/  ISETP.NE.AND.EX P2, PT, RZ, c[0x0][0x374], PT, P0 ;  /* 0x0000dd00ff007a0c */ /* 0x000fe40003f45300 */
[----:B------:R-:W-:-:S02]  /*1a80*/  ISETP.NE.AND.EX P0, PT, RZ, c[0x0][0x364], PT, P1 ;  /* 0x0000d900ff007a0c */ /* 0x000fc40003f05310 */
[----:B------:R-:W-:Y:S02]  /*1a90*/  ISETP.NE.U32.AND P1, PT, RZ, c[0x0][0x348], PT ;  /* 0x0000d200ff007a0c */ /* 0x000fe40003f25070 */
[----:B------:R-:W-:Y:S02]  /*1aa0*/  ISETP.NE.U32.AND P6, PT, RZ, c[0x0][0x350], PT ;  /* 0x0000d400ff007a0c */ /* 0x000fe40003fc5070 */
[----:B------:R-:W-:Y:S02]  /*1ab0*/  ISETP.NE.U32.AND P3, PT, RZ, c[0x0][0x358], PT ;  /* 0x0000d600ff007a0c */ /* 0x000fe40003f65070 */
[----:B------:R-:W-:Y:S02]  /*1ac0*/  ISETP.NE.AND.EX P1, PT, RZ, c[0x0][0x34c], PT, P1 ;  /* 0x0000d300ff007a0c */ /* 0x000fe40003f25310 */
[----:B------:R-:W-:Y:S02]  /*1ad0*/  ISETP.NE.AND.EX P6, PT, RZ, c[0x0][0x354], PT, P6 ;  /* 0x0000d500ff007a0c */ /* 0x000fe40003fc5360 */
[----:B------:R-:W-:Y:S01]  /*1ae0*/  ISETP.NE.AND.EX P3, PT, RZ, c[0x0][0x35c], PT, P3 ;  /* 0x0000d700ff007a0c */ /* 0x000fe20003f65330 */
[----:B------:R-:W-:Y:S01]  /*1af0*/  IMAD.MOV.U32 R14, RZ, RZ, 0x4 ;  /* 0x00000004ff0e7424 */ /* 0x000fe200078e00ff */
[----:B------:R-:W-:Y:S01]  /*1b00*/  CS2R R132, SRZ ;  /* 0x0000000000847805 */ /* 0x000fe2000001ff00 */
[----:B------:R-:W-:-:S02]  /*1b10*/  IMAD.MOV.U32 R180, RZ, RZ, RZ ;  /* 0x000000ffffb47224 */ /* 0x000fc400078e00ff */
[----:B------:R-:W-:Y:S02]  /*1b20*/  IMAD.MOV.U32 R13, RZ, RZ, RZ ;  /* 0x000000ffff0d7224 */ /* 0x000fe400078e00ff */
[----:B---3--:R-:W-:-:S04]  /*1b30*/  @P2 IMAD.WIDE R10, R15, R14, c[0x0][0x370] ;  /* 0x0000dc000f0a2625 */ /* 0x008fc800078e020e */
[CC--:B------:R-:W-:Y:S01]  /*1b40*/  @P0 IMAD.WIDE R8, R15.reuse, R14.reuse, c[0x0][0x360] ;  /* 0x0000d8000f080625 */ /* 0x0c0fe200078e020e */
[----:B------:R1:W5:Y:S03]  /*1b50*/  @P2 LDG.E R133, [R10.64] ;  /* 0x000000060a852981 */ /* 0x000366000c1e1900 */
[CC--:B------:R-:W-:Y:S01]  /*1b60*/  IMAD.WIDE R6, R15.reuse, R14.reuse, c[0x0][0x348] ;  /* 0x0000d2000f067625 */ /* 0x0c0fe200078e020e */
[----:B------:R1:W5:Y:S03]  /*1b70*/  @P0 LDG.E R243, [R8.64] ;  /* 0x0000000608f30981 */ /* 0x000366000c1e1900 */
[CC--:B------:R-:W-:Y:S01]  /*1b80*/  IMAD.WIDE R4, R15.reuse, R14.reuse, c[0x0][0x350] ;  /* 0x0000d4000f047625 */ /* 0x0c0fe200078e020e */
[----:B------:R1:W5:Y:S03]  /*1b90*/  @P1 LDG.E R180, [R6.64] ;  /* 0x0000000606b41981 */ /* 0x000366000c1e1900 */
[----:B--2---:R-:W-:Y:S01]  /*1ba0*/  IMAD.WIDE R2, R15, R14, c[0x0][0x358] ;  /* 0x0000d6000f027625 */ /* 0x004fe200078e020e */
[----:B------:R1:W5:Y:S04]  /*1bb0*/  @P6 LDG.E R132, [R4.64] ;  /* 0x0000000604846981 */ /* 0x000368000c1e1900 */
[----:B------:R1:W5:Y:S01]  /*1bc0*/  @P3 LDG.E R13, [R2.64] ;  /* 0x00000006020d3981 */ /* 0x000362000c1e1900 */
[----:B----4-:R-:W-:-:S05]  /*1bd0*/  LOP3.LUT R20, R12, 0xffff, RZ, 0xc0, !PT ;  /* 0x0000ffff0c147812 */ /* 0x010fca00078ec0ff */
[----:B------:R1:W-:Y:S01]  /*1be0*/  STL [R1+0x18], R20 ;  /* 0x0000181401007387 */ /* 0x0003e20000100800 */
[----:B------:R-:W-:Y:S01]  /*1bf0*/  YIELD ;  /* 0x0000000000007946 */ /* 0x000fe20003800000 */
[----:B------:R-:W-:Y:S05]  /*1c00*/  @P0 BRA `(.L_x_586) ;  /* 0x0000005000000947 */ /* 0x000fea0003800000 */
[----:B-----5:R-:W-:Y:S01]  /*1c10*/  MOV R243, c[0x0][0x168] ;  /* 0x00005a0000f37a02 */ /* 0x020fe20000000f00 */
[----:B------:R-:W-:Y:S05]  /*1c20*/  @!P1 BRA `(.L_x_586) ;  /* 0x0000003000009947 */ /* 0x000fea0003800000 */
[----:B-1----:R-:W2:Y:S04]  /*1c30*/  LDG.E R8, [R6.64] ;  /* 0x0000000606087981 */ /* 0x002ea8000c1e1900 */
[----:B------:R-:W2:Y:S02]  /*1c40*/  LDG.E R0, [R6.64+0x4] ;  /* 0x0000040606007981 */ /* 0x000ea4000c1e1900 */
[----:B--2---:R-:W-:Y:S02]  /*1c50*/  IADD3 R243, -R8, R0, RZ ;  /* 0x0000000008f37210 */ /* 0x004fe40007ffe1ff */
.L_x_586:
[----:B------:R-:W-:-:S04]  /*1c60*/  ISETP.NE.U32.AND P0, PT, RZ, c[0x0][0x368], PT ;  /* 0x0000da00ff007a0c */ /* 0x000fc80003f05070 */
[----:B------:R-:W-:-:S13]  /*1c70*/  ISETP.NE.AND.EX P0, PT, RZ, c[0x0][0x36c], PT, P0 ;  /* 0x0000db00ff007a0c */ /* 0x000fda0003f05300 */
[----:B------:R-:W-:Y:S05]  /*1c80*/  @!P0 BRA `(.L_x_587) ;  /* 0x0000003000008947 */ /* 0x000fea0003800000 */
[----:B-1----:R-:W-:-:S05]  /*1c90*/  IMAD.WIDE R4, R15, R14, c[0x0][0x368] ;  /* 0x0000da000f047625 */ /* 0x002fca00078e020e */
[----:B------:R1:W5:Y:S01]  /*1ca0*/  LDG.E R11, [R4.64] ;  /* 0x00000006040b7981 */ /* 0x000362000c1e1900 */
[----:B------:R-:W-:Y:S05]  /*1cb0*/  BRA `(.L_x_588) ;  /* 0x0000005000007947 */ /* 0x000fea0003800000 */
.L_x_587:
[----:B-1----:R-:W-:Y:S01]  /*1cc0*/  MOV R11, c[0x0][0x1d0] ;  /* 0x00007400000b7a02 */ /* 0x002fe20000000f00 */
[----:B------:R-:W-:Y:S05]  /*1cd0*/  @!P6 BRA `(.L_x_588) ;  /* 0x000000300000e947 */ /* 0x000fea0003800000 */
[----:B------:R-:W2:Y:S04]  /*1ce0*/  LDG.E R6, [R4.64] ;  /* 0x0000000604067981 */ /* 0x000ea8000c1e1900 */
[----:B------:R-:W2:Y:S02]  /*1cf0*/  LDG.E R0, [R4.64+0x4] ;  /* 0x0000040604007981 */ /* 0x000ea4000c1e1900 */
[----:B--2---:R-:W-:Y:S02]  /*1d00*/  IADD3 R11, -R6, R0, RZ ;  /* 0x00000000060b7210 */ /* 0x004fe40007ffe1ff */
.L_x_588:
[----:B------:R-:W2:Y:S04]  /*1d10*/  LDL.LU R0, [R1+0x4] ;  /* 0x0000040001007983 */ /* 0x000ea80000300800 */
[----:B------:R-:W3:Y:S04]  /*1d20*/  LDL.LU R7, [R1+0x20] ;  /* 0x0000200001077983 */ /* 0x000ee80000300800 */
[----:B-1----:R1:W4:Y:S04]  /*1d30*/  @P3 LDG.E R5, [R2.64] ;  /* 0x0000000602053981 */ /* 0x002328000c1e1900 */
[----:B------:R1:W4:Y:S01]  /*1d40*/  @P3 LDG.E R4, [R2.64+0x4] ;  /* 0x0000040602043981 */ /* 0x000322000c1e1900 */
[----:B------:R-:W-:Y:S01]  /*1d50*/  IMAD.MOV.U32 R6, RZ, RZ, c[0x0][0x2c4] ;  /* 0x0000b100ff067624 */ /* 0x000fe200078e00ff */
[----:B------:R-:W-:Y:S01]  /*1d60*/  ISETP.NE.U32.AND P0, PT, RZ, c[0x0][0x378], PT ;  /* 0x0000de00ff007a0c */ /* 0x000fe20003f05070 */
[----:B-----5:R-:W-:-:S03]  /*1d70*/  IMAD.MOV.U32 R131, RZ, RZ, R11 ;  /* 0x000000ffff837224 */ /* 0x020fc600078e000b */
[----:B------:R-:W-:Y:S01]  /*1d80*/  ISETP.NE.AND P2, PT, R6, 0x1, PT ;  /* 0x000000010600780c */ /* 0x000fe20003f45270 */
[----:B------:R-:W-:Y:S01]  /*1d90*/  IMAD.MOV.U32 R6, RZ, RZ, c[0x0][0x32c] ;  /* 0x0000cb00ff067624 */ /* 0x000fe200078e00ff */
[----:B------:R-:W-:-:S04]  /*1da0*/  ISETP.NE.AND.EX P0, PT, RZ, c[0x0][0x37c], PT, P0 ;  /* 0x0000df00ff007a0c */ /* 0x000fc80003f05300 */
[----:B------:R-:W-:Y:S01]  /*1db0*/  ISETP.GE.AND P1, PT, R6, 0x1, PT ;  /* 0x000000010600780c */ /* 0x000fe20003f26270 */
[----:B------:R-:W-:Y:S02]  /*1dc0*/  IMAD.MOV.U32 R76, RZ, RZ, c[0x0][0x228] ;  /* 0x00008a00ff4c7624 */ /* 0x000fe400078e00ff */
[----:B------:R-:W-:-:S06]  /*1dd0*/  IMAD.IADD R10, R11, 0x1, -R133 ;  /* 0x000000010b0a7824 */ /* 0x000fcc00078e0a85 */
[----:B-1----:R-:W-:-:S05]  /*1de0*/  @P0 IMAD.WIDE R2, R15, R14, c[0x0][0x378] ;  /* 0x0000de000f020625 */ /* 0x002fca00078e020e */
[----:B------:R1:W5:Y:S01]  /*1df0*/  @P0 LDG.E R131, [R2.64] ;  /* 0x0000000602830981 */ /* 0x000362000c1e1900 */
[----:B--2---:R-:W-:Y:S01]  /*1e00*/  IMAD.SHL.U32 R246, R0, 0x80, RZ ;  /* 0x0000008000f67824 */ /* 0x004fe200078e00ff */
[----:B---3--:R-:W-:-:S04]  /*1e10*/  LOP3.LUT R7, R7, 0xfffffffd, RZ, 0xc0, !PT ;  /* 0xfffffffd07077812 */ /* 0x008fc800078ec0ff */
[----:B------:R-:W-:Y:S02]  /*1e20*/  IADD3 R0, R246, 0x7f, RZ ;  /* 0x0000007ff6007810 */ /* 0x000fe40007ffe0ff */
[----:B------:R-:W-:-:S03]  /*1e30*/  @P2 LOP3.LUT R7, R7, 0x2, RZ, 0xfc, !PT ;  /* 0x0000000207072812 */ /* 0x000fc600078efcff */
[----:B-1----:R-:W-:Y:S01]  /*1e40*/  @P2 IMAD.HI.U32 R3, R0, c[0x0][0x2c8], RZ ;  /* 0x0000b20000032a27 */ /* 0x002fe200078e00ff */
[----:B------:R-:W-:-:S03]  /*1e50*/  LOP3.LUT R7, R7, 0xfffffffb, RZ, 0xc0, !PT ;  /* 0xfffffffb07077812 */ /* 0x000fc600078ec0ff */
[----:B----4-:R-:W-:Y:S01]  /*1e60*/  @P3 IMAD.IADD R76, R4, 0x1, -R5 ;  /* 0x00000001044c3824 */ /* 0x010fe200078e0a05 */
[----:B------:R-:W-:Y:S02]  /*1e70*/  @P1 LOP3.LUT R7, R7, 0x4, RZ, 0xfc, !PT ;  /* 0x0000000407071812 */ /* 0x000fe400078efcff */
[----:B------:R-:W-:Y:S01]  /*1e80*/  @P2 SHF.R.U32.HI R0, RZ, c[0x0][0x2cc], R3 ;  /* 0x0000b300ff002a19 */ /* 0x000fe20000011603 */
[----:B------:R-:W-:Y:S02]  /*1e90*/  IMAD.IADD R242, R10, 0x1, R76 ;  /* 0x000000010af27824 */ /* 0x000fe400078e024c */
[----:B------:R1:W-:Y:S03]  /*1ea0*/  STL [R1+0x20], R7 ;  /* 0x0000200701007387 */ /* 0x0003e60000100800 */
[C---:B------:R-:W-:Y:S02]  /*1eb0*/  IADD3 R2, R242.reuse, 0x3f, RZ ;  /* 0x0000003ff2027810 */ /* 0x040fe40007ffe0ff */
[----:B------:R-:W-:-:S02]  /*1ec0*/  IADD3 R139, R242, 0x1, -R243 ;  /* 0x00000001f28b7810 */ /* 0x000fc40007ffe8f3 */
[----:B------:R-:W-:-:S03]  /*1ed0*/  SHF.R.S32.HI R3, RZ, 0x1f, R2 ;  /* 0x0000001fff037819 */ /* 0x000fc60000011402 */
[----:B------:R-:W-:Y:S01]  /*1ee0*/  IMAD.IADD R0, R139, 0x1, R0 ;  /* 0x000000018b007824 */ /* 0x000fe200078e0200 */
[----:B------:R-:W-:-:S04]  /*1ef0*/  LEA.HI R2, R3, R2, RZ, 0x6 ;  /* 0x0000000203027211 */ /* 0x000fc800078f30ff */
[----:B------:R-:W-:Y:S02]  /*1f00*/  IADD3 R3, R0, c[0x0][0x328], RZ ;  /* 0x0000ca0000037a10 */ /* 0x000fe40007ffe0ff */
[----:B------:R-:W-:Y:S01]  /*1f10*/  SHF.R.S32.HI R149, RZ, 0x6, R2 ;  /* 0x00000006ff957819 */ /* 0x000fe20000011402 */
        /* <DEDUP_REMOVED lines=11> */
.L_x_591:
[----:B------:R-:W-:-:S13]  /*1fd0*/  ISETP.NE.AND P0, PT, R6, 0x1, PT ;  /* 0x000000010600780c */ /* 0x000fda0003f05270 */
[----:B------:R-:W-:-:S05]  /*1fe0*/  @P0 IMAD.HI.U32 R0, R2, c[0x0][0x330], RZ ;  /* 0x0000cc0002000a27 */ /* 0x000fca00078e00ff */
[----:B------:R-:W-:Y:S02]  /*1ff0*/  @P0 SHF.R.U32.HI R2, RZ, c[0x0][0x334], R0 ;  /* 0x0000cd00ff020a19 */ /* 0x000fe40000011600 */
.L_x_592:
[----:B------:R-:W-:Y:S05]  /*2000*/  BSYNC B0 ;  /* 0x0000000000007941 */ /* 0x000fea0003800000 */
.L_x_590:
[----:B------:R-:W-:-:S05]  /*2010*/  IMAD R2, R2, R6, c[0x0][0x32c] ;  /* 0x0000cb0002027624 */ /* 0x000fca00078e0206 */
[----:B------:R-:W-:-:S04]  /*2020*/  IMNMX R3, R3, R2, PT ;  /* 0x0000000203037217 */ /* 0x000fc80003800200 */
.L_x_589:
[----:B------:R-:W-:Y:S01]  /*2030*/  IADD3 R3, R3, 0x3f, RZ ;  /* 0x0000003f03037810 */ /* 0x000fe20007ffe0ff */
[----:B------:R-:W-:-:S03]  /*2040*/  @P2 IMAD.HI.U32 R2, R246, c[0x0][0x2c8], RZ ;  /* 0x0000b200f6022a27 */ /* 0x000fc600078e00ff */
[----:B------:R-:W-:Y:S01]  /*2050*/  SHF.R.S32.HI R4, RZ, 0x1f, R3 ;  /* 0x0000001fff047819 */ /* 0x000fe20000011403 */
[----:B------:R-:W-:Y:S01]  /*2060*/  IMAD.MOV.U32 R0, RZ, RZ, R246 ;  /* 0x000000ffff007224 */ /* 0x000fe200078e00f6 */
[----:B------:R-:W-:Y:S01]  /*2070*/  @P2 SHF.R.U32.HI R0, RZ, c[0x0][0x2cc], R2 ;  /* 0x0000b300ff002a19 */ /* 0x000fe20000011602 */
[----:B------:R-:W-:Y:S01]  /*2080*/  IMAD.IADD R148, R242, 0x1, -R243 ;  /* 0x00000001f2947824 */ /* 0x000fe200078e0af3 */
[----:B------:R-:W-:-:S03]  /*2090*/  LEA.HI R3, R4, R3, RZ, 0x6 ;  /* 0x0000000304037211 */ /* 0x000fc600078f30ff */
[----:B------:R-:W-:Y:S01]  /*20a0*/  IMAD.IADD R0, R148, 0x1, R0 ;  /* 0x0000000194007824 */ /* 0x000fe200078e0200 */
[----:B------:R-:W-:-:S04]  /*20b0*/  SHF.R.S32.HI R3, RZ, 0x6, R3 ;  /* 0x00000006ff037819 */ /* 0x000fc80000011403 */
[----:B------:R-:W-:Y:S02]  /*20c0*/  IADD3 R2, R0, -c[0x0][0x324], RZ ;  /* 0x8000c90000027a10 */ /* 0x000fe40007ffe0ff */
[----:B-1----:R-:W-:Y:S01]  /*20d0*/  IMNMX R7, R149, R3, PT ;  /* 0x0000000395077217 */ /* 0x002fe20003800200 */
        /* <DEDUP_REMOVED lines=10> */
.L_x_595:
[----:B------:R-:W-:-:S13]  /*2180*/  ISETP.NE.AND P0, PT, R6, 0x1, PT ;  /* 0x000000010600780c */ /* 0x000fda0003f05270 */
[----:B------:R-:W-:-:S05]  /*2190*/  @P0 IMAD.HI.U32 R3, R0, c[0x0][0x330], RZ ;  /* 0x0000cc0000030a27 */ /* 0x000fca00078e00ff */
[----:B------:R-:W-:Y:S02]  /*21a0*/  @P0 SHF.R.U32.HI R0, RZ, c[0x0][0x334], R3 ;  /* 0x0000cd00ff000a19 */ /* 0x000fe40000011603 */
.L_x_596:
[----:B------:R-:W-:Y:S05]  /*21b0*/  BSYNC B0 ;  /* 0x0000000000007941 */ /* 0x000fea0003800000 */
.L_x_594:
[----:B------:R-:W-:-:S05]  /*21c0*/  IMAD R0, R0, c[0x0][0x32c], RZ ;  /* 0x0000cb0000007a24 */ /* 0x000fca00078e02ff */
[----:B------:R-:W-:-:S04]  /*21d0*/  IMNMX R2, R2, R0, !PT ;  /* 0x0000000002027217 */ /* 0x000fc80007800200 */
.L_x_593:
[----:B------:R-:W-:Y:S01]  /*21e0*/  SHF.R.S32.HI R0, RZ, 0x1f, R2 ;  /* 0x0000001fff007819 */ /* 0x000fe20000011402 */
[----:B------:R-:W-:Y:S01]  /*21f0*/  BSSY B0, `(.L_x_597) ;  /* 0x000002e000007945 */ /* 0x000fe20003800000 */
[----:B------:R-:W-:Y:S02]  /*2200*/  LOP3.LUT R3, R12, 0xff000000, RZ, 0xc0, !PT ;  /* 0xff0000000c037812 */ /* 0x000fe400078ec0ff */
[----:B------:R-:W-:Y:S02]  /*2210*/  LEA.HI R0, R0, R2, RZ, 0x6 ;  /* 0x0000000200007211 */ /* 0x000fe400078f30ff */
[----:B------:R-:W-:Y:S02]  /*2220*/  LOP3.LUT R4, R12, 0xff0000, RZ, 0xc0, !PT ;  /* 0x00ff00000c047812 */ /* 0x000fe400078ec0ff */
[----:B------:R-:W-:Y:S02]  /*2230*/  SHF.R.U32.HI R2, RZ, 0x8, R3 ;  /* 0x00000008ff027819 */ /* 0x000fe40000011603 */
[----:B------:R-:W-:-:S02]  /*2240*/  SHF.R.S32.HI R0, RZ, 0x6, R0 ;  /* 0x00000006ff007819 */ /* 0x000fc40000011400 */
[----:B------:R-:W-:Y:S02]  /*2250*/  LEA.HI R2, R4, R2, RZ, 0x10 ;  /* 0x0000000204027211 */ /* 0x000fe400078f80ff */
[----:B------:R-:W-:Y:S01]  /*2260*/  IMNMX R6, RZ, R0, !PT ;  /* 0x00000000ff067217 */ /* 0x000fe20007800200 */
[----:B------:R-:W-:Y:S01]  /*2270*/  IMAD.MOV.U32 R0, RZ, RZ, RZ ;  /* 0x000000ffff007224 */ /* 0x000fe200078e00ff */
[----:B------:R-:W-:Y:S02]  /*2280*/  SHF.R.U32.HI R5, RZ, 0x10, R2 ;  /* 0x00000010ff057819 */ /* 0x000fe40000011602 */
[----:B------:R-:W-:Y:S02]  /*2290*/  LOP3.LUT R18, R2, 0xff, RZ, 0xc0, !PT ;  /* 0x000000ff02127812 */ /* 0x000fe400078ec0ff */
[----:B------:R-:W-:Y:S01]  /*22a0*/  ISETP.GT.AND P0, PT, R7, R6, PT ;  /* 0x000000060700720c */ /* 0x000fe20003f04270 */
[----:B------:R1:W-:Y:S01]  /*22b0*/  STL [R1+0x30], R5 ;  /* 0x0000300501007387 */ /* 0x0003e20000100800 */
[----:B------:R-:W-:-:S03]  /*22c0*/  ISETP.NE.AND P1, PT, R5, RZ, PT ;  /* 0x000000ff0500720c */ /* 0x000fc60003f25270 */
[----:B------:R1:W-:Y:S01]  /*22d0*/  STL [R1+0x34], R18 ;  /* 0x0000341201007387 */ /* 0x0003e20000100800 */
[----:B------:R-:W-:-:S07]  /*22e0*/  SEL R130, R5, c[0x0][0x338], P1 ;  /* 0x0000ce0005827a07 */ /* 0x000fce0000800000 */
[----:B------:R-:W-:Y:S05]  /*22f0*/  @!P0 BRA `(.L_x_598) ;  /* 0x000001d000008947 */ /* 0x000fea0003800000 */
[----:B------:R-:W-:Y:S02]  /*2300*/  IABS R2, R130 ;  /* 0x0000008200027213 */ /* 0x000fe40000000000 */
[----:B------:R-:W-:Y:S02]  /*2310*/  IADD3 R3, R130, -0x1, R7 ;  /* 0xffffffff82037810 */ /* 0x000fe40007ffe007 */
[----:B------:R-:W2:Y:S03]  /*2320*/  I2F.RP R0, R2 ;  /* 0x0000000200007306 */ /* 0x000ea60000209400 */
[----:B------:R-:W-:-:S05]  /*2330*/  IMAD.IADD R8, R3, 0x1, -R6 ;  /* 0x0000000103087824 */ /* 0x000fca00078e0a06 */
        /* <DEDUP_REMOVED lines=25> */
.L_x_598:
[----:B------:R-:W-:Y:S05]  /*24d0*/  BSYNC B0 ;  /* 0x0000000000007941 */ /* 0x000fea0003800000 */
.L_x_597:
[----:B------:R-:W2:Y:S04]  /*24e0*/  LDL.64 R8, [R1+0x10] ;  /* 0x0000100001087983 */ /* 0x000ea80000100a00 */
[----:B------:R3:W2:Y:S01]  /*24f0*/  LDL.64 R16, [R1+0x10] ;  /* 0x0000100001107983 */ /* 0x0006a20000100a00 */
[----:B------:R-:W-:-:S03]  /*2500*/  IMAD R2, R18, R0, R6 ;  /* 0x0000000012027224 */ /* 0x000fc600078e0206 */
[----:B------:R-:W4:Y:S01]  /*2510*/  S2R R4, SR_TID.X ;  /* 0x0000000000047919 */ /* 0x000f220000002100 */
        /* <DEDUP_REMOVED lines=11> */
[----:B------:R-:W-:Y:S02]  /*25d0*/  @P0 LEA.HI R2, R3, R2, RZ, 0x6 ;  /* 0x0000000203020211 */ /* 0x000fe400078f30ff */
[----:B----4-:R-:W-:Y:S02]  /*25e0*/  SHF.R.S32.HI R3, RZ, 0x1f, R4 ;  /* 0x0000001fff037819 */ /* 0x010fe40000011404 */
[----:B------:R-:W-:Y:S02]  /*25f0*/  @P0 SHF.R.S32.HI R0, RZ, 0x6, R2 ;  /* 0x00000006ff000819 */ /* 0x000fe40000011402 */
[----:B------:R-:W-:Y:S02]  /*2600*/  LEA.HI R2, R3, R4, RZ, 0x5 ;  /* 0x0000000403027211 */ /* 0x000fe400078f28ff */
[----:B------:R-:W-:Y:S02]  /*2610*/  ISETP.GT.AND P0, PT, R0, R123, PT ;  /* 0x0000007b0000720c */ /* 0x000fe40003f04270 */
[----:B------:R-:W-:-:S05]  /*2620*/  SHF.R.S32.HI R2, RZ, 0x5, R2 ;  /* 0x00000005ff027819 */ /* 0x000fca0000011402 */
[----:B------:R-:W-:Y:S02]  /*2630*/  IMAD.SHL.U32 R140, R2, 0x200, RZ ;  /* 0x00000200028c7824 */ /* 0x000fe400078e00ff */
[----:B--2---:R-:W-:-:S05]  /*2640*/  IMAD.MOV.U32 R16, RZ, RZ, R8 ;  /* 0x000000ffff107224 */ /* 0x004fca00078e0008 */
[C---:B------:R-:W-:Y:S02]  /*2650*/  IADD3 R134, R16.reuse, 0x40, RZ ;  /* 0x0000004010867810 */ /* 0x040fe40007ffe0ff */
[----:B------:R-:W-:Y:S01]  /*2660*/  IADD3 R135, R16, 0x80, RZ ;  /* 0x0000008010877810 */ /* 0x000fe20007ffe0ff */
[----:B------:R-:W-:Y:S05]  /*2670*/  @!P0 BRA `(.L_x_599) ;  /* 0x00004f2000008947 */ /* 0x000fea0003800000 */
[----:B---3--:R-:W-:Y:S02]  /*2680*/  ISETP.NE.U32.AND P0, PT, RZ, c[0x0][0x340], PT ;  /* 0x0000d000ff007a0c */ /* 0x008fe40003f05070 */
[----:B-1----:R-:W-:Y:S02]  /*2690*/  SHF.R.S32.HI R5, RZ, 0x1f, R4 ;  /* 0x0000001fff057819 */ /* 0x002fe40000011404 */
[----:B------:R-:W-:Y:S02]  /*26a0*/  ISETP.NE.AND.EX P2, PT, RZ, c[0x0][0x344], PT, P0 ;  /* 0x0000d100ff007a0c */ /* 0x000fe40003f45300 */
[----:B------:R-:W-:-:S04]  /*26b0*/  LEA.HI R5, R5, R4, RZ, 0x3 ;  /* 0x0000000405057211 */ /* 0x000fc800078f18ff */
[----:B------:R-:W-:-:S07]  /*26c0*/  SHF.R.S32.HI R5, RZ, 0x3, R5 ;  /* 0x00000003ff057819 */ /* 0x000fce0000011405 */
[----:B------:R-:W-:-:S05]  /*26d0*/  @P2 IMAD.WIDE R2, R15, R14, c[0x0][0x340] ;  /* 0x0000d0000f022625 */ /* 0x000fca00078e020e */
[----:B------:R1:W2:Y:S01]  /*26e0*/  @P2 LDG.E R7, [R2.64] ;  /* 0x0000000602072981 */ /* 0x0002a2000c1e1900 */
[C---:B------:R-:W-:Y:S01]  /*26f0*/  IADD3 R122, P0, R5.reuse, R13, RZ ;  /* 0x0000000d057a7210 */ /* 0x040fe20007f1e0ff */
[----:B------:R-:W-:Y:S01]  /*2700*/  IMAD.MOV.U32 R8, RZ, RZ, c[0x0][0x238] ;  /* 0x00008e00ff087624 */ /* 0x000fe200078e00ff */
[----:B------:R-:W-:Y:S01]  /*2710*/  SHF.R.S32.HI R17, RZ, 0x1f, R16 ;  /* 0x0000001fff117819 */ /* 0x000fe20000011410 */
[----:B------:R-:W-:Y:S01]  /*2720*/  IMAD.MOV.U32 R138, RZ, RZ, 0x6 ;  /* 0x00000006ff8a7424 */ /* 0x000fe200078e00ff */
[----:B------:R-:W-:Y:S01]  /*2730*/  SHF.R.S32.HI R6, RZ, 0x1f, R15 ;  /* 0x0000001fff067819 */ /* 0x000fe2000001140f */
[----:B------:R-:W-:Y:S01]  /*2740*/  IMAD.SHL.U32 R155, R8, 0x40, RZ ;  /* 0x00000040089b7824 */ /* 0x000fe200078e00ff */
[----:B------:R-:W-:Y:S01]  /*2750*/  IADD3 R58, R0, -0x1, RZ ;  /* 0xffffffff003a7810 */ /* 0x000fe20007ffe0ff */
[----:B------:R-:W-:Y:S01]  /*2760*/  IMAD.SHL.U32 R156, R8, 0x20, RZ ;  /* 0x00000020089c7824 */ /* 0x000fe200078e00ff */
[----:B------:R-:W-:Y:S01]  /*2770*/  SEL R10, R6, RZ, !P3 ;  /* 0x000000ff060a7207 */ /* 0x000fe20005800000 */
[----:B------:R3:W-:Y:S01]  /*2780*/  STL [R1+0x14], R17 ;  /* 0x0000141101007387 */ /* 0x0007e20000100800 */
[----:B------:R-:W-:Y:S01]  /*2790*/  IADD3 R100, -R5, R76, RZ ;  /* 0x0000004c05647210 */ /* 0x000fe20007ffe1ff */
[----:B------:R-:W-:Y:S01]  /*27a0*/  IMAD.WIDE.U32 R158, R245, c[0x0][0x1e0], RZ ;  /* 0x00007800f59e7a25 */ /* 0x000fe200078e00ff */
[----:B------:R-:W-:-:S02]  /*27b0*/  SEL R12, R15, RZ, !P3 ;  /* 0x000000ff0f0c7207 */ /* 0x000fc40005800000 */
[----:B------:R-:W-:Y:S01]  /*27c0*/  SHF.L.U64.HI R151, R8, R138, c[0x0][0x23c] ;  /* 0x00008f0008977619 */ /* 0x000fe2000001028a */
[----:B------:R-:W-:Y:S01]  /*27d0*/  IMAD R0, R58, -0x40, R100 ;  /* 0xffffffc03a007824 */ /* 0x000fe200078e0264 */
[----:B------:R-:W-:Y:S01]  /*27e0*/  MOV R150, 0x5 ;  /* 0x0000000500967802 */ /* 0x000fe20000000f00 */
[----:B------:R-:W-:Y:S01]  /*27f0*/  IMAD.MOV.U32 R157, RZ, RZ, c[0x0][0x27c] ;  /* 0x00009f00ff9d7624 */ /* 0x000fe200078e00ff */
[----:B------:R-:W-:Y:S02]  /*2800*/  ISETP.GE.AND P5, PT, R16, c[0x0][0x1d4], PT ;  /* 0x0000750010007a0c */ /* 0x000fe40003fa6270 */
[----:B------:R-:W-:Y:S02]  /*2810*/  ISETP.GE.AND P1, PT, R0, 0x1, PT ;  /* 0x000000010000780c */ /* 0x000fe40003f26270 */
[----:B------:R-:W-:Y:S02]  /*2820*/  SHF.L.U64.HI R150, R8, R150, c[0x0][0x23c] ;  /* 0x00008f0008967619 */ /* 0x000fe40000010296 */
[----:B-1----:R-:W-:-:S02]  /*2830*/  SHF.R.S32.HI R2, RZ, 0x1f, R5 ;  /* 0x0000001fff027819 */ /* 0x002fc40000011405 */
[----:B------:R-:W-:Y:S02]  /*2840*/  ISETP.GE.AND P4, PT, R134, c[0x0][0x1d4], PT ;  /* 0x0000750086007a0c */ /* 0x000fe40003f86270 */
[----:B------:R-:W-:Y:S01]  /*2850*/  LEA.HI.X.SX32 R125, R13, R2, 0x1, P0 ;  /* 0x000000020d7d7211 */ /* 0x000fe200000f0eff */
[----:B------:R-:W-:Y:S01]  /*2860*/  IMAD.WIDE.U32 R2, R122, c[0x0][0x238], R16 ;  /* 0x00008e007a027a25 */ /* 0x000fe200078e0010 */
[----:B------:R-:W-:Y:S02]  /*2870*/  ISETP.GT.AND P0, PT, R0, 0x20, PT ;  /* 0x000000200000780c */ /* 0x000fe40003f04270 */
[----:B------:R-:W-:Y:S01]  /*2880*/  SHF.R.S32.HI R105, RZ, 0x1f, R104 ;  /* 0x0000001fff697819 */ /* 0x000fe20000011468 */
[----:B------:R-:W-:Y:S01]  /*2890*/  IMAD R4, R125, c[0x0][0x238], RZ ;  /* 0x00008e007d047a24 */ /* 0x000fe200078e02ff */
[----:B------:R-:W-:Y:S02]  /*28a0*/  SHF.R.S32.HI R143, RZ, 0x1f, R142 ;  /* 0x0000001fff8f7819 */ /* 0x000fe4000001148e */
[----:B-----5:R-:W-:Y:S01]  /*28b0*/  SHF.R.S32.HI R25, RZ, 0x1f, R131 ;  /* 0x0000001fff197819 */ /* 0x020fe20000011483 */
[----:B------:R-:W-:-:S04]  /*28c0*/  IMAD R4, R122, c[0x0][0x23c], R4 ;  /* 0x00008f007a047a24 */ /* 0x000fc800078e0204 */
[----:B------:R-:W-:Y:S02]  /*28d0*/  IMAD.IADD R3, R3, 0x1, R4 ;  /* 0x0000000103037824 */ /* 0x000fe400078e0204 */
[----:B------:R-:W-:Y:S02]  /*28e0*/  IMAD R4, R10, c[0x0][0x248], RZ ;  /* 0x000092000a047a24 */ /* 0x000fe400078e02ff */
[----:B------:R-:W-:-:S04]  /*28f0*/  IMAD.WIDE.U32 R2, R20, c[0x0][0x240], R2 ;  /* 0x0000900014027a25 */ /* 0x000fc800078e0002 */
[----:B------:R-:W-:Y:S02]  /*2900*/  IMAD R3, R20, c[0x0][0x244], R3 ;  /* 0x0000910014037a24 */ /* 0x000fe400078e0203 */
[C---:B------:R-:W-:Y:S02]  /*2910*/  IMAD R4, R12.reuse, c[0x0][0x24c], R4 ;  /* 0x000093000c047a24 */ /* 0x040fe400078e0204 */
[----:B------:R-:W-:Y:S01]  /*2920*/  IMAD.WIDE.U32 R94, R12, c[0x0][0x248], R2 ;  /* 0x000092000c5e7a25 */ /* 0x000fe200078e0002 */
[----:B------:R-:W-:-:S03]  /*2930*/  SHF.R.S32.HI R3, RZ, 0x1f, R58 ;  /* 0x0000001fff037819 */ /* 0x000fc6000001143a */
[----:B------:R-:W-:Y:S02]  /*2940*/  IMAD R2, R151, R58, RZ ;  /* 0x0000003a97027224 */ /* 0x000fe400078e02ff */
[----:B------:R-:W-:Y:S02]  /*2950*/  IMAD.IADD R85, R95, 0x1, R4 ;  /* 0x000000015f557824 */ /* 0x000fe400078e0204 */
[----:B------:R-:W-:Y:S02]  /*2960*/  IMAD.MOV.U32 R84, RZ, RZ, R94 ;  /* 0x000000ffff547224 */ /* 0x000fe400078e005e */
[-C--:B------:R-:W-:Y:S02]  /*2970*/  IMAD R0, R3, R155.reuse, R2 ;  /* 0x0000009b03007224 */ /* 0x080fe400078e0202 */
[----:B------:R-:W-:-:S05]  /*2980*/  IMAD.WIDE.U32 R4, R58, R155, R84 ;  /* 0x0000009b3a047225 */ /* 0x000fca00078e0054 */
[----:B------:R-:W-:Y:S02]  /*2990*/  IADD3 R0, R5, R0, RZ ;  /* 0x0000000005007210 */ /* 0x000fe40007ffe0ff */
[----:B--2---:R-:W-:Y:S01]  /*29a0*/  @P2 SHF.R.S32.HI R3, RZ, 0x1f, R7 ;  /* 0x0000001fff032819 */ /* 0x004fe20000011407 */
[----:B------:R-:W-:Y:S01]  /*29b0*/  @!P2 IMAD.MOV.U32 R3, RZ, RZ, R6 ;  /* 0x000000ffff03a224 */ /* 0x000fe200078e0006 */
[----:B------:R-:W-:Y:S01]  /*29c0*/  @P2 MOV R2, R7 ;  /* 0x0000000700022202 */ /* 0x000fe20000000f00 */
[----:B------:R-:W-:Y:S01]  /*29d0*/  @!P2 IMAD.MOV.U32 R2, RZ, RZ, R15 ;  /* 0x000000ffff02a224 */ /* 0x000fe200078e000f */
[----:B------:R-:W-:Y:S02]  /*29e0*/  @P1 LEA R6, P3, R4, c[0x0][0x220], 0x1 ;  /* 0x0000880004061a11 */ /* 0x000fe400078608ff */
[----:B------:R-:W-:Y:S02]  /*29f0*/  @P0 IADD3 R5, P2, R156, R4, RZ ;  /* 0x000000049c050210 */ /* 0x000fe40007f5e0ff */
[----:B------:R-:W-:-:S02]  /*2a00*/  @P1 LEA.HI.X R7, R4, c[0x0][0x224], R0, 0x1, P3 ;  /* 0x0000890004071a11 */ /* 0x000fc400018f0c00 */
[----:B------:R-:W-:Y:S01]  /*2a10*/  ISETP.GE.AND P3, PT, R135, c[0x0][0x1d4], PT ;  /* 0x0000750087007a0c */ /* 0x000fe20003f66270 */
[----:B------:R-:W-:Y:S01]  /*2a20*/  @P0 IMAD.X R0, R0, 0x1, R150, P2 ;  /* 0x0000000100000824 */ /* 0x000fe200010e0696 */
[----:B------:R-:W-:Y:S01]  /*2a30*/  @P0 LEA R4, P2, R5, c[0x0][0x220], 0x1 ;  /* 0x0000880005040a11 */ /* 0x000fe200078408ff */
[----:B------:R-:W-:Y:S01]  /*2a40*/  @!PT LDS RZ, [RZ] ;  /* 0x00000000fffff984 */ /* 0x000fe20000000800 */
[----:B------:R-:W-:Y:S01]  /*2a50*/  @!PT LDS RZ, [RZ] ;  /* 0x00000000fffff984 */ /* 0x000fe20000000800 */
[----:B------:R-:W-:Y:S01]  /*2a60*/  @!PT LDS RZ, [RZ] ;  /* 0x00000000fffff984 */ /* 0x000fe20000000800 */
[----:B------:R1:W-:Y:S01]  /*2a70*/  @P1 LDGSTS.E.BYPASS.LTC128B.128 [R217+0x6100], [R6.64], !P5 ;  /* 0x0610000006d91fae */ /* 0x0003e2000e901d46 */
[----:B------:R-:W-:Y:S02]  /*2a80*/  SEL R18, R3, RZ, !P6 ;  /* 0x000000ff03127207 */ /* 0x000fe40007000000 */
[----:B------:R-:W-:Y:S01]  /*2a90*/  @P0 LEA.HI.X R5, R5, c[0x0][0x224], R0, 0x1, P2 ;  /* 0x0000890005050a11 */ /* 0x000fe200010f0c00 */
[----:B------:R-:W-:Y:S01]  /*2aa0*/  IMAD.IADD R0, R11, 0x1, R132 ;  /* 0x000000010b007824 */ /* 0x000fe200078e0284 */
[----:B------:R1:W-:Y:S01]  /*2ab0*/  @P1 LDGSTS.E.BYPASS.LTC128B.128 [R217+0x8100], [R6.64+0x80], !P4 ;  /* 0x0810008006d91fae */ /* 0x0003e2000e101d46 */
[----:B------:R-:W-:Y:S02]  /*2ac0*/  SEL R19, R2, RZ, !P6 ;  /* 0x000000ff02137207 */ /* 0x000fe40007000000 */
[----:B------:R-:W-:-:S02]  /*2ad0*/  ISETP.GE.AND P2, PT, R104, c[0x0][0x27c], PT ;  /* 0x00009f0068007a0c */ /* 0x000fc40003f46270 */
[----:B------:R-:W-:Y:S01]  /*2ae0*/  SHF.R.S32.HI R9, RZ, 0x1f, R0 ;  /* 0x0000001fff097819 */ /* 0x000fe20000011400 */
[----:B------:R1:W-:Y:S04]  /*2af0*/  @P1 LDGSTS.E.BYPASS.LTC128B.128 [R217+0xa100], [R6.64+0x100], !P3 ;  /* 0x0a10010006d91fae */ /* 0x0003e8000d901d46 */
[----:B------:R-:W-:Y:S01]  /*2b00*/  IMAD R8, R9, c[0x0][0x1e0], RZ ;  /* 0x0000780009087a24 */ /* 0x000fe200078e02ff */
[----:B------:R2:W-:Y:S03]  /*2b10*/  @P0 LDGSTS.E.BYPASS.LTC128B.128 [R217+0x7100], [R4.64], !P5 ;  /* 0x0710000004d90fae */ /* 0x0005e6000e901d46 */
[C---:B------:R-:W-:Y:S01]  /*2b20*/  IMAD R8, R0.reuse, c[0x0][0x1e4], R8 ;  /* 0x0000790000087a24 */ /* 0x040fe200078e0208 */
[----:B------:R2:W-:Y:S04]  /*2b30*/  @P0 LDGSTS.E.BYPASS.LTC128B.128 [R217+0x9100], [R4.64+0x80], !P4 ;  /* 0x0910008004d90fae */ /* 0x0005e8000e101d46 */
[----:B------:R2:W-:Y:S04]  /*2b40*/  @P0 LDGSTS.E.BYPASS.LTC128B.128 [R217+0xb100], [R4.64+0x100], !P3 ;  /* 0x0b10010004d90fae */ /* 0x0005e8000d901d46 */
[----:B------:R-:W0:Y:S01]  /*2b50*/  LDGDEPBAR ;  /* 0x00000000000079af */ /* 0x000e220000000000 */
[----:B------:R-:W-:Y:S01]  /*2b60*/  WARPSYNC 0xffffffff ;  /* 0xffffffff00007948 */ /* 0x000fe20003800000 */
[----:B-1----:R-:W-:-:S05]  /*2b70*/  IMAD.WIDE.U32 R6, R0, c[0x0][0x1e0], RZ ;  /* 0x0000780000067a25 */ /* 0x002fca00078e00ff */
[----:B------:R-:W-:-:S05]  /*2b80*/  IADD3 R7, R7, R8, RZ ;  /* 0x0000000807077210 */ /* 0x000fca0007ffe0ff */
[----:B------:R-:W-:Y:S01]  /*2b90*/  IMAD.WIDE.U32 R6, R20, c[0x0][0x1e8], R6 ;  /* 0x00007a0014067a25 */ /* 0x000fe200078e0006 */
[----:B--2---:R-:W-:-:S03]  /*2ba0*/  SHF.R.S32.HI R5, RZ, 0x1f, R245 ;  /* 0x0000001fff057819 */ /* 0x004fc600000114f5 */
[----:B------:R-:W-:Y:S02]  /*2bb0*/  IMAD R7, R20, c[0x0][0x1ec], R7 ;  /* 0x00007b0014077a24 */ /* 0x000fe400078e0207 */
[----:B------:R-:W-:Y:S02]  /*2bc0*/  IMAD R4, R18, c[0x0][0x1f0], RZ ;  /* 0x00007c0012047a24 */ /* 0x000fe400078e02ff */
[----:B------:R-:W-:Y:S02]  /*2bd0*/  IMAD R2, R5, c[0x0][0x1e0], RZ ;  /* 0x0000780005027a24 */ /* 0x000fe400078e02ff */
[----:B------:R-:W-:-:S04]  /*2be0*/  IMAD.WIDE.U32 R72, R19, c[0x0][0x1f0], R6 ;  /* 0x00007c0013487a25 */ /* 0x000fc800078e0006 */
[----:B------:R-:W-:Y:S02]  /*2bf0*/  IMAD R3, R245, c[0x0][0x1e4], R2 ;  /* 0x00007900f5037a24 */ /* 0x000fe400078e0202 */
[----:B------:R-:W-:Y:S02]  /*2c00*/  IMAD R2, R19, c[0x0][0x1f4], R4 ;  /* 0x00007d0013027a24 */ /* 0x000fe400078e0204 */
[----:B------:R-:W-:Y:S01]  /*2c10*/  IMAD.SHL.U32 R4, R157, 0x2, RZ ;  /* 0x000000029d047824 */ /* 0x000fe200078e00ff */
[----:B------:R-:W-:Y:S01]  /*2c20*/  IADD3 R124, R159, R3, RZ ;  /* 0x000000039f7c7210 */ /* 0x000fe20007ffe0ff */
[----:B------:R-:W-:Y:S02]  /*2c30*/  IMAD.IADD R74, R73, 0x1, R2 ;  /* 0x00000001494a7824 */ /* 0x000fe400078e0202 */
[----:B---3--:R-:W2:Y:S01]  /*2c40*/  LDL R29, [R1+0x24] ;  /* 0x00002400011d7983 */ /* 0x008ea20000100800 */
[----:B------:R-:W-:Y:S01]  /*2c50*/  IADD3 R129, P1, P0, R72, R158, R104 ;  /* 0x0000009e48817210 */ /* 0x000fe2000783e068 */
[----:B------:R-:W-:Y:S01]  /*2c60*/  IMAD.WIDE.U32 R2, R20, c[0x0][0x260], R16 ;  /* 0x0000980014027a25 */ /* 0x000fe200078e0010 */
[----:B------:R-:W-:Y:S01]  /*2c70*/  IADD3 R17, -R4, c[0x0][0x1d4], RZ ;  /* 0x0000750004117a10 */ /* 0x000fe20007ffe1ff */
[----:B------:R-:W3:Y:S01]  /*2c80*/  LDL R28, [R1+0x28] ;  /* 0x00002800011c7983 */ /* 0x000ee20000100800 */
[----:B------:R-:W-:Y:S01]  /*2c90*/  IADD3.X R128, R74, R124, R105, P1, P0 ;  /* 0x0000007c4a807210 */ /* 0x000fe20000fe0469 */
[----:B------:R-:W-:Y:S01]  /*2ca0*/  IMAD R3, R20, c[0x0][0x264], R3 ;  /* 0x0000990014037a24 */ /* 0x000fe200078e0203 */
[----:B------:R-:W-:Y:S01]  /*2cb0*/  IADD3 R127, P0, R245, R0, RZ ;  /* 0x00000000f57f7210 */ /* 0x000fe20007f1e0ff */
[----:B------:R-:W-:Y:S01]  /*2cc0*/  IMAD R0, R10, c[0x0][0x268], RZ ;  /* 0x00009a000a007a24 */ /* 0x000fe200078e02ff */
[----:B------:R-:W-:Y:S01]  /*2cd0*/  ISETP.GE.AND P1, PT, R107, c[0x0][0x27c], PT ;  /* 0x00009f006b007a0c */ /* 0x000fe20003f26270 */
[----:B------:R-:W-:Y:S01]  /*2ce0*/  IMAD.WIDE.U32 R78, R12, c[0x0][0x268], R2 ;  /* 0x00009a000c4e7a25 */ /* 0x000fe200078e0002 */
[----:B------:R-:W-:-:S02]  /*2cf0*/  SEL R16, R4, R17, !P2 ;  /* 0x0000001104107207 */ /* 0x000fc40005000000 */
[-C--:B------:R-:W-:Y:S01]  /*2d00*/  SEL R14, R4, R17.reuse, !P1 ;  /* 0x00000011040e7207 */ /* 0x080fe20004800000 */
[----:B------:R-:W-:Y:S01]  /*2d10*/  IMAD.X R126, R9, 0x1, R5, P0 ;  /* 0x00000001097e7824 */ /* 0x000fe200000e0605 */
[----:B------:R-:W-:Y:S01]  /*2d20*/  ISETP.GE.AND P0, PT, R106, c[0x0][0x27c], PT ;  /* 0x00009f006a007a0c */ /* 0x000fe20003f06270 */
[----:B------:R-:W-:Y:S01]  /*2d30*/  IMAD R27, R12, c[0x0][0x26c], R0 ;  /* 0x00009b000c1b7a24 */ /* 0x000fe200078e0200 */
[----:B------:R-:W-:Y:S01]  /*2d40*/  SEL R15, RZ, c[0x0][0x27c], !P2 ;  /* 0x00009f00ff0f7a07 */ /* 0x000fe20005000000 */
[----:B------:R-:W-:Y:S01]  /*2d50*/  IMAD R0, R5, c[0x0][0x280], RZ ;  /* 0x0000a00005007a24 */ /* 0x000fe200078e02ff */
[----:B------:R-:W-:Y:S01]  /*2d60*/  SEL R17, R4, R17, !P0 ;  /* 0x0000001104117207 */ /* 0x000fe20004000000 */
[----:B------:R-:W-:Y:S01]  /*2d70*/  IMAD.WIDE.U32 R2, R20, c[0x0][0x210], R104 ;  /* 0x0000840014027a25 */ /* 0x000fe200078e0068 */
[----:B------:R-:W-:-:S03]  /*2d80*/  SEL R24, RZ, c[0x0][0x27c], !P1 ;  /* 0x00009f00ff187a07 */ /* 0x000fc60004800000 */
[----:B------:R-:W-:Y:S02]  /*2d90*/  IMAD R8, R5, c[0x0][0x290], RZ ;  /* 0x0000a40005087a24 */ /* 0x000fe400078e02ff */
[--C-:B------:R-:W-:Y:S01]  /*2da0*/  IMAD.WIDE.U32 R6, R245, c[0x0][0x290], R142.reuse ;  /* 0x0000a400f5067a25 */ /* 0x100fe200078e008e */
[----:B------:R-:W-:Y:S01]  /*2db0*/  ULDC.U8 UR4, c[0x0][0x298] ;  /* 0x0000a60000047ab9 */ /* 0x000fe20000000000 */
[----:B------:R-:W-:Y:S02]  /*2dc0*/  ISETP.GE.AND P1, PT, R157, 0x1, PT ;  /* 0x000000019d00780c */ /* 0x000fe40003f26270 */
[----:B------:R-:W-:-:S04]  /*2dd0*/  IMAD.WIDE.U32 R4, R245, c[0x0][0x280], R142 ;  /* 0x0000a000f5047a25 */ /* 0x000fc800078e008e */
[C---:B------:R-:W-:Y:S02]  /*2de0*/  IMAD R0, R245.reuse, c[0x0][0x284], R0 ;  /* 0x0000a100f5007a24 */ /* 0x040fe400078e0200 */
[----:B------:R-:W-:-:S04]  /*2df0*/  IMAD.WIDE.U32 R12, R245, c[0x0][0x280], R104 ;  /* 0x0000a000f50c7a25 */ /* 0x000fc800078e0068 */
[----:B------:R-:W-:Y:S02]  /*2e00*/  IMAD R11, R20, c[0x0][0x214], R3 ;  /* 0x00008500140b7a24 */ /* 0x000fe400078e0203 */
[----:B------:R-:W-:Y:S02]  /*2e10*/  IMAD.MOV.U32 R10, RZ, RZ, R2 ;  /* 0x000000ffff0a7224 */ /* 0x000fe400078e0002 */
[C---:B------:R-:W-:Y:S02]  /*2e20*/  IMAD R8, R245.reuse, c[0x0][0x294], R8 ;  /* 0x0000a500f5087a24 */ /* 0x040fe400078e0208 */
[----:B------:R-:W-:-:S04]  /*2e30*/  IMAD.WIDE.U32 R2, R245, c[0x0][0x290], R104 ;  /* 0x0000a400f5027a25 */ /* 0x000fc800078e0068 */
[----:B------:R-:W-:Y:S02]  /*2e40*/  IMAD.IADD R9, R5, 0x1, R0 ;  /* 0x0000000105097824 */ /* 0x000fe400078e0200 */
[----:B------:R-:W-:Y:S02]  /*2e50*/  IMAD.IADD R5, R0, 0x1, R13 ;  /* 0x0000000100057824 */ /* 0x000fe400078e020d */
[----:B------:R-:W-:Y:S02]  /*2e60*/  IMAD.IADD R0, R104, 0x1, R15 ;  /* 0x0000000168007824 */ /* 0x000fe400078e020f */
[----:B------:R-:W-:Y:S02]  /*2e70*/  IMAD.IADD R7, R7, 0x1, R8 ;  /* 0x0000000107077824 */ /* 0x000fe400078e0208 */
[----:B------:R-:W-:Y:S02]  /*2e80*/  IMAD.IADD R3, R8, 0x1, R3 ;  /* 0x0000000108037824 */ /* 0x000fe400078e0203 */
[----:B------:R-:W-:-:S02]  /*2e90*/  IMAD.MOV.U32 R8, RZ, RZ, R4 ;  /* 0x000000ffff087224 */ /* 0x000fc400078e0004 */
[----:B------:R-:W-:Y:S01]  /*2ea0*/  IMAD.MOV.U32 R4, RZ, RZ, R12 ;  /* 0x000000ffff047224 */ /* 0x000fe200078e000c */
[----:B------:R-:W-:Y:S02]  /*2eb0*/  SHF.R.S32.HI R12, RZ, 0x1f, R0 ;  /* 0x0000001fff0c7819 */ /* 0x000fe40000011400 */
[----:B------:R-:W-:Y:S02]  /*2ec0*/  SHF.R.S32.HI R13, RZ, 0x1f, R14 ;  /* 0x0000001fff0d7819 */ /* 0x000fe4000001140e */
[CC--:B------:R-:W-:Y:S02]  /*2ed0*/  LEA.HI R15, R12.reuse, R0.reuse, RZ, 0x3 ;  /* 0x000000000c0f7211 */ /* 0x0c0fe400078f18ff */
[----:B------:R-:W-:Y:S01]  /*2ee0*/  LEA.HI R21, R12, R0, RZ, 0x6 ;  /* 0x000000000c157211 */ /* 0x000fe200078f30ff */
[----:B------:R-:W-:Y:S02]  /*2ef0*/  IMAD R12, R18, c[0x0][0x218], RZ ;  /* 0x00008600120c7a24 */ /* 0x000fe400078e02ff */
[----:B------:R-:W-:Y:S01]  /*2f00*/  IMAD.IADD R0, R107, 0x1, R24 ;  /* 0x000000016b007824 */ /* 0x000fe200078e0218 */
[----:B------:R-:W-:-:S02]  /*2f10*/  SHF.R.S32.HI R20, RZ, 0x1f, R16 ;  /* 0x0000001fff147819 */ /* 0x000fc40000011410 */
[----:B------:R-:W-:Y:S01]  /*2f20*/  LEA.HI R22, R13, R14, RZ, 0x4 ;  /* 0x0000000e0d167211 */ /* 0x000fe200078f20ff */
[----:B------:R-:W-:Y:S01]  /*2f30*/  IMAD R26, R19, c[0x0][0x21c], R12 ;  /* 0x00008700131a7a24 */ /* 0x000fe200078e020c */
[----:B------:R-:W-:Y:S02]  /*2f40*/  SHF.R.S32.HI R13, RZ, 0x1f, R17 ;  /* 0x0000001fff0d7819 */ /* 0x000fe40000011411 */
[----:B------:R-:W-:Y:S02]  /*2f50*/  SEL R14, RZ, c[0x0][0x27c], !P0 ;  /* 0x00009f00ff0e7a07 */ /* 0x000fe40004000000 */
[----:B------:R-:W-:Y:S02]  /*2f60*/  SHF.R.S32.HI R12, RZ, 0x1f, R0 ;  /* 0x0000001fff0c7819 */ /* 0x000fe40000011400 */
[----:B------:R-:W-:Y:S02]  /*2f70*/  LEA.HI R23, R20, R16, RZ, 0x4 ;  /* 0x0000001014177211 */ /* 0x000fe400078f20ff */
[----:B------:R-:W-:Y:S01]  /*2f80*/  LEA.HI R20, R13, R17, RZ, 0x4 ;  /* 0x000000110d147211 */ /* 0x000fe200078f20ff */
[----:B------:R-:W-:Y:S01]  /*2f90*/  IMAD.IADD R13, R106, 0x1, R14 ;  /* 0x000000016a0d7824 */ /* 0x000fe200078e020e */
[CC--:B------:R-:W-:Y:S01]  /*2fa0*/  LEA.HI R14, R12.reuse, R0.reuse, RZ, 0x3 ;  /* 0x000000000c0e7211 */ /* 0x0c0fe200078f18ff */
[----:B------:R-:W-:Y:S01]  /*2fb0*/  IMAD.WIDE.U32 R96, R19, c[0x0][0x218], R10 ;  /* 0x0000860013607a25 */ /* 0x000fe200078e000a */
[----:B------:R-:W-:-:S03]  /*2fc0*/  LEA.HI R0, R12, R0, RZ, 0x6 ;  /* 0x000000000c007211 */ /* 0x000fc600078f30ff */
[----:B------:R-:W-:Y:S01]  /*2fd0*/  IMAD.SHL.U32 R11, R21, 0x40, RZ ;  /* 0x00000040150b7824 */ /* 0x000fe200078e00ff */
[----:B------:R-:W-:Y:S01]  /*2fe0*/  SHF.R.S32.HI R10, RZ, 0x1f, R13 ;  /* 0x0000001fff0a7819 */ /* 0x000fe2000001140d */
[----:B------:R-:W-:-:S03]  /*2ff0*/  IMAD.SHL.U32 R0, R0, 0x40, RZ ;  /* 0x0000004000007824 */ /* 0x000fc600078e00ff */
[----:B------:R-:W-:Y:S02]  /*3000*/  LOP3.LUT R17, R11, 0x7ffff000, RZ, 0xc0, !PT ;  /* 0x7ffff0000b117812 */ /* 0x000fe400078ec0ff */
[CC--:B------:R-:W-:Y:S02]  /*3010*/  LEA.HI R12, R10.reuse, R13.reuse, RZ, 0x3 ;  /* 0x0000000d0a0c7211 */ /* 0x0c0fe400078f18ff */
[----:B------:R-:W-:Y:S02]  /*3020*/  LEA.HI R18, R10, R13, RZ, 0x6 ;  /* 0x0000000d0a127211 */ /* 0x000fe400078f30ff */
[----:B------:R-:W-:Y:S02]  /*3030*/  LOP3.LUT R10, R0, 0x7ffff000, RZ, 0xc0, !PT ;  /* 0x7ffff000000a7812 */ /* 0x000fe400078ec0ff */
[----:B------:R-:W-:Y:S01]  /*3040*/  SHF.R.S32.HI R13, RZ, 0x4, R22 ;  /* 0x00000004ff0d7819 */ /* 0x000fe20000011416 */
[----:B------:R-:W-:Y:S02]  /*3050*/  IMAD.MOV.U32 R152, RZ, RZ, c[0x0][0x1e0] ;  /* 0x00007800ff987624 */ /* 0x000fe400078e00ff */
[----:B------:R-:W-:-:S02]  /*3060*/  IMAD.MOV.U32 R153, RZ, RZ, c[0x0][0x280] ;  /* 0x0000a000ff997624 */ /* 0x000fc400078e00ff */
[----:B------:R-:W-:Y:S01]  /*3070*/  IMAD.MOV.U32 R154, RZ, RZ, c[0x0][0x290] ;  /* 0x0000a400ff9a7624 */ /* 0x000fe200078e00ff */
[----:B------:R-:W-:Y:S01]  /*3080*/  LOP3.LUT R99, R15, 0xfffffff8, RZ, 0xc0, !PT ;  /* 0xfffffff80f637812 */ /* 0x000fe200078ec0ff */
[C---:B------:R-:W-:Y:S01]  /*3090*/  IMAD.WIDE.U32 R92, R131.reuse, c[0x0][0x280], R8 ;  /* 0x0000a000835c7a25 */ /* 0x040fe200078e0008 */
[----:B------:R-:W-:Y:S02]  /*30a0*/  LOP3.LUT R98, R14, 0xfffffff8, RZ, 0xc0, !PT ;  /* 0xfffffff80e627812 */ /* 0x000fe400078ec0ff */
[----:B------:R-:W-:Y:S01]  /*30b0*/  LOP3.LUT R83, R12, 0xfffffff8, RZ, 0xc0, !PT ;  /* 0xfffffff80c537812 */ /* 0x000fe200078ec0ff */
[----:B------:R-:W-:Y:S01]  /*30c0*/  IMAD.WIDE.U32 R90, R131, c[0x0][0x290], R6 ;  /* 0x0000a400835a7a25 */ /* 0x000fe200078e0006 */
[----:B------:R-:W-:-:S03]  /*30d0*/  SHF.L.U64.HI R136, R152, R138, c[0x0][0x1e4] ;  /* 0x0000790098887619 */ /* 0x000fc6000001028a */
[----:B------:R-:W-:Y:S01]  /*30e0*/  IMAD.WIDE.U32 R88, R131, c[0x0][0x280], R4 ;  /* 0x0000a00083587a25 */ /* 0x000fe200078e0004 */
[----:B------:R-:W-:-:S03]  /*30f0*/  SHF.L.U64.HI R137, R153, R138, c[0x0][0x284] ;  /* 0x0000a10099897619 */ /* 0x000fc6000001028a */
[----:B------:R-:W-:Y:S01]  /*3100*/  IMAD.WIDE.U32 R86, R131, c[0x0][0x290], R2 ;  /* 0x0000a40083567a25 */ /* 0x000fe200078e0002 */
[----:B------:R-:W-:Y:S02]  /*3110*/  SHF.L.U64.HI R138, R154, R138, c[0x0][0x294] ;  /* 0x0000a5009a8a7619 */ /* 0x000fe4000001028a */
[----:B------:R-:W-:Y:S01]  /*3120*/  ISETP.NE.AND P6, PT, RZ, UR4, PT ;  /* 0x00000004ff007c0c */ /* 0x000fe2000bfc5270 */
[----:B------:R-:W-:Y:S01]  /*3130*/  IMAD.SHL.U32 R152, R152, 0x40, RZ ;  /* 0x0000004098987824 */ /* 0x000fe200078e00ff */
[----:B------:R-:W-:Y:S01]  /*3140*/  SHF.R.S32.HI R115, RZ, 0x1f, R99 ;  /* 0x0000001fff737819 */ /* 0x000fe20000011463 */
[----:B------:R-:W-:Y:S01]  /*3150*/  IMAD.SHL.U32 R153, R153, 0x40, RZ ;  /* 0x0000004099997824 */ /* 0x000fe200078e00ff */
[----:B------:R-:W-:Y:S01]  /*3160*/  SHF.R.S32.HI R114, RZ, 0x1f, R98 ;  /* 0x0000001fff727819 */ /* 0x000fe20000011462 */
[----:B------:R-:W-:Y:S01]  /*3170*/  IMAD.SHL.U32 R154, R154, 0x40, RZ ;  /* 0x000000409a9a7824 */ /* 0x000fe200078e00ff */
[----:B------:R-:W-:Y:S01]  /*3180*/  SHF.R.S32.HI R113, RZ, 0x1f, R83 ;  /* 0x0000001fff717819 */ /* 0x000fe20000011453 */
[----:B------:R-:W-:-:S02]  /*3190*/  IMAD.IADD R82, R79, 0x1, R27 ;  /* 0x000000014f527824 */ /* 0x000fc400078e021b */
[----:B------:R-:W-:Y:S01]  /*31a0*/  IMAD.IADD R121, R97, 0x1, R26 ;  /* 0x0000000161797824 */ /* 0x000fe200078e021a */
[C---:B--2---:R-:W-:Y:S02]  /*31b0*/  LOP3.LUT R11, R29.reuse, 0x38, R14, 0xf8, !PT ;  /* 0x000000381d0b7812 */ /* 0x044fe400078ef80e */
[----:B------:R-:W-:Y:S02]  /*31c0*/  LOP3.LUT R16, R29, 0x38, R15, 0xf8, !PT ;  /* 0x000000381d107812 */ /* 0x000fe400078ef80f */
[-C--:B---3--:R-:W-:Y:S02]  /*31d0*/  LOP3.LUT R0, R11, R28.reuse, RZ, 0x3c, !PT ;  /* 0x0000001c0b007212 */ /* 0x088fe400078e3cff */
[----:B------:R-:W-:Y:S02]  /*31e0*/  LOP3.LUT R16, R16, R28, RZ, 0x3c, !PT ;  /* 0x0000001c10107212 */ /* 0x000fe400078e3cff */
[----:B------:R-:W-:Y:S02]  /*31f0*/  SHF.R.S32.HI R11, RZ, 0x4, R23 ;  /* 0x00000004ff0b7819 */ /* 0x000fe40000011417 */
[----:B------:R-:W-:-:S02]  /*3200*/  IADD3 R22, R0, R10, R140 ;  /* 0x0000000a00167210 */ /* 0x000fc40007ffe08c */
[----:B------:R-:W-:Y:S02]  /*3210*/  SHF.R.S32.HI R0, RZ, 0x4, R20 ;  /* 0x00000004ff007819 */ /* 0x000fe40000011414 */
[----:B------:R-:W-:Y:S01]  /*3220*/  IADD3 R24, R16, R17, R140 ;  /* 0x0000001110187210 */ /* 0x000fe20007ffe08c */
[----:B------:R-:W-:Y:S01]  /*3230*/  IMAD.SHL.U32 R16, R18, 0x40, RZ ;  /* 0x0000004012107824 */ /* 0x000fe200078e00ff */
[----:B------:R-:W-:Y:S02]  /*3240*/  LEA.HI.SX32 R11, R15, R11, 0x1d ;  /* 0x0000000b0f0b7211 */ /* 0x000fe400078feaff */
[----:B------:R-:W-:Y:S02]  /*3250*/  LEA.HI.SX32 R10, R14, R13, 0x1d ;  /* 0x0000000d0e0a7211 */ /* 0x000fe400078feaff */
[----:B------:R-:W-:Y:S02]  /*3260*/  LEA.HI.SX32 R0, R12, R0, 0x1d ;  /* 0x000000000c007211 */ /* 0x000fe400078feaff */
[----:B------:R-:W-:Y:S01]  /*3270*/  SHF.R.S32.HI R13, RZ, 0x1f, R11 ;  /* 0x0000001fff0d7819 */ /* 0x000fe2000001140b */
[----:B------:R-:W-:Y:S01]  /*3280*/  IMAD.SHL.U32 R77, R10, 0x8, RZ ;  /* 0x000000080a4d7824 */ /* 0x000fe200078e00ff */
[----:B------:R-:W-:-:S02]  /*3290*/  SHF.R.S32.HI R17, RZ, 0x1f, R0 ;  /* 0x0000001fff117819 */ /* 0x000fc40000011400 */
[----:B------:R-:W-:Y:S01]  /*32a0*/  LOP3.LUT R21, R16, 0x7ffff000, RZ, 0xc0, !PT ;  /* 0x7ffff00010157812 */ /* 0x000fe200078ec0ff */
[----:B------:R-:W-:Y:S01]  /*32b0*/  IMAD.SHL.U32 R80, R11, 0x8, RZ ;  /* 0x000000080b507824 */ /* 0x000fe200078e00ff */
[----:B------:R-:W-:Y:S01]  /*32c0*/  SHF.R.S32.HI R16, RZ, 0x1f, R10 ;  /* 0x0000001fff107819 */ /* 0x000fe2000001140a */
[----:B------:R-:W-:Y:S01]  /*32d0*/  IMAD.SHL.U32 R81, R0, 0x8, RZ ;  /* 0x0000000800517824 */ /* 0x000fe200078e00ff */
[----:B------:R-:W-:Y:S02]  /*32e0*/  LEA.HI R19, R13, R11, RZ, 0x3 ;  /* 0x0000000b0d137211 */ /* 0x000fe400078f18ff */
[----:B------:R-:W-:Y:S02]  /*32f0*/  LOP3.LUT R18, R29, 0x38, R12, 0xf8, !PT ;  /* 0x000000381d127812 */ /* 0x000fe400078ef80c */
[----:B------:R-:W-:Y:S02]  /*3300*/  LEA.HI R11, R17, R0, RZ, 0x3 ;  /* 0x00000000110b7211 */ /* 0x000fe400078f18ff */
[----:B------:R-:W-:-:S02]  /*3310*/  LOP3.LUT R0, R29, 0x38, R77, 0xf8, !PT ;  /* 0x000000381d007812 */ /* 0x000fc400078ef84d */
[----:B------:R-:W-:Y:S02]  /*3320*/  LEA.HI R16, R16, R10, RZ, 0x3 ;  /* 0x0000000a10107211 */ /* 0x000fe400078f18ff */
[-C--:B------:R-:W-:Y:S01]  /*3330*/  LOP3.LUT R20, R18, R28.reuse, RZ, 0x3c, !PT ;  /* 0x0000001c12147212 */ /* 0x080fe200078e3cff */
        /* <DEDUP_REMOVED lines=22> */
[----:B------:R-:W-:Y:S01]  /*34a0*/  IMAD.IADD R118, R10, 0x1, R89 ;  /* 0x000000010a767824 */ /* 0x000fe200078e0259 */
[----:B------:R-:W-:Y:S01]  /*34b0*/  SHF.R.S32.HI R110, RZ, 0x1f, R81 ;  /* 0x0000001fff6e7819 */ /* 0x000fe20000011451 */
        /* <DEDUP_REMOVED lines=9> */
.L_x_624:
[-C--:B------:R-:W-:Y:S01]  /*3550*/  IMAD R0, R136, R58.reuse, RZ ;  /* 0x0000003a88007224 */ /* 0x080fe200078e02ff */
[----:B------:R-:W-:Y:S01]  /*3560*/  SHF.R.S32.HI R75, RZ, 0x1f, R58 ;  /* 0x0000001fff4b7819 */ /* 0x000fe2000001143a */
[----:B------:R-:W-:Y:S01]  /*3570*/  IMAD.WIDE.U32 R10, R152, R58, RZ ;  /* 0x0000003a980a7225 */ /* 0x000fe200078e00ff */
[----:B------:R-:W-:Y:S04]  /*3580*/  DEPBAR.LE SB0, 0x0 ;  /* 0x000080000000791a */ /* 0x000fe80000000000 */
[----:B------:R-:W-:Y:S01]  /*3590*/  WARPSYNC 0xffffffff ;  /* 0xffffffff00007948 */ /* 0x000fe20003800000 */
[----:B------:R-:W-:Y:S01]  /*35a0*/  BAR.SYNC.DEFER_BLOCKING 0x0 ;  /* 0x0000000000007b1d */ /* 0x000fe20000010000 */
[----:B------:R-:W-:Y:S01]  /*35b0*/  ISETP.GE.AND P1, PT, R157, 0x1, PT ;  /* 0x000000019d00780c */ /* 0x000fe20003f26270 */
[----:B------:R-:W-:Y:S04]  /*35c0*/  IMAD R0, R75, R152, R0 ;  /* 0x000000984b007224 */ /* 0x000fe800078e0200 */
[----:B------:R-:W-:Y:S01]  /*35d0*/  IMAD.IADD R12, R11, 0x1, R0 ;  /* 0x000000010b0c7824 */ /* 0x000fe200078e0200 */
[----:B------:R-:W-:Y:S05]  /*35e0*/  IADD3 R0, P0, R129, R10, RZ ;  /* 0x0000000a81007210 */ /* 0x000fea0007f1e0ff */
[----:B-1----:R-:W-:Y:S01]  /*35f0*/  IMAD.X R2, R12, 0x1, R128, P0 ;  /* 0x000000010c027824 */ /* 0x002fe200000e0680 */
[C---:B------:R-:W-:Y:S04]  /*3600*/  LEA R48, P0, R0.reuse, c[0x0][0x1c8], 0x1 ;  /* 0x0000720000307a11 */ /* 0x040fe800078008ff */
[----:B------:R-:W-:Y:S01]  /*3610*/  LEA.HI.X R49, R0, c[0x0][0x1cc], R2, 0x1, P0 ;  /* 0x0000730000317a11 */ /* 0x000fe200000f0c02 */
[----:B------:R-:W-:Y:S01]  /*3620*/  BSSY B1, `(.L_x_600) ;  /* 0x000038e000017945 */ /* 0x000fe20003800000 */
[----:B------:R-:W-:-:S05]  /*3630*/  @!P1 BRA `(.L_x_601) ;  /* 0x000036f000009947 */ /* 0x000fca0003800000 */
[-C--:B------:R-:W-:Y:S02]  /*3640*/  IMAD R2, R137, R58.reuse, RZ ;  /* 0x0000003a89027224 */ /* 0x080fe400078e02ff */
[-C--:B------:R-:W-:Y:S02]  /*3650*/  IMAD R0, R138, R58.reuse, RZ ;  /* 0x0000003a8a007224 */ /* 0x080fe400078e02ff */
[----:B------:R-:W-:Y:S02]  /*3660*/  IMAD R3, R58, -0x40, R76 ;  /* 0xffffffc03a037824 */ /* 0x000fe400078e024c */
[-C--:B------:R-:W-:Y:S03]  /*3670*/  IMAD.WIDE.U32 R8, R153, R58.reuse, RZ ;  /* 0x0000003a99087225 */ /* 0x080fe600078e00ff */
[----:B------:R-:W-:Y:S01]  /*3680*/  IMNMX R24, R3, 0x40, PT ;  /* 0x0000004003187817 */ /* 0x000fe20003800200 */
[----:B------:R-:W-:Y:S04]  /*3690*/  IMAD.WIDE.U32 R14, R154, R58, RZ ;  /* 0x0000003a9a0e7225 */ /* 0x000fe800078e00ff */
[C---:B------:R-:W-:Y:S02]  /*36a0*/  IMAD R2, R75.reuse, R153, R2 ;  /* 0x000000994b027224 */ /* 0x040fe400078e0202 */
[----:B------:R-:W-:Y:S03]  /*36b0*/  IMAD R0, R75, R154, R0 ;  /* 0x0000009a4b007224 */ /* 0x000fe600078e0200 */
        /* <DEDUP_REMOVED lines=62> */
.L_x_604:
[----:B------:R-:W-:Y:S05]  /*3aa0*/  BSYNC B0 ;  /* 0x0000000000007941 */ /* 0x000fea0003800000 */
.L_x_603:
        /* <DEDUP_REMOVED lines=47> */
[C---:B------:R-:W-:Y:S01]  /*3da0*/  @!P0 IMAD.U32 R5, R27.reuse, 0x10000, RZ ;  /* 0x000100001b058824 */ /* 0x040fe200078e00ff */
[----:B------:R-:W-:Y:S02]  /*3db0*/  @!P0 PRMT R14, R2, 0x5410, R0 ;  /* 0x00005410020e8816 */ /* 0x000fe40000000000 */
[C---:B------:R-:W-:Y:S02]  /*3dc0*/  @!P0 SHF.L.U32 R3, R4.reuse, 0x10, RZ ;  /* 0x0000001004038819 */ /* 0x040fe400000006ff */
        /* <DEDUP_REMOVED lines=39> */
.L_x_607:
[----:B------:R-:W-:Y:S05]  /*4040*/  BSYNC B0 ;  /* 0x0000000000007941 */ /* 0x000fea0003800000 */
.L_x_606:
        /* <DEDUP_REMOVED lines=56> */
.L_x_609:
[----:B------:R-:W-:Y:S05]  /*43d0*/  BSYNC B0 ;  /* 0x0000000000007941 */ /* 0x000fea0003800000 */
.L_x_608:
        /* <DEDUP_REMOVED lines=56> */
.L_x_611:
[----:B------:R-:W-:Y:S05]  /*4760*/  BSYNC B0 ;  /* 0x0000000000007941 */ /* 0x000fea0003800000 */
.L_x_610:
        /* <DEDUP_REMOVED lines=57> */
.L_x_613:
[----:B------:R-:W-:Y:S05]  /*4b00*/  BSYNC B0 ;  /* 0x0000000000007941 */ /* 0x000fea0003800000 */
.L_x_612:
        /* <DEDUP_REMOVED lines=57> */
.L_x_615:
[----:B------:R-:W-:Y:S05]  /*4ea0*/  BSYNC B0 ;  /* 0x0000000000007941 */ /* 0x000fea0003800000 */
.L_x_614:
        /* <DEDUP_REMOVED lines=57> */
.L_x_602:
        /* <DEDUP_REMOVED lines=47> */
.L_x_617:
[----:B------:R-:W-:Y:S05]  /*5530*/  BSYNC B0 ;  /* 0x0000000000007941 */ /* 0x000fea0003800000 */
.L_x_616:
        /* <DEDUP_REMOVED lines=33> */
[----:B------:R-:W-:Y:S02]  /*5750*/  IMAD.MOV.U32 R9, RZ, RZ, R4 ;  /* 0x000000ffff097224 */ /* 0x000fe400078e0004 */
[----:B------:R-:W-:Y:S01]  /*5760*/  IMAD.MOV.U32 R36, RZ, RZ, R29 ;  /* 0x000000ffff247224 */ /* 0x000fe200078e001d */
[-C--:B------:R-:W-:Y:S01]  /*5770*/  IADD3.X R3, R74, R64.reuse, R115, P1, P0 ;  /* 0x000000404a037210 */ /* 0x080fe20000fe0473 */
[----:B------:R-:W-:Y:S02]  /*5780*/  IMAD.MOV.U32 R32, RZ, RZ, R31 ;  /* 0x000000ffff207224 */ /* 0x000fe400078e001f */
[----:B------:R-:W1:Y:S01]  /*5790*/  LDS.128 R44, [R117+0x6100] ;  /* 0x00610000752c7984 */ /* 0x000e620000000c00 */
[----:B------:R-:W-:Y:S03]  /*57a0*/  IMAD.MOV.U32 R34, RZ, RZ, R28 ;  /* 0x000000ffff227224 */ /* 0x000fe600078e001c */
        /* <DEDUP_REMOVED lines=9> */
[--C-:B------:R-:W-:Y:S11]  /*5840*/  IMAD.MOV.U32 R2, RZ, RZ, R7.reuse ;  /* 0x000000ffff027224 */ /* 0x100ff600078e0007 */
[----:B------:R-:W-:Y:S01]  /*5850*/  @!UPT UIADD3 URZ, URZ, URZ, URZ ;  /* 0x0000003f3f3ff290 */ /* 0x000fe2000fffe03f */
[----:B------:R-:W-:Y:S02]  /*5860*/  @!P0 SHF.R.U32.HI R0, RZ, 0x10, R7 ;  /* 0x00000010ff008819 */ /* 0x000fe40000011607 */
[----:B------:R-:W-:Y:S02]  /*5870*/  @!P0 SHF.R.U64 R35, R28, 0x10, R29 ;  /* 0x000000101c238819 */ /* 0x000fe4000000121d */
[----:B------:R-:W-:Y:S02]  /*5880*/  MOV R28, R30 ;  /* 0x0000001e001c7202 */ /* 0x000fe40000000f00 */
[C---:B-1----:R-:W-:Y:S02]  /*5890*/  @!P0 SHF.L.U32 R38, R47.reuse, 0x10, RZ ;  /* 0x000000102f268819 */ /* 0x042fe400000006ff */
[----:B------:R-:W-:Y:S02]  /*58a0*/  @!P0 LOP3.LUT R40, R47, 0xffff0000, RZ, 0xc0, !PT ;  /* 0xffff00002f288812 */ /* 0x000fe400078ec0ff */
[----:B------:R-:W-:Y:S02]  /*58b0*/  @!P0 PRMT R34, R34, 0x5410, R35 ;  /* 0x0000541022228816 */ /* 0x000fe40000000023 */
[----:B------:R-:W-:Y:S02]  /*58c0*/  @!P0 SHF.R.U64 R10, R4, 0x10, R5 ;  /* 0x00000010040a8819 */ /* 0x000fe40000001205 */
[----:B------:R-:W-:Y:S02]  /*58d0*/  @!P0 SHF.R.U32.HI R33, RZ, 0x10, R29 ;  /* 0x00000010ff218819 */ /* 0x000fe4000001161d */
[--C-:B------:R-:W-:Y:S01]  /*58e0*/  @!P0 SHF.R.U64 R29, R30, 0x10, R31.reuse ;  /* 0x000000101e1d8819 */ /* 0x100fe2000000121f */
[C---:B------:R-:W-:Y:S01]  /*58f0*/  @!P0 IMAD.U32 R30, R45.reuse, 0x10000, RZ ;  /* 0x000100002d1e8824 */ /* 0x040fe200078e00ff */
[----:B------:R-:W-:Y:S02]  /*5900*/  @!P0 SHF.R.U32.HI R27, RZ, 0x10, R31 ;  /* 0x00000010ff1b8819 */ /* 0x000fe4000001161f */
[----:B------:R-:W-:Y:S02]  /*5910*/  @!P0 PRMT R31, R36, 0x5410, R33 ;  /* 0x00005410241f8816 */ /* 0x000fe40000000021 */
[----:B------:R-:W-:Y:S02]  /*5920*/  @!P0 LOP3.LUT R36, R46, 0xffff0000, RZ, 0xc0, !PT ;  /* 0xffff00002e248812 */ /* 0x000fe400078ec0ff */
[----:B------:R-:W-:Y:S02]  /*5930*/  @!P0 PRMT R39, R32, 0x5410, R27 ;  /* 0x0000541020278816 */ /* 0x000fe4000000001b */
[----:B------:R-:W-:Y:S02]  /*5940*/  @!P0 LOP3.LUT R32, R45, 0xffff0000, RZ, 0xc0, !PT ;  /* 0xffff00002d208812 */ /* 0x000fe400078ec0ff */
        /* <DEDUP_REMOVED lines=26> */
[----:B------:R-:W-:Y:S01]  /*5af0*/  @!P0 FMUL.FTZ R9, R2, R31 ;  /* 0x0000001f02098220 */ /* 0x000fe20000410000 */
[----:B------:R-:W-:Y:S01]  /*5b00*/  @!P0 LOP3.LUT R27, R34, 0xffff0000, RZ, 0xc0, !PT ;  /* 0xffff0000221b8812 */ /* 0x000fe200078ec0ff */
[----:B------:R-:W-:Y:S01]  /*5b10*/  @!P0 FMUL.FTZ R3, R3, R4 ;  /* 0x0000000403038220 */ /* 0x000fe20000410000 */
[----:B------:R-:W-:Y:S01]  /*5b20*/  @!P0 SHF.L.U32 R34, R46, 0x10, RZ ;  /* 0x000000102e228819 */ /* 0x000fe200000006ff */
        /* <DEDUP_REMOVED lines=25> */
[----:B------:R-:W-:Y:S01]  /*5cc0*/  @!P0 FMUL.FTZ R57, R7, R37 ;  /* 0x0000002507398220 */ /* 0x000fe20000410000 */
[----:B------:R-:W-:Y:S01]  /*5cd0*/  @!P0 F2FP.BF16.PACK_AB R28, R68, R71 ;  /* 0x00000047441c823e */ /* 0x000fe200000010ff */
[----:B------:R-:W-:Y:S02]  /*5ce0*/  @!P0 FMUL.FTZ R59, R8, R39 ;  /* 0x00000027083b8220 */ /* 0x000fe40000410000 */
[----:B------:R-:W-:Y:S01]  /*5cf0*/  @!P0 FFMA.FTZ R3, R29, R30, R3 ;  /* 0x0000001e1d038223 */ /* 0x000fe20000010003 */
[----:B------:R-:W-:Y:S01]  /*5d00*/  @!P0 MOV R44, R28 ;  /* 0x0000001c002c8202 */ /* 0x000fe20000000f00 */
[----:B------:R-:W-:Y:S02]  /*5d10*/  @!P0 FFMA.FTZ R4, R31, R32, R4 ;  /* 0x000000201f048223 */ /* 0x000fe40000010004 */
[-C--:B------:R-:W-:Y:S02]  /*5d20*/  @!P0 FMUL.FTZ R7, R7, R9.reuse ;  /* 0x0000000907078220 */ /* 0x080fe40000410000 */
[----:B------:R-:W-:Y:S01]  /*5d30*/  @!P0 FFMA.FTZ R9, R38, R9, -R57 ;  /* 0x0000000926098223 */ /* 0x000fe20000010839 */
[----:B------:R-:W-:Y:S01]  /*5d40*/  @!P0 F2FP.BF16.PACK_AB R57, R69, R70 ;  /* 0x000000464539823e */ /* 0x000fe200000010ff */
[----:B------:R-:W-:Y:S01]  /*5d50*/  @!P0 FFMA.FTZ R59, R40, R10, -R59 ;  /* 0x0000000a283b8223 */ /* 0x000fe2000001083b */
[----:B------:R-:W-:Y:S01]  /*5d60*/  @!P0 F2FP.BF16.PACK_AB R3, R4, R3 ;  /* 0x000000030403823e */ /* 0x000fe200000010ff */
[----:B------:R-:W-:Y:S02]  /*5d70*/  @!P0 FFMA.FTZ R5, R33, R34, R5 ;  /* 0x0000002221058223 */ /* 0x000fe40000010005 */
[----:B------:R-:W-:Y:S01]  /*5d80*/  @!P0 FMUL.FTZ R8, R8, R10 ;  /* 0x0000000a08088220 */ /* 0x000fe20000410000 */
[----:B------:R-:W-:Y:S01]  /*5d90*/  @!P0 F2FP.BF16.PACK_AB R10, R59, R9 ;  /* 0x000000093b0a823e */ /* 0x000fe200000010ff */
[----:B------:R-:W-:Y:S01]  /*5da0*/  @!P0 FFMA.FTZ R6, R35, R36, R6 ;  /* 0x0000002423068223 */ /* 0x000fe20000010006 */
[----:B------:R-:W-:Y:S01]  /*5db0*/  @!P0 F2FP.BF16.PACK_AB R9, R2, R0 ;  /* 0x000000000209823e */ /* 0x000fe200000010ff */
[----:B------:R-:W-:Y:S01]  /*5dc0*/  @!P0 FFMA.FTZ R7, R37, R38, R7 ;  /* 0x0000002625078223 */ /* 0x000fe20000010007 */
[----:B------:R-:W-:Y:S01]  /*5dd0*/  @!P0 MOV R47, R10 ;  /* 0x0000000a002f8202 */ /* 0x000fe20000000f00 */
[----:B------:R-:W-:Y:S01]  /*5de0*/  @!P0 FFMA.FTZ R8, R39, R40, R8 ;  /* 0x0000002827088223 */ /* 0x000fe20000010008 */
[----:B------:R-:W-:Y:S01]  /*5df0*/  @!P0 F2FP.BF16.PACK_AB R2, R6, R5 ;  /* 0x000000050602823e */ /* 0x000fe200000010ff */
[----:B------:R-:W-:Y:S02]  /*5e00*/  @!P0 IMAD.MOV.U32 R45, RZ, RZ, R57 ;  /* 0x000000ffff2d8224 */ /* 0x000fe400078e0039 */
        /* <DEDUP_REMOVED lines=8> */
.L_x_619:
[----:B------:R-:W-:Y:S05]  /*5e90*/  BSYNC B0 ;  /* 0x0000000000007941 */ /* 0x000fea0003800000 */
.L_x_618:
        /* <DEDUP_REMOVED lines=46> */
[----:B------:R-:W-:Y:S02]  /*6180*/  @!P0 LOP3.LUT R4, R0, 0xffff0000, RZ, 0xc0, !PT ;  /* 0xffff000000048812 */ /* 0x000fe400078ec0ff */
[----:B------:R-:W-:Y:S01]  /*6190*/  @!P0 PRMT R29, R42, 0x5432, R7 ;  /* 0x000054322a1d8816 */ /* 0x000fe20000000007 */
[----:B------:R-:W-:Y:S01]  /*61a0*/  @!P0 IMAD.U32 R7, R0, 0x10000, RZ ;  /* 0x0001000000078824 */ /* 0x000fe200078e00ff */
[----:B------:R-:W-:Y:S01]  /*61b0*/  @!P0 LOP3.LUT R33, R27, 0xffff0000, RZ, 0xc0, !PT ;  /* 0xffff00001b218812 */ /* 0x000fe200078ec0ff */
        /* <DEDUP_REMOVED lines=38> */
[----:B------:R-:W-:Y:S01]  /*6420*/  @!P0 FMUL.FTZ R5, R5, R10 ;  /* 0x0000000a05058220 */ /* 0x000fe20000410000 */
[----:B------:R-:W-:Y:S01]  /*6430*/  @!P0 F2FP.BF16.PACK_AB R16, R50, R51 ;  /* 0x000000333210823e */ /* 0x000fe200000010ff */
[----:B------:R-:W-:Y:S02]  /*6440*/  @!P0 FFMA.FTZ R3, R17, R18, R3 ;  /* 0x0000001211038223 */ /* 0x000fe40000010003 */
[----:B------:R-:W-:Y:S01]  /*6450*/  @!P0 FFMA.FTZ R10, R28, R10, -R35 ;  /* 0x0000000a1c0a8223 */ /* 0x000fe20000010823 */
[----:B------:R-:W-:Y:S01]  /*6460*/  @!P0 MOV R36, R16 ;  /* 0x0000001000248202 */ /* 0x000fe20000000f00 */
[----:B------:R-:W-:Y:S01]  /*6470*/  @!P0 FMUL.FTZ R6, R6, R9 ;  /* 0x0000000906068220 */ /* 0x000fe20000410000 */
[----:B------:R-:W-:Y:S01]  /*6480*/  @!P0 F2FP.BF16.PACK_AB R35, R48, R49 ;  /* 0x000000313023823e */ /* 0x000fe200000010ff */
[----:B------:R-:W-:Y:S01]  /*6490*/  @!P0 FFMA.FTZ R40, R30, R9, -R40 ;  /* 0x000000091e288223 */ /* 0x000fe20000010828 */
[----:B------:R-:W-:Y:S01]  /*64a0*/  @!P0 F2FP.BF16.PACK_AB R9, R2, R0 ;  /* 0x000000000209823e */ /* 0x000fe200000010ff */
[----:B------:R-:W-:Y:S02]  /*64b0*/  @!P0 FFMA.FTZ R4, R19, R24, R4 ;  /* 0x0000001813048223 */ /* 0x000fe40000010004 */
[----:B------:R-:W-:Y:S01]  /*64c0*/  @!P0 FFMA.FTZ R5, R27, R28, R5 ;  /* 0x0000001c1b058223 */ /* 0x000fe20000010005 */
[----:B------:R-:W-:Y:S01]  /*64d0*/  @!P0 F2FP.BF16.PACK_AB R10, R40, R10 ;  /* 0x0000000a280a823e */ /* 0x000fe200000010ff */
[----:B------:R-:W-:Y:S01]  /*64e0*/  @!P0 FFMA.FTZ R6, R29, R30, R6 ;  /* 0x0000001e1d068223 */ /* 0x000fe20000010006 */
[----:B------:R-:W-:Y:S01]  /*64f0*/  @!P0 F2FP.BF16.PACK_AB R3, R4, R3 ;  /* 0x000000030403823e */ /* 0x000fe200000010ff */
[----:B------:R-:W-:Y:S02]  /*6500*/  @!P0 FFMA.FTZ R7, R31, R32, R7 ;  /* 0x000000201f078223 */ /* 0x000fe40000010007 */
[----:B------:R-:W-:Y:S01]  /*6510*/  @!P0 FFMA.FTZ R8, R33, R34, R8 ;  /* 0x0000002221088223 */ /* 0x000fe20000010008 */
[----:B------:R-:W-:Y:S01]  /*6520*/  @!P0 F2FP.BF16.PACK_AB R2, R6, R5 ;  /* 0x000000050602823e */ /* 0x000fe200000010ff */
[----:B------:R-:W-:Y:S01]  /*6530*/  @!P0 IMAD.MOV.U32 R37, RZ, RZ, R35 ;  /* 0x000000ffff258224 */ /* 0x000fe200078e0023 */
[----:B------:R-:W-:Y:S01]  /*6540*/  @!P0 MOV R13, R3 ;  /* 0x00000003000d8202 */ /* 0x000fe20000000f00 */
[----:B------:R-:W-:Y:S01]  /*6550*/  @!P0 IMAD.MOV.U32 R38, RZ, RZ, R10 ;  /* 0x000000ffff268224 */ /* 0x000fe200078e000a */
[----:B------:R-:W-:Y:S01]  /*6560*/  @!P0 F2FP.BF16.PACK_AB R0, R8, R7 ;  /* 0x000000070800823e */ /* 0x000fe200000010ff */
[----:B------:R-:W-:Y:S02]  /*6570*/  @!P0 IMAD.MOV.U32 R39, RZ, RZ, R11 ;  /* 0x000000ffff278224 */ /* 0x000fe400078e000b */
[----:B------:R-:W-:Y:S02]  /*6580*/  @!P0 IMAD.MOV.U32 R12, RZ, RZ, R9 ;  /* 0x000000ffff0c8224 */ /* 0x000fe400078e0009 */
[----:B------:R-:W-:Y:S01]  /*6590*/  @!P0 IMAD.MOV.U32 R14, RZ, RZ, R2 ;  /* 0x000000ffff0e8224 */ /* 0x000fe200078e0002 */
[----:B------:R1:W-:Y:S01]  /*65a0*/  STG.E.128 [R46.64], R36 ;  /* 0x000000242e007986 */ /* 0x0003e2000c101d06 */
[----:B------:R-:W-:Y:S07]  /*65b0*/  @!P0 IMAD.MOV.U32 R15, RZ, RZ, R0 ;  /* 0x000000ffff0f8224 */ /* 0x000fee00078e0000 */
[----:B------:R1:W-:Y:S02]  /*65c0*/  @!P2 STG.E.128 [R44.64], R12 ;  /* 0x0000000c2c00a986 */ /* 0x0003e4000c101d06 */
.L_x_621:
[----:B------:R-:W-:Y:S05]  /*65d0*/  BSYNC B0 ;  /* 0x0000000000007941 */ /* 0x000fea0003800000 */
.L_x_620:
[----:B------:R-:W-:Y:S11]  /*65e0*/  ISETP.GE.AND P0, PT, R106, c[0x0][0x1d4], PT ;  /* 0x000075006a007a0c */ /* 0x000ff60003f06270 */
[----:B------:R-:W-:Y:S02]  /*65f0*/  @!UPT UIADD3 URZ, URZ, URZ, URZ ;  /* 0x0000003f3f3ff290 */ /* 0x000fe4000fffe03f */
[----:B------:R-:W-:-:S05]  /*6600*/  @P0 BRA `(.L_x_605) ;  /* 0x000008f000000947 */ /* 0x000fca0003800000 */
[----:B------:R-:W-:Y:S01]  /*6610*/  IADD3 R0, P1, P0, R72, R65, R83 ;  /* 0x0000004148007210 */ /* 0x000fe2000783e053 */
[----:B-1----:R-:W-:Y:S03]  /*6620*/  LDS.128 R12, [R101+0x6100] ;  /* 0x00610000650c7984 */ /* 0x002fe60000000c00 */
[----:B------:R-:W-:Y:S02]  /*6630*/  IADD3.X R2, R74, R64, R113, P1, P0 ;  /* 0x000000404a027210 */ /* 0x000fe40000fe0471 */
[C---:B------:R-:W-:Y:S03]  /*6640*/  LEA R38, P0, R0.reuse, c[0x0][0x1c8], 0x1 ;  /* 0x0000720000267a11 */ /* 0x040fe600078008ff */
[----:B------:R-:W1:Y:S01]  /*6650*/  LDS.128 R32, [R108+0x6100] ;  /* 0x006100006c207984 */ /* 0x000e620000000c00 */
[----:B------:R-:W-:Y:S02]  /*6660*/  LEA.HI.X R39, R0, c[0x0][0x1cc], R2, 0x1, P0 ;  /* 0x0000730000277a11 */ /* 0x000fe400000f0c02 */
[----:B------:R-:W-:Y:S11]  /*6670*/  ISETP.GE.AND P0, PT, R106, c[0x0][0x27c], PT ;  /* 0x00009f006a007a0c */ /* 0x000ff60003f06270 */
[----:B------:R-:W-:Y:S02]  /*6680*/  @!UPT UIADD3 URZ, URZ, URZ, URZ ;  /* 0x0000003f3f3ff290 */ /* 0x000fe4000fffe03f */
[--C-:B------:R-:W-:Y:S02]  /*6690*/  @!P0 SHF.R.U64 R0, R20, 0x10, R21.reuse ;  /* 0x0000001014008819 */ /* 0x100fe40000001215 */
[----:B------:R-:W-:Y:S02]  /*66a0*/  @!P0 SHF.R.U32.HI R2, RZ, 0x10, R21 ;  /* 0x00000010ff028819 */ /* 0x000fe40000011615 */
[----:B------:R-:W-:Y:S02]  /*66b0*/  @!P0 SHF.R.U64 R3, R22, 0x10, R23 ;  /* 0x0000001016038819 */ /* 0x000fe40000001217 */
[----:B------:R-:W-:Y:S02]  /*66c0*/  @!P0 SHF.R.U64 R9, R54, 0x10, R55 ;  /* 0x0000001036098819 */ /* 0x000fe40000001237 */
[----:B------:R-:W-:Y:S02]  /*66d0*/  @!P0 PRMT R10, R26, 0x5432, R3 ;  /* 0x000054321a0a8816 */ /* 0x000fe40000000003 */
[----:B------:R-:W-:Y:S02]  /*66e0*/  @!P0 SHF.R.U32.HI R5, RZ, 0x10, R23 ;  /* 0x00000010ff058819 */ /* 0x000fe40000011617 */
[----:B------:R-:W-:Y:S02]  /*66f0*/  @!P0 PRMT R24, R56, 0x5432, R9 ;  /* 0x0000543238188816 */ /* 0x000fe40000000009 */
[----:B------:R-:W-:Y:S02]  /*6700*/  @!P0 SHF.R.U32.HI R8, RZ, 0x10, R55 ;  /* 0x00000010ff088819 */ /* 0x000fe40000011637 */
[----:B------:R-:W-:Y:S02]  /*6710*/  @!P0 SHF.R.U64 R4, R52, 0x10, R53 ;  /* 0x0000001034048819 */ /* 0x000fe40000001235 */
[----:B------:R-:W-:Y:S02]  /*6720*/  @!P0 PRMT R22, R56, 0x5410, R8 ;  /* 0x0000541038168816 */ /* 0x000fe40000000008 */
[----:B------:R-:W-:Y:S02]  /*6730*/  @!P0 PRMT R8, R26, 0x5410, R5 ;  /* 0x000054101a088816 */ /* 0x000fe40000000005 */
[----:B------:R-:W-:Y:S01]  /*6740*/  @!P0 PRMT R16, R43, 0x5410, R4 ;  /* 0x000054102b108816 */ /* 0x000fe20000000004 */
[----:B-1----:R-:W-:Y:S01]  /*6750*/  @!P0 IMAD.U32 R9, R32, 0x10000, RZ ;  /* 0x0001000020098824 */ /* 0x002fe200078e00ff */
[C---:B------:R-:W-:Y:S01]  /*6760*/  @!P0 LOP3.LUT R21, R33.reuse, 0xffff0000, RZ, 0xc0, !PT ;  /* 0xffff000021158812 */ /* 0x040fe200078ec0ff */
[----:B------:R-:W-:Y:S01]  /*6770*/  @!P0 IMAD.U32 R19, R33, 0x10000, RZ ;  /* 0x0001000021138824 */ /* 0x000fe200078e00ff */
[C---:B------:R-:W-:Y:S02]  /*6780*/  @!P0 SHF.L.U32 R26, R35.reuse, 0x10, RZ ;  /* 0x00000010231a8819 */ /* 0x040fe400000006ff */
[----:B------:R-:W-:Y:S02]  /*6790*/  @!P0 LOP3.LUT R28, R35, 0xffff0000, RZ, 0xc0, !PT ;  /* 0xffff0000231c8812 */ /* 0x000fe400078ec0ff */
[----:B------:R-:W-:Y:S02]  /*67a0*/  @!P0 SHF.L.U32 R23, R34, 0x10, RZ ;  /* 0x0000001022178819 */ /* 0x000fe400000006ff */
[----:B------:R-:W-:Y:S02]  /*67b0*/  @!P0 SHF.R.U32.HI R7, RZ, 0x10, R53 ;  /* 0x00000010ff078819 */ /* 0x000fe40000011635 */
[----:B------:R-:W-:Y:S01]  /*67c0*/  @!P0 PRMT R6, R25, 0x5432, R0 ;  /* 0x0000543219068816 */ /* 0x000fe20000000000 */
[----:B------:R-:W-:Y:S01]  /*67d0*/  @!P0 IMAD.U32 R0, R12, 0x10000, RZ ;  /* 0x000100000c008824 */ /* 0x000fe200078e00ff */
[----:B------:R-:W-:Y:S01]  /*67e0*/  @!P0 PRMT R11, R43, 0x5432, R7 ;  /* 0x000054322b0b8816 */ /* 0x000fe20000000007 */
[C---:B------:R-:W-:Y:S01]  /*67f0*/  @!P0 IMAD.U32 R7, R16.reuse, 0x10000, RZ ;  /* 0x0001000010078824 */ /* 0x040fe200078e00ff */
[----:B------:R-:W-:Y:S02]  /*6800*/  @!P0 LOP3.LUT R16, R16, 0xffff0000, RZ, 0xc0, !PT ;  /* 0xffff000010108812 */ /* 0x000fe400078ec0ff */
[----:B------:R-:W-:Y:S01]  /*6810*/  @!P0 PRMT R4, R25, 0x5410, R2 ;  /* 0x0000541019048816 */ /* 0x000fe20000000002 */
[----:B------:R-:W-:Y:S01]  /*6820*/  @!P0 IMAD.U32 R18, R11, 0x10000, RZ ;  /* 0x000100000b128824 */ /* 0x000fe200078e00ff */
[----:B------:R-:W-:Y:S01]  /*6830*/  @!P0 SHF.L.U32 R3, R13, 0x10, RZ ;  /* 0x000000100d038819 */ /* 0x000fe200000006ff */
[C---:B------:R-:W-:Y:S01]  /*6840*/  @!P0 IMAD.U32 R2, R6.reuse, 0x10000, RZ ;  /* 0x0001000006028824 */ /* 0x040fe200078e00ff */
[----:B------:R-:W-:Y:S01]  /*6850*/  @!P0 LOP3.LUT R6, R6, 0xffff0000, RZ, 0xc0, !PT ;  /* 0xffff000006068812 */ /* 0x000fe200078ec0ff */
[----:B------:R-:W-:Y:S01]  /*6860*/  @!P0 IMAD.U32 R5, R4, 0x10000, RZ ;  /* 0x0001000004058824 */ /* 0x000fe200078e00ff */
[----:B------:R-:W-:Y:S01]  /*6870*/  @!P0 LOP3.LUT R27, R22, 0xffff0000, RZ, 0xc0, !PT ;  /* 0xffff0000161b8812 */ /* 0x000fe200078ec0ff */
[C---:B------:R-:W-:Y:S02]  /*6880*/  @!P0 FMUL.FTZ R17, R0.reuse, R7 ;  /* 0x0000000700118220 */ /* 0x040fe40000410000 */
[----:B------:R-:W-:Y:S02]  /*6890*/  @!P0 FMUL.FTZ R20, R3, R18 ;  /* 0x0000001203148220 */ /* 0x000fe40000410000 */
[-C--:B------:R-:W-:Y:S02]  /*68a0*/  @!P0 FMUL.FTZ R0, R0, R2.reuse ;  /* 0x0000000200008220 */ /* 0x080fe40000410000 */
[----:B------:R-:W-:Y:S01]  /*68b0*/  @!P0 FFMA.FTZ R42, R9, R2, -R17 ;  /* 0x00000002092a8223 */ /* 0x000fe20000010811 */
[----:B------:R-:W-:Y:S01]  /*68c0*/  @!P0 LOP3.LUT R17, R32, 0xffff0000, RZ, 0xc0, !PT ;  /* 0xffff000020118812 */ /* 0x000fe200078ec0ff */
[----:B------:R-:W-:Y:S01]  /*68d0*/  @!P0 FFMA.FTZ R41, R19, R5, -R20 ;  /* 0x0000000513298223 */ /* 0x000fe20000010814 */
[----:B------:R-:W-:Y:S01]  /*68e0*/  @!P0 LOP3.LUT R20, R11, 0xffff0000, RZ, 0xc0, !PT ;  /* 0xffff00000b148812 */ /* 0x000fe200078ec0ff */
[----:B------:R-:W-:Y:S01]  /*68f0*/  @!P0 FFMA.FTZ R0, R7, R9, R0 ;  /* 0x0000000907008223 */ /* 0x000fe20000010000 */
[----:B------:R-:W-:Y:S01]  /*6900*/  @!P0 LOP3.LUT R7, R4, 0xffff0000, RZ, 0xc0, !PT ;  /* 0xffff000004078812 */ /* 0x000fe200078ec0ff */
[----:B------:R-:W-:Y:S01]  /*6910*/  @!P0 FMUL.FTZ R3, R3, R5 ;  /* 0x0000000503038220 */ /* 0x000fe20000410000 */
[----:B------:R-:W-:Y:S01]  /*6920*/  @!P0 LOP3.LUT R5, R12, 0xffff0000, RZ, 0xc0, !PT ;  /* 0xffff00000c058812 */ /* 0x000fe200078ec0ff */
[----:B------:R-:W-:Y:S01]  /*6930*/  @!P0 IMAD.U32 R25, R22, 0x10000, RZ ;  /* 0x0001000016198824 */ /* 0x000fe200078e00ff */
[----:B------:R-:W-:Y:S01]  /*6940*/  @!P0 LOP3.LUT R2, R13, 0xffff0000, RZ, 0xc0, !PT ;  /* 0xffff00000d028812 */ /* 0x000fe200078ec0ff */
[C---:B------:R-:W-:Y:S01]  /*6950*/  @!P0 IMAD.U32 R22, R24.reuse, 0x10000, RZ ;  /* 0x0001000018168824 */ /* 0x040fe200078e00ff */
[----:B------:R-:W-:Y:S01]  /*6960*/  @!P0 LOP3.LUT R24, R24, 0xffff0000, RZ, 0xc0, !PT ;  /* 0xffff000018188812 */ /* 0x000fe200078ec0ff */
[C---:B------:R-:W-:Y:S02]  /*6970*/  @!P0 FMUL.FTZ R11, R5.reuse, R16 ;  /* 0x00000010050b8220 */ /* 0x040fe40000410000 */
[C---:B------:R-:W-:Y:S02]  /*6980*/  @!P0 FMUL.FTZ R9, R2.reuse, R20 ;  /* 0x0000001402098220 */ /* 0x040fe40000410000 */
[-C--:B------:R-:W-:Y:S02]  /*6990*/  @!P0 FMUL.FTZ R4, R2, R7.reuse ;  /* 0x0000000702048220 */ /* 0x080fe40000410000 */
[-C--:B------:R-:W-:Y:S01]  /*69a0*/  @!P0 FMUL.FTZ R2, R5, R6.reuse ;  /* 0x0000000605028220 */ /* 0x080fe20000410000 */
[----:B------:R-:W-:Y:S01]  /*69b0*/  @!P0 LOP3.LUT R5, R15, 0xffff0000, RZ, 0xc0, !PT ;  /* 0xffff00000f058812 */ /* 0x000fe200078ec0ff */
[----:B------:R-:W-:Y:S02]  /*69c0*/  @!P0 FFMA.FTZ R40, R21, R7, -R9 ;  /* 0x0000000715288223 */ /* 0x000fe40000010809 */
[----:B------:R-:W-:Y:S02]  /*69d0*/  @!P0 IMAD.U32 R7, R15, 0x10000, RZ ;  /* 0x000100000f078824 */ /* 0x000fe400078e00ff */
[----:B------:R-:W-:Y:S01]  /*69e0*/  @!P0 FFMA.FTZ R37, R17, R6, -R11 ;  /* 0x0000000611258223 */ /* 0x000fe2000001080b */
[C---:B------:R-:W-:Y:S01]  /*69f0*/  @!P0 LOP3.LUT R6, R8.reuse, 0xffff0000, RZ, 0xc0, !PT ;  /* 0xffff000008068812 */ /* 0x040fe200078ec0ff */
[----:B------:R-:W-:Y:S02]  /*6a00*/  @!P0 IMAD.U32 R9, R8, 0x10000, RZ ;  /* 0x0001000008098824 */ /* 0x000fe400078e00ff */
[----:B------:R-:W-:Y:S02]  /*6a10*/  @!P0 FMUL.FTZ R8, R7, R25 ;  /* 0x0000001907088220 */ /* 0x000fe40000410000 */
[C---:B------:R-:W-:Y:S02]  /*6a20*/  @!P0 FMUL.FTZ R11, R5.reuse, R27 ;  /* 0x0000001b050b8220 */ /* 0x040fe40000410000 */
[-C--:B------:R-:W-:Y:S02]  /*6a30*/  @!P0 FFMA.FTZ R36, R26, R9.reuse, -R8 ;  /* 0x000000091a248223 */ /* 0x080fe40000010808 */
[-C--:B------:R-:W-:Y:S02]  /*6a40*/  @!P0 FMUL.FTZ R8, R5, R6.reuse ;  /* 0x0000000605088220 */ /* 0x080fe40000410000 */
[----:B------:R-:W-:Y:S01]  /*6a50*/  @!P0 FFMA.FTZ R31, R28, R6, -R11 ;  /* 0x000000061c1f8223 */ /* 0x000fe2000001080b */
[C---:B------:R-:W-:Y:S01]  /*6a60*/  @!P0 LOP3.LUT R6, R14.reuse, 0xffff0000, RZ, 0xc0, !PT ;  /* 0xffff00000e068812 */ /* 0x040fe200078ec0ff */
[----:B------:R-:W-:Y:S02]  /*6a70*/  @!P0 IMAD.U32 R5, R14, 0x10000, RZ ;  /* 0x000100000e058824 */ /* 0x000fe400078e00ff */
[----:B------:R-:W-:Y:S01]  /*6a80*/  @!P0 FMUL.FTZ R7, R7, R9 ;  /* 0x0000000907078220 */ /* 0x000fe20000410000 */
[C---:B------:R-:W-:Y:S01]  /*6a90*/  @!P0 LOP3.LUT R9, R10.reuse, 0xffff0000, RZ, 0xc0, !PT ;  /* 0xffff00000a098812 */ /* 0x040fe200078ec0ff */
[----:B------:R-:W-:Y:S01]  /*6aa0*/  @!P0 IMAD.U32 R11, R10, 0x10000, RZ ;  /* 0x000100000a0b8824 */ /* 0x000fe200078e00ff */
[----:B------:R-:W-:Y:S01]  /*6ab0*/  @!P0 LOP3.LUT R10, R34, 0xffff0000, RZ, 0xc0, !PT ;  /* 0xffff0000220a8812 */ /* 0x000fe200078ec0ff */
[C---:B------:R-:W-:Y:S02]  /*6ac0*/  @!P0 FMUL.FTZ R29, R5.reuse, R22 ;  /* 0x00000016051d8220 */ /* 0x040fe40000410000 */
        /* <DEDUP_REMOVED lines=8> */
[-C--:B------:R-:W-:Y:S01]  /*6b50*/  @!P0 FFMA.FTZ R30, R10, R9.reuse, -R30 ;  /* 0x000000090a1e8223 */ /* 0x080fe2000001081e */
[----:B------:R-:W-:Y:S01]  /*6b60*/  @!P0 F2FP.BF16.PACK_AB R11, R31, R36 ;  /* 0x000000241f0b823e */ /* 0x000fe200000010ff */
[----:B------:R-:W-:Y:S01]  /*6b70*/  @!P0 FMUL.FTZ R6, R6, R9 ;  /* 0x0000000906068220 */ /* 0x000fe20000410000 */
[----:B------:R-:W-:Y:S01]  /*6b80*/  @!P0 F2FP.BF16.PACK_AB R9, R2, R0 ;  /* 0x000000000209823e */ /* 0x000fe200000010ff */
[----:B------:R-:W-:Y:S01]  /*6b90*/  @!P0 FFMA.FTZ R4, R20, R21, R4 ;  /* 0x0000001514048223 */ /* 0x000fe20000010004 */
[----:B------:R-:W-:Y:S01]  /*6ba0*/  @!P0 MOV R35, R11 ;  /* 0x0000000b00238202 */ /* 0x000fe20000000f00 */
[----:B------:R-:W-:Y:S02]  /*6bb0*/  @!P0 FFMA.FTZ R5, R22, R23, R5 ;  /* 0x0000001716058223 */ /* 0x000fe40000010005 */
[----:B------:R-:W-:Y:S01]  /*6bc0*/  @!P0 FFMA.FTZ R6, R24, R10, R6 ;  /* 0x0000000a18068223 */ /* 0x000fe20000010006 */
[----:B------:R-:W-:Y:S01]  /*6bd0*/  @!P0 F2FP.BF16.PACK_AB R10, R30, R29 ;  /* 0x0000001d1e0a823e */ /* 0x000fe200000010ff */
[----:B------:R-:W-:Y:S01]  /*6be0*/  @!P0 FFMA.FTZ R7, R25, R26, R7 ;  /* 0x0000001a19078223 */ /* 0x000fe20000010007 */
[----:B------:R-:W-:Y:S01]  /*6bf0*/  @!P0 F2FP.BF16.PACK_AB R3, R4, R3 ;  /* 0x000000030403823e */ /* 0x000fe200000010ff */
        /* <DEDUP_REMOVED lines=9> */
[----:B------:R-:W-:Y:S01]  /*6c90*/  @!P0 IMAD.MOV.U32 R15, RZ, RZ, R0 ;  /* 0x000000ffff0f8224 */ /* 0x000fe200078e0000 */
[----:B------:R-:W-:Y:S11]  /*6ca0*/  ISETP.GE.AND P0, PT, R81, c[0x0][0x1d4], PT ;  /* 0x0000750051007a0c */ /* 0x000ff60003f06270 */
[----:B------:R-:W-:Y:S02]  /*6cb0*/  @!UPT UIADD3 URZ, URZ, URZ, URZ ;  /* 0x0000003f3f3ff290 */ /* 0x000fe4000fffe03f */
[----:B------:R-:W-:-:S05]  /*6cc0*/  @P0 BRA `(.L_x_605) ;  /* 0x0000023000000947 */ /* 0x000fca0003800000 */
[----:B------:R-:W-:Y:S04]  /*6cd0*/  IADD3 R0, P1, P0, R72, R65, R81 ;  /* 0x0000004148007210 */ /* 0x000fe8000783e051 */
[----:B------:R-:W-:Y:S02]  /*6ce0*/  IADD3.X R3, R74, R64, R110, P1, P0 ;  /* 0x000000404a037210 */ /* 0x000fe40000fe046e */
[C---:B------:R-:W-:Y:S04]  /*6cf0*/  LEA R2, P0, R0.reuse, c[0x0][0x1c8], 0x1 ;  /* 0x0000720000027a11 */ /* 0x040fe800078008ff */
[----:B------:R-:W-:Y:S05]  /*6d00*/  LEA.HI.X R3, R0, c[0x0][0x1cc], R3, 0x1, P0 ;  /* 0x0000730000037a11 */ /* 0x000fea00000f0c03 */
[----:B------:R2:W-:Y:S01]  /*6d10*/  STG.E.128 [R2.64], R12 ;  /* 0x0000000c02007986 */ /* 0x0005e2000c101d06 */
[----:B------:R-:W-:-:S05]  /*6d20*/  BRA `(.L_x_605) ;  /* 0x000001d000007947 */ /* 0x000fca0003800000 */
.L_x_601:
[----:B------:R-:W-:Y:S05]  /*6d30*/  IMAD R0, R58, -0x40, R76 ;  /* 0xffffffc03a007824 */ /* 0x000fea00078e024c */
[----:B------:R-:W-:Y:S04]  /*6d40*/  IMNMX R0, R0, 0x40, PT ;  /* 0x0000004000007817 */ /* 0x000fe80003800200 */
[----:B------:R-:W-:Y:S11]  /*6d50*/  ISETP.GE.AND P0, PT, R245, R0, PT ;  /* 0x00000000f500720c */ /* 0x000ff60003f06270 */
[----:B------:R-:W-:Y:S02]  /*6d60*/  @!UPT UIADD3 URZ, URZ, URZ, URZ ;  /* 0x0000003f3f3ff290 */ /* 0x000fe4000fffe03f */
[----:B------:R-:W-:-:S05]  /*6d70*/  @P0 BRA `(.L_x_605) ;  /* 0x0000018000000947 */ /* 0x000fca0003800000 */
[C---:B------:R-:W-:Y:S02]  /*6d80*/  ISETP.GE.AND P0, PT, R104.reuse, c[0x0][0x1d4], PT ;  /* 0x0000750068007a0c */ /* 0x040fe40003f06270 */
[----:B------:R-:W-:Y:S11]  /*6d90*/  IADD3 R0, R104, 0x60, RZ ;  /* 0x0000006068007810 */ /* 0x000ff60007ffe0ff */
[----:B------:R-:W1:Y:S04]  /*6da0*/  @!P0 LDS.128 R4, [R239+0x6000] ;  /* 0x00600000ef048984 */ /* 0x000e680000000c00 */
[----:B-1----:R-:W-:Y:S01]  /*6db0*/  @!P0 STG.E.128 [R48.64], R4 ;  /* 0x0000000430008986 */ /* 0x002fe2000c101d06 */
[----:B------:R-:W-:Y:S11]  /*6dc0*/  ISETP.GE.AND P0, PT, R107, c[0x0][0x1d4], PT ;  /* 0x000075006b007a0c */ /* 0x000ff60003f06270 */
[----:B------:R-:W-:Y:S02]  /*6dd0*/  @!UPT UIADD3 URZ, URZ, URZ, URZ ;  /* 0x0000003f3f3ff290 */ /* 0x000fe4000fffe03f */
[----:B------:R-:W1:Y:S04]  /*6de0*/  @!P0 LDS.128 R8, [R240+0x6000] ;  /* 0x00600000f0088984 */ /* 0x000e680000000c00 */
[----:B-1----:R-:W-:Y:S01]  /*6df0*/  @!P0 STG.E.128 [R48.64+0x40], R8 ;  /* 0x0000400830008986 */ /* 0x002fe2000c101d06 */
[----:B------:R-:W-:Y:S11]  /*6e00*/  ISETP.GE.AND P0, PT, R106, c[0x0][0x1d4], PT ;  /* 0x000075006a007a0c */ /* 0x000ff60003f06270 */
[----:B------:R-:W-:Y:S02]  /*6e10*/  @!UPT UIADD3 URZ, URZ, URZ, URZ ;  /* 0x0000003f3f3ff290 */ /* 0x000fe4000fffe03f */
[----:B------:R-:W1:Y:S04]  /*6e20*/  @!P0 LDS.128 R4, [R239+0x8000] ;  /* 0x00800000ef048984 */ /* 0x000e680000000c00 */
[----:B-1----:R-:W-:Y:S01]  /*6e30*/  @!P0 STG.E.128 [R48.64+0x80], R4 ;  /* 0x0000800430008986 */ /* 0x002fe2000c101d06 */
[----:B------:R-:W-:Y:S02]  /*6e40*/  ISETP.GE.AND P0, PT, R0, c[0x0][0x1d4], PT ;  /* 0x0000750000007a0c */ /* 0x000fe40003f06270 */
[----:B------:R-:W-:Y:S11]  /*6e50*/  IADD3 R0, R104, 0x80, RZ ;  /* 0x0000008068007810 */ /* 0x000ff60007ffe0ff */
[----:B------:R-:W1:Y:S04]  /*6e60*/  @!P0 LDS.128 R4, [R240+0x8000] ;  /* 0x00800000f0048984 */ /* 0x000e680000000c00 */
[----:B-1----:R-:W-:Y:S01]  /*6e70*/  @!P0 STG.E.128 [R48.64+0xc0], R4 ;  /* 0x0000c00430008986 */ /* 0x002fe2000c101d06 */
[----:B------:R-:W-:Y:S02]  /*6e80*/  ISETP.GE.AND P0, PT, R0, c[0x0][0x1d4], PT ;  /* 0x0000750000007a0c */ /* 0x000fe40003f06270 */
[----:B------:R-:W-:Y:S11]  /*6e90*/  IADD3 R0, R104, 0xa0, RZ ;  /* 0x000000a068007810 */ /* 0x000ff60007ffe0ff */
[----:B------:R-:W1:Y:S04]  /*6ea0*/  @!P0 LDS.128 R4, [R239+0xa000] ;  /* 0x00a00000ef048984 */ /* 0x000e680000000c00 */
[----:B-1----:R-:W-:Y:S01]  /*6eb0*/  @!P0 STG.E.128 [R48.64+0x100], R4 ;  /* 0x0001000430008986 */ /* 0x002fe2000c101d06 */
[----:B------:R-:W-:Y:S11]  /*6ec0*/  ISETP.GE.AND P0, PT, R0, c[0x0][0x1d4], PT ;  /* 0x0000750000007a0c */ /* 0x000ff60003f06270 */
[----:B------:R-:W-:Y:S02]  /*6ed0*/  @!UPT UIADD3 URZ, URZ, URZ, URZ ;  /* 0x0000003f3f3ff290 */ /* 0x000fe4000fffe03f */
[----:B------:R-:W1:Y:S04]  /*6ee0*/  @!P0 LDS.128 R4, [R240+0xa000] ;  /* 0x00a00000f0048984 */ /* 0x000e680000000c00 */
[----:B-1----:R1:W-:Y:S02]  /*6ef0*/  @!P0 STG.E.128 [R48.64+0x140], R4 ;  /* 0x0001400430008986 */ /* 0x0023e4000c101d06 */
.L_x_605:
[----:B------:R-:W-:Y:S05]  /*6f00*/  BSYNC B1 ;  /* 0x0000000000017941 */ /* 0x000fea0003800000 */
.L_x_600:
[C---:B-1----:R-:W-:Y:S01]  /*6f10*/  IMAD.SHL.U32 R10, R58.reuse, 0x40, RZ ;  /* 0x000000403a0a7824 */ /* 0x042fe200078e00ff */
[----:B------:R-:W-:Y:S01]  /*6f20*/  SHF.L.U64.HI R9, R58, 0x6, R75 ;  /* 0x000000063a097819 */ /* 0x000fe2000001024b */
[----:B------:R-:W-:Y:S03]  /*6f30*/  BSSY B0, `(.L_x_622) ;  /* 0x000004c000007945 */ /* 0x000fe60003800000 */
[----:B------:R-:W-:Y:S02]  /*6f40*/  IADD3 R0, P0, R10, R122, RZ ;  /* 0x0000007a0a007210 */ /* 0x000fe40007f1e0ff */
[----:B--2--5:R-:W-:Y:S03]  /*6f50*/  IADD3 R3, R100, -R10, RZ ;  /* 0x8000000a64037210 */ /* 0x024fe60007ffe0ff */
[----:B------:R-:W-:Y:S01]  /*6f60*/  IMAD.X R2, R9, 0x1, R125, P0 ;  /* 0x0000000109027824 */ /* 0x000fe200000e067d */
[C---:B------:R-:W-:Y:S11]  /*6f70*/  ISETP.GE.AND P0, PT, R3.reuse, 0x21, PT ;  /* 0x000000210300780c */ /* 0x040ff60003f06270 */
[----:B------:R-:W-:Y:S02]  /*6f80*/  @!UPT UIADD3 URZ, URZ, URZ, URZ ;  /* 0x0000003f3f3ff290 */ /* 0x000fe4000fffe03f */
[----:B------:R-:W-:Y:S02]  /*6f90*/  @P0 IADD3 R8, P1, R0, 0x20, RZ ;  /* 0x0000002000080810 */ /* 0x000fe40007f3e0ff */
[-C--:B------:R-:W-:Y:S03]  /*6fa0*/  @P0 MOV R7, R82.reuse ;  /* 0x0000005200070202 */ /* 0x080fe60000000f00 */
[----:B------:R-:W-:Y:S01]  /*6fb0*/  @P0 IMAD.X R6, RZ, RZ, R2, P1 ;  /* 0x000000ffff060224 */ /* 0x000fe200008e0602 */
[----:B------:R-:W-:Y:S11]  /*6fc0*/  ISETP.GE.AND P1, PT, R3, 0x1, PT ;  /* 0x000000010300780c */ /* 0x000ff60003f26270 */
[----:B------:R-:W-:Y:S02]  /*6fd0*/  @!UPT UIADD3 URZ, URZ, URZ, URZ ;  /* 0x0000003f3f3ff290 */ /* 0x000fe4000fffe03f */
[----:B------:R-:W-:Y:S01]  /*6fe0*/  @P1 MOV R3, R82 ;  /* 0x0000005200031202 */ /* 0x000fe20000000f00 */
[----:B------:R-:W-:Y:S02]  /*6ff0*/  @P1 IMAD R4, R2, c[0x0][0x258], RZ ;  /* 0x0000960002041a24 */ /* 0x000fe400078e02ff */
[----:B------:R-:W-:Y:S04]  /*7000*/  @P1 IMAD.MOV.U32 R2, RZ, RZ, R78 ;  /* 0x000000ffff021224 */ /* 0x000fe800078e004e */
[C---:B------:R-:W-:Y:S04]  /*7010*/  @P1 IMAD.WIDE.U32 R2, R0.reuse, c[0x0][0x258], R2 ;  /* 0x0000960000021a25 */ /* 0x040fe800078e0002 */
[----:B------:R-:W-:Y:S01]  /*7020*/  @P1 IMAD R0, R0, c[0x0][0x25c], R4 ;  /* 0x0000970000001a24 */ /* 0x000fe200078e0204 */
[C---:B------:R-:W-:Y:S03]  /*7030*/  @P1 LEA R4, P2, R2.reuse, c[0x0][0x250], 0x1 ;  /* 0x0000940002041a11 */ /* 0x040fe600078408ff */
[----:B------:R-:W-:Y:S05]  /*7040*/  @P1 IMAD.IADD R0, R3, 0x1, R0 ;  /* 0x0000000103001824 */ /* 0x000fea00078e0200 */
        /* <DEDUP_REMOVED lines=25> */
[----:B------:R-:W-:Y:S02]  /*71e0*/  IMAD.MOV.U32 R4, RZ, RZ, R96 ;  /* 0x000000ffff047224 */ /* 0x000fe400078e0060 */
[----:B------:R-:W-:Y:S02]  /*71f0*/  IMAD.MOV.U32 R5, RZ, RZ, R121 ;  /* 0x000000ffff057224 */ /* 0x000fe400078e0079 */
[----:B------:R-:W-:Y:S02]  /*7200*/  IMAD.X R2, R9, 0x1, R126, P0 ;  /* 0x0000000109027824 */ /* 0x000fe400000e067e */
[----:B------:R-:W-:Y:S04]  /*7210*/  IMAD.WIDE.U32 R4, R0, c[0x0][0x208], R4 ;  /* 0x0000820000047a25 */ /* 0x000fe800078e0004 */
[----:B------:R-:W-:Y:S04]  /*7220*/  IMAD R2, R2, c[0x0][0x208], RZ ;  /* 0x0000820002027a24 */ /* 0x000fe800078e02ff */
[----:B------:R-:W-:Y:S01]  /*7230*/  IMAD R0, R0, c[0x0][0x20c], R2 ;  /* 0x0000830000007a24 */ /* 0x000fe200078e0202 */
[C---:B------:R-:W-:Y:S03]  /*7240*/  LEA R2, P0, R4.reuse, c[0x0][0x1f8], 0x1 ;  /* 0x00007e0004027a11 */ /* 0x040fe600078008ff */
[----:B------:R-:W-:Y:S05]  /*7250*/  IMAD.IADD R0, R5, 0x1, R0 ;  /* 0x0000000105007824 */ /* 0x000fea00078e0200 */
[----:B------:R-:W-:Y:S02]  /*7260*/  LEA.HI.X R3, R4, c[0x0][0x1fc], R0, 0x1, P0 ;  /* 0x00007f0004037a11 */ /* 0x000fe400000f0c00 */
[C---:B------:R-:W-:Y:S02]  /*7270*/  ISETP.GE.AND P0, PT, R104.reuse, c[0x0][0x1d4], PT ;  /* 0x0000750068007a0c */ /* 0x040fe40003f06270 */
[----:B------:R-:W-:Y:S11]  /*7280*/  IADD3 R0, R104, 0x60, RZ ;  /* 0x0000006068007810 */ /* 0x000ff60007ffe0ff */
[----:B------:R-:W1:Y:S04]  /*7290*/  @!P0 LDS.128 R12, [R239] ;  /* 0x00000000ef0c8984 */ /* 0x000e680000000c00 */
[----:B-1----:R-:W-:Y:S01]  /*72a0*/  @!P0 STG.E.128 [R2.64], R12 ;  /* 0x0000000c02008986 */ /* 0x002fe2000c101d06 */
[----:B------:R-:W-:Y:S11]  /*72b0*/  ISETP.GE.AND P0, PT, R107, c[0x0][0x1d4], PT ;  /* 0x000075006b007a0c */ /* 0x000ff60003f06270 */
[----:B------:R-:W-:Y:S02]  /*72c0*/  @!UPT UIADD3 URZ, URZ, URZ, URZ ;  /* 0x0000003f3f3ff290 */ /* 0x000fe4000fffe03f */
[----:B------:R-:W1:Y:S04]  /*72d0*/  @!P0 LDS.128 R4, [R240] ;  /* 0x00000000f0048984 */ /* 0x000e680000000c00 */
        /* <DEDUP_REMOVED lines=17> */
.L_x_623:
[----:B-1----:R-:W-:Y:S05]  /*73f0*/  BSYNC B0 ;  /* 0x0000000000007941 */ /* 0x002fea0003800000 */
.L_x_622:
        /* <DEDUP_REMOVED lines=26> */
.L_x_599:
[----:B---3--:R-:W-:Y:S02]  /*75a0*/  IMAD.MOV.U32 R0, RZ, RZ, c[0x0][0x2c4] ;  /* 0x0000b100ff007624 */ /* 0x008fe400078e00ff */
[----:B-1----:R-:W-:-:S02]  /*75b0*/  IMAD.MOV.U32 R3, RZ, RZ, c[0x0][0x32c] ;  /* 0x0000cb00ff037624 */ /* 0x002fc400078e00ff */
[----:B------:R-:W-:Y:S01]  /*75c0*/  IMAD.IADD R11, R132, 0x1, R133 ;  /* 0x00000001840b7824 */ /* 0x000fe200078e0285 */
[----:B------:R-:W-:Y:S02]  /*75d0*/  ISETP.NE.AND P3, PT, R0, 0x1, PT ;  /* 0x000000010000780c */ /* 0x000fe40003f65270 */
[----:B------:R-:W-:Y:S02]  /*75e0*/  IADD3 R0, R246, 0x7f, RZ ;  /* 0x0000007ff6007810 */ /* 0x000fe40007ffe0ff */
[----:B------:R-:W-:-:S09]  /*75f0*/  ISETP.GE.AND P1, PT, R3, 0x1, PT ;  /* 0x000000010300780c */ /* 0x000fd20003f26270 */
[----:B------:R-:W-:-:S05]  /*7600*/  @P3 IMAD.HI.U32 R2, R0, c[0x0][0x2c8], RZ ;  /* 0x0000b20000023a27 */ /* 0x000fca00078e00ff */
[----:B------:R-:W-:-:S05]  /*7610*/  @P3 SHF.R.U32.HI R0, RZ, c[0x0][0x2cc], R2 ;  /* 0x0000b300ff003a19 */ /* 0x000fca0000011602 */
[----:B------:R-:W-:-:S05]  /*7620*/  IMAD.IADD R0, R139, 0x1, R0 ;  /* 0x000000018b007824 */ /* 0x000fca00078e0200 */
        /* <DEDUP_REMOVED lines=13> */
.L_x_627:
[----:B------:R-:W-:-:S13]  /*7700*/  ISETP.NE.AND P0, PT, R4, 0x1, PT ;  /* 0x000000010400780c */ /* 0x000fda0003f05270 */
[----:B------:R-:W-:-:S05]  /*7710*/  @P0 IMAD.HI.U32 R0, R2, c[0x0][0x330], RZ ;  /* 0x0000cc0002000a27 */ /* 0x000fca00078e00ff */
[----:B------:R-:W-:Y:S02]  /*7720*/  @P0 SHF.R.U32.HI R2, RZ, c[0x0][0x334], R0 ;  /* 0x0000cd00ff020a19 */ /* 0x000fe40000011600 */
.L_x_628:
[----:B------:R-:W-:Y:S05]  /*7730*/  BSYNC B0 ;  /* 0x0000000000007941 */ /* 0x000fea0003800000 */
.L_x_626:
[----:B------:R-:W-:-:S05]  /*7740*/  IMAD R2, R2, R4, c[0x0][0x32c] ;  /* 0x0000cb0002027624 */ /* 0x000fca00078e0204 */
[----:B------:R-:W-:-:S04]  /*7750*/  IMNMX R3, R3, R2, PT ;  /* 0x0000000203037217 */ /* 0x000fc80003800200 */
.L_x_625:
[----:B------:R-:W-:Y:S01]  /*7760*/  IADD3 R3, R3, 0x3f, RZ ;  /* 0x0000003f03037810 */ /* 0x000fe20007ffe0ff */
[----:B------:R-:W-:-:S03]  /*7770*/  @P3 IMAD.HI.U32 R2, R246, c[0x0][0x2c8], RZ ;  /* 0x0000b200f6023a27 */ /* 0x000fc600078e00ff */
[----:B------:R-:W-:Y:S01]  /*7780*/  SHF.R.S32.HI R4, RZ, 0x1f, R3 ;  /* 0x0000001fff047819 */ /* 0x000fe20000011403 */
[----:B------:R-:W-:Y:S01]  /*7790*/  IMAD.MOV.U32 R0, RZ, RZ, R246 ;  /* 0x000000ffff007224 */ /* 0x000fe200078e00f6 */
[----:B------:R-:W-:Y:S02]  /*77a0*/  @P3 SHF.R.U32.HI R0, RZ, c[0x0][0x2cc], R2 ;  /* 0x0000b300ff003a19 */ /* 0x000fe40000011602 */
[----:B------:R-:W-:-:S03]  /*77b0*/  LEA.HI R3, R4, R3, RZ, 0x6 ;  /* 0x0000000304037211 */ /* 0x000fc600078f30ff */
[----:B------:R-:W-:Y:S01]  /*77c0*/  IMAD.IADD R0, R148, 0x1, R0 ;  /* 0x0000000194007824 */ /* 0x000fe200078e0200 */
[----:B------:R-:W-:-:S04]  /*77d0*/  SHF.R.S32.HI R3, RZ, 0x6, R3 ;  /* 0x00000006ff037819 */ /* 0x000fc80000011403 */
[----:B------:R-:W-:Y:S02]  /*77e0*/  IADD3 R2, R0, -c[0x0][0x324], RZ ;  /* 0x8000c90000027a10 */ /* 0x000fe40007ffe0ff */
[----:B------:R-:W-:Y:S01]  /*77f0*/  IMNMX R7, R149, R3, PT ;  /* 0x0000000395077217 */ /* 0x000fe20003800200 */
        /* <DEDUP_REMOVED lines=11> */
.L_x_631:
[----:B------:R-:W-:-:S04]  /*78b0*/  MOV R3, c[0x0][0x32c] ;  /* 0x0000cb0000037a02 */ /* 0x000fc80000000f00 */
[----:B------:R-:W-:-:S13]  /*78c0*/  ISETP.NE.AND P0, PT, R3, 0x1, PT ;  /* 0x000000010300780c */ /* 0x000fda0003f05270 */
[----:B------:R-:W-:-:S05]  /*78d0*/  @P0 IMAD.HI.U32 R3, R0, c[0x0][0x330], RZ ;  /* 0x0000cc0000030a27 */ /* 0x000fca00078e00ff */
[----:B------:R-:W-:Y:S02]  /*78e0*/  @P0 SHF.R.U32.HI R0, RZ, c[0x0][0x334], R3 ;  /* 0x0000cd00ff000a19 */ /* 0x000fe40000011603 */
.L_x_632:
[----:B------:R-:W-:Y:S05]  /*78f0*/  BSYNC B0 ;  /* 0x0000000000007941 */ /* 0x000fea0003800000 */
.L_x_630:
[----:B------:R-:W-:-:S05]  /*7900*/  IMAD R0, R0, c[0x0][0x32c], RZ ;  /* 0x0000cb0000007a24 */ /* 0x000fca00078e02ff */
[----:B------:R-:W-:-:S04]  /*7910*/  IMNMX R2, R2, R0, !PT ;  /* 0x0000000002027217 */ /* 0x000fc80007800200 */
.L_x_629:
[----:B------:R-:W-:Y:S01]  /*7920*/  SHF.R.S32.HI R0, RZ, 0x1f, R2 ;  /* 0x0000001fff007819 */ /* 0x000fe20000011402 */
[----:B------:R-:W-:Y:S03]  /*7930*/  BSSY B0, `(.L_x_633) ;  /* 0x0000024000007945 */ /* 0x000fe60003800000 */
[----:B------:R-:W-:-:S04]  /*7940*/  LEA.HI R0, R0, R2, RZ, 0x6 ;  /* 0x0000000200007211 */ /* 0x000fc800078f30ff */
[----:B------:R-:W-:-:S04]  /*7950*/  SHF.R.S32.HI R0, RZ, 0x6, R0 ;  /* 0x00000006ff007819 */ /* 0x000fc80000011400 */
[----:B------:R-:W-:Y:S01]  /*7960*/  IMNMX R6, RZ, R0, !PT ;  /* 0x00000000ff067217 */ /* 0x000fe20007800200 */
[----:B------:R-:W-:-:S03]  /*7970*/  IMAD.MOV.U32 R0, RZ, RZ, RZ ;  /* 0x000000ffff007224 */ /* 0x000fc600078e00ff */
[----:B------:R-:W-:-:S13]  /*7980*/  ISETP.GT.AND P0, PT, R7, R6, PT ;  /* 0x000000060700720c */ /* 0x000fda0003f04270 */
[----:B------:R-:W-:Y:S05]  /*7990*/  @!P0 BRA `(.L_x_634) ;  /* 0x000001d000008947 */ /* 0x000fea0003800000 */
[----:B------:R-:W-:Y:S02]  /*79a0*/  IABS R2, R130 ;  /* 0x0000008200027213 */ /* 0x000fe40000000000 */
[----:B------:R-:W-:Y:S02]  /*79b0*/  IADD3 R3, R130, -0x1, R7 ;  /* 0xffffffff82037810 */ /* 0x000fe40007ffe007 */
[----:B------:R-:W1:Y:S03]  /*79c0*/  I2F.RP R0, R2 ;  /* 0x0000000200007306 */ /* 0x000e660000209400 */
[----:B------:R-:W-:-:S05]  /*79d0*/  IMAD.IADD R8, R3, 0x1, -R6 ;  /* 0x0000000103087824 */ /* 0x000fca00078e0a06 */
[----:B------:R-:W-:Y:S01]  /*79e0*/  IABS R10, R8 ;  /* 0x00000008000a7213 */ /* 0x000fe20000000000 */
        /* <DEDUP_REMOVED lines=24> */
.L_x_634:
[----:B------:R-:W-:Y:S05]  /*7b70*/  BSYNC B0 ;  /* 0x0000000000007941 */ /* 0x000fea0003800000 */
.L_x_633:
[----:B------:R-:W2:Y:S01]  /*7b80*/  LDL R2, [R1+0x34] ;  /* 0x0000340001027983 */ /* 0x000ea20000100800 */
        /* <DEDUP_REMOVED lines=49> */
[----:B--2---:R-:W-:-:S04]  /*7ea0*/  IMAD R227, R2, R0, R6 ;  /* 0x0000000002e37224 */ /* 0x004fc800078e0206 */
[--C-:B------:R-:W-:Y:S01]  /*7eb0*/  IMAD.IADD R2, R227, 0x1, R0.reuse ;  /* 0x00000001e3027824 */ /* 0x100fe200078e0200 */
[----:B------:R-:W-:-:S04]  /*7ec0*/  PRMT R0, RZ, 0x7610, R0 ;  /* 0x00007610ff007816 */ /* 0x000fc80000000000 */
[----:B------:R-:W-:-:S04]  /*7ed0*/  IMNMX R24, R7, R2, PT ;  /* 0x0000000207187217 */ /* 0x000fc80003800200 */
[----:B------:R-:W-:Y:S01]  /*7ee0*/  ISETP.GT.AND P0, PT, R24, R227, PT ;  /* 0x000000e31800720c */ /* 0x000fe20003f04270 */
[----:B------:R1:W-:-:S12]  /*7ef0*/  STL [R1+0x1c], R24 ;  /* 0x00001c1801007387 */ /* 0x0003d80000100800 */
[----:B------:R-:W-:Y:S05]  /*7f00*/  @!P0 BRA `(.L_x_635) ;  /* 0x00015b3000008947 */ /* 0x000fea0003800000 */
[----:B------:R-:W2:Y:S04]  /*7f10*/  LDL R28, [R1+0xc] ;  /* 0x00000c00011c7983 */ /* 0x000ea80000100800 */
[----:B------:R-:W3:Y:S04]  /*7f20*/  LDL R8, [R1+0x48] ;  /* 0x0000480001087983 */ /* 0x000ee80000100800 */
[----:B------:R-:W2:Y:S01]  /*7f30*/  LDL R25, [R1+0x18] ;  /* 0x0000180001197983 */ /* 0x000ea20000100800 */
[----:B------:R-:W-:-:S03]  /*7f40*/  ISETP.NE.U32.AND P0, PT, RZ, c[0x0][0x340], PT ;  /* 0x0000d000ff007a0c */ /* 0x000fc60003f05070 */
[----:B------:R-:W3:Y:S01]  /*7f50*/  LDL.64 R26, [R1+0x10] ;  /* 0x00001000011a7983 */ /* 0x000ee20000100a00 */
[----:B------:R-:W-:-:S03]  /*7f60*/  ISETP.NE.AND.EX P1, PT, RZ, c[0x0][0x344], PT, P0 ;  /* 0x0000d100ff007a0c */ /* 0x000fc60003f25300 */
[----:B------:R-:W3:Y:S10]  /*7f70*/  LDL.LU R21, [R1+0x20] ;  /* 0x0000200001157983 */ /* 0x000ef40000300800 */
[----:B------:R-:W-:Y:S01]  /*7f80*/  @P1 IMAD.MOV.U32 R2, RZ, RZ, 0x4 ;  /* 0x00000004ff021424 */ /* 0x000fe200078e00ff */
[----:B------:R-:W1:Y:S01]  /*7f90*/  S2R R4, SR_TID.X ;  /* 0x0000000000047919 */ /* 0x000e620000002100 */
[----:B------:R-:W-:-:S02]  /*7fa0*/  SHF.R.S32.HI R0, RZ, 0x1f, R180 ;  /* 0x0000001fff007819 */ /* 0x000fc400000114b4 */
[----:B------:R-:W-:-:S03]  /*7fb0*/  ISETP.NE.U32.AND P2, PT, RZ, c[0x0][0x348], PT ;  /* 0x0000d200ff007a0c */ /* 0x000fc60003f45070 */
[----:B------:R-:W-:Y:S02]  /*7fc0*/  IMAD R0, R0, c[0x0][0x178], RZ ;  /* 0x00005e0000007a24 */ /* 0x000fe400078e02ff */
[----:B--2---:R-:W-:-:S05]  /*7fd0*/  @P1 IMAD.WIDE R2, R28, R2, c[0x0][0x340] ;  /* 0x0000d0001c021625 */ /* 0x004fca00078e0202 */
[----:B------:R2:W4:Y:S01]  /*7fe0*/  @P1 LDG.E R18, [R2.64] ;  /* 0x0000000602121981 */ /* 0x000522000c1e1900 */
[----:B-1----:R-:W-:-:S04]  /*7ff0*/  SHF.R.S32.HI R20, RZ, 0x1f, R4 ;  /* 0x0000001fff147819 */ /* 0x002fc80000011404 */
[----:B------:R-:W-:-:S04]  /*8000*/  LEA.HI R20, R20, R4, RZ, 0x3 ;  /* 0x0000000414147211 */ /* 0x000fc800078f18ff */
[----:B------:R-:W-:Y:S01]  /*8010*/  SHF.R.S32.HI R20, RZ, 0x3, R20 ;  /* 0x00000003ff147819 */ /* 0x000fe20000011414 */
[----:B------:R-:W-:Y:S01]  /*8020*/  IMAD.WIDE.U32 R4, R180, c[0x0][0x178], RZ ;  /* 0x00005e00b4047a25 */ /* 0x000fe200078e00ff */
[----:B------:R-:W-:-:S03]  /*8030*/  SHF.R.S32.HI R17, RZ, 0x1f, R28 ;  /* 0x0000001fff117819 */ /* 0x000fc6000001141c */
[----:B------:R-:W-:Y:S01]  /*8040*/  IMAD R0, R180, c[0x0][0x17c], R0 ;  /* 0x00005f00b4007a24 */ /* 0x000fe200078e0200 */
[----:B---3--:R-:W-:-:S03]  /*8050*/  IADD3 R8, R8, R246, RZ ;  /* 0x000000f608087210 */ /* 0x008fc60007ffe0ff */
[----:B------:R-:W-:Y:S01]  /*8060*/  IMAD.IADD R5, R5, 0x1, R0 ;  /* 0x0000000105057824 */ /* 0x000fe200078e0200 */
[----:B--2---:R-:W-:Y:S02]  /*8070*/  SHF.R.S32.HI R3, RZ, 0x1f, R20 ;  /* 0x0000001fff037819 */ /* 0x004fe40000011414 */
[----:B------:R-:W-:-:S04]  /*8080*/  IADD3 R2, P0, R20, R11, RZ ;  /* 0x0000000b14027210 */ /* 0x000fc80007f1e0ff */
[----:B------:R-:W-:Y:S02]  /*8090*/  LEA.HI.X.SX32 R9, R11, R3, 0x1, P0 ;  /* 0x000000030b097211 */ /* 0x000fe400000f0eff */
[----:B------:R-:W-:Y:S01]  /*80a0*/  ISETP.NE.AND.EX P0, PT, RZ, c[0x0][0x34c], PT, P2 ;  /* 0x0000d300ff007a0c */ /* 0x000fe20003f05320 */
[----:B------:R-:W-:-:S03]  /*80b0*/  IMAD.WIDE.U32 R4, R25, c[0x0][0x1b8], R4 ;  /* 0x00006e0019047a25 */ /* 0x000fc600078e0004 */
[----:B------:R-:W-:Y:S01]  /*80c0*/  SEL R6, R17, RZ, !P0 ;  /* 0x000000ff11067207 */ /* 0x000fe20004000000 */
[----:B------:R-:W-:Y:S01]  /*80d0*/  @P3 IMAD.HI.U32 R10, R8, c[0x0][0x2c8], RZ ;  /* 0x0000b200080a3a27 */ /* 0x000fe200078e00ff */
[----:B------:R-:W-:-:S03]  /*80e0*/  SEL R3, R28, RZ, !P0 ;  /* 0x000000ff1c037207 */ /* 0x000fc60004000000 */
[----:B------:R-:W-:Y:S02]  /*80f0*/  IMAD R5, R25, c[0x0][0x1bc], R5 ;  /* 0x00006f0019057a24 */ /* 0x000fe400078e0205 */
[----:B------:R-:W-:Y:S02]  /*8100*/  IMAD R6, R6, c[0x0][0x1c0], RZ ;  /* 0x0000700006067a24 */ /* 0x000fe400078e02ff */
[----:B------:R-:W-:Y:S01]  /*8110*/  IMAD.MOV.U32 R0, RZ, RZ, R8 ;  /* 0x000000ffff007224 */ /* 0x000fe200078e0008 */
[----:B------:R-:W-:Y:S01]  /*8120*/  @P3 SHF.R.U32.HI R0, RZ, c[0x0][0x2cc], R10 ;  /* 0x0000b300ff003a19 */ /* 0x000fe2000001160a */
[C---:B------:R-:W-:Y:S02]  /*8130*/  IMAD R16, R3.reuse, c[0x0][0x1c4], R6 ;  /* 0x0000710003107a24 */ /* 0x040fe400078e0206 */
[----:B------:R-:W-:Y:S01]  /*8140*/  IMAD.WIDE.U32 R4, R3, c[0x0][0x1c0], R4 ;  /* 0x0000700003047a25 */ /* 0x000fe200078e0004 */
[----:B------:R-:W-:-:S03]  /*8150*/  SHF.R.S32.HI R7, RZ, 0x1f, R26 ;  /* 0x0000001fff077819 */ /* 0x000fc6000001141a */
[C---:B------:R-:W-:Y:S01]  /*8160*/  IMAD R3, R9.reuse, c[0x0][0x1e0], RZ ;  /* 0x0000780009037a24 */ /* 0x040fe200078e02ff */
[----:B------:R-:W-:Y:S01]  /*8170*/  SHF.R.S32.HI R13, RZ, 0x1f, R0 ;  /* 0x0000001fff0d7819 */ /* 0x000fe20000011400 */
[----:B------:R-:W-:Y:S02]  /*8180*/  IMAD.MOV.U32 R6, RZ, RZ, R26 ;  /* 0x000000ffff067224 */ /* 0x000fe400078e001a */
[----:B------:R-:W-:Y:S01]  /*8190*/  IMAD R12, R9, c[0x0][0x208], RZ ;  /* 0x00008200090c7a24 */ /* 0x000fe200078e02ff */
[----:B------:R-:W-:Y:S01]  /*81a0*/  IADD3 R9, -R0, RZ, RZ ;  /* 0x000000ff00097210 */ /* 0x000fe20007ffe1ff */
[----:B------:R-:W-:Y:S01]  /*81b0*/  IMAD R19, R2, c[0x0][0x1e4], R3 ;  /* 0x0000790002137a24 */ /* 0x000fe200078e0203 */
[----:B------:R-:W-:Y:S01]  /*81c0*/  ISETP.GE.AND P4, PT, R134, c[0x0][0x1d4], PT ;  /* 0x0000750086007a0c */ /* 0x000fe20003f86270 */
[----:B------:R-:W-:Y:S02]  /*81d0*/  IMAD.IADD R3, R5, 0x1, R16 ;  /* 0x0000000105037824 */ /* 0x000fe400078e0210 */
[----:B------:R-:W-:Y:S01]  /*81e0*/  IMAD.WIDE.U32 R10, R2, c[0x0][0x1e0], R6 ;  /* 0x00007800020a7a25 */ /* 0x000fe200078e0006 */
[----:B------:R-:W-:-:S03]  /*81f0*/  ISETP.GE.AND P5, PT, R26, c[0x0][0x1d4], PT ;  /* 0x000075001a007a0c */ /* 0x000fc60003fa6270 */
[----:B------:R-:W-:-:S04]  /*8200*/  IMAD.WIDE.U32 R14, R2, c[0x0][0x208], R6 ;  /* 0x00008200020e7a25 */ /* 0x000fc800078e0006 */
[----:B------:R-:W-:Y:S02]  /*8210*/  IMAD R16, R2, c[0x0][0x20c], R12 ;  /* 0x0000830002107a24 */ /* 0x000fe400078e020c */
[----:B------:R-:W-:Y:S02]  /*8220*/  IMAD R5, R13, c[0x0][0x1b0], RZ ;  /* 0x00006c000d057a24 */ /* 0x000fe400078e02ff */
[----:B------:R-:W-:Y:S01]  /*8230*/  IMAD.MOV.U32 R2, RZ, RZ, R4 ;  /* 0x000000ffff027224 */ /* 0x000fe200078e0004 */
[----:B------:R-:W-:Y:S01]  /*8240*/  SEL R4, RZ, 0xffffffff, P4 ;  /* 0xffffffffff047807 */ /* 0x000fe20002000000 */
[----:B------:R-:W-:Y:S02]  /*8250*/  IMAD R12, R9, c[0x0][0x2c4], R8 ;  /* 0x0000b100090c7a24 */ /* 0x000fe400078e0208 */
[C---:B------:R-:W-:Y:S02]  /*8260*/  IMAD R8, R0.reuse, c[0x0][0x1b4], R5 ;  /* 0x00006d0000087a24 */ /* 0x040fe400078e0205 */
[----:B------:R-:W-:Y:S01]  /*8270*/  IMAD.WIDE.U32 R2, R0, c[0x0][0x1b0], R2 ;  /* 0x00006c0000027a25 */ /* 0x000fe200078e0002 */
[----:B------:R-:W-:-:S02]  /*8280*/  SHF.L.U32 R0, R4, 0x1, RZ ;  /* 0x0000000104007819 */ /* 0x000fc400000006ff */
[----:B------:R-:W-:Y:S02]  /*8290*/  SEL R5, RZ, 0x1, P5 ;  /* 0x00000001ff057807 */ /* 0x000fe40002800000 */
[----:B------:R-:W-:Y:S01]  /*82a0*/  SHF.R.S32.HI R4, RZ, 0x1f, R12 ;  /* 0x0000001fff047819 */ /* 0x000fe2000001140c */
[----:B------:R-:W-:Y:S01]  /*82b0*/  IMAD.IADD R9, R15, 0x1, R16 ;  /* 0x000000010f097824 */ /* 0x000fe200078e0210 */
[----:B------:R-:W-:Y:S02]  /*82c0*/  LOP3.LUT R16, R0, 0x2, R5, 0xe2, !PT ;  /* 0x0000000200107812 */ /* 0x000fe400078ee205 */
[----:B------:R-:W-:Y:S01]  /*82d0*/  IADD3 R5, R3, R8, RZ ;  /* 0x0000000803057210 */ /* 0x000fe20007ffe0ff */
[----:B------:R-:W-:Y:S01]  /*82e0*/  IMAD R0, R4, c[0x0][0x1a8], RZ ;  /* 0x00006a0004007a24 */ /* 0x000fe200078e02ff */
[----:B------:R-:W-:Y:S01]  /*82f0*/  MOV R4, R2 ;  /* 0x0000000200047202 */ /* 0x000fe20000000f00 */
[----:B------:R-:W-:Y:S01]  /*8300*/  IMAD.MOV.U32 R8, RZ, RZ, R14 ;  /* 0x000000ffff087224 */ /* 0x000fe200078e000e */
[----:B------:R-:W-:Y:S01]  /*8310*/  ISETP.NE.U32.AND P0, PT, RZ, c[0x0][0x350], PT ;  /* 0x0000d400ff007a0c */ /* 0x000fe20003f05070 */
[----:B------:R-:W-:-:S02]  /*8320*/  IMAD.IADD R11, R11, 0x1, R19 ;  /* 0x000000010b0b7824 */ /* 0x000fc400078e0213 */
[C---:B------:R-:W-:Y:S01]  /*8330*/  IMAD R14, R12.reuse, c[0x0][0x1ac], R0 ;  /* 0x00006b000c0e7a24 */ /* 0x040fe200078e0200 */
[----:B------:R-:W-:Y:S01]  /*8340*/  ISETP.NE.AND.EX P0, PT, RZ, c[0x0][0x354], PT, P0 ;  /* 0x0000d500ff007a0c */ /* 0x000fe20003f05300 */
[----:B------:R-:W-:-:S04]  /*8350*/  IMAD.WIDE.U32 R12, R12, c[0x0][0x1a8], R4 ;  /* 0x00006a000c0c7a25 */ /* 0x000fc800078e0004 */
[----:B------:R-:W-:-:S04]  /*8360*/  IMAD.WIDE.U32 R8, R25, c[0x0][0x210], R8 ;  /* 0x0000840019087a25 */ /* 0x000fc800078e0008 */
[----:B------:R-:W-:Y:S01]  /*8370*/  IMAD.WIDE.U32 R4, R25, c[0x0][0x1e8], R10 ;  /* 0x00007a0019047a25 */ /* 0x000fe200078e000a */
[----:B------:R-:W-:Y:S02]  /*8380*/  LOP3.LUT R21, R21, 0xfffffffe, RZ, 0xc0, !PT ;  /* 0xfffffffe15157812 */ /* 0x000fe400078ec0ff */
[----:B------:R-:W-:Y:S01]  /*8390*/  ISETP.GE.AND P3, PT, R135, c[0x0][0x1d4], PT ;  /* 0x0000750087007a0c */ /* 0x000fe20003f66270 */
[----:B------:R-:W-:Y:S01]  /*83a0*/  IMAD R5, R25, c[0x0][0x1ec], R5 ;  /* 0x00007b0019057a24 */ /* 0x000fe200078e0205 */
[----:B------:R-:W-:Y:S02]  /*83b0*/  ISETP.GE.AND P6, PT, R134, c[0x0][0x198], PT ;  /* 0x0000660086007a0c */ /* 0x000fe40003fc6270 */
[----:B------:R-:W-:Y:S02]  /*83c0*/  IADD3 R101, R24, -0x1, RZ ;  /* 0xffffffff18657810 */ /* 0x000fe40007ffe0ff */
[----:B------:R-:W-:Y:S02]  /*83d0*/  IADD3 R11, R20, R246, RZ ;  /* 0x000000f6140b7210 */ /* 0x000fe40007ffe0ff */
[----:B------:R-:W-:-:S02]  /*83e0*/  ISETP.GE.AND P2, PT, R135, c[0x0][0x198], PT ;  /* 0x0000660087007a0c */ /* 0x000fc40003f46270 */
[--C-:B----4-:R-:W-:Y:S01]  /*83f0*/  @P1 SHF.R.S32.HI R3, RZ, 0x1f, R18.reuse ;  /* 0x0000001fff031819 */ /* 0x110fe20000011412 */
[----:B------:R-:W-:Y:S02]  /*8400*/  @!P1 IMAD.MOV.U32 R3, RZ, RZ, R17 ;  /* 0x000000ffff039224 */ /* 0x000fe400078e0011 */
[----:B------:R-:W-:Y:S01]  /*8410*/  @P1 IMAD.MOV.U32 R2, RZ, RZ, R18 ;  /* 0x000000ffff021224 */ /* 0x000fe200078e0012 */
[----:B------:R-:W-:Y:S02]  /*8420*/  @!P1 MOV R2, R28 ;  /* 0x0000001c00029202 */ /* 0x000fe40000000f00 */
[----:B------:R-:W-:Y:S01]  /*8430*/  SEL R10, R3, RZ, !P0 ;  /* 0x000000ff030a7207 */ /* 0x000fe20004000000 */
[----:B------:R-:W-:Y:S01]  /*8440*/  IMAD R3, R25, c[0x0][0x214], R9 ;  /* 0x0000850019037a24 */ /* 0x000fe200078e0209 */
[----:B------:R-:W-:Y:S02]  /*8450*/  SEL R0, R2, RZ, !P0 ;  /* 0x000000ff02007207 */ /* 0x000fe40004000000 */
[----:B------:R-:W-:-:S02]  /*8460*/  IADD3 R9, R13, R14, RZ ;  /* 0x0000000e0d097210 */ /* 0x000fc40007ffe0ff */
[----:B------:R-:W-:-:S04]  /*8470*/  LEA R15, P0, R12, c[0x0][0x160], 0x1 ;  /* 0x000058000c0f7a11 */ /* 0x000fc800078008ff */
[----:B------:R-:W-:Y:S02]  /*8480*/  LEA.HI.X R12, R12, c[0x0][0x164], R9, 0x1, P0 ;  /* 0x000059000c0c7a11 */ /* 0x000fe400000f0c09 */
[----:B------:R-:W-:Y:S02]  /*8490*/  ISETP.GE.AND P0, PT, R26, c[0x0][0x198], PT ;  /* 0x000066001a007a0c */ /* 0x000fe40003f06270 */
[----:B------:R-:W-:-:S11]  /*84a0*/  SEL R2, RZ, 0x4, P3 ;  /* 0x00000004ff027807 */ /* 0x000fd60001800000 */
[----:B------:R-:W-:-:S05]  /*84b0*/  @P0 LOP3.LUT R21, R21, 0x1, RZ, 0xfc, !PT ;  /* 0x0000000115150812 */ /* 0x000fca00078efcff */
[----:B------:R1:W-:Y:S01]  /*84c0*/  STL [R1+0x20], R21 ;  /* 0x0000201501007387 */ /* 0x0003e20000100800 */
[----:B------:R-:W-:Y:S01]  /*84d0*/  LOP3.LUT R108, R16, R2, RZ, 0xfc, !PT ;  /* 0x00000002106c7212 */ /* 0x000fe200078efcff */
[----:B------:R-:W-:Y:S02]  /*84e0*/  IMAD.MOV.U32 R2, RZ, RZ, R8 ;  /* 0x000000ffff027224 */ /* 0x000fe400078e0008 */
[C---:B------:R-:W-:Y:S02]  /*84f0*/  IMAD R8, R10.reuse, c[0x0][0x1f0], RZ ;  /* 0x00007c000a087a24 */ /* 0x040fe400078e02ff */
[----:B------:R-:W-:Y:S02]  /*8500*/  IMAD R10, R10, c[0x0][0x218], RZ ;  /* 0x000086000a0a7a24 */ /* 0x000fe400078e02ff */
[----:B------:R-:W-:-:S04]  /*8510*/  IMAD.WIDE.U32 R230, R0, c[0x0][0x218], R2 ;  /* 0x0000860000e67a25 */ /* 0x000fc800078e0002 */
[----:B------:R-:W-:-:S04]  /*8520*/  IMAD.WIDE.U32 R228, R0, c[0x0][0x1f0], R4 ;  /* 0x00007c0000e47a25 */ /* 0x000fc800078e0004 */
[C---:B------:R-:W-:Y:S02]  /*8530*/  IMAD R2, R0.reuse, c[0x0][0x1f4], R8 ;  /* 0x00007d0000027a24 */ /* 0x040fe400078e0208 */
[----:B------:R-:W-:Y:S02]  /*8540*/  IMAD R0, R0, c[0x0][0x21c], R10 ;  /* 0x0000870000007a24 */ /* 0x000fe400078e020a */
[----:B------:R-:W-:-:S03]  /*8550*/  IMAD.IADD R232, R229, 0x1, R2 ;  /* 0x00000001e5e87824 */ /* 0x000fc600078e0202 */
[----:B------:R-:W-:Y:S01]  /*8560*/  IADD3 R233, R231, R0, RZ ;  /* 0x00000000e7e97210 */ /* 0x000fe20007ffe0ff */
[----:B------:R-:W-:Y:S05]  /*8570*/  BRA.DIV ~URZ, `(.L_x_636) ;  /* 0x00019fc27f007947 */ /* 0x000fea000b800000 */
[----:B------:R2:W3:Y:S02]  /*8580*/  SHFL.IDX PT, R10, R12, RZ, 0x181f ;  /* 0x00181fff0c0a7589 */ /* 0x0004e400000e0000 */
.L_x_799:
[----:B------:R-:W-:Y:S05]  /*8590*/  BRA.DIV ~URZ, `(.L_x_637) ;  /* 0x0001a0127f007947 */ /* 0x000fea000b800000 */
[----:B------:R4:W1:Y:S02]  /*85a0*/  SHFL.IDX PT, R0, R15, RZ, 0x181f ;  /* 0x00181fff0f007589 */ /* 0x00086400000e0000 */
.L_x_800:
[----:B------:R-:W-:Y:S01]  /*85b0*/  IMAD R30, R243, c[0x0][0x2c4], RZ ;  /* 0x0000b100f31e7a24 */ /* 0x000fe200078e02ff */
[----:B------:R-:W-:Y:S01]  /*85c0*/  BSSY B0, `(.L_x_638) ;  /* 0x0000014000007945 */ /* 0x000fe20003800000 */
[----:B------:R-:W-:Y:S02]  /*85d0*/  SHF.R.S32.HI R13, RZ, 0x1f, R134 ;  /* 0x0000001fff0d7819 */ /* 0x000fe40000011486 */
[----:B------:R-:W-:Y:S02]  /*85e0*/  SHF.R.S32.HI R14, RZ, 0x1f, R135 ;  /* 0x0000001fff0e7819 */ /* 0x000fe40000011487 */
[----:B------:R-:W-:-:S13]  /*85f0*/  ISETP.GE.AND P0, PT, R11, R30, PT ;  /* 0x0000001e0b00720c */ /* 0x000fda0003f06270 */
[----:B------:R-:W-:Y:S05]  /*8600*/  @P0 BRA `(.L_x_639) ;  /* 0x000000f000000947 */ /* 0x000fea0003800000 */
[----:B--2---:R-:W2:Y:S04]  /*8610*/  LDL.64 R2, [R1+0x10] ;  /* 0x0000100001027983 */ /* 0x004ea80000100a00 */
[----:B----4-:R-:W4:Y:S01]  /*8620*/  LDL R4, [R1+0x20] ;  /* 0x0000200001047983 */ /* 0x010f220000100800 */
[----:B-12---:R-:W-:Y:S02]  /*8630*/  LEA R8, P0, R2, R0, 0x1 ;  /* 0x0000000002087211 */ /* 0x006fe400078008ff */
[----:B----4-:R-:W-:Y:S02]  /*8640*/  LOP3.LUT P1, RZ, R4, 0x1, RZ, 0xc0, !PT ;  /* 0x0000000104ff7812 */ /* 0x010fe4000782c0ff */
[----:B---3--:R-:W-:Y:S02]  /*8650*/  LEA.HI.X R9, R2, R10, R7, 0x1, P0 ;  /* 0x0000000a02097211 */ /* 0x008fe400000f0c07 */
[----:B------:R-:W-:-:S04]  /*8660*/  LEA R4, P0, R134, R0, 0x1 ;  /* 0x0000000086047211 */ /* 0x000fc800078008ff */
[----:B------:R-:W-:Y:S02]  /*8670*/  LEA.HI.X R5, R134, R10, R13, 0x1, P0 ;  /* 0x0000000a86057211 */ /* 0x000fe400000f0c0d */
[----:B------:R-:W-:-:S03]  /*8680*/  LEA R2, P0, R135, R0, 0x1 ;  /* 0x0000000087027211 */ /* 0x000fc600078008ff */
[----:B------:R-:W-:Y:S01]  /*8690*/  @!PT LDS RZ, [RZ] ;  /* 0x00000000fffff984 */ /* 0x000fe20000000800 */
[----:B------:R-:W-:Y:S01]  /*86a0*/  @!PT LDS RZ, [RZ] ;  /* 0x00000000fffff984 */ /* 0x000fe20000000800 */
[----:B------:R-:W-:Y:S01]  /*86b0*/  @!PT LDS RZ, [RZ] ;  /* 0x00000000fffff984 */ /* 0x000fe20000000800 */
[----:B------:R1:W-:Y:S01]  /*86c0*/  LDGSTS.E.BYPASS.LTC128B.128 [R217+0xc100], [R8.64], !P1 ;  /* 0x0c10000008d97fae */ /* 0x0003e2000c901d46 */
[----:B------:R-:W-:-:S03]  /*86d0*/  LEA.HI.X R3, R135, R10, R14, 0x1, P0 ;  /* 0x0000000a87037211 */ /* 0x000fc600000f0c0e */
[----:B------:R1:W-:Y:S04]  /*86e0*/  LDGSTS.E.BYPASS.LTC128B.128 [R217+0x10100], [R4.64], !P6 ;  /* 0x1010000004d97fae */ /* 0x0003e8000f101d46 */
[----:B------:R1:W-:Y:S02]  /*86f0*/  LDGSTS.E.BYPASS.LTC128B.128 [R217+0x14100], [R2.64], !P2 ;  /* 0x1410000002d97fae */ /* 0x0003e4000d101d46 */
.L_x_639:
[----:B------:R-:W-:Y:S05]  /*8700*/  BSYNC B0 ;  /* 0x0000000000007941 */ /* 0x000fea0003800000 */
.L_x_638:
[----:B------:R-:W-:Y:S05]  /*8710*/  BRA.DIV ~URZ, `(.L_x_640) ;  /* 0x00019f027f007947 */ /* 0x000fea000b800000 */
[----:B---3--:R3:W2:Y:S04]  /*8720*/  SHFL.IDX PT, R10, R12, 0x1, 0x181f ;  /* 0x00381f000c0a7f89 */ /* 0x0086a800000e0000 */
[----:B-1----:R3:W1:Y:S02]  /*8730*/  SHFL.IDX PT, R0, R15, 0x1, 0x181f ;  /* 0x00381f000f007f89 */ /* 0x00266400000e0000 */
.L_x_801:
[----:B------:R-:W-:Y:S01]  /*8740*/  IADD3 R2, R11, 0x20, RZ ;  /* 0x000000200b027810 */ /* 0x000fe20007ffe0ff */
[----:B------:R-:W-:Y:S03]  /*8750*/  BSSY B0, `(.L_x_641) ;  /* 0x0000012000007945 */ /* 0x000fe60003800000 */
[----:B------:R-:W-:-:S13]  /*8760*/  ISETP.GE.AND P0, PT, R2, R30, PT ;  /* 0x0000001e0200720c */ /* 0x000fda0003f06270 */
[----:B------:R-:W-:Y:S05]  /*8770*/  @P0 BRA `(.L_x_642) ;  /* 0x000000f000000947 */ /* 0x000fea0003800000 */
[----:B---3--:R-:W3:Y:S04]  /*8780*/  LDL.64 R4, [R1+0x10] ;  /* 0x0000100001047983 */ /* 0x008ee80000100a00 */
[----:B----4-:R-:W4:Y:S01]  /*8790*/  LDL R3, [R1+0x20] ;  /* 0x0000200001037983 */ /* 0x010f220000100800 */
[C---:B-1-3--:R-:W-:Y:S02]  /*87a0*/  LEA R8, P0, R4.reuse, R0, 0x1 ;  /* 0x0000000004087211 */ /* 0x04afe400078008ff */
[----:B----4-:R-:W-:Y:S02]  /*87b0*/  LOP3.LUT P1, RZ, R3, 0x1, RZ, 0xc0, !PT ;  /* 0x0000000103ff7812 */ /* 0x010fe4000782c0ff */
[----:B--2---:R-:W-:Y:S02]  /*87c0*/  LEA.HI.X R9, R4, R10, R7, 0x1, P0 ;  /* 0x0000000a04097211 */ /* 0x004fe400000f0c07 */
        /* <DEDUP_REMOVED lines=10> */
.L_x_642:
[----:B------:R-:W-:Y:S05]  /*8870*/  BSYNC B0 ;  /* 0x0000000000007941 */ /* 0x000fea0003800000 */
.L_x_641:
[----:B------:R-:W-:Y:S05]  /*8880*/  BRA.DIV ~URZ, `(.L_x_643) ;  /* 0x00019e627f007947 */ /* 0x000fea000b800000 */
[----:B--2---:R2:W3:Y:S02]  /*8890*/  SHFL.IDX PT, R10, R12, 0x2, 0x181f ;  /* 0x00581f000c0a7f89 */ /* 0x0044e400000e0000 */
.L_x_802:
[----:B------:R-:W-:Y:S05]  /*88a0*/  BRA.DIV ~URZ, `(.L_x_644) ;  /* 0x00019eb27f007947 */ /* 0x000fea000b800000 */
[----:B-1----:R1:W2:Y:S02]  /*88b0*/  SHFL.IDX PT, R0, R15, 0x2, 0x181f ;  /* 0x00581f000f007f89 */ /* 0x0022a400000e0000 */
.L_x_803:
[----:B------:R-:W-:Y:S01]  /*88c0*/  IADD3 R2, R11, 0x40, RZ ;  /* 0x000000400b027810 */ /* 0x000fe20007ffe0ff */
[----:B------:R-:W-:Y:S03]  /*88d0*/  BSSY B0, `(.L_x_645) ;  /* 0x0000012000007945 */ /* 0x000fe60003800000 */
[----:B------:R-:W-:-:S13]  /*88e0*/  ISETP.GE.AND P0, PT, R2, R30, PT ;  /* 0x0000001e0200720c */ /* 0x000fda0003f06270 */
[----:B------:R-:W-:Y:S05]  /*88f0*/  @P0 BRA `(.L_x_646) ;  /* 0x000000f000000947 */ /* 0x000fea0003800000 */
[----:B----4-:R-:W4:Y:S04]  /*8900*/  LDL.64 R4, [R1+0x10] ;  /* 0x0000100001047983 */ /* 0x010f280000100a00 */
[----:B---3--:R-:W3:Y:S01]  /*8910*/  LDL R3, [R1+0x20] ;  /* 0x0000200001037983 */ /* 0x008ee20000100800 */
[C---:B--2-4-:R-:W-:Y:S02]  /*8920*/  LEA R8, P0, R4.reuse, R0, 0x1 ;  /* 0x0000000004087211 */ /* 0x054fe400078008ff */
[----:B---3--:R-:W-:Y:S02]  /*8930*/  LOP3.LUT P1, RZ, R3, 0x1, RZ, 0xc0, !PT ;  /* 0x0000000103ff7812 */ /* 0x008fe4000782c0ff */
[----:B------:R-:W-:Y:S02]  /*8940*/  LEA.HI.X R9, R4, R10, R7, 0x1, P0 ;  /* 0x0000000a04097211 */ /* 0x000fe400000f0c07 */
        /* <DEDUP_REMOVED lines=10> */
.L_x_646:
[----:B------:R-:W-:Y:S05]  /*89f0*/  BSYNC B0 ;  /* 0x0000000000007941 */ /* 0x000fea0003800000 */
.L_x_645:
[----:B------:R-:W-:Y:S05]  /*8a00*/  BRA.DIV ~URZ, `(.L_x_647) ;  /* 0x00019dc27f007947 */ /* 0x000fea000b800000 */
[----:B---3--:R3:W1:Y:S04]  /*8a10*/  SHFL.IDX PT, R10, R12, 0x3, 0x181f ;  /* 0x00781f000c0a7f89 */ /* 0x00866800000e0000 */
[----:B--2---:R3:W2:Y:S02]  /*8a20*/  SHFL.IDX PT, R0, R15, 0x3, 0x181f ;  /* 0x00781f000f007f89 */ /* 0x0046a400000e0000 */
.L_x_804:
[----:B---3--:R-:W3:Y:S04]  /*8a30*/  LDL.64 R16, [R1+0x10] ;  /* 0x0000100001107983 */ /* 0x008ee80000100a00 */
[----:B-1--4-:R-:W4:Y:S01]  /*8a40*/  LDL R15, [R1+0x20] ;  /* 0x00002000010f7983 */ /* 0x012f220000100800 */
[----:B------:R-:W-:Y:S01]  /*8a50*/  IADD3 R2, R11, 0x60, RZ ;  /* 0x000000600b027810 */ /* 0x000fe20007ffe0ff */
[----:B------:R-:W-:Y:S01]  /*8a60*/  IMAD.SHL.U32 R103, R101, 0x40, RZ ;  /* 0x0000004065677824 */ /* 0x000fe200078e00ff */
[----:B------:R-:W-:Y:S01]  /*8a70*/  SHF.R.S32.HI R109, RZ, 0x1f, R101 ;  /* 0x0000001fff6d7819 */ /* 0x000fe20000011465 */
[----:B------:R-:W1:Y:S01]  /*8a80*/  S2R R12, SR_TID.X ;  /* 0x00000000000c7919 */ /* 0x000e620000002100 */
[----:B------:R-:W-:Y:S01]  /*8a90*/  ISETP.GE.AND P0, PT, R2, R30, PT ;  /* 0x0000001e0200720c */ /* 0x000fe20003f06270 */
[----:B------:R-:W-:-:S12]  /*8aa0*/  IMAD.MOV.U32 R111, RZ, RZ, c[0x0][0x2c4] ;  /* 0x0000b100ff6f7624 */ /* 0x000fd800078e00ff */
[----:B--2---:R-:W-:-:S04]  /*8ab0*/  @!P0 LEA R8, P1, R134, R0, 0x1 ;  /* 0x0000000086088211 */ /* 0x004fc800078208ff */
[----:B------:R-:W-:Y:S02]  /*8ac0*/  @!P0 LEA.HI.X R9, R134, R10, R13, 0x1, P1 ;  /* 0x0000000a86098211 */ /* 0x000fe400008f0c0d */
[----:B-1----:R-:W-:-:S04]  /*8ad0*/  SHF.R.S32.HI R112, RZ, 0x1f, R12 ;  /* 0x0000001fff707819 */ /* 0x002fc8000001140c */
[----:B------:R-:W-:-:S04]  /*8ae0*/  LEA.HI R112, R112, R12, RZ, 0x3 ;  /* 0x0000000c70707211 */ /* 0x000fc800078f18ff */
[----:B------:R-:W-:Y:S02]  /*8af0*/  SHF.R.S32.HI R112, RZ, 0x3, R112 ;  /* 0x00000003ff707819 */ /* 0x000fe40000011470 */
[----:B---3--:R-:W-:-:S04]  /*8b00*/  @!P0 LEA R4, P1, R16, R0, 0x1 ;  /* 0x0000000010048211 */ /* 0x008fc800078208ff */
[----:B------:R-:W-:Y:S02]  /*8b10*/  @!P0 LEA.HI.X R5, R16, R10, R7, 0x1, P1 ;  /* 0x0000000a10058211 */ /* 0x000fe400008f0c07 */
[----:B------:R-:W-:Y:S01]  /*8b20*/  @!P0 LEA R2, P1, R135, R0, 0x1 ;  /* 0x0000000087028211 */ /* 0x000fe200078208ff */
[----:B------:R-:W-:-:S03]  /*8b30*/  IMAD R0, R109, c[0x0][0x1e0], RZ ;  /* 0x000078006d007a24 */ /* 0x000fc600078e02ff */
[----:B------:R-:W-:Y:S02]  /*8b40*/  @!P0 LEA.HI.X R3, R135, R10, R14, 0x1, P1 ;  /* 0x0000000a87038211 */ /* 0x000fe400008f0c0e */
[----:B----4-:R-:W-:-:S13]  /*8b50*/  LOP3.LUT P1, RZ, R15, 0x1, RZ, 0xc0, !PT ;  /* 0x000000010fff7812 */ /* 0x010fda000782c0ff */
        /* <DEDUP_REMOVED lines=8> */
[----:B-1----:R-:W-:Y:S01]  /*8be0*/  IADD3 R4, -R103, R242, -R112 ;  /* 0x000000f267047210 */ /* 0x002fe20007ffe970 */
[----:B------:R-:W-:Y:S01]  /*8bf0*/  IMAD R5, R101, c[0x0][0x1e4], R0 ;  /* 0x0000790065057a24 */ /* 0x000fe200078e0200 */
[----:B------:R-:W-:Y:S02]  /*8c00*/  BAR.SYNC.DEFER_BLOCKING 0x0 ;  /* 0x0000000000007b1d */ /* 0x000fe40000010000 */
[----:B------:R-:W-:Y:S01]  /*8c10*/  ISETP.GE.AND P0, PT, R4, 0x21, PT ;  /* 0x000000210400780c */ /* 0x000fe20003f06270 */
[----:B--2---:R-:W-:-:S02]  /*8c20*/  IMAD.MOV.U32 R8, RZ, RZ, 0x20 ;  /* 0x00000020ff087424 */ /* 0x004fc400078e00ff */
[----:B---3--:R-:W-:-:S04]  /*8c30*/  IMAD.WIDE.U32 R2, R101, c[0x0][0x1e0], RZ ;  /* 0x0000780065027a25 */ /* 0x008fc800078e00ff */
[----:B------:R-:W-:Y:S01]  /*8c40*/  IMAD.IADD R3, R3, 0x1, R5 ;  /* 0x0000000103037824 */ /* 0x000fe200078e0205 */
[----:B------:R-:W-:Y:S01]  /*8c50*/  LEA R0, P1, R2, R228, 0x6 ;  /* 0x000000e402007211 */ /* 0x000fe200078230ff */
[----:B------:R-:W-:-:S03]  /*8c60*/  IMAD.WIDE.U32 R6, R8, c[0x0][0x1e0], RZ ;  /* 0x0000780008067a25 */ /* 0x000fc600078e00ff */
[----:B------:R-:W-:Y:S01]  /*8c70*/  LEA.HI.X R2, R2, R232, R3, 0x6, P1 ;  /* 0x000000e802027211 */ /* 0x000fe200008f3403 */
[----:B------:R-:W-:Y:S01]  /*8c80*/  IMAD R5, R8, c[0x0][0x1e4], RZ ;  /* 0x0000790008057a24 */ /* 0x000fe200078e02ff */
[----:B------:R-:W-:-:S04]  /*8c90*/  @P0 IADD3 R3, P1, R0, R6, RZ ;  /* 0x0000000600030210 */ /* 0x000fc80007f3e0ff */
[----:B------:R-:W-:Y:S02]  /*8ca0*/  @P0 IADD3.X R6, R2, R7, R5, P1, !PT ;  /* 0x0000000702060210 */ /* 0x000fe40000ffe405 */
[----:B------:R-:W-:-:S13]  /*8cb0*/  ISETP.GE.AND P1, PT, R4, 0x1, PT ;  /* 0x000000010400780c */ /* 0x000fda0003f26270 */
[----:B------:R-:W-:-:S04]  /*8cc0*/  @P1 LEA R4, P2, R0, c[0x0][0x1c8], 0x1 ;  /* 0x0000720000041a11 */ /* 0x000fc800078408ff */
[----:B------:R-:W-:Y:S02]  /*8cd0*/  @P1 LEA.HI.X R5, R0, c[0x0][0x1cc], R2, 0x1, P2 ;  /* 0x0000730000051a11 */ /* 0x000fe400010f0c02 */
[----:B------:R-:W-:-:S03]  /*8ce0*/  @P0 LEA R2, P2, R3, c[0x0][0x1c8], 0x1 ;  /* 0x0000720003020a11 */ /* 0x000fc600078408ff */
[----:B------:R-:W-:Y:S01]  /*8cf0*/  @!PT LDS RZ, [RZ] ;  /* 0x00000000fffff984 */ /* 0x000fe20000000800 */
[----:B------:R-:W-:Y:S01]  /*8d00*/  @!PT LDS RZ, [RZ] ;  /* 0x00000000fffff984 */ /* 0x000fe20000000800 */
[----:B------:R-:W-:Y:S01]  /*8d10*/  @!PT LDS RZ, [RZ] ;  /* 0x00000000fffff984 */ /* 0x000fe20000000800 */
[----:B------:R1:W-:Y:S01]  /*8d20*/  @P1 LDGSTS.E.BYPASS.LTC128B.128 [R217+0x6100], [R4.64], !P5 ;  /* 0x0610000004d91fae */ /* 0x0003e2000e901d46 */
[----:B------:R-:W-:-:S03]  /*8d30*/  @P0 LEA.HI.X R3, R3, c[0x0][0x1cc], R6, 0x1, P2 ;  /* 0x0000730003030a11 */ /* 0x000fc600010f0c06 */
        /* <DEDUP_REMOVED lines=10> */
.L_x_648:
[----:B------:R-:W-:Y:S01]  /*8de0*/  ULDC.U8 UR4, c[0x0][0x298] ;  /* 0x0000a60000047ab9 */ /* 0x000fe20000000000 */
[----:B------:R-:W-:Y:S01]  /*8df0*/  SHF.R.S32.HI R113, RZ, 0x1f, R12 ;  /* 0x0000001fff717819 */ /* 0x000fe2000001140c */
[----:B-1---5:R-:W-:Y:S01]  /*8e00*/  IMAD.WIDE.U32 R4, R131, c[0x0][0x280], RZ ;  /* 0x0000a00083047a25 */ /* 0x022fe200078e00ff */
[----:B------:R-:W-:Y:S01]  /*8e10*/  ISETP.NE.AND P0, PT, RZ, UR4, PT ;  /* 0x00000004ff007c0c */ /* 0x000fe2000bf05270 */
[----:B------:R-:W-:Y:S01]  /*8e20*/  BSSY B2, `(.L_x_649) ;  /* 0x00006ff000027945 */ /* 0x000fe20003800000 */
[----:B------:R-:W-:Y:S02]  /*8e30*/  SHF.R.S32.HI R0, RZ, 0x1f, R131 ;  /* 0x0000001fff007819 */ /* 0x000fe40000011483 */
[----:B------:R-:W-:Y:S02]  /*8e40*/  LEA.HI R113, R113, R12, RZ, 0x2 ;  /* 0x0000000c71717211 */ /* 0x000fe400078f10ff */
[----:B------:R-:W-:Y:S01]  /*8e50*/  IADD3 R26, R245, R246, RZ ;  /* 0x000000f6f51a7210 */ /* 0x000fe20007ffe0ff */
[C---:B------:R-:W-:Y:S01]  /*8e60*/  IMAD R2, R0.reuse, c[0x0][0x280], RZ ;  /* 0x0000a00000027a24 */ /* 0x040fe200078e02ff */
[----:B------:R-:W-:Y:S01]  /*8e70*/  LOP3.LUT R113, R113, 0xfffffffc, RZ, 0xc0, !PT ;  /* 0xfffffffc71717812 */ /* 0x000fe200078ec0ff */
[----:B------:R-:W-:Y:S01]  /*8e80*/  IMAD R0, R0, c[0x0][0x290], RZ ;  /* 0x0000a40000007a24 */ /* 0x000fe200078e02ff */
[----:B------:R-:W-:Y:S01]  /*8e90*/  IADD3 R110, R245, 0x40, RZ ;  /* 0x00000040f56e7810 */ /* 0x000fe20007ffe0ff */
[----:B------:R-:W-:Y:S01]  /*8ea0*/  IMAD R7, R131, c[0x0][0x284], R2 ;  /* 0x0000a10083077a24 */ /* 0x000fe200078e0202 */
[----:B------:R-:W-:Y:S01]  /*8eb0*/  IADD3 R113, -R113, R12, RZ ;  /* 0x0000000c71717210 */ /* 0x000fe20007ffe1ff */
[----:B------:R-:W-:-:S02]  /*8ec0*/  IMAD R6, R131, c[0x0][0x294], R0 ;  /* 0x0000a50083067a24 */ /* 0x000fc400078e0200 */
[----:B------:R-:W-:Y:S01]  /*8ed0*/  IMAD.WIDE.U32 R2, R131, c[0x0][0x290], RZ ;  /* 0x0000a40083027a25 */ /* 0x000fe200078e00ff */
[----:B------:R-:W-:-:S03]  /*8ee0*/  IADD3 R7, R7, R5, RZ ;  /* 0x0000000507077210 */ /* 0x000fc60007ffe0ff */
[----:B------:R-:W-:Y:S02]  /*8ef0*/  IMAD R0, R113, 0x40, R26 ;  /* 0x0000004071007824 */ /* 0x000fe400078e021a */
[----:B------:R-:W-:Y:S01]  /*8f00*/  IMAD.IADD R6, R6, 0x1, R3 ;  /* 0x0000000106067824 */ /* 0x000fe200078e0203 */
[----:B------:R-:W-:Y:S05]  /*8f10*/  @!P0 BRA `(.L_x_650) ;  /* 0x0000368000008947 */ /* 0x000fea0003800000 */
[----:B------:R-:W-:Y:S01]  /*8f20*/  ISETP.NE.AND P1, PT, R111, 0x1, PT ;  /* 0x000000016f00780c */ /* 0x000fe20003f25270 */
[----:B------:R-:W-:Y:S01]  /*8f30*/  IMAD.MOV.U32 R5, RZ, RZ, R7 ;  /* 0x000000ffff057224 */ /* 0x000fe200078e0007 */
[----:B------:R-:W-:Y:S01]  /*8f40*/  BSSY B0, `(.L_x_651) ;  /* 0x0000068000007945 */ /* 0x000fe20003800000 */
[----:B------:R-:W-:Y:S01]  /*8f50*/  IMAD.MOV.U32 R7, RZ, RZ, R6 ;  /* 0x000000ffff077224 */ /* 0x000fe200078e0006 */
[----:B------:R-:W-:Y:S01]  /*8f60*/  SHF.R.S32.HI R31, RZ, 0x1f, R147 ;  /* 0x0000001fff1f7819 */ /* 0x000fe20000011493 */
[----:B------:R-:W-:Y:S01]  /*8f70*/  IMAD.MOV.U32 R6, RZ, RZ, R2 ;  /* 0x000000ffff067224 */ /* 0x000fe200078e0002 */
[----:B------:R-:W-:Y:S01]  /*8f80*/  SHF.R.S32.HI R49, RZ, 0x1f, R145 ;  /* 0x0000001fff317819 */ /* 0x000fe20000011491 */
[----:B------:R-:W-:Y:S01]  /*8f90*/  CS2R R66, SRZ ;  /* 0x0000000000427805 */ /* 0x000fe2000001ff00 */
[----:B------:R-:W-:Y:S01]  /*8fa0*/  SHF.R.S32.HI R42, RZ, 0x1f, R144 ;  /* 0x0000001fff2a7819 */ /* 0x000fe20000011490 */
[----:B------:R-:W-:Y:S01]  /*8fb0*/  CS2R R38, SRZ ;  /* 0x0000000000267805 */ /* 0x000fe2000001ff00 */
[----:B------:R-:W-:Y:S01]  /*8fc0*/  SHF.R.S32.HI R43, RZ, 0x1f, R146 ;  /* 0x0000001fff2b7819 */ /* 0x000fe20000011492 */
[----:B------:R-:W-:Y:S01]  /*8fd0*/  CS2R R32, SRZ ;  /* 0x0000000000207805 */ /* 0x000fe2000001ff00 */
[----:B------:R-:W-:Y:S01]  /*8fe0*/  SHF.R.S32.HI R48, RZ, 0x1f, R141 ;  /* 0x0000001fff307819 */ /* 0x000fe2000001148d */
[----:B------:R-:W-:Y:S01]  /*8ff0*/  @P1 IMAD.HI.U32 R3, R0, c[0x0][0x2c8], RZ ;  /* 0x0000b20000031a27 */ /* 0x000fe200078e00ff */
[----:B------:R-:W-:Y:S01]  /*9000*/  CS2R R24, SRZ ;  /* 0x0000000000187805 */ /* 0x000fe2000001ff00 */
[----:B------:R-:W-:Y:S01]  /*9010*/  CS2R R20, SRZ ;  /* 0x0000000000147805 */ /* 0x000fe2000001ff00 */
[----:B------:R-:W-:Y:S01]  /*9020*/  CS2R R12, SRZ ;  /* 0x00000000000c7805 */ /* 0x000fe2000001ff00 */
[----:B------:R-:W-:Y:S01]  /*9030*/  CS2R R10, SRZ ;  /* 0x00000000000a7805 */ /* 0x000fe2000001ff00 */
[----:B------:R-:W-:Y:S01]  /*9040*/  @P1 SHF.R.U32.HI R0, RZ, c[0x0][0x2cc], R3 ;  /* 0x0000b300ff001a19 */ /* 0x000fe20000011603 */
[----:B------:R-:W-:Y:S01]  /*9050*/  CS2R R40, SRZ ;  /* 0x0000000000287805 */ /* 0x000fe2000001ff00 */
[----:B------:R-:W-:Y:S01]  /*9060*/  CS2R R34, SRZ ;  /* 0x0000000000227805 */ /* 0x000fe2000001ff00 */
[----:B------:R-:W-:Y:S01]  /*9070*/  CS2R R28, SRZ ;  /* 0x00000000001c7805 */ /* 0x000fe2000001ff00 */
[----:B------:R-:W-:Y:S01]  /*9080*/  SHF.R.S32.HI R3, RZ, 0x1f, R0 ;  /* 0x0000001fff037819 */ /* 0x000fe20000011400 */
[----:B------:R-:W-:Y:S01]  /*9090*/  IMAD.WIDE.U32 R4, R0, c[0x0][0x280], R4 ;  /* 0x0000a00000047a25 */ /* 0x000fe200078e0004 */
[----:B------:R-:W-:-:S03]  /*90a0*/  CS2R R22, SRZ ;  /* 0x0000000000167805 */ /* 0x000fc6000001ff00 */
[C---:B------:R-:W-:Y:S01]  /*90b0*/  IMAD R8, R3.reuse, c[0x0][0x280], RZ ;  /* 0x0000a00003087a24 */ /* 0x040fe200078e02ff */
[----:B------:R-:W-:Y:S01]  /*90c0*/  LEA R27, P0, R4, c[0x0][0x270], 0x1 ;  /* 0x00009c00041b7a11 */ /* 0x000fe200078008ff */
[----:B------:R-:W-:Y:S02]  /*90d0*/  IMAD R9, R3, c[0x0][0x290], RZ ;  /* 0x0000a40003097a24 */ /* 0x000fe400078e02ff */
[C---:B------:R-:W-:Y:S02]  /*90e0*/  IMAD R8, R0.reuse, c[0x0][0x284], R8 ;  /* 0x0000a10000087a24 */ /* 0x040fe400078e0208 */
[----:B------:R-:W-:Y:S02]  /*90f0*/  IMAD.WIDE.U32 R2, R0, c[0x0][0x290], R6 ;  /* 0x0000a40000027a25 */ /* 0x000fe400078e0006 */
[----:B------:R-:W-:Y:S02]  /*9100*/  CS2R R6, SRZ ;  /* 0x0000000000067805 */ /* 0x000fe4000001ff00 */
[----:B------:R-:W-:Y:S01]  /*9110*/  IMAD.IADD R5, R5, 0x1, R8 ;  /* 0x0000000105057824 */ /* 0x000fe200078e0208 */
[----:B------:R-:W-:Y:S01]  /*9120*/  LEA R36, P1, R2, c[0x0][0x288], 0x1 ;  /* 0x0000a20002247a11 */ /* 0x000fe200078208ff */
[----:B------:R-:W-:-:S02]  /*9130*/  IMAD R0, R0, c[0x0][0x294], R9 ;  /* 0x0000a50000007a24 */ /* 0x000fc400078e0209 */
[----:B------:R-:W-:Y:S01]  /*9140*/  CS2R R8, SRZ ;  /* 0x0000000000087805 */ /* 0x000fe2000001ff00 */
[----:B------:R-:W-:Y:S01]  /*9150*/  LEA.HI.X R19, R4, c[0x0][0x274], R5, 0x1, P0 ;  /* 0x00009d0004137a11 */ /* 0x000fe200000f0c05 */
[----:B------:R-:W-:Y:S01]  /*9160*/  IMAD.IADD R0, R3, 0x1, R0 ;  /* 0x0000000103007824 */ /* 0x000fe200078e0200 */
[----:B------:R-:W-:Y:S01]  /*9170*/  ISETP.GE.AND P0, PT, R26, R30, PT ;  /* 0x0000001e1a00720c */ /* 0x000fe20003f06270 */
[----:B------:R1:W2:Y:S03]  /*9180*/  SHFL.IDX PT, R4, R27, RZ, 0x1c1f ;  /* 0x001c1fff1b047589 */ /* 0x0002a600000e0000 */
[----:B------:R-:W-:Y:S01]  /*9190*/  LEA.HI.X R18, R2, c[0x0][0x28c], R0, 0x1, P1 ;  /* 0x0000a30002127a11 */ /* 0x000fe200008f0c00 */
[----:B------:R1:W3:Y:S04]  /*91a0*/  SHFL.IDX PT, R5, R19, RZ, 0x1c1f ;  /* 0x001c1fff13057589 */ /* 0x0002e800000e0000 */
[----:B------:R1:W4:Y:S04]  /*91b0*/  SHFL.IDX PT, R2, R36, RZ, 0x1c1f ;  /* 0x001c1fff24027589 */ /* 0x00032800000e0000 */
[----:B------:R1:W1:Y:S01]  /*91c0*/  SHFL.IDX PT, R3, R18, RZ, 0x1c1f ;  /* 0x001c1fff12037589 */ /* 0x00026200000e0000 */
[----:B------:R-:W-:Y:S05]  /*91d0*/  @P0 BRA `(.L_x_652) ;  /* 0x000003e000000947 */ /* 0x000fea0003800000 */
[----:B------:R-:W-:Y:S01]  /*91e0*/  ISETP.GE.AND P0, PT, R147, c[0x0][0x27c], PT ;  /* 0x00009f0093007a0c */ /* 0x000fe20003f06270 */
[----:B------:R-:W-:Y:S01]  /*91f0*/  CS2R R12, SRZ ;  /* 0x00000000000c7805 */ /* 0x000fe2000001ff00 */
[----:B------:R-:W-:-:S11]  /*9200*/  CS2R R8, SRZ ;  /* 0x0000000000087805 */ /* 0x000fd6000001ff00 */
[C---:B------:R-:W-:Y:S01]  /*9210*/  @!P0 IMAD.SHL.U32 R0, R147.reuse, 0x2, RZ ;  /* 0x0000000293008824 */ /* 0x040fe200078e00ff */
[----:B------:R-:W-:-:S04]  /*9220*/  @!P0 SHF.L.U64.HI R7, R147, 0x1, R31 ;  /* 0x0000000193078819 */ /* 0x000fc8000001021f */
[----:B--2---:R-:W-:-:S05]  /*9230*/  @!P0 IADD3 R10, P1, R4, R0, RZ ;  /* 0x00000000040a8210 */ /* 0x004fca0007f3e0ff */
[----:B---3--:R-:W-:Y:S01]  /*9240*/  @!P0 IMAD.X R11, R5, 0x1, R7, P1 ;  /* 0x00000001050b8824 */ /* 0x008fe200008e0607 */
[----:B----4-:R-:W-:-:S04]  /*9250*/  @!P0 IADD3 R6, P1, R2, R0, RZ ;  /* 0x0000000002068210 */ /* 0x010fc80007f3e0ff */
[----:B------:R2:W5:Y:S01]  /*9260*/  @!P0 LD.E.64 R12, [R10.64] ;  /* 0x000000060a0c8980 */ /* 0x000562000c101b00 */
[----:B-1----:R-:W-:Y:S01]  /*9270*/  @!P0 IMAD.X R7, R3, 0x1, R7, P1 ;  /* 0x0000000103078824 */ /* 0x002fe200008e0607 */
[----:B------:R-:W-:-:S04]  /*9280*/  ISETP.GE.AND P1, PT, R144, c[0x0][0x27c], PT ;  /* 0x00009f0090007a0c */ /* 0x000fc80003f26270 */
[----:B------:R1:W5:Y:S09]  /*9290*/  @!P0 LD.E.64 R8, [R6.64] ;  /* 0x0000000606088980 */ /* 0x000372000c101b00 */
[C---:B------:R-:W-:Y:S01]  /*92a0*/  @!P1 IMAD.SHL.U32 R14, R144.reuse, 0x2, RZ ;  /* 0x00000002900e9824 */ /* 0x040fe200078e00ff */
[----:B------:R-:W-:-:S04]  /*92b0*/  @!P1 SHF.L.U64.HI R0, R144, 0x1, R42 ;  /* 0x0000000190009819 */ /* 0x000fc8000001022a */
[----:B--2---:R-:W-:-:S05]  /*92c0*/  @!P1 IADD3 R10, P0, R4, R14, RZ ;  /* 0x0000000e040a9210 */ /* 0x004fca0007f1e0ff */
[----:B------:R-:W-:Y:S01]  /*92d0*/  @!P1 IMAD.X R11, R5, 0x1, R0, P0 ;  /* 0x00000001050b9824 */ /* 0x000fe200000e0600 */
[----:B-1----:R-:W-:-:S05]  /*92e0*/  @!P1 IADD3 R6, P0, R2, R14, RZ ;  /* 0x0000000e02069210 */ /* 0x002fca0007f1e0ff */
[----:B------:R-:W-:Y:S01]  /*92f0*/  @!P1 IMAD.X R7, R3, 0x1, R0, P0 ;  /* 0x0000000103079824 */ /* 0x000fe200000e0600 */
[----:B------:R-:W-:Y:S01]  /*9300*/  ISETP.GE.AND P0, PT, R146, c[0x0][0x27c], PT ;  /* 0x00009f0092007a0c */ /* 0x000fe20003f06270 */
[----:B------:R-:W-:Y:S01]  /*9310*/  CS2R R20, SRZ ;  /* 0x0000000000147805 */ /* 0x000fe2000001ff00 */
[----:B------:R-:W-:Y:S01]  /*9320*/  CS2R R22, SRZ ;  /* 0x0000000000167805 */ /* 0x000fe2000001ff00 */
[----:B------:R-:W-:-:S04]  /*9330*/  ISETP.GE.AND P2, PT, R141, c[0x0][0x27c], PT ;  /* 0x00009f008d007a0c */ /* 0x000fc80003f46270 */
[----:B------:R1:W5:Y:S04]  /*9340*/  @!P1 LD.E.64 R20, [R10.64] ;  /* 0x000000060a149980 */ /* 0x000368000c101b00 */
[----:B------:R2:W5:Y:S02]  /*9350*/  @!P1 LD.E.64 R22, [R6.64] ;  /* 0x0000000606169980 */ /* 0x000564000c101b00 */
[C---:B------:R-:W-:Y:S01]  /*9360*/  @!P0 IMAD.SHL.U32 R14, R146.reuse, 0x2, RZ ;  /* 0x00000002920e8824 */ /* 0x040fe200078e00ff */
[----:B------:R-:W-:Y:S01]  /*9370*/  @!P0 SHF.L.U64.HI R0, R146, 0x1, R43 ;  /* 0x0000000192008819 */ /* 0x000fe2000001022b */
[----:B------:R-:W-:Y:S01]  /*9380*/  CS2R R24, SRZ ;  /* 0x0000000000187805 */ /* 0x000fe2000001ff00 */
[----:B------:R-:W-:Y:S02]  /*9390*/  CS2R R28, SRZ ;  /* 0x00000000001c7805 */ /* 0x000fe4000001ff00 */
[----:B-1----:R-:W-:-:S05]  /*93a0*/  @!P0 IADD3 R10, P1, R4, R14, RZ ;  /* 0x0000000e040a8210 */ /* 0x002fca0007f3e0ff */
[----:B------:R-:W-:Y:S01]  /*93b0*/  @!P0 IMAD.X R11, R5, 0x1, R0, P1 ;  /* 0x00000001050b8824 */ /* 0x000fe200008e0600 */
[----:B--2---:R-:W-:Y:S01]  /*93c0*/  @!P0 IADD3 R6, P1, R2, R14, RZ ;  /* 0x0000000e02068210 */ /* 0x004fe20007f3e0ff */
[----:B------:R-:W-:-:S03]  /*93d0*/  @!P2 IMAD.SHL.U32 R14, R141, 0x2, RZ ;  /* 0x000000028d0ea824 */ /* 0x000fc600078e00ff */
[----:B------:R1:W5:Y:S01]  /*93e0*/  @!P0 LD.E.64 R24, [R10.64] ;  /* 0x000000060a188980 */ /* 0x000362000c101b00 */
[----:B------:R-:W-:Y:S01]  /*93f0*/  @!P0 IMAD.X R7, R3, 0x1, R0, P1 ;  /* 0x0000000103078824 */ /* 0x000fe200008e0600 */
[----:B------:R-:W-:-:S04]  /*9400*/  @!P2 SHF.L.U64.HI R0, R141, 0x1, R48 ;  /* 0x000000018d00a819 */ /* 0x000fc80000010230 */
[----:B------:R2:W5:Y:S01]  /*9410*/  @!P0 LD.E.64 R28, [R6.64] ;  /* 0x00000006061c8980 */ /* 0x000562000c101b00 */
[----:B------:R-:W-:Y:S01]  /*9420*/  ISETP.GE.AND P1, PT, R142, c[0x0][0x27c], PT ;  /* 0x00009f008e007a0c */ /* 0x000fe20003f26270 */
[----:B------:R-:W-:Y:S01]  /*9430*/  CS2R R32, SRZ ;  /* 0x0000000000207805 */ /* 0x000fe2000001ff00 */
[----:B------:R-:W-:Y:S01]  /*9440*/  CS2R R34, SRZ ;  /* 0x0000000000227805 */ /* 0x000fe2000001ff00 */
[----:B-1----:R-:W-:-:S05]  /*9450*/  @!P2 IADD3 R10, P0, R4, R14, RZ ;  /* 0x0000000e040aa210 */ /* 0x002fca0007f1e0ff */
[----:B------:R-:W-:Y:S01]  /*9460*/  @!P2 IMAD.X R11, R5, 0x1, R0, P0 ;  /* 0x00000001050ba824 */ /* 0x000fe200000e0600 */
[----:B--2---:R-:W-:-:S04]  /*9470*/  @!P2 IADD3 R6, P0, R2, R14, RZ ;  /* 0x0000000e0206a210 */ /* 0x004fc80007f1e0ff */
[C---:B------:R-:W-:Y:S01]  /*9480*/  @!P1 IMAD.WIDE R16, R142.reuse, 0x2, R4 ;  /* 0x000000028e109825 */ /* 0x040fe200078e0204 */
[----:B------:R1:W5:Y:S03]  /*9490*/  @!P2 LD.E.64 R32, [R10.64] ;  /* 0x000000060a20a980 */ /* 0x000366000c101b00 */
[----:B------:R-:W-:Y:S01]  /*94a0*/  @!P2 IMAD.X R7, R3, 0x1, R0, P0 ;  /* 0x000000010307a824 */ /* 0x000fe200000e0600 */
[----:B------:R-:W-:Y:S01]  /*94b0*/  ISETP.GE.AND P0, PT, R145, c[0x0][0x27c], PT ;  /* 0x00009f0091007a0c */ /* 0x000fe20003f06270 */
[----:B------:R-:W-:-:S03]  /*94c0*/  @!P1 IMAD.WIDE R14, R142, 0x2, R2 ;  /* 0x000000028e0e9825 */ /* 0x000fc600078e0202 */
[----:B------:R2:W5:Y:S09]  /*94d0*/  @!P2 LD.E.64 R34, [R6.64] ;  /* 0x000000060622a980 */ /* 0x000572000c101b00 */
[----:B------:R-:W-:Y:S01]  /*94e0*/  @!P0 IMAD.SHL.U32 R0, R145, 0x2, RZ ;  /* 0x0000000291008824 */ /* 0x000fe200078e00ff */
[----:B-1----:R-:W-:Y:S01]  /*94f0*/  CS2R R10, SRZ ;  /* 0x00000000000a7805 */ /* 0x002fe2000001ff00 */
[----:B--2---:R-:W-:-:S05]  /*9500*/  CS2R R6, SRZ ;  /* 0x0000000000067805 */ /* 0x004fca000001ff00 */
[----:B------:R1:W5:Y:S04]  /*9510*/  @!P1 LD.E.64 R10, [R16.64] ;  /* 0x00000006100a9980 */ /* 0x000368000c101b00 */
[----:B------:R2:W5:Y:S01]  /*9520*/  @!P1 LD.E.64 R6, [R14.64] ;  /* 0x000000060e069980 */ /* 0x000562000c101b00 */
[----:B------:R-:W-:Y:S01]  /*9530*/  @!P0 IADD3 R4, P1, R4, R0, RZ ;  /* 0x0000000004048210 */ /* 0x000fe20007f3e0ff */
[----:B------:R-:W-:Y:S01]  /*9540*/  CS2R R38, SRZ ;  /* 0x0000000000267805 */ /* 0x000fe2000001ff00 */
[----:B------:R-:W-:Y:S01]  /*9550*/  CS2R R40, SRZ ;  /* 0x0000000000287805 */ /* 0x000fe2000001ff00 */
[----:B--2---:R-:W-:-:S05]  /*9560*/  @!P0 SHF.L.U64.HI R14, R145, 0x1, R49 ;  /* 0x00000001910e8819 */ /* 0x004fca0000010231 */
[----:B------:R-:W-:Y:S01]  /*9570*/  @!P0 IMAD.X R5, R5, 0x1, R14, P1 ;  /* 0x0000000105058824 */ /* 0x000fe200008e060e */
[----:B------:R-:W-:-:S04]  /*9580*/  @!P0 IADD3 R2, P1, R2, R0, RZ ;  /* 0x0000000002028210 */ /* 0x000fc80007f3e0ff */
[----:B------:R1:W5:Y:S01]  /*9590*/  @!P0 LD.E.64 R38, [R4.64] ;  /* 0x0000000604268980 */ /* 0x000362000c101b00 */
[----:B------:R-:W-:-:S05]  /*95a0*/  @!P0 IMAD.X R3, R3, 0x1, R14, P1 ;  /* 0x0000000103038824 */ /* 0x000fca00008e060e */
[----:B------:R1:W5:Y:S03]  /*95b0*/  @!P0 LD.E.64 R40, [R2.64] ;  /* 0x0000000602288980 */ /* 0x000366000c101b00 */
.L_x_652:
[----:B------:R-:W-:Y:S05]  /*95c0*/  BSYNC B0 ;  /* 0x0000000000007941 */ /* 0x000fea0003800000 */
.L_x_651:
[----:B------:R-:W-:Y:S01]  /*95d0*/  IADD3 R0, R26, 0x40, RZ ;  /* 0x000000401a007810 */ /* 0x000fe20007ffe0ff */
[----:B-1--45:R-:W-:Y:S01]  /*95e0*/  IMAD.MOV.U32 R2, RZ, RZ, R32 ;  /* 0x000000ffff027224 */ /* 0x032fe200078e0020 */
[----:B------:R-:W-:Y:S01]  /*95f0*/  MOV R14, R6 ;  /* 0x00000006000e7202 */ /* 0x000fe20000000f00 */
[----:B--2---:R-:W-:Y:S01]  /*9600*/  IMAD.MOV.U32 R4, RZ, RZ, R38 ;  /* 0x000000ffff047224 */ /* 0x004fe200078e0026 */
[----:B------:R-:W-:Y:S01]  /*9610*/  ISETP.GE.AND P0, PT, R0, R30, PT ;  /* 0x0000001e0000720c */ /* 0x000fe20003f06270 */
[----:B------:R-:W-:Y:S01]  /*9620*/  IMAD.MOV.U32 R0, RZ, RZ, R33 ;  /* 0x000000ffff007224 */ /* 0x000fe200078e0021 */
[----:B---3--:R-:W1:Y:S01]  /*9630*/  SHFL.IDX PT, R5, R19, 0x1, 0x1c1f ;  /* 0x003c1f0013057f89 */ /* 0x008e6200000e0000 */
[----:B------:R-:W-:Y:S01]  /*9640*/  IMAD.MOV.U32 R3, RZ, RZ, R39 ;  /* 0x000000ffff037224 */ /* 0x000fe200078e0027 */
[----:B------:R-:W-:Y:S01]  /*9650*/  BSSY B0, `(.L_x_653) ;  /* 0x000006d000007945 */ /* 0x000fe20003800000 */
[----:B------:R-:W-:Y:S01]  /*9660*/  IMAD.MOV.U32 R16, RZ, RZ, R8 ;  /* 0x000000ffff107224 */ /* 0x000fe200078e0008 */
[----:B------:R-:W-:Y:S01]  /*9670*/  PRMT R75, R0, 0x5410, R2 ;  /* 0x00005410004b7816 */ /* 0x000fe20000000002 */
[----:B------:R-:W-:Y:S01]  /*9680*/  IMAD.MOV.U32 R2, RZ, RZ, R20 ;  /* 0x000000ffff027224 */ /* 0x000fe200078e0014 */
[----:B------:R-:W-:Y:S01]  /*9690*/  PRMT R77, R3, 0x5410, R4 ;  /* 0x00005410034d7816 */ /* 0x000fe20000000004 */
[----:B------:R-:W-:Y:S01]  /*96a0*/  IMAD.MOV.U32 R0, RZ, RZ, R21 ;  /* 0x000000ffff007224 */ /* 0x000fe200078e0015 */
[----:B------:R-:W-:Y:S01]  /*96b0*/  MOV R4, R24 ;  /* 0x0000001800047202 */ /* 0x000fe20000000f00 */
[----:B------:R-:W-:Y:S01]  /*96c0*/  IMAD.MOV.U32 R3, RZ, RZ, R25 ;  /* 0x000000ffff037224 */ /* 0x000fe200078e0019 */
[----:B------:R-:W-:Y:S01]  /*96d0*/  CS2R R58, SRZ ;  /* 0x00000000003a7805 */ /* 0x000fe2000001ff00 */
[----:B------:R-:W-:Y:S01]  /*96e0*/  IMAD.MOV.U32 R15, RZ, RZ, R9 ;  /* 0x000000ffff0f7224 */ /* 0x000fe200078e0009 */
[----:B------:R-:W-:Y:S01]  /*96f0*/  PRMT R71, R0, 0x5410, R2 ;  /* 0x0000541000477816 */ /* 0x000fe20000000002 */
[----:B------:R-:W-:Y:S01]  /*9700*/  IMAD.MOV.U32 R2, RZ, RZ, R10 ;  /* 0x000000ffff027224 */ /* 0x000fe200078e000a */
[----:B------:R-:W-:Y:S01]  /*9710*/  PRMT R73, R3, 0x5410, R4 ;  /* 0x0000541003497816 */ /* 0x000fe20000000004 */
[----:B------:R-:W-:Y:S01]  /*9720*/  IMAD.MOV.U32 R0, RZ, RZ, R11 ;  /* 0x000000ffff007224 */ /* 0x000fe200078e000b */
[----:B------:R-:W-:Y:S01]  /*9730*/  MOV R4, R12 ;  /* 0x0000000c00047202 */ /* 0x000fe20000000f00 */
[----:B------:R-:W-:Y:S01]  /*9740*/  IMAD.MOV.U32 R3, RZ, RZ, R13 ;  /* 0x000000ffff037224 */ /* 0x000fe200078e000d */
[----:B------:R-:W-:Y:S01]  /*9750*/  PRMT R68, R15, 0x5410, R16 ;  /* 0x000054100f447816 */ /* 0x000fe20000000010 */
[----:B------:R-:W-:Y:S01]  /*9760*/  CS2R R54, SRZ ;  /* 0x0000000000367805 */ /* 0x000fe2000001ff00 */
[----:B------:R-:W-:Y:S01]  /*9770*/  PRMT R65, R0, 0x5410, R2 ;  /* 0x0000541000417816 */ /* 0x000fe20000000002 */
[----:B------:R-:W-:Y:S01]  /*9780*/  IMAD.MOV.U32 R2, RZ, RZ, R34 ;  /* 0x000000ffff027224 */ /* 0x000fe200078e0022 */
[----:B------:R-:W-:Y:S01]  /*9790*/  PRMT R69, R3, 0x5410, R4 ;  /* 0x0000541003457816 */ /* 0x000fe20000000004 */
[----:B------:R-:W-:Y:S01]  /*97a0*/  IMAD.MOV.U32 R0, RZ, RZ, R35 ;  /* 0x000000ffff007224 */ /* 0x000fe200078e0023 */
[----:B------:R-:W-:Y:S01]  /*97b0*/  MOV R4, R40 ;  /* 0x0000002800047202 */ /* 0x000fe20000000f00 */
[----:B------:R-:W-:Y:S01]  /*97c0*/  IMAD.MOV.U32 R3, RZ, RZ, R41 ;  /* 0x000000ffff037224 */ /* 0x000fe200078e0029 */
[----:B------:R-:W-:Y:S01]  /*97d0*/  CS2R R50, SRZ ;  /* 0x0000000000327805 */ /* 0x000fe2000001ff00 */
[----:B------:R-:W-:Y:S01]  /*97e0*/  CS2R R44, SRZ ;  /* 0x00000000002c7805 */ /* 0x000fe2000001ff00 */
[----:B------:R-:W-:Y:S01]  /*97f0*/  PRMT R74, R0, 0x5410, R2 ;  /* 0x00005410004a7816 */ /* 0x000fe20000000002 */
[----:B------:R-:W-:Y:S01]  /*9800*/  IMAD.MOV.U32 R2, RZ, RZ, R22 ;  /* 0x000000ffff027224 */ /* 0x000fe200078e0016 */
[----:B------:R-:W-:Y:S01]  /*9810*/  PRMT R76, R3, 0x5410, R4 ;  /* 0x00005410034c7816 */ /* 0x000fe20000000004 */
[----:B------:R-:W-:Y:S01]  /*9820*/  IMAD.MOV.U32 R3, RZ, RZ, R29 ;  /* 0x000000ffff037224 */ /* 0x000fe200078e001d */
[----:B------:R-:W-:Y:S01]  /*9830*/  MOV R0, R23 ;  /* 0x0000001700007202 */ /* 0x000fe20000000f00 */
[----:B------:R-:W-:Y:S01]  /*9840*/  CS2R R62, SRZ ;  /* 0x00000000003e7805 */ /* 0x000fe2000001ff00 */
[----:B------:R-:W-:Y:S01]  /*9850*/  MOV R4, R28 ;  /* 0x0000001c00047202 */ /* 0x000fe20000000f00 */
[----:B------:R-:W-:Y:S01]  /*9860*/  CS2R R60, SRZ ;  /* 0x00000000003c7805 */ /* 0x000fe2000001ff00 */
[----:B------:R-:W-:Y:S01]  /*9870*/  PRMT R70, R0, 0x5410, R2 ;  /* 0x0000541000467816 */ /* 0x000fe20000000002 */
[----:B------:R-:W-:Y:S01]  /*9880*/  IMAD.MOV.U32 R0, RZ, RZ, R7 ;  /* 0x000000ffff007224 */ /* 0x000fe200078e0007 */
[----:B------:R-:W-:Y:S01]  /*9890*/  PRMT R72, R3, 0x5410, R4 ;  /* 0x0000541003487816 */ /* 0x000fe20000000004 */
[----:B------:R2:W3:Y:S01]  /*98a0*/  SHFL.IDX PT, R2, R36, 0x1, 0x1c1f ;  /* 0x003c1f0024027f89 */ /* 0x0004e200000e0000 */
[----:B------:R-:W-:Y:S01]  /*98b0*/  CS2R R56, SRZ ;  /* 0x0000000000387805 */ /* 0x000fe2000001ff00 */
[----:B------:R-:W-:Y:S01]  /*98c0*/  CS2R R52, SRZ ;  /* 0x0000000000347805 */ /* 0x000fe2000001ff00 */
[----:B------:R-:W-:Y:S01]  /*98d0*/  PRMT R64, R0, 0x5410, R14 ;  /* 0x0000541000407816 */ /* 0x000fe2000000000e */
[----:B------:R4:W1:Y:S01]  /*98e0*/  SHFL.IDX PT, R4, R27, 0x1, 0x1c1f ;  /* 0x003c1f001b047f89 */ /* 0x00086200000e0000 */
[----:B------:R-:W-:-:S03]  /*98f0*/  CS2R R46, SRZ ;  /* 0x00000000002e7805 */ /* 0x000fc6000001ff00 */
[----:B------:R1:W1:Y:S01]  /*9900*/  SHFL.IDX PT, R3, R18, 0x1, 0x1c1f ;  /* 0x003c1f0012037f89 */ /* 0x00026200000e0000 */
[----:B--2---:R-:W-:Y:S01]  /*9910*/  CS2R R36, SRZ ;  /* 0x0000000000247805 */ /* 0x004fe2000001ff00 */
[----:B----4-:R-:W-:Y:S01]  /*9920*/  CS2R R26, SRZ ;  /* 0x00000000001a7805 */ /* 0x010fe2000001ff00 */
[----:B------:R-:W-:Y:S05]  /*9930*/  @P0 BRA `(.L_x_654) ;  /* 0x000003e000000947 */ /* 0x000fea0003800000 */
[----:B---3--:R-:W-:Y:S01]  /*9940*/  ISETP.GE.AND P0, PT, R147, c[0x0][0x27c], PT ;  /* 0x00009f0093007a0c */ /* 0x008fe20003f06270 */
[----:B------:R-:W-:Y:S01]  /*9950*/  CS2R R44, SRZ ;  /* 0x00000000002c7805 */ /* 0x000fe2000001ff00 */
[----:B------:R-:W-:-:S11]  /*9960*/  CS2R R46, SRZ ;  /* 0x00000000002e7805 */ /* 0x000fd6000001ff00 */
[C---:B------:R-:W-:Y:S01]  /*9970*/  @!P0 IMAD.SHL.U32 R0, R147.reuse, 0x2, RZ ;  /* 0x0000000293008824 */ /* 0x040fe200078e00ff */
[----:B------:R-:W-:-:S04]  /*9980*/  @!P0 SHF.L.U64.HI R15, R147, 0x1, R31 ;  /* 0x00000001930f8819 */ /* 0x000fc8000001021f */
[----:B-1----:R-:W-:-:S05]  /*9990*/  @!P0 IADD3 R16, P1, R4, R0, RZ ;  /* 0x0000000004108210 */ /* 0x002fca0007f3e0ff */
[----:B------:R-:W-:Y:S01]  /*99a0*/  @!P0 IMAD.X R17, R5, 0x1, R15, P1 ;  /* 0x0000000105118824 */ /* 0x000fe200008e060f */
[----:B------:R-:W-:-:S04]  /*99b0*/  @!P0 IADD3 R14, P1, R2, R0, RZ ;  /* 0x00000000020e8210 */ /* 0x000fc80007f3e0ff */
[----:B------:R1:W5:Y:S01]  /*99c0*/  @!P0 LD.E.64 R44, [R16.64] ;  /* 0x00000006102c8980 */ /* 0x000362000c101b00 */
[----:B------:R-:W-:Y:S01]  /*99d0*/  @!P0 IMAD.X R15, R3, 0x1, R15, P1 ;  /* 0x00000001030f8824 */ /* 0x000fe200008e060f */
[----:B------:R-:W-:-:S04]  /*99e0*/  ISETP.GE.AND P1, PT, R144, c[0x0][0x27c], PT ;  /* 0x00009f0090007a0c */ /* 0x000fc80003f26270 */
[----:B------:R2:W5:Y:S09]  /*99f0*/  @!P0 LD.E.64 R46, [R14.64] ;  /* 0x000000060e2e8980 */ /* 0x000572000c101b00 */
[----:B------:R-:W-:-:S05]  /*9a00*/  @!P1 IMAD.SHL.U32 R0, R144, 0x2, RZ ;  /* 0x0000000290009824 */ /* 0x000fca00078e00ff */
[----:B-1----:R-:W-:Y:S02]  /*9a10*/  @!P1 IADD3 R16, P0, R4, R0, RZ ;  /* 0x0000000004109210 */ /* 0x002fe40007f1e0ff */
[----:B--2---:R-:W-:-:S05]  /*9a20*/  @!P1 SHF.L.U64.HI R15, R144, 0x1, R42 ;  /* 0x00000001900f9819 */ /* 0x004fca000001022a */
[----:B------:R-:W-:Y:S01]  /*9a30*/  @!P1 IMAD.X R17, R5, 0x1, R15, P0 ;  /* 0x0000000105119824 */ /* 0x000fe200000e060f */
[----:B------:R-:W-:-:S05]  /*9a40*/  @!P1 IADD3 R14, P0, R2, R0, RZ ;  /* 0x00000000020e9210 */ /* 0x000fca0007f1e0ff */
[----:B------:R-:W-:Y:S01]  /*9a50*/  @!P1 IMAD.X R15, R3, 0x1, R15, P0 ;  /* 0x00000001030f9824 */ /* 0x000fe200000e060f */
[----:B------:R-:W-:Y:S01]  /*9a60*/  ISETP.GE.AND P0, PT, R146, c[0x0][0x27c], PT ;  /* 0x00009f0092007a0c */ /* 0x000fe20003f06270 */
[----:B------:R-:W-:Y:S01]  /*9a70*/  CS2R R50, SRZ ;  /* 0x0000000000327805 */ /* 0x000fe2000001ff00 */
[----:B------:R-:W-:Y:S01]  /*9a80*/  CS2R R52, SRZ ;  /* 0x0000000000347805 */ /* 0x000fe2000001ff00 */
[----:B------:R-:W-:-:S04]  /*9a90*/  ISETP.GE.AND P2, PT, R141, c[0x0][0x27c], PT ;  /* 0x00009f008d007a0c */ /* 0x000fc80003f46270 */
[----:B------:R1:W5:Y:S04]  /*9aa0*/  @!P1 LD.E.64 R50, [R16.64] ;  /* 0x0000000610329980 */ /* 0x000368000c101b00 */
[----:B------:R2:W5:Y:S02]  /*9ab0*/  @!P1 LD.E.64 R52, [R14.64] ;  /* 0x000000060e349980 */ /* 0x000564000c101b00 */
[----:B------:R-:W-:Y:S01]  /*9ac0*/  @!P0 IMAD.SHL.U32 R0, R146, 0x2, RZ ;  /* 0x0000000292008824 */ /* 0x000fe200078e00ff */
[----:B------:R-:W-:Y:S01]  /*9ad0*/  CS2R R54, SRZ ;  /* 0x0000000000367805 */ /* 0x000fe2000001ff00 */
[----:B------:R-:W-:-:S03]  /*9ae0*/  CS2R R56, SRZ ;  /* 0x0000000000387805 */ /* 0x000fc6000001ff00 */
[----:B-1----:R-:W-:Y:S02]  /*9af0*/  @!P0 IADD3 R16, P1, R4, R0, RZ ;  /* 0x0000000004108210 */ /* 0x002fe40007f3e0ff */
[----:B--2---:R-:W-:-:S05]  /*9b00*/  @!P0 SHF.L.U64.HI R15, R146, 0x1, R43 ;  /* 0x00000001920f8819 */ /* 0x004fca000001022b */
[----:B------:R-:W-:Y:S01]  /*9b10*/  @!P0 IMAD.X R17, R5, 0x1, R15, P1 ;  /* 0x0000000105118824 */ /* 0x000fe200008e060f */
[----:B------:R-:W-:Y:S01]  /*9b20*/  @!P0 IADD3 R14, P1, R2, R0, RZ ;  /* 0x00000000020e8210 */ /* 0x000fe20007f3e0ff */
[----:B------:R-:W-:-:S03]  /*9b30*/  @!P2 IMAD.SHL.U32 R0, R141, 0x2, RZ ;  /* 0x000000028d00a824 */ /* 0x000fc600078e00ff */
[----:B------:R1:W5:Y:S01]  /*9b40*/  @!P0 LD.E.64 R54, [R16.64] ;  /* 0x0000000610368980 */ /* 0x000362000c101b00 */
[----:B------:R-:W-:-:S05]  /*9b50*/  @!P0 IMAD.X R15, R3, 0x1, R15, P1 ;  /* 0x00000001030f8824 */ /* 0x000fca00008e060f */
[----:B------:R2:W5:Y:S01]  /*9b60*/  @!P0 LD.E.64 R56, [R14.64] ;  /* 0x000000060e388980 */ /* 0x000562000c101b00 */
[----:B------:R-:W-:Y:S01]  /*9b70*/  ISETP.GE.AND P1, PT, R142, c[0x0][0x27c], PT ;  /* 0x00009f008e007a0c */ /* 0x000fe20003f26270 */
[----:B------:R-:W-:Y:S01]  /*9b80*/  CS2R R58, SRZ ;  /* 0x00000000003a7805 */ /* 0x000fe2000001ff00 */
[----:B-1----:R-:W-:Y:S02]  /*9b90*/  @!P2 IADD3 R16, P0, R4, R0, RZ ;  /* 0x000000000410a210 */ /* 0x002fe40007f1e0ff */
[----:B--2---:R-:W-:-:S05]  /*9ba0*/  @!P2 SHF.L.U64.HI R15, R141, 0x1, R48 ;  /* 0x000000018d0fa819 */ /* 0x004fca0000010230 */
[--C-:B------:R-:W-:Y:S01]  /*9bb0*/  @!P2 IMAD.X R17, R5, 0x1, R15.reuse, P0 ;  /* 0x000000010511a824 */ /* 0x100fe200000e060f */
[----:B------:R-:W-:Y:S01]  /*9bc0*/  @!P2 IADD3 R14, P0, R2, R0, RZ ;  /* 0x00000000020ea210 */ /* 0x000fe20007f1e0ff */
[----:B------:R-:W-:Y:S01]  /*9bd0*/  CS2R R60, SRZ ;  /* 0x00000000003c7805 */ /* 0x000fe2000001ff00 */
[----:B------:R-:W-:Y:S01]  /*9be0*/  CS2R R26, SRZ ;  /* 0x00000000001a7805 */ /* 0x000fe2000001ff00 */
[----:B------:R-:W-:Y:S01]  /*9bf0*/  CS2R R36, SRZ ;  /* 0x0000000000247805 */ /* 0x000fe2000001ff00 */
[----:B------:R1:W5:Y:S01]  /*9c00*/  @!P2 LD.E.64 R58, [R16.64] ;  /* 0x00000006103aa980 */ /* 0x000362000c101b00 */
[----:B------:R-:W-:Y:S01]  /*9c10*/  @!P2 IMAD.X R15, R3, 0x1, R15, P0 ;  /* 0x00000001030fa824 */ /* 0x000fe200000e060f */
[----:B------:R-:W-:-:S04]  /*9c20*/  ISETP.GE.AND P0, PT, R145, c[0x0][0x27c], PT ;  /* 0x00009f0091007a0c */ /* 0x000fc80003f06270 */
[----:B------:R2:W5:Y:S09]  /*9c30*/  @!P2 LD.E.64 R60, [R14.64] ;  /* 0x000000060e3ca980 */ /* 0x000572000c101b00 */
[----:B------:R-:W-:Y:S02]  /*9c40*/  @!P0 IMAD.SHL.U32 R0, R145, 0x2, RZ ;  /* 0x0000000291008824 */ /* 0x000fe400078e00ff */
[----:B-1----:R-:W-:-:S05]  /*9c50*/  @!P1 IMAD.WIDE R16, R142, 0x2, R4 ;  /* 0x000000028e109825 */ /* 0x002fca00078e0204 */
[----:B------:R1:W5:Y:S01]  /*9c60*/  @!P1 LD.E.64 R26, [R16.64] ;  /* 0x00000006101a9980 */ /* 0x000362000c101b00 */
[----:B--2---:R-:W-:-:S05]  /*9c70*/  @!P1 IMAD.WIDE R14, R142, 0x2, R2 ;  /* 0x000000028e0e9825 */ /* 0x004fca00078e0202 */
        /* <DEDUP_REMOVED lines=10> */
.L_x_654:
[----:B---3--:R-:W-:Y:S05]  /*9d20*/  BSYNC B0 ;  /* 0x0000000000007941 */ /* 0x008fea0003800000 */
.L_x_653:
[----:B-----5:R-:W-:Y:S01]  /*9d30*/  IMAD.MOV.U32 R0, RZ, RZ, R66 ;  /* 0x000000ffff007224 */ /* 0x020fe200078e0042 */
[----:B------:R-:W-:-:S04]  /*9d40*/  DEPBAR.LE SB0, 0x1 ;  /* 0x000080400000791a */ /* 0x000fc80000000000 */
[----:B-1----:R-:W-:Y:S01]  /*9d50*/  IMAD.MOV.U32 R4, RZ, RZ, R67 ;  /* 0x000000ffff047224 */ /* 0x002fe200078e0043 */
[----:B------:R-:W-:Y:S01]  /*9d60*/  BSSY B1, `(.L_x_655) ;  /* 0x0000156000017945 */ /* 0x000fe20003800000 */
[----:B------:R-:W-:Y:S02]  /*9d70*/  IMAD.MOV.U32 R3, RZ, RZ, R58 ;  /* 0x000000ffff037224 */ /* 0x000fe400078e003a */
[----:B------:R-:W-:Y:S01]  /*9d80*/  IMAD.MOV.U32 R2, RZ, RZ, R59 ;  /* 0x000000ffff027224 */ /* 0x000fe200078e003b */
[----:B------:R-:W-:Y:S01]  /*9d90*/  PRMT R86, R4, 0x5410, R0 ;  /* 0x0000541004567816 */ /* 0x000fe20000000000 */
[----:B------:R-:W-:Y:S01]  /*9da0*/  IMAD.MOV.U32 R0, RZ, RZ, R54 ;  /* 0x000000ffff007224 */ /* 0x000fe200078e0036 */
[----:B------:R-:W-:Y:S02]  /*9db0*/  MOV R4, R55 ;  /* 0x0000003700047202 */ /* 0x000fe40000000f00 */
[----:B------:R-:W-:Y:S01]  /*9dc0*/  PRMT R84, R2, 0x5410, R3 ;  /* 0x0000541002547816 */ /* 0x000fe20000000003 */
[----:B------:R-:W-:Y:S01]  /*9dd0*/  IMAD.MOV.U32 R3, RZ, RZ, R50 ;  /* 0x000000ffff037224 */ /* 0x000fe200078e0032 */
[----:B------:R-:W-:Y:S01]  /*9de0*/  PRMT R82, R82, 0x5410, R0 ;  /* 0x0000541052527816 */ /* 0x000fe20000000000 */
[----:B------:R-:W-:-:S02]  /*9df0*/  IMAD.MOV.U32 R0, RZ, RZ, R44 ;  /* 0x000000ffff007224 */ /* 0x000fc400078e002c */
[----:B------:R-:W-:Y:S01]  /*9e00*/  IMAD.MOV.U32 R2, RZ, RZ, R51 ;  /* 0x000000ffff027224 */ /* 0x000fe200078e0033 */
[----:B------:R-:W-:Y:S01]  /*9e10*/  PRMT R82, R4, 0x7610, R82 ;  /* 0x0000761004527816 */ /* 0x000fe20000000052 */
        /* <DEDUP_REMOVED lines=9> */
[----:B------:R-:W-:-:S02]  /*9eb0*/  MOV R3, R26 ;  /* 0x0000001a00037202 */ /* 0x000fc40000000f00 */
[----:B------:R-:W-:Y:S01]  /*9ec0*/  PRMT R85, R4, 0x7610, R85 ;  /* 0x0000761004557816 */ /* 0x000fe20000000055 */
[----:B------:R-:W-:Y:S01]  /*9ed0*/  IMAD.IADD R4, R30, 0x1, -R246 ;  /* 0x000000011e047824 */ /* 0x000fe200078e0af6 */
[----:B------:R-:W-:Y:S01]  /*9ee0*/  PRMT R48, R2, 0x5410, R3 ;  /* 0x0000541002307816 */ /* 0x000fe20000000003 */
[----:B------:R-:W-:Y:S01]  /*9ef0*/  IMAD.MOV.U32 R2, RZ, RZ, R61 ;  /* 0x000000ffff027224 */ /* 0x000fe200078e003d */
[----:B------:R-:W-:Y:S02]  /*9f00*/  MOV R3, R60 ;  /* 0x0000003c00037202 */ /* 0x000fe40000000f00 */
[----:B------:R-:W-:Y:S01]  /*9f10*/  IMNMX R42, R4, 0x80, PT ;  /* 0x00000080042a7817 */ /* 0x000fe20003800200 */
[----:B------:R-:W-:Y:S01]  /*9f20*/  IMAD.MOV.U32 R4, RZ, RZ, R46 ;  /* 0x000000ffff047224 */ /* 0x000fe200078e002e */
[----:B------:R-:W-:Y:S01]  /*9f30*/  PRMT R81, R81, 0x5410, R0 ;  /* 0x0000541051517816 */ /* 0x000fe20000000000 */
[----:B------:R-:W-:Y:S01]  /*9f40*/  IMAD.MOV.U32 R0, RZ, RZ, R53 ;  /* 0x000000ffff007224 */ /* 0x000fe200078e0035 */
[----:B------:R-:W-:Y:S01]  /*9f50*/  BAR.SYNC.DEFER_BLOCKING 0x0 ;  /* 0x0000000000007b1d */ /* 0x000fe20000010000 */
[----:B------:R-:W-:-:S02]  /*9f60*/  ISETP.GE.AND P0, PT, R245, R42, PT ;  /* 0x0000002af500720c */ /* 0x000fc40003f06270 */
[----:B------:R-:W-:Y:S01]  /*9f70*/  PRMT R83, R2, 0x5410, R3 ;  /* 0x0000541002537816 */ /* 0x000fe20000000003 */
[----:B------:R-:W-:Y:S01]  /*9f80*/  IMAD.MOV.U32 R3, RZ, RZ, R57 ;  /* 0x000000ffff037224 */ /* 0x000fe200078e0039 */
[----:B------:R-:W-:-:S04]  /*9f90*/  MOV R2, R52 ;  /* 0x0000003400027202 */ /* 0x000fc80000000f00 */
[----:B------:R-:W-:Y:S01]  /*9fa0*/  PRMT R79, R0, 0x5410, R2 ;  /* 0x00005410004f7816 */ /* 0x000fe20000000002 */
[----:B------:R-:W-:Y:S01]  /*9fb0*/  IMAD.MOV.U32 R2, RZ, RZ, R36 ;  /* 0x000000ffff027224 */ /* 0x000fe200078e0024 */
[----:B------:R-:W-:Y:S01]  /*9fc0*/  PRMT R81, R3, 0x7610, R81 ;  /* 0x0000761003517816 */ /* 0x000fe20000000051 */
[----:B------:R-:W-:Y:S01]  /*9fd0*/  IMAD.MOV.U32 R0, RZ, RZ, R37 ;  /* 0x000000ffff007224 */ /* 0x000fe200078e0025 */
[----:B------:R-:W-:-:S04]  /*9fe0*/  MOV R3, R47 ;  /* 0x0000002f00037202 */ /* 0x000fc80000000f00 */
[----:B------:R-:W-:Y:S02]  /*9ff0*/  PRMT R49, R3, 0x5410, R4 ;  /* 0x0000541003317816 */ /* 0x000fe40000000004 */
[----:B------:R-:W-:Y:S01]  /*a000*/  PRMT R43, R0, 0x5410, R2 ;  /* 0x00005410002b7816 */ /* 0x000fe20000000002 */
[----:B------:R-:W-:Y:S05]  /*a010*/  @P0 BRA `(.L_x_656) ;  /* 0x000012a000000947 */ /* 0x000fea0003800000 */
[----:B------:R-:W-:Y:S01]  /*a020*/  ISETP.GE.AND P0, PT, R142, c[0x0][0x27c], PT ;  /* 0x00009f008e007a0c */ /* 0x000fe20003f06270 */
[----:B------:R-:W-:-:S12]  /*a030*/  BSSY B0, `(.L_x_657) ;  /* 0x0000030000007945 */ /* 0x000fd80003800000 */
[----:B------:R-:W-:Y:S05]  /*a040*/  @P0 BRA `(.L_x_658) ;  /* 0x000002e000000947 */ /* 0x000fea0003800000 */
[----:B------:R-:W1:Y:S01]  /*a050*/  LDS.128 R16, [R239+0xc000] ;  /* 0x00c00000ef107984 */ /* 0x000e620000000c00 */
[----:B------:R-:W-:Y:S02]  /*a060*/  SHF.R.U32.HI R0, RZ, 0x10, R11 ;  /* 0x00000010ff007819 */ /* 0x000fe4000001160b */
[--C-:B------:R-:W-:Y:S02]  /*a070*/  SHF.R.U32.HI R2, RZ, 0x10, R7.reuse ;  /* 0x00000010ff027819 */ /* 0x100fe40000011607 */
[----:B------:R-:W-:Y:S02]  /*a080*/  SHF.R.U64 R4, R6, 0x10, R7 ;  /* 0x0000001006047819 */ /* 0x000fe40000001207 */
[----:B------:R-:W-:Y:S02]  /*a090*/  PRMT R6, R65, 0x5410, R0 ;  /* 0x0000541041067816 */ /* 0x000fe40000000000 */
[----:B------:R-:W-:Y:S02]  /*a0a0*/  PRMT R0, R64, 0x5410, R2 ;  /* 0x0000541040007816 */ /* 0x000fe40000000002 */
[----:B------:R-:W-:-:S02]  /*a0b0*/  SHF.R.U64 R3, R10, 0x10, R11 ;  /* 0x000000100a037819 */ /* 0x000fc4000000120b */
[----:B------:R-:W-:Y:S02]  /*a0c0*/  LOP3.LUT R31, R0, 0xffff0000, RZ, 0xc0, !PT ;  /* 0xffff0000001f7812 */ /* 0x000fe400078ec0ff */
[----:B------:R-:W-:Y:S02]  /*a0d0*/  PRMT R10, R64, 0x5432, R4 ;  /* 0x00005432400a7816 */ /* 0x000fe40000000004 */
[----:B------:R-:W-:Y:S02]  /*a0e0*/  LOP3.LUT R30, R6, 0xffff0000, RZ, 0xc0, !PT ;  /* 0xffff0000061e7812 */ /* 0x000fe400078ec0ff */
[----:B------:R-:W-:Y:S02]  /*a0f0*/  PRMT R11, R65, 0x5432, R3 ;  /* 0x00005432410b7816 */ /* 0x000fe40000000003 */
[C---:B-1----:R-:W-:Y:S01]  /*a100*/  LOP3.LUT R7, R18.reuse, 0xffff0000, RZ, 0xc0, !PT ;  /* 0xffff000012077812 */ /* 0x042fe200078ec0ff */
[C---:B------:R-:W-:Y:S01]  /*a110*/  IMAD.U32 R14, R19.reuse, 0x10000, RZ ;  /* 0x00010000130e7824 */ /* 0x040fe200078e00ff */
[----:B------:R-:W-:Y:S01]  /*a120*/  LOP3.LUT R2, R19, 0xffff0000, RZ, 0xc0, !PT ;  /* 0xffff000013027812 */ /* 0x000fe200078ec0ff */
[----:B------:R-:W-:Y:S01]  /*a130*/  IMAD.U32 R15, R18, 0x10000, RZ ;  /* 0x00010000120f7824 */ /* 0x000fe200078e00ff */
[----:B------:R-:W-:Y:S01]  /*a140*/  SHF.L.U32 R5, R16, 0x10, RZ ;  /* 0x0000001010057819 */ /* 0x000fe200000006ff */
[----:B------:R-:W-:Y:S01]  /*a150*/  IMAD.U32 R19, R0, 0x10000, RZ ;  /* 0x0001000000137824 */ /* 0x000fe200078e00ff */
[----:B------:R-:W-:Y:S01]  /*a160*/  LOP3.LUT R4, R16, 0xffff0000, RZ, 0xc0, !PT ;  /* 0xffff000010047812 */ /* 0x000fe200078ec0ff */
[----:B------:R-:W-:Y:S01]  /*a170*/  IMAD.U32 R18, R6, 0x10000, RZ ;  /* 0x0001000006127824 */ /* 0x000fe200078e00ff */
[----:B------:R-:W-:Y:S01]  /*a180*/  SHF.L.U32 R3, R17, 0x10, RZ ;  /* 0x0000001011037819 */ /* 0x000fe200000006ff */
[----:B------:R-:W-:Y:S01]  /*a190*/  FMUL.FTZ R16, R7, R19 ;  /* 0x0000001307107220 */ /* 0x000fe20000410000 */
[----:B------:R-:W-:Y:S01]  /*a1a0*/  LOP3.LUT R0, R17, 0xffff0000, RZ, 0xc0, !PT ;  /* 0xffff000011007812 */ /* 0x000fe200078ec0ff */
[----:B------:R-:W-:-:S02]  /*a1b0*/  FMUL.FTZ R7, R7, R18 ;  /* 0x0000001207077220 */ /* 0x000fc40000410000 */
[C---:B------:R-:W-:Y:S02]  /*a1c0*/  FMUL.FTZ R6, R2.reuse, R31 ;  /* 0x0000001f02067220 */ /* 0x040fe40000410000 */
[----:B------:R-:W-:Y:S01]  /*a1d0*/  FFMA.FTZ R17, R15, R18, -R16 ;  /* 0x000000120f117223 */ /* 0x000fe20000010810 */
[----:B------:R-:W-:Y:S01]  /*a1e0*/  SHF.L.U32 R18, R11, 0x10, RZ ;  /* 0x000000100b127819 */ /* 0x000fe200000006ff */
[----:B------:R-:W-:Y:S01]  /*a1f0*/  FFMA.FTZ R16, R15, R19, R7 ;  /* 0x000000130f107223 */ /* 0x000fe20000010007 */
[----:B------:R-:W-:Y:S01]  /*a200*/  LOP3.LUT R11, R11, 0xffff0000, RZ, 0xc0, !PT ;  /* 0xffff00000b0b7812 */ /* 0x000fe200078ec0ff */
[-C--:B------:R-:W-:Y:S02]  /*a210*/  FMUL.FTZ R2, R2, R30.reuse ;  /* 0x0000001e02027220 */ /* 0x080fe40000410000 */
[----:B------:R-:W-:Y:S01]  /*a220*/  FFMA.FTZ R15, R14, R30, -R6 ;  /* 0x0000001e0e0f7223 */ /* 0x000fe20000010806 */
[C---:B------:R-:W-:Y:S01]  /*a230*/  LOP3.LUT R30, R10.reuse, 0xffff0000, RZ, 0xc0, !PT ;  /* 0xffff00000a1e7812 */ /* 0x040fe200078ec0ff */
[----:B------:R-:W-:-:S02]  /*a240*/  IMAD.U32 R19, R10, 0x10000, RZ ;  /* 0x000100000a137824 */ /* 0x000fc400078e00ff */
[----:B------:R-:W-:Y:S02]  /*a250*/  FFMA.FTZ R7, R14, R31, R2 ;  /* 0x0000001f0e077223 */ /* 0x000fe40000010002 */
[----:B------:R-:W-:Y:S02]  /*a260*/  FMUL.FTZ R6, R4, R19 ;  /* 0x0000001304067220 */ /* 0x000fe40000410000 */
[----:B------:R-:W-:Y:S01]  /*a270*/  FMUL.FTZ R2, R0, R30 ;  /* 0x0000001e00027220 */ /* 0x000fe20000410000 */
[----:B------:R-:W-:Y:S01]  /*a280*/  F2FP.BF16.PACK_AB R7, R7, R15 ;  /* 0x0000000f0707723e */ /* 0x000fe200000010ff */
[-C--:B------:R-:W-:Y:S02]  /*a290*/  FMUL.FTZ R4, R4, R18.reuse ;  /* 0x0000001204047220 */ /* 0x080fe40000410000 */
[----:B------:R-:W-:Y:S02]  /*a2a0*/  FMUL.FTZ R0, R0, R11 ;  /* 0x0000000b00007220 */ /* 0x000fe40000410000 */
[C---:B------:R-:W-:Y:S01]  /*a2b0*/  FFMA.FTZ R10, R5.reuse, R18, -R6 ;  /* 0x00000012050a7223 */ /* 0x040fe20000010806 */
[----:B------:R-:W-:Y:S01]  /*a2c0*/  F2FP.BF16.PACK_AB R6, R16, R17 ;  /* 0x000000111006723e */ /* 0x000fe200000010ff */
[----:B------:R-:W-:-:S02]  /*a2d0*/  FFMA.FTZ R4, R5, R19, R4 ;  /* 0x0000001305047223 */ /* 0x000fc40000010004 */
[C---:B------:R-:W-:Y:S02]  /*a2e0*/  FFMA.FTZ R2, R3.reuse, R11, -R2 ;  /* 0x0000000b03027223 */ /* 0x040fe40000010802 */
[----:B------:R-:W-:Y:S01]  /*a2f0*/  FFMA.FTZ R0, R3, R30, R0 ;  /* 0x0000001e03007223 */ /* 0x000fe20000010000 */
[----:B------:R-:W-:-:S04]  /*a300*/  F2FP.BF16.PACK_AB R4, R4, R10 ;  /* 0x0000000a0404723e */ /* 0x000fc800000010ff */
[----:B------:R-:W-:-:S05]  /*a310*/  F2FP.BF16.PACK_AB R5, R0, R2 ;  /* 0x000000020005723e */ /* 0x000fca00000010ff */
[----:B------:R1:W-:Y:S02]  /*a320*/  STS.128 [R239+0xc000], R4 ;  /* 0x00c00004ef007388 */ /* 0x0003e40000000c00 */
.L_x_658:
[----:B------:R-:W-:Y:S05]  /*a330*/  BSYNC B0 ;  /* 0x0000000000007941 */ /* 0x000fea0003800000 */
.L_x_657:
[----:B------:R-:W-:Y:S01]  /*a340*/  ISETP.GE.AND P0, PT, R147, c[0x0][0x27c], PT ;  /* 0x00009f0093007a0c */ /* 0x000fe20003f06270 */
[----:B------:R-:W-:-:S12]  /*a350*/  BSSY B0, `(.L_x_659) ;  /* 0x0000030000007945 */ /* 0x000fd80003800000 */
[----:B------:R-:W-:Y:S05]  /*a360*/  @P0 BRA `(.L_x_660) ;  /* 0x000002e000000947 */ /* 0x000fea0003800000 */
[----:B-1----:R-:W1:Y:S01]  /*a370*/  LDS.128 R4, [R240+0xc000] ;  /* 0x00c00000f0047984 */ /* 0x002e620000000c00 */
[----:B------:R-:W-:Y:S02]  /*a380*/  SHF.R.U32.HI R0, RZ, 0x10, R13 ;  /* 0x00000010ff007819 */ /* 0x000fe4000001160d */
[--C-:B------:R-:W-:Y:S02]  /*a390*/  SHF.R.U32.HI R2, RZ, 0x10, R9.reuse ;  /* 0x00000010ff027819 */ /* 0x100fe40000011609 */
[----:B------:R-:W-:Y:S02]  /*a3a0*/  SHF.R.U64 R10, R8, 0x10, R9 ;  /* 0x00000010080a7819 */ /* 0x000fe40000001209 */
[----:B------:R-:W-:Y:S02]  /*a3b0*/  PRMT R8, R69, 0x5410, R0 ;  /* 0x0000541045087816 */ /* 0x000fe40000000000 */
[----:B------:R-:W-:Y:S02]  /*a3c0*/  PRMT R0, R68, 0x5410, R2 ;  /* 0x0000541044007816 */ /* 0x000fe40000000002 */
[----:B------:R-:W-:Y:S01]  /*a3d0*/  SHF.R.U64 R3, R12, 0x10, R13 ;  /* 0x000000100c037819 */ /* 0x000fe2000000120d */
[----:B------:R-:W-:Y:S01]  /*a3e0*/  IMAD.U32 R14, R8, 0x10000, RZ ;  /* 0x00010000080e7824 */ /* 0x000fe200078e00ff */
[----:B------:R-:W-:Y:S01]  /*a3f0*/  PRMT R10, R68, 0x5432, R10 ;  /* 0x00005432440a7816 */ /* 0x000fe2000000000a */
[C---:B------:R-:W-:Y:S01]  /*a400*/  IMAD.U32 R15, R0.reuse, 0x10000, RZ ;  /* 0x00010000000f7824 */ /* 0x040fe200078e00ff */
[----:B------:R-:W-:-:S02]  /*a410*/  LOP3.LUT R17, R0, 0xffff0000, RZ, 0xc0, !PT ;  /* 0xffff000000117812 */ /* 0x000fc400078ec0ff */
[----:B------:R-:W-:Y:S02]  /*a420*/  LOP3.LUT R16, R8, 0xffff0000, RZ, 0xc0, !PT ;  /* 0xffff000008107812 */ /* 0x000fe400078ec0ff */
[----:B------:R-:W-:Y:S02]  /*a430*/  PRMT R11, R69, 0x5432, R3 ;  /* 0x00005432450b7816 */ /* 0x000fe40000000003 */
[C---:B-1----:R-:W-:Y:S01]  /*a440*/  LOP3.LUT R9, R6.reuse, 0xffff0000, RZ, 0xc0, !PT ;  /* 0xffff000006097812 */ /* 0x042fe200078ec0ff */
[C---:B------:R-:W-:Y:S01]  /*a450*/  IMAD.U32 R12, R7.reuse, 0x10000, RZ ;  /* 0x00010000070c7824 */ /* 0x040fe200078e00ff */
[----:B------:R-:W-:Y:S01]  /*a460*/  LOP3.LUT R2, R7, 0xffff0000, RZ, 0xc0, !PT ;  /* 0xffff000007027812 */ /* 0x000fe200078ec0ff */
[----:B------:R-:W-:Y:S01]  /*a470*/  IMAD.U32 R13, R6, 0x10000, RZ ;  /* 0x00010000060d7824 */ /* 0x000fe200078e00ff */
[C---:B------:R-:W-:Y:S01]  /*a480*/  SHF.L.U32 R6, R4.reuse, 0x10, RZ ;  /* 0x0000001004067819 */ /* 0x040fe200000006ff */
[----:B------:R-:W-:Y:S01]  /*a490*/  FMUL.FTZ R7, R9, R14 ;  /* 0x0000000e09077220 */ /* 0x000fe20000410000 */
[----:B------:R-:W-:Y:S01]  /*a4a0*/  SHF.L.U32 R3, R5, 0x10, RZ ;  /* 0x0000001005037819 */ /* 0x000fe200000006ff */
[-C--:B------:R-:W-:Y:S01]  /*a4b0*/  FMUL.FTZ R8, R9, R15.reuse ;  /* 0x0000000f09087220 */ /* 0x080fe20000410000 */
[----:B------:R-:W-:Y:S01]  /*a4c0*/  LOP3.LUT R0, R5, 0xffff0000, RZ, 0xc0, !PT ;  /* 0xffff000005007812 */ /* 0x000fe200078ec0ff */
[----:B------:R-:W-:Y:S01]  /*a4d0*/  FFMA.FTZ R9, R13, R15, R7 ;  /* 0x0000000f0d097223 */ /* 0x000fe20000010007 */
[----:B------:R-:W-:Y:S01]  /*a4e0*/  LOP3.LUT R4, R4, 0xffff0000, RZ, 0xc0, !PT ;  /* 0xffff000004047812 */ /* 0x000fe200078ec0ff */
[----:B------:R-:W-:-:S02]  /*a4f0*/  FMUL.FTZ R5, R2, R17 ;  /* 0x0000001102057220 */ /* 0x000fc40000410000 */
[----:B------:R-:W-:Y:S01]  /*a500*/  FFMA.FTZ R14, R13, R14, -R8 ;  /* 0x0000000e0d0e7223 */ /* 0x000fe20000010808 */
[C---:B------:R-:W-:Y:S01]  /*a510*/  SHF.L.U32 R13, R11.reuse, 0x10, RZ ;  /* 0x000000100b0d7819 */ /* 0x040fe200000006ff */
[C---:B------:R-:W-:Y:S01]  /*a520*/  IMAD.U32 R15, R10.reuse, 0x10000, RZ ;  /* 0x000100000a0f7824 */ /* 0x040fe200078e00ff */
[----:B------:R-:W-:Y:S01]  /*a530*/  LOP3.LUT R10, R10, 0xffff0000, RZ, 0xc0, !PT ;  /* 0xffff00000a0a7812 */ /* 0x000fe200078ec0ff */
[-C--:B------:R-:W-:Y:S01]  /*a540*/  FMUL.FTZ R2, R2, R16.reuse ;  /* 0x0000001002027220 */ /* 0x080fe20000410000 */
[----:B------:R-:W-:Y:S01]  /*a550*/  LOP3.LUT R11, R11, 0xffff0000, RZ, 0xc0, !PT ;  /* 0xffff00000b0b7812 */ /* 0x000fe200078ec0ff */
[C---:B------:R-:W-:Y:S02]  /*a560*/  FFMA.FTZ R8, R12.reuse, R16, -R5 ;  /* 0x000000100c087223 */ /* 0x040fe40000010805 */
[----:B------:R-:W-:Y:S02]  /*a570*/  FFMA.FTZ R7, R12, R17, R2 ;  /* 0x000000110c077223 */ /* 0x000fe40000010002 */
[----:B------:R-:W-:-:S02]  /*a580*/  FMUL.FTZ R5, R4, R15 ;  /* 0x0000000f04057220 */ /* 0x000fc40000410000 */
[----:B------:R-:W-:Y:S01]  /*a590*/  FMUL.FTZ R4, R4, R13 ;  /* 0x0000000d04047220 */ /* 0x000fe20000410000 */
[----:B------:R-:W-:Y:S01]  /*a5a0*/  F2FP.BF16.PACK_AB R7, R7, R8 ;  /* 0x000000080707723e */ /* 0x000fe200000010ff */
[C---:B------:R-:W-:Y:S02]  /*a5b0*/  FMUL.FTZ R2, R0.reuse, R10 ;  /* 0x0000000a00027220 */ /* 0x040fe40000410000 */
[----:B------:R-:W-:Y:S02]  /*a5c0*/  FMUL.FTZ R0, R0, R11 ;  /* 0x0000000b00007220 */ /* 0x000fe40000410000 */
[C---:B------:R-:W-:Y:S02]  /*a5d0*/  FFMA.FTZ R5, R6.reuse, R13, -R5 ;  /* 0x0000000d06057223 */ /* 0x040fe40000010805 */
[----:B------:R-:W-:Y:S01]  /*a5e0*/  FFMA.FTZ R4, R6, R15, R4 ;  /* 0x0000000f06047223 */ /* 0x000fe20000010004 */
[----:B------:R-:W-:Y:S01]  /*a5f0*/  F2FP.BF16.PACK_AB R6, R9, R14 ;  /* 0x0000000e0906723e */ /* 0x000fe200000010ff */
[----:B------:R-:W-:-:S02]  /*a600*/  FFMA.FTZ R2, R3, R11, -R2 ;  /* 0x0000000b03027223 */ /* 0x000fc40000010802 */
[----:B------:R-:W-:Y:S01]  /*a610*/  FFMA.FTZ R0, R3, R10, R0 ;  /* 0x0000000a03007223 */ /* 0x000fe20000010000 */
[----:B------:R-:W-:-:S04]  /*a620*/  F2FP.BF16.PACK_AB R4, R4, R5 ;  /* 0x000000050404723e */ /* 0x000fc800000010ff */
[----:B------:R-:W-:-:S05]  /*a630*/  F2FP.BF16.PACK_AB R5, R0, R2 ;  /* 0x000000020005723e */ /* 0x000fca00000010ff */
[----:B------:R1:W-:Y:S02]  /*a640*/  STS.128 [R240+0xc000], R4 ;  /* 0x00c00004f0007388 */ /* 0x0003e40000000c00 */
.L_x_660:
[----:B------:R-:W-:Y:S05]  /*a650*/  BSYNC B0 ;  /* 0x0000000000007941 */ /* 0x000fea0003800000 */
.L_x_659:
[----:B------:R-:W-:Y:S01]  /*a660*/  ISETP.GE.AND P0, PT, R144, c[0x0][0x27c], PT ;  /* 0x00009f0090007a0c */ /* 0x000fe20003f06270 */
[----:B------:R-:W-:-:S12]  /*a670*/  BSSY B0, `(.L_x_661) ;  /* 0x0000030000007945 */ /* 0x000fd80003800000 */
[----:B------:R-:W-:Y:S05]  /*a680*/  @P0 BRA `(.L_x_662) ;  /* 0x000002e000000947 */ /* 0x000fea0003800000 */
[----:B-1----:R-:W1:Y:S01]  /*a690*/  LDS.128 R4, [R239+0x10000] ;  /* 0x01000000ef047984 */ /* 0x002e620000000c00 */
[--C-:B------:R-:W-:Y:S02]  /*a6a0*/  SHF.R.U64 R0, R20, 0x10, R21.reuse ;  /* 0x0000001014007819 */ /* 0x100fe40000001215 */
[----:B------:R-:W-:Y:S02]  /*a6b0*/  SHF.R.U32.HI R2, RZ, 0x10, R21 ;  /* 0x00000010ff027819 */ /* 0x000fe40000011615 */
[----:B------:R-:W-:Y:S02]  /*a6c0*/  SHF.R.U32.HI R9, RZ, 0x10, R23 ;  /* 0x00000010ff097819 */ /* 0x000fe40000011617 */
[C---:B------:R-:W-:Y:S02]  /*a6d0*/  PRMT R11, R71.reuse, 0x5432, R0 ;  /* 0x00005432470b7816 */ /* 0x040fe40000000000 */
[----:B------:R-:W-:Y:S02]  /*a6e0*/  PRMT R8, R71, 0x5410, R2 ;  /* 0x0000541047087816 */ /* 0x000fe40000000002 */
[----:B------:R-:W-:-:S02]  /*a6f0*/  PRMT R0, R70, 0x5410, R9 ;  /* 0x0000541046007816 */ /* 0x000fc40000000009 */
[----:B------:R-:W-:Y:S01]  /*a700*/  SHF.R.U64 R3, R22, 0x10, R23 ;  /* 0x0000001016037819 */ /* 0x000fe20000001217 */
[----:B------:R-:W-:Y:S01]  /*a710*/  IMAD.U32 R14, R8, 0x10000, RZ ;  /* 0x00010000080e7824 */ /* 0x000fe200078e00ff */
[C---:B------:R-:W-:Y:S01]  /*a720*/  LOP3.LUT R17, R0.reuse, 0xffff0000, RZ, 0xc0, !PT ;  /* 0xffff000000117812 */ /* 0x040fe200078ec0ff */
[----:B------:R-:W-:Y:S01]  /*a730*/  IMAD.U32 R15, R0, 0x10000, RZ ;  /* 0x00010000000f7824 */ /* 0x000fe200078e00ff */
[----:B------:R-:W-:Y:S02]  /*a740*/  PRMT R10, R70, 0x5432, R3 ;  /* 0x00005432460a7816 */ /* 0x000fe40000000003 */
[----:B------:R-:W-:Y:S02]  /*a750*/  LOP3.LUT R16, R8, 0xffff0000, RZ, 0xc0, !PT ;  /* 0xffff000008107812 */ /* 0x000fe400078ec0ff */
        /* <DEDUP_REMOVED lines=33> */
.L_x_662:
[----:B------:R-:W-:Y:S05]  /*a970*/  BSYNC B0 ;  /* 0x0000000000007941 */ /* 0x000fea0003800000 */
.L_x_661:
        /* <DEDUP_REMOVED lines=49> */
.L_x_664:
[----:B------:R-:W-:Y:S05]  /*ac90*/  BSYNC B0 ;  /* 0x0000000000007941 */ /* 0x000fea0003800000 */
.L_x_663:
        /* <DEDUP_REMOVED lines=49> */
.L_x_666:
[----:B------:R-:W-:Y:S05]  /*afb0*/  BSYNC B0 ;  /* 0x0000000000007941 */ /* 0x000fea0003800000 */
.L_x_665:
[----:B------:R-:W-:-:S13]  /*afc0*/  ISETP.GE.AND P0, PT, R145, c[0x0][0x27c], PT ;  /* 0x00009f0091007a0c */ /* 0x000fda0003f06270 */
        /* <DEDUP_REMOVED lines=47> */
.L_x_656:
[----:B------:R-:W-:Y:S05]  /*b2c0*/  BSYNC B1 ;  /* 0x0000000000017941 */ /* 0x000fea0003800000 */
.L_x_655:
[----:B------:R-:W-:-:S13]  /*b2d0*/  ISETP.GE.AND P0, PT, R110, R42, PT ;  /* 0x0000002a6e00720c */ /* 0x000fda0003f06270 */
[----:B------:R-:W-:Y:S05]  /*b2e0*/  @P0 BRA `(.L_x_667) ;  /* 0x00004b2000000947 */ /* 0x000fea0003800000 */
        /* <DEDUP_REMOVED lines=49> */
.L_x_669:
[----:B------:R-:W-:Y:S05]  /*b600*/  BSYNC B0 ;  /* 0x0000000000007941 */ /* 0x000fea0003800000 */
.L_x_668:
        /* <DEDUP_REMOVED lines=49> */
.L_x_671:
[----:B------:R-:W-:Y:S05]  /*b920*/  BSYNC B0 ;  /* 0x0000000000007941 */ /* 0x000fea0003800000 */
.L_x_670:
        /* <DEDUP_REMOVED lines=49> */
.L_x_673:
[----:B------:R-:W-:Y:S05]  /*bc40*/  BSYNC B0 ;  /* 0x0000000000007941 */ /* 0x000fea0003800000 */
.L_x_672:
        /* <DEDUP_REMOVED lines=49> */
.L_x_675:
[----:B------:R-:W-:Y:S05]  /*bf60*/  BSYNC B0 ;  /* 0x0000000000007941 */ /* 0x000fea0003800000 */
.L_x_674:
        /* <DEDUP_REMOVED lines=49> */
.L_x_677:
[----:B------:R-:W-:Y:S05]  /*c280*/  BSYNC B0 ;  /* 0x0000000000007941 */ /* 0x000fea0003800000 */
.L_x_676:
        /* <DEDUP_REMOVED lines=49> */
.L_x_650:
[----:B------:R-:W-:Y:S01]  /*c5a0*/  ISETP.NE.AND P0, PT, R111, 0x1, PT ;  /* 0x000000016f00780c */ /* 0x000fe20003f05270 */
[----:B------:R-:W-:Y:S01]  /*c5b0*/  IMAD.MOV.U32 R5, RZ, RZ, R7 ;  /* 0x000000ffff057224 */ /* 0x000fe200078e0007 */
[----:B------:R-:W-:Y:S01]  /*c5c0*/  SHF.R.S32.HI R84, RZ, 0x1f, R106 ;  /* 0x0000001fff547819 */ /* 0x000fe2000001146a */
[----:B------:R-:W-:Y:S01]  /*c5d0*/  IMAD.MOV.U32 R7, RZ, RZ, R6 ;  /* 0x000000ffff077224 */ /* 0x000fe200078e0006 */
[----:B------:R-:W-:Y:S01]  /*c5e0*/  SHF.R.S32.HI R81, RZ, 0x1f, R107 ;  /* 0x0000001fff517819 */ /* 0x000fe2000001146b */
[----:B------:R-:W-:Y:S01]  /*c5f0*/  IMAD.MOV.U32 R6, RZ, RZ, R2 ;  /* 0x000000ffff067224 */ /* 0x000fe200078e0002 */
[----:B------:R-:W-:Y:S01]  /*c600*/  LEA.HI R85, R84, R106, RZ, 0x3 ;  /* 0x0000006a54557211 */ /* 0x000fe200078f18ff */
[----:B------:R-:W-:Y:S01]  /*c610*/  BSSY B0, `(.L_x_678) ;  /* 0x0000048000007945 */ /* 0x000fe20003800000 */
[----:B------:R-:W-:Y:S01]  /*c620*/  LEA.HI R82, R81, R107, RZ, 0x3 ;  /* 0x0000006b51527211 */ /* 0x000fe200078f18ff */
[----:B------:R-:W-:Y:S01]  /*c630*/  CS2R R74, SRZ ;  /* 0x00000000004a7805 */ /* 0x000fe2000001ff00 */
[----:B------:R-:W-:Y:S01]  /*c640*/  SHF.R.S32.HI R29, RZ, 0x1f, R104 ;  /* 0x0000001fff1d7819 */ /* 0x000fe20000011468 */
[----:B------:R-:W-:Y:S01]  /*c650*/  CS2R R42, SRZ ;  /* 0x00000000002a7805 */ /* 0x000fe2000001ff00 */
[----:B------:R-:W-:Y:S01]  /*c660*/  CS2R R40, SRZ ;  /* 0x0000000000287805 */ /* 0x000fe2000001ff00 */
        /* <DEDUP_REMOVED lines=11> */
[----:B------:R-:W-:-:S02]  /*c720*/  SHF.R.S32.HI R77, RZ, 0x3, R85 ;  /* 0x00000003ff4d7819 */ /* 0x000fc40000011455 */
[----:B------:R-:W-:Y:S01]  /*c730*/  SHF.R.S32.HI R51, RZ, 0x3, R82 ;  /* 0x00000003ff337819 */ /* 0x000fe20000011452 */
[C---:B------:R-:W-:Y:S01]  /*c740*/  IMAD R8, R3.reuse, c[0x0][0x280], RZ ;  /* 0x0000a00003087a24 */ /* 0x040fe200078e02ff */
[----:B------:R-:W-:Y:S01]  /*c750*/  LEA R31, P0, R4, c[0x0][0x270], 0x1 ;  /* 0x00009c00041f7a11 */ /* 0x000fe200078008ff */
[----:B------:R-:W-:Y:S02]  /*c760*/  IMAD R9, R3, c[0x0][0x290], RZ ;  /* 0x0000a40003097a24 */ /* 0x000fe400078e02ff */
[C---:B------:R-:W-:Y:S02]  /*c770*/  IMAD R8, R0.reuse, c[0x0][0x284], R8 ;  /* 0x0000a10000087a24 */ /* 0x040fe400078e0208 */
[----:B------:R-:W-:Y:S01]  /*c780*/  IMAD.WIDE.U32 R2, R0, c[0x0][0x290], R6 ;  /* 0x0000a40000027a25 */ /* 0x000fe200078e0006 */
[----:B------:R1:W2:Y:S01]  /*c790*/  SHFL.IDX PT, R20, R31, RZ, 0x1c1f ;  /* 0x001c1fff1f147589 */ /* 0x0002a200000e0000 */
        /* <DEDUP_REMOVED lines=8> */
[----:B------:R-:W-:Y:S02]  /*c820*/  CS2R R4, SRZ ;  /* 0x0000000000047805 */ /* 0x000fe4000001ff00 */
[----:B------:R1:W3:Y:S01]  /*c830*/  SHFL.IDX PT, R21, R28, RZ, 0x1c1f ;  /* 0x001c1fff1c157589 */ /* 0x0002e200000e0000 */
[----:B------:R-:W-:-:S03]  /*c840*/  LEA.HI.X R27, R2, c[0x0][0x28c], R0, 0x1, P1 ;  /* 0x0000a300021b7a11 */ /* 0x000fc600008f0c00 */
[----:B------:R1:W4:Y:S04]  /*c850*/  SHFL.IDX PT, R2, R32, RZ, 0x1c1f ;  /* 0x001c1fff20027589 */ /* 0x00032800000e0000 */
[----:B------:R1:W1:Y:S02]  /*c860*/  SHFL.IDX PT, R3, R27, RZ, 0x1c1f ;  /* 0x001c1fff1b037589 */ /* 0x00026400000e0000 */
[----:B------:R-:W-:Y:S05]  /*c870*/  @P0 BRA `(.L_x_679) ;  /* 0x0000021000000947 */ /* 0x000fea0003800000 */
[----:B------:R-:W-:Y:S01]  /*c880*/  ISETP.GE.AND P1, PT, R104, c[0x0][0x27c], PT ;  /* 0x00009f0068007a0c */ /* 0x000fe20003f26270 */
[----:B------:R-:W-:Y:S01]  /*c890*/  CS2R R18, SRZ ;  /* 0x0000000000127805 */ /* 0x000fe2000001ff00 */
[----:B------:R-:W-:Y:S01]  /*c8a0*/  CS2R R16, SRZ ;  /* 0x0000000000107805 */ /* 0x000fe2000001ff00 */
[----:B------:R-:W-:Y:S01]  /*c8b0*/  CS2R R10, SRZ ;  /* 0x00000000000a7805 */ /* 0x000fe2000001ff00 */
[----:B------:R-:W-:-:S09]  /*c8c0*/  CS2R R8, SRZ ;  /* 0x0000000000087805 */ /* 0x000fd2000001ff00 */
[C---:B------:R-:W-:Y:S01]  /*c8d0*/  @!P1 IMAD.SHL.U32 R4, R104.reuse, 0x2, RZ ;  /* 0x0000000268049824 */ /* 0x040fe200078e00ff */
[----:B------:R-:W-:-:S04]  /*c8e0*/  @!P1 SHF.L.U64.HI R0, R104, 0x1, R29 ;  /* 0x0000000168009819 */ /* 0x000fc8000001021d */
[----:B--2---:R-:W-:-:S04]  /*c8f0*/  @!P1 IADD3 R24, P0, R20, R4, RZ ;  /* 0x0000000414189210 */ /* 0x004fc80007f1e0ff */
[----:B---3--:R-:W-:Y:S02]  /*c900*/  @!P1 IADD3.X R25, R21, R0, RZ, P0, !PT ;  /* 0x0000000015199210 */ /* 0x008fe400007fe4ff */
[----:B----4-:R-:W-:-:S05]  /*c910*/  @!P1 IADD3 R22, P0, R2, R4, RZ ;  /* 0x0000000402169210 */ /* 0x010fca0007f1e0ff */
[----:B-1----:R-:W-:Y:S01]  /*c920*/  @!P1 IMAD.X R23, R3, 0x1, R0, P0 ;  /* 0x0000000103179824 */ /* 0x002fe200000e0600 */
[----:B------:R-:W-:-:S13]  /*c930*/  ISETP.GE.AND P0, PT, R107, c[0x0][0x27c], PT ;  /* 0x00009f006b007a0c */ /* 0x000fda0003f06270 */
[----:B------:R-:W-:-:S05]  /*c940*/  @!P0 SHF.L.U32 R0, R51, 0x3, RZ ;  /* 0x0000000333008819 */ /* 0x000fca00000006ff */
[----:B------:R-:W-:-:S04]  /*c950*/  @!P0 IMAD.WIDE R6, R0, 0x2, R20 ;  /* 0x0000000200068825 */ /* 0x000fc800078e0214 */
[----:B------:R-:W-:Y:S01]  /*c960*/  @!P0 IMAD.WIDE R4, R0, 0x2, R2 ;  /* 0x0000000200048825 */ /* 0x000fe200078e0202 */
[----:B------:R1:W5:Y:S04]  /*c970*/  @!P0 LD.E.128 R16, [R6.64] ;  /* 0x0000000606108980 */ /* 0x000368000c101d00 */
[----:B------:R2:W5:Y:S01]  /*c980*/  @!P0 LD.E.128 R8, [R4.64] ;  /* 0x0000000604088980 */ /* 0x000562000c101d00 */
[----:B------:R-:W-:Y:S01]  /*c990*/  ISETP.GE.AND P0, PT, R106, c[0x0][0x27c], PT ;  /* 0x00009f006a007a0c */ /* 0x000fe20003f06270 */
[----:B------:R-:W-:Y:S01]  /*c9a0*/  CS2R R42, SRZ ;  /* 0x00000000002a7805 */ /* 0x000fe2000001ff00 */
[----:B------:R-:W-:Y:S01]  /*c9b0*/  CS2R R40, SRZ ;  /* 0x0000000000287805 */ /* 0x000fe2000001ff00 */
[----:B------:R-:W-:-:S10]  /*c9c0*/  CS2R R46, SRZ ;  /* 0x00000000002e7805 */ /* 0x000fd4000001ff00 */
[----:B------:R-:W-:Y:S01]  /*c9d0*/  @!P0 IMAD.SHL.U32 R0, R77, 0x8, RZ ;  /* 0x000000084d008824 */ /* 0x000fe200078e00ff */
[----:B------:R-:W-:Y:S01]  /*c9e0*/  CS2R R44, SRZ ;  /* 0x00000000002c7805 */ /* 0x000fe2000001ff00 */
[----:B------:R-:W-:Y:S01]  /*c9f0*/  CS2R R14, SRZ ;  /* 0x00000000000e7805 */ /* 0x000fe2000001ff00 */
[----:B------:R-:W-:Y:S01]  /*ca00*/  CS2R R12, SRZ ;  /* 0x00000000000c7805 */ /* 0x000fe2000001ff00 */
[----:B------:R-:W-:Y:S01]  /*ca10*/  @!P0 IMAD.WIDE R2, R0, 0x2, R2 ;  /* 0x0000000200028825 */ /* 0x000fe200078e0202 */
[----:B-1----:R-:W-:-:S04]  /*ca20*/  CS2R R6, SRZ ;  /* 0x0000000000067805 */ /* 0x002fc8000001ff00 */
[----:B------:R1:W5:Y:S01]  /*ca30*/  @!P0 LD.E.128 R44, [R2.64] ;  /* 0x00000006022c8980 */ /* 0x000362000c101d00 */
[----:B--2---:R-:W-:-:S03]  /*ca40*/  @!P0 IMAD.WIDE R4, R0, 0x2, R20 ;  /* 0x0000000200048825 */ /* 0x004fc600078e0214 */
[----:B------:R1:W5:Y:S04]  /*ca50*/  @!P1 LD.E.128 R12, [R24.64] ;  /* 0x00000006180c9980 */ /* 0x000368000c101d00 */
[----:B------:R2:W5:Y:S02]  /*ca60*/  @!P0 LD.E.128 R40, [R4.64] ;  /* 0x0000000604288980 */ /* 0x000564000c101d00 */
[----:B--2---:R-:W-:-:S06]  /*ca70*/  CS2R R4, SRZ ;  /* 0x0000000000047805 */ /* 0x004fcc000001ff00 */
[----:B------:R1:W5:Y:S02]  /*ca80*/  @!P1 LD.E.128 R4, [R22.64] ;  /* 0x0000000616049980 */ /* 0x000364000c101d00 */
.L_x_679:
[----:B------:R-:W-:Y:S05]  /*ca90*/  BSYNC B0 ;  /* 0x0000000000007941 */ /* 0x000fea0003800000 */
.L_x_678:
        /* <DEDUP_REMOVED lines=31> */
[----:B------:R-:W-:Y:S01]  /*cc90*/  CS2R R62, SRZ ;  /* 0x00000000003e7805 */ /* 0x000fe2000001ff00 */
[----:B------:R-:W-:Y:S01]  /*cca0*/  MOV R3, R47 ;  /* 0x0000002f00037202 */ /* 0x000fe20000000f00 */
[----:B------:R-:W-:Y:S01]  /*ccb0*/  CS2R R60, SRZ ;  /* 0x00000000003c7805 */ /* 0x000fe2000001ff00 */
        /* <DEDUP_REMOVED lines=11> */
[----:B------:R-:W2:Y:S01]  /*cd70*/  SHFL.IDX PT, R2, R32, 0x1, 0x1c1f ;  /* 0x003c1f0020027f89 */ /* 0x000ea200000e0000 */
[----:B------:R-:W-:Y:S01]  /*cd80*/  CS2R R52, SRZ ;  /* 0x0000000000347805 */ /* 0x000fe2000001ff00 */
[----:B------:R-:W-:Y:S01]  /*cd90*/  CS2R R70, SRZ ;  /* 0x0000000000467805 */ /* 0x000fe2000001ff00 */
[----:B------:R-:W-:Y:S01]  /*cda0*/  PRMT R36, R0, 0x5410, R23 ;  /* 0x0000541000247816 */ /* 0x000fe20000000017 */
[----:B------:R3:W4:Y:S01]  /*cdb0*/  SHFL.IDX PT, R20, R31, 0x1, 0x1c1f ;  /* 0x003c1f001f147f89 */ /* 0x00072200000e0000 */
[----:B------:R-:W-:Y:S01]  /*cdc0*/  CS2R R68, SRZ ;  /* 0x0000000000447805 */ /* 0x000fe2000001ff00 */
[----:B------:R-:W-:Y:S01]  /*cdd0*/  CS2R R66, SRZ ;  /* 0x0000000000427805 */ /* 0x000fe2000001ff00 */
[----:B------:R-:W-:Y:S01]  /*cde0*/  CS2R R64, SRZ ;  /* 0x0000000000407805 */ /* 0x000fe2000001ff00 */
[----:B------:R1:W1:Y:S01]  /*cdf0*/  SHFL.IDX PT, R3, R27, 0x1, 0x1c1f ;  /* 0x003c1f001b037f89 */ /* 0x00026200000e0000 */
[----:B------:R-:W-:Y:S01]  /*ce00*/  CS2R R58, SRZ ;  /* 0x00000000003a7805 */ /* 0x000fe2000001ff00 */
[----:B------:R-:W-:Y:S01]  /*ce10*/  CS2R R56, SRZ ;  /* 0x0000000000387805 */ /* 0x000fe2000001ff00 */
[----:B---3--:R-:W-:Y:S01]  /*ce20*/  PRMT R31, R22, 0x7610, R31 ;  /* 0x00007610161f7816 */ /* 0x008fe2000000001f */
[----:B------:R-:W-:Y:S05]  /*ce30*/  @P0 BRA `(.L_x_681) ;  /* 0x0000021000000947 */ /* 0x000fea0003800000 */
[----:B--2-4-:R-:W-:Y:S01]  /*ce40*/  ISETP.GE.AND P1, PT, R104, c[0x0][0x27c], PT ;  /* 0x00009f0068007a0c */ /* 0x014fe20003f26270 */
[----:B------:R-:W-:Y:S01]  /*ce50*/  CS2R R62, SRZ ;  /* 0x00000000003e7805 */ /* 0x000fe2000001ff00 */
[----:B------:R-:W-:Y:S01]  /*ce60*/  CS2R R60, SRZ ;  /* 0x00000000003c7805 */ /* 0x000fe2000001ff00 */
[----:B------:R-:W-:Y:S01]  /*ce70*/  CS2R R66, SRZ ;  /* 0x0000000000427805 */ /* 0x000fe2000001ff00 */
[----:B------:R-:W-:-:S09]  /*ce80*/  CS2R R64, SRZ ;  /* 0x0000000000407805 */ /* 0x000fd2000001ff00 */
[C---:B------:R-:W-:Y:S01]  /*ce90*/  @!P1 IMAD.SHL.U32 R0, R104.reuse, 0x2, RZ ;  /* 0x0000000268009824 */ /* 0x040fe200078e00ff */
[----:B------:R-:W-:-:S04]  /*cea0*/  @!P1 SHF.L.U64.HI R23, R104, 0x1, R29 ;  /* 0x0000000168179819 */ /* 0x000fc8000001021d */
[----:B------:R-:W-:-:S04]  /*ceb0*/  @!P1 IADD3 R24, P0, R20, R0, RZ ;  /* 0x0000000014189210 */ /* 0x000fc80007f1e0ff */
[----:B-1----:R-:W-:Y:S02]  /*cec0*/  @!P1 IADD3.X R25, R21, R23, RZ, P0, !PT ;  /* 0x0000001715199210 */ /* 0x002fe400007fe4ff */
[----:B------:R-:W-:-:S05]  /*ced0*/  @!P1 IADD3 R22, P0, R2, R0, RZ ;  /* 0x0000000002169210 */ /* 0x000fca0007f1e0ff */
[----:B------:R-:W-:Y:S01]  /*cee0*/  @!P1 IMAD.X R23, R3, 0x1, R23, P0 ;  /* 0x0000000103179824 */ /* 0x000fe200000e0617 */
        /* <DEDUP_REMOVED lines=9> */
[----:B------:R-:W-:Y:S01]  /*cf80*/  CS2R R70, SRZ ;  /* 0x0000000000467805 */ /* 0x000fe2000001ff00 */
[----:B------:R-:W-:Y:S01]  /*cf90*/  CS2R R68, SRZ ;  /* 0x0000000000447805 */ /* 0x000fe2000001ff00 */
[----:B------:R-:W-:Y:S01]  /*cfa0*/  CS2R R54, SRZ ;  /* 0x0000000000367805 */ /* 0x000fe2000001ff00 */
[----:B------:R-:W-:Y:S01]  /*cfb0*/  CS2R R52, SRZ ;  /* 0x0000000000347805 */ /* 0x000fe2000001ff00 */
[----:B------:R-:W-:Y:S01]  /*cfc0*/  CS2R R58, SRZ ;  /* 0x00000000003a7805 */ /* 0x000fe2000001ff00 */
[----:B------:R-:W-:-:S04]  /*cfd0*/  CS2R R56, SRZ ;  /* 0x0000000000387805 */ /* 0x000fc8000001ff00 */
[----:B------:R1:W5:Y:S01]  /*cfe0*/  @!P1 LD.E.128 R52, [R24.64] ;  /* 0x0000000618349980 */ /* 0x000362000c101d00 */
[----:B------:R-:W-:-:S03]  /*cff0*/  @!P0 IMAD.SHL.U32 R0, R77, 0x8, RZ ;  /* 0x000000084d008824 */ /* 0x000fc600078e00ff */
[----:B------:R1:W5:Y:S01]  /*d000*/  @!P1 LD.E.128 R56, [R22.64] ;  /* 0x0000000616389980 */ /* 0x000362000c101d00 */
[----:B------:R-:W-:-:S04]  /*d010*/  @!P0 IMAD.WIDE R20, R0, 0x2, R20 ;  /* 0x0000000200148825 */ /* 0x000fc800078e0214 */
[----:B------:R-:W-:Y:S01]  /*d020*/  @!P0 IMAD.WIDE R2, R0, 0x2, R2 ;  /* 0x0000000200028825 */ /* 0x000fe200078e0202 */
[----:B------:R1:W5:Y:S04]  /*d030*/  @!P0 LD.E.128 R72, [R20.64] ;  /* 0x0000000614488980 */ /* 0x000368000c101d00 */
[----:B------:R1:W5:Y:S02]  /*d040*/  @!P0 LD.E.128 R68, [R2.64] ;  /* 0x0000000602448980 */ /* 0x000364000c101d00 */
.L_x_681:
[----:B--2-4-:R-:W-:Y:S05]  /*d050*/  BSYNC B0 ;  /* 0x0000000000007941 */ /* 0x014fea0003800000 */
.L_x_680:
        /* <DEDUP_REMOVED lines=47> */
[----:B------:R1:W5:Y:S04]  /*d350*/  LDL R115, [R1+0x24] ;  /* 0x0000240001737983 */ /* 0x0003680000100800 */
[----:B------:R1:W5:Y:S01]  /*d360*/  LDL R114, [R1+0x28] ;  /* 0x0000280001727983 */ /* 0x0003620000100800 */
[----:B------:R-:W-:Y:S01]  /*d370*/  ISETP.GE.AND P0, PT, R104, c[0x0][0x27c], PT ;  /* 0x00009f0068007a0c */ /* 0x000fe20003f06270 */
[----:B------:R-:W-:-:S12]  /*d380*/  BSSY B0, `(.L_x_684) ;  /* 0x000006c000007945 */ /* 0x000fd80003800000 */
[----:B------:R-:W-:Y:S05]  /*d390*/  @P0 BRA `(.L_x_685) ;  /* 0x000006a000000947 */ /* 0x000fea0003800000 */
[----:B------:R-:W-:Y:S01]  /*d3a0*/  IMAD.MOV.U32 R3, RZ, RZ, c[0x0][0x27c] ;  /* 0x00009f00ff037624 */ /* 0x000fe200078e00ff */
[----:B-----5:R-:W-:Y:S02]  /*d3b0*/  LOP3.LUT R0, R115, 0x38, R104, 0xf8, !PT ;  /* 0x0000003873007812 */ /* 0x020fe400078ef868 */
[----:B------:R-:W-:Y:S02]  /*d3c0*/  SHF.R.U64 R4, R4, 0x10, R5 ;  /* 0x0000001004047819 */ /* 0x000fe40000001205 */
[----:B------:R-:W-:Y:S02]  /*d3d0*/  LEA.HI R3, R3, R113, RZ, 0x1d ;  /* 0x0000007103037211 */ /* 0x000fe400078fe8ff */
[----:B------:R-:W-:Y:S02]  /*d3e0*/  LOP3.LUT R0, R140, R0, R114, 0xf6, !PT ;  /* 0x000000008c007212 */ /* 0x000fe400078ef672 */
[----:B------:R-:W-:Y:S01]  /*d3f0*/  SHF.R.S32.HI R20, RZ, 0x1f, R3 ;  /* 0x0000001fff147819 */ /* 0x000fe20000011403 */
[----:B------:R-:W-:Y:S01]  /*d400*/  IMAD.SHL.U32 R2, R3, 0x8, RZ ;  /* 0x0000000803027824 */ /* 0x000fe200078e00ff */
[----:B------:R-:W-:-:S02]  /*d410*/  LEA R48, R0, 0xc100, 0x1 ;  /* 0x0000c10000307811 */ /* 0x000fc400078e08ff */
[----:B------:R-:W-:Y:S02]  /*d420*/  LEA.HI R3, R20, R3, RZ, 0x3 ;  /* 0x0000000314037211 */ /* 0x000fe400078f18ff */
[----:B------:R-:W-:Y:S01]  /*d430*/  LOP3.LUT R2, R115, 0x38, R2, 0xf8, !PT ;  /* 0x0000003873027812 */ /* 0x000fe200078ef802 */
[----:B------:R-:W2:Y:S01]  /*d440*/  LDS.128 R24, [R48] ;  /* 0x0000000030187984 */ /* 0x000ea20000000c00 */
[----:B------:R-:W-:Y:S01]  /*d450*/  SHF.R.U64 R12, R12, 0x10, R13 ;  /* 0x000000100c0c7819 */ /* 0x000fe2000000120d */
[----:B------:R-:W-:Y:S01]  /*d460*/  IMAD.SHL.U32 R3, R3, 0x400, RZ ;  /* 0x0000040003037824 */ /* 0x000fe200078e00ff */
[----:B------:R-:W-:Y:S02]  /*d470*/  LOP3.LUT R0, R2, R114, RZ, 0x3c, !PT ;  /* 0x0000007202007212 */ /* 0x000fe400078e3cff */
[----:B------:R-:W-:Y:S02]  /*d480*/  PRMT R31, R31, 0x5410, R4 ;  /* 0x000054101f1f7816 */ /* 0x000fe40000000004 */
[----:B------:R-:W-:-:S02]  /*d490*/  LOP3.LUT R2, R3, 0x7fffe000, RZ, 0xc0, !PT ;  /* 0x7fffe00003027812 */ /* 0x000fc400078ec0ff */
[----:B------:R-:W-:Y:S02]  /*d4a0*/  SHF.R.U32.HI R3, RZ, 0x10, R5 ;  /* 0x00000010ff037819 */ /* 0x000fe40000011605 */
[----:B------:R-:W-:Y:S02]  /*d4b0*/  IADD3 R0, R0, R2, R140 ;  /* 0x0000000200007210 */ /* 0x000fe40007ffe08c */
[----:B------:R-:W-:Y:S02]  /*d4c0*/  SHF.R.U32.HI R2, RZ, 0x10, R15 ;  /* 0x00000010ff027819 */ /* 0x000fe4000001160f */
[--C-:B------:R-:W-:Y:S01]  /*d4d0*/  SHF.R.U64 R5, R6, 0x10, R7.reuse ;  /* 0x0000001006057819 */ /* 0x100fe20000001207 */
[----:B------:R-:W-:Y:S01]  /*d4e0*/  IMAD.SHL.U32 R39, R0, 0x2, RZ ;  /* 0x0000000200277824 */ /* 0x000fe200078e00ff */
[----:B------:R-:W-:Y:S02]  /*d4f0*/  SHF.R.U32.HI R6, RZ, 0x10, R7 ;  /* 0x00000010ff067819 */ /* 0x000fe40000011607 */
[----:B------:R-:W-:-:S02]  /*d500*/  PRMT R32, R37, 0x5432, R2 ;  /* 0x0000543225207816 */ /* 0x000fc40000000002 */
[----:B------:R-:W3:Y:S01]  /*d510*/  LDS.128 R20, [R39+0xc100] ;  /* 0x00c1000027147984 */ /* 0x000ee20000000c00 */
[----:B------:R-:W-:Y:S02]  /*d520*/  PRMT R29, R37, 0x5410, R5 ;  /* 0x00005410251d7816 */ /* 0x000fe40000000005 */
[----:B------:R-:W-:Y:S02]  /*d530*/  SHF.R.U32.HI R0, RZ, 0x10, R13 ;  /* 0x00000010ff007819 */ /* 0x000fe4000001160d */
[C---:B------:R-:W-:Y:S02]  /*d540*/  PRMT R30, R36.reuse, 0x5410, R3 ;  /* 0x00005410241e7816 */ /* 0x040fe40000000003 */
[----:B------:R-:W-:Y:S02]  /*d550*/  PRMT R28, R36, 0x5432, R6 ;  /* 0x00005432241c7816 */ /* 0x000fe40000000006 */
[----:B------:R-:W-:Y:S02]  /*d560*/  SHF.R.U64 R13, R14, 0x10, R15 ;  /* 0x000000100e0d7819 */ /* 0x000fe4000000120f */
[----:B------:R-:W-:-:S02]  /*d570*/  PRMT R35, R35, 0x5410, R12 ;  /* 0x0000541023237816 */ /* 0x000fc4000000000c */
[----:B------:R-:W-:Y:S02]  /*d580*/  PRMT R34, R34, 0x5410, R0 ;  /* 0x0000541022227816 */ /* 0x000fe40000000000 */
[----:B------:R-:W-:Y:S01]  /*d590*/  PRMT R33, R33, 0x5410, R13 ;  /* 0x0000541021217816 */ /* 0x000fe2000000000d */
[C---:B--2---:R-:W-:Y:S01]  /*d5a0*/  IMAD.U32 R38, R24.reuse, 0x10000, RZ ;  /* 0x0001000018267824 */ /* 0x044fe200078e00ff */
[----:B------:R-:W-:Y:S01]  /*d5b0*/  LOP3.LUT R37, R24, 0xffff0000, RZ, 0xc0, !PT ;  /* 0xffff000018257812 */ /* 0x000fe200078ec0ff */
[C---:B------:R-:W-:Y:S01]  /*d5c0*/  IMAD.U32 R36, R25.reuse, 0x10000, RZ ;  /* 0x0001000019247824 */ /* 0x040fe200078e00ff */
[----:B------:R-:W-:Y:S01]  /*d5d0*/  LOP3.LUT R24, R25, 0xffff0000, RZ, 0xc0, !PT ;  /* 0xffff000019187812 */ /* 0x000fe200078ec0ff */
[C---:B------:R-:W-:Y:S01]  /*d5e0*/  IMAD.U32 R15, R26.reuse, 0x10000, RZ ;  /* 0x000100001a0f7824 */ /* 0x040fe200078e00ff */
[----:B------:R-:W-:Y:S01]  /*d5f0*/  LOP3.LUT R25, R26, 0xffff0000, RZ, 0xc0, !PT ;  /* 0xffff00001a197812 */ /* 0x000fe200078ec0ff */
[----:B------:R-:W-:Y:S01]  /*d600*/  IMAD.U32 R14, R27, 0x10000, RZ ;  /* 0x000100001b0e7824 */ /* 0x000fe200078e00ff */
[----:B------:R-:W-:-:S02]  /*d610*/  SHF.L.U32 R26, R31, 0x10, RZ ;  /* 0x000000101f1a7819 */ /* 0x000fc400000006ff */
[----:B------:R-:W-:Y:S01]  /*d620*/  LOP3.LUT R13, R27, 0xffff0000, RZ, 0xc0, !PT ;  /* 0xffff00001b0d7812 */ /* 0x000fe200078ec0ff */
[----:B------:R-:W-:Y:S01]  /*d630*/  IMAD.U32 R27, R30, 0x10000, RZ ;  /* 0x000100001e1b7824 */ /* 0x000fe200078e00ff */
[----:B------:R-:W-:Y:S01]  /*d640*/  LOP3.LUT R31, R31, 0xffff0000, RZ, 0xc0, !PT ;  /* 0xffff00001f1f7812 */ /* 0x000fe200078ec0ff */
[C---:B---3--:R-:W-:Y:S01]  /*d650*/  IMAD.U32 R12, R20.reuse, 0x10000, RZ ;  /* 0x00010000140c7824 */ /* 0x048fe200078e00ff */
[----:B------:R-:W-:Y:S01]  /*d660*/  LOP3.LUT R7, R20, 0xffff0000, RZ, 0xc0, !PT ;  /* 0xffff000014077812 */ /* 0x000fe200078ec0ff */
[C---:B------:R-:W-:Y:S01]  /*d670*/  IMAD.U32 R6, R21.reuse, 0x10000, RZ ;  /* 0x0001000015067824 */ /* 0x040fe200078e00ff */
[----:B------:R-:W-:Y:S01]  /*d680*/  LOP3.LUT R5, R21, 0xffff0000, RZ, 0xc0, !PT ;  /* 0xffff000015057812 */ /* 0x000fe200078ec0ff */
[----:B------:R-:W-:Y:S01]  /*d690*/  IMAD.U32 R21, R35, 0x10000, RZ ;  /* 0x0001000023157824 */ /* 0x000fe200078e00ff */
[C---:B------:R-:W-:Y:S01]  /*d6a0*/  LOP3.LUT R0, R23.reuse, 0xffff0000, RZ, 0xc0, !PT ;  /* 0xffff000017007812 */ /* 0x040fe200078ec0ff */
[----:B------:R-:W-:Y:S01]  /*d6b0*/  FMUL.FTZ R20, R12, R26 ;  /* 0x0000001a0c147220 */ /* 0x000fe20000410000 */
[----:B------:R-:W-:Y:S01]  /*d6c0*/  LOP3.LUT R3, R22, 0xffff0000, RZ, 0xc0, !PT ;  /* 0xffff000016037812 */ /* 0x000fe200078ec0ff */
[----:B------:R-:W-:Y:S01]  /*d6d0*/  IMAD.U32 R2, R23, 0x10000, RZ ;  /* 0x0001000017027824 */ /* 0x000fe200078e00ff */
[----:B------:R-:W-:Y:S01]  /*d6e0*/  SHF.L.U32 R23, R28, 0x10, RZ ;  /* 0x000000101c177819 */ /* 0x000fe200000006ff */
[----:B------:R-:W-:-:S02]  /*d6f0*/  FMUL.FTZ R12, R12, R21 ;  /* 0x000000150c0c7220 */ /* 0x000fc40000410000 */
[----:B------:R-:W-:Y:S02]  /*d700*/  FFMA.FTZ R50, R38, R21, -R20 ;  /* 0x0000001526327223 */ /* 0x000fe40000010814 */
[----:B------:R-:W-:Y:S02]  /*d710*/  IMAD.U32 R21, R34, 0x10000, RZ ;  /* 0x0001000022157824 */ /* 0x000fe400078e00ff */
[----:B------:R-:W-:Y:S02]  /*d720*/  IMAD.U32 R4, R22, 0x10000, RZ ;  /* 0x0001000016047824 */ /* 0x000fe400078e00ff */
[----:B------:R-:W-:Y:S02]  /*d730*/  IMAD.U32 R22, R32, 0x10000, RZ ;  /* 0x0001000020167824 */ /* 0x000fe400078e00ff */
[----:B------:R-:W-:Y:S02]  /*d740*/  FFMA.FTZ R49, R38, R26, R12 ;  /* 0x0000001a26317223 */ /* 0x000fe4000001000c */
[----:B------:R-:W-:-:S02]  /*d750*/  FMUL.FTZ R20, R6, R27 ;  /* 0x0000001b06147220 */ /* 0x000fc40000410000 */
[----:B------:R-:W-:Y:S02]  /*d760*/  FMUL.FTZ R12, R6, R21 ;  /* 0x00000015060c7220 */ /* 0x000fe40000410000 */
[C---:B------:R-:W-:Y:S02]  /*d770*/  FMUL.FTZ R6, R2.reuse, R23 ;  /* 0x0000001702067220 */ /* 0x040fe40000410000 */
[-C--:B------:R-:W-:Y:S02]  /*d780*/  FMUL.FTZ R2, R2, R22.reuse ;  /* 0x0000001602027220 */ /* 0x080fe40000410000 */
[----:B------:R-:W-:Y:S02]  /*d790*/  FFMA.FTZ R26, R36, R27, R12 ;  /* 0x0000001b241a7223 */ /* 0x000fe4000001000c */
[----:B------:R-:W-:Y:S01]  /*d7a0*/  FFMA.FTZ R27, R14, R22, -R6 ;  /* 0x000000160e1b7223 */ /* 0x000fe20000010806 */
[----:B------:R-:W-:Y:S01]  /*d7b0*/  LOP3.LUT R6, R35, 0xffff0000, RZ, 0xc0, !PT ;  /* 0xffff000023067812 */ /* 0x000fe200078ec0ff */
[----:B------:R-:W-:Y:S01]  /*d7c0*/  FFMA.FTZ R38, R36, R21, -R20 ;  /* 0x0000001524267223 */ /* 0x000fe20000010814 */
[----:B------:R-:W-:Y:S01]  /*d7d0*/  LOP3.LUT R21, R34, 0xffff0000, RZ, 0xc0, !PT ;  /* 0xffff000022157812 */ /* 0x000fe200078ec0ff */
[----:B------:R-:W-:Y:S01]  /*d7e0*/  FFMA.FTZ R23, R14, R23, R2 ;  /* 0x000000170e177223 */ /* 0x000fe20000010002 */
[----:B------:R-:W-:Y:S01]  /*d7f0*/  LOP3.LUT R20, R30, 0xffff0000, RZ, 0xc0, !PT ;  /* 0xffff00001e147812 */ /* 0x000fe200078ec0ff */
[----:B------:R-:W-:-:S02]  /*d800*/  FMUL.FTZ R2, R7, R31 ;  /* 0x0000001f07027220 */ /* 0x000fc40000410000 */
[C---:B------:R-:W-:Y:S01]  /*d810*/  IMAD.U32 R30, R29.reuse, 0x10000, RZ ;  /* 0x000100001d1e7824 */ /* 0x040fe200078e00ff */
[----:B------:R-:W-:Y:S01]  /*d820*/  LOP3.LUT R29, R29, 0xffff0000, RZ, 0xc0, !PT ;  /* 0xffff00001d1d7812 */ /* 0x000fe200078ec0ff */
[-C--:B------:R-:W-:Y:S02]  /*d830*/  FFMA.FTZ R12, R37, R6.reuse, -R2 ;  /* 0x00000006250c7223 */ /* 0x080fe40000010802 */
[----:B------:R-:W-:Y:S02]  /*d840*/  FMUL.FTZ R7, R7, R6 ;  /* 0x0000000607077220 */ /* 0x000fe40000410000 */
[----:B------:R-:W-:Y:S01]  /*d850*/  FMUL.FTZ R2, R5, R21 ;  /* 0x0000001505027220 */ /* 0x000fe20000410000 */
[----:B------:R-:W-:Y:S01]  /*d860*/  F2FP.BF16.PACK_AB R12, R12, R50 ;  /* 0x000000320c0c723e */ /* 0x000fe200000010ff */
[----:B------:R-:W-:Y:S02]  /*d870*/  IMAD.U32 R14, R33, 0x10000, RZ ;  /* 0x00010000210e7824 */ /* 0x000fe400078e00ff */
[----:B------:R-:W-:-:S02]  /*d880*/  FMUL.FTZ R6, R5, R20 ;  /* 0x0000001405067220 */ /* 0x000fc40000410000 */
[----:B------:R-:W-:Y:S02]  /*d890*/  FMUL.FTZ R5, R4, R30 ;  /* 0x0000001e04057220 */ /* 0x000fe40000410000 */
[C---:B------:R-:W-:Y:S02]  /*d8a0*/  FFMA.FTZ R20, R24.reuse, R20, R2 ;  /* 0x0000001418147223 */ /* 0x040fe40000010002 */
[----:B------:R-:W-:Y:S01]  /*d8b0*/  FFMA.FTZ R21, R24, R21, -R6 ;  /* 0x0000001518157223 */ /* 0x000fe20000010806 */
[----:B------:R-:W-:Y:S01]  /*d8c0*/  LOP3.LUT R6, R33, 0xffff0000, RZ, 0xc0, !PT ;  /* 0xffff000021067812 */ /* 0x000fe200078ec0ff */
[-C--:B------:R-:W-:Y:S01]  /*d8d0*/  FMUL.FTZ R2, R4, R14.reuse ;  /* 0x0000000e04027220 */ /* 0x080fe20000410000 */
[----:B------:R-:W-:Y:S01]  /*d8e0*/  LOP3.LUT R24, R28, 0xffff0000, RZ, 0xc0, !PT ;  /* 0xffff00001c187812 */ /* 0x000fe200078ec0ff */
[----:B------:R-:W-:Y:S01]  /*d8f0*/  FFMA.FTZ R14, R15, R14, -R5 ;  /* 0x0000000e0f0e7223 */ /* 0x000fe20000010805 */
[----:B------:R-:W-:Y:S01]  /*d900*/  LOP3.LUT R5, R32, 0xffff0000, RZ, 0xc0, !PT ;  /* 0xffff000020057812 */ /* 0x000fe200078ec0ff */
[----:B------:R-:W-:-:S02]  /*d910*/  FFMA.FTZ R22, R37, R31, R7 ;  /* 0x0000001f25167223 */ /* 0x000fc40000010007 */
[----:B------:R-:W-:Y:S02]  /*d920*/  FFMA.FTZ R7, R15, R30, R2 ;  /* 0x0000001e0f077223 */ /* 0x000fe40000010002 */
[C---:B------:R-:W-:Y:S02]  /*d930*/  FMUL.FTZ R4, R3.reuse, R29 ;  /* 0x0000001d03047220 */ /* 0x040fe40000410000 */
[----:B------:R-:W-:Y:S02]  /*d940*/  FMUL.FTZ R3, R3, R6 ;  /* 0x0000000603037220 */ /* 0x000fe40000410000 */
[C---:B------:R-:W-:Y:S02]  /*d950*/  FMUL.FTZ R2, R0.reuse, R24 ;  /* 0x0000001800027220 */ /* 0x040fe40000410000 */
[----:B------:R-:W-:Y:S02]  /*d960*/  FMUL.FTZ R0, R0, R5 ;  /* 0x0000000500007220 */ /* 0x000fe40000410000 */
[C---:B------:R-:W-:Y:S01]  /*d970*/  FFMA.FTZ R6, R25.reuse, R6, -R4 ;  /* 0x0000000619067223 */ /* 0x040fe20000010804 */
[----:B------:R-:W-:Y:S01]  /*d980*/  F2FP.BF16.PACK_AB R4, R22, R49 ;  /* 0x000000311604723e */ /* 0x000fe200000010ff */
[----:B------:R-:W-:-:S02]  /*d990*/  FFMA.FTZ R3, R25, R29, R3 ;  /* 0x0000001d19037223 */ /* 0x000fc40000010003 */
[C---:B------:R-:W-:Y:S01]  /*d9a0*/  FFMA.FTZ R2, R13.reuse, R5, -R2 ;  /* 0x000000050d027223 */ /* 0x040fe20000010802 */
[----:B------:R-:W-:Y:S01]  /*d9b0*/  F2FP.BF16.PACK_AB R14, R6, R14 ;  /* 0x0000000e060e723e */ /* 0x000fe200000010ff */
[----:B------:R-:W-:Y:S01]  /*d9c0*/  FFMA.FTZ R0, R13, R24, R0 ;  /* 0x000000180d007223 */ /* 0x000fe20000010000 */
[----:B------:R-:W-:Y:S02]  /*d9d0*/  F2FP.BF16.PACK_AB R13, R21, R38 ;  /* 0x00000026150d723e */ /* 0x000fe400000010ff */
[----:B------:R-:W-:Y:S02]  /*d9e0*/  F2FP.BF16.PACK_AB R6, R3, R7 ;  /* 0x000000070306723e */ /* 0x000fe400000010ff */
[----:B------:R-:W-:Y:S02]  /*d9f0*/  F2FP.BF16.PACK_AB R15, R2, R27 ;  /* 0x0000001b020f723e */ /* 0x000fe400000010ff */
[----:B------:R-:W-:Y:S02]  /*da00*/  F2FP.BF16.PACK_AB R5, R20, R26 ;  /* 0x0000001a1405723e */ /* 0x000fe400000010ff */
[----:B------:R-:W-:Y:S01]  /*da10*/  F2FP.BF16.PACK_AB R7, R0, R23 ;  /* 0x000000170007723e */ /* 0x000fe200000010ff */
[----:B------:R2:W-:Y:S04]  /*da20*/  STS.128 [R48], R12 ;  /* 0x0000000c30007388 */ /* 0x0005e80000000c00 */
[----:B------:R2:W-:Y:S02]  /*da30*/  STS.128 [R39+0xc100], R4 ;  /* 0x00c1000427007388 */ /* 0x0005e40000000c00 */
.L_x_685:
[----:B------:R-:W-:Y:S05]  /*da40*/  BSYNC B0 ;  /* 0x0000000000007941 */ /* 0x000fea0003800000 */
.L_x_684:
[----:B------:R-:W-:Y:S01]  /*da50*/  ISETP.GE.AND P0, PT, R107, c[0x0][0x27c], PT ;  /* 0x00009f006b007a0c */ /* 0x000fe20003f06270 */
[----:B------:R-:W-:-:S12]  /*da60*/  BSSY B0, `(.L_x_686) ;  /* 0x0000070000007945 */ /* 0x000fd80003800000 */
[----:B------:R-:W-:Y:S05]  /*da70*/  @P0 BRA `(.L_x_687) ;  /* 0x000006e000000947 */ /* 0x000fea0003800000 */
[----:B------:R-:W-:Y:S01]  /*da80*/  IMAD.MOV.U32 R0, RZ, RZ, c[0x0][0x27c] ;  /* 0x00009f00ff007624 */ /* 0x000fe200078e00ff */
[----:B------:R-:W-:Y:S02]  /*da90*/  LEA.HI R2, R81, R107, RZ, 0x6 ;  /* 0x0000006b51027211 */ /* 0x000fe400078f30ff */
[----:B-----5:R-:W-:Y:S02]  /*daa0*/  LOP3.LUT R3, R115, 0x38, R82, 0xf8, !PT ;  /* 0x0000003873037812 */ /* 0x020fe400078ef852 */
[----:B------:R-:W-:Y:S01]  /*dab0*/  LEA.HI R0, R0, R51, RZ, 0x1d ;  /* 0x0000003300007211 */ /* 0x000fe200078fe8ff */
[----:B------:R-:W-:Y:S01]  /*dac0*/  IMAD.SHL.U32 R2, R2, 0x80, RZ ;  /* 0x0000008002027824 */ /* 0x000fe200078e00ff */
[----:B--2---:R-:W-:Y:S02]  /*dad0*/  LOP3.LUT R4, R3, R114, RZ, 0x3c, !PT ;  /* 0x0000007203047212 */ /* 0x004fe400078e3cff */
[----:B------:R-:W-:Y:S01]  /*dae0*/  SHF.R.S32.HI R5, RZ, 0x1f, R0 ;  /* 0x0000001fff057819 */ /* 0x000fe20000011400 */
[----:B------:R-:W-:Y:S01]  /*daf0*/  IMAD.SHL.U32 R6, R0, 0x8, RZ ;  /* 0x0000000800067824 */ /* 0x000fe200078e00ff */
[----:B------:R-:W-:-:S02]  /*db00*/  LOP3.LUT R2, R2, 0xffffe000, RZ, 0xc0, !PT ;  /* 0xffffe00002027812 */ /* 0x000fc400078ec0ff */
[----:B------:R-:W-:Y:S02]  /*db10*/  LEA.HI R3, R5, R0, RZ, 0x3 ;  /* 0x0000000005037211 */ /* 0x000fe400078f18ff */
[----:B------:R-:W-:Y:S02]  /*db20*/  IADD3 R0, R4, R2, R140 ;  /* 0x0000000204007210 */ /* 0x000fe40007ffe08c */
[----:B------:R-:W-:Y:S01]  /*db30*/  LOP3.LUT R5, R115, 0x38, R6, 0xf8, !PT ;  /* 0x0000003873057812 */ /* 0x000fe200078ef806 */
[----:B------:R-:W-:Y:S01]  /*db40*/  IMAD.SHL.U32 R2, R3, 0x400, RZ ;  /* 0x0000040003027824 */ /* 0x000fe200078e00ff */
[----:B------:R-:W-:Y:S02]  /*db50*/  LEA R29, R0, 0xc100, 0x1 ;  /* 0x0000c100001d7811 */ /* 0x000fe400078e08ff */
[----:B------:R-:W-:Y:S02]  /*db60*/  LOP3.LUT R3, R5, R114, RZ, 0x3c, !PT ;  /* 0x0000007205037212 */ /* 0x000fe400078e3cff */
[----:B------:R-:W-:Y:S01]  /*db70*/  LOP3.LUT R0, R2, 0x7fffe000, RZ, 0xc0, !PT ;  /* 0x7fffe00002007812 */ /* 0x000fe200078ec0ff */
[----:B------:R-:W2:Y:S01]  /*db80*/  LDS.128 R12, [R29] ;  /* 0x000000001d0c7984 */ /* 0x000ea20000000c00 */
[----:B------:R-:W-:-:S02]  /*db90*/  SHF.R.U64 R16, R16, 0x10, R17 ;  /* 0x0000001010107819 */ /* 0x000fc40000001211 */
[----:B------:R-:W-:Y:S02]  /*dba0*/  IADD3 R0, R3, R0, R140 ;  /* 0x0000000003007210 */ /* 0x000fe40007ffe08c */
[--C-:B------:R-:W-:Y:S02]  /*dbb0*/  SHF.R.U64 R8, R8, 0x10, R9.reuse ;  /* 0x0000001008087819 */ /* 0x100fe40000001209 */
[----:B------:R-:W-:Y:S01]  /*dbc0*/  SHF.R.U32.HI R3, RZ, 0x10, R9 ;  /* 0x00000010ff037819 */ /* 0x000fe20000011609 */
[----:B------:R-:W-:Y:S01]  /*dbd0*/  IMAD.SHL.U32 R28, R0, 0x2, RZ ;  /* 0x00000002001c7824 */ /* 0x000fe200078e00ff */
[----:B------:R-:W-:Y:S02]  /*dbe0*/  SHF.R.U32.HI R0, RZ, 0x10, R17 ;  /* 0x00000010ff007819 */ /* 0x000fe40000011611 */
[----:B------:R-:W-:Y:S02]  /*dbf0*/  SHF.R.U64 R17, R18, 0x10, R19 ;  /* 0x0000001012117819 */ /* 0x000fe40000001213 */
[----:B------:R-:W3:Y:S01]  /*dc00*/  LDS.128 R4, [R28+0xc100] ;  /* 0x00c100001c047984 */ /* 0x000ee20000000c00 */
[----:B------:R-:W-:-:S02]  /*dc10*/  SHF.R.U64 R9, R10, 0x10, R11 ;  /* 0x000000100a097819 */ /* 0x000fc4000000120b */
[----:B------:R-:W-:Y:S02]  /*dc20*/  PRMT R26, R83, 0x5432, R17 ;  /* 0x00005432531a7816 */ /* 0x000fe40000000011 */
[----:B------:R-:W-:Y:S02]  /*dc30*/  SHF.R.U32.HI R2, RZ, 0x10, R19 ;  /* 0x00000010ff027819 */ /* 0x000fe40000011613 */
[----:B------:R-:W-:Y:S02]  /*dc40*/  SHF.R.U32.HI R10, RZ, 0x10, R11 ;  /* 0x00000010ff0a7819 */ /* 0x000fe4000001160b */
[----:B------:R-:W-:Y:S02]  /*dc50*/  PRMT R17, R78, 0x5432, R8 ;  /* 0x000054324e117816 */ /* 0x000fe40000000008 */
[----:B------:R-:W-:Y:S02]  /*dc60*/  PRMT R19, R80, 0x5432, R16 ;  /* 0x0000543250137816 */ /* 0x000fe40000000010 */
[----:B------:R-:W-:Y:S01]  /*dc70*/  PRMT R23, R79, 0x5410, R10 ;  /* 0x000054104f177816 */ /* 0x000fe2000000000a */
[----:B------:R-:W-:Y:S01]  /*dc80*/  IMAD.U32 R31, R17, 0x10000, RZ ;  /* 0x00010000111f7824 */ /* 0x000fe200078e00ff */
[----:B------:R-:W-:Y:S01]  /*dc90*/  PRMT R16, R78, 0x5410, R3 ;  /* 0x000054104e107816 */ /* 0x000fe20000000003 */
[----:B------:R-:W-:Y:S01]  /*dca0*/  IMAD.U32 R30, R19, 0x10000, RZ ;  /* 0x00010000131e7824 */ /* 0x000fe200078e00ff */
[----:B------:R-:W-:Y:S01]  /*dcb0*/  PRMT R24, R79, 0x5432, R9 ;  /* 0x000054324f187816 */ /* 0x000fe20000000009 */
[----:B------:R-:W-:Y:S01]  /*dcc0*/  IMAD.U32 R33, R23, 0x10000, RZ ;  /* 0x0001000017217824 */ /* 0x000fe200078e00ff */
[----:B------:R-:W-:Y:S01]  /*dcd0*/  PRMT R18, R80, 0x5410, R0 ;  /* 0x0000541050127816 */ /* 0x000fe20000000000 */
[----:B------:R-:W-:Y:S01]  /*dce0*/  IMAD.U32 R34, R16, 0x10000, RZ ;  /* 0x0001000010227824 */ /* 0x000fe200078e00ff */
[----:B------:R-:W-:Y:S01]  /*dcf0*/  PRMT R25, R83, 0x5410, R2 ;  /* 0x0000541053197816 */ /* 0x000fe20000000002 */
[C---:B--2---:R-:W-:Y:S01]  /*dd00*/  IMAD.U32 R22, R12.reuse, 0x10000, RZ ;  /* 0x000100000c167824 */ /* 0x044fe200078e00ff */
[----:B------:R-:W-:Y:S01]  /*dd10*/  LOP3.LUT R21, R12, 0xffff0000, RZ, 0xc0, !PT ;  /* 0xffff00000c157812 */ /* 0x000fe200078ec0ff */
[C---:B------:R-:W-:Y:S01]  /*dd20*/  IMAD.U32 R12, R14.reuse, 0x10000, RZ ;  /* 0x000100000e0c7824 */ /* 0x040fe200078e00ff */
[----:B------:R-:W-:Y:S01]  /*dd30*/  LOP3.LUT R27, R14, 0xffff0000, RZ, 0xc0, !PT ;  /* 0xffff00000e1b7812 */ /* 0x000fe200078ec0ff */
[C---:B------:R-:W-:Y:S01]  /*dd40*/  IMAD.U32 R11, R15.reuse, 0x10000, RZ ;  /* 0x000100000f0b7824 */ /* 0x040fe200078e00ff */
[----:B------:R-:W-:Y:S01]  /*dd50*/  LOP3.LUT R14, R15, 0xffff0000, RZ, 0xc0, !PT ;  /* 0xffff00000f0e7812 */ /* 0x000fe200078ec0ff */
[C---:B------:R-:W-:Y:S01]  /*dd60*/  IMAD.U32 R20, R13.reuse, 0x10000, RZ ;  /* 0x000100000d147824 */ /* 0x040fe200078e00ff */
[----:B------:R-:W-:Y:S01]  /*dd70*/  LOP3.LUT R13, R13, 0xffff0000, RZ, 0xc0, !PT ;  /* 0xffff00000d0d7812 */ /* 0x000fe200078ec0ff */
[C---:B---3--:R-:W-:Y:S01]  /*dd80*/  IMAD.U32 R10, R4.reuse, 0x10000, RZ ;  /* 0x00010000040a7824 */ /* 0x048fe200078e00ff */
[----:B------:R-:W-:Y:S01]  /*dd90*/  LOP3.LUT R9, R4, 0xffff0000, RZ, 0xc0, !PT ;  /* 0xffff000004097812 */ /* 0x000fe200078ec0ff */
[C---:B------:R-:W-:Y:S01]  /*dda0*/  IMAD.U32 R4, R6.reuse, 0x10000, RZ ;  /* 0x0001000006047824 */ /* 0x040fe200078e00ff */
[----:B------:R-:W-:Y:S01]  /*ddb0*/  LOP3.LUT R3, R6, 0xffff0000, RZ, 0xc0, !PT ;  /* 0xffff000006037812 */ /* 0x000fe200078ec0ff */
[C---:B------:R-:W-:Y:S01]  /*ddc0*/  FMUL.FTZ R15, R10.reuse, R31 ;  /* 0x0000001f0a0f7220 */ /* 0x040fe20000410000 */
[----:B------:R-:W-:Y:S01]  /*ddd0*/  LOP3.LUT R0, R7, 0xffff0000, RZ, 0xc0, !PT ;  /* 0xffff000007007812 */ /* 0x000fe200078ec0ff */
[C---:B------:R-:W-:Y:S01]  /*dde0*/  IMAD.U32 R8, R5.reuse, 0x10000, RZ ;  /* 0x0001000005087824 */ /* 0x040fe200078e00ff */
[----:B------:R-:W-:Y:S01]  /*ddf0*/  LOP3.LUT R5, R5, 0xffff0000, RZ, 0xc0, !PT ;  /* 0xffff000005057812 */ /* 0x000fe200078ec0ff */
[----:B------:R-:W-:-:S02]  /*de00*/  FMUL.FTZ R6, R10, R30 ;  /* 0x0000001e0a067220 */ /* 0x000fc40000410000 */
[----:B------:R-:W-:Y:S02]  /*de10*/  FFMA.FTZ R32, R22, R30, -R15 ;  /* 0x0000001e16207223 */ /* 0x000fe4000001080f */
[----:B------:R-:W-:Y:S02]  /*de20*/  IMAD.U32 R2, R7, 0x10000, RZ ;  /* 0x0001000007027824 */ /* 0x000fe400078e00ff */
[C---:B------:R-:W-:Y:S01]  /*de30*/  IMAD.U32 R15, R18.reuse, 0x10000, RZ ;  /* 0x00010000120f7824 */ /* 0x040fe200078e00ff */
[----:B------:R-:W-:Y:S01]  /*de40*/  LOP3.LUT R18, R18, 0xffff0000, RZ, 0xc0, !PT ;  /* 0xffff000012127812 */ /* 0x000fe200078ec0ff */
[----:B------:R-:W-:Y:S02]  /*de50*/  FMUL.FTZ R10, R8, R34 ;  /* 0x00000022080a7220 */ /* 0x000fe40000410000 */
[----:B------:R-:W-:Y:S02]  /*de60*/  FFMA.FTZ R31, R22, R31, R6 ;  /* 0x0000001f161f7223 */ /* 0x000fe40000010006 */
[----:B------:R-:W-:-:S02]  /*de70*/  IMAD.U32 R22, R25, 0x10000, RZ ;  /* 0x0001000019167824 */ /* 0x000fc400078e00ff */
[-C--:B------:R-:W-:Y:S02]  /*de80*/  FMUL.FTZ R7, R8, R15.reuse ;  /* 0x0000000f08077220 */ /* 0x080fe40000410000 */
[----:B------:R-:W-:Y:S01]  /*de90*/  FFMA.FTZ R30, R20, R15, -R10 ;  /* 0x0000000f141e7223 */ /* 0x000fe2000001080a */
[----:B------:R-:W-:Y:S01]  /*dea0*/  LOP3.LUT R15, R17, 0xffff0000, RZ, 0xc0, !PT ;  /* 0xffff0000110f7812 */ /* 0x000fe200078ec0ff */
[CC--:B------:R-:W-:Y:S02]  /*deb0*/  FMUL.FTZ R6, R2.reuse, R33.reuse ;  /* 0x0000002102067220 */ /* 0x0c0fe40000410000 */
[----:B------:R-:W-:Y:S02]  /*dec0*/  FMUL.FTZ R2, R2, R22 ;  /* 0x0000001602027220 */ /* 0x000fe40000410000 */
[----:B------:R-:W-:Y:S01]  /*ded0*/  FFMA.FTZ R20, R20, R34, R7 ;  /* 0x0000002214147223 */ /* 0x000fe20000010007 */
[----:B------:R-:W-:Y:S01]  /*dee0*/  LOP3.LUT R7, R19, 0xffff0000, RZ, 0xc0, !PT ;  /* 0xffff000013077812 */ /* 0x000fe200078ec0ff */
[----:B------:R-:W-:-:S02]  /*def0*/  FFMA.FTZ R17, R11, R33, R2 ;  /* 0x000000210b117223 */ /* 0x000fc40000010002 */
[----:B------:R-:W-:Y:S01]  /*df00*/  FFMA.FTZ R22, R11, R22, -R6 ;  /* 0x000000160b167223 */ /* 0x000fe20000010806 */
[----:B------:R-:W-:Y:S01]  /*df10*/  LOP3.LUT R11, R16, 0xffff0000, RZ, 0xc0, !PT ;  /* 0xffff0000100b7812 */ /* 0x000fe200078ec0ff */
[----:B------:R-:W-:Y:S01]  /*df20*/  FMUL.FTZ R2, R9, R15 ;  /* 0x0000000f09027220 */ /* 0x000fe20000410000 */
[C---:B------:R-:W-:Y:S01]  /*df30*/  LOP3.LUT R16, R24.reuse, 0xffff0000, RZ, 0xc0, !PT ;  /* 0xffff000018107812 */ /* 0x040fe200078ec0ff */
[----:B------:R-:W-:Y:S02]  /*df40*/  IMAD.U32 R19, R24, 0x10000, RZ ;  /* 0x0001000018137824 */ /* 0x000fe400078e00ff */
[-C--:B------:R-:W-:Y:S02]  /*df50*/  FFMA.FTZ R8, R21, R7.reuse, -R2 ;  /* 0x0000000715087223 */ /* 0x080fe40000010802 */
[----:B------:R-:W-:Y:S02]  /*df60*/  FMUL.FTZ R6, R9, R7 ;  /* 0x0000000709067220 */ /* 0x000fe40000410000 */
[----:B------:R-:W-:Y:S01]  /*df70*/  FMUL.FTZ R2, R5, R18 ;  /* 0x0000001205027220 */ /* 0x000fe20000410000 */
[----:B------:R-:W-:Y:S01]  /*df80*/  F2FP.BF16.PACK_AB R8, R8, R32 ;  /* 0x000000200808723e */ /* 0x000fe200000010ff */
[----:B------:R-:W-:-:S02]  /*df90*/  IMAD.U32 R10, R26, 0x10000, RZ ;  /* 0x000100001a0a7824 */ /* 0x000fc400078e00ff */
[----:B------:R-:W-:Y:S02]  /*dfa0*/  FMUL.FTZ R7, R5, R11 ;  /* 0x0000000b05077220 */ /* 0x000fe40000410000 */
[----:B------:R-:W-:Y:S02]  /*dfb0*/  FMUL.FTZ R5, R4, R19 ;  /* 0x0000001304057220 */ /* 0x000fe40000410000 */
[----:B------:R-:W-:Y:S02]  /*dfc0*/  FFMA.FTZ R11, R13, R11, R2 ;  /* 0x0000000b0d0b7223 */ /* 0x000fe40000010002 */
[----:B------:R-:W-:Y:S01]  /*dfd0*/  FFMA.FTZ R15, R21, R15, R6 ;  /* 0x0000000f150f7223 */ /* 0x000fe20000010006 */
[----:B------:R-:W-:Y:S01]  /*dfe0*/  LOP3.LUT R6, R26, 0xffff0000, RZ, 0xc0, !PT ;  /* 0xffff00001a067812 */ /* 0x000fe200078ec0ff */
[----:B------:R-:W-:Y:S01]  /*dff0*/  FFMA.FTZ R9, R13, R18, -R7 ;  /* 0x000000120d097223 */ /* 0x000fe20000010807 */
[----:B------:R-:W-:Y:S01]  /*e000*/  LOP3.LUT R13, R23, 0xffff0000, RZ, 0xc0, !PT ;  /* 0xffff0000170d7812 */ /* 0x000fe200078ec0ff */
[----:B------:R-:W-:-:S02]  /*e010*/  FMUL.FTZ R2, R4, R10 ;  /* 0x0000000a04027220 */ /* 0x000fc40000410000 */
[C---:B------:R-:W-:Y:S01]  /*e020*/  FFMA.FTZ R10, R12.reuse, R10, -R5 ;  /* 0x0000000a0c0a7223 */ /* 0x040fe20000010805 */
[----:B------:R-:W-:Y:S01]  /*e030*/  LOP3.LUT R5, R25, 0xffff0000, RZ, 0xc0, !PT ;  /* 0xffff000019057812 */ /* 0x000fe200078ec0ff */
[----:B------:R-:W-:Y:S01]  /*e040*/  FFMA.FTZ R7, R12, R19, R2 ;  /* 0x000000130c077223 */ /* 0x000fe20000010002 */
[----:B------:R-:W-:Y:S01]  /*e050*/  F2FP.BF16.PACK_AB R9, R9, R30 ;  /* 0x0000001e0909723e */ /* 0x000fe200000010ff */
[C---:B------:R-:W-:Y:S02]  /*e060*/  FMUL.FTZ R4, R3.reuse, R16 ;  /* 0x0000001003047220 */ /* 0x040fe40000410000 */
[----:B------:R-:W-:Y:S02]  /*e070*/  FMUL.FTZ R3, R3, R6 ;  /* 0x0000000603037220 */ /* 0x000fe40000410000 */
[C---:B------:R-:W-:Y:S02]  /*e080*/  FMUL.FTZ R2, R0.reuse, R13 ;  /* 0x0000000d00027220 */ /* 0x040fe40000410000 */
[----:B------:R-:W-:-:S02]  /*e090*/  FMUL.FTZ R0, R0, R5 ;  /* 0x0000000500007220 */ /* 0x000fc40000410000 */
[----:B------:R-:W-:Y:S01]  /*e0a0*/  FFMA.FTZ R6, R27, R6, -R4 ;  /* 0x000000061b067223 */ /* 0x000fe20000010804 */
[----:B------:R-:W-:Y:S01]  /*e0b0*/  F2FP.BF16.PACK_AB R4, R15, R31 ;  /* 0x0000001f0f04723e */ /* 0x000fe200000010ff */
[----:B------:R-:W-:Y:S02]  /*e0c0*/  FFMA.FTZ R3, R27, R16, R3 ;  /* 0x000000101b037223 */ /* 0x000fe40000010003 */
[C---:B------:R-:W-:Y:S01]  /*e0d0*/  FFMA.FTZ R2, R14.reuse, R5, -R2 ;  /* 0x000000050e027223 */ /* 0x040fe20000010802 */
[----:B------:R-:W-:Y:S01]  /*e0e0*/  F2FP.BF16.PACK_AB R5, R11, R20 ;  /* 0x000000140b05723e */ /* 0x000fe200000010ff */
[----:B------:R-:W-:Y:S01]  /*e0f0*/  FFMA.FTZ R0, R14, R13, R0 ;  /* 0x0000000d0e007223 */ /* 0x000fe20000010000 */
[----:B------:R-:W-:Y:S02]  /*e100*/  F2FP.BF16.PACK_AB R10, R6, R10 ;  /* 0x0000000a060a723e */ /* 0x000fe400000010ff */
[----:B------:R-:W-:Y:S02]  /*e110*/  F2FP.BF16.PACK_AB R6, R3, R7 ;  /* 0x000000070306723e */ /* 0x000fe400000010ff */
[----:B------:R-:W-:-:S02]  /*e120*/  F2FP.BF16.PACK_AB R11, R2, R22 ;  /* 0x00000016020b723e */ /* 0x000fc400000010ff */
[----:B------:R-:W-:-:S03]  /*e130*/  F2FP.BF16.PACK_AB R7, R0, R17 ;  /* 0x000000110007723e */ /* 0x000fc600000010ff */
[----:B------:R2:W-:Y:S04]  /*e140*/  STS.128 [R29], R8 ;  /* 0x000000081d007388 */ /* 0x0005e80000000c00 */
[----:B------:R2:W-:Y:S02]  /*e150*/  STS.128 [R28+0xc100], R4 ;  /* 0x00c100041c007388 */ /* 0x0005e40000000c00 */
.L_x_687:
[----:B------:R-:W-:Y:S05]  /*e160*/  BSYNC B0 ;  /* 0x0000000000007941 */ /* 0x000fea0003800000 */
.L_x_686:
[----:B------:R-:W-:-:S13]  /*e170*/  ISETP.GE.AND P0, PT, R106, c[0x0][0x27c], PT ;  /* 0x00009f006a007a0c */ /* 0x000fda0003f06270 */
[----:B------:R-:W-:Y:S05]  /*e180*/  @P0 BRA `(.L_x_683) ;  /* 0x000006e000000947 */ /* 0x000fea0003800000 */
[----:B------:R-:W-:Y:S01]  /*e190*/  IMAD.MOV.U32 R0, RZ, RZ, c[0x0][0x27c] ;  /* 0x00009f00ff007624 */ /* 0x000fe200078e00ff */
[----:B------:R-:W-:Y:S02]  /*e1a0*/  LEA.HI R2, R84, R106, RZ, 0x6 ;  /* 0x0000006a54027211 */ /* 0x000fe400078f30ff */
[----:B-----5:R-:W-:Y:S02]  /*e1b0*/  LOP3.LUT R3, R115, 0x38, R85, 0xf8, !PT ;  /* 0x0000003873037812 */ /* 0x020fe400078ef855 */
[----:B------:R-:W-:Y:S01]  /*e1c0*/  LEA.HI R0, R0, R77, RZ, 0x1d ;  /* 0x0000004d00007211 */ /* 0x000fe200078fe8ff */
[----:B------:R-:W-:Y:S01]  /*e1d0*/  IMAD.SHL.U32 R2, R2, 0x80, RZ ;  /* 0x0000008002027824 */ /* 0x000fe200078e00ff */
[----:B------:R-:W-:Y:S02]  /*e1e0*/  LOP3.LUT R3, R3, R114, RZ, 0x3c, !PT ;  /* 0x0000007203037212 */ /* 0x000fe400078e3cff */
[----:B--2---:R-:W-:Y:S01]  /*e1f0*/  SHF.R.S32.HI R4, RZ, 0x1f, R0 ;  /* 0x0000001fff047819 */ /* 0x004fe20000011400 */
        /* <DEDUP_REMOVED lines=12> */
[----:B------:R-:W-:Y:S02]  /*e2c0*/  PRMT R16, R86, 0x5432, R13 ;  /* 0x0000543256107816 */ /* 0x000fe4000000000d */
[----:B------:R-:W-:Y:S01]  /*e2d0*/  SHF.R.U64 R14, R46, 0x10, R47 ;  /* 0x000000102e0e7819 */ /* 0x000fe2000000122f */
[----:B------:R-:W-:Y:S01]  /*e2e0*/  IMAD.SHL.U32 R27, R0, 0x2, RZ ;  /* 0x00000002001b7824 */ /* 0x000fe200078e00ff */
[----:B------:R-:W-:Y:S01]  /*e2f0*/  SHF.R.U64 R0, R40, 0x10, R41 ;  /* 0x0000001028007819 */ /* 0x000fe20000001229 */
[----:B------:R-:W-:Y:S01]  /*e300*/  IMAD.U32 R29, R16, 0x10000, RZ ;  /* 0x00010000101d7824 */ /* 0x000fe200078e00ff */
[----:B------:R-:W-:Y:S02]  /*e310*/  SHF.R.U32.HI R19, RZ, 0x10, R47 ;  /* 0x00000010ff137819 */ /* 0x000fe4000001162f */
[----:B------:R-:W3:Y:S01]  /*e320*/  LDS.128 R4, [R27+0xc100] ;  /* 0x00c100001b047984 */ /* 0x000ee20000000c00 */
[----:B------:R-:W-:-:S02]  /*e330*/  SHF.R.U64 R3, R42, 0x10, R43 ;  /* 0x000000102a037819 */ /* 0x000fc4000000122b */
[----:B------:R-:W-:Y:S02]  /*e340*/  PRMT R18, R88, 0x5432, R0 ;  /* 0x0000543258127816 */ /* 0x000fe40000000000 */
[----:B------:R-:W-:Y:S02]  /*e350*/  SHF.R.U32.HI R15, RZ, 0x10, R45 ;  /* 0x00000010ff0f7819 */ /* 0x000fe4000001162d */
[C---:B------:R-:W-:Y:S01]  /*e360*/  PRMT R23, R87.reuse, 0x5432, R14 ;  /* 0x0000543257177816 */ /* 0x040fe2000000000e */
[----:B------:R-:W-:Y:S01]  /*e370*/  IMAD.U32 R30, R18, 0x10000, RZ ;  /* 0x00010000121e7824 */ /* 0x000fe200078e00ff */
[----:B------:R-:W-:Y:S02]  /*e380*/  PRMT R22, R87, 0x5410, R19 ;  /* 0x0000541057167816 */ /* 0x000fe40000000013 */
[----:B------:R-:W-:Y:S02]  /*e390*/  SHF.R.U32.HI R2, RZ, 0x10, R41 ;  /* 0x00000010ff027819 */ /* 0x000fe40000011629 */
[----:B------:R-:W-:Y:S01]  /*e3a0*/  PRMT R25, R89, 0x5432, R3 ;  /* 0x0000543259197816 */ /* 0x000fe20000000003 */
[----:B------:R-:W-:Y:S01]  /*e3b0*/  IMAD.U32 R33, R22, 0x10000, RZ ;  /* 0x0001000016217824 */ /* 0x000fe200078e00ff */
[----:B------:R-:W-:-:S02]  /*e3c0*/  PRMT R15, R86, 0x5410, R15 ;  /* 0x00005410560f7816 */ /* 0x000fc4000000000f */
[----:B------:R-:W-:Y:S02]  /*e3d0*/  LOP3.LUT R32, R16, 0xffff0000, RZ, 0xc0, !PT ;  /* 0xffff000010207812 */ /* 0x000fe400078ec0ff */
[----:B------:R-:W-:Y:S01]  /*e3e0*/  PRMT R17, R88, 0x5410, R2 ;  /* 0x0000541058117816 */ /* 0x000fe20000000002 */
[----:B------:R-:W-:Y:S01]  /*e3f0*/  IMAD.U32 R31, R15, 0x10000, RZ ;  /* 0x000100000f1f7824 */ /* 0x000fe200078e00ff */
[----:B------:R-:W-:-:S03]  /*e400*/  SHF.R.U32.HI R12, RZ, 0x10, R43 ;  /* 0x00000010ff0c7819 */ /* 0x000fc6000001162b */
        /* <DEDUP_REMOVED lines=14> */
[----:B------:R-:W-:Y:S01]  /*e4f0*/  FMUL.FTZ R6, R10, R29 ;  /* 0x0000001d0a067220 */ /* 0x000fe20000410000 */
[C---:B------:R-:W-:Y:S01]  /*e500*/  LOP3.LUT R0, R7.reuse, 0xffff0000, RZ, 0xc0, !PT ;  /* 0xffff000007007812 */ /* 0x040fe200078ec0ff */
[----:B------:R-:W-:-:S02]  /*e510*/  IMAD.U32 R2, R7, 0x10000, RZ ;  /* 0x0001000007027824 */ /* 0x000fc400078e00ff */
[-C--:B------:R-:W-:Y:S01]  /*e520*/  FMUL.FTZ R7, R10, R30.reuse ;  /* 0x0000001e0a077220 */ /* 0x080fe20000410000 */
[----:B------:R-:W-:Y:S01]  /*e530*/  LOP3.LUT R10, R18, 0xffff0000, RZ, 0xc0, !PT ;  /* 0xffff0000120a7812 */ /* 0x000fe200078ec0ff */
[----:B------:R-:W-:Y:S02]  /*e540*/  FFMA.FTZ R30, R21, R30, -R6 ;  /* 0x0000001e151e7223 */ /* 0x000fe40000010806 */
[C---:B------:R-:W-:Y:S01]  /*e550*/  IMAD.U32 R8, R5.reuse, 0x10000, RZ ;  /* 0x0001000005087824 */ /* 0x040fe200078e00ff */
[----:B------:R-:W-:Y:S01]  /*e560*/  LOP3.LUT R5, R5, 0xffff0000, RZ, 0xc0, !PT ;  /* 0xffff000005057812 */ /* 0x000fe200078ec0ff */
[----:B------:R-:W-:Y:S02]  /*e570*/  FMUL.FTZ R6, R9, R32 ;  /* 0x0000002009067220 */ /* 0x000fe40000410000 */
[----:B------:R-:W-:Y:S02]  /*e580*/  FFMA.FTZ R29, R21, R29, R7 ;  /* 0x0000001d151d7223 */ /* 0x000fe40000010007 */
[----:B------:R-:W-:-:S02]  /*e590*/  FFMA.FTZ R21, R20, R10, -R6 ;  /* 0x0000000a14157223 */ /* 0x000fc40000010806 */
[CC--:B------:R-:W-:Y:S02]  /*e5a0*/  FMUL.FTZ R7, R8.reuse, R31.reuse ;  /* 0x0000001f08077220 */ /* 0x0c0fe40000410000 */
[----:B------:R-:W-:Y:S01]  /*e5b0*/  FMUL.FTZ R6, R8, R16 ;  /* 0x0000001008067220 */ /* 0x000fe20000410000 */
[----:B------:R-:W-:Y:S01]  /*e5c0*/  LOP3.LUT R8, R15, 0xffff0000, RZ, 0xc0, !PT ;  /* 0xffff00000f087812 */ /* 0x000fe200078ec0ff */
[----:B------:R-:W-:Y:S02]  /*e5d0*/  FMUL.FTZ R9, R9, R10 ;  /* 0x0000000a09097220 */ /* 0x000fe40000410000 */
[C---:B------:R-:W-:Y:S02]  /*e5e0*/  FFMA.FTZ R16, R19.reuse, R16, -R7 ;  /* 0x0000001013107223 */ /* 0x040fe40000010807 */
[----:B------:R-:W-:Y:S02]  /*e5f0*/  FFMA.FTZ R19, R19, R31, R6 ;  /* 0x0000001f13137223 */ /* 0x000fe40000010006 */
[----:B------:R-:W-:Y:S01]  /*e600*/  FFMA.FTZ R18, R20, R32, R9 ;  /* 0x0000002014127223 */ /* 0x000fe20000010009 */
[----:B------:R-:W-:Y:S01]  /*e610*/  LOP3.LUT R9, R17, 0xffff0000, RZ, 0xc0, !PT ;  /* 0xffff000011097812 */ /* 0x000fe200078ec0ff */
[----:B------:R-:W-:Y:S01]  /*e620*/  IMAD.U32 R7, R24, 0x10000, RZ ;  /* 0x0001000018077824 */ /* 0x000fe200078e00ff */
[----:B------:R-:W-:Y:S01]  /*e630*/  LOP3.LUT R17, R23, 0xffff0000, RZ, 0xc0, !PT ;  /* 0xffff000017117812 */ /* 0x000fe200078ec0ff */
[----:B------:R-:W-:-:S02]  /*e640*/  FMUL.FTZ R6, R2, R33 ;  /* 0x0000002102067220 */ /* 0x000fc40000410000 */
[----:B------:R-:W-:Y:S02]  /*e650*/  IMAD.U32 R20, R23, 0x10000, RZ ;  /* 0x0001000017147824 */ /* 0x000fe400078e00ff */
[-C--:B------:R-:W-:Y:S02]  /*e660*/  FMUL.FTZ R2, R2, R7.reuse ;  /* 0x0000000702027220 */ /* 0x080fe40000410000 */
[----:B------:R-:W-:Y:S02]  /*e670*/  FFMA.FTZ R15, R12, R7, -R6 ;  /* 0x000000070c0f7223 */ /* 0x000fe40000010806 */
[----:B------:R-:W-:Y:S02]  /*e680*/  FMUL.FTZ R7, R5, R8 ;  /* 0x0000000805077220 */ /* 0x000fe40000410000 */
[----:B------:R-:W-:Y:S02]  /*e690*/  IMAD.U32 R10, R25, 0x10000, RZ ;  /* 0x00010000190a7824 */ /* 0x000fe400078e00ff */
[----:B------:R-:W-:-:S02]  /*e6a0*/  FMUL.FTZ R6, R5, R9 ;  /* 0x0000000905067220 */ /* 0x000fc40000410000 */
[----:B------:R-:W-:Y:S02]  /*e6b0*/  FMUL.FTZ R5, R4, R20 ;  /* 0x0000001404057220 */ /* 0x000fe40000410000 */
[----:B------:R-:W-:Y:S02]  /*e6c0*/  FFMA.FTZ R12, R12, R33, R2 ;  /* 0x000000210c0c7223 */ /* 0x000fe40000010002 */
[C---:B------:R-:W-:Y:S02]  /*e6d0*/  FFMA.FTZ R9, R14.reuse, R9, -R7 ;  /* 0x000000090e097223 */ /* 0x040fe40000010807 */
[----:B------:R-:W-:Y:S01]  /*e6e0*/  FFMA.FTZ R14, R14, R8, R6 ;  /* 0x000000080e0e7223 */ /* 0x000fe20000010006 */
[----:B------:R-:W-:Y:S01]  /*e6f0*/  LOP3.LUT R6, R25, 0xffff0000, RZ, 0xc0, !PT ;  /* 0xffff000019067812 */ /* 0x000fe200078ec0ff */
[-C--:B------:R-:W-:Y:S01]  /*e700*/  FMUL.FTZ R2, R4, R10.reuse ;  /* 0x0000000a04027220 */ /* 0x080fe20000410000 */
[----:B------:R-:W-:Y:S01]  /*e710*/  LOP3.LUT R8, R22, 0xffff0000, RZ, 0xc0, !PT ;  /* 0xffff000016087812 */ /* 0x000fe200078ec0ff */
[C---:B------:R-:W-:Y:S01]  /*e720*/  FFMA.FTZ R10, R13.reuse, R10, -R5 ;  /* 0x0000000a0d0a7223 */ /* 0x040fe20000010805 */
[----:B------:R-:W-:Y:S01]  /*e730*/  LOP3.LUT R5, R24, 0xffff0000, RZ, 0xc0, !PT ;  /* 0xffff000018057812 */ /* 0x000fe200078ec0ff */
[----:B------:R-:W-:Y:S01]  /*e740*/  FFMA.FTZ R7, R13, R20, R2 ;  /* 0x000000140d077223 */ /* 0x000fe20000010002 */
[----:B------:R-:W-:Y:S01]  /*e750*/  F2FP.BF16.PACK_AB R9, R9, R16 ;  /* 0x000000100909723e */ /* 0x000fe200000010ff */
[----:B------:R-:W-:-:S02]  /*e760*/  FMUL.FTZ R4, R3, R17 ;  /* 0x0000001103047220 */ /* 0x000fc40000410000 */
[----:B------:R-:W-:Y:S02]  /*e770*/  FMUL.FTZ R3, R3, R6 ;  /* 0x0000000603037220 */ /* 0x000fe40000410000 */
[C---:B------:R-:W-:Y:S02]  /*e780*/  FMUL.FTZ R2, R0.reuse, R8 ;  /* 0x0000000800027220 */ /* 0x040fe40000410000 */
[----:B------:R-:W-:Y:S02]  /*e790*/  FMUL.FTZ R0, R0, R5 ;  /* 0x0000000500007220 */ /* 0x000fe40000410000 */
[----:B------:R-:W-:Y:S01]  /*e7a0*/  FFMA.FTZ R6, R26, R6, -R4 ;  /* 0x000000061a067223 */ /* 0x000fe20000010804 */
[----:B------:R-:W-:Y:S01]  /*e7b0*/  F2FP.BF16.PACK_AB R4, R18, R29 ;  /* 0x0000001d1204723e */ /* 0x000fe200000010ff */
[----:B------:R-:W-:Y:S02]  /*e7c0*/  FFMA.FTZ R3, R26, R17, R3 ;  /* 0x000000111a037223 */ /* 0x000fe40000010003 */
[C---:B------:R-:W-:Y:S01]  /*e7d0*/  FFMA.FTZ R2, R11.reuse, R5, -R2 ;  /* 0x000000050b027223 */ /* 0x040fe20000010802 */
[----:B------:R-:W-:Y:S01]  /*e7e0*/  F2FP.BF16.PACK_AB R10, R6, R10 ;  /* 0x0000000a060a723e */ /* 0x000fe200000010ff */
[----:B------:R-:W-:Y:S01]  /*e7f0*/  FFMA.FTZ R0, R11, R8, R0 ;  /* 0x000000080b007223 */ /* 0x000fe20000010000 */
[----:B------:R-:W-:-:S02]  /*e800*/  F2FP.BF16.PACK_AB R8, R21, R30 ;  /* 0x0000001e1508723e */ /* 0x000fc400000010ff */
[----:B------:R-:W-:Y:S02]  /*e810*/  F2FP.BF16.PACK_AB R6, R3, R7 ;  /* 0x000000070306723e */ /* 0x000fe400000010ff */
[----:B------:R-:W-:Y:S02]  /*e820*/  F2FP.BF16.PACK_AB R11, R2, R15 ;  /* 0x0000000f020b723e */ /* 0x000fe400000010ff */
[----:B------:R-:W-:Y:S02]  /*e830*/  F2FP.BF16.PACK_AB R5, R14, R19 ;  /* 0x000000130e05723e */ /* 0x000fe400000010ff */
[----:B------:R-:W-:Y:S01]  /*e840*/  F2FP.BF16.PACK_AB R7, R0, R12 ;  /* 0x0000000c0007723e */ /* 0x000fe200000010ff */
[----:B------:R2:W-:Y:S04]  /*e850*/  STS.128 [R28], R8 ;  /* 0x000000081c007388 */ /* 0x0005e80000000c00 */
[----:B------:R2:W-:Y:S02]  /*e860*/  STS.128 [R27+0xc100], R4 ;  /* 0x00c100041b007388 */ /* 0x0005e40000000c00 */
.L_x_683:
[----:B------:R-:W-:Y:S05]  /*e870*/  BSYNC B1 ;  /* 0x0000000000017941 */ /* 0x000fea0003800000 */
.L_x_682:
[----:B------:R-:W-:-:S13]  /*e880*/  ISETP.GE.AND P0, PT, R110, R76, PT ;  /* 0x0000004c6e00720c */ /* 0x000fda0003f06270 */
[----:B------:R-:W-:Y:S05]  /*e890*/  @P0 BRA `(.L_x_667) ;  /* 0x0000157000000947 */ /* 0x000fea0003800000 */
[----:B------:R-:W-:Y:S01]  /*e8a0*/  ISETP.GE.AND P0, PT, R104, c[0x0][0x27c], PT ;  /* 0x00009f0068007a0c */ /* 0x000fe20003f06270 */
[----:B------:R-:W-:Y:S01]  /*e8b0*/  IMAD.SHL.U32 R0, R110, 0x40, RZ ;  /* 0x000000406e007824 */ /* 0x000fe200078e00ff */
[----:B------:R-:W-:Y:S01]  /*e8c0*/  SHF.R.S32.HI R2, RZ, 0x1f, R110 ;  /* 0x0000001fff027819 */ /* 0x000fe2000001146e */
[----:B------:R-:W-:Y:S03]  /*e8d0*/  BSSY B0, `(.L_x_688) ;  /* 0x0000071000007945 */ /* 0x000fe60003800000 */
[----:B------:R-:W-:Y:S02]  /*e8e0*/  LEA.HI R2, R2, R110, RZ, 0x3 ;  /* 0x0000006e02027211 */ /* 0x000fe400078f18ff */
[----:B------:R-:W-:-:S03]  /*e8f0*/  LOP3.LUT R0, R0, 0x1c0, RZ, 0xc0, !PT ;  /* 0x000001c000007812 */ /* 0x000fc600078ec0ff */
[----:B------:R-:W-:Y:S01]  /*e900*/  IMAD.SHL.U32 R2, R2, 0x40, RZ ;  /* 0x0000004002027824 */ /* 0x000fe200078e00ff */
[----:B------:R-:W-:-:S04]  /*e910*/  SHF.R.U32.HI R37, RZ, 0x3, R0 ;  /* 0x00000003ff257819 */ /* 0x000fc80000011600 */
[----:B--2---:R-:W-:Y:S01]  /*e920*/  LOP3.LUT R28, R2, 0xfffffe00, RZ, 0xc0, !PT ;  /* 0xfffffe00021c7812 */ /* 0x004fe200078ec0ff */
[----:B------:R-:W-:Y:S05]  /*e930*/  @P0 BRA `(.L_x_689) ;  /* 0x000006a000000947 */ /* 0x000fea0003800000 */
[----:B------:R-:W-:Y:S01]  /*e940*/  IMAD.MOV.U32 R4, RZ, RZ, c[0x0][0x27c] ;  /* 0x00009f00ff047624 */ /* 0x000fe200078e00ff */
[----:B------:R-:W-:Y:S02]  /*e950*/  LOP3.LUT R2, R0, 0x38, R104, 0xf8, !PT ;  /* 0x0000003800027812 */ /* 0x000fe400078ef868 */
        /* <DEDUP_REMOVED lines=16> */
[----:B------:R-:W-:Y:S02]  /*ea60*/  SHF.R.U64 R19, R58, 0x10, R59 ;  /* 0x000000103a137819 */ /* 0x000fe4000000123b */
[----:B------:R-:W-:Y:S01]  /*ea70*/  PRMT R25, R93, 0x5432, R12 ;  /* 0x000054325d197816 */ /* 0x000fe2000000000c */
[----:B------:R-:W-:Y:S01]  /*ea80*/  IMAD.SHL.U32 R30, R2, 0x2, RZ ;  /* 0x00000002021e7824 */ /* 0x000fe200078e00ff */
[----:B------:R-:W-:Y:S02]  /*ea90*/  SHF.R.U64 R2, R52, 0x10, R53 ;  /* 0x0000001034027819 */ /* 0x000fe40000001235 */
[----:B------:R-:W-:-:S02]  /*eaa0*/  SHF.R.U32.HI R15, RZ, 0x10, R57 ;  /* 0x00000010ff0f7819 */ /* 0x000fc40000011639 */
[----:B------:R-:W3:Y:S01]  /*eab0*/  LDS.128 R4, [R30+0xc100] ;  /* 0x00c100001e047984 */ /* 0x000ee20000000c00 */
[----:B------:R-:W-:Y:S02]  /*eac0*/  PRMT R18, R92, 0x5432, R2 ;  /* 0x000054325c127816 */ /* 0x000fe40000000002 */
[----:B------:R-:W-:Y:S02]  /*ead0*/  SHF.L.U32 R32, R16, 0x10, RZ ;  /* 0x0000001010207819 */ /* 0x000fe400000006ff */
[----:B------:R-:W-:Y:S01]  /*eae0*/  SHF.R.U32.HI R3, RZ, 0x10, R53 ;  /* 0x00000010ff037819 */ /* 0x000fe20000011635 */
[----:B------:R-:W-:Y:S01]  /*eaf0*/  IMAD.U32 R33, R18, 0x10000, RZ ;  /* 0x0001000012217824 */ /* 0x000fe200078e00ff */
[----:B------:R-:W-:Y:S02]  /*eb00*/  SHF.R.U32.HI R22, RZ, 0x10, R59 ;  /* 0x00000010ff167819 */ /* 0x000fe4000001163b */
[----:B------:R-:W-:Y:S02]  /*eb10*/  PRMT R24, R93, 0x5410, R13 ;  /* 0x000054105d187816 */ /* 0x000fe4000000000d */
[----:B------:R-:W-:-:S02]  /*eb20*/  PRMT R23, R91, 0x5432, R19 ;  /* 0x000054325b177816 */ /* 0x000fc40000000013 */
[----:B------:R-:W-:Y:S02]  /*eb30*/  PRMT R15, R90, 0x5410, R15 ;  /* 0x000054105a0f7816 */ /* 0x000fe4000000000f */
[----:B------:R-:W-:Y:S02]  /*eb40*/  PRMT R17, R92, 0x5410, R3 ;  /* 0x000054105c117816 */ /* 0x000fe40000000003 */
[----:B------:R-:W-:Y:S01]  /*eb50*/  PRMT R22, R91, 0x5410, R22 ;  /* 0x000054105b167816 */ /* 0x000fe20000000016 */
[----:B------:R-:W-:Y:S01]  /*eb60*/  IMAD.U32 R35, R15, 0x10000, RZ ;  /* 0x000100000f237824 */ /* 0x000fe200078e00ff */
[C---:B--2---:R-:W-:Y:S01]  /*eb70*/  LOP3.LUT R26, R11.reuse, 0xffff0000, RZ, 0xc0, !PT ;  /* 0xffff00000b1a7812 */ /* 0x044fe200078ec0ff */
[----:B------:R-:W-:Y:S01]  /*eb80*/  IMAD.U32 R12, R11, 0x10000, RZ ;  /* 0x000100000b0c7824 */ /* 0x000fe200078e00ff */
[C---:B------:R-:W-:Y:S01]  /*eb90*/  LOP3.LUT R20, R8.reuse, 0xffff0000, RZ, 0xc0, !PT ;  /* 0xffff000008147812 */ /* 0x040fe200078ec0ff */
[----:B------:R-:W-:Y:S01]  /*eba0*/  IMAD.U32 R21, R8, 0x10000, RZ ;  /* 0x0001000008157824 */ /* 0x000fe200078e00ff */
[C---:B------:R-:W-:Y:S01]  /*ebb0*/  LOP3.LUT R14, R9.reuse, 0xffff0000, RZ, 0xc0, !PT ;  /* 0xffff0000090e7812 */ /* 0x040fe200078ec0ff */
[----:B------:R-:W-:Y:S01]  /*ebc0*/  IMAD.U32 R19, R9, 0x10000, RZ ;  /* 0x0001000009137824 */ /* 0x000fe200078e00ff */
[C---:B------:R-:W-:Y:S01]  /*ebd0*/  LOP3.LUT R27, R10.reuse, 0xffff0000, RZ, 0xc0, !PT ;  /* 0xffff00000a1b7812 */ /* 0x040fe200078ec0ff */
[----:B------:R-:W-:Y:S01]  /*ebe0*/  IMAD.U32 R13, R10, 0x10000, RZ ;  /* 0x000100000a0d7824 */ /* 0x000fe200078e00ff */
[----:B------:R-:W-:-:S02]  /*ebf0*/  SHF.L.U32 R34, R22, 0x10, RZ ;  /* 0x0000001016227819 */ /* 0x000fc400000006ff */
[----:B------:R-:W-:Y:S01]  /*ec00*/  LOP3.LUT R36, R16, 0xffff0000, RZ, 0xc0, !PT ;  /* 0xffff000010247812 */ /* 0x000fe200078ec0ff */
[C---:B---3--:R-:W-:Y:S01]  /*ec10*/  IMAD.U32 R11, R4.reuse, 0x10000, RZ ;  /* 0x00010000040b7824 */ /* 0x048fe200078e00ff */
[----:B------:R-:W-:Y:S01]  /*ec20*/  LOP3.LUT R10, R4, 0xffff0000, RZ, 0xc0, !PT ;  /* 0xffff0000040a7812 */ /* 0x000fe200078ec0ff */
[C---:B------:R-:W-:Y:S01]  /*ec30*/  IMAD.U32 R9, R5.reuse, 0x10000, RZ ;  /* 0x0001000005097824 */ /* 0x040fe200078e00ff */
[----:B------:R-:W-:Y:S01]  /*ec40*/  LOP3.LUT R8, R5, 0xffff0000, RZ, 0xc0, !PT ;  /* 0xffff000005087812 */ /* 0x000fe200078ec0ff */
[----:B------:R-:W-:Y:S01]  /*ec50*/  FMUL.FTZ R29, R11, R32 ;  /* 0x000000200b1d7220 */ /* 0x000fe20000410000 */
[C---:B------:R-:W-:Y:S01]  /*ec60*/  LOP3.LUT R4, R6.reuse, 0xffff0000, RZ, 0xc0, !PT ;  /* 0xffff000006047812 */ /* 0x040fe200078ec0ff */
[----:B------:R-:W-:Y:S01]  /*ec70*/  IMAD.U32 R5, R6, 0x10000, RZ ;  /* 0x0001000006057824 */ /* 0x000fe200078e00ff */
[----:B------:R-:W-:Y:S01]  /*ec80*/  LOP3.LUT R2, R7, 0xffff0000, RZ, 0xc0, !PT ;  /* 0xffff000007027812 */ /* 0x000fe200078ec0ff */
[-C--:B------:R-:W-:Y:S02]  /*ec90*/  FMUL.FTZ R6, R11, R33.reuse ;  /* 0x000000210b067220 */ /* 0x080fe40000410000 */
[----:B------:R-:W-:-:S02]  /*eca0*/  FFMA.FTZ R33, R21, R33, -R29 ;  /* 0x0000002115217223 */ /* 0x000fc4000001081d */
[----:B------:R-:W-:Y:S02]  /*ecb0*/  IMAD.U32 R29, R17, 0x10000, RZ ;  /* 0x00010000111d7824 */ /* 0x000fe400078e00ff */
[----:B------:R-:W-:Y:S02]  /*ecc0*/  IMAD.U32 R3, R7, 0x10000, RZ ;  /* 0x0001000007037824 */ /* 0x000fe400078e00ff */
[----:B------:R-:W-:Y:S02]  /*ecd0*/  FFMA.FTZ R32, R21, R32, R6 ;  /* 0x0000002015207223 */ /* 0x000fe40000010006 */
[----:B------:R-:W-:Y:S02]  /*ece0*/  IMAD.U32 R21, R24, 0x10000, RZ ;  /* 0x0001000018157824 */ /* 0x000fe400078e00ff */
[C---:B------:R-:W-:Y:S02]  /*ecf0*/  FMUL.FTZ R11, R9.reuse, R35 ;  /* 0x00000023090b7220 */ /* 0x040fe40000410000 */
[----:B------:R-:W-:Y:S01]  /*ed00*/  FMUL.FTZ R7, R9, R29 ;  /* 0x0000001d09077220 */ /* 0x000fe20000410000 */
[----:B------:R-:W-:Y:S01]  /*ed10*/  LOP3.LUT R9, R17, 0xffff0000, RZ, 0xc0, !PT ;  /* 0xffff000011097812 */ /* 0x000fe200078ec0ff */
[C---:B------:R-:W-:Y:S01]  /*ed20*/  FMUL.FTZ R6, R3.reuse, R34 ;  /* 0x0000002203067220 */ /* 0x040fe20000410000 */
[----:B------:R-:W-:Y:S01]  /*ed30*/  LOP3.LUT R17, R22, 0xffff0000, RZ, 0xc0, !PT ;  /* 0xffff000016117812 */ /* 0x000fe200078ec0ff */
[----:B------:R-:W-:-:S02]  /*ed40*/  FMUL.FTZ R3, R3, R21 ;  /* 0x0000001503037220 */ /* 0x000fc40000410000 */
[----:B------:R-:W-:Y:S01]  /*ed50*/  FFMA.FTZ R29, R19, R29, -R11 ;  /* 0x0000001d131d7223 */ /* 0x000fe2000001080b */
[----:B------:R-:W-:Y:S01]  /*ed60*/  LOP3.LUT R11, R15, 0xffff0000, RZ, 0xc0, !PT ;  /* 0xffff00000f0b7812 */ /* 0x000fe200078ec0ff */
[----:B------:R-:W-:Y:S01]  /*ed70*/  FFMA.FTZ R19, R19, R35, R7 ;  /* 0x0000002313137223 */ /* 0x000fe20000010007 */
[----:B------:R-:W-:Y:S01]  /*ed80*/  LOP3.LUT R7, R18, 0xffff0000, RZ, 0xc0, !PT ;  /* 0xffff000012077812 */ /* 0x000fe200078ec0ff */
[----:B------:R-:W-:Y:S02]  /*ed90*/  FFMA.FTZ R16, R12, R34, R3 ;  /* 0x000000220c107223 */ /* 0x000fe40000010003 */
[----:B------:R-:W-:Y:S02]  /*eda0*/  FMUL.FTZ R3, R10, R36 ;  /* 0x000000240a037220 */ /* 0x000fe40000410000 */
[----:B------:R-:W-:Y:S02]  /*edb0*/  FFMA.FTZ R21, R12, R21, -R6 ;  /* 0x000000150c157223 */ /* 0x000fe40000010806 */
[----:B------:R-:W-:-:S02]  /*edc0*/  FMUL.FTZ R6, R10, R7 ;  /* 0x000000070a067220 */ /* 0x000fc40000410000 */
[----:B------:R-:W-:Y:S02]  /*edd0*/  FFMA.FTZ R15, R20, R7, -R3 ;  /* 0x00000007140f7223 */ /* 0x000fe40000010803 */
[----:B------:R-:W-:Y:S02]  /*ede0*/  IMAD.U32 R18, R23, 0x10000, RZ ;  /* 0x0001000017127824 */ /* 0x000fe400078e00ff */
[C---:B------:R-:W-:Y:S02]  /*edf0*/  FMUL.FTZ R7, R8.reuse, R11 ;  /* 0x0000000b08077220 */ /* 0x040fe40000410000 */
[----:B------:R-:W-:Y:S01]  /*ee00*/  FMUL.FTZ R3, R8, R9 ;  /* 0x0000000908037220 */ /* 0x000fe20000410000 */
[----:B------:R-:W-:Y:S01]  /*ee10*/  LOP3.LUT R8, R24, 0xffff0000, RZ, 0xc0, !PT ;  /* 0xffff000018087812 */ /* 0x000fe200078ec0ff */
[----:B------:R-:W-:Y:S02]  /*ee20*/  IMAD.U32 R10, R25, 0x10000, RZ ;  /* 0x00010000190a7824 */ /* 0x000fe400078e00ff */
[----:B------:R-:W-:-:S02]  /*ee30*/  FFMA.FTZ R12, R20, R36, R6 ;  /* 0x00000024140c7223 */ /* 0x000fc40000010006 */
[----:B------:R-:W-:Y:S02]  /*ee40*/  FMUL.FTZ R6, R5, R18 ;  /* 0x0000001205067220 */ /* 0x000fe40000410000 */
[C---:B------:R-:W-:Y:S01]  /*ee50*/  FFMA.FTZ R9, R14.reuse, R9, -R7 ;  /* 0x000000090e097223 */ /* 0x040fe20000010807 */
[----:B------:R-:W-:Y:S01]  /*ee60*/  LOP3.LUT R7, R25, 0xffff0000, RZ, 0xc0, !PT ;  /* 0xffff000019077812 */ /* 0x000fe200078ec0ff */
[----:B------:R-:W-:Y:S02]  /*ee70*/  FFMA.FTZ R14, R14, R11, R3 ;  /* 0x0000000b0e0e7223 */ /* 0x000fe40000010003 */
[-C--:B------:R-:W-:Y:S01]  /*ee80*/  FMUL.FTZ R3, R5, R10.reuse ;  /* 0x0000000a05037220 */ /* 0x080fe20000410000 */
[----:B------:R-:W-:Y:S01]  /*ee90*/  F2FP.BF16.PACK_AB R9, R9, R29 ;  /* 0x0000001d0909723e */ /* 0x000fe200000010ff */
[----:B------:R-:W-:Y:S01]  /*eea0*/  FFMA.FTZ R10, R13, R10, -R6 ;  /* 0x0000000a0d0a7223 */ /* 0x000fe20000010806 */
[----:B------:R-:W-:Y:S01]  /*eeb0*/  LOP3.LUT R6, R23, 0xffff0000, RZ, 0xc0, !PT ;  /* 0xffff000017067812 */ /* 0x000fe200078ec0ff */
[----:B------:R-:W-:-:S02]  /*eec0*/  FFMA.FTZ R11, R13, R18, R3 ;  /* 0x000000120d0b7223 */ /* 0x000fc40000010003 */
[----:B------:R-:W-:Y:S02]  /*eed0*/  FMUL.FTZ R3, R2, R17 ;  /* 0x0000001102037220 */ /* 0x000fe40000410000 */
[C---:B------:R-:W-:Y:S02]  /*eee0*/  FMUL.FTZ R5, R4.reuse, R6 ;  /* 0x0000000604057220 */ /* 0x040fe40000410000 */
[-C--:B------:R-:W-:Y:S02]  /*eef0*/  FMUL.FTZ R4, R4, R7.reuse ;  /* 0x0000000704047220 */ /* 0x080fe40000410000 */
[----:B------:R-:W-:Y:S02]  /*ef00*/  FMUL.FTZ R2, R2, R8 ;  /* 0x0000000802027220 */ /* 0x000fe40000410000 */
[C---:B------:R-:W-:Y:S01]  /*ef10*/  FFMA.FTZ R6, R27.reuse, R6, R4 ;  /* 0x000000061b067223 */ /* 0x040fe20000010004 */
[----:B------:R-:W-:Y:S01]  /*ef20*/  F2FP.BF16.PACK_AB R4, R12, R32 ;  /* 0x000000200c04723e */ /* 0x000fe200000010ff */
[----:B------:R-:W-:Y:S01]  /*ef30*/  FFMA.FTZ R7, R27, R7, -R5 ;  /* 0x000000071b077223 */ /* 0x000fe20000010805 */
[----:B------:R-:W-:Y:S01]  /*ef40*/  F2FP.BF16.PACK_AB R5, R14, R19 ;  /* 0x000000130e05723e */ /* 0x000fe200000010ff */
[----:B------:R-:W-:Y:S01]  /*ef50*/  FFMA.FTZ R3, R26, R8, -R3 ;  /* 0x000000081a037223 */ /* 0x000fe20000010803 */
[----:B------:R-:W-:Y:S01]  /*ef60*/  F2FP.BF16.PACK_AB R6, R6, R11 ;  /* 0x0000000b0606723e */ /* 0x000fe200000010ff */
[----:B------:R-:W-:Y:S01]  /*ef70*/  FFMA.FTZ R2, R26, R17, R2 ;  /* 0x000000111a027223 */ /* 0x000fe20000010002 */
[----:B------:R-:W-:-:S02]  /*ef80*/  F2FP.BF16.PACK_AB R8, R15, R33 ;  /* 0x000000210f08723e */ /* 0x000fc400000010ff */
[----:B------:R-:W-:Y:S02]  /*ef90*/  F2FP.BF16.PACK_AB R10, R7, R10 ;  /* 0x0000000a070a723e */ /* 0x000fe400000010ff */
[----:B------:R-:W-:Y:S02]  /*efa0*/  F2FP.BF16.PACK_AB R11, R3, R21 ;  /* 0x00000015030b723e */ /* 0x000fe400000010ff */
[----:B------:R-:W-:-:S03]  /*efb0*/  F2FP.BF16.PACK_AB R7, R2, R16 ;  /* 0x000000100207723e */ /* 0x000fc600000010ff */
[----:B------:R2:W-:Y:S04]  /*efc0*/  STS.128 [R31], R8 ;  /* 0x000000081f007388 */ /* 0x0005e80000000c00 */
[----:B------:R2:W-:Y:S02]  /*efd0*/  STS.128 [R30+0xc100], R4 ;  /* 0x00c100041e007388 */ /* 0x0005e40000000c00 */
.L_x_689:
[----:B------:R-:W-:Y:S05]  /*efe0*/  BSYNC B0 ;  /* 0x0000000000007941 */ /* 0x000fea0003800000 */
.L_x_688:
[----:B------:R-:W-:Y:S01]  /*eff0*/  ISETP.GE.AND P0, PT, R107, c[0x0][0x27c], PT ;  /* 0x00009f006b007a0c */ /* 0x000fe20003f06270 */
[----:B------:R-:W-:-:S12]  /*f000*/  BSSY B0, `(.L_x_690) ;  /* 0x0000070000007945 */ /* 0x000fd80003800000 */
[----:B------:R-:W-:Y:S05]  /*f010*/  @P0 BRA `(.L_x_691) ;  /* 0x000006e000000947 */ /* 0x000fea0003800000 */
[----:B------:R-:W-:Y:S01]  /*f020*/  IMAD.MOV.U32 R2, RZ, RZ, c[0x0][0x27c] ;  /* 0x00009f00ff027624 */ /* 0x000fe200078e00ff */
[----:B--2---:R-:W-:Y:S02]  /*f030*/  LEA.HI R4, R81, R107, RZ, 0x6 ;  /* 0x0000006b51047211 */ /* 0x004fe400078f30ff */
[----:B------:R-:W-:Y:S02]  /*f040*/  LOP3.LUT R3, R0, 0x38, R82, 0xf8, !PT ;  /* 0x0000003800037812 */ /* 0x000fe400078ef852 */
[----:B------:R-:W-:Y:S01]  /*f050*/  LEA.HI R2, R2, R51, RZ, 0x1d ;  /* 0x0000003302027211 */ /* 0x000fe200078fe8ff */
[----:B------:R-:W-:Y:S01]  /*f060*/  IMAD.SHL.U32 R6, R4, 0x80, RZ ;  /* 0x0000008004067824 */ /* 0x000fe200078e00ff */
[----:B------:R-:W-:Y:S02]  /*f070*/  LOP3.LUT R3, R3, R37, RZ, 0x3c, !PT ;  /* 0x0000002503037212 */ /* 0x000fe400078e3cff */
        /* <DEDUP_REMOVED lines=13> */
[----:B------:R-:W-:Y:S02]  /*f150*/  SHF.R.U64 R12, R62, 0x10, R63 ;  /* 0x000000103e0c7819 */ /* 0x000fe4000000123f */
[----:B------:R-:W-:Y:S01]  /*f160*/  PRMT R16, R94, 0x5432, R14 ;  /* 0x000054325e107816 */ /* 0x000fe2000000000e */
[----:B------:R-:W-:Y:S01]  /*f170*/  IMAD.SHL.U32 R30, R2, 0x2, RZ ;  /* 0x00000002021e7824 */ /* 0x000fe200078e00ff */
[----:B------:R-:W-:Y:S02]  /*f180*/  SHF.R.U64 R2, R60, 0x10, R61 ;  /* 0x000000103c027819 */ /* 0x000fe4000000123d */
[----:B------:R-:W-:Y:S01]  /*f190*/  SHF.R.U32.HI R13, RZ, 0x10, R63 ;  /* 0x00000010ff0d7819 */ /* 0x000fe2000001163f */
[----:B------:R-:W-:Y:S01]  /*f1a0*/  IMAD.U32 R32, R16, 0x10000, RZ ;  /* 0x0001000010207824 */ /* 0x000fe200078e00ff */
[----:B------:R-:W3:Y:S01]  /*f1b0*/  LDS.128 R4, [R30+0xc100] ;  /* 0x00c100001e047984 */ /* 0x000ee20000000c00 */
[----:B------:R-:W-:-:S02]  /*f1c0*/  PRMT R18, R96, 0x5432, R2 ;  /* 0x0000543260127816 */ /* 0x000fc40000000002 */
[----:B------:R-:W-:Y:S02]  /*f1d0*/  SHF.R.U64 R19, R66, 0x10, R67 ;  /* 0x0000001042137819 */ /* 0x000fe40000001243 */
[C---:B------:R-:W-:Y:S01]  /*f1e0*/  PRMT R25, R97.reuse, 0x5432, R12 ;  /* 0x0000543261197816 */ /* 0x040fe2000000000c */
[----:B------:R-:W-:Y:S01]  /*f1f0*/  IMAD.U32 R33, R18, 0x10000, RZ ;  /* 0x0001000012217824 */ /* 0x000fe200078e00ff */
[----:B------:R-:W-:Y:S02]  /*f200*/  SHF.R.U32.HI R15, RZ, 0x10, R65 ;  /* 0x00000010ff0f7819 */ /* 0x000fe40000011641 */
[----:B------:R-:W-:Y:S02]  /*f210*/  SHF.R.U32.HI R3, RZ, 0x10, R61 ;  /* 0x00000010ff037819 */ /* 0x000fe4000001163d */
[----:B------:R-:W-:Y:S02]  /*f220*/  SHF.R.U32.HI R22, RZ, 0x10, R67 ;  /* 0x00000010ff167819 */ /* 0x000fe40000011643 */
[----:B------:R-:W-:-:S02]  /*f230*/  PRMT R24, R97, 0x5410, R13 ;  /* 0x0000541061187816 */ /* 0x000fc4000000000d */
[C---:B------:R-:W-:Y:S02]  /*f240*/  PRMT R23, R95.reuse, 0x5432, R19 ;  /* 0x000054325f177816 */ /* 0x040fe40000000013 */
[----:B------:R-:W-:Y:S02]  /*f250*/  PRMT R15, R94, 0x5410, R15 ;  /* 0x000054105e0f7816 */ /* 0x000fe4000000000f */
[----:B------:R-:W-:Y:S02]  /*f260*/  PRMT R17, R96, 0x5410, R3 ;  /* 0x0000541060117816 */ /* 0x000fe40000000003 */
[----:B------:R-:W-:Y:S01]  /*f270*/  PRMT R22, R95, 0x5410, R22 ;  /* 0x000054105f167816 */ /* 0x000fe20000000016 */
[----:B------:R-:W-:Y:S01]  /*f280*/  IMAD.U32 R35, R15, 0x10000, RZ ;  /* 0x000100000f237824 */ /* 0x000fe200078e00ff */
[----:B------:R-:W-:-:S03]  /*f290*/  LOP3.LUT R36, R16, 0xffff0000, RZ, 0xc0, !PT ;  /* 0xffff000010247812 */ /* 0x000fc600078ec0ff */
        /* <DEDUP_REMOVED lines=8> */
[----:B------:R-:W-:Y:S02]  /*f320*/  IMAD.U32 R13, R10, 0x10000, RZ ;  /* 0x000100000a0d7824 */ /* 0x000fe400078e00ff */
        /* <DEDUP_REMOVED lines=8> */
[----:B------:R-:W-:-:S02]  /*f3b0*/  FMUL.FTZ R6, R11, R33 ;  /* 0x000000210b067220 */ /* 0x000fc40000410000 */
[----:B------:R-:W-:Y:S02]  /*f3c0*/  FFMA.FTZ R33, R21, R33, -R29 ;  /* 0x0000002115217223 */ /* 0x000fe4000001081d */
[----:B------:R-:W-:Y:S02]  /*f3d0*/  IMAD.U32 R29, R17, 0x10000, RZ ;  /* 0x00010000111d7824 */ /* 0x000fe400078e00ff */
[----:B------:R-:W-:Y:S02]  /*f3e0*/  IMAD.U32 R3, R7, 0x10000, RZ ;  /* 0x0001000007037824 */ /* 0x000fe400078e00ff */
[----:B------:R-:W-:Y:S02]  /*f3f0*/  FFMA.FTZ R32, R21, R32, R6 ;  /* 0x0000002015207223 */ /* 0x000fe40000010006 */
[----:B------:R-:W-:Y:S02]  /*f400*/  IMAD.U32 R21, R24, 0x10000, RZ ;  /* 0x0001000018157824 */ /* 0x000fe400078e00ff */
[----:B------:R-:W-:-:S02]  /*f410*/  FMUL.FTZ R11, R9, R35 ;  /* 0x00000023090b7220 */ /* 0x000fc40000410000 */
[----:B------:R-:W-:Y:S01]  /*f420*/  FMUL.FTZ R7, R9, R29 ;  /* 0x0000001d09077220 */ /* 0x000fe20000410000 */
[----:B------:R-:W-:Y:S01]  /*f430*/  LOP3.LUT R9, R17, 0xffff0000, RZ, 0xc0, !PT ;  /* 0xffff000011097812 */ /* 0x000fe200078ec0ff */
[CC--:B------:R-:W-:Y:S01]  /*f440*/  FMUL.FTZ R6, R3.reuse, R34.reuse ;  /* 0x0000002203067220 */ /* 0x0c0fe20000410000 */
[----:B------:R-:W-:Y:S01]  /*f450*/  LOP3.LUT R17, R22, 0xffff0000, RZ, 0xc0, !PT ;  /* 0xffff000016117812 */ /* 0x000fe200078ec0ff */
[----:B------:R-:W-:Y:S02]  /*f460*/  FMUL.FTZ R3, R3, R21 ;  /* 0x0000001503037220 */ /* 0x000fe40000410000 */
[----:B------:R-:W-:Y:S01]  /*f470*/  FFMA.FTZ R29, R19, R29, -R11 ;  /* 0x0000001d131d7223 */ /* 0x000fe2000001080b */
[----:B------:R-:W-:Y:S01]  /*f480*/  LOP3.LUT R11, R15, 0xffff0000, RZ, 0xc0, !PT ;  /* 0xffff00000f0b7812 */ /* 0x000fe200078ec0ff */
[----:B------:R-:W-:Y:S01]  /*f490*/  FFMA.FTZ R19, R19, R35, R7 ;  /* 0x0000002313137223 */ /* 0x000fe20000010007 */
[----:B------:R-:W-:Y:S01]  /*f4a0*/  LOP3.LUT R7, R18, 0xffff0000, RZ, 0xc0, !PT ;  /* 0xffff000012077812 */ /* 0x000fe200078ec0ff */
[----:B------:R-:W-:-:S02]  /*f4b0*/  FFMA.FTZ R16, R12, R34, R3 ;  /* 0x000000220c107223 */ /* 0x000fc40000010003 */
[----:B------:R-:W-:Y:S02]  /*f4c0*/  FMUL.FTZ R3, R10, R36 ;  /* 0x000000240a037220 */ /* 0x000fe40000410000 */
[----:B------:R-:W-:Y:S02]  /*f4d0*/  FFMA.FTZ R21, R12, R21, -R6 ;  /* 0x000000150c157223 */ /* 0x000fe40000010806 */
[-C--:B------:R-:W-:Y:S02]  /*f4e0*/  FMUL.FTZ R6, R10, R7.reuse ;  /* 0x000000070a067220 */ /* 0x080fe40000410000 */
[----:B------:R-:W-:Y:S02]  /*f4f0*/  FFMA.FTZ R15, R20, R7, -R3 ;  /* 0x00000007140f7223 */ /* 0x000fe40000010803 */
[----:B------:R-:W-:Y:S02]  /*f500*/  IMAD.U32 R18, R23, 0x10000, RZ ;  /* 0x0001000017127824 */ /* 0x000fe400078e00ff */
[----:B------:R-:W-:-:S02]  /*f510*/  FMUL.FTZ R7, R8, R11 ;  /* 0x0000000b08077220 */ /* 0x000fc40000410000 */
[-C--:B------:R-:W-:Y:S01]  /*f520*/  FMUL.FTZ R3, R8, R9.reuse ;  /* 0x0000000908037220 */ /* 0x080fe20000410000 */
[----:B------:R-:W-:Y:S01]  /*f530*/  LOP3.LUT R8, R24, 0xffff0000, RZ, 0xc0, !PT ;  /* 0xffff000018087812 */ /* 0x000fe200078ec0ff */
[----:B------:R-:W-:Y:S02]  /*f540*/  IMAD.U32 R10, R25, 0x10000, RZ ;  /* 0x00010000190a7824 */ /* 0x000fe400078e00ff */
[----:B------:R-:W-:Y:S02]  /*f550*/  FFMA.FTZ R12, R20, R36, R6 ;  /* 0x00000024140c7223 */ /* 0x000fe40000010006 */
[----:B------:R-:W-:Y:S02]  /*f560*/  FMUL.FTZ R6, R5, R18 ;  /* 0x0000001205067220 */ /* 0x000fe40000410000 */
[C---:B------:R-:W-:Y:S01]  /*f570*/  FFMA.FTZ R9, R14.reuse, R9, -R7 ;  /* 0x000000090e097223 */ /* 0x040fe20000010807 */
[----:B------:R-:W-:Y:S01]  /*f580*/  LOP3.LUT R7, R25, 0xffff0000, RZ, 0xc0, !PT ;  /* 0xffff000019077812 */ /* 0x000fe200078ec0ff */
[----:B------:R-:W-:-:S02]  /*f590*/  FFMA.FTZ R14, R14, R11, R3 ;  /* 0x0000000b0e0e7223 */ /* 0x000fc40000010003 */
[-C--:B------:R-:W-:Y:S01]  /*f5a0*/  FMUL.FTZ R3, R5, R10.reuse ;  /* 0x0000000a05037220 */ /* 0x080fe20000410000 */
[----:B------:R-:W-:Y:S01]  /*f5b0*/  F2FP.BF16.PACK_AB R9, R9, R29 ;  /* 0x0000001d0909723e */ /* 0x000fe200000010ff */
[----:B------:R-:W-:Y:S01]  /*f5c0*/  FFMA.FTZ R10, R13, R10, -R6 ;  /* 0x0000000a0d0a7223 */ /* 0x000fe20000010806 */
[----:B------:R-:W-:Y:S01]  /*f5d0*/  LOP3.LUT R6, R23, 0xffff0000, RZ, 0xc0, !PT ;  /* 0xffff000017067812 */ /* 0x000fe200078ec0ff */
[----:B------:R-:W-:Y:S02]  /*f5e0*/  FFMA.FTZ R11, R13, R18, R3 ;  /* 0x000000120d0b7223 */ /* 0x000fe40000010003 */
[----:B------:R-:W-:Y:S02]  /*f5f0*/  FMUL.FTZ R3, R2, R17 ;  /* 0x0000001102037220 */ /* 0x000fe40000410000 */
[C---:B------:R-:W-:Y:S02]  /*f600*/  FMUL.FTZ R5, R4.reuse, R6 ;  /* 0x0000000604057220 */ /* 0x040fe40000410000 */
[----:B------:R-:W-:-:S02]  /*f610*/  FMUL.FTZ R4, R4, R7 ;  /* 0x0000000704047220 */ /* 0x000fc40000410000 */
        /* <DEDUP_REMOVED lines=8> */
[----:B------:R-:W-:Y:S02]  /*f6a0*/  F2FP.BF16.PACK_AB R8, R15, R33 ;  /* 0x000000210f08723e */ /* 0x000fe400000010ff */
[----:B------:R-:W-:-:S02]  /*f6b0*/  F2FP.BF16.PACK_AB R10, R7, R10 ;  /* 0x0000000a070a723e */ /* 0x000fc400000010ff */
[----:B------:R-:W-:Y:S02]  /*f6c0*/  F2FP.BF16.PACK_AB R11, R3, R21 ;  /* 0x00000015030b723e */ /* 0x000fe400000010ff */
[----:B------:R-:W-:-:S03]  /*f6d0*/  F2FP.BF16.PACK_AB R7, R2, R16 ;  /* 0x000000100207723e */ /* 0x000fc600000010ff */
[----:B------:R2:W-:Y:S04]  /*f6e0*/  STS.128 [R31], R8 ;  /* 0x000000081f007388 */ /* 0x0005e80000000c00 */
[----:B------:R2:W-:Y:S02]  /*f6f0*/  STS.128 [R30+0xc100], R4 ;  /* 0x00c100041e007388 */ /* 0x0005e40000000c00 */
.L_x_691:
[----:B------:R-:W-:Y:S05]  /*f700*/  BSYNC B0 ;  /* 0x0000000000007941 */ /* 0x000fea0003800000 */
.L_x_690:
[----:B------:R-:W-:-:S13]  /*f710*/  ISETP.GE.AND P0, PT, R106, c[0x0][0x27c], PT ;  /* 0x00009f006a007a0c */ /* 0x000fda0003f06270 */
        /* <DEDUP_REMOVED lines=11> */
[----:B------:R-:W-:Y:S02]  /*f7d0*/  LOP3.LUT R4, R0, 0x38, R5, 0xf8, !PT ;  /* 0x0000003800047812 */ /* 0x000fe400078ef805 */
[----:B------:R-:W-:Y:S01]  /*f7e0*/  IADD3 R0, R3, R6, R28 ;  /* 0x0000000603007210 */ /* 0x000fe20007ffe01c */
[----:B------:R-:W-:Y:S01]  /*f7f0*/  IMAD.SHL.U32 R2, R2, 0x400, RZ ;  /* 0x0000040002027824 */ /* 0x000fe200078e00ff */
[----:B------:R-:W-:Y:S02]  /*f800*/  LOP3.LUT R3, R4, R37, RZ, 0x3c, !PT ;  /* 0x0000002504037212 */ /* 0x000fe400078e3cff */
[----:B------:R-:W-:Y:S02]  /*f810*/  LEA R29, R0, 0xc100, 0x1 ;  /* 0x0000c100001d7811 */ /* 0x000fe400078e08ff */
[----:B------:R-:W-:-:S02]  /*f820*/  LOP3.LUT R0, R2, 0x7fffe000, RZ, 0xc0, !PT ;  /* 0x7fffe00002007812 */ /* 0x000fc400078ec0ff */
[----:B------:R-:W-:Y:S01]  /*f830*/  SHF.R.U64 R13, R68, 0x10, R69 ;  /* 0x00000010440d7819 */ /* 0x000fe20000001245 */
[----:B------:R-:W2:Y:S01]  /*f840*/  LDS.128 R8, [R29] ;  /* 0x000000001d087984 */ /* 0x000ea20000000c00 */
[----:B------:R-:W-:Y:S02]  /*f850*/  IADD3 R0, R3, R0, R28 ;  /* 0x0000000003007210 */ /* 0x000fe40007ffe01c */
[----:B------:R-:W-:Y:S02]  /*f860*/  PRMT R16, R98, 0x5432, R13 ;  /* 0x0000543262107816 */ /* 0x000fe4000000000d */
[----:B------:R-:W-:Y:S01]  /*f870*/  SHF.R.U64 R14, R70, 0x10, R71 ;  /* 0x00000010460e7819 */ /* 0x000fe20000001247 */
[----:B------:R-:W-:Y:S01]  /*f880*/  IMAD.SHL.U32 R28, R0, 0x2, RZ ;  /* 0x00000002001c7824 */ /* 0x000fe200078e00ff */
[----:B------:R-:W-:Y:S01]  /*f890*/  SHF.R.U64 R0, R72, 0x10, R73 ;  /* 0x0000001048007819 */ /* 0x000fe20000001249 */
[----:B------:R-:W-:Y:S01]  /*f8a0*/  IMAD.U32 R30, R16, 0x10000, RZ ;  /* 0x00010000101e7824 */ /* 0x000fe200078e00ff */
[----:B------:R-:W-:-:S02]  /*f8b0*/  SHF.R.U32.HI R19, RZ, 0x10, R71 ;  /* 0x00000010ff137819 */ /* 0x000fc40000011647 */
[----:B------:R-:W3:Y:S01]  /*f8c0*/  LDS.128 R4, [R28+0xc100] ;  /* 0x00c100001c047984 */ /* 0x000ee20000000c00 */
[----:B------:R-:W-:Y:S02]  /*f8d0*/  PRMT R18, R100, 0x5432, R0 ;  /* 0x0000543264127816 */ /* 0x000fe40000000000 */
[----:B------:R-:W-:Y:S02]  /*f8e0*/  SHF.R.U64 R3, R74, 0x10, R75 ;  /* 0x000000104a037819 */ /* 0x000fe4000000124b */
[----:B------:R-:W-:Y:S01]  /*f8f0*/  SHF.R.U32.HI R15, RZ, 0x10, R69 ;  /* 0x00000010ff0f7819 */ /* 0x000fe20000011645 */
[----:B------:R-:W-:Y:S01]  /*f900*/  IMAD.U32 R31, R18, 0x10000, RZ ;  /* 0x00010000121f7824 */ /* 0x000fe200078e00ff */
[----:B------:R-:W-:Y:S02]  /*f910*/  SHF.R.U32.HI R2, RZ, 0x10, R73 ;  /* 0x00000010ff027819 */ /* 0x000fe40000011649 */
[----:B------:R-:W-:Y:S02]  /*f920*/  SHF.R.U32.HI R12, RZ, 0x10, R75 ;  /* 0x00000010ff0c7819 */ /* 0x000fe4000001164b */
[----:B------:R-:W-:-:S02]  /*f930*/  PRMT R23, R99, 0x5432, R14 ;  /* 0x0000543263177816 */ /* 0x000fc4000000000e */
[----:B------:R-:W-:Y:S02]  /*f940*/  PRMT R22, R99, 0x5410, R19 ;  /* 0x0000541063167816 */ /* 0x000fe40000000013 */
[----:B------:R-:W-:Y:S02]  /*f950*/  PRMT R25, R102, 0x5432, R3 ;  /* 0x0000543266197816 */ /* 0x000fe40000000003 */
[----:B------:R-:W-:Y:S01]  /*f960*/  PRMT R15, R98, 0x5410, R15 ;  /* 0x00005410620f7816 */ /* 0x000fe2000000000f */
[----:B------:R-:W-:Y:S01]  /*f970*/  IMAD.U32 R32, R22, 0x10000, RZ ;  /* 0x0001000016207824 */ /* 0x000fe200078e00ff */
[----:B------:R-:W-:Y:S02]  /*f980*/  PRMT R17, R100, 0x5410, R2 ;  /* 0x0000541064117816 */ /* 0x000fe40000000002 */
[----:B------:R-:W-:Y:S01]  /*f990*/  PRMT R24, R102, 0x5410, R12 ;  /* 0x0000541066187816 */ /* 0x000fe2000000000c */
[----:B------:R-:W-:Y:S01]  /*f9a0*/  IMAD.U32 R33, R15, 0x10000, RZ ;  /* 0x000100000f217824 */ /* 0x000fe200078e00ff */
[----:B------:R-:W-:-:S02]  /*f9b0*/  LOP3.LUT R34, R16, 0xffff0000, RZ, 0xc0, !PT ;  /* 0xffff000010227812 */ /* 0x000fc400078ec0ff */
[----:B------:R-:W-:Y:S01]  /*f9c0*/  LOP3.LUT R15, R15, 0xffff0000, RZ, 0xc0, !PT ;  /* 0xffff00000f0f7812 */ /* 0x000fe200078ec0ff */
        /* <DEDUP_REMOVED lines=14> */
[----:B------:R-:W-:-:S02]  /*fab0*/  FMUL.FTZ R6, R10, R31 ;  /* 0x0000001f0a067220 */ /* 0x000fc40000410000 */
[C---:B------:R-:W-:Y:S01]  /*fac0*/  IMAD.U32 R8, R5.reuse, 0x10000, RZ ;  /* 0x0001000005087824 */ /* 0x040fe200078e00ff */
[----:B------:R-:W-:Y:S01]  /*fad0*/  LOP3.LUT R5, R5, 0xffff0000, RZ, 0xc0, !PT ;  /* 0xffff000005057812 */ /* 0x000fe200078ec0ff */
[----:B------:R-:W-:Y:S02]  /*fae0*/  FFMA.FTZ R31, R21, R31, -R27 ;  /* 0x0000001f151f7223 */ /* 0x000fe4000001081b */
[----:B------:R-:W-:Y:S02]  /*faf0*/  IMAD.U32 R2, R7, 0x10000, RZ ;  /* 0x0001000007027824 */ /* 0x000fe400078e00ff */
[C---:B------:R-:W-:Y:S01]  /*fb00*/  IMAD.U32 R27, R17.reuse, 0x10000, RZ ;  /* 0x00010000111b7824 */ /* 0x040fe200078e00ff */
[----:B------:R-:W-:Y:S01]  /*fb10*/  LOP3.LUT R17, R17, 0xffff0000, RZ, 0xc0, !PT ;  /* 0xffff000011117812 */ /* 0x000fe200078ec0ff */
[----:B------:R-:W-:Y:S02]  /*fb20*/  FFMA.FTZ R30, R21, R30, R6 ;  /* 0x0000001e151e7223 */ /* 0x000fe40000010006 */
[----:B------:R-:W-:-:S02]  /*fb30*/  IMAD.U32 R21, R24, 0x10000, RZ ;  /* 0x0001000018157824 */ /* 0x000fc400078e00ff */
[C---:B------:R-:W-:Y:S02]  /*fb40*/  FMUL.FTZ R10, R8.reuse, R33 ;  /* 0x00000021080a7220 */ /* 0x040fe40000410000 */
[----:B------:R-:W-:Y:S02]  /*fb50*/  FMUL.FTZ R7, R8, R27 ;  /* 0x0000001b08077220 */ /* 0x000fe40000410000 */
[CC--:B------:R-:W-:Y:S02]  /*fb60*/  FMUL.FTZ R6, R2.reuse, R32.reuse ;  /* 0x0000002002067220 */ /* 0x0c0fe40000410000 */
[----:B------:R-:W-:Y:S02]  /*fb70*/  FMUL.FTZ R2, R2, R21 ;  /* 0x0000001502027220 */ /* 0x000fe40000410000 */
[C---:B------:R-:W-:Y:S02]  /*fb80*/  FFMA.FTZ R27, R19.reuse, R27, -R10 ;  /* 0x0000001b131b7223 */ /* 0x040fe4000001080a */
[----:B------:R-:W-:Y:S01]  /*fb90*/  FFMA.FTZ R19, R19, R33, R7 ;  /* 0x0000002113137223 */ /* 0x000fe20000010007 */
[----:B------:R-:W-:Y:S01]  /*fba0*/  LOP3.LUT R7, R18, 0xffff0000, RZ, 0xc0, !PT ;  /* 0xffff000012077812 */ /* 0x000fe200078ec0ff */
[----:B------:R-:W-:-:S02]  /*fbb0*/  FFMA.FTZ R16, R12, R32, R2 ;  /* 0x000000200c107223 */ /* 0x000fc40000010002 */
[C---:B------:R-:W-:Y:S02]  /*fbc0*/  FMUL.FTZ R2, R9.reuse, R34 ;  /* 0x0000002209027220 */ /* 0x040fe40000410000 */
[----:B------:R-:W-:Y:S02]  /*fbd0*/  FFMA.FTZ R21, R12, R21, -R6 ;  /* 0x000000150c157223 */ /* 0x000fe40000010806 */
[-C--:B------:R-:W-:Y:S02]  /*fbe0*/  FMUL.FTZ R6, R9, R7.reuse ;  /* 0x0000000709067220 */ /* 0x080fe40000410000 */
[----:B------:R-:W-:Y:S02]  /*fbf0*/  FFMA.FTZ R8, R20, R7, -R2 ;  /* 0x0000000714087223 */ /* 0x000fe40000010802 */
[----:B------:R-:W-:Y:S02]  /*fc00*/  IMAD.U32 R18, R23, 0x10000, RZ ;  /* 0x0001000017127824 */ /* 0x000fe400078e00ff */
[C---:B------:R-:W-:Y:S01]  /*fc10*/  FMUL.FTZ R7, R5.reuse, R15 ;  /* 0x0000000f05077220 */ /* 0x040fe20000410000 */
[----:B------:R-:W-:Y:S01]  /*fc20*/  F2FP.BF16.PACK_AB R8, R8, R31 ;  /* 0x0000001f0808723e */ /* 0x000fe200000010ff */
[----:B------:R-:W-:-:S02]  /*fc30*/  FMUL.FTZ R2, R5, R17 ;  /* 0x0000001105027220 */ /* 0x000fc40000410000 */
[----:B------:R-:W-:Y:S02]  /*fc40*/  IMAD.U32 R10, R25, 0x10000, RZ ;  /* 0x00010000190a7824 */ /* 0x000fe400078e00ff */
[----:B------:R-:W-:Y:S02]  /*fc50*/  FMUL.FTZ R5, R4, R18 ;  /* 0x0000001204057220 */ /* 0x000fe40000410000 */
[C---:B------:R-:W-:Y:S01]  /*fc60*/  FFMA.FTZ R9, R14.reuse, R17, -R7 ;  /* 0x000000110e097223 */ /* 0x040fe20000010807 */
[----:B------:R-:W-:Y:S01]  /*fc70*/  LOP3.LUT R17, R23, 0xffff0000, RZ, 0xc0, !PT ;  /* 0xffff000017117812 */ /* 0x000fe200078ec0ff */
[----:B------:R-:W-:Y:S01]  /*fc80*/  FFMA.FTZ R14, R14, R15, R2 ;  /* 0x0000000f0e0e7223 */ /* 0x000fe20000010002 */
[----:B------:R-:W-:Y:S01]  /*fc90*/  LOP3.LUT R15, R22, 0xffff0000, RZ, 0xc0, !PT ;  /* 0xffff0000160f7812 */ /* 0x000fe200078ec0ff */
[----:B------:R-:W-:Y:S01]  /*fca0*/  FFMA.FTZ R12, R20, R34, R6 ;  /* 0x00000022140c7223 */ /* 0x000fe20000010006 */
[----:B------:R-:W-:Y:S01]  /*fcb0*/  LOP3.LUT R6, R25, 0xffff0000, RZ, 0xc0, !PT ;  /* 0xffff000019067812 */ /* 0x000fe200078ec0ff */
[-C--:B------:R-:W-:Y:S01]  /*fcc0*/  FMUL.FTZ R2, R4, R10.reuse ;  /* 0x0000000a04027220 */ /* 0x080fe20000410000 */
[----:B------:R-:W-:Y:S01]  /*fcd0*/  F2FP.BF16.PACK_AB R9, R9, R27 ;  /* 0x0000001b0909723e */ /* 0x000fe200000010ff */
[C---:B------:R-:W-:Y:S01]  /*fce0*/  FFMA.FTZ R10, R13.reuse, R10, -R5 ;  /* 0x0000000a0d0a7223 */ /* 0x040fe20000010805 */
[----:B------:R-:W-:Y:S01]  /*fcf0*/  LOP3.LUT R5, R24, 0xffff0000, RZ, 0xc0, !PT ;  /* 0xffff000018057812 */ /* 0x000fe200078ec0ff */
[----:B------:R-:W-:-:S02]  /*fd00*/  FFMA.FTZ R7, R13, R18, R2 ;  /* 0x000000120d077223 */ /* 0x000fc40000010002 */
[C---:B------:R-:W-:Y:S02]  /*fd10*/  FMUL.FTZ R4, R3.reuse, R17 ;  /* 0x0000001103047220 */ /* 0x040fe40000410000 */
[-C--:B------:R-:W-:Y:S02]  /*fd20*/  FMUL.FTZ R3, R3, R6.reuse ;  /* 0x0000000603037220 */ /* 0x080fe40000410000 */
[C---:B------:R-:W-:Y:S02]  /*fd30*/  FMUL.FTZ R2, R0.reuse, R15 ;  /* 0x0000000f00027220 */ /* 0x040fe40000410000 */
[----:B------:R-:W-:Y:S02]  /*fd40*/  FMUL.FTZ R0, R0, R5 ;  /* 0x0000000500007220 */ /* 0x000fe40000410000 */
[----:B------:R-:W-:Y:S01]  /*fd50*/  FFMA.FTZ R6, R26, R6, -R4 ;  /* 0x000000061a067223 */ /* 0x000fe20000010804 */
        /* <DEDUP_REMOVED lines=8> */
[----:B------:R-:W-:Y:S01]  /*fde0*/  F2FP.BF16.PACK_AB R7, R0, R16 ;  /* 0x000000100007723e */ /* 0x000fe200000010ff */
[----:B------:R2:W-:Y:S04]  /*fdf0*/  STS.128 [R29], R8 ;  /* 0x000000081d007388 */ /* 0x0005e80000000c00 */
[----:B------:R2:W-:Y:S02]  /*fe00*/  STS.128 [R28+0xc100], R4 ;  /* 0x00c100041c007388 */ /* 0x0005e40000000c00 */
.L_x_667:
[----:B------:R-:W-:Y:S05]  /*fe10*/  BSYNC B2 ;  /* 0x0000000000027941 */ /* 0x000fea0003800000 */
.L_x_649:
[----:B------:R-:W-:Y:S01]  /*fe20*/  IMAD R0, R109, c[0x0][0x208], RZ ;  /* 0x000082006d007a24 */ /* 0x000fe200078e02ff */
[----:B------:R-:W-:-:S04]  /*fe30*/  DEPBAR.LE SB0, 0x0 ;  /* 0x000080000000791a */ /* 0x000fc80000000000 */
[C---:B-12---:R-:W-:Y:S01]  /*fe40*/  IMAD.WIDE.U32 R4, R101.reuse, c[0x0][0x208], RZ ;  /* 0x0000820065047a25 */ /* 0x046fe200078e00ff */
[----:B------:R-:W-:Y:S01]  /*fe50*/  BAR.SYNC.DEFER_BLOCKING 0x0 ;  /* 0x0000000000007b1d */ /* 0x000fe20000010000 */
[----:B------:R-:W-:Y:S02]  /*fe60*/  IADD3 R100, R242, -R103, RZ ;  /* 0x80000067f2647210 */ /* 0x000fe40007ffe0ff */
[----:B------:R-:W-:Y:S01]  /*fe70*/  IMAD R2, R101, c[0x0][0x20c], R0 ;  /* 0x0000830065027a24 */ /* 0x000fe200078e0200 */
[----:B------:R-:W-:Y:S02]  /*fe80*/  LEA R0, P1, R4, R230, 0x6 ;  /* 0x000000e604007211 */ /* 0x000fe400078230ff */
[----:B------:R1:W5:Y:S02]  /*fe90*/  LDL R152, [R1+0x1c] ;  /* 0x00001c0001987983 */ /* 0x0003640000100800 */
[----:B------:R-:W-:Y:S02]  /*fea0*/  IADD3 R3, R5, R2, RZ ;  /* 0x0000000205037210 */ /* 0x000fe40007ffe0ff */
[----:B------:R-:W-:-:S02]  /*feb0*/  LEA R2, P0, R0, c[0x0][0x1f8], 0x1 ;  /* 0x00007e0000027a11 */ /* 0x000fc400078008ff */
[----:B------:R-:W-:Y:S02]  /*fec0*/  LEA.HI.X R3, R4, R233, R3, 0x6, P1 ;  /* 0x000000e904037211 */ /* 0x000fe400008f3403 */
[----:B------:R-:W-:Y:S02]  /*fed0*/  MOV R4, c[0x0][0x208] ;  /* 0x0000820000047a02 */ /* 0x000fe40000000f00 */
[----:B------:R-:W-:Y:S02]  /*fee0*/  LEA.HI.X R3, R0, c[0x0][0x1fc], R3, 0x1, P0 ;  /* 0x00007f0000037a11 */ /* 0x000fe400000f0c03 */
[----:B------:R-:W-:Y:S02]  /*fef0*/  LOP3.LUT R0, R108, 0x1, RZ, 0xc0, !PT ;  /* 0x000000016c007812 */ /* 0x000fe400078ec0ff */
[----:B------:R-:W-:Y:S02]  /*ff00*/  MOV R5, c[0x0][0x20c] ;  /* 0x0000830000057a02 */ /* 0x000fe40000000f00 */
[----:B------:R-:W-:-:S02]  /*ff10*/  LEA R12, P0, R4, R2, 0x6 ;  /* 0x00000002040c7211 */ /* 0x000fc400078030ff */
[----:B------:R-:W-:Y:S01]  /*ff20*/  ISETP.NE.U32.AND P2, PT, R0, 0x1, PT ;  /* 0x000000010000780c */ /* 0x000fe20003f45070 */
[----:B------:R-:W-:Y:S01]  /*ff30*/  LDSM.16.M88.4 R8, [R199] ;  /* 0x00000000c708783b */ /* 0x000fe20000000200 */
[----:B------:R-:W-:Y:S02]  /*ff40*/  IADD3 R0, -R112, R100, RZ ;  /* 0x0000006470007210 */ /* 0x000fe40007ffe1ff */
[----:B------:R-:W-:Y:S01]  /*ff50*/  LEA.HI.X R13, R4, R3, R5, 0x6, P0 ;  /* 0x00000003040d7211 */ /* 0x000fe200000f3405 */
[----:B------:R-:W2:Y:S01]  /*ff60*/  LDSM.16.M88.4 R20, [R192] ;  /* 0x00000000c014783b */ /* 0x000ea20000000200 */
[----:B------:R-:W-:-:S03]  /*ff70*/  ISETP.LT.OR P0, PT, R0, 0x1, P2 ;  /* 0x000000010000780c */ /* 0x000fc60001701670 */
[----:B------:R-:W3:Y:S04]  /*ff80*/  LDSM.16.M88.4 R16, [R192+0x800] ;  /* 0x00080000c010783b */ /* 0x000ee80000000200 */
[----:B------:R-:W4:Y:S01]  /*ff90*/  LDSM.16.M88.4 R24, [R192+0x1000] ;  /* 0x00100000c018783b */ /* 0x000f220000000200 */
[----:B------:R-:W-:-:S03]  /*ffa0*/  LOP3.LUT P1, RZ, R108, 0x2, RZ, 0xc0, !PT ;  /* 0x000000026cff7812 */ /* 0x000fc6000782c0ff */
[----:B------:R-:W1:Y:S04]  /*ffb0*/  LDSM.16.M88.4 R32, [R192+0x1800] ;  /* 0x00180000c020783b */ /* 0x000e680000000200 */
[----:B------:R-:W-:Y:S04]  /*ffc0*/  LDSM.16.M88.4 R4, [R200] ;  /* 0x00000000c804783b */ /* 0x000fe80000000200 */
[----:B------:R-:W1:Y:S04]  /*ffd0*/  LDSM.16.M88.4 R44, [R203] ;  /* 0x00000000cb2c783b */ /* 0x000e680000000200 */
[----:B------:R-:W1:Y:S04]  /*ffe0*/  LDSM.16.M88.4 R56, [R214] ;  /* 0x00000000d638783b */ /* 0x000e680000000200 */
[----:B------:R-:W1:Y:S04]  /*fff0*/  LDSM.16.M88.4 R60, [R213] ;  /* 0x00000000d53c783b */ /* 0x000e680000000200 */
[----:B------:R-:W1:Y:S04]  /*10000*/  LDSM.16.M88.4 R68, [R212] ;  /* 0x00000000d444783b */ /* 0x000e680000000200 */
[----:B------:R-:W-:Y:S01]  /*10010*/  @!PT LDS RZ, [RZ] ;  /* 0x00000000fffff984 */ /* 0x000fe20000000800 */
[----:B------:R-:W-:Y:S01]  /*10020*/  @!PT LDS RZ, [RZ] ;  /* 0x00000000fffff984 */ /* 0x000fe20000000800 */
[----:B------:R-:W-:Y:S01]  /*10030*/  @!PT LDS RZ, [RZ] ;  /* 0x00000000fffff984 */ /* 0x000fe20000000800 */
[----:B------:R1:W-:Y:S01]  /*10040*/  LDGSTS.E.BYPASS.LTC128B.128 [R217+0x100], [R2.64], !P0 ;  /* 0x0010000002d97fae */ /* 0x0003e2000c101d46 */
[----:B------:R-:W-:-:S02]  /*10050*/  ISETP.LT.OR P0, PT, R0, 0x1, !P1 ;  /* 0x000000010000780c */ /* 0x000fc40004f01670 */
[C---:B------:R-:W-:Y:S02]  /*10060*/  ISETP.LT.OR P2, PT, R0.reuse, 0x21, P2 ;  /* 0x000000210000780c */ /* 0x040fe40001741670 */
[----:B------:R-:W-:-:S09]  /*10070*/  ISETP.LT.OR P1, PT, R0, 0x21, !P1 ;  /* 0x000000210000780c */ /* 0x000fd20004f21670 */
[----:B------:R1:W-:Y:S01]  /*10080*/  LDGSTS.E.BYPASS.LTC128B.128 [R217+0x2100], [R2.64+0x80], !P0 ;  /* 0x0210008002d97fae */ /* 0x0003e2000c101d46 */
[----:B------:R-:W-:-:S04]  /*10090*/  LOP3.LUT P0, RZ, R108, 0x4, RZ, 0xc0, !PT ;  /* 0x000000046cff7812 */ /* 0x000fc8000780c0ff */
[C---:B------:R-:W-:Y:S02]  /*100a0*/  ISETP.LT.OR P6, PT, R0.reuse, 0x1, !P0 ;  /* 0x000000010000780c */ /* 0x040fe400047c1670 */
[----:B------:R-:W-:Y:S01]  /*100b0*/  ISETP.LT.OR P0, PT, R0, 0x21, !P0 ;  /* 0x000000210000780c */ /* 0x000fe20004701670 */
[C---:B--2---:R-:W-:Y:S08]  /*100c0*/  HMMA.16816.F32.BF16 R28, R8.reuse, R20, RZ ;  /* 0x00000014081c723c */ /* 0x044ff000000418ff */
        /* <DEDUP_REMOVED lines=10> */
[----:B------:R-:W2:Y:S04]  /*10170*/  LDSM.16.M88.4 R72, [R198+0x800] ;  /* 0x00080000c648783b */ /* 0x000ea80000000200 */
[----:B------:R-:W2:Y:S02]  /*10180*/  LDSM.16.M88.4 R80, [R198+0x1000] ;  /* 0x00100000c650783b */ /* 0x000ea40000000200 */
[C---:B------:R-:W-:Y:S02]  /*10190*/  HMMA.16816.F32.BF16 R24, R8.reuse, R26, RZ ;  /* 0x0000001a0818723c */ /* 0x040fe400000418ff */
[----:B------:R-:W-:Y:S04]  /*101a0*/  LDSM.16.M88.4 R76, [R195+0x800] ;  /* 0x00080000c34c783b */ /* 0x000fe80000000200 */
[----:B------:R-:W-:Y:S02]  /*101b0*/  LDSM.16.M88.4 R88, [R195+0x1000] ;  /* 0x00100000c358783b */ /* 0x000fe40000000200 */
[C---:B-1----:R-:W-:Y:S02]  /*101c0*/  HMMA.16816.F32.BF16 R52, R8.reuse, R32, RZ ;  /* 0x000000200834723c */ /* 0x042fe400000418ff */
[----:B------:R-:W-:Y:S04]  /*101d0*/  LDSM.16.M88.4 R84, [R192+0x3000] ;  /* 0x00300000c054783b */ /* 0x000fe80000000200 */
[----:B------:R-:W0:Y:S02]  /*101e0*/  LDGDEPBAR ;  /* 0x00000000000079af */ /* 0x000e240000000000 */
[----:B---3--:R-:W-:Y:S08]  /*101f0*/  HMMA.16816.F32.BF16 R12, R8, R34, RZ ;  /* 0x00000022080c723c */ /* 0x008ff000000418ff */
[C---:B------:R-:W-:Y:S08]  /*10200*/  HMMA.16816.F32.BF16 R8, R4.reuse, R44, R28 ;  /* 0x0000002c0408723c */ /* 0x040ff0000004181c */
[C---:B------:R-:W-:Y:S08]  /*10210*/  HMMA.16816.F32.BF16 R32, R4.reuse, R56, R40 ;  /* 0x000000380420723c */ /* 0x040ff00000041828 */
[C---:B------:R-:W-:Y:S08]  /*10220*/  HMMA.16816.F32.BF16 R28, R4.reuse, R46, R36 ;  /* 0x0000002e041c723c */ /* 0x040ff00000041824 */
[C---:B------:R-:W-:Y:S01]  /*10230*/  HMMA.16816.F32.BF16 R40, R4.reuse, R60, R48 ;  /* 0x0000003c0428723c */ /* 0x040fe20000041830 */
[----:B------:R-:W1:Y:S07]  /*10240*/  LDSM.16.M88.4 R48, [R198+0x1800] ;  /* 0x00180000c630783b */ /* 0x000e6e0000000200 */
[C---:B------:R-:W-:Y:S01]  /*10250*/  HMMA.16816.F32.BF16 R36, R4.reuse, R58, R16 ;  /* 0x0000003a0424723c */ /* 0x040fe20000041810 */
[----:B------:R-:W-:Y:S04]  /*10260*/  LDSM.16.M88.4 R16, [R201] ;  /* 0x00000000c910783b */ /* 0x000fe80000000200 */
[----:B------:R-:W3:Y:S03]  /*10270*/  LDSM.16.M88.4 R56, [R195] ;  /* 0x00000000c338783b */ /* 0x000ee60000000200 */
[C---:B------:R-:W-:Y:S01]  /*10280*/  HMMA.16816.F32.BF16 R44, R4.reuse, R62, R24 ;  /* 0x0000003e042c723c */ /* 0x040fe20000041818 */
[----:B------:R-:W1:Y:S07]  /*10290*/  LDSM.16.M88.4 R60, [R195+0x1800] ;  /* 0x00180000c33c783b */ /* 0x000e6e0000000200 */
[C---:B------:R-:W-:Y:S08]  /*102a0*/  HMMA.16816.F32.BF16 R52, R4.reuse, R68, R52 ;  /* 0x000000440434723c */ /* 0x040ff00000041834 */
[----:B------:R-:W-:Y:S01]  /*102b0*/  HMMA.16816.F32.BF16 R24, R4, R70, R12 ;  /* 0x000000460418723c */ /* 0x000fe2000004180c */
[----:B------:R-:W-:Y:S04]  /*102c0*/  LDSM.16.M88.4 R12, [R199+0x4000] ;  /* 0x00400000c70c783b */ /* 0x000fe80000000200 */
[----:B------:R-:W1:Y:S03]  /*102d0*/  LDSM.16.M88.4 R68, [R192+0x2000] ;  /* 0x00200000c044783b */ /* 0x000e660000000200 */
[C---:B----4-:R-:W-:Y:S08]  /*102e0*/  HMMA.16816.F32.BF16 R8, R20.reuse, R64, R8 ;  /* 0x000000401408723c */ /* 0x050ff00000041808 */
[C---:B------:R-:W-:Y:S01]  /*102f0*/  HMMA.16816.F32.BF16 R4, R20.reuse, R66, R28 ;  /* 0x000000421404723c */ /* 0x040fe2000004181c */
[----:B------:R-:W-:Y:S07]  /*10300*/  LDSM.16.M88.4 R64, [R211] ;  /* 0x00000000d340783b */ /* 0x000fee0000000200 */
[C---:B--2---:R-:W-:Y:S08]  /*10310*/  HMMA.16816.F32.BF16 R32, R20.reuse, R72, R32 ;  /* 0x000000481420723c */ /* 0x044ff00000041820 */
[C---:B------:R-:W-:Y:S01]  /*10320*/  HMMA.16816.F32.BF16 R36, R20.reuse, R74, R36 ;  /* 0x0000004a1424723c */ /* 0x040fe20000041824 */
[----:B------:R-:W2:Y:S07]  /*10330*/  LDSM.16.M88.4 R72, [R192+0x2800] ;  /* 0x00280000c048783b */ /* 0x000eae0000000200 */
[C---:B------:R-:W-:Y:S08]  /*10340*/  HMMA.16816.F32.BF16 R44, R20.reuse, R82, R44 ;  /* 0x00000052142c723c */ /* 0x040ff0000004182c */
[C---:B-1----:R-:W-:Y:S08]  /*10350*/  HMMA.16816.F32.BF16 R52, R20.reuse, R48, R52 ;  /* 0x000000301434723c */ /* 0x042ff00000041834 */
[C---:B------:R-:W-:Y:S01]  /*10360*/  HMMA.16816.F32.BF16 R40, R20.reuse, R80, R40 ;  /* 0x000000501428723c */ /* 0x040fe20000041828 */
[----:B------:R-:W-:Y:S07]  /*10370*/  LDSM.16.M88.4 R80, [R198+0x2800] ;  /* 0x00280000c650783b */ /* 0x000fee0000000200 */
[----:B------:R-:W-:Y:S08]  /*10380*/  HMMA.16816.F32.BF16 R28, R20, R50, R24 ;  /* 0x00000032141c723c */ /* 0x000ff00000041818 */
[C---:B---3--:R-:W-:Y:S01]  /*10390*/  HMMA.16816.F32.BF16 R24, R16.reuse, R56, R8 ;  /* 0x000000381018723c */ /* 0x048fe20000041808 */
[----:B------:R-:W-:Y:S07]  /*103a0*/  LDSM.16.M88.4 R8, [R200+0x4000] ;  /* 0x00400000c808783b */ /* 0x000fee0000000200 */
[C---:B------:R-:W-:Y:S01]  /*103b0*/  HMMA.16816.F32.BF16 R20, R16.reuse, R58, R4 ;  /* 0x0000003a1014723c */ /* 0x040fe20000041804 */
[----:B------:R-:W1:Y:S07]  /*103c0*/  LDSM.16.M88.4 R56, [R192+0x3800] ;  /* 0x00380000c038783b */ /* 0x000e6e0000000200 */
[C---:B------:R-:W-:Y:S08]  /*103d0*/  HMMA.16816.F32.BF16 R4, R16.reuse, R76, R32 ;  /* 0x0000004c1004723c */ /* 0x040ff00000041820 */
[C---:B------:R-:W-:Y:S01]  /*103e0*/  HMMA.16816.F32.BF16 R36, R16.reuse, R78, R36 ;  /* 0x0000004e1024723c */ /* 0x040fe20000041824 */
[----:B------:R-:W3:Y:S07]  /*103f0*/  LDSM.16.M88.4 R76, [R210] ;  /* 0x00000000d24c783b */ /* 0x000eee0000000200 */
[C---:B------:R-:W-:Y:S08]  /*10400*/  HMMA.16816.F32.BF16 R44, R16.reuse, R90, R44 ;  /* 0x0000005a102c723c */ /* 0x040ff0000004182c */
[C---:B------:R-:W-:Y:S08]  /*10410*/  HMMA.16816.F32.BF16 R52, R16.reuse, R60, R52 ;  /* 0x0000003c1034723c */ /* 0x040ff00000041834 */
[C---:B------:R-:W-:Y:S01]  /*10420*/  HMMA.16816.F32.BF16 R40, R16.reuse, R88, R40 ;  /* 0x000000581028723c */ /* 0x040fe20000041828 */
[----:B------:R-:W4:Y:S07]  /*10430*/  LDSM.16.M88.4 R88, [R209] ;  /* 0x00000000d158783b */ /* 0x000f2e0000000200 */
[----:B------:R-:W-:Y:S01]  /*10440*/  HMMA.16816.F32.BF16 R32, R16, R62, R28 ;  /* 0x0000003e1020723c */ /* 0x000fe2000004181c */
[----:B------:R-:W1:Y:S07]  /*10450*/  LDSM.16.M88.4 R60, [R208] ;  /* 0x00000000d03c783b */ /* 0x000e6e0000000200 */
[C---:B------:R-:W-:Y:S08]  /*10460*/  HMMA.16816.F32.BF16 R28, R12.reuse, R68, R24 ;  /* 0x000000440c1c723c */ /* 0x040ff00000041818 */
[C---:B------:R-:W-:Y:S01]  /*10470*/  HMMA.16816.F32.BF16 R24, R12.reuse, R70, R20 ;  /* 0x000000460c18723c */ /* 0x040fe20000041814 */
[----:B------:R-:W-:Y:S07]  /*10480*/  LDSM.16.M88.4 R68, [R195+0x2000] ;  /* 0x00200000c344783b */ /* 0x000fee0000000200 */
[C---:B--2---:R-:W-:Y:S01]  /*10490*/  HMMA.16816.F32.BF16 R20, R12.reuse, R72, R4 ;  /* 0x000000480c14723c */ /* 0x044fe20000041804 */
[----:B------:R-:W-:Y:S07]  /*104a0*/  LDSM.16.M88.4 R4, [R202+0x4000] ;  /* 0x00400000ca04783b */ /* 0x000fee0000000200 */
[C---:B------:R-:W-:Y:S01]  /*104b0*/  HMMA.16816.F32.BF16 R16, R12.reuse, R74, R36 ;  /* 0x0000004a0c10723c */ /* 0x040fe20000041824 */
[----:B------:R-:W2:Y:S07]  /*104c0*/  LDSM.16.M88.4 R72, [R198+0x2000] ;  /* 0x00200000c648783b */ /* 0x000eae0000000200 */
[C---:B------:R-:W-:Y:S08]  /*104d0*/  HMMA.16816.F32.BF16 R48, R12.reuse, R86, R44 ;  /* 0x000000560c30723c */ /* 0x040ff0000004182c */
[C---:B-1----:R-:W-:Y:S08]  /*104e0*/  HMMA.16816.F32.BF16 R44, R12.reuse, R56, R52 ;  /* 0x000000380c2c723c */ /* 0x042ff00000041834 */
[C---:B------:R-:W-:Y:S01]  /*104f0*/  HMMA.16816.F32.BF16 R40, R12.reuse, R84, R40 ;  /* 0x000000540c28723c */ /* 0x040fe20000041828 */
[----:B------:R-:W1:Y:S07]  /*10500*/  LDSM.16.M88.4 R84, [R198+0x3000] ;  /* 0x00300000c654783b */ /* 0x000e6e0000000200 */
[----:B------:R-:W-:Y:S08]  /*10510*/  HMMA.16816.F32.BF16 R36, R12, R58, R32 ;  /* 0x0000003a0c24723c */ /* 0x000ff00000041820 */
[C---:B------:R-:W-:Y:S08]  /*10520*/  HMMA.16816.F32.BF16 R32, R8.reuse, R64, R28 ;  /* 0x000000400820723c */ /* 0x040ff0000004181c */
[C---:B------:R-:W-:Y:S01]  /*10530*/  HMMA.16816.F32.BF16 R28, R8.reuse, R66, R24 ;  /* 0x00000042081c723c */ /* 0x040fe20000041818 */
[----:B------:R-:W1:Y:S07]  /*10540*/  LDSM.16.M88.4 R64, [R198+0x3800] ;  /* 0x00380000c640783b */ /* 0x000e6e0000000200 */
[C---:B---3--:R-:W-:Y:S01]  /*10550*/  HMMA.16816.F32.BF16 R24, R8.reuse, R76, R20 ;  /* 0x0000004c0818723c */ /* 0x048fe20000041814 */
[----:B------:R-:W3:Y:S07]  /*10560*/  LDSM.16.M88.4 R20, [R201+0x4000] ;  /* 0x00400000c914783b */ /* 0x000eee0000000200 */
[C---:B------:R-:W-:Y:S01]  /*10570*/  HMMA.16816.F32.BF16 R16, R8.reuse, R78, R16 ;  /* 0x0000004e0810723c */ /* 0x040fe20000041810 */
[----:B------:R-:W1:Y:S07]  /*10580*/  LDSM.16.M88.4 R76, [R195+0x2800] ;  /* 0x00280000c34c783b */ /* 0x000e6e0000000200 */
[C---:B----4-:R-:W-:Y:S08]  /*10590*/  HMMA.16816.F32.BF16 R56, R8.reuse, R90, R48 ;  /* 0x0000005a0838723c */ /* 0x050ff00000041830 */
[C---:B------:R-:W-:Y:S08]  /*105a0*/  HMMA.16816.F32.BF16 R48, R8.reuse, R60, R44 ;  /* 0x0000003c0830723c */ /* 0x040ff0000004182c */
[C---:B------:R-:W-:Y:S01]  /*105b0*/  HMMA.16816.F32.BF16 R12, R8.reuse, R88, R40 ;  /* 0x00000058080c723c */ /* 0x040fe20000041828 */
[----:B------:R-:W-:Y:S04]  /*105c0*/  LDSM.16.M88.4 R40, [R195+0x3000] ;  /* 0x00300000c328783b */ /* 0x000fe80000000200 */
[----:B------:R-:W-:Y:S03]  /*105d0*/  LDSM.16.M88.4 R88, [R195+0x3800] ;  /* 0x00380000c358783b */ /* 0x000fe60000000200 */
[----:B------:R-:W-:Y:S01]  /*105e0*/  HMMA.16816.F32.BF16 R44, R8, R62, R36 ;  /* 0x0000003e082c723c */ /* 0x000fe20000041824 */
[----:B------:R-:W-:Y:S07]  /*105f0*/  LDSM.16.M88.4 R60, [R192+0x4000] ;  /* 0x00400000c03c783b */ /* 0x000fee0000000200 */
[C---:B--2---:R-:W-:Y:S08]  /*10600*/  HMMA.16816.F32.BF16 R36, R4.reuse, R72, R32 ;  /* 0x000000480424723c */ /* 0x044ff00000041820 */
[C---:B------:R-:W-:Y:S01]  /*10610*/  HMMA.16816.F32.BF16 R52, R4.reuse, R82, R16 ;  /* 0x000000520434723c */ /* 0x040fe20000041810 */
[----:B------:R-:W2:Y:S07]  /*10620*/  LDSM.16.M88.4 R16, [R199+0x8000] ;  /* 0x00800000c710783b */ /* 0x000eae0000000200 */
[C---:B------:R-:W-:Y:S01]  /*10630*/  HMMA.16816.F32.BF16 R28, R4.reuse, R74, R28 ;  /* 0x0000004a041c723c */ /* 0x040fe2000004181c */
[----:B------:R-:W-:Y:S07]  /*10640*/  LDSM.16.M88.4 R72, [R192+0x5800] ;  /* 0x00580000c048783b */ /* 0x000fee0000000200 */
[C---:B------:R-:W-:Y:S08]  /*10650*/  HMMA.16816.F32.BF16 R32, R4.reuse, R80, R24 ;  /* 0x000000500420723c */ /* 0x040ff00000041818 */
[C---:B-1----:R-:W-:Y:S01]  /*10660*/  HMMA.16816.F32.BF16 R24, R4.reuse, R84, R12 ;  /* 0x000000540418723c */ /* 0x042fe2000004180c */
[----:B------:R-:W-:Y:S07]  /*10670*/  LDSM.16.M88.4 R12, [R200+0x8000] ;  /* 0x00800000c80c783b */ /* 0x000fee0000000200 */
[C---:B------:R-:W-:Y:S01]  /*10680*/  HMMA.16816.F32.BF16 R8, R4.reuse, R86, R56 ;  /* 0x000000560408723c */ /* 0x040fe20000041838 */
[----:B------:R-:W-:Y:S07]  /*10690*/  LDSM.16.M88.4 R56, [R195+0x4000] ;  /* 0x00400000c338783b */ /* 0x000fee0000000200 */
[C---:B------:R-:W-:Y:S08]  /*106a0*/  HMMA.16816.F32.BF16 R48, R4.reuse, R64, R48 ;  /* 0x000000400430723c */ /* 0x040ff00000041830 */
[----:B------:R-:W-:Y:S01]  /*106b0*/  HMMA.16816.F32.BF16 R96, R4, R66, R44 ;  /* 0x000000420460723c */ /* 0x000fe2000004182c */
[----:B------:R-:W-:Y:S04]  /*106c0*/  LDSM.16.M88.4 R64, [R206] ;  /* 0x00000000ce40783b */ /* 0x000fe80000000200 */
[----:B------:R-:W-:Y:S03]  /*106d0*/  LDSM.16.M88.4 R44, [R192+0x5000] ;  /* 0x00500000c02c783b */ /* 0x000fe60000000200 */
[C---:B---3--:R-:W-:Y:S01]  /*106e0*/  HMMA.16816.F32.BF16 R4, R20.reuse, R68, R36 ;  /* 0x000000441404723c */ /* 0x048fe20000041824 */
[----:B------:R-:W1:Y:S07]  /*106f0*/  LDSM.16.M88.4 R36, [R207] ;  /* 0x00000000cf24783b */ /* 0x000e6e0000000200 */
[C---:B------:R-:W-:Y:S08]  /*10700*/  HMMA.16816.F32.BF16 R28, R20.reuse, R70, R28 ;  /* 0x00000046141c723c */ /* 0x040ff0000004181c */
[----:B------:R-:W-:Y:S01]  /*10710*/  HMMA.16816.F32.BF16 R68, R20, R78, R52 ;  /* 0x0000004e1444723c */ /* 0x000fe20000041834 */
[----:B------:R-:W3:Y:S07]  /*10720*/  LDSM.16.M88.4 R52, [R192+0x4800] ;  /* 0x00480000c034783b */ /* 0x000eee0000000200 */
[----:B--2---:R-:W-:Y:S08]  /*10730*/  HMMA.16816.F32.BF16 R4, R16, R60, R4 ;  /* 0x0000003c1004723c */ /* 0x004ff00000041804 */
[C---:B------:R-:W-:Y:S01]  /*10740*/  HMMA.16816.F32.BF16 R80, R20.reuse, R42, R8 ;  /* 0x0000002a1450723c */ /* 0x040fe20000041808 */
[----:B------:R-:W-:Y:S07]  /*10750*/  LDSM.16.M88.4 R8, [R202+0x8000] ;  /* 0x00800000ca08783b */ /* 0x000fee0000000200 */
[----:B------:R-:W-:Y:S01]  /*10760*/  HMMA.16816.F32.BF16 R92, R20, R88, R48 ;  /* 0x00000058145c723c */ /* 0x000fe20000041830 */
[----:B------:R-:W2:Y:S07]  /*10770*/  LDSM.16.M88.4 R48, [R198+0x4000] ;  /* 0x00400000c630783b */ /* 0x000eae0000000200 */
[----:B------:R-:W-:Y:S01]  /*10780*/  HMMA.16816.F32.BF16 R28, R16, R62, R28 ;  /* 0x0000003e101c723c */ /* 0x000fe2000004181c */
[----:B------:R-:W-:Y:S07]  /*10790*/  LDSM.16.M88.4 R60, [R198+0x4800] ;  /* 0x00480000c63c783b */ /* 0x000fee0000000200 */
[C---:B------:R-:W-:Y:S08]  /*107a0*/  HMMA.16816.F32.BF16 R32, R20.reuse, R76, R32 ;  /* 0x0000004c1420723c */ /* 0x040ff00000041820 */
[----:B------:R-:W-:Y:S08]  /*107b0*/  HMMA.16816.F32.BF16 R84, R20, R40, R24 ;  /* 0x000000281454723c */ /* 0x000ff00000041818 */
[C---:B-1----:R-:W-:Y:S01]  /*107c0*/  HMMA.16816.F32.BF16 R24, R12.reuse, R36, R4 ;  /* 0x000000240c18723c */ /* 0x042fe20000041804 */
[----:B------:R-:W1:Y:S07]  /*107d0*/  LDSM.16.M88.4 R4, [R201+0x8000] ;  /* 0x00800000c904783b */ /* 0x000e6e0000000200 */
[----:B------:R-:W-:Y:S08]  /*107e0*/  HMMA.16816.F32.BF16 R28, R12, R38, R28 ;  /* 0x000000260c1c723c */ /* 0x000ff0000004181c */
[----:B---3--:R-:W-:Y:S08]  /*107f0*/  HMMA.16816.F32.BF16 R32, R16, R52, R32 ;  /* 0x000000341020723c */ /* 0x008ff00000041820 */
[----:B--2---:R-:W-:Y:S08]  /*10800*/  HMMA.16816.F32.BF16 R24, R8, R48, R24 ;  /* 0x000000300818723c */ /* 0x004ff00000041818 */
        /* <DEDUP_REMOVED lines=18> */
[----:B------:R-:W2:Y:S07]  /*10930*/  LDSM.16.M88.4 R60, [R204] ;  /* 0x00000000cc3c783b */ /* 0x000eae0000000200 */
[----:B------:R-:W-:Y:S01]  /*10940*/  HMMA.16816.F32.BF16 R64, R16, R72, R92 ;  /* 0x000000481040723c */ /* 0x000fe2000004185c */
[----:B------:R4:W1:Y:S07]  /*10950*/  MUFU.TANH R72, R0 ;  /* 0x0000000000487308 */ /* 0x00086e0000002400 */
[----:B---3--:R-:W-:Y:S01]  /*10960*/  HMMA.16816.F32.BF16 R36, R4, R52, R36 ;  /* 0x000000340424723c */ /* 0x008fe20000041824 */
[----:B----4-:R-:W-:-:S04]  /*10970*/  FMUL.FTZ R0, R50, c[0x0][0x320] ;  /* 0x0000c80032007a20 */ /* 0x010fc80000410000 */
[----:B------:R3:W4:Y:S03]  /*10980*/  MUFU.TANH R81, R0 ;  /* 0x0000000000517308 */ /* 0x0007260000002400 */
[----:B------:R-:W-:Y:S01]  /*10990*/  HMMA.16816.F32.BF16 R40, R12, R70, R44 ;  /* 0x000000460c28723c */ /* 0x000fe2000004182c */
[----:B------:R-:W-:Y:S01]  /*109a0*/  LDSM.16.M88.4 R44, [R198+0x5800] ;  /* 0x00580000c62c783b */ /* 0x000fe20000000200 */
[----:B---3--:R-:W-:-:S03]  /*109b0*/  FMUL.FTZ R0, R51, c[0x0][0x320] ;  /* 0x0000c80033007a20 */ /* 0x008fc60000410000 */
[----:B------:R-:W3:Y:S01]  /*109c0*/  LDSM.16.M88.4 R48, [R195+0x5000] ;  /* 0x00500000c330783b */ /* 0x000ee20000000200 */
[----:B------:R2:W2:Y:S02]  /*109d0*/  MUFU.TANH R73, R0 ;  /* 0x0000000000497308 */ /* 0x0004a40000002400 */
[----:B-1----:R-:W-:Y:S01]  /*109e0*/  HMMA.16816.F32.BF16 R32, R8, R56, R24 ;  /* 0x000000380820723c */ /* 0x002fe20000041818 */
[----:B--2---:R-:W-:-:S05]  /*109f0*/  FMUL.FTZ R0, R28, c[0x0][0x320] ;  /* 0x0000c8001c007a20 */ /* 0x004fca0000410000 */
[----:B------:R1:W2:Y:S02]  /*10a00*/  MUFU.TANH R69, R0 ;  /* 0x0000000000457308 */ /* 0x0002a40000002400 */
        /* <DEDUP_REMOVED lines=12> */
[----:B---3--:R-:W-:Y:S01]  /*10ad0*/  HMMA.16816.F32.BF16 R32, R4, R48, R32 ;  /* 0x000000300420723c */ /* 0x008fe20000041820 */
[----:B-1----:R-:W-:-:S05]  /*10ae0*/  FMUL.FTZ R0, R37, c[0x0][0x320] ;  /* 0x0000c80025007a20 */ /* 0x002fca0000410000 */
[----:B------:R1:W3:Y:S02]  /*10af0*/  MUFU.TANH R52, R0 ;  /* 0x0000000000347308 */ /* 0x0002e40000002400 */
[----:B-1----:R-:W-:-:S06]  /*10b00*/  FMUL.FTZ R0, R38, c[0x0][0x320] ;  /* 0x0000c80026007a20 */ /* 0x002fcc0000410000 */
[----:B------:R1:W1:Y:S01]  /*10b10*/  MUFU.TANH R54, R0 ;  /* 0x0000000000367308 */ /* 0x0002620000002400 */
        /* <DEDUP_REMOVED lines=77> */
.L_x_693:
[----:B--234-:R-:W-:Y:S05]  /*10ff0*/  BSYNC B0 ;  /* 0x0000000000007941 */ /* 0x01cfea0003800000 */
.L_x_692:
[----:B------:R-:W-:Y:S01]  /*11000*/  ISETP.NE.AND P0, PT, R111, 0x1, PT ;  /* 0x000000016f00780c */ /* 0x000fe20003f05270 */
[----:B-1----:R-:W-:Y:S01]  /*11010*/  IMAD.IADD R0, R252, 0x1, R246 ;  /* 0x00000001fc007824 */ /* 0x002fe200078e02f6 */
[----:B------:R-:W-:Y:S01]  /*11020*/  ULDC UR4, c[0x0][0x324] ;  /* 0x0000c90000047ab9 */ /* 0x000fe20000000800 */
[----:B------:R-:W-:Y:S01]  /*11030*/  IMAD.MOV.U32 R8, RZ, RZ, c[0x0][0x32c] ;  /* 0x0000cb00ff087624 */ /* 0x000fe200078e00ff */
[----:B------:R-:W-:Y:S01]  /*11040*/  ULOP3.LUT UR4, URZ, UR4, URZ, 0x33, !UPT ;  /* 0x000000043f047292 */ /* 0x000fe2000f8e333f */
[----:B------:R-:W-:Y:S01]  /*11050*/  IMAD.MOV.U32 R4, RZ, RZ, R0 ;  /* 0x000000ffff047224 */ /* 0x000fe200078e0000 */
[----:B------:R-:W0:Y:S01]  /*11060*/  LDGDEPBAR ;  /* 0x00000000000079af */ /* 0x000e220000000000 */
[----:B------:R-:W-:Y:S01]  /*11070*/  IMAD.IADD R7, R100, 0x1, -R241 ;  /* 0x0000000164077824 */ /* 0x000fe200078e0af1 */
[----:B------:R-:W-:-:S05]  /*11080*/  ISETP.GE.AND P6, PT, R8, 0x1, PT ;  /* 0x000000010800780c */ /* 0x000fca0003fc6270 */
[----:B------:R-:W-:Y:S01]  /*11090*/  @P0 IMAD.HI.U32 R2, R0, c[0x0][0x2c8], RZ ;  /* 0x0000b20000020a27 */ /* 0x000fe200078e00ff */
[----:B------:R-:W-:-:S04]  /*110a0*/  IADD3 R0, R242, 0x1, -R103 ;  /* 0x00000001f2007810 */ /* 0x000fc80007ffe867 */
[----:B------:R-:W-:Y:S02]  /*110b0*/  @P0 SHF.R.U32.HI R4, RZ, c[0x0][0x2cc], R2 ;  /* 0x0000b300ff040a19 */ /* 0x000fe40000011602 */
[----:B------:R-:W-:-:S03]  /*110c0*/  IADD3 R0, -R243, R0, -R241 ;  /* 0x00000000f3007210 */ /* 0x000fc60007ffe9f1 */
[----:B------:R-:W1:Y:S01]  /*110d0*/  SHFL.IDX PT, R3, R4, RZ, 0x1c1f ;  /* 0x001c1fff04037589 */ /* 0x000e6200000e0000 */
        /* <DEDUP_REMOVED lines=17> */
.L_x_696:
[----:B------:R-:W-:-:S04]  /*111f0*/  MOV R8, c[0x0][0x32c] ;  /* 0x0000cb0000087a02 */ /* 0x000fc80000000f00 */
[----:B------:R-:W-:-:S13]  /*11200*/  ISETP.NE.AND P0, PT, R8, 0x1, PT ;  /* 0x000000010800780c */ /* 0x000fda0003f05270 */
[----:B------:R-:W-:-:S05]  /*11210*/  @P0 IMAD.HI.U32 R8, R3, c[0x0][0x330], RZ ;  /* 0x0000cc0003080a27 */ /* 0x000fca00078e00ff */
[----:B------:R-:W-:Y:S02]  /*11220*/  @P0 SHF.R.U32.HI R3, RZ, c[0x0][0x334], R8 ;  /* 0x0000cd00ff030a19 */ /* 0x000fe40000011608 */
.L_x_697:
[----:B------:R-:W-:Y:S05]  /*11230*/  BSYNC B0 ;  /* 0x0000000000007941 */ /* 0x000fea0003800000 */
.L_x_695:
[----:B------:R-:W-:-:S04]  /*11240*/  IMAD R3, R3, c[0x0][0x32c], -R103 ;  /* 0x0000cb0003037a24 */ /* 0x000fc800078e0a67 */
[----:B------:R-:W-:-:S05]  /*11250*/  IMAD.IADD R3, R3, 0x1, -R241 ;  /* 0x0000000103037824 */ /* 0x000fca00078e0af1 */
[----:B------:R-:W-:Y:S02]  /*11260*/  IADD3 R8, R3, c[0x0][0x32c], RZ ;  /* 0x0000cb0003087a10 */ /* 0x000fe40007ffe0ff */
[----:B------:R-:W-:Y:S02]  /*11270*/  IMNMX R0, R0, R3, !PT ;  /* 0x0000000300007217 */ /* 0x000fe40007800200 */
[----:B------:R-:W-:Y:S02]  /*11280*/  IMNMX R2, R2, R8, PT ;  /* 0x0000000802027217 */ /* 0x000fe40003800200 */
.L_x_694:
[----:B-----5:R-:W-:Y:S01]  /*11290*/  ISETP.GT.AND P1, PT, R152, RZ, PT ;  /* 0x000000ff9800720c */ /* 0x020fe20003f24270 */
        /* <DEDUP_REMOVED lines=64> */
.L_x_700:
[----:B------:R-:W-:-:S04]  /*116a0*/  MOV R4, c[0x0][0x32c] ;  /* 0x0000cb0000047a02 */ /* 0x000fc80000000f00 */
[----:B------:R-:W-:-:S13]  /*116b0*/  ISETP.NE.AND P0, PT, R4, 0x1, PT ;  /* 0x000000010400780c */ /* 0x000fda0003f05270 */
[----:B------:R-:W-:-:S05]  /*116c0*/  @P0 IMAD.HI.U32 R4, R3, c[0x0][0x330], RZ ;  /* 0x0000cc0003040a27 */ /* 0x000fca00078e00ff */
[----:B------:R-:W-:Y:S02]  /*116d0*/  @P0 SHF.R.U32.HI R3, RZ, c[0x0][0x334], R4 ;  /* 0x0000cd00ff030a19 */ /* 0x000fe40000011604 */
.L_x_701:
[----:B------:R-:W-:Y:S05]  /*116e0*/  BSYNC B0 ;  /* 0x0000000000007941 */ /* 0x000fea0003800000 */
.L_x_699:
[----:B------:R-:W-:-:S04]  /*116f0*/  IMAD R3, R3, c[0x0][0x32c], -R103 ;  /* 0x0000cb0003037a24 */ /* 0x000fc800078e0a67 */
[----:B------:R-:W-:-:S05]  /*11700*/  IMAD.IADD R3, R3, 0x1, -R241 ;  /* 0x0000000103037824 */ /* 0x000fca00078e0af1 */
[----:B------:R-:W-:Y:S02]  /*11710*/  IADD3 R4, R3, c[0x0][0x32c], RZ ;  /* 0x0000cb0003047a10 */ /* 0x000fe40007ffe0ff */
[----:B------:R-:W-:Y:S02]  /*11720*/  IMNMX R0, R0, R3, !PT ;  /* 0x0000000300007217 */ /* 0x000fe40007800200 */
[----:B------:R-:W-:Y:S02]  /*11730*/  IMNMX R2, R2, R4, PT ;  /* 0x0000000402027217 */ /* 0x000fe40003800200 */
.L_x_698:
[----:B------:R-:W-:Y:S01]  /*11740*/  ISETP.GT.AND P0, PT, R0, RZ, P1 ;  /* 0x000000ff0000720c */ /* 0x000fe20000f04270 */
        /* <DEDUP_REMOVED lines=52> */
[----:B------:R-:W-:Y:S01]  /*11a90*/  ISETP.GT.AND P0, PT, R0, 0x28, P1 ;  /* 0x000000280000780c */ /* 0x000fe20000f04270 */
[----:B------:R-:W-:Y:S01]  /*11aa0*/  LDSM.16.MT88.4 R24, [R197] ;  /* 0x00000000c518783b */ /* 0x000fe20000004200 */
[----:B------:R-:W-:-:S02]  /*11ab0*/  FMNMX.FTZ R3, R224, R3, !PT ;  /* 0x00000003e0037209 */ /* 0x000fc40007810000 */
[----:B------:R-:W-:Y:S02]  /*11ac0*/  ISETP.LT.OR P0, PT, R2, 0x29, P0 ;  /* 0x000000290200780c */ /* 0x000fe40000701670 */
[----:B------:R-:W-:Y:S02]  /*11ad0*/  FMNMX.FTZ R4, R101, R4, !PT ;  /* 0x0000000465047209 */ /* 0x000fe40007810000 */
[----:B------:R-:W-:Y:S02]  /*11ae0*/  FSEL R128, R22, -INF , !P0 ;  /* 0xff80000016807808 */ /* 0x000fe40004000000 */
[----:B------:R-:W-:Y:S02]  /*11af0*/  ISETP.GT.AND P0, PT, R0, 0x29, P1 ;  /* 0x000000290000780c */ /* 0x000fe40000f04270 */
[----:B------:R-:W-:Y:S02]  /*11b00*/  FMNMX.FTZ R3, R225, R3, !PT ;  /* 0x00000003e1037209 */ /* 0x000fe40007810000 */
[----:B------:R-:W-:-:S02]  /*11b10*/  ISETP.LT.OR P0, PT, R2, 0x2a, P0 ;  /* 0x0000002a0200780c */ /* 0x000fc40000701670 */
[----:B------:R-:W-:Y:S01]  /*11b20*/  FMNMX.FTZ R4, R130, R4, !PT ;  /* 0x0000000482047209 */ /* 0x000fe20007810000 */
[----:B------:R-:W1:Y:S01]  /*11b30*/  SHFL.BFLY PT, R5, R3, 0x2, 0x1f ;  /* 0x0c401f0003057f89 */ /* 0x000e6200000e0000 */
[----:B------:R-:W-:Y:S02]  /*11b40*/  FSEL R103, R23, -INF , !P0 ;  /* 0xff80000017677808 */ /* 0x000fe40004000000 */
[----:B------:R-:W-:Y:S02]  /*11b50*/  ISETP.GT.AND P0, PT, R0, 0x30, P1 ;  /* 0x000000300000780c */ /* 0x000fe40000f04270 */
[----:B------:R-:W-:Y:S02]  /*11b60*/  FMNMX.FTZ R4, R128, R4, !PT ;  /* 0x0000000480047209 */ /* 0x000fe40007810000 */
[----:B------:R-:W-:Y:S02]  /*11b70*/  ISETP.LT.OR P0, PT, R2, 0x31, P0 ;  /* 0x000000310200780c */ /* 0x000fe40000701670 */
[----:B------:R-:W-:-:S02]  /*11b80*/  ISETP.GT.AND P2, PT, R0, 0x38, P1 ;  /* 0x000000380000780c */ /* 0x000fc40000f44270 */
[----:B------:R-:W-:Y:S02]  /*11b90*/  FSEL R137, R20, -INF , !P0 ;  /* 0xff80000014897808 */ /* 0x000fe40004000000 */
[----:B------:R-:W-:Y:S02]  /*11ba0*/  ISETP.GT.AND P0, PT, R0, 0x31, P1 ;  /* 0x000000310000780c */ /* 0x000fe40000f04270 */
[----:B------:R-:W-:Y:S02]  /*11bb0*/  FMNMX.FTZ R4, R103, R4, !PT ;  /* 0x0000000467047209 */ /* 0x000fe40007810000 */
[----:B------:R-:W-:-:S04]  /*11bc0*/  ISETP.LT.OR P0, PT, R2, 0x32, P0 ;  /* 0x000000320200780c */ /* 0x000fc80000701670 */
[----:B------:R-:W-:Y:S02]  /*11bd0*/  FSEL R139, R21, -INF , !P0 ;  /* 0xff800000158b7808 */ /* 0x000fe40004000000 */
[----:B------:R-:W-:Y:S01]  /*11be0*/  ISETP.GT.AND P0, PT, R0, 0x39, P1 ;  /* 0x000000390000780c */ /* 0x000fe20000f04270 */
[----:B------:R-:W-:Y:S01]  /*11bf0*/  LDSM.16.MT88.4 R20, [R196] ;  /* 0x00000000c414783b */ /* 0x000fe20000004200 */
[C---:B------:R-:W-:Y:S02]  /*11c00*/  ISETP.LT.OR P1, PT, R2.reuse, 0x39, P2 ;  /* 0x000000390200780c */ /* 0x040fe40001721670 */
[----:B------:R-:W-:Y:S02]  /*11c10*/  FMNMX.FTZ R0, R137, R4, !PT ;  /* 0x0000000489007209 */ /* 0x000fe40007810000 */
[----:B------:R-:W-:Y:S02]  /*11c20*/  ISETP.LT.OR P0, PT, R2, 0x3a, P0 ;  /* 0x0000003a0200780c */ /* 0x000fe40000701670 */
[----:B------:R-:W-:-:S02]  /*11c30*/  FSEL R138, R15, -INF , !P1 ;  /* 0xff8000000f8a7808 */ /* 0x000fc40004800000 */
[----:B------:R-:W-:Y:S02]  /*11c40*/  FMNMX.FTZ R2, R139, R0, !PT ;  /* 0x000000008b027209 */ /* 0x000fe40007810000 */
        /* <DEDUP_REMOVED lines=18> */
[----:B------:R-:W-:Y:S08]  /*11d70*/  MUFU.EX2 R48, R3 ;  /* 0x0000000300307308 */ /* 0x000ff00000000800 */
[----:B------:R1:W-:Y:S02]  /*11d80*/  MUFU.EX2 R10, R0 ;  /* 0x00000000000a7308 */ /* 0x0003e40000000800 */
[----:B-1----:R-:W-:-:S02]  /*11d90*/  FFMA.FTZ R0, R11, c[0x0][0x2d0], -R2 ;  /* 0x0000b4000b007a23 */ /* 0x002fc40000010802 */
[----:B---3--:R-:W-:-:S04]  /*11da0*/  IMAD.MOV.U32 R11, RZ, RZ, R16 ;  /* 0x000000ffff0b7224 */ /* 0x008fc800078e0010 */
[----:B------:R1:W-:Y:S01]  /*11db0*/  MUFU.EX2 R4, R0 ;  /* 0x0000000000047308 */ /* 0x0003e20000000800 */
[----:B------:R-:W2:Y:S01]  /*11dc0*/  LDSM.16.MT88.4 R16, [R193+0x2000] ;  /* 0x00200000c110783b */ /* 0x000ea20000004200 */
[----:B-1----:R-:W-:-:S05]  /*11dd0*/  FMUL.FTZ R0, R8, c[0x0][0x2d0] ;  /* 0x0000b40008007a20 */ /* 0x002fca0000410000 */
[----:B------:R-:W-:-:S05]  /*11de0*/  FSEL R0, R0, RZ, P0 ;  /* 0x000000ff00007208 */ /* 0x000fca0000000000 */
[----:B------:R-:W-:-:S04]  /*11df0*/  FFMA.FTZ R3, R6, c[0x0][0x2d0], -R0 ;  /* 0x0000b40006037a23 */ /* 0x000fc80000010800 */
[----:B------:R1:W-:Y:S02]  /*11e00*/  MUFU.EX2 R238, R3 ;  /* 0x0000000300ee7308 */ /* 0x0003e40000000800 */
[----:B-1----:R-:W-:-:S06]  /*11e10*/  FFMA.FTZ R3, R7, c[0x0][0x2d0], -R0 ;  /* 0x0000b40007037a23 */ /* 0x002fcc0000010800 */
[----:B------:R1:W3:Y:S02]  /*11e20*/  MUFU.EX2 R237, R3 ;  /* 0x0000000300ed7308 */ /* 0x0002e40000000800 */
[----:B-1----:R-:W-:Y:S01]  /*11e30*/  FFMA.FTZ R3, R9, c[0x0][0x2d0], -R0 ;  /* 0x0000b40009037a23 */ /* 0x002fe20000010800 */
[----:B---3--:R-:W-:Y:S01]  /*11e40*/  F2FP.BF16.PACK_AB R5, R237, R238 ;  /* 0x000000eeed05723e */ /* 0x008fe200000010ff */
[----:B------:R-:W-:Y:S01]  /*11e50*/  IMAD.MOV.U32 R9, RZ, RZ, R4 ;  /* 0x000000ffff097224 */ /* 0x000fe200078e0004 */
[----:B------:R-:W-:-:S03]  /*11e60*/  F2FP.BF16.PACK_AB R4, R10, R11 ;  /* 0x0000000b0a04723e */ /* 0x000fc600000010ff */
[----:B------:R1:W-:Y:S01]  /*11e70*/  MUFU.EX2 R247, R3 ;  /* 0x0000000300f77308 */ /* 0x0003e20000000800 */
[----:B------:R-:W-:Y:S01]  /*11e80*/  F2FP.BF16.PACK_AB R6, R48, R9 ;  /* 0x000000093006723e */ /* 0x000fe200000010ff */
[----:B-1----:R-:W-:Y:S02]  /*11e90*/  FFMA.FTZ R3, R13, c[0x0][0x2d0], -R0 ;  /* 0x0000b4000d037a23 */ /* 0x002fe40000010800 */
[----:B------:R-:W1:Y:S04]  /*11ea0*/  LDSM.16.MT88.4 R12, [R194+0x2000] ;  /* 0x00200000c20c783b */ /* 0x000e680000004200 */
[----:B------:R-:W3:Y:S02]  /*11eb0*/  MUFU.EX2 R244, R3 ;  /* 0x0000000300f47308 */ /* 0x000ee40000000800 */
[----:B---3--:R-:W-:Y:S01]  /*11ec0*/  F2FP.BF16.PACK_AB R7, R244, R247 ;  /* 0x000000f7f407723e */ /* 0x008fe200000010ff */
[----:B------:R-:W-:-:S05]  /*11ed0*/  FFMA.FTZ R3, R43, c[0x0][0x2d0], -R2 ;  /* 0x0000b4002b037a23 */ /* 0x000fca0000010802 */
[----:B------:R3:W-:Y:S01]  /*11ee0*/  MUFU.EX2 R154, R3 ;  /* 0x00000003009a7308 */ /* 0x0007e20000000800 */
[C---:B------:R-:W-:Y:S08]  /*11ef0*/  HMMA.16816.F32.BF16 R88, R4.reuse, R32, RZ ;  /* 0x000000200458723c */ /* 0x040ff000000418ff */
[----:B------:R-:W-:Y:S01]  /*11f00*/  HMMA.16816.F32.BF16 R112, R4, R34, RZ ;  /* 0x000000220470723c */ /* 0x000fe200000418ff */
[----:B------:R-:W4:Y:S01]  /*11f10*/  LDSM.16.MT88.4 R32, [R196+0x2000] ;  /* 0x00200000c420783b */ /* 0x000f220000004200 */
[----:B---3--:R-:W-:-:S06]  /*11f20*/  FFMA.FTZ R3, R44, c[0x0][0x2d0], -R2 ;  /* 0x0000b4002c037a23 */ /* 0x008fcc0000010802 */
[C---:B------:R-:W-:Y:S01]  /*11f30*/  HMMA.16816.F32.BF16 R116, R4.reuse, R24, RZ ;  /* 0x000000180474723c */ /* 0x040fe200000418ff */
[----:B------:R-:W-:Y:S01]  /*11f40*/  IMAD.MOV.U32 R44, RZ, RZ, R48 ;  /* 0x000000ffff2c7224 */ /* 0x000fe200078e0030 */
[----:B------:R3:W5:Y:S06]  /*11f50*/  MUFU.EX2 R140, R3 ;  /* 0x00000003008c7308 */ /* 0x00076c0000000800 */
[C---:B------:R-:W-:Y:S01]  /*11f60*/  HMMA.16816.F32.BF16 R96, R4.reuse, R26, RZ ;  /* 0x0000001a0460723c */ /* 0x040fe200000418ff */
[----:B------:R-:W4:Y:S07]  /*11f70*/  LDSM.16.MT88.4 R24, [R193+0x4000] ;  /* 0x00400000c118783b */ /* 0x000f2e0000004200 */
[----:B------:R-:W-:Y:S01]  /*11f80*/  HMMA.16816.F32.BF16 R80, R4, R20, RZ ;  /* 0x000000140450723c */ /* 0x000fe200000418ff */
[----:B---3--:R-:W-:-:S04]  /*11f90*/  FFMA.FTZ R3, R45, c[0x0][0x2d0], -R2 ;  /* 0x0000b4002d037a23 */ /* 0x008fc80000010802 */
[----:B------:R3:W-:Y:S03]  /*11fa0*/  MUFU.EX2 R153, R3 ;  /* 0x0000000300997308 */ /* 0x0007e60000000800 */
[C---:B------:R-:W-:Y:S01]  /*11fb0*/  HMMA.16816.F32.BF16 R92, R4.reuse, R22, RZ ;  /* 0x00000016045c723c */ /* 0x040fe200000418ff */
[----:B------:R-:W5:Y:S07]  /*11fc0*/  LDSM.16.MT88.4 R20, [R194+0x4000] ;  /* 0x00400000c214783b */ /* 0x000f6e0000004200 */
[----:B--2---:R-:W-:Y:S01]  /*11fd0*/  HMMA.16816.F32.BF16 R76, R4, R16, RZ ;  /* 0x00000010044c723c */ /* 0x004fe200000418ff */
[----:B---3--:R-:W-:-:S07]  /*11fe0*/  FFMA.FTZ R3, R47, c[0x0][0x2d0], -R2 ;  /* 0x0000b4002f037a23 */ /* 0x008fce0000010802 */
[C---:B------:R-:W-:Y:S01]  /*11ff0*/  HMMA.16816.F32.BF16 R72, R4.reuse, R18, RZ ;  /* 0x000000120448723c */ /* 0x040fe200000418ff */
[----:B------:R-:W2:Y:S01]  /*12000*/  LDSM.16.MT88.4 R16, [R197+0x4000] ;  /* 0x00400000c510783b */ /* 0x000ea20000004200 */
[----:B------:R3:W2:Y:S06]  /*12010*/  MUFU.EX2 R215, R3 ;  /* 0x0000000300d77308 */ /* 0x0006ac0000000800 */
[C---:B-1----:R-:W-:Y:S08]  /*12020*/  HMMA.16816.F32.BF16 R68, R4.reuse, R12, RZ ;  /* 0x0000000c0444723c */ /* 0x042ff000000418ff */
[----:B------:R-:W-:Y:S01]  /*12030*/  HMMA.16816.F32.BF16 R60, R4, R14, RZ ;  /* 0x0000000e043c723c */ /* 0x000fe200000418ff */
[----:B------:R-:W1:Y:S01]  /*12040*/  LDSM.16.MT88.4 R12, [R196+0x4000] ;  /* 0x00400000c40c783b */ /* 0x000e620000004200 */
[----:B---3--:R-:W-:-:S04]  /*12050*/  FFMA.FTZ R3, R40, c[0x0][0x2d0], -R0 ;  /* 0x0000b40028037a23 */ /* 0x008fc80000010800 */
[----:B------:R3:W-:Y:S02]  /*12060*/  MUFU.EX2 R236, R3 ;  /* 0x0000000300ec7308 */ /* 0x0007e40000000800 */
[C---:B----4-:R-:W-:Y:S08]  /*12070*/  HMMA.16816.F32.BF16 R48, R4.reuse, R32, RZ ;  /* 0x000000200430723c */ /* 0x050ff000000418ff */
[----:B------:R-:W-:Y:S01]  /*12080*/  HMMA.16816.F32.BF16 R52, R4, R34, RZ ;  /* 0x000000220434723c */ /* 0x000fe200000418ff */
[----:B------:R-:W4:Y:S01]  /*12090*/  LDSM.16.MT88.4 R32, [R194+0x800] ;  /* 0x00080000c220783b */ /* 0x000f220000004200 */
[----:B---3--:R-:W-:-:S06]  /*120a0*/  FFMA.FTZ R3, R41, c[0x0][0x2d0], -R0 ;  /* 0x0000b40029037a23 */ /* 0x008fcc0000010800 */
[C---:B------:R-:W-:Y:S01]  /*120b0*/  HMMA.16816.F32.BF16 R84, R4.reuse, R28, RZ ;  /* 0x0000001c0454723c */ /* 0x040fe200000418ff */
[----:B------:R3:W1:Y:S07]  /*120c0*/  MUFU.EX2 R234, R3 ;  /* 0x0000000300ea7308 */ /* 0x00066e0000000800 */
[C---:B------:R-:W-:Y:S01]  /*120d0*/  HMMA.16816.F32.BF16 R108, R4.reuse, R30, RZ ;  /* 0x0000001e046c723c */ /* 0x040fe200000418ff */
[----:B------:R-:W1:Y:S07]  /*120e0*/  LDSM.16.MT88.4 R28, [R197+0x800] ;  /* 0x00080000c51c783b */ /* 0x000e6e0000004200 */
[----:B------:R-:W-:Y:S01]  /*120f0*/  HMMA.16816.F32.BF16 R64, R4, R36, RZ ;  /* 0x000000240440723c */ /* 0x000fe200000418ff */
[----:B---3--:R-:W-:-:S04]  /*12100*/  FFMA.FTZ R3, R42, c[0x0][0x2d0], -R0 ;  /* 0x0000b4002a037a23 */ /* 0x008fc80000010800 */
[----:B------:R3:W-:Y:S03]  /*12110*/  MUFU.EX2 R235, R3 ;  /* 0x0000000300eb7308 */ /* 0x0007e60000000800 */
[C---:B------:R-:W-:Y:S01]  /*12120*/  HMMA.16816.F32.BF16 R56, R4.reuse, R38, RZ ;  /* 0x000000260438723c */ /* 0x040fe200000418ff */
[----:B------:R-:W1:Y:S07]  /*12130*/  LDSM.16.MT88.4 R36, [R193+0x800] ;  /* 0x00080000c124783b */ /* 0x000e6e0000004200 */
[----:B------:R-:W-:Y:S01]  /*12140*/  HMMA.16816.F32.BF16 R120, R4, R24, RZ ;  /* 0x000000180478723c */ /* 0x000fe200000418ff */
[----:B---3--:R-:W-:-:S07]  /*12150*/  FFMA.FTZ R3, R46, c[0x0][0x2d0], -R0 ;  /* 0x0000b4002e037a23 */ /* 0x008fce0000010800 */
[C---:B------:R-:W-:Y:S01]  /*12160*/  HMMA.16816.F32.BF16 R124, R4.reuse, R26, RZ ;  /* 0x0000001a047c723c */ /* 0x040fe200000418ff */
[----:B------:R-:W3:Y:S01]  /*12170*/  LDSM.16.MT88.4 R24, [R196+0x800] ;  /* 0x00080000c418783b */ /* 0x000ee20000004200 */
[----:B------:R2:W1:Y:S06]  /*12180*/  MUFU.EX2 R226, R3 ;  /* 0x0000000300e27308 */ /* 0x00046c0000000800 */
[C---:B-----5:R-:W-:Y:S08]  /*12190*/  HMMA.16816.F32.BF16 R40, R4.reuse, R20, RZ ;  /* 0x000000140428723c */ /* 0x060ff000000418ff */
[----:B------:R-:W-:Y:S01]  /*121a0*/  HMMA.16816.F32.BF16 R132, R4, R22, RZ ;  /* 0x000000160484723c */ /* 0x000fe200000418ff */
[----:B------:R-:W5:Y:S01]  /*121b0*/  LDSM.16.MT88.4 R20, [R193+0x2800] ;  /* 0x00280000c114783b */ /* 0x000f620000004200 */
[----:B--2---:R-:W-:-:S06]  /*121c0*/  FFMA.FTZ R3, R102, c[0x0][0x2d0], -R2 ;  /* 0x0000b40066037a23 */ /* 0x004fcc0000010802 */
[C---:B------:R-:W-:Y:S08]  /*121d0*/  HMMA.16816.F32.BF16 R148, R4.reuse, R16, RZ ;  /* 0x000000100494723c */ /* 0x040ff000000418ff */
[C---:B------:R-:W-:Y:S01]  /*121e0*/  HMMA.16816.F32.BF16 R160, R4.reuse, R18, RZ ;  /* 0x0000001204a0723c */ /* 0x040fe200000418ff */
[----:B------:R-:W2:Y:S07]  /*121f0*/  LDSM.16.MT88.4 R16, [R194+0x2800] ;  /* 0x00280000c210783b */ /* 0x000eae0000004200 */
[C---:B-1----:R-:W-:Y:S08]  /*12200*/  HMMA.16816.F32.BF16 R164, R4.reuse, R12, RZ ;  /* 0x0000000c04a4723c */ /* 0x042ff000000418ff */
[----:B------:R-:W-:Y:S01]  /*12210*/  HMMA.16816.F32.BF16 R156, R4, R14, RZ ;  /* 0x0000000e049c723c */ /* 0x000fe200000418ff */
[----:B------:R-:W1:Y:S06]  /*12220*/  LDSM.16.MT88.4 R12, [R197+0x2800] ;  /* 0x00280000c50c783b */ /* 0x000e6c0000004200 */
[----:B------:R-:W-:-:S02]  /*12230*/  F2FP.BF16.PACK_AB R4, R140, R154 ;  /* 0x0000009a8c04723e */ /* 0x000fc400000010ff */
[----:B------:R-:W-:Y:S02]  /*12240*/  F2FP.BF16.PACK_AB R6, R215, R153 ;  /* 0x00000099d706723e */ /* 0x000fe400000010ff */
[----:B------:R-:W-:Y:S02]  /*12250*/  F2FP.BF16.PACK_AB R5, R234, R236 ;  /* 0x000000ecea05723e */ /* 0x000fe400000010ff */
[----:B------:R-:W-:-:S07]  /*12260*/  F2FP.BF16.PACK_AB R7, R226, R235 ;  /* 0x000000ebe207723e */ /* 0x000fce00000010ff */
[C---:B----4-:R-:W-:Y:S08]  /*12270*/  HMMA.16816.F32.BF16 R220, R4.reuse, R32, R84 ;  /* 0x0000002004dc723c */ /* 0x050ff00000041854 */
[C---:B------:R-:W-:Y:S01]  /*12280*/  HMMA.16816.F32.BF16 R248, R4.reuse, R34, R108 ;  /* 0x0000002204f8723c */ /* 0x040fe2000004186c */
[----:B------:R-:W4:Y:S07]  /*12290*/  LDSM.16.MT88.4 R32, [R196+0x2800] ;  /* 0x00280000c420783b */ /* 0x000f2e0000004200 */
[C---:B------:R-:W-:Y:S08]  /*122a0*/  HMMA.16816.F32.BF16 R188, R4.reuse, R28, R116 ;  /* 0x0000001c04bc723c */ /* 0x040ff00000041874 */
[C---:B------:R-:W-:Y:S01]  /*122b0*/  HMMA.16816.F32.BF16 R180, R4.reuse, R30, R96 ;  /* 0x0000001e04b4723c */ /* 0x040fe20000041860 */
[----:B------:R-:W1:Y:S07]  /*122c0*/  LDSM.16.MT88.4 R28, [R193+0x4800] ;  /* 0x00480000c11c783b */ /* 0x000e6e0000004200 */
[C---:B------:R-:W-:Y:S07]  /*122d0*/  HMMA.16816.F32.BF16 R172, R4.reuse, R36, R88 ;  /* 0x0000002404ac723c */ /* 0x040fee0000041858 */
[----:B------:R-:W-:Y:S01]  /*122e0*/  IMAD.MOV.U32 R88, RZ, RZ, R154 ;  /* 0x000000ffff587224 */ /* 0x000fe200078e009a */
[----:B------:R-:W-:Y:S01]  /*122f0*/  HMMA.16816.F32.BF16 R184, R4, R38, R112 ;  /* 0x0000002604b8723c */ /* 0x000fe20000041870 */
[----:B------:R-:W-:Y:S01]  /*12300*/  IMAD.MOV.U32 R91, RZ, RZ, R153 ;  /* 0x000000ffff5b7224 */ /* 0x000fe200078e0099 */
[----:B------:R-:W-:Y:S01]  /*12310*/  LDSM.16.MT88.4 R36, [R194+0x1000] ;  /* 0x00100000c224783b */ /* 0x000fe20000004200 */
[----:B------:R-:W-:-:S02]  /*12320*/  IMAD.MOV.U32 R90, RZ, RZ, R152 ;  /* 0x000000ffff5a7224 */ /* 0x000fc400078e0098 */
[----:B------:R-:W-:Y:S02]  /*12330*/  IMAD.MOV.U32 R89, RZ, RZ, R140 ;  /* 0x000000ffff597224 */ /* 0x000fe400078e008c */
[----:B------:R2:W1:Y:S01]  /*12340*/  MUFU.EX2 R140, R3 ;  /* 0x00000003008c7308 */ /* 0x0004620000000800 */
[C---:B---3--:R-:W-:Y:S08]  /*12350*/  HMMA.16816.F32.BF16 R176, R4.reuse, R24, R80 ;  /* 0x0000001804b0723c */ /* 0x048ff00000041850 */
[----:B------:R-:W-:Y:S01]  /*12360*/  HMMA.16816.F32.BF16 R168, R4, R26, R92 ;  /* 0x0000001a04a8723c */ /* 0x000fe2000004185c */
[----:B------:R-:W-:Y:S01]  /*12370*/  LDSM.16.MT88.4 R24, [R197+0x1000] ;  /* 0x00100000c518783b */ /* 0x000fe20000004200 */
[----:B--2---:R-:W-:-:S06]  /*12380*/  FFMA.FTZ R3, R129, c[0x0][0x2d0], -R2 ;  /* 0x0000b40081037a23 */ /* 0x004fcc0000010802 */
[----:B-----5:R-:W-:Y:S01]  /*12390*/  HMMA.16816.F32.BF16 R152, R4, R20, R76 ;  /* 0x000000140498723c */ /* 0x020fe2000004184c */
[----:B------:R-:W-:-:S07]  /*123a0*/  IMAD.MOV.U32 R129, RZ, RZ, R44 ;  /* 0x000000ffff817224 */ /* 0x000fce00078e002c */
[C---:B------:R-:W-:Y:S01]  /*123b0*/  HMMA.16816.F32.BF16 R112, R4.reuse, R22, R72 ;  /* 0x000000160470723c */ /* 0x040fe20000041848 */
[----:B------:R-:W2:Y:S07]  /*123c0*/  LDSM.16.MT88.4 R20, [R194+0x4800] ;  /* 0x00480000c214783b */ /* 0x000eae0000004200 */
[C---:B------:R-:W-:Y:S08]  /*123d0*/  HMMA.16816.F32.BF16 R96, R4.reuse, R16, R68 ;  /* 0x000000100460723c */ /* 0x040ff00000041844 */
[C---:B------:R-:W-:Y:S01]  /*123e0*/  HMMA.16816.F32.BF16 R92, R4.reuse, R18, R60 ;  /* 0x00000012045c723c */ /* 0x040fe2000004183c */
[----:B------:R-:W3:Y:S07]  /*123f0*/  LDSM.16.MT88.4 R16, [R197+0x4800] ;  /* 0x00480000c510783b */ /* 0x000eee0000004200 */
[C---:B-1----:R-:W-:Y:S08]  /*12400*/  HMMA.16816.F32.BF16 R84, R4.reuse, R12, R64 ;  /* 0x0000000c0454723c */ /* 0x042ff00000041840 */
[C---:B------:R-:W-:Y:S01]  /*12410*/  HMMA.16816.F32.BF16 R80, R4.reuse, R14, R56 ;  /* 0x0000000e0450723c */ /* 0x040fe20000041838 */
[----:B------:R-:W1:Y:S07]  /*12420*/  LDSM.16.MT88.4 R12, [R196+0x4800] ;  /* 0x00480000c40c783b */ /* 0x000e6e0000004200 */
[C---:B----4-:R-:W-:Y:S01]  /*12430*/  HMMA.16816.F32.BF16 R60, R4.reuse, R32, R48 ;  /* 0x00000020043c723c */ /* 0x050fe20000041830 */
[----:B------:R4:W5:Y:S07]  /*12440*/  MUFU.EX2 R32, R3 ;  /* 0x0000000300207308 */ /* 0x00096e0000000800 */
[C---:B------:R-:W-:Y:S08]  /*12450*/  HMMA.16816.F32.BF16 R44, R4.reuse, R34, R52 ;  /* 0x00000022042c723c */ /* 0x040ff00000041834 */
[----:B------:R-:W-:Y:S01]  /*12460*/  HMMA.16816.F32.BF16 R56, R4, R28, R120 ;  /* 0x0000001c0438723c */ /* 0x000fe20000041878 */
[----:B----4-:R-:W-:-:S02]  /*12470*/  FFMA.FTZ R3, R131, c[0x0][0x2d0], -R2 ;  /* 0x0000b40083037a23 */ /* 0x010fc40000010802 */
[----:B------:R-:W-:Y:S02]  /*12480*/  IMAD.MOV.U32 R131, RZ, RZ, R88 ;  /* 0x000000ffff837224 */ /* 0x000fe400078e0058 */
[----:B------:R4:W-:Y:S02]  /*12490*/  MUFU.EX2 R33, R3 ;  /* 0x0000000300217308 */ /* 0x0009e40000000800 */
[----:B------:R-:W-:Y:S01]  /*124a0*/  IMAD.MOV.U32 R120, RZ, RZ, R215 ;  /* 0x000000ffff787224 */ /* 0x000fe200078e00d7 */
[----:B------:R-:W-:Y:S01]  /*124b0*/  HMMA.16816.F32.BF16 R48, R4, R30, R124 ;  /* 0x0000001e0430723c */ /* 0x000fe2000004187c */
[----:B------:R-:W5:Y:S01]  /*124c0*/  LDSM.16.MT88.4 R28, [R193+0x1000] ;  /* 0x00100000c11c783b */ /* 0x000f620000004200 */
[----:B------:R-:W-:Y:S02]  /*124d0*/  IMAD.MOV.U32 R123, RZ, RZ, R89 ;  /* 0x000000ffff7b7224 */ /* 0x000fe400078e0059 */
[----:B------:R-:W-:Y:S02]  /*124e0*/  IMAD.MOV.U32 R122, RZ, RZ, R90 ;  /* 0x000000ffff7a7224 */ /* 0x000fe400078e005a */
[----:B------:R-:W-:-:S02]  /*124f0*/  IMAD.MOV.U32 R121, RZ, RZ, R91 ;  /* 0x000000ffff797224 */ /* 0x000fc400078e005b */
[----:B--2---:R-:W-:Y:S01]  /*12500*/  HMMA.16816.F32.BF16 R72, R4, R20, R40 ;  /* 0x000000140448723c */ /* 0x004fe20000041828 */
[----:B----4-:R-:W-:Y:S02]  /*12510*/  FFMA.FTZ R3, R136, c[0x0][0x2d0], -R2 ;  /* 0x0000b40088037a23 */ /* 0x010fe40000010802 */
[----:B------:R-:W-:-:S05]  /*12520*/  IMAD.MOV.U32 R136, RZ, RZ, R140 ;  /* 0x000000ffff887224 */ /* 0x000fca00078e008c */
[C---:B------:R-:W-:Y:S01]  /*12530*/  HMMA.16816.F32.BF16 R76, R4.reuse, R22, R132 ;  /* 0x00000016044c723c */ /* 0x040fe20000041884 */
[----:B------:R2:W4:Y:S01]  /*12540*/  MUFU.EX2 R34, R3 ;  /* 0x0000000300227308 */ /* 0x0005220000000800 */
[----:B------:R-:W4:Y:S06]  /*12550*/  LDSM.16.MT88.4 R20, [R196+0x1000] ;  /* 0x00100000c414783b */ /* 0x000f2c0000004200 */
[C---:B---3--:R-:W-:Y:S08]  /*12560*/  HMMA.16816.F32.BF16 R88, R4.reuse, R16, R148 ;  /* 0x000000100458723c */ /* 0x048ff00000041894 */
[C---:B------:R-:W-:Y:S01]  /*12570*/  HMMA.16816.F32.BF16 R68, R4.reuse, R18, R160 ;  /* 0x000000120444723c */ /* 0x040fe200000418a0 */
[--C-:B--2---:R-:W-:Y:S01]  /*12580*/  FFMA.FTZ R3, R101, c[0x0][0x2d0], -R0.reuse ;  /* 0x0000b40065037a23 */ /* 0x104fe20000010800 */
[----:B------:R-:W2:Y:S03]  /*12590*/  LDSM.16.MT88.4 R16, [R193+0x3000] ;  /* 0x00300000c110783b */ /* 0x000ea60000004200 */
[----:B------:R3:W-:Y:S03]  /*125a0*/  MUFU.EX2 R215, R3 ;  /* 0x0000000300d77308 */ /* 0x0007e60000000800 */
[C---:B-1----:R-:W-:Y:S08]  /*125b0*/  HMMA.16816.F32.BF16 R52, R4.reuse, R12, R164 ;  /* 0x0000000c0434723c */ /* 0x042ff000000418a4 */
[----:B------:R-:W-:Y:S01]  /*125c0*/  HMMA.16816.F32.BF16 R40, R4, R14, R156 ;  /* 0x0000000e0428723c */ /* 0x000fe2000004189c */
[----:B------:R-:W1:Y:S01]  /*125d0*/  LDSM.16.MT88.4 R12, [R194+0x3000] ;  /* 0x00300000c20c783b */ /* 0x000e620000004200 */
[----:B---3--:R-:W-:-:S05]  /*125e0*/  FFMA.FTZ R3, R130, c[0x0][0x2d0], -R0 ;  /* 0x0000b40082037a23 */ /* 0x008fca0000010800 */
[----:B-----5:R-:W-:Y:S01]  /*125f0*/  F2FP.BF16.PACK_AB R4, R32, R136 ;  /* 0x000000882004723e */ /* 0x020fe200000010ff */
[----:B------:R3:W5:Y:S01]  /*12600*/  MUFU.EX2 R140, R3 ;  /* 0x00000003008c7308 */ /* 0x0007620000000800 */
[----:B----4-:R-:W-:Y:S01]  /*12610*/  F2FP.BF16.PACK_AB R6, R34, R33 ;  /* 0x000000212206723e */ /* 0x010fe200000010ff */
[----:B---3--:R-:W-:Y:S01]  /*12620*/  FFMA.FTZ R3, R128, c[0x0][0x2d0], -R0 ;  /* 0x0000b40080037a23 */ /* 0x008fe20000010800 */
[----:B-----5:R-:W-:-:S05]  /*12630*/  F2FP.BF16.PACK_AB R5, R140, R215 ;  /* 0x000000d78c05723e */ /* 0x020fca00000010ff */
[----:B------:R3:W-:Y:S02]  /*12640*/  MUFU.EX2 R102, R3 ;  /* 0x0000000300667308 */ /* 0x0007e40000000800 */
[----:B---3--:R-:W-:-:S06]  /*12650*/  FFMA.FTZ R3, R103, c[0x0][0x2d0], -R0 ;  /* 0x0000b40067037a23 */ /* 0x008fcc0000010800 */
[----:B------:R-:W3:Y:S02]  /*12660*/  MUFU.EX2 R101, R3 ;  /* 0x0000000300657308 */ /* 0x000ee40000000800 */
[----:B---3--:R-:W-:Y:S01]  /*12670*/  F2FP.BF16.PACK_AB R7, R101, R102 ;  /* 0x000000666507723e */ /* 0x008fe200000010ff */
[----:B------:R-:W-:Y:S02]  /*12680*/  FFMA.FTZ R3, R218, c[0x0][0x2d0], -R2 ;  /* 0x0000b400da037a23 */ /* 0x000fe40000010802 */
[----:B------:R-:W-:-:S04]  /*12690*/  IMAD.MOV.U32 R218, RZ, RZ, R129 ;  /* 0x000000ffffda7224 */ /* 0x000fc800078e0081 */
[C---:B------:R-:W-:Y:S08]  /*126a0*/  HMMA.16816.F32.BF16 R108, R4.reuse, R28, R172 ;  /* 0x0000001c046c723c */ /* 0x040ff000000418ac */
[C---:B------:R-:W-:Y:S01]  /*126b0*/  HMMA.16816.F32.BF16 R64, R4.reuse, R30, R184 ;  /* 0x0000001e0440723c */ /* 0x040fe200000418b8 */
[----:B------:R-:W3:Y:S07]  /*126c0*/  LDSM.16.MT88.4 R28, [R197+0x3000] ;  /* 0x00300000c51c783b */ /* 0x000eee0000004200 */
[C---:B------:R-:W-:Y:S01]  /*126d0*/  HMMA.16816.F32.BF16 R124, R4.reuse, R24, R188 ;  /* 0x00000018047c723c */ /* 0x040fe200000418bc */
[----:B------:R4:W-:Y:S06]  /*126e0*/  MUFU.EX2 R190, R3 ;  /* 0x0000000300be7308 */ /* 0x0009ec0000000800 */
[----:B------:R-:W-:Y:S01]  /*126f0*/  IMAD.MOV.U32 R191, RZ, RZ, R131 ;  /* 0x000000ffffbf7224 */ /* 0x000fe200078e0083 */
[C---:B------:R-:W-:Y:S01]  /*12700*/  HMMA.16816.F32.BF16 R132, R4.reuse, R26, R180 ;  /* 0x0000001a0484723c */ /* 0x040fe200000418b4 */
[----:B------:R-:W5:Y:S04]  /*12710*/  LDSM.16.MT88.4 R24, [R193+0x5000] ;  /* 0x00500000c118783b */ /* 0x000f680000004200 */
[----:B------:R-:W-:Y:S03]  /*12720*/  LDSM.16.MT88.4 R128, [R197+0x1800] ;  /* 0x00180000c580783b */ /* 0x000fe60000004200 */
[----:B------:R-:W-:Y:S01]  /*12730*/  HMMA.16816.F32.BF16 R116, R4, R36, R220 ;  /* 0x000000240474723c */ /* 0x000fe200000418dc */
[----:B----4-:R-:W-:-:S02]  /*12740*/  FFMA.FTZ R3, R219, c[0x0][0x2d0], -R2 ;  /* 0x0000b400db037a23 */ /* 0x010fc40000010802 */
[----:B------:R-:W-:Y:S02]  /*12750*/  IMAD.MOV.U32 R219, RZ, RZ, R9 ;  /* 0x000000ffffdb7224 */ /* 0x000fe400078e0009 */
[----:B------:R4:W1:Y:S02]  /*12760*/  MUFU.EX2 R189, R3 ;  /* 0x0000000300bd7308 */ /* 0x0008640000000800 */
[----:B------:R-:W-:Y:S01]  /*12770*/  IMAD.MOV.U32 R221, RZ, RZ, R34 ;  /* 0x000000ffffdd7224 */ /* 0x000fe200078e0022 */
[----:B------:R-:W-:Y:S01]  /*12780*/  HMMA.16816.F32.BF16 R184, R4, R20, R176 ;  /* 0x0000001404b8723c */ /* 0x000fe200000418b0 */
[----:B------:R-:W-:Y:S02]  /*12790*/  IMAD.MOV.U32 R222, RZ, RZ, R33 ;  /* 0x000000ffffde7224 */ /* 0x000fe400078e0021 */
[----:B------:R-:W-:Y:S02]  /*127a0*/  IMAD.MOV.U32 R220, RZ, RZ, R32 ;  /* 0x000000ffffdc7224 */ /* 0x000fe400078e0020 */
[----:B------:R-:W3:Y:S01]  /*127b0*/  LDSM.16.MT88.4 R32, [R196+0x3000] ;  /* 0x00300000c420783b */ /* 0x000ee20000004200 */
[----:B------:R-:W-:-:S02]  /*127c0*/  IMAD.MOV.U32 R223, RZ, RZ, R122 ;  /* 0x000000ffffdf7224 */ /* 0x000fc400078e007a */
[----:B------:R-:W-:Y:S01]  /*127d0*/  HMMA.16816.F32.BF16 R180, R4, R22, R168 ;  /* 0x0000001604b4723c */ /* 0x000fe200000418a8 */
[----:B------:R-:W5:Y:S01]  /*127e0*/  LDSM.16.MT88.4 R20, [R194+0x5000] ;  /* 0x00500000c214783b */ /* 0x000f620000004200 */
[--C-:B----4-:R-:W-:Y:S02]  /*127f0*/  FFMA.FTZ R3, R224, c[0x0][0x2d0], -R2.reuse ;  /* 0x0000b400e0037a23 */ /* 0x110fe40000010802 */
[----:B------:R-:W-:-:S04]  /*12800*/  FFMA.FTZ R2, R225, c[0x0][0x2d0], -R2 ;  /* 0x0000b400e1027a23 */ /* 0x000fc80000010802 */
[C---:B--2---:R-:W-:Y:S01]  /*12810*/  HMMA.16816.F32.BF16 R176, R4.reuse, R16, R152 ;  /* 0x0000001004b0723c */ /* 0x044fe20000041898 */
[----:B------:R-:W-:Y:S01]  /*12820*/  IMAD.MOV.U32 R224, RZ, RZ, R11 ;  /* 0x000000ffffe07224 */ /* 0x000fe200078e000b */
[----:B------:R2:W-:Y:S06]  /*12830*/  MUFU.EX2 R188, R3 ;  /* 0x0000000300bc7308 */ /* 0x0005ec0000000800 */
[C---:B------:R-:W-:Y:S01]  /*12840*/  HMMA.16816.F32.BF16 R168, R4.reuse, R18, R112 ;  /* 0x0000001204a8723c */ /* 0x040fe20000041870 */
[----:B------:R-:W4:Y:S01]  /*12850*/  LDSM.16.MT88.4 R16, [R197+0x5000] ;  /* 0x00500000c510783b */ /* 0x000f220000004200 */
[----:B------:R3:W3:Y:S03]  /*12860*/  MUFU.EX2 R103, R2 ;  /* 0x0000000200677308 */ /* 0x0006e60000000800 */
[----:B------:R-:W-:Y:S03]  /*12870*/  LDSM.16.MT88.4 R112, [R193+0x1800] ;  /* 0x00180000c170783b */ /* 0x000fe60000004200 */
[----:B-1----:R-:W-:Y:S01]  /*12880*/  HMMA.16816.F32.BF16 R172, R4, R12, R96 ;  /* 0x0000000c04ac723c */ /* 0x002fe20000041860 */
[----:B--2---:R-:W-:-:S06]  /*12890*/  IMAD.MOV.U32 R3, RZ, RZ, R10 ;  /* 0x000000ffff037224 */ /* 0x004fcc00078e000a */
[----:B------:R-:W-:Y:S01]  /*128a0*/  F2FP.BF16.PACK_AB R96, R189, R190 ;  /* 0x000000bebd60723e */ /* 0x000fe200000010ff */
[----:B------:R-:W-:Y:S01]  /*128b0*/  HMMA.16816.F32.BF16 R164, R4, R14, R92 ;  /* 0x0000000e04a4723c */ /* 0x000fe2000004185c */
[----:B------:R-:W1:Y:S01]  /*128c0*/  LDSM.16.MT88.4 R12, [R196+0x5000] ;  /* 0x00500000c40c783b */ /* 0x000e620000004200 */
[----:B---3--:R-:W-:Y:S01]  /*128d0*/  FFMA.FTZ R2, R137, c[0x0][0x2d0], -R0 ;  /* 0x0000b40089027a23 */ /* 0x008fe20000010800 */
[----:B------:R-:W-:-:S05]  /*128e0*/  F2FP.BF16.PACK_AB R98, R103, R188 ;  /* 0x000000bc6762723e */ /* 0x000fca00000010ff */
[C---:B------:R-:W-:Y:S08]  /*128f0*/  HMMA.16816.F32.BF16 R160, R4.reuse, R28, R84 ;  /* 0x0000001c04a0723c */ /* 0x040ff00000041854 */
[C---:B-----5:R-:W-:Y:S01]  /*12900*/  HMMA.16816.F32.BF16 R84, R4.reuse, R24, R56 ;  /* 0x000000180454723c */ /* 0x060fe20000041838 */
[----:B------:R2:W-:Y:S01]  /*12910*/  MUFU.EX2 R24, R2 ;  /* 0x0000000200187308 */ /* 0x0005e20000000800 */
[----:B------:R-:W-:Y:S06]  /*12920*/  LDSM.16.MT88.4 R56, [R197+0x3800] ;  /* 0x00380000c538783b */ /* 0x000fec0000004200 */
[C---:B------:R-:W-:Y:S08]  /*12930*/  HMMA.16816.F32.BF16 R60, R4.reuse, R32, R60 ;  /* 0x00000020043c723c */ /* 0x040ff0000004183c */
[----:B------:R-:W-:Y:S01]  /*12940*/  HMMA.16816.F32.BF16 R148, R4, R34, R44 ;  /* 0x000000220494723c */ /* 0x000fe2000004182c */
[----:B--2---:R-:W-:-:S04]  /*12950*/  FFMA.FTZ R2, R139, c[0x0][0x2d0], -R0 ;  /* 0x0000b4008b027a23 */ /* 0x004fc80000010800 */
[----:B------:R-:W2:Y:S03]  /*12960*/  MUFU.EX2 R11, R2 ;  /* 0x00000002000b7308 */ /* 0x000ea60000000800 */
[C---:B------:R-:W-:Y:S07]  /*12970*/  HMMA.16816.F32.BF16 R36, R4.reuse, R38, R248 ;  /* 0x000000260424723c */ /* 0x040fee00000418f8 */
[----:B------:R-:W-:Y:S01]  /*12980*/  IMAD.MOV.U32 R248, RZ, RZ, R123 ;  /* 0x000000fffff87224 */ /* 0x000fe200078e007b */
[----:B------:R-:W-:Y:S01]  /*12990*/  HMMA.16816.F32.BF16 R32, R4, R20, R72 ;  /* 0x000000140420723c */ /* 0x000fe20000041848 */
[----:B------:R-:W3:Y:S01]  /*129a0*/  LDSM.16.MT88.4 R72, [R193+0x5800] ;  /* 0x00580000c148783b */ /* 0x000ee20000004200 */
[----:B------:R-:W-:-:S02]  /*129b0*/  IMAD.MOV.U32 R249, RZ, RZ, R121 ;  /* 0x000000fffff97224 */ /* 0x000fc400078e0079 */
[----:B------:R-:W-:Y:S01]  /*129c0*/  IMAD.MOV.U32 R250, RZ, RZ, R120 ;  /* 0x000000fffffa7224 */ /* 0x000fe200078e0078 */
[----:B--2---:R-:W-:Y:S01]  /*129d0*/  F2FP.BF16.PACK_AB R97, R11, R24 ;  /* 0x000000180b61723e */ /* 0x004fe200000010ff */
[--C-:B------:R-:W-:Y:S01]  /*129e0*/  FFMA.FTZ R2, R138, c[0x0][0x2d0], -R0.reuse ;  /* 0x0000b4008a027a23 */ /* 0x100fe20000010800 */
[----:B------:R-:W-:Y:S01]  /*129f0*/  LDSM.16.MT88.4 R120, [R194+0x1800] ;  /* 0x00180000c278783b */ /* 0x000fe20000004200 */
[----:B------:R-:W-:Y:S01]  /*12a00*/  FFMA.FTZ R0, R216, c[0x0][0x2d0], -R0 ;  /* 0x0000b400d8007a23 */ /* 0x000fe20000010800 */
[C---:B------:R-:W-:Y:S01]  /*12a10*/  HMMA.16816.F32.BF16 R156, R4.reuse, R30, R80 ;  /* 0x0000001e049c723c */ /* 0x040fe20000041850 */
[----:B------:R2:W-:Y:S01]  /*12a20*/  MUFU.EX2 R10, R2 ;  /* 0x00000002000a7308 */ /* 0x0005e20000000800 */
[----:B------:R-:W-:Y:S01]  /*12a30*/  IMAD.MOV.U32 R251, RZ, RZ, R136 ;  /* 0x000000fffffb7224 */ /* 0x000fe200078e0088 */
[----:B------:R-:W-:Y:S04]  /*12a40*/  LDSM.16.MT88.4 R80, [R194+0x5800] ;  /* 0x00580000c250783b */ /* 0x000fe80000004200 */
[----:B------:R-:W-:Y:S01]  /*12a50*/  LDSM.16.MT88.4 R136, [R196+0x1800] ;  /* 0x00180000c488783b */ /* 0x000fe20000004200 */
[C---:B----4-:R-:W-:Y:S01]  /*12a60*/  HMMA.16816.F32.BF16 R92, R4.reuse, R16, R88 ;  /* 0x00000010045c723c */ /* 0x050fe20000041858 */
[----:B------:R-:W4:Y:S02]  /*12a70*/  MUFU.EX2 R9, R0 ;  /* 0x0000000000097308 */ /* 0x000f240000000800 */
[----:B------:R-:W5:Y:S05]  /*12a80*/  LDSM.16.MT88.4 R88, [R197+0x5800] ;  /* 0x00580000c558783b */ /* 0x000f6a0000004200 */
[----:B-1----:R-:W-:Y:S01]  /*12a90*/  HMMA.16816.F32.BF16 R152, R4, R12, R52 ;  /* 0x0000000c0498723c */ /* 0x002fe20000041834 */
[----:B--2---:R-:W-:-:S04]  /*12aa0*/  FADD.FTZ R2, R224, R3 ;  /* 0x00000003e0027221 */ /* 0x004fc80000010000 */
[----:B------:R-:W-:-:S03]  /*12ab0*/  FADD.FTZ R2, R219, R2 ;  /* 0x00000002db027221 */ /* 0x000fc60000010000 */
[C---:B------:R-:W-:Y:S01]  /*12ac0*/  HMMA.16816.F32.BF16 R28, R4.reuse, R26, R48 ;  /* 0x0000001a041c723c */ /* 0x040fe20000041830 */
[----:B------:R-:W-:Y:S01]  /*12ad0*/  FADD.FTZ R2, R218, R2 ;  /* 0x00000002da027221 */ /* 0x000fe20000010000 */
[----:B----4-:R-:W-:Y:S01]  /*12ae0*/  F2FP.BF16.PACK_AB R99, R9, R10 ;  /* 0x0000000a0963723e */ /* 0x010fe200000010ff */
[----:B------:R-:W-:Y:S01]  /*12af0*/  FADD.FTZ R0, R238, R237 ;  /* 0x000000edee007221 */ /* 0x000fe20000010000 */
[----:B------:R-:W-:Y:S01]  /*12b00*/  LDSM.16.MT88.4 R48, [R194+0x3800] ;  /* 0x00380000c230783b */ /* 0x000fe20000004200 */
[----:B------:R-:W-:Y:S02]  /*12b10*/  FADD.FTZ R2, R191, R2 ;  /* 0x00000002bf027221 */ /* 0x000fe40000010000 */
[----:B------:R-:W-:Y:S01]  /*12b20*/  FADD.FTZ R0, R247, R0 ;  /* 0x00000000f7007221 */ /* 0x000fe20000010000 */
[----:B------:R-:W-:Y:S01]  /*12b30*/  HMMA.16816.F32.BF16 R20, R4, R22, R76 ;  /* 0x000000160414723c */ /* 0x000fe2000004184c */
[----:B------:R-:W-:Y:S02]  /*12b40*/  FADD.FTZ R2, R248, R2 ;  /* 0x00000002f8027221 */ /* 0x000fe40000010000 */
[----:B------:R-:W-:-:S02]  /*12b50*/  FADD.FTZ R0, R244, R0 ;  /* 0x00000000f4007221 */ /* 0x000fc40000010000 */
[----:B------:R-:W-:Y:S02]  /*12b60*/  FADD.FTZ R2, R249, R2 ;  /* 0x00000002f9027221 */ /* 0x000fe40000010000 */
[----:B------:R-:W-:Y:S01]  /*12b70*/  FADD.FTZ R0, R236, R0 ;  /* 0x00000000ec007221 */ /* 0x000fe20000010000 */
[C---:B------:R-:W-:Y:S01]  /*12b80*/  HMMA.16816.F32.BF16 R16, R4.reuse, R18, R68 ;  /* 0x000000120410723c */ /* 0x040fe20000041844 */
[----:B------:R-:W-:Y:S02]  /*12b90*/  FADD.FTZ R2, R250, R2 ;  /* 0x00000002fa027221 */ /* 0x000fe40000010000 */
[----:B------:R-:W-:Y:S02]  /*12ba0*/  FADD.FTZ R0, R234, R0 ;  /* 0x00000000ea007221 */ /* 0x000fe40000010000 */
[----:B------:R-:W-:Y:S02]  /*12bb0*/  FADD.FTZ R2, R251, R2 ;  /* 0x00000002fb027221 */ /* 0x000fe40000010000 */
[----:B------:R-:W-:Y:S01]  /*12bc0*/  FADD.FTZ R0, R235, R0 ;  /* 0x00000000eb007221 */ /* 0x000fe20000010000 */
[----:B------:R-:W-:Y:S01]  /*12bd0*/  HMMA.16816.F32.BF16 R12, R4, R14, R40 ;  /* 0x0000000e040c723c */ /* 0x000fe20000041828 */
[----:B------:R-:W1:Y:S01]  /*12be0*/  LDSM.16.MT88.4 R4, [R196+0x5800] ;  /* 0x00580000c404783b */ /* 0x000e620000004200 */
[----:B------:R-:W-:-:S02]  /*12bf0*/  FADD.FTZ R2, R220, R2 ;  /* 0x00000002dc027221 */ /* 0x000fc40000010000 */
[----:B------:R-:W-:Y:S01]  /*12c00*/  FADD.FTZ R0, R226, R0 ;  /* 0x00000000e2007221 */ /* 0x000fe20000010000 */
[----:B------:R-:W2:Y:S01]  /*12c10*/  LDSM.16.MT88.4 R40, [R193+0x3800] ;  /* 0x00380000c128783b */ /* 0x000ea20000004200 */
[----:B------:R-:W-:Y:S02]  /*12c20*/  FADD.FTZ R2, R222, R2 ;  /* 0x00000002de027221 */ /* 0x000fe40000010000 */
[C---:B------:R-:W-:Y:S01]  /*12c30*/  HMMA.16816.F32.BF16 R108, R96.reuse, R112, R108 ;  /* 0x00000070606c723c */ /* 0x040fe2000004186c */
[----:B------:R-:W-:Y:S02]  /*12c40*/  IMAD.MOV.U32 R222, RZ, RZ, c[0x0][0x2c4] ;  /* 0x0000b100ffde7624 */ /* 0x000fe400078e00ff */
[----:B------:R-:W-:Y:S01]  /*12c50*/  FADD.FTZ R0, R215, R0 ;  /* 0x00000000d7007221 */ /* 0x000fe20000010000 */
[----:B------:R-:W-:Y:S01]  /*12c60*/  IADD3 R215, R223, -0x2, RZ ;  /* 0xfffffffedfd77810 */ /* 0x000fe20007ffe0ff */
[----:B------:R-:W-:Y:S01]  /*12c70*/  FADD.FTZ R2, R221, R2 ;  /* 0x00000002dd027221 */ /* 0x000fe20000010000 */
[----:B------:R-:W-:Y:S01]  /*12c80*/  ISETP.NE.AND P2, PT, R222, 0x1, PT ;  /* 0x00000001de00780c */ /* 0x000fe20003f45270 */
[----:B------:R-:W-:Y:S01]  /*12c90*/  FADD.FTZ R0, R140, R0 ;  /* 0x000000008c007221 */ /* 0x000fe20000010000 */
[----:B------:R-:W-:Y:S01]  /*12ca0*/  HMMA.16816.F32.BF16 R112, R96, R114, R64 ;  /* 0x000000726070723c */ /* 0x000fe20000041840 */
[----:B------:R-:W4:Y:S01]  /*12cb0*/  LDSM.16.MT88.4 R64, [R196+0x3800] ;  /* 0x00380000c440783b */ /* 0x000f220000004200 */
[----:B------:R-:W-:-:S02]  /*12cc0*/  FADD.FTZ R3, R190, R2 ;  /* 0x00000002be037221 */ /* 0x000fc40000010000 */
[----:B------:R-:W-:-:S04]  /*12cd0*/  FADD.FTZ R0, R102, R0 ;  /* 0x0000000066007221 */ /* 0x000fc80000010000 */
[----:B---3--:R-:W-:Y:S01]  /*12ce0*/  HMMA.16816.F32.BF16 R68, R96, R72, R84 ;  /* 0x000000486044723c */ /* 0x008fe20000041854 */
[----:B------:R-:W-:-:S04]  /*12cf0*/  FADD.FTZ R0, R101, R0 ;  /* 0x0000000065007221 */ /* 0x000fc80000010000 */
[----:B------:R-:W-:Y:S02]  /*12d00*/  FADD.FTZ R2, R24, R0 ;  /* 0x0000000018027221 */ /* 0x000fe40000010000 */
[----:B------:R-:W-:Y:S01]  /*12d10*/  IMAD.MOV.U32 R0, RZ, RZ, R246 ;  /* 0x000000ffff007224 */ /* 0x000fe200078e00f6 */
[C---:B-----5:R-:W-:Y:S08]  /*12d20*/  HMMA.16816.F32.BF16 R84, R96.reuse, R88, R92 ;  /* 0x000000586054723c */ /* 0x060ff0000004185c */
[C---:B------:R-:W-:Y:S08]  /*12d30*/  HMMA.16816.F32.BF16 R116, R96.reuse, R120, R116 ;  /* 0x000000786074723c */ /* 0x040ff00000041874 */
[C---:B-1----:R-:W-:Y:S07]  /*12d40*/  HMMA.16816.F32.BF16 R92, R96.reuse, R4, R152 ;  /* 0x00000004605c723c */ /* 0x042fee0000041898 */
[----:B------:R-:W-:Y:S01]  /*12d50*/  @P2 IMAD.HI.U32 R4, R246, c[0x0][0x2c8], RZ ;  /* 0x0000b200f6042a27 */ /* 0x000fe200078e00ff */
[----:B------:R-:W-:Y:S03]  /*12d60*/  HMMA.16816.F32.BF16 R124, R96, R128, R124 ;  /* 0x00000080607c723c */ /* 0x000fe6000004187c */
[----:B------:R-:W-:Y:S01]  /*12d70*/  FADD.FTZ R5, R189, R3 ;  /* 0x00000003bd057221 */ /* 0x000fe20000010000 */
[----:B------:R-:W-:Y:S01]  /*12d80*/  @P2 SHF.R.U32.HI R0, RZ, c[0x0][0x2cc], R4 ;  /* 0x0000b300ff002a19 */ /* 0x000fe20000011604 */
[----:B------:R-:W-:-:S02]  /*12d90*/  FADD.FTZ R3, R11, R2 ;  /* 0x000000020b037221 */ /* 0x000fc40000010000 */
[----:B------:R-:W-:Y:S01]  /*12da0*/  IMAD.IADD R2, R242, 0x1, -R243 ;  /* 0x00000001f2027824 */ /* 0x000fe200078e0af3 */
[C---:B------:R-:W-:Y:S01]  /*12db0*/  HMMA.16816.F32.BF16 R120, R96.reuse, R122, R36 ;  /* 0x0000007a6078723c */ /* 0x040fe20000041824 */
[----:B------:R-:W-:Y:S02]  /*12dc0*/  FADD.FTZ R4, R188, R5 ;  /* 0x00000005bc047221 */ /* 0x000fe40000010000 */
[----:B------:R-:W-:Y:S02]  /*12dd0*/  IMAD.IADD R2, R2, 0x1, R0 ;  /* 0x0000000102027824 */ /* 0x000fe400078e0200 */
[----:B------:R-:W-:Y:S02]  /*12de0*/  FADD.FTZ R3, R10, R3 ;  /* 0x000000030a037221 */ /* 0x000fe40000010000 */
[----:B------:R-:W-:Y:S01]  /*12df0*/  FADD.FTZ R237, R103, R4 ;  /* 0x0000000467ed7221 */ /* 0x000fe20000010000 */
[----:B------:R-:W-:Y:S01]  /*12e00*/  HMMA.16816.F32.BF16 R128, R96, R130, R132 ;  /* 0x000000826080723c */ /* 0x000fe20000041884 */
[----:B------:R-:W-:Y:S01]  /*12e10*/  FADD.FTZ R238, R9, R3 ;  /* 0x0000000309ee7221 */ /* 0x000fe20000010000 */
[----:B------:R-:W-:-:S06]  /*12e20*/  IADD3 R0, R2, c[0x0][0x328], RZ ;  /* 0x0000ca0002007a10 */ /* 0x000fcc0007ffe0ff */
[C---:B------:R-:W-:Y:S08]  /*12e30*/  HMMA.16816.F32.BF16 R132, R96.reuse, R136, R184 ;  /* 0x000000886084723c */ /* 0x040ff000000418b8 */
[C---:B--2---:R-:W-:Y:S08]  /*12e40*/  HMMA.16816.F32.BF16 R36, R96.reuse, R40, R176 ;  /* 0x000000286024723c */ /* 0x044ff000000418b0 */
[C---:B------:R-:W-:Y:S08]  /*12e50*/  HMMA.16816.F32.BF16 R44, R96.reuse, R48, R172 ;  /* 0x00000030602c723c */ /* 0x040ff000000418ac */
[C---:B------:R-:W-:Y:S08]  /*12e60*/  HMMA.16816.F32.BF16 R52, R96.reuse, R56, R160 ;  /* 0x000000386034723c */ /* 0x040ff000000418a0 */
[C---:B----4-:R-:W-:Y:S08]  /*12e70*/  HMMA.16816.F32.BF16 R60, R96.reuse, R64, R60 ;  /* 0x00000040603c723c */ /* 0x050ff0000004183c */
        /* <DEDUP_REMOVED lines=10> */
[----:B------:R-:W-:Y:S07]  /*12f20*/  @!P6 BRA `(.L_x_702) ;  /* 0x000001100000e947 */ /* 0x000fee0003800000 */
        /* <DEDUP_REMOVED lines=11> */
.L_x_704:
[----:B------:R-:W-:-:S13]  /*12fe0*/  ISETP.NE.AND P0, PT, R4, 0x1, PT ;  /* 0x000000010400780c */ /* 0x000fda0003f05270 */
[----:B------:R-:W-:-:S05]  /*12ff0*/  @P0 IMAD.HI.U32 R2, R3, c[0x0][0x330], RZ ;  /* 0x0000cc0003020a27 */ /* 0x000fca00078e00ff */
[----:B------:R-:W-:Y:S02]  /*13000*/  @P0 SHF.R.U32.HI R3, RZ, c[0x0][0x334], R2 ;  /* 0x0000cd00ff030a19 */ /* 0x000fe40000011602 */
.L_x_705:
[----:B------:R-:W-:Y:S05]  /*13010*/  BSYNC B0 ;  /* 0x0000000000007941 */ /* 0x000fea0003800000 */
.L_x_703:
[----:B------:R-:W-:-:S05]  /*13020*/  IMAD R3, R3, R4, c[0x0][0x32c] ;  /* 0x0000cb0003037624 */ /* 0x000fca00078e0204 */
[----:B------:R-:W-:-:S04]  /*13030*/  IMNMX R0, R0, R3, PT ;  /* 0x0000000300007217 */ /* 0x000fc80003800200 */
.L_x_702:
        /* <DEDUP_REMOVED lines=9> */
.L_x_715:
[----:B------:R-:W-:Y:S01]  /*130d0*/  ISETP.GT.AND P0, PT, R227, R216, PT ;  /* 0x000000d8e300720c */ /* 0x000fe20003f04270 */
[----:B------:R-:W-:Y:S04]  /*130e0*/  DEPBAR.LE SB0, 0x0 ;  /* 0x000080000000791a */ /* 0x000fe80000000000 */
[----:B------:R-:W-:Y:S01]  /*130f0*/  WARPSYNC 0xffffffff ;  /* 0xffffffff00007948 */ /* 0x000fe20003800000 */
[----:B------:R-:W-:Y:S01]  /*13100*/  BAR.SYNC.DEFER_BLOCKING 0x0 ;  /* 0x0000000000007b1d */ /* 0x000fe20000010000 */
[----:B------:R-:W-:Y:S04]  /*13110*/  MOV R215, c[0x0][0x2c4] ;  /* 0x0000b10000d77a02 */ /* 0x000fe80000000f00 */
[----:B------:R-:W-:Y:S02]  /*13120*/  ISETP.NE.AND P2, PT, R215, 0x1, PT ;  /* 0x00000001d700780c */ /* 0x000fe40003f45270 */
[----:B------:R-:W-:Y:S01]  /*13130*/  @!P0 SHF.R.S32.HI R0, RZ, 0x1f, R216 ;  /* 0x0000001fff008819 */ /* 0x000fe200000114d8 */
[----:B------:R-:W-:Y:S04]  /*13140*/  @!P0 IMAD.WIDE.U32 R4, R216, c[0x0][0x208], RZ ;  /* 0x00008200d8048a25 */ /* 0x000fe800078e00ff */
[----:B------:R-:W-:Y:S02]  /*13150*/  @!P0 IMAD R0, R0, c[0x0][0x208], RZ ;  /* 0x0000820000008a24 */ /* 0x000fe400078e02ff */
[----:B------:R-:W-:Y:S02]  /*13160*/  @!P0 IMAD.MOV.U32 R6, RZ, RZ, c[0x0][0x208] ;  /* 0x00008200ff068624 */ /* 0x000fe400078e00ff */
[----:B------:R-:W-:Y:S02]  /*13170*/  @!P0 IMAD R0, R216, c[0x0][0x20c], R0 ;  /* 0x00008300d8008a24 */ /* 0x000fe400078e0200 */
[----:B------:R-:W-:Y:S02]  /*13180*/  @!P0 IMAD.SHL.U32 R2, R4, 0x40, RZ ;  /* 0x0000004004028824 */ /* 0x000fe400078e00ff */
[----:B------:R-:W-:Y:S02]  /*13190*/  @!P0 IMAD.IADD R0, R5, 0x1, R0 ;  /* 0x0000000105008824 */ /* 0x000fe400078e0200 */
[----:B------:R-:W-:Y:S01]  /*131a0*/  @!P0 IMAD.MOV.U32 R5, RZ, RZ, c[0x0][0x20c] ;  /* 0x00008300ff058624 */ /* 0x000fe200078e00ff */
[----:B------:R-:W-:Y:S01]  /*131b0*/  @!P0 LEA R3, P1, R6, R2, 0x5 ;  /* 0x0000000206038211 */ /* 0x000fe200078228ff */
[----:B------:R-:W-:Y:S01]  /*131c0*/  LDSM.16.M88.4 R32, [R199] ;  /* 0x00000000c720783b */ /* 0x000fe20000000200 */
[----:B------:R-:W-:Y:S01]  /*131d0*/  @!P0 SHF.L.U64.HI R0, R4, 0x6, R0 ;  /* 0x0000000604008819 */ /* 0x000fe20000010200 */
[----:B------:R-:W-:Y:S02]  /*131e0*/  ULDC UR4, c[0x0][0x324] ;  /* 0x0000c90000047ab9 */ /* 0x000fe40000000800 */
[----:B------:R-:W-:Y:S01]  /*131f0*/  ULOP3.LUT UR4, URZ, UR4, URZ, 0x33, !UPT ;  /* 0x000000043f047292 */ /* 0x000fe2000f8e333f */
[----:B------:R-:W-:Y:S02]  /*13200*/  @!P0 LEA.HI.X R12, R6, R0, R5, 0x5, P1 ;  /* 0x00000000060c8211 */ /* 0x000fe400008f2c05 */
[----:B------:R-:W-:Y:S01]  /*13210*/  @!P0 IADD3 R4, P1, R2, R230, RZ ;  /* 0x000000e602048210 */ /* 0x000fe20007f3e0ff */
[----:B------:R-:W1:Y:S03]  /*13220*/  LDSM.16.M88.4 R8, [R192] ;  /* 0x00000000c008783b */ /* 0x000e660000000200 */
[----:B------:R-:W-:Y:S02]  /*13230*/  @!P0 IADD3.X R5, R0, R233, RZ, P1, !PT ;  /* 0x000000e900058210 */ /* 0x000fe40000ffe4ff */
[C---:B------:R-:W-:Y:S02]  /*13240*/  @!P0 LEA R22, P1, R4.reuse, c[0x0][0x1f8], 0x1 ;  /* 0x00007e0004168a11 */ /* 0x040fe400078208ff */
[----:B------:R-:W2:Y:S02]  /*13250*/  LDSM.16.M88.4 R16, [R192+0x800] ;  /* 0x00080000c010783b */ /* 0x000ea40000000200 */
[----:B------:R-:W-:Y:S02]  /*13260*/  @!P0 LEA.HI.X R23, R4, c[0x0][0x1fc], R5, 0x1, P1 ;  /* 0x00007f0004178a11 */ /* 0x000fe400008f0c05 */
[----:B------:R-:W-:Y:S03]  /*13270*/  @!P0 IADD3 R6, P1, R230, 0x40, RZ ;  /* 0x00000040e6068810 */ /* 0x000fe60007f3e0ff */
[----:B------:R-:W3:Y:S02]  /*13280*/  LDSM.16.M88.4 R24, [R192+0x1000] ;  /* 0x00100000c018783b */ /* 0x000ee40000000200 */
[----:B------:R-:W-:Y:S01]  /*13290*/  @!P0 IMAD.X R5, RZ, RZ, R233, P1 ;  /* 0x000000ffff058224 */ /* 0x000fe200008e06e9 */
[----:B------:R-:W-:Y:S04]  /*132a0*/  @!P0 IADD3 R4, P1, R2, R6, RZ ;  /* 0x0000000602048210 */ /* 0x000fe80007f3e0ff */
[----:B------:R-:W4:Y:S01]  /*132b0*/  LDSM.16.M88.4 R148, [R192+0x1800] ;  /* 0x00180000c094783b */ /* 0x000f220000000200 */
[----:B------:R-:W-:Y:S01]  /*132c0*/  @!P0 IMAD.X R7, R0, 0x1, R5, P1 ;  /* 0x0000000100078824 */ /* 0x000fe200008e0605 */
[C---:B------:R-:W-:Y:S04]  /*132d0*/  @!P0 LEA R174, P1, R4.reuse, c[0x0][0x1f8], 0x1 ;  /* 0x00007e0004ae8a11 */ /* 0x040fe800078208ff */
[----:B------:R-:W-:Y:S01]  /*132e0*/  @!P0 LEA.HI.X R175, R4, c[0x0][0x1fc], R7, 0x1, P1 ;  /* 0x00007f0004af8a11 */ /* 0x000fe200008f0c07 */
[----:B------:R-:W-:Y:S01]  /*132f0*/  LDSM.16.M88.4 R152, [R200] ;  /* 0x00000000c898783b */ /* 0x000fe20000000200 */
[----:B------:R-:W-:Y:S05]  /*13300*/  @!P0 IADD3 R4, P1, R230, 0x80, RZ ;  /* 0x00000080e6048810 */ /* 0x000fea0007f3e0ff */
[----:B------:R-:W-:Y:S01]  /*13310*/  @!P0 IMAD.X R13, RZ, RZ, R233, P1 ;  /* 0x000000ffff0d8224 */ /* 0x000fe200008e06e9 */
[----:B------:R-:W-:Y:S01]  /*13320*/  @!P0 IADD3 R2, P1, R2, R4, RZ ;  /* 0x0000000402028210 */ /* 0x000fe20007f3e0ff */
[----:B------:R-:W5:Y:S03]  /*13330*/  LDSM.16.M88.4 R156, [R203] ;  /* 0x00000000cb9c783b */ /* 0x000f660000000200 */
[----:B------:R-:W-:Y:S02]  /*13340*/  @!P0 IADD3.X R0, R0, R13, RZ, P1, !PT ;  /* 0x0000000d00008210 */ /* 0x000fe40000ffe4ff */
[C---:B------:R-:W-:Y:S02]  /*13350*/  @!P0 LEA R172, P1, R2.reuse, c[0x0][0x1f8], 0x1 ;  /* 0x00007e0002ac8a11 */ /* 0x040fe400078208ff */
[----:B------:R-:W3:Y:S02]  /*13360*/  LDSM.16.M88.4 R160, [R214] ;  /* 0x00000000d6a0783b */ /* 0x000ee40000000200 */
[----:B------:R-:W-:Y:S02]  /*13370*/  @!P0 LEA.HI.X R173, R2, c[0x0][0x1fc], R0, 0x1, P1 ;  /* 0x00007f0002ad8a11 */ /* 0x000fe400008f0c00 */
[C---:B------:R-:W-:Y:S03]  /*13380*/  @!P0 IADD3 R0, P1, R3.reuse, R6, RZ ;  /* 0x0000000603008210 */ /* 0x040fe60007f3e0ff */
[----:B------:R-:W3:Y:S02]  /*13390*/  LDSM.16.M88.4 R164, [R213] ;  /* 0x00000000d5a4783b */ /* 0x000ee40000000200 */
[C---:B------:R-:W-:Y:S01]  /*133a0*/  @!P0 IMAD.X R21, R12.reuse, 0x1, R5, P1 ;  /* 0x000000010c158824 */ /* 0x040fe200008e0605 */
[C---:B------:R-:W-:Y:S02]  /*133b0*/  @!P0 IADD3 R20, P1, R3.reuse, R4, RZ ;  /* 0x0000000403148210 */ /* 0x040fe40007f3e0ff */
[C---:B-1----:R-:W-:Y:S02]  /*133c0*/  HMMA.16816.F32.BF16 R4, R32.reuse, R8, RZ ;  /* 0x000000082004723c */ /* 0x042fe400000418ff */
[----:B------:R-:W1:Y:S01]  /*133d0*/  LDSM.16.M88.4 R168, [R212] ;  /* 0x00000000d4a8783b */ /* 0x000e620000000200 */
[C---:B------:R-:W-:Y:S01]  /*133e0*/  @!P0 IMAD.X R100, R12.reuse, 0x1, R13, P1 ;  /* 0x000000010c648824 */ /* 0x040fe200008e060d */
[----:B------:R-:W-:Y:S04]  /*133f0*/  @!P0 IADD3 R3, P1, R3, R230, RZ ;  /* 0x000000e603038210 */ /* 0x000fe80007f3e0ff */
[C---:B------:R-:W-:Y:S01]  /*13400*/  HMMA.16816.F32.BF16 R8, R32.reuse, R10, RZ ;  /* 0x0000000a2008723c */ /* 0x040fe200000418ff */
[----:B------:R-:W-:Y:S01]  /*13410*/  @!PT LDS RZ, [RZ] ;  /* 0x00000000fffff984 */ /* 0x000fe20000000800 */
[----:B------:R-:W-:Y:S01]  /*13420*/  @!PT LDS RZ, [RZ] ;  /* 0x00000000fffff984 */ /* 0x000fe20000000800 */
[----:B------:R-:W-:Y:S01]  /*13430*/  @!PT LDS RZ, [RZ] ;  /* 0x00000000fffff984 */ /* 0x000fe20000000800 */
[----:B------:R3:W-:Y:S03]  /*13440*/  @!P0 LDGSTS.E.BYPASS.LTC128B.128 [R217+0x100], [R22.64], !P5 ;  /* 0x0010000016d98fae */ /* 0x0007e6000e901d46 */
[----:B------:R-:W-:Y:S01]  /*13450*/  @!P0 IMAD.X R2, R12, 0x1, R233, P1 ;  /* 0x000000010c028824 */ /* 0x000fe200008e06e9 */
[C---:B------:R-:W-:Y:S03]  /*13460*/  @!P0 LEA R28, P1, R3.reuse, c[0x0][0x1f8], 0x1 ;  /* 0x00007e00031c8a11 */ /* 0x040fe600078208ff */
[C---:B--2---:R-:W-:Y:S01]  /*13470*/  HMMA.16816.F32.BF16 R12, R32.reuse, R16, RZ ;  /* 0x00000010200c723c */ /* 0x044fe200000418ff */
[----:B------:R2:W-:Y:S03]  /*13480*/  @!P0 LDGSTS.E.BYPASS.LTC128B.128 [R217+0x2100], [R174.64], !P4 ;  /* 0x02100000aed98fae */ /* 0x0005e6000e101d46 */
[----:B------:R-:W-:Y:S02]  /*13490*/  @!P0 LEA.HI.X R29, R3, c[0x0][0x1fc], R2, 0x1, P1 ;  /* 0x00007f00031d8a11 */ /* 0x000fe400008f0c02 */
[C---:B------:R-:W-:Y:S02]  /*134a0*/  @!P0 LEA R30, P1, R0.reuse, c[0x0][0x1f8], 0x1 ;  /* 0x00007e00001e8a11 */ /* 0x040fe400078208ff */
[C---:B------:R-:W-:Y:S01]  /*134b0*/  HMMA.16816.F32.BF16 R16, R32.reuse, R18, RZ ;  /* 0x000000122010723c */ /* 0x040fe200000418ff */
[----:B------:R2:W-:Y:S03]  /*134c0*/  @!P0 LDGSTS.E.BYPASS.LTC128B.128 [R217+0x4100], [R172.64], !P3 ;  /* 0x04100000acd98fae */ /* 0x0005e6000d901d46 */
[----:B------:R-:W-:Y:S02]  /*134d0*/  @!P0 LEA.HI.X R31, R0, c[0x0][0x1fc], R21, 0x1, P1 ;  /* 0x00007f00001f8a11 */ /* 0x000fe400008f0c15 */
[C---:B------:R-:W-:Y:S02]  /*134e0*/  @!P0 LEA R2, P1, R20.reuse, c[0x0][0x1f8], 0x1 ;  /* 0x00007e0014028a11 */ /* 0x040fe400078208ff */
[----:B------:R4:W-:Y:S04]  /*134f0*/  @!P0 LDGSTS.E.BYPASS.LTC128B.128 [R217+0x1100], [R28.64], !P5 ;  /* 0x011000001cd98fae */ /* 0x0009e8000e901d46 */
[----:B------:R-:W-:Y:S02]  /*13500*/  @!P0 LEA.HI.X R3, R20, c[0x0][0x1fc], R100, 0x1, P1 ;  /* 0x00007f0014038a11 */ /* 0x000fe400008f0c64 */
[C---:B---3--:R-:W-:Y:S01]  /*13510*/  HMMA.16816.F32.BF16 R20, R32.reuse, R24, RZ ;  /* 0x000000182014723c */ /* 0x048fe200000418ff */
[----:B------:R4:W-:Y:S07]  /*13520*/  @!P0 LDGSTS.E.BYPASS.LTC128B.128 [R217+0x3100], [R30.64], !P4 ;  /* 0x031000001ed98fae */ /* 0x0009ee000e101d46 */
[C---:B------:R-:W-:Y:S01]  /*13530*/  HMMA.16816.F32.BF16 R24, R32.reuse, R26, RZ ;  /* 0x0000001a2018723c */ /* 0x040fe200000418ff */
[----:B------:R3:W-:Y:S01]  /*13540*/  @!P0 LDGSTS.E.BYPASS.LTC128B.128 [R217+0x5100], [R2.64], !P3 ;  /* 0x0510000002d98fae */ /* 0x0007e2000d901d46 */
[----:B------:R-:W-:Y:S06]  /*13550*/  ISETP.GT.AND P0, PT, R216, R227, PT ;  /* 0x000000e3d800720c */ /* 0x000fec0003f04270 */
[----:B--2---:R-:W-:Y:S07]  /*13560*/  LDSM.16.M88.4 R172, [R202] ;  /* 0x00000000caac783b */ /* 0x004fee0000000200 */
[----:B------:R-:W0:Y:S01]  /*13570*/  LDGDEPBAR ;  /* 0x00000000000079af */ /* 0x000e220000000000 */
[C---:B----4-:R-:W-:Y:S06]  /*13580*/  HMMA.16816.F32.BF16 R28, R32.reuse, R148, RZ ;  /* 0x00000094201c723c */ /* 0x050fec00000418ff */
[----:B------:R-:W2:Y:S02]  /*13590*/  LDSM.16.M88.4 R176, [R198] ;  /* 0x00000000c6b0783b */ /* 0x000ea40000000200 */
[----:B------:R-:W-:Y:S05]  /*135a0*/  HMMA.16816.F32.BF16 R32, R32, R150, RZ ;  /* 0x000000962020723c */ /* 0x000fea00000418ff */
[----:B------:R-:W4:Y:S03]  /*135b0*/  LDSM.16.M88.4 R180, [R198+0x800] ;  /* 0x00080000c6b4783b */ /* 0x000f260000000200 */
[C---:B-----5:R-:W-:Y:S04]  /*135c0*/  HMMA.16816.F32.BF16 R4, R152.reuse, R156, R4 ;  /* 0x0000009c9804723c */ /* 0x060fe80000041804 */
[----:B------:R-:W5:Y:S04]  /*135d0*/  LDSM.16.M88.4 R148, [R198+0x1000] ;  /* 0x00100000c694783b */ /* 0x000f680000000200 */
[C---:B------:R-:W-:Y:S03]  /*135e0*/  HMMA.16816.F32.BF16 R8, R152.reuse, R158, R8 ;  /* 0x0000009e9808723c */ /* 0x040fe60000041808 */
[----:B------:R-:W2:Y:S05]  /*135f0*/  LDSM.16.M88.4 R156, [R198+0x1800] ;  /* 0x00180000c69c783b */ /* 0x000eaa0000000200 */
[C---:B------:R-:W-:Y:S02]  /*13600*/  HMMA.16816.F32.BF16 R12, R152.reuse, R160, R12 ;  /* 0x000000a0980c723c */ /* 0x040fe4000004180c */
[----:B------:R-:W-:Y:S06]  /*13610*/  LDSM.16.M88.4 R184, [R199+0x4000] ;  /* 0x00400000c7b8783b */ /* 0x000fec0000000200 */
[C---:B------:R-:W-:Y:S01]  /*13620*/  HMMA.16816.F32.BF16 R16, R152.reuse, R162, R16 ;  /* 0x000000a29810723c */ /* 0x040fe20000041810 */
[----:B------:R-:W-:Y:S07]  /*13630*/  LDSM.16.M88.4 R160, [R201] ;  /* 0x00000000c9a0783b */ /* 0x000fee0000000200 */
[C---:B------:R-:W-:Y:S01]  /*13640*/  HMMA.16816.F32.BF16 R20, R152.reuse, R164, R20 ;  /* 0x000000a49814723c */ /* 0x040fe20000041814 */
[----:B------:R-:W-:Y:S07]  /*13650*/  LDSM.16.M88.4 R188, [R192+0x2000] ;  /* 0x00200000c0bc783b */ /* 0x000fee0000000200 */
[C---:B------:R-:W-:Y:S01]  /*13660*/  HMMA.16816.F32.BF16 R24, R152.reuse, R166, R24 ;  /* 0x000000a69818723c */ /* 0x040fe20000041818 */
[----:B------:R-:W3:Y:S07]  /*13670*/  LDSM.16.M88.4 R164, [R195] ;  /* 0x00000000c3a4783b */ /* 0x000eee0000000200 */
[C---:B-1----:R-:W-:Y:S08]  /*13680*/  HMMA.16816.F32.BF16 R28, R152.reuse, R168, R28 ;  /* 0x000000a8981c723c */ /* 0x042ff0000004181c */
[----:B------:R-:W-:Y:S01]  /*13690*/  HMMA.16816.F32.BF16 R32, R152, R170, R32 ;  /* 0x000000aa9820723c */ /* 0x000fe20000041820 */
[----:B------:R-:W1:Y:S07]  /*136a0*/  LDSM.16.M88.4 R152, [R195+0x800] ;  /* 0x00080000c398783b */ /* 0x000e6e0000000200 */
[C---:B--2---:R-:W-:Y:S01]  /*136b0*/  HMMA.16816.F32.BF16 R4, R172.reuse, R176, R4 ;  /* 0x000000b0ac04723c */ /* 0x044fe20000041804 */
[----:B------:R-:W2:Y:S07]  /*136c0*/  LDSM.16.M88.4 R168, [R195+0x1000] ;  /* 0x00100000c3a8783b */ /* 0x000eae0000000200 */
[C---:B------:R-:W-:Y:S01]  /*136d0*/  HMMA.16816.F32.BF16 R8, R172.reuse, R178, R8 ;  /* 0x000000b2ac08723c */ /* 0x040fe20000041808 */
[----:B------:R-:W1:Y:S07]  /*136e0*/  LDSM.16.M88.4 R176, [R195+0x1800] ;  /* 0x00180000c3b0783b */ /* 0x000e6e0000000200 */
[C---:B----4-:R-:W-:Y:S08]  /*136f0*/  HMMA.16816.F32.BF16 R12, R172.reuse, R180, R12 ;  /* 0x000000b4ac0c723c */ /* 0x050ff0000004180c */
[C---:B------:R-:W-:Y:S01]  /*13700*/  HMMA.16816.F32.BF16 R16, R172.reuse, R182, R16 ;  /* 0x000000b6ac10723c */ /* 0x040fe20000041810 */
[----:B------:R-:W-:Y:S07]  /*13710*/  LDSM.16.M88.4 R180, [R199+0x8000] ;  /* 0x00800000c7b4783b */ /* 0x000fee0000000200 */
[C---:B-----5:R-:W-:Y:S08]  /*13720*/  HMMA.16816.F32.BF16 R20, R172.reuse, R148, R20 ;  /* 0x00000094ac14723c */ /* 0x060ff00000041814 */
[C---:B------:R-:W-:Y:S01]  /*13730*/  HMMA.16816.F32.BF16 R24, R172.reuse, R150, R24 ;  /* 0x00000096ac18723c */ /* 0x040fe20000041818 */
[----:B------:R-:W4:Y:S07]  /*13740*/  LDSM.16.M88.4 R148, [R192+0x2800] ;  /* 0x00280000c094783b */ /* 0x000f2e0000000200 */
[C---:B------:R-:W-:Y:S08]  /*13750*/  HMMA.16816.F32.BF16 R28, R172.reuse, R156, R28 ;  /* 0x0000009cac1c723c */ /* 0x040ff0000004181c */
[----:B------:R-:W-:Y:S01]  /*13760*/  HMMA.16816.F32.BF16 R32, R172, R158, R32 ;  /* 0x0000009eac20723c */ /* 0x000fe20000041820 */
[----:B------:R-:W5:Y:S07]  /*13770*/  LDSM.16.M88.4 R156, [R192+0x3000] ;  /* 0x00300000c09c783b */ /* 0x000f6e0000000200 */
[C---:B---3--:R-:W-:Y:S01]  /*13780*/  HMMA.16816.F32.BF16 R4, R160.reuse, R164, R4 ;  /* 0x000000a4a004723c */ /* 0x048fe20000041804 */
[----:B------:R-:W-:Y:S07]  /*13790*/  LDSM.16.M88.4 R172, [R209] ;  /* 0x00000000d1ac783b */ /* 0x000fee0000000200 */
[C---:B------:R-:W-:Y:S01]  /*137a0*/  HMMA.16816.F32.BF16 R8, R160.reuse, R166, R8 ;  /* 0x000000a6a008723c */ /* 0x040fe20000041808 */
[----:B------:R-:W-:Y:S07]  /*137b0*/  LDSM.16.M88.4 R164, [R211] ;  /* 0x00000000d3a4783b */ /* 0x000fee0000000200 */
[C---:B-1----:R-:W-:Y:S08]  /*137c0*/  HMMA.16816.F32.BF16 R12, R160.reuse, R152, R12 ;  /* 0x00000098a00c723c */ /* 0x042ff0000004180c */
[C---:B------:R-:W-:Y:S01]  /*137d0*/  HMMA.16816.F32.BF16 R16, R160.reuse, R154, R16 ;  /* 0x0000009aa010723c */ /* 0x040fe20000041810 */
[----:B------:R-:W1:Y:S07]  /*137e0*/  LDSM.16.M88.4 R152, [R192+0x3800] ;  /* 0x00380000c098783b */ /* 0x000e6e0000000200 */
[C---:B--2---:R-:W-:Y:S08]  /*137f0*/  HMMA.16816.F32.BF16 R20, R160.reuse, R168, R20 ;  /* 0x000000a8a014723c */ /* 0x044ff00000041814 */
[C---:B------:R-:W-:Y:S01]  /*13800*/  HMMA.16816.F32.BF16 R24, R160.reuse, R170, R24 ;  /* 0x000000aaa018723c */ /* 0x040fe20000041818 */
[----:B------:R-:W-:Y:S07]  /*13810*/  LDSM.16.M88.4 R168, [R210] ;  /* 0x00000000d2a8783b */ /* 0x000fee0000000200 */
[C---:B------:R-:W-:Y:S08]  /*13820*/  HMMA.16816.F32.BF16 R28, R160.reuse, R176, R28 ;  /* 0x000000b0a01c723c */ /* 0x040ff0000004181c */
[----:B------:R-:W-:Y:S01]  /*13830*/  HMMA.16816.F32.BF16 R32, R160, R178, R32 ;  /* 0x000000b2a020723c */ /* 0x000fe20000041820 */
[----:B------:R-:W2:Y:S07]  /*13840*/  LDSM.16.M88.4 R160, [R200+0x4000] ;  /* 0x00400000c8a0783b */ /* 0x000eae0000000200 */
[C---:B------:R-:W-:Y:S01]  /*13850*/  HMMA.16816.F32.BF16 R4, R184.reuse, R188, R4 ;  /* 0x000000bcb804723c */ /* 0x040fe20000041804 */
[----:B------:R-:W-:Y:S07]  /*13860*/  LDSM.16.M88.4 R176, [R198+0x2000] ;  /* 0x00200000c6b0783b */ /* 0x000fee0000000200 */
[C---:B------:R-:W-:Y:S01]  /*13870*/  HMMA.16816.F32.BF16 R8, R184.reuse, R190, R8 ;  /* 0x000000beb808723c */ /* 0x040fe20000041808 */
[----:B------:R-:W-:Y:S07]  /*13880*/  LDSM.16.M88.4 R188, [R192+0x4800] ;  /* 0x00480000c0bc783b */ /* 0x000fee0000000200 */
[C---:B----4-:R-:W-:Y:S08]  /*13890*/  HMMA.16816.F32.BF16 R12, R184.reuse, R148, R12 ;  /* 0x00000094b80c723c */ /* 0x050ff0000004180c */
[C---:B------:R-:W-:Y:S01]  /*138a0*/  HMMA.16816.F32.BF16 R16, R184.reuse, R150, R16 ;  /* 0x00000096b810723c */ /* 0x040fe20000041810 */
[----:B------:R-:W3:Y:S07]  /*138b0*/  LDSM.16.M88.4 R148, [R208] ;  /* 0x00000000d094783b */ /* 0x000eee0000000200 */
[C---:B-----5:R-:W-:Y:S08]  /*138c0*/  HMMA.16816.F32.BF16 R20, R184.reuse, R156, R20 ;  /* 0x0000009cb814723c */ /* 0x060ff00000041814 */
[C---:B------:R-:W-:Y:S01]  /*138d0*/  HMMA.16816.F32.BF16 R24, R184.reuse, R158, R24 ;  /* 0x0000009eb818723c */ /* 0x040fe20000041818 */
[----:B------:R-:W4:Y:S07]  /*138e0*/  LDSM.16.M88.4 R156, [R202+0x4000] ;  /* 0x00400000ca9c783b */ /* 0x000f2e0000000200 */
[C---:B-1----:R-:W-:Y:S08]  /*138f0*/  HMMA.16816.F32.BF16 R28, R184.reuse, R152, R28 ;  /* 0x00000098b81c723c */ /* 0x042ff0000004181c */
[----:B------:R-:W-:Y:S01]  /*13900*/  HMMA.16816.F32.BF16 R32, R184, R154, R32 ;  /* 0x0000009ab820723c */ /* 0x000fe20000041820 */
[----:B------:R-:W1:Y:S07]  /*13910*/  LDSM.16.M88.4 R152, [R198+0x2800] ;  /* 0x00280000c698783b */ /* 0x000e6e0000000200 */
[C---:B--2---:R-:W-:Y:S01]  /*13920*/  HMMA.16816.F32.BF16 R4, R160.reuse, R164, R4 ;  /* 0x000000a4a004723c */ /* 0x044fe20000041804 */
[----:B------:R-:W-:Y:S07]  /*13930*/  LDSM.16.M88.4 R184, [R192+0x4000] ;  /* 0x00400000c0b8783b */ /* 0x000fee0000000200 */
[C---:B------:R-:W-:Y:S01]  /*13940*/  HMMA.16816.F32.BF16 R8, R160.reuse, R166, R8 ;  /* 0x000000a6a008723c */ /* 0x040fe20000041808 */
[----:B------:R-:W2:Y:S07]  /*13950*/  LDSM.16.M88.4 R164, [R198+0x3000] ;  /* 0x00300000c6a4783b */ /* 0x000eae0000000200 */
[C---:B------:R-:W-:Y:S08]  /*13960*/  HMMA.16816.F32.BF16 R12, R160.reuse, R168, R12 ;  /* 0x000000a8a00c723c */ /* 0x040ff0000004180c */
[C---:B------:R-:W-:Y:S01]  /*13970*/  HMMA.16816.F32.BF16 R16, R160.reuse, R170, R16 ;  /* 0x000000aaa010723c */ /* 0x040fe20000041810 */
[----:B------:R-:W-:Y:S07]  /*13980*/  LDSM.16.M88.4 R168, [R195+0x2000] ;  /* 0x00200000c3a8783b */ /* 0x000fee0000000200 */
[C---:B------:R-:W-:Y:S08]  /*13990*/  HMMA.16816.F32.BF16 R20, R160.reuse, R172, R20 ;  /* 0x000000aca014723c */ /* 0x040ff00000041814 */
[C---:B------:R-:W-:Y:S01]  /*139a0*/  HMMA.16816.F32.BF16 R24, R160.reuse, R174, R24 ;  /* 0x000000aea018723c */ /* 0x040fe20000041818 */
[----:B------:R-:W-:Y:S07]  /*139b0*/  LDSM.16.M88.4 R172, [R195+0x2800] ;  /* 0x00280000c3ac783b */ /* 0x000fee0000000200 */
[C---:B---3--:R-:W-:Y:S08]  /*139c0*/  HMMA.16816.F32.BF16 R28, R160.reuse, R148, R28 ;  /* 0x00000094a01c723c */ /* 0x048ff0000004181c */
[----:B------:R-:W-:Y:S01]  /*139d0*/  HMMA.16816.F32.BF16 R32, R160, R150, R32 ;  /* 0x00000096a020723c */ /* 0x000fe20000041820 */
[----:B------:R-:W3:Y:S07]  /*139e0*/  LDSM.16.M88.4 R148, [R198+0x3800] ;  /* 0x00380000c694783b */ /* 0x000eee0000000200 */
[C---:B----4-:R-:W-:Y:S01]  /*139f0*/  HMMA.16816.F32.BF16 R4, R156.reuse, R176, R4 ;  /* 0x000000b09c04723c */ /* 0x050fe20000041804 */
[----:B------:R-:W4:Y:S07]  /*13a00*/  LDSM.16.M88.4 R160, [R201+0x4000] ;  /* 0x00400000c9a0783b */ /* 0x000f2e0000000200 */
[C---:B------:R-:W-:Y:S01]  /*13a10*/  HMMA.16816.F32.BF16 R8, R156.reuse, R178, R8 ;  /* 0x000000b29c08723c */ /* 0x040fe20000041808 */
[----:B------:R-:W5:Y:S07]  /*13a20*/  LDSM.16.M88.4 R176, [R195+0x3000] ;  /* 0x00300000c3b0783b */ /* 0x000f6e0000000200 */
[C---:B-1----:R-:W-:Y:S08]  /*13a30*/  HMMA.16816.F32.BF16 R12, R156.reuse, R152, R12 ;  /* 0x000000989c0c723c */ /* 0x042ff0000004180c */
[C---:B------:R-:W-:Y:S01]  /*13a40*/  HMMA.16816.F32.BF16 R16, R156.reuse, R154, R16 ;  /* 0x0000009a9c10723c */ /* 0x040fe20000041810 */
[----:B------:R-:W1:Y:S07]  /*13a50*/  LDSM.16.M88.4 R152, [R195+0x3800] ;  /* 0x00380000c398783b */ /* 0x000e6e0000000200 */
[C---:B--2---:R-:W-:Y:S08]  /*13a60*/  HMMA.16816.F32.BF16 R20, R156.reuse, R164, R20 ;  /* 0x000000a49c14723c */ /* 0x044ff00000041814 */
[C---:B------:R-:W-:Y:S01]  /*13a70*/  HMMA.16816.F32.BF16 R24, R156.reuse, R166, R24 ;  /* 0x000000a69c18723c */ /* 0x040fe20000041818 */
[----:B------:R-:W-:Y:S07]  /*13a80*/  LDSM.16.M88.4 R164, [R200+0x8000] ;  /* 0x00800000c8a4783b */ /* 0x000fee0000000200 */
[C---:B---3--:R-:W-:Y:S08]  /*13a90*/  HMMA.16816.F32.BF16 R28, R156.reuse, R148, R28 ;  /* 0x000000949c1c723c */ /* 0x048ff0000004181c */
[----:B------:R-:W-:Y:S01]  /*13aa0*/  HMMA.16816.F32.BF16 R32, R156, R150, R32 ;  /* 0x000000969c20723c */ /* 0x000fe20000041820 */
[----:B------:R-:W2:Y:S07]  /*13ab0*/  LDSM.16.M88.4 R148, [R192+0x5000] ;  /* 0x00500000c094783b */ /* 0x000eae0000000200 */
[C---:B----4-:R-:W-:Y:S01]  /*13ac0*/  HMMA.16816.F32.BF16 R4, R160.reuse, R168, R4 ;  /* 0x000000a8a004723c */ /* 0x050fe20000041804 */
[----:B------:R-:W3:Y:S07]  /*13ad0*/  LDSM.16.M88.4 R156, [R192+0x5800] ;  /* 0x00580000c09c783b */ /* 0x000eee0000000200 */
[C---:B------:R-:W-:Y:S01]  /*13ae0*/  HMMA.16816.F32.BF16 R8, R160.reuse, R170, R8 ;  /* 0x000000aaa008723c */ /* 0x040fe20000041808 */
[----:B------:R-:W4:Y:S07]  /*13af0*/  LDSM.16.M88.4 R168, [R207] ;  /* 0x00000000cfa8783b */ /* 0x000f2e0000000200 */
[C---:B------:R-:W-:Y:S08]  /*13b00*/  HMMA.16816.F32.BF16 R12, R160.reuse, R172, R12 ;  /* 0x000000aca00c723c */ /* 0x040ff0000004180c */
[C---:B------:R-:W-:Y:S01]  /*13b10*/  HMMA.16816.F32.BF16 R16, R160.reuse, R174, R16 ;  /* 0x000000aea010723c */ /* 0x040fe20000041810 */
[----:B------:R-:W2:Y:S07]  /*13b20*/  LDSM.16.M88.4 R172, [R206] ;  /* 0x00000000ceac783b */ /* 0x000eae0000000200 */
[C---:B-----5:R-:W-:Y:S08]  /*13b30*/  HMMA.16816.F32.BF16 R20, R160.reuse, R176, R20 ;  /* 0x000000b0a014723c */ /* 0x060ff00000041814 */
[C---:B------:R-:W-:Y:S01]  /*13b40*/  HMMA.16816.F32.BF16 R24, R160.reuse, R178, R24 ;  /* 0x000000b2a018723c */ /* 0x040fe20000041818 */
[----:B------:R-:W-:Y:S07]  /*13b50*/  LDSM.16.M88.4 R176, [R202+0x8000] ;  /* 0x00800000cab0783b */ /* 0x000fee0000000200 */
[C---:B-1----:R-:W-:Y:S08]  /*13b60*/  HMMA.16816.F32.BF16 R28, R160.reuse, R152, R28 ;  /* 0x00000098a01c723c */ /* 0x042ff0000004181c */
[----:B------:R-:W-:Y:S01]  /*13b70*/  HMMA.16816.F32.BF16 R32, R160, R154, R32 ;  /* 0x0000009aa020723c */ /* 0x000fe20000041820 */
[----:B------:R-:W1:Y:S07]  /*13b80*/  LDSM.16.M88.4 R152, [R205] ;  /* 0x00000000cd98783b */ /* 0x000e6e0000000200 */
[C---:B------:R-:W-:Y:S01]  /*13b90*/  HMMA.16816.F32.BF16 R4, R180.reuse, R184, R4 ;  /* 0x000000b8b404723c */ /* 0x040fe20000041804 */
[----:B------:R-:W5:Y:S07]  /*13ba0*/  LDSM.16.M88.4 R160, [R204] ;  /* 0x00000000cca0783b */ /* 0x000f6e0000000200 */
        /* <DEDUP_REMOVED lines=8> */
[C---:B---3--:R-:W-:Y:S08]  /*13c30*/  HMMA.16816.F32.BF16 R28, R180.reuse, R156, R28 ;  /* 0x0000009cb41c723c */ /* 0x048ff0000004181c */
[----:B------:R-:W-:Y:S01]  /*13c40*/  HMMA.16816.F32.BF16 R32, R180, R158, R32 ;  /* 0x0000009eb420723c */ /* 0x000fe20000041820 */
[----:B------:R-:W3:Y:S07]  /*13c50*/  LDSM.16.M88.4 R156, [R198+0x5000] ;  /* 0x00500000c69c783b */ /* 0x000eee0000000200 */
[C---:B----4-:R-:W-:Y:S01]  /*13c60*/  HMMA.16816.F32.BF16 R4, R164.reuse, R168, R4 ;  /* 0x000000a8a404723c */ /* 0x050fe20000041804 */
[----:B------:R-:W-:Y:S07]  /*13c70*/  LDSM.16.M88.4 R180, [R201+0x8000] ;  /* 0x00800000c9b4783b */ /* 0x000fee0000000200 */
[C---:B------:R-:W-:Y:S01]  /*13c80*/  HMMA.16816.F32.BF16 R8, R164.reuse, R170, R8 ;  /* 0x000000aaa408723c */ /* 0x040fe20000041808 */
[----:B------:R-:W4:Y:S07]  /*13c90*/  LDSM.16.M88.4 R168, [R198+0x5800] ;  /* 0x00580000c6a8783b */ /* 0x000f2e0000000200 */
[C---:B------:R-:W-:Y:S08]  /*13ca0*/  HMMA.16816.F32.BF16 R12, R164.reuse, R172, R12 ;  /* 0x000000aca40c723c */ /* 0x040ff0000004180c */
[C---:B------:R-:W-:Y:S08]  /*13cb0*/  HMMA.16816.F32.BF16 R16, R164.reuse, R174, R16 ;  /* 0x000000aea410723c */ /* 0x040ff00000041810 */
[C---:B-1----:R-:W-:Y:S08]  /*13cc0*/  HMMA.16816.F32.BF16 R20, R164.reuse, R152, R20 ;  /* 0x00000098a414723c */ /* 0x042ff00000041814 */
[C---:B------:R-:W-:Y:S08]  /*13cd0*/  HMMA.16816.F32.BF16 R24, R164.reuse, R154, R24 ;  /* 0x0000009aa418723c */ /* 0x040ff00000041818 */
[C---:B-----5:R-:W-:Y:S08]  /*13ce0*/  HMMA.16816.F32.BF16 R28, R164.reuse, R160, R28 ;  /* 0x000000a0a41c723c */ /* 0x060ff0000004181c */
[----:B------:R-:W-:Y:S08]  /*13cf0*/  HMMA.16816.F32.BF16 R32, R164, R162, R32 ;  /* 0x000000a2a420723c */ /* 0x000ff00000041820 */
[C---:B------:R-:W-:Y:S08]  /*13d00*/  HMMA.16816.F32.BF16 R4, R176.reuse, R184, R4 ;  /* 0x000000b8b004723c */ /* 0x040ff00000041804 */
[C---:B------:R-:W-:Y:S08]  /*13d10*/  HMMA.16816.F32.BF16 R8, R176.reuse, R186, R8 ;  /* 0x000000bab008723c */ /* 0x040ff00000041808 */
[C---:B--2---:R-:W-:Y:S08]  /*13d20*/  HMMA.16816.F32.BF16 R12, R176.reuse, R148, R12 ;  /* 0x00000094b00c723c */ /* 0x044ff0000004180c */
[C---:B------:R-:W-:Y:S01]  /*13d30*/  HMMA.16816.F32.BF16 R16, R176.reuse, R150, R16 ;  /* 0x00000096b010723c */ /* 0x040fe20000041810 */
[----:B------:R-:W1:Y:S07]  /*13d40*/  LDSM.16.M88.4 R148, [R195+0x4800] ;  /* 0x00480000c394783b */ /* 0x000e6e0000000200 */
[C---:B---3--:R-:W-:Y:S08]  /*13d50*/  HMMA.16816.F32.BF16 R20, R176.reuse, R156, R20 ;  /* 0x0000009cb014723c */ /* 0x048ff00000041814 */
[C---:B------:R-:W-:Y:S08]  /*13d60*/  HMMA.16816.F32.BF16 R24, R176.reuse, R158, R24 ;  /* 0x0000009eb018723c */ /* 0x040ff00000041818 */
[C---:B----4-:R-:W-:Y:S08]  /*13d70*/  HMMA.16816.F32.BF16 R28, R176.reuse, R168, R28 ;  /* 0x000000a8b01c723c */ /* 0x050ff0000004181c */
[----:B------:R-:W-:Y:S08]  /*13d80*/  HMMA.16816.F32.BF16 R32, R176, R170, R32 ;  /* 0x000000aab020723c */ /* 0x000ff00000041820 */
[C---:B------:R-:W-:Y:S08]  /*13d90*/  HMMA.16816.F32.BF16 R4, R180.reuse, R188, R4 ;  /* 0x000000bcb404723c */ /* 0x040ff00000041804 */
[C---:B------:R-:W-:Y:S08]  /*13da0*/  HMMA.16816.F32.BF16 R8, R180.reuse, R190, R8 ;  /* 0x000000beb408723c */ /* 0x040ff00000041808 */
[C---:B-1----:R-:W-:Y:S08]  /*13db0*/  HMMA.16816.F32.BF16 R12, R180.reuse, R148, R12 ;  /* 0x00000094b40c723c */ /* 0x042ff0000004180c */
[----:B------:R-:W-:Y:S01]  /*13dc0*/  FMUL.FTZ R0, R4, c[0x0][0x320] ;  /* 0x0000c80004007a20 */ /* 0x000fe20000410000 */
[C---:B------:R-:W-:Y:S03]  /*13dd0*/  HMMA.16816.F32.BF16 R16, R180.reuse, R150, R16 ;  /* 0x00000096b410723c */ /* 0x040fe60000041810 */
[----:B------:R1:W2:Y:S04]  /*13de0*/  MUFU.TANH R159, R0 ;  /* 0x00000000009f7308 */ /* 0x0002a80000002400 */
[----:B------:R-:W-:Y:S02]  /*13df0*/  FMUL.FTZ R2, R10, c[0x0][0x320] ;  /* 0x0000c8000a027a20 */ /* 0x000fe40000410000 */
[----:B------:R-:W-:Y:S04]  /*13e00*/  FMUL.FTZ R3, R8, c[0x0][0x320] ;  /* 0x0000c80008037a20 */ /* 0x000fe80000410000 */
[----:B------:R-:W3:Y:S10]  /*13e10*/  MUFU.TANH R162, R2 ;  /* 0x0000000200a27308 */ /* 0x000ef40000002400 */
[----:B------:R-:W4:Y:S01]  /*13e20*/  MUFU.TANH R154, R3 ;  /* 0x00000003009a7308 */ /* 0x000f220000002400 */
[----:B-1----:R-:W-:Y:S09]  /*13e30*/  FMUL.FTZ R0, R5, c[0x0][0x320] ;  /* 0x0000c80005007a20 */ /* 0x002ff20000410000 */
[----:B------:R1:W1:Y:S02]  /*13e40*/  MUFU.TANH R155, R0 ;  /* 0x00000000009b7308 */ /* 0x0002640000002400 */
        /* <DEDUP_REMOVED lines=9> */
[----:B-----5:R-:W-:Y:S02]  /*13ee0*/  FMUL.FTZ R0, R11, c[0x0][0x320] ;  /* 0x0000c8000b007a20 */ /* 0x020fe40000410000 */
[----:B------:R-:W1:Y:S02]  /*13ef0*/  LDSM.16.M88.4 R8, [R195+0x5800] ;  /* 0x00580000c308783b */ /* 0x000e640000000200 */
[----:B------:R-:W-:Y:S04]  /*13f00*/  DEPBAR.LE SB0, 0x0 ;  /* 0x000080000000791a */ /* 0x000fe80000000000 */
[----:B------:R5:W1:Y:S01]  /*13f10*/  MUFU.TANH R161, R0 ;  /* 0x0000000000a17308 */ /* 0x000a620000002400 */
[----:B------:R-:W-:Y:S03]  /*13f20*/  BAR.SYNC.DEFER_BLOCKING 0x0 ;  /* 0x0000000000007b1d */ /* 0x000fe60000010000 */
[----:B------:R-:W-:Y:S02]  /*13f30*/  FMUL.FTZ R6, R22, c[0x0][0x320] ;  /* 0x0000c80016067a20 */ /* 0x000fe40000410000 */
[----:B------:R-:W-:Y:S02]  /*13f40*/  FMUL.FTZ R2, R20, c[0x0][0x320] ;  /* 0x0000c80014027a20 */ /* 0x000fe40000410000 */
[----:B------:R-:W-:Y:S02]  /*13f50*/  FMUL.FTZ R3, R21, c[0x0][0x320] ;  /* 0x0000c80015037a20 */ /* 0x000fe40000410000 */
[----:B------:R2:W1:Y:S02]  /*13f60*/  MUFU.TANH R150, R6 ;  /* 0x0000000600967308 */ /* 0x0004640000002400 */
[----:B------:R-:W-:Y:S08]  /*13f70*/  FMUL.FTZ R7, R24, c[0x0][0x320] ;  /* 0x0000c80018077a20 */ /* 0x000ff00000410000 */
[----:B------:R-:W3:Y:S01]  /*13f80*/  MUFU.TANH R103, R2 ;  /* 0x0000000200677308 */ /* 0x000ee20000002400 */
[----:B-----5:R-:W-:Y:S09]  /*13f90*/  FMUL.FTZ R0, R12, c[0x0][0x320] ;  /* 0x0000c8000c007a20 */ /* 0x020ff20000410000 */
[----:B------:R5:W3:Y:S01]  /*13fa0*/  MUFU.TANH R152, R0 ;  /* 0x0000000000987308 */ /* 0x000ae20000002400 */
[----:B--2---:R-:W-:Y:S01]  /*13fb0*/  FMUL.FTZ R6, R23, c[0x0][0x320] ;  /* 0x0000c80017067a20 */ /* 0x004fe20000410000 */
[C---:B-1----:R-:W-:Y:S08]  /*13fc0*/  HMMA.16816.F32.BF16 R28, R180.reuse, R8, R28 ;  /* 0x00000008b41c723c */ /* 0x042ff0000004181c */
[----:B------:R1:W2:Y:S01]  /*13fd0*/  MUFU.TANH R100, R3 ;  /* 0x0000000300647308 */ /* 0x0002a20000002400 */
[----:B------:R-:W-:Y:S01]  /*13fe0*/  FMUL.FTZ R9, R26, c[0x0][0x320] ;  /* 0x0000c8001a097a20 */ /* 0x000fe20000410000 */
[----:B------:R-:W-:Y:S08]  /*13ff0*/  HMMA.16816.F32.BF16 R32, R180, R10, R32 ;  /* 0x0000000ab420723c */ /* 0x000ff00000041820 */
[----:B------:R-:W2:Y:S01]  /*14000*/  MUFU.TANH R149, R6 ;  /* 0x0000000600957308 */ /* 0x000ea20000002400 */
[----:B------:R-:W-:Y:S03]  /*14010*/  IMAD.MOV.U32 R11, RZ, RZ, c[0x0][0x32c] ;  /* 0x0000cb00ff0b7624 */ /* 0x000fe600078e00ff */
[----:B-----5:R-:W-:Y:S02]  /*14020*/  FMUL.FTZ R0, R13, c[0x0][0x320] ;  /* 0x0000c8000d007a20 */ /* 0x020fe40000410000 */
[----:B------:R-:W-:Y:S04]  /*14030*/  ISETP.GE.AND P6, PT, R11, 0x1, PT ;  /* 0x000000010b00780c */ /* 0x000fe80003fc6270 */
[----:B------:R5:W2:Y:S01]  /*14040*/  MUFU.TANH R151, R0 ;  /* 0x0000000000977308 */ /* 0x000aa20000002400 */
[----:B-1----:R-:W-:Y:S09]  /*14050*/  @P0 MOV R3, c[0x0][0x1e0] ;  /* 0x0000780000030a02 */ /* 0x002ff20000000f00 */
[----:B------:R-:W1:Y:S10]  /*14060*/  MUFU.TANH R23, R7 ;  /* 0x0000000700177308 */ /* 0x000e740000002400 */
[----:B------:R1:W1:Y:S01]  /*14070*/  MUFU.TANH R26, R9 ;  /* 0x00000009001a7308 */ /* 0x0002620000002400 */
[----:B-----5:R-:W-:Y:S09]  /*14080*/  FMUL.FTZ R0, R14, c[0x0][0x320] ;  /* 0x0000c8000e007a20 */ /* 0x020ff20000410000 */
[----:B------:R5:W2:Y:S01]  /*14090*/  MUFU.TANH R158, R0 ;  /* 0x00000000009e7308 */ /* 0x000aa20000002400 */
[----:B-1----:R-:W-:Y:S09]  /*140a0*/  FMUL.FTZ R9, R27, c[0x0][0x320] ;  /* 0x0000c8001b097a20 */ /* 0x002ff20000410000 */
[----:B------:R1:W1:Y:S01]  /*140b0*/  MUFU.TANH R27, R9 ;  /* 0x00000009001b7308 */ /* 0x0002620000002400 */
[----:B-----5:R-:W-:Y:S09]  /*140c0*/  FMUL.FTZ R0, R15, c[0x0][0x320] ;  /* 0x0000c8000f007a20 */ /* 0x020ff20000410000 */
[----:B------:R5:W2:Y:S01]  /*140d0*/  MUFU.TANH R160, R0 ;  /* 0x0000000000a07308 */ /* 0x000aa20000002400 */
[----:B-1----:R-:W-:Y:S09]  /*140e0*/  FMUL.FTZ R9, R28, c[0x0][0x320] ;  /* 0x0000c8001c097a20 */ /* 0x002ff20000410000 */
[----:B------:R-:W1:Y:S01]  /*140f0*/  MUFU.TANH R21, R9 ;  /* 0x0000000900157308 */ /* 0x000e620000002400 */
[----:B-----5:R-:W-:Y:S09]  /*14100*/  FMUL.FTZ R0, R16, c[0x0][0x320] ;  /* 0x0000c80010007a20 */ /* 0x020ff20000410000 */
[----:B------:R5:W1:Y:S02]  /*14110*/  MUFU.TANH R148, R0 ;  /* 0x0000000000947308 */ /* 0x000a640000002400 */
[----:B-----5:R-:W-:Y:S08]  /*14120*/  FMUL.FTZ R0, R17, c[0x0][0x320] ;  /* 0x0000c80011007a20 */ /* 0x020ff00000410000 */
[----:B------:R5:W1:Y:S02]  /*14130*/  MUFU.TANH R140, R0 ;  /* 0x00000000008c7308 */ /* 0x000a640000002400 */
[----:B-----5:R-:W-:Y:S08]  /*14140*/  FMUL.FTZ R0, R18, c[0x0][0x320] ;  /* 0x0000c80012007a20 */ /* 0x020ff00000410000 */
[----:B------:R5:W1:Y:S02]  /*14150*/  MUFU.TANH R156, R0 ;  /* 0x00000000009c7308 */ /* 0x000a640000002400 */
[----:B-----5:R-:W-:Y:S08]  /*14160*/  FMUL.FTZ R0, R19, c[0x0][0x320] ;  /* 0x0000c80013007a20 */ /* 0x020ff00000410000 */
[----:B------:R5:W1:Y:S02]  /*14170*/  MUFU.TANH R157, R0 ;  /* 0x00000000009d7308 */ /* 0x000a640000002400 */
[----:B-----5:R-:W-:Y:S04]  /*14180*/  @P0 IADD3 R0, R216, -0x1, RZ ;  /* 0xffffffffd8000810 */ /* 0x020fe80007ffe0ff */
        /* <DEDUP_REMOVED lines=22> */
[-C--:B-----5:R-:W-:Y:S05]  /*142f0*/  @P0 IADD3 R5, P1, R2, R6.reuse, RZ ;  /* 0x0000000602050210 */ /* 0x0a0fea0007f3e0ff */
        /* <DEDUP_REMOVED lines=18> */
[----:B-1----:R-:W-:Y:S04]  /*14420*/  FMUL.FTZ R0, R30, c[0x0][0x320] ;  /* 0x0000c8001e007a20 */ /* 0x002fe80000410000 */
[----:B------:R1:W1:Y:S02]  /*14430*/  MUFU.TANH R25, R0 ;  /* 0x0000000000197308 */ /* 0x0002640000002400 */
[----:B-1----:R-:W-:Y:S01]  /*14440*/  @P0 IADD3 R0, P1, R4, R228, RZ ;  /* 0x000000e404000210 */ /* 0x002fe20007f3e0ff */
[----:B------:R-:W-:Y:S07]  /*14450*/  FMUL.FTZ R4, R31, c[0x0][0x320] ;  /* 0x0000c8001f047a20 */ /* 0x000fee0000410000 */
[----:B------:R1:W1:Y:S01]  /*14460*/  MUFU.TANH R24, R4 ;  /* 0x0000000400187308 */ /* 0x0002620000002400 */
[----:B------:R-:W-:Y:S01]  /*14470*/  @P0 IMAD.X R3, R3, 0x1, R232, P1 ;  /* 0x0000000103030824 */ /* 0x000fe200008e06e8 */
[C---:B------:R-:W-:Y:S04]  /*14480*/  @P0 LEA R2, P1, R0.reuse, c[0x0][0x1c8], 0x1 ;  /* 0x0000720000020a11 */ /* 0x040fe800078208ff */
[----:B------:R-:W-:Y:S01]  /*14490*/  @P0 LEA.HI.X R3, R0, c[0x0][0x1cc], R3, 0x1, P1 ;  /* 0x0000730000030a11 */ /* 0x000fe200008f0c03 */
[----:B------:R-:W-:Y:S01]  /*144a0*/  FMUL.FTZ R0, R32, c[0x0][0x320] ;  /* 0x0000c80020007a20 */ /* 0x000fe20000410000 */
[C---:B------:R-:W-:Y:S03]  /*144b0*/  @P0 LEA R8, P1, R6.reuse, c[0x0][0x1c8], 0x1 ;  /* 0x0000720006080a11 */ /* 0x040fe600078208ff */
[----:B------:R2:W2:Y:S01]  /*144c0*/  MUFU.TANH R19, R0 ;  /* 0x0000000000137308 */ /* 0x0004a20000002400 */
[----:B------:R3:W-:Y:S01]  /*144d0*/  @P0 LDGSTS.E.BYPASS.LTC128B.128 [R217+0x7100], [R2.64], !P5 ;  /* 0x0710000002d90fae */ /* 0x0007e2000e901d46 */
[----:B------:R-:W-:Y:S02]  /*144e0*/  @P0 LEA.HI.X R9, R6, c[0x0][0x1cc], R9, 0x1, P1 ;  /* 0x0000730006090a11 */ /* 0x000fe400008f0c09 */
[C---:B------:R-:W-:Y:S04]  /*144f0*/  @P0 LEA R6, P1, R7.reuse, c[0x0][0x1c8], 0x1 ;  /* 0x0000720007060a11 */ /* 0x040fe800078208ff */
[----:B------:R3:W-:Y:S01]  /*14500*/  @P0 LDGSTS.E.BYPASS.LTC128B.128 [R217+0x9100], [R8.64], !P4 ;  /* 0x0910000008d90fae */ /* 0x0007e2000e101d46 */
[----:B------:R-:W-:Y:S01]  /*14510*/  @P0 LEA.HI.X R7, R7, c[0x0][0x1cc], R10, 0x1, P1 ;  /* 0x0000730007070a11 */ /* 0x000fe200008f0c0a */
[----:B-1----:R-:W-:Y:S05]  /*14520*/  FMUL.FTZ R4, R33, c[0x0][0x320] ;  /* 0x0000c80021047a20 */ /* 0x002fea0000410000 */
[----:B------:R1:W-:Y:S01]  /*14530*/  @P0 LDGSTS.E.BYPASS.LTC128B.128 [R217+0xb100], [R6.64], !P3 ;  /* 0x0b10000006d90fae */ /* 0x0003e2000d901d46 */
[----:B------:R4:W1:Y:S06]  /*14540*/  MUFU.TANH R18, R4 ;  /* 0x0000000400127308 */ /* 0x00086c0000002400 */
[----:B------:R-:W0:Y:S01]  /*14550*/  LDGDEPBAR ;  /* 0x00000000000079af */ /* 0x000e220000000000 */
[----:B--2---:R-:W-:Y:S05]  /*14560*/  @P2 IMAD.HI.U32 R0, R5, c[0x0][0x2c8], RZ ;  /* 0x0000b20005002a27 */ /* 0x004fea00078e00ff */
[----:B------:R-:W-:Y:S01]  /*14570*/  @P2 SHF.R.U32.HI R5, RZ, c[0x0][0x2cc], R0 ;  /* 0x0000b300ff052a19 */ /* 0x000fe20000011600 */
[----:B------:R-:W-:Y:S04]  /*14580*/  FMUL.FTZ R0, R34, c[0x0][0x320] ;  /* 0x0000c80022007a20 */ /* 0x000fe80000410000 */
[----:B-----5:R2:W1:Y:S01]  /*14590*/  MUFU.TANH R15, R0 ;  /* 0x00000000000f7308 */ /* 0x0204620000002400 */
[----:B---3--:R-:W3:Y:S01]  /*145a0*/  SHFL.IDX PT, R3, R5, RZ, 0x1c1f ;  /* 0x001c1fff05037589 */ /* 0x008ee200000e0000 */
[----:B----4-:R-:W-:Y:S02]  /*145b0*/  IMAD.SHL.U32 R4, R216, 0x40, RZ ;  /* 0x00000040d8047824 */ /* 0x010fe400078e00ff */
[----:B--2---:R-:W-:Y:S06]  /*145c0*/  FMUL.FTZ R0, R35, c[0x0][0x320] ;  /* 0x0000c80023007a20 */ /* 0x004fec0000410000 */
[----:B------:R2:W4:Y:S02]  /*145d0*/  MUFU.TANH R14, R0 ;  /* 0x00000000000e7308 */ /* 0x0005240000002400 */
[----:B--2---:R-:W-:Y:S04]  /*145e0*/  IADD3 R0, -R241, 0x1, -R4 ;  /* 0x00000001f1007810 */ /* 0x004fe80007ffe904 */
[----:B------:R-:W-:Y:S04]  /*145f0*/  IADD3 R0, -R243, R0, R242 ;  /* 0x00000000f3007210 */ /* 0x000fe80007ffe1f2 */
[C---:B-1----:R-:W-:Y:S02]  /*14600*/  IADD3 R6, R0.reuse, UR4, RZ ;  /* 0x0000000400067c10 */ /* 0x042fe4000fffe0ff */
[----:B------:R-:W-:Y:S03]  /*14610*/  IADD3 R7, R0, c[0x0][0x328], RZ ;  /* 0x0000ca0000077a10 */ /* 0x000fe60007ffe0ff */
[----:B---3--:R-:W-:Y:S01]  /*14620*/  IMAD.IADD R0, R6, 0x1, R3 ;  /* 0x0000000106007824 */ /* 0x008fe200078e0203 */
[----:B------:R-:W-:Y:S01]  /*14630*/  IADD3 R2, R7, R3, RZ ;  /* 0x0000000307027210 */ /* 0x000fe20007ffe0ff */
[----:B------:R-:W-:-:S05]  /*14640*/  @!P6 BRA `(.L_x_707) ;  /* 0x000001800000e947 */ /* 0x000fca0003800000 */
[----:B----4-:R-:W-:Y:S01]  /*14650*/  IADD3 R3, -R243, R242, R3 ;  /* 0x000000f2f3037210 */ /* 0x010fe20007ffe103 */
        /* <DEDUP_REMOVED lines=12> */
.L_x_709:
[----:B------:R-:W-:Y:S04]  /*14720*/  MOV R8, c[0x0][0x32c] ;  /* 0x0000cb0000087a02 */ /* 0x000fe80000000f00 */
[----:B------:R-:W-:Y:S11]  /*14730*/  ISETP.NE.AND P0, PT, R8, 0x1, PT ;  /* 0x000000010800780c */ /* 0x000ff60003f05270 */
[----:B------:R-:W-:Y:S02]  /*14740*/  @!UPT UIADD3 URZ, URZ, URZ, URZ ;  /* 0x0000003f3f3ff290 */ /* 0x000fe4000fffe03f */
[----:B------:R-:W-:Y:S05]  /*14750*/  @P0 IMAD.HI.U32 R8, R3, c[0x0][0x330], RZ ;  /* 0x0000cc0003080a27 */ /* 0x000fea00078e00ff */
[----:B------:R-:W-:Y:S02]  /*14760*/  @P0 SHF.R.U32.HI R3, RZ, c[0x0][0x334], R8 ;  /* 0x0000cd00ff030a19 */ /* 0x000fe40000011608 */
.L_x_710:
[----:B------:R-:W-:Y:S05]  /*14770*/  BSYNC B0 ;  /* 0x0000000000007941 */ /* 0x000fea0003800000 */
.L_x_708:
[----:B------:R-:W-:Y:S04]  /*14780*/  IMAD R3, R3, c[0x0][0x32c], -R4 ;  /* 0x0000cb0003037a24 */ /* 0x000fe800078e0a04 */
[----:B------:R-:W-:Y:S05]  /*14790*/  IMAD.IADD R3, R3, 0x1, -R241 ;  /* 0x0000000103037824 */ /* 0x000fea00078e0af1 */
[----:B------:R-:W-:Y:S02]  /*147a0*/  IADD3 R8, R3, c[0x0][0x32c], RZ ;  /* 0x0000cb0003087a10 */ /* 0x000fe40007ffe0ff */
[----:B------:R-:W-:Y:S02]  /*147b0*/  IMNMX R0, R0, R3, !PT ;  /* 0x0000000300007217 */ /* 0x000fe40007800200 */
[----:B------:R-:W-:Y:S02]  /*147c0*/  IMNMX R2, R2, R8, PT ;  /* 0x0000000802027217 */ /* 0x000fe40003800200 */
.L_x_707:
[----:B----4-:R-:W-:Y:S01]  /*147d0*/  ISETP.GT.AND P2, PT, R216, -0x1, PT ;  /* 0xffffffffd800780c */ /* 0x010fe20003f44270 */
        /* <DEDUP_REMOVED lines=65> */
.L_x_713:
[----:B------:R-:W-:Y:S04]  /*14bf0*/  MOV R5, c[0x0][0x32c] ;  /* 0x0000cb0000057a02 */ /* 0x000fe80000000f00 */
[----:B------:R-:W-:Y:S11]  /*14c00*/  ISETP.NE.AND P0, PT, R5, 0x1, PT ;  /* 0x000000010500780c */ /* 0x000ff60003f05270 */
[----:B------:R-:W-:Y:S02]  /*14c10*/  @!UPT UIADD3 URZ, URZ, URZ, URZ ;  /* 0x0000003f3f3ff290 */ /* 0x000fe4000fffe03f */
[----:B------:R-:W-:Y:S05]  /*14c20*/  @P0 IMAD.HI.U32 R5, R3, c[0x0][0x330], RZ ;  /* 0x0000cc0003050a27 */ /* 0x000fea00078e00ff */
[----:B------:R-:W-:Y:S02]  /*14c30*/  @P0 SHF.R.U32.HI R3, RZ, c[0x0][0x334], R5 ;  /* 0x0000cd00ff030a19 */ /* 0x000fe40000011605 */
.L_x_714:
[----:B------:R-:W-:Y:S05]  /*14c40*/  BSYNC B0 ;  /* 0x0000000000007941 */ /* 0x000fea0003800000 */
.L_x_712:
[----:B------:R-:W-:Y:S04]  /*14c50*/  IMAD R4, R3, c[0x0][0x32c], -R4 ;  /* 0x0000cb0003047a24 */ /* 0x000fe800078e0a04 */
[----:B------:R-:W-:Y:S05]  /*14c60*/  IMAD.IADD R3, R4, 0x1, -R241 ;  /* 0x0000000104037824 */ /* 0x000fea00078e0af1 */
[----:B------:R-:W-:Y:S02]  /*14c70*/  IADD3 R4, R3, c[0x0][0x32c], RZ ;  /* 0x0000cb0003047a10 */ /* 0x000fe40007ffe0ff */
[----:B------:R-:W-:Y:S02]  /*14c80*/  IMNMX R0, R0, R3, !PT ;  /* 0x0000000300007217 */ /* 0x000fe40007800200 */
[----:B------:R-:W-:Y:S02]  /*14c90*/  IMNMX R2, R2, R4, PT ;  /* 0x0000000402027217 */ /* 0x000fe40003800200 */
.L_x_711:
        /* <DEDUP_REMOVED lines=54> */
[----:B------:R-:W-:Y:S02]  /*15000*/  FMNMX.FTZ R12, R158, R12, !PT ;  /* 0x0000000c9e0c7209 */ /* 0x000fe40007810000 */
[----:B------:R-:W-:Y:S01]  /*15010*/  ISETP.LT.OR P0, PT, R2, 0x29, P0 ;  /* 0x000000290200780c */ /* 0x000fe20000701670 */
[----:B------:R-:W1:Y:S01]  /*15020*/  SHFL.BFLY PT, R13, R3, 0x2, 0x1f ;  /* 0x0c401f00030d7f89 */ /* 0x000e6200000e0000 */
        /* <DEDUP_REMOVED lines=15> */
[----:B------:R-:W-:Y:S02]  /*15120*/  ISETP.GT.AND P1, PT, R0, 0x38, P2 ;  /* 0x000000380000780c */ /* 0x000fe40001724270 */
[----:B-1----:R-:W-:Y:S02]  /*15130*/  FMNMX.FTZ R3, R3, R13, !PT ;  /* 0x0000000d03037209 */ /* 0x002fe40007810000 */
[----:B------:R-:W-:Y:S02]  /*15140*/  FSEL R170, R24, -INF , !P0 ;  /* 0xff80000018aa7808 */ /* 0x000fe40004000000 */
[----:B------:R-:W-:Y:S02]  /*15150*/  ISETP.GT.AND P0, PT, R0, 0x39, P2 ;  /* 0x000000390000780c */ /* 0x000fe40001704270 */
[----:B------:R-:W-:Y:S02]  /*15160*/  FMNMX.FTZ R0, R164, R12, !PT ;  /* 0x0000000ca4007209 */ /* 0x000fe40007810000 */
[----:B------:R-:W-:Y:S01]  /*15170*/  ISETP.LT.OR P1, PT, R2, 0x39, P1 ;  /* 0x000000390200780c */ /* 0x000fe20000f21670 */
        /* <DEDUP_REMOVED lines=70> */
[C---:B------:R-:W-:Y:S01]  /*155e0*/  FMUL.FTZ R69, R2.reuse, R69 ;  /* 0x0000004502457220 */ /* 0x040fe20000410000 */
        /* <DEDUP_REMOVED lines=95> */
[----:B------:R-:W-:Y:S02]  /*15be0*/  FMUL.FTZ R71, R0, R71 ;  /* 0x0000004700477220 */ /* 0x000fe40000410000 */
        /* <DEDUP_REMOVED lines=12> */
[C---:B------:R-:W-:Y:S02]  /*15cb0*/  FMUL.FTZ R83, R0.reuse, R83 ;  /* 0x0000005300537220 */ /* 0x040fe40000410000 */
[C---:B---3--:R-:W-:Y:S04]  /*15cc0*/  HMMA.16816.F32.BF16 R68, R148.reuse, R116, R68 ;  /* 0x000000749444723c */ /* 0x048fe80000041844 */
[--C-:B--2---:R-:W-:Y:S02]  /*15cd0*/  FFMA.FTZ R102, R157, c[0x0][0x2d0], -R101.reuse ;  /* 0x0000b4009d667a23 */ /* 0x104fe40000010865 */
[----:B------:R-:W-:Y:S01]  /*15ce0*/  LDSM.16.MT88.4 R156, [R194+0x3800] ;  /* 0x00380000c29c783b */ /* 0x000fe20000004200 */
[C---:B------:R-:W-:Y:S01]  /*15cf0*/  FMUL.FTZ R86, R0.reuse, R86 ;  /* 0x0000005600567220 */ /* 0x040fe20000410000 */
[C---:B------:R-:W-:Y:S01]  /*15d00*/  HMMA.16816.F32.BF16 R72, R148.reuse, R118, R72 ;  /* 0x000000769448723c */ /* 0x040fe20000041848 */
[----:B------:R2:W3:Y:S03]  /*15d10*/  MUFU.EX2 R177, R102 ;  /* 0x0000006600b17308 */ /* 0x0004e60000000800 */
[C---:B------:R-:W-:Y:S02]  /*15d20*/  FMUL.FTZ R87, R0.reuse, R87 ;  /* 0x0000005700577220 */ /* 0x040fe40000410000 */
[----:B------:R-:W3:Y:S01]  /*15d30*/  LDSM.16.MT88.4 R116, [R196+0x4000] ;  /* 0x00400000c474783b */ /* 0x000ee20000004200 */
[C---:B------:R-:W-:Y:S01]  /*15d40*/  FMUL.FTZ R90, R0.reuse, R90 ;  /* 0x0000005a005a7220 */ /* 0x040fe20000410000 */
[C---:B-1----:R-:W-:Y:S04]  /*15d50*/  HMMA.16816.F32.BF16 R76, R148.reuse, R108, R76 ;  /* 0x0000006c944c723c */ /* 0x042fe8000004184c */
[C---:B------:R-:W-:Y:S02]  /*15d60*/  FMUL.FTZ R91, R0.reuse, R91 ;  /* 0x0000005b005b7220 */ /* 0x040fe40000410000 */
[----:B------:R-:W-:Y:S01]  /*15d70*/  FMUL.FTZ R94, R0, R94 ;  /* 0x0000005e005e7220 */ /* 0x000fe20000410000 */
[----:B------:R-:W-:Y:S01]  /*15d80*/  F2FP.BF16.PACK_AB R108, R220, R221 ;  /* 0x000000dddc6c723e */ /* 0x000fe200000010ff */
[C---:B------:R-:W-:Y:S04]  /*15d90*/  HMMA.16816.F32.BF16 R80, R148.reuse, R110, R80 ;  /* 0x0000006e9450723c */ /* 0x040fe80000041850 */
[C---:B------:R-:W-:Y:S01]  /*15da0*/  FMUL.FTZ R95, R0.reuse, R95 ;  /* 0x0000005f005f7220 */ /* 0x040fe20000410000 */
[----:B-----5:R-:W-:Y:S01]  /*15db0*/  F2FP.BF16.PACK_AB R109, R179, R180 ;  /* 0x000000b4b36d723e */ /* 0x020fe200000010ff */
[----:B------:R-:W-:Y:S01]  /*15dc0*/  FMUL.FTZ R98, R0, R98 ;  /* 0x0000006200627220 */ /* 0x000fe20000410000 */
[----:B------:R-:W-:Y:S01]  /*15dd0*/  F2FP.BF16.PACK_AB R110, R218, R219 ;  /* 0x000000dbda6e723e */ /* 0x000fe200000010ff */
[C---:B----4-:R-:W-:Y:S04]  /*15de0*/  HMMA.16816.F32.BF16 R84, R148.reuse, R112, R84 ;  /* 0x000000709454723c */ /* 0x050fe80000041854 */
[--C-:B--2---:R-:W-:Y:S01]  /*15df0*/  FFMA.FTZ R102, R165, c[0x0][0x2d0], -R140.reuse ;  /* 0x0000b400a5667a23 */ /* 0x104fe2000001088c */
[----:B---3--:R-:W-:Y:S01]  /*15e00*/  F2FP.BF16.PACK_AB R111, R177, R178 ;  /* 0x000000b2b16f723e */ /* 0x008fe200000010ff */
[----:B------:R-:W-:Y:S02]  /*15e10*/  FMUL.FTZ R99, R0, R99 ;  /* 0x0000006300637220 */ /* 0x000fe40000410000 */
[C---:B------:R-:W-:Y:S01]  /*15e20*/  HMMA.16816.F32.BF16 R88, R148.reuse, R114, R88 ;  /* 0x000000729458723c */ /* 0x040fe20000041858 */
[----:B------:R1:W-:Y:S01]  /*15e30*/  MUFU.EX2 R215, R102 ;  /* 0x0000006600d77308 */ /* 0x0003e20000000800 */
[----:B------:R-:W2:Y:S06]  /*15e40*/  LDSM.16.MT88.4 R112, [R197+0x800] ;  /* 0x00080000c570783b */ /* 0x000eac0000004200 */
[C---:B------:R-:W-:Y:S08]  /*15e50*/  HMMA.16816.F32.BF16 R92, R148.reuse, R116, R92 ;  /* 0x00000074945c723c */ /* 0x040ff0000004185c */
[----:B------:R-:W-:Y:S01]  /*15e60*/  HMMA.16816.F32.BF16 R96, R148, R118, R96 ;  /* 0x000000769460723c */ /* 0x000fe20000041860 */
[----:B------:R-:W3:Y:S03]  /*15e70*/  LDSM.16.MT88.4 R116, [R196+0x2800] ;  /* 0x00280000c474783b */ /* 0x000ee60000004200 */
[--C-:B-1----:R-:W-:Y:S04]  /*15e80*/  FFMA.FTZ R102, R166, c[0x0][0x2d0], -R140.reuse ;  /* 0x0000b400a6667a23 */ /* 0x102fe8000001088c */
[C---:B------:R-:W-:Y:S01]  /*15e90*/  HMMA.16816.F32.BF16 R4, R108.reuse, R120, R4 ;  /* 0x000000786c04723c */ /* 0x040fe20000041804 */
[----:B------:R1:W4:Y:S01]  /*15ea0*/  MUFU.EX2 R191, R102 ;  /* 0x0000006600bf7308 */ /* 0x0003220000000800 */
[----:B------:R-:W-:Y:S06]  /*15eb0*/  LDSM.16.MT88.4 R148, [R197+0x3000] ;  /* 0x00300000c594783b */ /* 0x000fec0000004200 */
[C---:B------:R-:W-:Y:S02]  /*15ec0*/  HMMA.16816.F32.BF16 R8, R108.reuse, R122, R8 ;  /* 0x0000007a6c08723c */ /* 0x040fe40000041808 */
[----:B------:R-:W-:Y:S06]  /*15ed0*/  LDSM.16.MT88.4 R120, [R194+0x4800] ;  /* 0x00480000c278783b */ /* 0x000fec0000004200 */
[C---:B------:R-:W-:Y:S08]  /*15ee0*/  HMMA.16816.F32.BF16 R12, R108.reuse, R124, R12 ;  /* 0x0000007c6c0c723c */ /* 0x040ff0000004180c */
[C---:B------:R-:W-:Y:S01]  /*15ef0*/  HMMA.16816.F32.BF16 R16, R108.reuse, R126, R16 ;  /* 0x0000007e6c10723c */ /* 0x040fe20000041810 */
[----:B------:R-:W-:Y:S03]  /*15f00*/  LDSM.16.MT88.4 R124, [R197+0x4800] ;  /* 0x00480000c57c783b */ /* 0x000fe60000004200 */
[--C-:B-1----:R-:W-:Y:S04]  /*15f10*/  FFMA.FTZ R102, R167, c[0x0][0x2d0], -R140.reuse ;  /* 0x0000b400a7667a23 */ /* 0x102fe8000001088c */
[C---:B--2---:R-:W-:Y:S01]  /*15f20*/  HMMA.16816.F32.BF16 R20, R108.reuse, R112, R20 ;  /* 0x000000706c14723c */ /* 0x044fe20000041814 */
[----:B------:R1:W-:Y:S07]  /*15f30*/  MUFU.EX2 R190, R102 ;  /* 0x0000006600be7308 */ /* 0x0003ee0000000800 */
[C---:B------:R-:W-:Y:S01]  /*15f40*/  HMMA.16816.F32.BF16 R24, R108.reuse, R114, R24 ;  /* 0x000000726c18723c */ /* 0x040fe20000041818 */
[----:B------:R-:W2:Y:S07]  /*15f50*/  LDSM.16.MT88.4 R112, [R193+0x4800] ;  /* 0x00480000c170783b */ /* 0x000eae0000004200 */
[C---:B------:R-:W-:Y:S08]  /*15f60*/  HMMA.16816.F32.BF16 R28, R108.reuse, R128, R28 ;  /* 0x000000806c1c723c */ /* 0x040ff0000004181c */
[C---:B------:R-:W-:Y:S01]  /*15f70*/  HMMA.16816.F32.BF16 R32, R108.reuse, R130, R32 ;  /* 0x000000826c20723c */ /* 0x040fe20000041820 */
[----:B------:R-:W-:Y:S03]  /*15f80*/  LDSM.16.MT88.4 R128, [R194+0x1000] ;  /* 0x00100000c280783b */ /* 0x000fe60000004200 */
[--C-:B-1----:R-:W-:Y:S04]  /*15f90*/  FFMA.FTZ R102, R168, c[0x0][0x2d0], -R140.reuse ;  /* 0x0000b400a8667a23 */ /* 0x102fe8000001088c */
[C---:B------:R-:W-:Y:S01]  /*15fa0*/  HMMA.16816.F32.BF16 R36, R108.reuse, R132, R36 ;  /* 0x000000846c24723c */ /* 0x040fe20000041824 */
[----:B------:R1:W5:Y:S07]  /*15fb0*/  MUFU.EX2 R189, R102 ;  /* 0x0000006600bd7308 */ /* 0x00036e0000000800 */
[C---:B------:R-:W-:Y:S01]  /*15fc0*/  HMMA.16816.F32.BF16 R40, R108.reuse, R134, R40 ;  /* 0x000000866c28723c */ /* 0x040fe20000041828 */
[----:B------:R-:W-:Y:S07]  /*15fd0*/  LDSM.16.MT88.4 R132, [R196+0x1000] ;  /* 0x00100000c484783b */ /* 0x000fee0000004200 */
[C---:B------:R-:W-:Y:S08]  /*15fe0*/  HMMA.16816.F32.BF16 R44, R108.reuse, R136, R44 ;  /* 0x000000886c2c723c */ /* 0x040ff0000004182c */
[C---:B------:R-:W-:Y:S01]  /*15ff0*/  HMMA.16816.F32.BF16 R48, R108.reuse, R138, R48 ;  /* 0x0000008a6c30723c */ /* 0x040fe20000041830 */
[----:B------:R-:W-:Y:S03]  /*16000*/  LDSM.16.MT88.4 R136, [R194+0x3000] ;  /* 0x00300000c288783b */ /* 0x000fe60000004200 */
[--C-:B-1----:R-:W-:Y:S04]  /*16010*/  FFMA.FTZ R102, R160, c[0x0][0x2d0], -R101.reuse ;  /* 0x0000b400a0667a23 */ /* 0x102fe80000010865 */
[C---:B------:R-:W-:Y:S01]  /*16020*/  HMMA.16816.F32.BF16 R52, R108.reuse, R152, R52 ;  /* 0x000000986c34723c */ /* 0x040fe20000041834 */
[----:B------:R1:W-:Y:S07]  /*16030*/  MUFU.EX2 R176, R102 ;  /* 0x0000006600b07308 */ /* 0x0003ee0000000800 */
[C---:B------:R-:W-:Y:S01]  /*16040*/  HMMA.16816.F32.BF16 R56, R108.reuse, R154, R56 ;  /* 0x0000009a6c38723c */ /* 0x040fe20000041838 */
[----:B------:R-:W-:Y:S07]  /*16050*/  LDSM.16.MT88.4 R152, [R193+0x3800] ;  /* 0x00380000c198783b */ /* 0x000fee0000004200 */
[C---:B---3--:R-:W-:Y:S08]  /*16060*/  HMMA.16816.F32.BF16 R60, R108.reuse, R116, R60 ;  /* 0x000000746c3c723c */ /* 0x048ff0000004183c */
[C---:B------:R-:W-:Y:S01]  /*16070*/  HMMA.16816.F32.BF16 R64, R108.reuse, R118, R64 ;  /* 0x000000766c40723c */ /* 0x040fe20000041840 */
[----:B------:R-:W3:Y:S03]  /*16080*/  LDSM.16.MT88.4 R116, [R196+0x4800] ;  /* 0x00480000c474783b */ /* 0x000ee60000004200 */
[--C-:B-1----:R-:W-:Y:S04]  /*16090*/  FFMA.FTZ R102, R162, c[0x0][0x2d0], -R101.reuse ;  /* 0x0000b400a2667a23 */ /* 0x102fe80000010865 */
[C---:B--2---:R-:W-:Y:S01]  /*160a0*/  HMMA.16816.F32.BF16 R68, R108.reuse, R112, R68 ;  /* 0x000000706c44723c */ /* 0x044fe20000041844 */
[----:B------:R1:W2:Y:S07]  /*160b0*/  MUFU.EX2 R175, R102 ;  /* 0x0000006600af7308 */ /* 0x0002ae0000000800 */
[C---:B------:R-:W-:Y:S01]  /*160c0*/  HMMA.16816.F32.BF16 R72, R108.reuse, R114, R72 ;  /* 0x000000726c48723c */ /* 0x040fe20000041848 */
[----:B------:R-:W2:Y:S07]  /*160d0*/  LDSM.16.MT88.4 R112, [R193+0x1000] ;  /* 0x00100000c170783b */ /* 0x000eae0000004200 */
[C---:B------:R-:W-:Y:S08]  /*160e0*/  HMMA.16816.F32.BF16 R76, R108.reuse, R120, R76 ;  /* 0x000000786c4c723c */ /* 0x040ff0000004184c */
[C---:B------:R-:W-:Y:S01]  /*160f0*/  HMMA.16816.F32.BF16 R80, R108.reuse, R122, R80 ;  /* 0x0000007a6c50723c */ /* 0x040fe20000041850 */
[----:B------:R-:W2:Y:S03]  /*16100*/  LDSM.16.MT88.4 R120, [R197+0x1000] ;  /* 0x00100000c578783b */ /* 0x000ea60000004200 */
[--C-:B-1----:R-:W-:Y:S04]  /*16110*/  FFMA.FTZ R102, R161, c[0x0][0x2d0], -R101.reuse ;  /* 0x0000b400a1667a23 */ /* 0x102fe80000010865 */
[C---:B------:R-:W-:Y:S01]  /*16120*/  HMMA.16816.F32.BF16 R84, R108.reuse, R124, R84 ;  /* 0x0000007c6c54723c */ /* 0x040fe20000041854 */
[----:B------:R1:W-:Y:S07]  /*16130*/  MUFU.EX2 R174, R102 ;  /* 0x0000006600ae7308 */ /* 0x0003ee0000000800 */
[C---:B------:R-:W-:Y:S01]  /*16140*/  HMMA.16816.F32.BF16 R88, R108.reuse, R126, R88 ;  /* 0x0000007e6c58723c */ /* 0x040fe20000041858 */
[----:B------:R-:W2:Y:S07]  /*16150*/  LDSM.16.MT88.4 R124, [R193+0x3000] ;  /* 0x00300000c17c783b */ /* 0x000eae0000004200 */
[C---:B---3--:R-:W-:Y:S08]  /*16160*/  HMMA.16816.F32.BF16 R92, R108.reuse, R116, R92 ;  /* 0x000000746c5c723c */ /* 0x048ff0000004185c */
[----:B------:R-:W-:Y:S01]  /*16170*/  HMMA.16816.F32.BF16 R96, R108, R118, R96 ;  /* 0x000000766c60723c */ /* 0x000fe20000041860 */
[----:B------:R-:W-:Y:S03]  /*16180*/  LDSM.16.MT88.4 R116, [R193+0x5000] ;  /* 0x00500000c174783b */ /* 0x000fe60000004200 */
[--C-:B-1----:R-:W-:Y:S03]  /*16190*/  FFMA.FTZ R102, R163, c[0x0][0x2d0], -R101.reuse ;  /* 0x0000b400a3667a23 */ /* 0x102fe60000010865 */
[----:B----4-:R-:W-:Y:S01]  /*161a0*/  F2FP.BF16.PACK_AB R108, R191, R215 ;  /* 0x000000d7bf6c723e */ /* 0x010fe200000010ff */
[----:B------:R-:W1:Y:S01]  /*161b0*/  MUFU.EX2 R173, R102 ;  /* 0x0000006600ad7308 */ /* 0x000e620000000800 */
[----:B-----5:R-:W-:Y:S01]  /*161c0*/  F2FP.BF16.PACK_AB R110, R189, R190 ;  /* 0x000000bebd6e723e */ /* 0x020fe200000010ff */
[----:B------:R-:W-:Y:S02]  /*161d0*/  LDSM.16.MT88.4 R160, [R197+0x3800] ;  /* 0x00380000c5a0783b */ /* 0x000fe40000004200 */
[----:B--2---:R-:W-:Y:S02]  /*161e0*/  F2FP.BF16.PACK_AB R109, R175, R176 ;  /* 0x000000b0af6d723e */ /* 0x004fe400000010ff */
[----:B-1----:R-:W-:Y:S01]  /*161f0*/  F2FP.BF16.PACK_AB R111, R173, R174 ;  /* 0x000000aead6f723e */ /* 0x002fe200000010ff */
[--C-:B------:R-:W-:Y:S04]  /*16200*/  FFMA.FTZ R102, R171, c[0x0][0x2d0], -R140.reuse ;  /* 0x0000b400ab667a23 */ /* 0x100fe8000001088c */
[----:B------:R1:W-:Y:S02]  /*16210*/  MUFU.EX2 R188, R102 ;  /* 0x0000006600bc7308 */ /* 0x0003e40000000800 */
        /* <DEDUP_REMOVED lines=17> */
[----:B------:R-:W5:Y:S05]  /*16330*/  MUFU.EX2 R181, R140 ;  /* 0x0000008c00b57308 */ /* 0x000f6a0000000800 */
        /* <DEDUP_REMOVED lines=8> */
[C---:B------:R-:W-:Y:S07]  /*163c0*/  HMMA.16816.F32.BF16 R52, R108.reuse, R148, R52 ;  /* 0x000000946c34723c */ /* 0x040fee0000041834 */
[----:B---3--:R-:W-:Y:S01]  /*163d0*/  F2FP.BF16.PACK_AB R148, R187, R188 ;  /* 0x000000bcbb94723e */ /* 0x008fe200000010ff */
[C---:B------:R-:W-:Y:S07]  /*163e0*/  HMMA.16816.F32.BF16 R56, R108.reuse, R150, R56 ;  /* 0x000000966c38723c */ /* 0x040fee0000041838 */
[----:B-----5:R-:W-:Y:S01]  /*163f0*/  F2FP.BF16.PACK_AB R150, R181, R182 ;  /* 0x000000b6b596723e */ /* 0x020fe200000010ff */
[C---:B--2---:R-:W-:Y:S04]  /*16400*/  HMMA.16816.F32.BF16 R60, R108.reuse, R112, R60 ;  /* 0x000000706c3c723c */ /* 0x044fe8000004183c */
        /* <DEDUP_REMOVED lines=86> */
.L_x_706:
[----:B------:R-:W-:Y:S01]  /*16970*/  IMAD.MOV.U32 R0, RZ, RZ, c[0x0][0x2c4] ;  /* 0x0000b100ff007624 */ /* 0x000fe200078e00ff */
[----:B------:R-:W-:Y:S01]  /*16980*/  IADD3 R2, R242, 0x1, -R243 ;  /* 0x00000001f2027810 */ /* 0x000fe20007ffe8f3 */
[----:B------:R-:W-:-:S03]  /*16990*/  IMAD.MOV.U32 R4, RZ, RZ, c[0x0][0x32c] ;  /* 0x0000cb00ff047624 */ /* 0x000fc600078e00ff */
[----:B------:R-:W-:Y:S02]  /*169a0*/  ISETP.NE.AND P1, PT, R0, 0x1, PT ;  /* 0x000000010000780c */ /* 0x000fe40003f25270 */
[----:B------:R-:W-:Y:S02]  /*169b0*/  IADD3 R0, R246, 0x7f, RZ ;  /* 0x0000007ff6007810 */ /* 0x000fe40007ffe0ff */
[----:B------:R-:W-:-:S09]  /*169c0*/  ISETP.GE.AND P0, PT, R4, 0x1, PT ;  /* 0x000000010400780c */ /* 0x000fd20003f06270 */
        /* <DEDUP_REMOVED lines=15> */
.L_x_718:
[----:B------:R-:W-:-:S04]  /*16ac0*/  MOV R3, c[0x0][0x32c] ;  /* 0x0000cb0000037a02 */ /* 0x000fc80000000f00 */
[----:B------:R-:W-:-:S13]  /*16ad0*/  ISETP.NE.AND P0, PT, R3, 0x1, PT ;  /* 0x000000010300780c */ /* 0x000fda0003f05270 */
[----:B------:R-:W-:-:S05]  /*16ae0*/  @P0 IMAD.HI.U32 R3, R0, c[0x0][0x330], RZ ;  /* 0x0000cc0000030a27 */ /* 0x000fca00078e00ff */
[----:B------:R-:W-:Y:S02]  /*16af0*/  @P0 SHF.R.U32.HI R0, RZ, c[0x0][0x334], R3 ;  /* 0x0000cd00ff000a19 */ /* 0x000fe40000011603 */
.L_x_719:
[----:B------:R-:W-:Y:S05]  /*16b00*/  BSYNC B0 ;  /* 0x0000000000007941 */ /* 0x000fea0003800000 */
.L_x_717:
[----:B------:R-:W-:-:S05]  /*16b10*/  IMAD R0, R0, c[0x0][0x32c], RZ ;  /* 0x0000cb0000007a24 */ /* 0x000fca00078e02ff */
[----:B------:R-:W-:-:S04]  /*16b20*/  IMNMX R2, R2, R0, !PT ;  /* 0x0000000002027217 */ /* 0x000fc80007800200 */
.L_x_716:
        /* <DEDUP_REMOVED lines=10> */
.L_x_721:
[----:B------:R-:W-:Y:S01]  /*16bd0*/  ISETP.GT.AND P0, PT, R227, R216, PT ;  /* 0x000000d8e300720c */ /* 0x000fe20003f04270 */
[----:B------:R-:W-:Y:S04]  /*16be0*/  DEPBAR.LE SB0, 0x0 ;  /* 0x000080000000791a */ /* 0x000fe80000000000 */
[----:B------:R-:W-:Y:S01]  /*16bf0*/  WARPSYNC 0xffffffff ;  /* 0xffffffff00007948 */ /* 0x000fe20003800000 */
[----:B------:R-:W-:Y:S01]  /*16c00*/  BAR.SYNC.DEFER_BLOCKING 0x0 ;  /* 0x0000000000007b1d */ /* 0x000fe20000010000 */
[C---:B------:R-:W-:Y:S06]  /*16c10*/  IADD3 R215, R216.reuse, -0x1, RZ ;  /* 0xffffffffd8d77810 */ /* 0x040fec0007ffe0ff */
[----:B------:R-:W-:Y:S01]  /*16c20*/  @!P0 SHF.R.S32.HI R0, RZ, 0x1f, R216 ;  /* 0x0000001fff008819 */ /* 0x000fe200000114d8 */
[----:B------:R-:W-:Y:S01]  /*16c30*/  @!P0 IMAD.WIDE.U32 R4, R216, c[0x0][0x208], RZ ;  /* 0x00008200d8048a25 */ /* 0x000fe200078e00ff */
[----:B------:R-:W-:Y:S03]  /*16c40*/  @!P0 MOV R6, c[0x0][0x208] ;  /* 0x0000820000068a02 */ /* 0x000fe60000000f00 */
[----:B------:R-:W-:Y:S01]  /*16c50*/  @!P0 IMAD R0, R0, c[0x0][0x208], RZ ;  /* 0x0000820000008a24 */ /* 0x000fe200078e02ff */
[----:B------:R-:W-:Y:S03]  /*16c60*/  @!P0 SHF.L.U32 R2, R4, 0x6, RZ ;  /* 0x0000000604028819 */ /* 0x000fe600000006ff */
[----:B------:R-:W-:Y:S01]  /*16c70*/  @!P0 IMAD R0, R216, c[0x0][0x20c], R0 ;  /* 0x00008300d8008a24 */ /* 0x000fe200078e0200 */
[----:B------:R-:W-:Y:S04]  /*16c80*/  @!P0 LEA R3, P1, R6, R2, 0x5 ;  /* 0x0000000206038211 */ /* 0x000fe800078228ff */
[----:B------:R-:W-:Y:S02]  /*16c90*/  @!P0 IADD3 R0, R5, R0, RZ ;  /* 0x0000000005008210 */ /* 0x000fe40007ffe0ff */
[----:B------:R-:W-:Y:S01]  /*16ca0*/  @!P0 MOV R5, c[0x0][0x20c] ;  /* 0x0000830000058a02 */ /* 0x000fe20000000f00 */
[----:B------:R-:W-:Y:S01]  /*16cb0*/  LDSM.16.M88.4 R32, [R199] ;  /* 0x00000000c720783b */ /* 0x000fe20000000200 */
[----:B------:R-:W-:Y:S04]  /*16cc0*/  @!P0 SHF.L.U64.HI R0, R4, 0x6, R0 ;  /* 0x0000000604008819 */ /* 0x000fe80000010200 */
[----:B------:R-:W-:Y:S02]  /*16cd0*/  @!P0 LEA.HI.X R12, R6, R0, R5, 0x5, P1 ;  /* 0x00000000060c8211 */ /* 0x000fe400008f2c05 */
[----:B------:R-:W-:Y:S01]  /*16ce0*/  @!P0 IADD3 R4, P1, R2, R230, RZ ;  /* 0x000000e602048210 */ /* 0x000fe20007f3e0ff */
[----:B------:R-:W1:Y:S03]  /*16cf0*/  LDSM.16.M88.4 R8, [R192] ;  /* 0x00000000c008783b */ /* 0x000e660000000200 */
[-C--:B------:R-:W-:Y:S02]  /*16d00*/  @!P0 IADD3.X R5, R0, R233.reuse, RZ, P1, !PT ;  /* 0x000000e900058210 */ /* 0x080fe40000ffe4ff */
[C---:B------:R-:W-:Y:S03]  /*16d10*/  @!P0 LEA R22, P1, R4.reuse, c[0x0][0x1f8], 0x1 ;  /* 0x00007e0004168a11 */ /* 0x040fe600078208ff */
[----:B------:R-:W2:Y:S01]  /*16d20*/  LDSM.16.M88.4 R16, [R192+0x800] ;  /* 0x00080000c010783b */ /* 0x000ea20000000200 */
[----:B------:R-:W-:Y:S02]  /*16d30*/  @!P0 LEA.HI.X R23, R4, c[0x0][0x1fc], R5, 0x1, P1 ;  /* 0x00007f0004178a11 */ /* 0x000fe400008f0c05 */
[----:B------:R-:W-:Y:S04]  /*16d40*/  @!P0 IADD3 R6, P1, R230, 0x40, RZ ;  /* 0x00000040e6068810 */ /* 0x000fe80007f3e0ff */
[----:B------:R-:W-:Y:S01]  /*16d50*/  @!P0 IADD3.X R5, RZ, R233, RZ, P1, !PT ;  /* 0x000000e9ff058210 */ /* 0x000fe20000ffe4ff */
[----:B------:R-:W3:Y:S01]  /*16d60*/  LDSM.16.M88.4 R24, [R192+0x1000] ;  /* 0x00100000c018783b */ /* 0x000ee20000000200 */
[----:B------:R-:W-:Y:S04]  /*16d70*/  @!P0 IADD3 R4, P1, R2, R6, RZ ;  /* 0x0000000602048210 */ /* 0x000fe80007f3e0ff */
[----:B------:R-:W-:Y:S02]  /*16d80*/  @!P0 IADD3.X R7, R0, R5, RZ, P1, !PT ;  /* 0x0000000500078210 */ /* 0x000fe40000ffe4ff */
[C---:B------:R-:W-:Y:S01]  /*16d90*/  @!P0 LEA R174, P1, R4.reuse, c[0x0][0x1f8], 0x1 ;  /* 0x00007e0004ae8a11 */ /* 0x040fe200078208ff */
[----:B------:R-:W4:Y:S03]  /*16da0*/  LDSM.16.M88.4 R148, [R192+0x1800] ;  /* 0x00180000c094783b */ /* 0x000f260000000200 */
[----:B------:R-:W-:Y:S02]  /*16db0*/  @!P0 LEA.HI.X R175, R4, c[0x0][0x1fc], R7, 0x1, P1 ;  /* 0x00007f0004af8a11 */ /* 0x000fe400008f0c07 */
[----:B------:R-:W-:Y:S03]  /*16dc0*/  @!P0 IADD3 R4, P1, R230, 0x80, RZ ;  /* 0x00000080e6048810 */ /* 0x000fe60007f3e0ff */
[----:B------:R-:W-:Y:S01]  /*16dd0*/  LDSM.16.M88.4 R152, [R200] ;  /* 0x00000000c898783b */ /* 0x000fe20000000200 */
[----:B------:R-:W-:Y:S02]  /*16de0*/  @!P0 IADD3.X R13, RZ, R233, RZ, P1, !PT ;  /* 0x000000e9ff0d8210 */ /* 0x000fe40000ffe4ff */
[----:B------:R-:W-:Y:S04]  /*16df0*/  @!P0 IADD3 R2, P1, R2, R4, RZ ;  /* 0x0000000402028210 */ /* 0x000fe80007f3e0ff */
[----:B------:R-:W-:Y:S01]  /*16e00*/  @!P0 IADD3.X R0, R0, R13, RZ, P1, !PT ;  /* 0x0000000d00008210 */ /* 0x000fe20000ffe4ff */
[----:B------:R-:W5:Y:S01]  /*16e10*/  LDSM.16.M88.4 R156, [R203] ;  /* 0x00000000cb9c783b */ /* 0x000f620000000200 */
[C---:B------:R-:W-:Y:S04]  /*16e20*/  @!P0 LEA R172, P1, R2.reuse, c[0x0][0x1f8], 0x1 ;  /* 0x00007e0002ac8a11 */ /* 0x040fe800078208ff */
[----:B------:R-:W-:Y:S02]  /*16e30*/  @!P0 LEA.HI.X R173, R2, c[0x0][0x1fc], R0, 0x1, P1 ;  /* 0x00007f0002ad8a11 */ /* 0x000fe400008f0c00 */
[C---:B------:R-:W-:Y:S01]  /*16e40*/  @!P0 IADD3 R0, P1, R3.reuse, R6, RZ ;  /* 0x0000000603008210 */ /* 0x040fe20007f3e0ff */
[----:B------:R-:W3:Y:S03]  /*16e50*/  LDSM.16.M88.4 R160, [R214] ;  /* 0x00000000d6a0783b */ /* 0x000ee60000000200 */
[C---:B------:R-:W-:Y:S02]  /*16e60*/  @!P0 IADD3.X R21, R12.reuse, R5, RZ, P1, !PT ;  /* 0x000000050c158210 */ /* 0x040fe40000ffe4ff */
[C---:B------:R-:W-:Y:S02]  /*16e70*/  @!P0 IADD3 R20, P1, R3.reuse, R4, RZ ;  /* 0x0000000403148210 */ /* 0x040fe40007f3e0ff */
[C---:B-1----:R-:W-:Y:S01]  /*16e80*/  HMMA.16816.F32.BF16 R4, R32.reuse, R8, RZ ;  /* 0x000000082004723c */ /* 0x042fe200000418ff */
[----:B------:R-:W1:Y:S02]  /*16e90*/  LDSM.16.M88.4 R164, [R213] ;  /* 0x00000000d5a4783b */ /* 0x000e640000000200 */
[C---:B------:R-:W-:Y:S02]  /*16ea0*/  @!P0 IADD3.X R100, R12.reuse, R13, RZ, P1, !PT ;  /* 0x0000000d0c648210 */ /* 0x040fe40000ffe4ff */
[----:B------:R-:W-:Y:S03]  /*16eb0*/  @!P0 IADD3 R3, P1, R3, R230, RZ ;  /* 0x000000e603038210 */ /* 0x000fe60007f3e0ff */
[C---:B------:R-:W-:Y:S01]  /*16ec0*/  HMMA.16816.F32.BF16 R8, R32.reuse, R10, RZ ;  /* 0x0000000a2008723c */ /* 0x040fe200000418ff */
[----:B------:R-:W1:Y:S03]  /*16ed0*/  LDSM.16.M88.4 R168, [R212] ;  /* 0x00000000d4a8783b */ /* 0x000e660000000200 */
[----:B------:R-:W-:Y:S02]  /*16ee0*/  @!P0 IADD3.X R2, R12, R233, RZ, P1, !PT ;  /* 0x000000e90c028210 */ /* 0x000fe40000ffe4ff */
[C---:B------:R-:W-:Y:S02]  /*16ef0*/  @!P0 LEA R28, P1, R3.reuse, c[0x0][0x1f8], 0x1 ;  /* 0x00007e00031c8a11 */ /* 0x040fe400078208ff */
[C---:B--2---:R-:W-:Y:S01]  /*16f00*/  HMMA.16816.F32.BF16 R12, R32.reuse, R16, RZ ;  /* 0x00000010200c723c */ /* 0x044fe200000418ff */
[----:B------:R-:W-:Y:S01]  /*16f10*/  @!PT LDS RZ, [RZ] ;  /* 0x00000000fffff984 */ /* 0x000fe20000000800 */
[----:B------:R-:W-:Y:S01]  /*16f20*/  @!PT LDS RZ, [RZ] ;  /* 0x00000000fffff984 */ /* 0x000fe20000000800 */
[----:B------:R-:W-:Y:S01]  /*16f30*/  @!PT LDS RZ, [RZ] ;  /* 0x00000000fffff984 */ /* 0x000fe20000000800 */
[----:B------:R3:W-:Y:S03]  /*16f40*/  @!P0 LDGSTS.E.BYPASS.LTC128B.128 [R217+0x100], [R22.64], !P5 ;  /* 0x0010000016d98fae */ /* 0x0007e6000e901d46 */
[----:B------:R-:W-:Y:S02]  /*16f50*/  @!P0 LEA.HI.X R29, R3, c[0x0][0x1fc], R2, 0x1, P1 ;  /* 0x00007f00031d8a11 */ /* 0x000fe400008f0c02 */
[C---:B------:R-:W-:Y:S02]  /*16f60*/  @!P0 LEA R30, P1, R0.reuse, c[0x0][0x1f8], 0x1 ;  /* 0x00007e00001e8a11 */ /* 0x040fe400078208ff */
[C---:B------:R-:W-:Y:S01]  /*16f70*/  HMMA.16816.F32.BF16 R16, R32.reuse, R18, RZ ;  /* 0x000000122010723c */ /* 0x040fe200000418ff */
[----:B------:R2:W-:Y:S03]  /*16f80*/  @!P0 LDGSTS.E.BYPASS.LTC128B.128 [R217+0x2100], [R174.64], !P4 ;  /* 0x02100000aed98fae */ /* 0x0005e6000e101d46 */
[----:B------:R-:W-:Y:S02]  /*16f90*/  @!P0 LEA.HI.X R31, R0, c[0x0][0x1fc], R21, 0x1, P1 ;  /* 0x00007f00001f8a11 */ /* 0x000fe400008f0c15 */
[C---:B------:R-:W-:Y:S03]  /*16fa0*/  @!P0 LEA R2, P1, R20.reuse, c[0x0][0x1f8], 0x1 ;  /* 0x00007e0014028a11 */ /* 0x040fe600078208ff */
[----:B------:R2:W-:Y:S03]  /*16fb0*/  @!P0 LDGSTS.E.BYPASS.LTC128B.128 [R217+0x4100], [R172.64], !P3 ;  /* 0x04100000acd98fae */ /* 0x0005e6000d901d46 */
[----:B------:R-:W-:Y:S05]  /*16fc0*/  @!P0 LEA.HI.X R3, R20, c[0x0][0x1fc], R100, 0x1, P1 ;  /* 0x00007f0014038a11 */ /* 0x000fea00008f0c64 */
[----:B------:R4:W-:Y:S01]  /*16fd0*/  @!P0 LDGSTS.E.BYPASS.LTC128B.128 [R217+0x1100], [R28.64], !P5 ;  /* 0x011000001cd98fae */ /* 0x0009e2000e901d46 */
[C---:B---3--:R-:W-:Y:S07]  /*16fe0*/  HMMA.16816.F32.BF16 R20, R32.reuse, R24, RZ ;  /* 0x000000182014723c */ /* 0x048fee00000418ff */
[----:B------:R4:W-:Y:S01]  /*16ff0*/  @!P0 LDGSTS.E.BYPASS.LTC128B.128 [R217+0x3100], [R30.64], !P4 ;  /* 0x031000001ed98fae */ /* 0x0009e2000e101d46 */
[C---:B------:R-:W-:Y:S07]  /*17000*/  HMMA.16816.F32.BF16 R24, R32.reuse, R26, RZ ;  /* 0x0000001a2018723c */ /* 0x040fee00000418ff */
[----:B------:R3:W-:Y:S01]  /*17010*/  @!P0 LDGSTS.E.BYPASS.LTC128B.128 [R217+0x5100], [R2.64], !P3 ;  /* 0x0510000002d98fae */ /* 0x0007e2000d901d46 */
[----:B------:R-:W-:Y:S07]  /*17020*/  ISETP.GT.AND P0, PT, R216, R227, PT ;  /* 0x000000e3d800720c */ /* 0x000fee0003f04270 */
[----:B--2---:R-:W-:Y:S08]  /*17030*/  LDSM.16.M88.4 R172, [R202] ;  /* 0x00000000caac783b */ /* 0x004ff00000000200 */
[----:B------:R-:W0:Y:S01]  /*17040*/  LDGDEPBAR ;  /* 0x00000000000079af */ /* 0x000e220000000000 */
[C---:B----4-:R-:W-:Y:S07]  /*17050*/  HMMA.16816.F32.BF16 R28, R32.reuse, R148, RZ ;  /* 0x00000094201c723c */ /* 0x050fee00000418ff */
[----:B------:R-:W2:Y:S01]  /*17060*/  LDSM.16.M88.4 R176, [R198] ;  /* 0x00000000c6b0783b */ /* 0x000ea20000000200 */
[----:B------:R-:W-:Y:S07]  /*17070*/  HMMA.16816.F32.BF16 R32, R32, R150, RZ ;  /* 0x000000962020723c */ /* 0x000fee00000418ff */
[----:B------:R-:W4:Y:S01]  /*17080*/  LDSM.16.M88.4 R180, [R198+0x800] ;  /* 0x00080000c6b4783b */ /* 0x000f220000000200 */
[C---:B-----5:R-:W-:Y:S07]  /*17090*/  HMMA.16816.F32.BF16 R4, R152.reuse, R156, R4 ;  /* 0x0000009c9804723c */ /* 0x060fee0000041804 */
[----:B------:R-:W5:Y:S01]  /*170a0*/  LDSM.16.M88.4 R148, [R198+0x1000] ;  /* 0x00100000c694783b */ /* 0x000f620000000200 */
[C---:B------:R-:W-:Y:S07]  /*170b0*/  HMMA.16816.F32.BF16 R8, R152.reuse, R158, R8 ;  /* 0x0000009e9808723c */ /* 0x040fee0000041808 */
[----:B------:R-:W2:Y:S01]  /*170c0*/  LDSM.16.M88.4 R156, [R198+0x1800] ;  /* 0x00180000c69c783b */ /* 0x000ea20000000200 */
[C---:B------:R-:W-:Y:S07]  /*170d0*/  HMMA.16816.F32.BF16 R12, R152.reuse, R160, R12 ;  /* 0x000000a0980c723c */ /* 0x040fee000004180c */
[----:B------:R-:W-:Y:S01]  /*170e0*/  LDSM.16.M88.4 R184, [R199+0x4000] ;  /* 0x00400000c7b8783b */ /* 0x000fe20000000200 */
[C---:B------:R-:W-:Y:S07]  /*170f0*/  HMMA.16816.F32.BF16 R16, R152.reuse, R162, R16 ;  /* 0x000000a29810723c */ /* 0x040fee0000041810 */
[----:B------:R-:W-:Y:S01]  /*17100*/  LDSM.16.M88.4 R160, [R201] ;  /* 0x00000000c9a0783b */ /* 0x000fe20000000200 */
[C---:B-1----:R-:W-:Y:S07]  /*17110*/  HMMA.16816.F32.BF16 R20, R152.reuse, R164, R20 ;  /* 0x000000a49814723c */ /* 0x042fee0000041814 */
[----:B------:R-:W-:Y:S01]  /*17120*/  LDSM.16.M88.4 R188, [R192+0x2000] ;  /* 0x00200000c0bc783b */ /* 0x000fe20000000200 */
[C---:B------:R-:W-:Y:S07]  /*17130*/  HMMA.16816.F32.BF16 R24, R152.reuse, R166, R24 ;  /* 0x000000a69818723c */ /* 0x040fee0000041818 */
[----:B------:R-:W1:Y:S01]  /*17140*/  LDSM.16.M88.4 R164, [R195] ;  /* 0x00000000c3a4783b */ /* 0x000e620000000200 */
[C---:B------:R-:W-:Y:S08]  /*17150*/  HMMA.16816.F32.BF16 R28, R152.reuse, R168, R28 ;  /* 0x000000a8981c723c */ /* 0x040ff0000004181c */
        /* <DEDUP_REMOVED lines=15> */
[C---:B-1----:R-:W-:Y:S01]  /*17250*/  HMMA.16816.F32.BF16 R4, R160.reuse, R164, R4 ;  /* 0x000000a4a004723c */ /* 0x042fe20000041804 */
[----:B------:R-:W-:Y:S07]  /*17260*/  LDSM.16.M88.4 R172, [R209] ;  /* 0x00000000d1ac783b */ /* 0x000fee0000000200 */
[C---:B------:R-:W-:Y:S01]  /*17270*/  HMMA.16816.F32.BF16 R8, R160.reuse, R166, R8 ;  /* 0x000000a6a008723c */ /* 0x040fe20000041808 */
[----:B------:R-:W-:Y:S07]  /*17280*/  LDSM.16.M88.4 R164, [R211] ;  /* 0x00000000d3a4783b */ /* 0x000fee0000000200 */
[C---:B------:R-:W-:Y:S08]  /*17290*/  HMMA.16816.F32.BF16 R12, R160.reuse, R152, R12 ;  /* 0x00000098a00c723c */ /* 0x040ff0000004180c */
        /* <DEDUP_REMOVED lines=14> */
[----:B------:R-:W4:Y:S07]  /*17380*/  LDSM.16.M88.4 R148, [R208] ;  /* 0x00000000d094783b */ /* 0x000f2e0000000200 */
[C---:B-----5:R-:W-:Y:S08]  /*17390*/  HMMA.16816.F32.BF16 R20, R184.reuse, R156, R20 ;  /* 0x0000009cb814723c */ /* 0x060ff00000041814 */
[C---:B------:R-:W-:Y:S01]  /*173a0*/  HMMA.16816.F32.BF16 R24, R184.reuse, R158, R24 ;  /* 0x0000009eb818723c */ /* 0x040fe20000041818 */
[----:B------:R-:W5:Y:S07]  /*173b0*/  LDSM.16.M88.4 R156, [R202+0x4000] ;  /* 0x00400000ca9c783b */ /* 0x000f6e0000000200 */
        /* <DEDUP_REMOVED lines=13> */
[C---:B----4-:R-:W-:Y:S08]  /*17490*/  HMMA.16816.F32.BF16 R28, R160.reuse, R148, R28 ;  /* 0x00000094a01c723c */ /* 0x050ff0000004181c */
[----:B------:R-:W-:Y:S01]  /*174a0*/  HMMA.16816.F32.BF16 R32, R160, R150, R32 ;  /* 0x00000096a020723c */ /* 0x000fe20000041820 */
[----:B------:R-:W4:Y:S07]  /*174b0*/  LDSM.16.M88.4 R148, [R198+0x3800] ;  /* 0x00380000c694783b */ /* 0x000f2e0000000200 */
[C---:B-----5:R-:W-:Y:S01]  /*174c0*/  HMMA.16816.F32.BF16 R4, R156.reuse, R176, R4 ;  /* 0x000000b09c04723c */ /* 0x060fe20000041804 */
[----:B------:R-:W5:Y:S07]  /*174d0*/  LDSM.16.M88.4 R160, [R201+0x4000] ;  /* 0x00400000c9a0783b */ /* 0x000f6e0000000200 */
[C---:B------:R-:W-:Y:S01]  /*174e0*/  HMMA.16816.F32.BF16 R8, R156.reuse, R178, R8 ;  /* 0x000000b29c08723c */ /* 0x040fe20000041808 */
[----:B------:R-:W3:Y:S07]  /*174f0*/  LDSM.16.M88.4 R176, [R195+0x3000] ;  /* 0x00300000c3b0783b */ /* 0x000eee0000000200 */
[C---:B-1----:R-:W-:Y:S08]  /*17500*/  HMMA.16816.F32.BF16 R12, R156.reuse, R152, R12 ;  /* 0x000000989c0c723c */ /* 0x042ff0000004180c */
[C---:B------:R-:W-:Y:S01]  /*17510*/  HMMA.16816.F32.BF16 R16, R156.reuse, R154, R16 ;  /* 0x0000009a9c10723c */ /* 0x040fe20000041810 */
[----:B------:R-:W1:Y:S07]  /*17520*/  LDSM.16.M88.4 R152, [R195+0x3800] ;  /* 0x00380000c398783b */ /* 0x000e6e0000000200 */
[C---:B--2---:R-:W-:Y:S08]  /*17530*/  HMMA.16816.F32.BF16 R20, R156.reuse, R164, R20 ;  /* 0x000000a49c14723c */ /* 0x044ff00000041814 */
[C---:B------:R-:W-:Y:S01]  /*17540*/  HMMA.16816.F32.BF16 R24, R156.reuse, R166, R24 ;  /* 0x000000a69c18723c */ /* 0x040fe20000041818 */
[----:B------:R-:W-:Y:S07]  /*17550*/  LDSM.16.M88.4 R164, [R200+0x8000] ;  /* 0x00800000c8a4783b */ /* 0x000fee0000000200 */
[C---:B----4-:R-:W-:Y:S08]  /*17560*/  HMMA.16816.F32.BF16 R28, R156.reuse, R148, R28 ;  /* 0x000000949c1c723c */ /* 0x050ff0000004181c */
[----:B------:R-:W-:Y:S01]  /*17570*/  HMMA.16816.F32.BF16 R32, R156, R150, R32 ;  /* 0x000000969c20723c */ /* 0x000fe20000041820 */
[----:B------:R-:W2:Y:S07]  /*17580*/  LDSM.16.M88.4 R148, [R192+0x5000] ;  /* 0x00500000c094783b */ /* 0x000eae0000000200 */
[C---:B-----5:R-:W-:Y:S01]  /*17590*/  HMMA.16816.F32.BF16 R4, R160.reuse, R168, R4 ;  /* 0x000000a8a004723c */ /* 0x060fe20000041804 */
[----:B------:R-:W4:Y:S07]  /*175a0*/  LDSM.16.M88.4 R156, [R192+0x5800] ;  /* 0x00580000c09c783b */ /* 0x000f2e0000000200 */
[C---:B------:R-:W-:Y:S01]  /*175b0*/  HMMA.16816.F32.BF16 R8, R160.reuse, R170, R8 ;  /* 0x000000aaa008723c */ /* 0x040fe20000041808 */
[----:B------:R-:W5:Y:S07]  /*175c0*/  LDSM.16.M88.4 R168, [R207] ;  /* 0x00000000cfa8783b */ /* 0x000f6e0000000200 */
[C---:B------:R-:W-:Y:S08]  /*175d0*/  HMMA.16816.F32.BF16 R12, R160.reuse, R172, R12 ;  /* 0x000000aca00c723c */ /* 0x040ff0000004180c */
[C---:B------:R-:W-:Y:S01]  /*175e0*/  HMMA.16816.F32.BF16 R16, R160.reuse, R174, R16 ;  /* 0x000000aea010723c */ /* 0x040fe20000041810 */
[----:B------:R-:W2:Y:S07]  /*175f0*/  LDSM.16.M88.4 R172, [R206] ;  /* 0x00000000ceac783b */ /* 0x000eae0000000200 */
[C---:B---3--:R-:W-:Y:S08]  /*17600*/  HMMA.16816.F32.BF16 R20, R160.reuse, R176, R20 ;  /* 0x000000b0a014723c */ /* 0x048ff00000041814 */
[C---:B------:R-:W-:Y:S01]  /*17610*/  HMMA.16816.F32.BF16 R24, R160.reuse, R178, R24 ;  /* 0x000000b2a018723c */ /* 0x040fe20000041818 */
[----:B------:R-:W-:Y:S07]  /*17620*/  LDSM.16.M88.4 R176, [R202+0x8000] ;  /* 0x00800000cab0783b */ /* 0x000fee0000000200 */
[C---:B-1----:R-:W-:Y:S08]  /*17630*/  HMMA.16816.F32.BF16 R28, R160.reuse, R152, R28 ;  /* 0x00000098a01c723c */ /* 0x042ff0000004181c */
[----:B------:R-:W-:Y:S01]  /*17640*/  HMMA.16816.F32.BF16 R32, R160, R154, R32 ;  /* 0x0000009aa020723c */ /* 0x000fe20000041820 */
[----:B------:R-:W1:Y:S07]  /*17650*/  LDSM.16.M88.4 R152, [R205] ;  /* 0x00000000cd98783b */ /* 0x000e6e0000000200 */
[C---:B------:R-:W-:Y:S01]  /*17660*/  HMMA.16816.F32.BF16 R4, R180.reuse, R184, R4 ;  /* 0x000000b8b404723c */ /* 0x040fe20000041804 */
[----:B------:R-:W3:Y:S07]  /*17670*/  LDSM.16.M88.4 R160, [R204] ;  /* 0x00000000cca0783b */ /* 0x000eee0000000200 */
        /* <DEDUP_REMOVED lines=8> */
[C---:B----4-:R-:W-:Y:S08]  /*17700*/  HMMA.16816.F32.BF16 R28, R180.reuse, R156, R28 ;  /* 0x0000009cb41c723c */ /* 0x050ff0000004181c */
[----:B------:R-:W-:Y:S01]  /*17710*/  HMMA.16816.F32.BF16 R32, R180, R158, R32 ;  /* 0x0000009eb420723c */ /* 0x000fe20000041820 */
[----:B------:R-:W4:Y:S07]  /*17720*/  LDSM.16.M88.4 R156, [R198+0x5000] ;  /* 0x00500000c69c783b */ /* 0x000f2e0000000200 */
[C---:B-----5:R-:W-:Y:S01]  /*17730*/  HMMA.16816.F32.BF16 R4, R164.reuse, R168, R4 ;  /* 0x000000a8a404723c */ /* 0x060fe20000041804 */
[----:B------:R-:W-:Y:S07]  /*17740*/  LDSM.16.M88.4 R180, [R201+0x8000] ;  /* 0x00800000c9b4783b */ /* 0x000fee0000000200 */
[C---:B------:R-:W-:Y:S01]  /*17750*/  HMMA.16816.F32.BF16 R8, R164.reuse, R170, R8 ;  /* 0x000000aaa408723c */ /* 0x040fe20000041808 */
[----:B------:R-:W5:Y:S07]  /*17760*/  LDSM.16.M88.4 R168, [R198+0x5800] ;  /* 0x00580000c6a8783b */ /* 0x000f6e0000000200 */
[C---:B------:R-:W-:Y:S08]  /*17770*/  HMMA.16816.F32.BF16 R12, R164.reuse, R172, R12 ;  /* 0x000000aca40c723c */ /* 0x040ff0000004180c */
[C---:B------:R-:W-:Y:S08]  /*17780*/  HMMA.16816.F32.BF16 R16, R164.reuse, R174, R16 ;  /* 0x000000aea410723c */ /* 0x040ff00000041810 */
[C---:B-1----:R-:W-:Y:S08]  /*17790*/  HMMA.16816.F32.BF16 R20, R164.reuse, R152, R20 ;  /* 0x00000098a414723c */ /* 0x042ff00000041814 */
[C---:B------:R-:W-:Y:S08]  /*177a0*/  HMMA.16816.F32.BF16 R24, R164.reuse, R154, R24 ;  /* 0x0000009aa418723c */ /* 0x040ff00000041818 */
[C---:B---3--:R-:W-:Y:S08]  /*177b0*/  HMMA.16816.F32.BF16 R28, R164.reuse, R160, R28 ;  /* 0x000000a0a41c723c */ /* 0x048ff0000004181c */
[----:B------:R-:W-:Y:S08]  /*177c0*/  HMMA.16816.F32.BF16 R32, R164, R162, R32 ;  /* 0x000000a2a420723c */ /* 0x000ff00000041820 */
[C---:B------:R-:W-:Y:S08]  /*177d0*/  HMMA.16816.F32.BF16 R4, R176.reuse, R184, R4 ;  /* 0x000000b8b004723c */ /* 0x040ff00000041804 */
        /* <DEDUP_REMOVED lines=139> */
[----:B------:R-:W-:Y:S01]  /*18090*/  FFMA.FTZ R11, R153, c[0x0][0x2d0], -R155 ;  /* 0x0000b400990b7a23 */ /* 0x000fe2000001089b */
        /* <DEDUP_REMOVED lines=24> */
[--C-:B------:R-:W-:Y:S01]  /*18220*/  FFMA.FTZ R5, R154, c[0x0][0x2d0], -R155.reuse ;  /* 0x0000b4009a057a23 */ /* 0x100fe2000001089b */
        /* <DEDUP_REMOVED lines=52> */
[----:B--2---:R-:W-:Y:S02]  /*18570*/  FFMA.FTZ R102, R151, c[0x0][0x2d0], -R155 ;  /* 0x0000b40097667a23 */ /* 0x004fe4000001089b */
[----:B------:R2:W-:Y:S01]  /*18580*/  MUFU.EX2 R188, R14 ;  /* 0x0000000e00bc7308 */ /* 0x0005e20000000800 */
[----:B------:R-:W-:Y:S01]  /*18590*/  @P0 LEA.HI.X R5, R5, c[0x0][0x1cc], R15, 0x1, P1 ;  /* 0x0000730005050a11 */ /* 0x000fe200008f0c0f */
[----:B------:R3:W-:Y:S01]  /*185a0*/  @P0 LDGSTS.E.BYPASS.LTC128B.128 [R217+0x9100], [R6.64], !P4 ;  /* 0x0910000006d90fae */ /* 0x0007e2000e101d46 */
[C---:B------:R-:W-:Y:S02]  /*185b0*/  FMUL.FTZ R43, R0.reuse, R43 ;  /* 0x0000002b002b7220 */ /* 0x040fe40000410000 */
[C---:B------:R-:W-:Y:S02]  /*185c0*/  FMUL.FTZ R46, R0.reuse, R46 ;  /* 0x0000002e002e7220 */ /* 0x040fe40000410000 */
[C---:B------:R-:W-:Y:S02]  /*185d0*/  FMUL.FTZ R47, R0.reuse, R47 ;  /* 0x0000002f002f7220 */ /* 0x040fe40000410000 */
[C---:B------:R-:W-:Y:S01]  /*185e0*/  FMUL.FTZ R50, R0.reuse, R50 ;  /* 0x0000003200327220 */ /* 0x040fe20000410000 */
[----:B------:R4:W-:Y:S01]  /*185f0*/  @P0 LDGSTS.E.BYPASS.LTC128B.128 [R217+0xb100], [R4.64], !P3 ;  /* 0x0b10000004d90fae */ /* 0x0009e2000d901d46 */
[----:B------:R4:W-:Y:S01]  /*18600*/  MUFU.EX2 R220, R102 ;  /* 0x0000006600dc7308 */ /* 0x0009e20000000800 */
[----:B------:R-:W-:Y:S01]  /*18610*/  FMUL.FTZ R51, R0, R51 ;  /* 0x0000003300337220 */ /* 0x000fe20000410000 */
[----:B------:R-:W-:Y:S01]  /*18620*/  ISETP.GT.AND P0, PT, R216, R244, PT ;  /* 0x000000f4d800720c */ /* 0x000fe20003f04270 */
[C---:B------:R-:W-:Y:S01]  /*18630*/  FMUL.FTZ R54, R0.reuse, R54 ;  /* 0x0000003600367220 */ /* 0x040fe20000410000 */
[----:B------:R-:W-:Y:S01]  /*18640*/  MOV R216, R215 ;  /* 0x000000d700d87202 */ /* 0x000fe20000000f00 */
        /* <DEDUP_REMOVED lines=9> */
[C---:B---3--:R-:W-:Y:S01]  /*186e0*/  FMUL.FTZ R6, R0.reuse, R110 ;  /* 0x0000006e00067220 */ /* 0x048fe20000410000 */
[----:B-----5:R-:W-:Y:S01]  /*186f0*/  F2FP.BF16.PACK_AB R110, R223, R224 ;  /* 0x000000e0df6e723e */ /* 0x020fe200000010ff */
[C---:B------:R-:W-:Y:S02]  /*18700*/  FMUL.FTZ R7, R0.reuse, R111 ;  /* 0x0000006f00077220 */ /* 0x040fe40000410000 */
[----:B------:R-:W-:Y:S01]  /*18710*/  FMUL.FTZ R59, R0, R59 ;  /* 0x0000003b003b7220 */ /* 0x000fe20000410000 */
[----:B------:R-:W-:Y:S01]  /*18720*/  LDSM.16.MT88.4 R120, [R194+0x2000] ;  /* 0x00200000c278783b */ /* 0x000fe20000004200 */
[----:B------:R2:W3:Y:S01]  /*18730*/  MUFU.EX2 R187, R14 ;  /* 0x0000000e00bb7308 */ /* 0x0004e20000000800 */
[----:B----4-:R-:W-:Y:S02]  /*18740*/  FFMA.FTZ R4, R156, c[0x0][0x2d0], -R101 ;  /* 0x0000b4009c047a23 */ /* 0x010fe40000010865 */
[----:B------:R-:W-:Y:S02]  /*18750*/  FMUL.FTZ R5, R2, R109 ;  /* 0x0000006d02057220 */ /* 0x000fe40000410000 */
[----:B------:R-:W-:Y:S02]  /*18760*/  FFMA.FTZ R102, R160, c[0x0][0x2d0], -R155 ;  /* 0x0000b400a0667a23 */ /* 0x000fe4000001089b */
        /* <DEDUP_REMOVED lines=26> */
[C---:B------:R-:W-:Y:S02]  /*18910*/  FMUL.FTZ R74, R0.reuse, R74 ;  /* 0x0000004a004a7220 */ /* 0x040fe40000410000 */
        /* <DEDUP_REMOVED lines=47> */
[----:B------:R-:W-:Y:S02]  /*18c10*/  FMUL.FTZ R92, R2, R92 ;  /* 0x0000005c025c7220 */ /* 0x000fe40000410000 */
        /* <DEDUP_REMOVED lines=15> */
[--C-:B-1----:R-:W-:Y:S02]  /*18d10*/  FFMA.FTZ R102, R165, c[0x0][0x2d0], -R155.reuse ;  /* 0x0000b400a5667a23 */ /* 0x102fe4000001089b */
        /* <DEDUP_REMOVED lines=16> */
[--C-:B-1----:R-:W-:Y:S02]  /*18e20*/  FFMA.FTZ R102, R167, c[0x0][0x2d0], -R155.reuse ;  /* 0x0000b400a7667a23 */ /* 0x102fe4000001089b */
        /* <DEDUP_REMOVED lines=61> */
[----:B---3--:R-:W-:Y:S02]  /*19200*/  FFMA.FTZ R102, R172, c[0x0][0x2d0], -R101 ;  /* 0x0000b400ac667a23 */ /* 0x008fe40000010865 */
        /* <DEDUP_REMOVED lines=8> */
[--C-:B---3--:R-:W-:Y:S02]  /*19290*/  FFMA.FTZ R102, R178, c[0x0][0x2d0], -R155.reuse ;  /* 0x0000b400b2667a23 */ /* 0x108fe4000001089b */
        /* <DEDUP_REMOVED lines=11> */
[----:B------:R4:W5:Y:S06]  /*19350*/  MUFU.EX2 R179, R102 ;  /* 0x0000006600b37308 */ /* 0x00096c0000000800 */
[C---:B------:R-:W-:Y:S08]  /*19360*/  HMMA.16816.F32.BF16 R84, R108.reuse, R124, R84 ;  /* 0x0000007c6c54723c */ /* 0x040ff00000041854 */
[C---:B------:R-:W-:Y:S01]  /*19370*/  HMMA.16816.F32.BF16 R88, R108.reuse, R126, R88 ;  /* 0x0000007e6c58723c */ /* 0x040fe20000041858 */
[----:B------:R-:W3:Y:S07]  /*19380*/  LDSM.16.MT88.4 R124, [R193+0x3000] ;  /* 0x00300000c17c783b */ /* 0x000eee0000004200 */
        /* <DEDUP_REMOVED lines=10> */
[----:B----4-:R-:W-:Y:S02]  /*19430*/  FFMA.FTZ R102, R177, c[0x0][0x2d0], -R155 ;  /* 0x0000b400b1667a23 */ /* 0x010fe4000001089b */
[----:B------:R-:W-:Y:S03]  /*19440*/  LDSM.16.MT88.4 R152, [R193+0x3800] ;  /* 0x00380000c198783b */ /* 0x000fe60000004200 */
[C---:B------:R-:W-:Y:S01]  /*19450*/  HMMA.16816.F32.BF16 R8, R108.reuse, R118, R8 ;  /* 0x000000766c08723c */ /* 0x040fe20000041808 */
[----:B------:R1:W-:Y:S04]  /*19460*/  MUFU.EX2 R177, R102 ;  /* 0x0000006600b17308 */ /* 0x0003e80000000800 */
[----:B------:R-:W4:Y:S03]  /*19470*/  LDSM.16.MT88.4 R116, [R193+0x5000] ;  /* 0x00500000c174783b */ /* 0x000f260000004200 */
[C---:B------:R-:W-:Y:S08]  /*19480*/  HMMA.16816.F32.BF16 R12, R108.reuse, R128, R12 ;  /* 0x000000806c0c723c */ /* 0x040ff0000004180c */
[C---:B------:R-:W-:Y:S01]  /*19490*/  HMMA.16816.F32.BF16 R16, R108.reuse, R130, R16 ;  /* 0x000000826c10723c */ /* 0x040fe20000041810 */
[----:B------:R-:W-:Y:S07]  /*194a0*/  LDSM.16.MT88.4 R128, [R197+0x1800] ;  /* 0x00180000c580783b */ /* 0x000fee0000004200 */
[C---:B---3--:R-:W-:Y:S04]  /*194b0*/  HMMA.16816.F32.BF16 R20, R108.reuse, R120, R20 ;  /* 0x000000786c14723c */ /* 0x048fe80000041814 */
[--C-:B-1----:R-:W-:Y:S04]  /*194c0*/  FFMA.FTZ R102, R235, c[0x0][0x2d0], -R101.reuse ;  /* 0x0000b400eb667a23 */ /* 0x102fe80000010865 */
[C---:B------:R-:W-:Y:S01]  /*194d0*/  HMMA.16816.F32.BF16 R24, R108.reuse, R122, R24 ;  /* 0x0000007a6c18723c */ /* 0x040fe20000041818 */
[----:B------:R-:W1:Y:S01]  /*194e0*/  LDSM.16.MT88.4 R120, [R194+0x5000] ;  /* 0x00500000c278783b */ /* 0x000e620000004200 */
[----:B------:R3:W-:Y:S06]  /*194f0*/  MUFU.EX2 R172, R102 ;  /* 0x0000006600ac7308 */ /* 0x0007ec0000000800 */
[C---:B------:R-:W-:Y:S08]  /*19500*/  HMMA.16816.F32.BF16 R28, R108.reuse, R132, R28 ;  /* 0x000000846c1c723c */ /* 0x040ff0000004181c */
[C---:B------:R-:W-:Y:S08]  /*19510*/  HMMA.16816.F32.BF16 R32, R108.reuse, R134, R32 ;  /* 0x000000866c20723c */ /* 0x040ff00000041820 */
[C---:B------:R-:W-:Y:S04]  /*19520*/  HMMA.16816.F32.BF16 R36, R108.reuse, R124, R36 ;  /* 0x0000007c6c24723c */ /* 0x040fe80000041824 */
[--C-:B---3--:R-:W-:Y:S02]  /*19530*/  FFMA.FTZ R102, R236, c[0x0][0x2d0], -R101.reuse ;  /* 0x0000b400ec667a23 */ /* 0x108fe40000010865 */
[----:B------:R-:W-:Y:S02]  /*19540*/  FFMA.FTZ R101, R140, c[0x0][0x2d0], -R101 ;  /* 0x0000b4008c657a23 */ /* 0x000fe40000010865 */
[C---:B------:R-:W-:Y:S01]  /*19550*/  HMMA.16816.F32.BF16 R40, R108.reuse, R126, R40 ;  /* 0x0000007e6c28723c */ /* 0x040fe20000041828 */
[----:B------:R-:W3:Y:S01]  /*19560*/  LDSM.16.MT88.4 R124, [R197+0x5000] ;  /* 0x00500000c57c783b */ /* 0x000ee20000004200 */
[----:B------:R-:W1:Y:S06]  /*19570*/  MUFU.EX2 R102, R102 ;  /* 0x0000006600667308 */ /* 0x000e6c0000000800 */
[C---:B------:R-:W-:Y:S04]  /*19580*/  HMMA.16816.F32.BF16 R44, R108.reuse, R136, R44 ;  /* 0x000000886c2c723c */ /* 0x040fe8000004182c */
[----:B------:R-:W1:Y:S04]  /*19590*/  MUFU.EX2 R101, R101 ;  /* 0x0000006500657308 */ /* 0x000e680000000800 */
[C---:B------:R-:W-:Y:S01]  /*195a0*/  HMMA.16816.F32.BF16 R48, R108.reuse, R138, R48 ;  /* 0x0000008a6c30723c */ /* 0x040fe20000041830 */
[----:B------:R-:W-:Y:S07]  /*195b0*/  LDSM.16.MT88.4 R136, [R196+0x1800] ;  /* 0x00180000c488783b */ /* 0x000fee0000004200 */
[C---:B------:R-:W-:Y:S07]  /*195c0*/  HMMA.16816.F32.BF16 R52, R108.reuse, R148, R52 ;  /* 0x000000946c34723c */ /* 0x040fee0000041834 */
[----:B-----5:R-:W-:Y:S01]  /*195d0*/  F2FP.BF16.PACK_AB R148, R179, R180 ;  /* 0x000000b4b394723e */ /* 0x020fe200000010ff */
[C---:B------:R-:W-:Y:S04]  /*195e0*/  HMMA.16816.F32.BF16 R56, R108.reuse, R150, R56 ;  /* 0x000000966c38723c */ /* 0x040fe80000041838 */
[----:B-1----:R-:W-:Y:S03]  /*195f0*/  F2FP.BF16.PACK_AB R149, R102, R172 ;  /* 0x000000ac6695723e */ /* 0x002fe600000010ff */
[----:B------:R-:W-:Y:S01]  /*19600*/  F2FP.BF16.PACK_AB R150, R177, R178 ;  /* 0x000000b2b196723e */ /* 0x000fe200000010ff */
[C---:B--2---:R-:W-:Y:S04]  /*19610*/  HMMA.16816.F32.BF16 R60, R108.reuse, R112, R60 ;  /* 0x000000706c3c723c */ /* 0x044fe8000004183c */
[----:B------:R-:W-:Y:S04]  /*19620*/  F2FP.BF16.PACK_AB R151, R101, R103 ;  /* 0x000000676597723e */ /* 0x000fe800000010ff */
[C---:B------:R-:W-:Y:S01]  /*19630*/  HMMA.16816.F32.BF16 R64, R108.reuse, R114, R64 ;  /* 0x000000726c40723c */ /* 0x040fe20000041840 */
[----:B------:R-:W1:Y:S07]  /*19640*/  LDSM.16.MT88.4 R112, [R196+0x5000] ;  /* 0x00500000c470783b */ /* 0x000e6e0000004200 */
[C---:B----4-:R-:W-:Y:S08]  /*19650*/  HMMA.16816.F32.BF16 R68, R108.reuse, R116, R68 ;  /* 0x000000746c44723c */ /* 0x050ff00000041844 */
[C---:B------:R-:W-:Y:S01]  /*19660*/  HMMA.16816.F32.BF16 R72, R108.reuse, R118, R72 ;  /* 0x000000766c48723c */ /* 0x040fe20000041848 */
[----:B------:R-:W2:Y:S07]  /*19670*/  LDSM.16.MT88.4 R116, [R193+0x1800] ;  /* 0x00180000c174783b */ /* 0x000eae0000004200 */
[C---:B------:R-:W-:Y:S08]  /*19680*/  HMMA.16816.F32.BF16 R76, R108.reuse, R120, R76 ;  /* 0x000000786c4c723c */ /* 0x040ff0000004184c */
[C---:B------:R-:W-:Y:S01]  /*19690*/  HMMA.16816.F32.BF16 R80, R108.reuse, R122, R80 ;  /* 0x0000007a6c50723c */ /* 0x040fe20000041850 */
[----:B------:R-:W4:Y:S07]  /*196a0*/  LDSM.16.MT88.4 R120, [R194+0x1800] ;  /* 0x00180000c278783b */ /* 0x000f2e0000004200 */
[C---:B---3--:R-:W-:Y:S08]  /*196b0*/  HMMA.16816.F32.BF16 R84, R108.reuse, R124, R84 ;  /* 0x0000007c6c54723c */ /* 0x048ff00000041854 */
[C---:B------:R-:W-:Y:S08]  /*196c0*/  HMMA.16816.F32.BF16 R88, R108.reuse, R126, R88 ;  /* 0x0000007e6c58723c */ /* 0x040ff00000041858 */
[C---:B-1----:R-:W-:Y:S08]  /*196d0*/  HMMA.16816.F32.BF16 R92, R108.reuse, R112, R92 ;  /* 0x000000706c5c723c */ /* 0x042ff0000004185c */
[----:B------:R-:W-:Y:S08]  /*196e0*/  HMMA.16816.F32.BF16 R96, R108, R114, R96 ;  /* 0x000000726c60723c */ /* 0x000ff00000041860 */
[C---:B--2---:R-:W-:Y:S01]  /*196f0*/  HMMA.16816.F32.BF16 R108, R148.reuse, R116, R4 ;  /* 0x00000074946c723c */ /* 0x044fe20000041804 */
[----:B------:R-:W1:Y:S07]  /*19700*/  LDSM.16.MT88.4 R4, [R194+0x5800] ;  /* 0x00580000c204783b */ /* 0x000e6e0000004200 */
[C---:B------:R-:W-:Y:S01]  /*19710*/  HMMA.16816.F32.BF16 R112, R148.reuse, R118, R8 ;  /* 0x000000769470723c */ /* 0x040fe20000041808 */
[----:B------:R-:W2:Y:S07]  /*19720*/  LDSM.16.MT88.4 R8, [R197+0x5800] ;  /* 0x00580000c508783b */ /* 0x000eae0000004200 */
[C---:B----4-:R-:W-:Y:S01]  /*19730*/  HMMA.16816.F32.BF16 R116, R148.reuse, R120, R12 ;  /* 0x000000789474723c */ /* 0x050fe2000004180c */
        /* <DEDUP_REMOVED lines=34> */
.L_x_720:
[----:B------:R-:W-:-:S13]  /*19960*/  ISETP.GE.AND P0, PT, R215, R227, PT ;  /* 0x000000e3d700720c */ /* 0x000fda0003f06270 */
[----:B------:R-:W-:Y:S05]  /*19970*/  @!P0 BRA `(.L_x_722) ;  /* 0x000038b000008947 */ /* 0x000fea0003800000 */
[----:B------:R-:W-:Y:S02]  /*19980*/  MOV R102, R8 ;  /* 0x0000000800667202 */ /* 0x000fe40000000f00 */
[----:B------:R-:W-:Y:S02]  /*19990*/  MOV R101, R100 ;  /* 0x0000006400657202 */ /* 0x000fe40000000f00 */
.L_x_731:
[----:B------:R-:W-:Y:S01]  /*199a0*/  SHF.R.S32.HI R0, RZ, 0x1f, R215 ;  /* 0x0000001fff007819 */ /* 0x000fe200000114d7 */
[----:B------:R-:W-:Y:S04]  /*199b0*/  DEPBAR.LE SB0, 0x0 ;  /* 0x000080000000791a */ /* 0x000fe80000000000 */
[----:B------:R-:W-:Y:S01]  /*199c0*/  IMAD R0, R0, c[0x0][0x208], RZ ;  /* 0x0000820000007a24 */ /* 0x000fe200078e02ff */
[----:B------:R-:W-:Y:S01]  /*199d0*/  WARPSYNC 0xffffffff ;  /* 0xffffffff00007948 */ /* 0x000fe20003800000 */
[----:B------:R-:W-:Y:S01]  /*199e0*/  BAR.SYNC.DEFER_BLOCKING 0x0 ;  /* 0x0000000000007b1d */ /* 0x000fe20000010000 */
[C---:B------:R-:W-:Y:S01]  /*199f0*/  IMAD.WIDE.U32 R2, R215.reuse, c[0x0][0x208], RZ ;  /* 0x00008200d7027a25 */ /* 0x040fe200078e00ff */
[----:B------:R-:W-:Y:S03]  /*19a00*/  MOV R216, c[0x0][0x2c4] ;  /* 0x0000b10000d87a02 */ /* 0x000fe60000000f00 */
[----:B------:R-:W-:Y:S01]  /*19a10*/  IMAD R0, R215, c[0x0][0x20c], R0 ;  /* 0x00008300d7007a24 */ /* 0x000fe200078e0200 */
[----:B------:R-:W-:Y:S01]  /*19a20*/  ISETP.NE.AND P6, PT, R216, 0x1, PT ;  /* 0x00000001d800780c */ /* 0x000fe20003fc5270 */
[----:B------:R-:W-:Y:S02]  /*19a30*/  IMAD.MOV.U32 R6, RZ, RZ, c[0x0][0x208] ;  /* 0x00008200ff067624 */ /* 0x000fe400078e00ff */
[----:B------:R-:W-:Y:S02]  /*19a40*/  IMAD.SHL.U32 R4, R2, 0x40, RZ ;  /* 0x0000004002047824 */ /* 0x000fe400078e00ff */
[----:B------:R-:W-:Y:S02]  /*19a50*/  IMAD.IADD R0, R3, 0x1, R0 ;  /* 0x0000000103007824 */ /* 0x000fe400078e0200 */
[----:B------:R-:W-:Y:S01]  /*19a60*/  IMAD.MOV.U32 R7, RZ, RZ, c[0x0][0x20c] ;  /* 0x00008300ff077624 */ /* 0x000fe200078e00ff */
[----:B------:R-:W-:Y:S02]  /*19a70*/  LEA R3, P0, R6, R4, 0x5 ;  /* 0x0000000406037211 */ /* 0x000fe400078028ff */
[----:B------:R-:W-:Y:S02]  /*19a80*/  SHF.L.U64.HI R0, R2, 0x6, R0 ;  /* 0x0000000602007819 */ /* 0x000fe40000010200 */
[----:B------:R-:W-:Y:S02]  /*19a90*/  IADD3 R5, P1, R4, R230, RZ ;  /* 0x000000e604057210 */ /* 0x000fe40007f3e0ff */
[----:B------:R-:W-:Y:S02]  /*19aa0*/  LEA.HI.X R2, R6, R0, R7, 0x5, P0 ;  /* 0x0000000006027211 */ /* 0x000fe400000f2c07 */
[----:B------:R-:W-:Y:S02]  /*19ab0*/  IADD3 R7, P0, R230, 0x40, RZ ;  /* 0x00000040e6077810 */ /* 0x000fe40007f1e0ff */
[C---:B------:R-:W-:Y:S01]  /*19ac0*/  LEA R28, P2, R5.reuse, c[0x0][0x1f8], 0x1 ;  /* 0x00007e00051c7a11 */ /* 0x040fe200078408ff */
[----:B------:R-:W-:Y:S01]  /*19ad0*/  LDSM.16.M88.4 R32, [R199] ;  /* 0x00000000c720783b */ /* 0x000fe20000000200 */
[----:B------:R-:W-:Y:S01]  /*19ae0*/  IADD3.X R12, R0, R233, RZ, P1, !PT ;  /* 0x000000e9000c7210 */ /* 0x000fe20000ffe4ff */
[--C-:B------:R-:W-:Y:S01]  /*19af0*/  IMAD.X R6, RZ, RZ, R233.reuse, P0 ;  /* 0x000000ffff067224 */ /* 0x100fe200000e06e9 */
[----:B------:R-:W-:Y:S01]  /*19b00*/  IADD3 R13, P1, R4, R7, RZ ;  /* 0x00000007040d7210 */ /* 0x000fe20007f3e0ff */
[----:B------:R-:W-:Y:S01]  /*19b10*/  ULDC UR4, c[0x0][0x324] ;  /* 0x0000c90000047ab9 */ /* 0x000fe20000000800 */
[----:B------:R-:W-:Y:S01]  /*19b20*/  LEA.HI.X R29, R5, c[0x0][0x1fc], R12, 0x1, P2 ;  /* 0x00007f00051d7a11 */ /* 0x000fe200010f0c0c */
[----:B------:R-:W-:Y:S01]  /*19b30*/  ULOP3.LUT UR4, URZ, UR4, URZ, 0x33, !UPT ;  /* 0x000000043f047292 */ /* 0x000fe2000f8e333f */
[----:B------:R-:W-:Y:S01]  /*19b40*/  IADD3 R5, P0, R230, 0x80, RZ ;  /* 0x00000080e6057810 */ /* 0x000fe20007f1e0ff */
[----:B------:R-:W1:Y:S01]  /*19b50*/  LDSM.16.M88.4 R8, [R192] ;  /* 0x00000000c008783b */ /* 0x000e620000000200 */
[----:B------:R-:W-:Y:S01]  /*19b60*/  IMAD.X R14, R0, 0x1, R6, P1 ;  /* 0x00000001000e7824 */ /* 0x000fe200008e0606 */
[C---:B------:R-:W-:Y:S02]  /*19b70*/  LEA R22, P1, R13.reuse, c[0x0][0x1f8], 0x1 ;  /* 0x00007e000d167a11 */ /* 0x040fe400078208ff */
[--C-:B------:R-:W-:Y:S01]  /*19b80*/  IMAD.X R12, RZ, RZ, R233.reuse, P0 ;  /* 0x000000ffff0c7224 */ /* 0x100fe200000e06e9 */
[----:B------:R-:W-:Y:S02]  /*19b90*/  IADD3 R4, P0, R4, R5, RZ ;  /* 0x0000000504047210 */ /* 0x000fe40007f1e0ff */
[----:B------:R-:W2:Y:S01]  /*19ba0*/  LDSM.16.M88.4 R16, [R192+0x800] ;  /* 0x00080000c010783b */ /* 0x000ea20000000200 */
[----:B------:R-:W-:Y:S02]  /*19bb0*/  LEA.HI.X R23, R13, c[0x0][0x1fc], R14, 0x1, P1 ;  /* 0x00007f000d177a11 */ /* 0x000fe400008f0c0e */
[C---:B------:R-:W-:Y:S02]  /*19bc0*/  IADD3 R7, P1, R3.reuse, R7, RZ ;  /* 0x0000000703077210 */ /* 0x040fe40007f3e0ff */
[----:B------:R-:W-:Y:S02]  /*19bd0*/  IADD3.X R13, R0, R12, RZ, P0, !PT ;  /* 0x0000000c000d7210 */ /* 0x000fe400007fe4ff */
        /* <DEDUP_REMOVED lines=17> */
[C---:B-1----:R-:W-:Y:S02]  /*19cf0*/  HMMA.16816.F32.BF16 R4, R32.reuse, R8, RZ ;  /* 0x000000082004723c */ /* 0x042fe400000418ff */
[----:B------:R-:W1:Y:S01]  /*19d00*/  LDSM.16.M88.4 R160, [R214] ;  /* 0x00000000d6a0783b */ /* 0x000e620000000200 */
[----:B------:R-:W-:Y:S05]  /*19d10*/  ISETP.GT.AND P0, PT, R215, R227, PT ;  /* 0x000000e3d700720c */ /* 0x000fea0003f04270 */
[C---:B------:R-:W-:Y:S01]  /*19d20*/  HMMA.16816.F32.BF16 R8, R32.reuse, R10, RZ ;  /* 0x0000000a2008723c */ /* 0x040fe200000418ff */
        /* <DEDUP_REMOVED lines=10> */
[----:B------:R2:W-:Y:S07]  /*19dd0*/  LDGSTS.E.BYPASS.LTC128B.128 [R217+0x5100], [R14.64], !P3 ;  /* 0x051000000ed97fae */ /* 0x0005ee000d901d46 */
[----:B------:R-:W-:Y:S07]  /*19de0*/  LDSM.16.M88.4 R172, [R202] ;  /* 0x00000000caac783b */ /* 0x000fee0000000200 */
[----:B------:R-:W0:Y:S07]  /*19df0*/  LDGDEPBAR ;  /* 0x00000000000079af */ /* 0x000e2e0000000000 */
[----:B------:R-:W1:Y:S01]  /*19e00*/  LDSM.16.M88.4 R176, [R198] ;  /* 0x00000000c6b0783b */ /* 0x000e620000000200 */
[C---:B--2---:R-:W-:Y:S06]  /*19e10*/  HMMA.16816.F32.BF16 R12, R32.reuse, R16, RZ ;  /* 0x00000010200c723c */ /* 0x044fec00000418ff */
[----:B------:R-:W-:Y:S02]  /*19e20*/  LDSM.16.M88.4 R180, [R198+0x1000] ;  /* 0x00100000c6b4783b */ /* 0x000fe40000000200 */
[C---:B------:R-:W-:Y:S05]  /*19e30*/  HMMA.16816.F32.BF16 R16, R32.reuse, R18, RZ ;  /* 0x000000122010723c */ /* 0x040fea00000418ff */
[----:B------:R-:W-:Y:S03]  /*19e40*/  LDSM.16.M88.4 R184, [R201] ;  /* 0x00000000c9b8783b */ /* 0x000fe60000000200 */
[C---:B---3--:R-:W-:Y:S04]  /*19e50*/  HMMA.16816.F32.BF16 R20, R32.reuse, R24, RZ ;  /* 0x000000182014723c */ /* 0x048fe800000418ff */
[----:B------:R-:W-:Y:S04]  /*19e60*/  LDSM.16.M88.4 R188, [R195] ;  /* 0x00000000c3bc783b */ /* 0x000fe80000000200 */
[C---:B------:R-:W-:Y:S08]  /*19e70*/  HMMA.16816.F32.BF16 R24, R32.reuse, R26, RZ ;  /* 0x0000001a2018723c */ /* 0x040ff000000418ff */
[C---:B----4-:R-:W-:Y:S08]  /*19e80*/  HMMA.16816.F32.BF16 R28, R32.reuse, R148, RZ ;  /* 0x00000094201c723c */ /* 0x050ff000000418ff */
[----:B------:R-:W-:Y:S01]  /*19e90*/  HMMA.16816.F32.BF16 R32, R32, R150, RZ ;  /* 0x000000962020723c */ /* 0x000fe200000418ff */
[----:B------:R-:W2:Y:S07]  /*19ea0*/  LDSM.16.M88.4 R148, [R198+0x800] ;  /* 0x00080000c694783b */ /* 0x000eae0000000200 */
[C---:B-----5:R-:W-:Y:S08]  /*19eb0*/  HMMA.16816.F32.BF16 R4, R152.reuse, R156, R4 ;  /* 0x0000009c9804723c */ /* 0x060ff00000041804 */
[C---:B------:R-:W-:Y:S01]  /*19ec0*/  HMMA.16816.F32.BF16 R8, R152.reuse, R158, R8 ;  /* 0x0000009e9808723c */ /* 0x040fe20000041808 */
[----:B------:R-:W3:Y:S07]  /*19ed0*/  LDSM.16.M88.4 R156, [R198+0x1800] ;  /* 0x00180000c69c783b */ /* 0x000eee0000000200 */
[C---:B-1----:R-:W-:Y:S08]  /*19ee0*/  HMMA.16816.F32.BF16 R12, R152.reuse, R160, R12 ;  /* 0x000000a0980c723c */ /* 0x042ff0000004180c */
[C---:B------:R-:W-:Y:S01]  /*19ef0*/  HMMA.16816.F32.BF16 R16, R152.reuse, R162, R16 ;  /* 0x000000a29810723c */ /* 0x040fe20000041810 */
[----:B------:R-:W-:Y:S07]  /*19f00*/  LDSM.16.M88.4 R160, [R195+0x1000] ;  /* 0x00100000c3a0783b */ /* 0x000fee0000000200 */
[C---:B------:R-:W-:Y:S08]  /*19f10*/  HMMA.16816.F32.BF16 R20, R152.reuse, R164, R20 ;  /* 0x000000a49814723c */ /* 0x040ff00000041814 */
[C---:B------:R-:W-:Y:S01]  /*19f20*/  HMMA.16816.F32.BF16 R24, R152.reuse, R166, R24 ;  /* 0x000000a69818723c */ /* 0x040fe20000041818 */
[----:B------:R-:W-:Y:S07]  /*19f30*/  LDSM.16.M88.4 R164, [R195+0x1800] ;  /* 0x00180000c3a4783b */ /* 0x000fee0000000200 */
[C---:B------:R-:W-:Y:S08]  /*19f40*/  HMMA.16816.F32.BF16 R28, R152.reuse, R168, R28 ;  /* 0x000000a8981c723c */ /* 0x040ff0000004181c */
[----:B------:R-:W-:Y:S01]  /*19f50*/  HMMA.16816.F32.BF16 R32, R152, R170, R32 ;  /* 0x000000aa9820723c */ /* 0x000fe20000041820 */
[----:B------:R-:W1:Y:S07]  /*19f60*/  LDSM.16.M88.4 R152, [R195+0x800] ;  /* 0x00080000c398783b */ /* 0x000e6e0000000200 */
[C---:B------:R-:W-:Y:S01]  /*19f70*/  HMMA.16816.F32.BF16 R4, R172.reuse, R176, R4 ;  /* 0x000000b0ac04723c */ /* 0x040fe20000041804 */
[----:B------:R-:W-:Y:S07]  /*19f80*/  LDSM.16.M88.4 R168, [R199+0x4000] ;  /* 0x00400000c7a8783b */ /* 0x000fee0000000200 */
[C---:B------:R-:W-:Y:S01]  /*19f90*/  HMMA.16816.F32.BF16 R8, R172.reuse, R178, R8 ;  /* 0x000000b2ac08723c */ /* 0x040fe20000041808 */
[----:B------:R-:W4:Y:S07]  /*19fa0*/  LDSM.16.M88.4 R176, [R192+0x2000] ;  /* 0x00200000c0b0783b */ /* 0x000f2e0000000200 */
[C---:B--2---:R-:W-:Y:S08]  /*19fb0*/  HMMA.16816.F32.BF16 R12, R172.reuse, R148, R12 ;  /* 0x00000094ac0c723c */ /* 0x044ff0000004180c */
[C---:B------:R-:W-:Y:S01]  /*19fc0*/  HMMA.16816.F32.BF16 R16, R172.reuse, R150, R16 ;  /* 0x00000096ac10723c */ /* 0x040fe20000041810 */
[----:B------:R-:W2:Y:S07]  /*19fd0*/  LDSM.16.M88.4 R148, [R192+0x2800] ;  /* 0x00280000c094783b */ /* 0x000eae0000000200 */
[C---:B------:R-:W-:Y:S08]  /*19fe0*/  HMMA.16816.F32.BF16 R20, R172.reuse, R180, R20 ;  /* 0x000000b4ac14723c */ /* 0x040ff00000041814 */
[C---:B------:R-:W-:Y:S01]  /*19ff0*/  HMMA.16816.F32.BF16 R24, R172.reuse, R182, R24 ;  /* 0x000000b6ac18723c */ /* 0x040fe20000041818 */
[----:B------:R-:W-:Y:S07]  /*1a000*/  LDSM.16.M88.4 R180, [R200+0x4000] ;  /* 0x00400000c8b4783b */ /* 0x000fee0000000200 */
[C---:B---3--:R-:W-:Y:S08]  /*1a010*/  HMMA.16816.F32.BF16 R28, R172.reuse, R156, R28 ;  /* 0x0000009cac1c723c */ /* 0x048ff0000004181c */
[----:B------:R-:W-:Y:S01]  /*1a020*/  HMMA.16816.F32.BF16 R32, R172, R158, R32 ;  /* 0x0000009eac20723c */ /* 0x000fe20000041820 */
[----:B------:R-:W3:Y:S07]  /*1a030*/  LDSM.16.M88.4 R156, [R192+0x3000] ;  /* 0x00300000c09c783b */ /* 0x000eee0000000200 */
[C---:B------:R-:W-:Y:S01]  /*1a040*/  HMMA.16816.F32.BF16 R4, R184.reuse, R188, R4 ;  /* 0x000000bcb804723c */ /* 0x040fe20000041804 */
[----:B------:R-:W5:Y:S07]  /*1a050*/  LDSM.16.M88.4 R172, [R192+0x3800] ;  /* 0x00380000c0ac783b */ /* 0x000f6e0000000200 */
[C---:B------:R-:W-:Y:S01]  /*1a060*/  HMMA.16816.F32.BF16 R8, R184.reuse, R190, R8 ;  /* 0x000000beb808723c */ /* 0x040fe20000041808 */
[----:B------:R-:W2:Y:S07]  /*1a070*/  LDSM.16.M88.4 R188, [R211] ;  /* 0x00000000d3bc783b */ /* 0x000eae0000000200 */
        /* <DEDUP_REMOVED lines=9> */
[C---:B----4-:R-:W-:Y:S01]  /*1a110*/  HMMA.16816.F32.BF16 R4, R168.reuse, R176, R4 ;  /* 0x000000b0a804723c */ /* 0x050fe20000041804 */
[----:B------:R-:W-:Y:S07]  /*1a120*/  LDSM.16.M88.4 R184, [R198+0x2000] ;  /* 0x00200000c6b8783b */ /* 0x000fee0000000200 */
[C---:B------:R-:W-:Y:S01]  /*1a130*/  HMMA.16816.F32.BF16 R8, R168.reuse, R178, R8 ;  /* 0x000000b2a808723c */ /* 0x040fe20000041808 */
[----:B------:R-:W4:Y:S07]  /*1a140*/  LDSM.16.M88.4 R176, [R202+0x4000] ;  /* 0x00400000cab0783b */ /* 0x000f2e0000000200 */
[C---:B--2---:R-:W-:Y:S08]  /*1a150*/  HMMA.16816.F32.BF16 R12, R168.reuse, R148, R12 ;  /* 0x00000094a80c723c */ /* 0x044ff0000004180c */
[C---:B------:R-:W-:Y:S01]  /*1a160*/  HMMA.16816.F32.BF16 R16, R168.reuse, R150, R16 ;  /* 0x00000096a810723c */ /* 0x040fe20000041810 */
[----:B------:R-:W2:Y:S07]  /*1a170*/  LDSM.16.M88.4 R148, [R198+0x2800] ;  /* 0x00280000c694783b */ /* 0x000eae0000000200 */
[C---:B---3--:R-:W-:Y:S08]  /*1a180*/  HMMA.16816.F32.BF16 R20, R168.reuse, R156, R20 ;  /* 0x0000009ca814723c */ /* 0x048ff00000041814 */
[C---:B------:R-:W-:Y:S01]  /*1a190*/  HMMA.16816.F32.BF16 R24, R168.reuse, R158, R24 ;  /* 0x0000009ea818723c */ /* 0x040fe20000041818 */
[----:B------:R-:W3:Y:S07]  /*1a1a0*/  LDSM.16.M88.4 R156, [R198+0x3000] ;  /* 0x00300000c69c783b */ /* 0x000eee0000000200 */
[C---:B-----5:R-:W-:Y:S08]  /*1a1b0*/  HMMA.16816.F32.BF16 R28, R168.reuse, R172, R28 ;  /* 0x000000aca81c723c */ /* 0x060ff0000004181c */
[----:B------:R-:W-:Y:S01]  /*1a1c0*/  HMMA.16816.F32.BF16 R32, R168, R174, R32 ;  /* 0x000000aea820723c */ /* 0x000fe20000041820 */
[----:B------:R-:W5:Y:S07]  /*1a1d0*/  LDSM.16.M88.4 R168, [R198+0x3800] ;  /* 0x00380000c6a8783b */ /* 0x000f6e0000000200 */
[C---:B------:R-:W-:Y:S01]  /*1a1e0*/  HMMA.16816.F32.BF16 R4, R180.reuse, R188, R4 ;  /* 0x000000bcb404723c */ /* 0x040fe20000041804 */
[----:B------:R-:W-:Y:S07]  /*1a1f0*/  LDSM.16.M88.4 R172, [R201+0x4000] ;  /* 0x00400000c9ac783b */ /* 0x000fee0000000200 */
[C---:B------:R-:W-:Y:S01]  /*1a200*/  HMMA.16816.F32.BF16 R8, R180.reuse, R190, R8 ;  /* 0x000000beb408723c */ /* 0x040fe20000041808 */
[----:B------:R-:W2:Y:S07]  /*1a210*/  LDSM.16.M88.4 R188, [R195+0x2000] ;  /* 0x00200000c3bc783b */ /* 0x000eae0000000200 */
        /* <DEDUP_REMOVED lines=53> */
[C---:B------:R-:W-:Y:S08]  /*1a570*/  HMMA.16816.F32.BF16 R16, R176.reuse, R154, R16 ;  /* 0x0000009ab010723c */ /* 0x040ff00000041810 */
[C---:B------:R-:W-:Y:S08]  /*1a580*/  HMMA.16816.F32.BF16 R20, R176.reuse, R160, R20 ;  /* 0x000000a0b014723c */ /* 0x040ff00000041814 */
[C---:B------:R-:W-:Y:S08]  /*1a590*/  HMMA.16816.F32.BF16 R24, R176.reuse, R162, R24 ;  /* 0x000000a2b018723c */ /* 0x040ff00000041818 */
[C---:B------:R-:W-:Y:S08]  /*1a5a0*/  HMMA.16816.F32.BF16 R28, R176.reuse, R164, R28 ;  /* 0x000000a4b01c723c */ /* 0x040ff0000004181c */
[----:B------:R-:W-:Y:S08]  /*1a5b0*/  HMMA.16816.F32.BF16 R32, R176, R166, R32 ;  /* 0x000000a6b020723c */ /* 0x000ff00000041820 */
[C---:B----4-:R-:W-:Y:S08]  /*1a5c0*/  HMMA.16816.F32.BF16 R4, R172.reuse, R184, R4 ;  /* 0x000000b8ac04723c */ /* 0x050ff00000041804 */
[C---:B------:R-:W-:Y:S08]  /*1a5d0*/  HMMA.16816.F32.BF16 R8, R172.reuse, R186, R8 ;  /* 0x000000baac08723c */ /* 0x040ff00000041808 */
[C---:B--2---:R-:W-:Y:S08]  /*1a5e0*/  HMMA.16816.F32.BF16 R12, R172.reuse, R148, R12 ;  /* 0x00000094ac0c723c */ /* 0x044ff0000004180c */
[C---:B------:R-:W-:Y:S01]  /*1a5f0*/  HMMA.16816.F32.BF16 R16, R172.reuse, R150, R16 ;  /* 0x00000096ac10723c */ /* 0x040fe20000041810 */
[----:B------:R-:W1:Y:S07]  /*1a600*/  LDSM.16.M88.4 R148, [R195+0x4800] ;  /* 0x00480000c394783b */ /* 0x000e6e0000000200 */
[C---:B---3--:R-:W-:Y:S08]  /*1a610*/  HMMA.16816.F32.BF16 R20, R172.reuse, R156, R20 ;  /* 0x0000009cac14723c */ /* 0x048ff00000041814 */
        /* <DEDUP_REMOVED lines=44> */
[----:B-----5:R-:W-:Y:S06]  /*1a8e0*/  FMUL.FTZ R0, R13, c[0x0][0x320] ;  /* 0x0000c8000d007a20 */ /* 0x020fec0000410000 */
        /* <DEDUP_REMOVED lines=84> */
[----:B------:R-:W-:Y:S01]  /*1ae30*/  FMUL.FTZ R0, R34, c[0x0][0x320] ;  /* 0x0000c80022007a20 */ /* 0x000fe20000410000 */
[----:B------:R-:W-:Y:S03]  /*1ae40*/  ISETP.GE.AND P6, PT, R11, 0x1, PT ;  /* 0x000000010b00780c */ /* 0x000fe60003fc6270 */
        /* <DEDUP_REMOVED lines=25> */
.L_x_725:
[----:B------:R-:W-:Y:S04]  /*1afe0*/  MOV R8, c[0x0][0x32c] ;  /* 0x0000cb0000087a02 */ /* 0x000fe80000000f00 */
[----:B------:R-:W-:Y:S11]  /*1aff0*/  ISETP.NE.AND P0, PT, R8, 0x1, PT ;  /* 0x000000010800780c */ /* 0x000ff60003f05270 */
[----:B------:R-:W-:Y:S02]  /*1b000*/  @!UPT UIADD3 URZ, URZ, URZ, URZ ;  /* 0x0000003f3f3ff290 */ /* 0x000fe4000fffe03f */
[----:B------:R-:W-:Y:S05]  /*1b010*/  @P0 IMAD.HI.U32 R8, R3, c[0x0][0x330], RZ ;  /* 0x0000cc0003080a27 */ /* 0x000fea00078e00ff */
[----:B------:R-:W-:Y:S02]  /*1b020*/  @P0 SHF.R.U32.HI R3, RZ, c[0x0][0x334], R8 ;  /* 0x0000cd00ff030a19 */ /* 0x000fe40000011608 */
.L_x_726:
[----:B------:R-:W-:Y:S05]  /*1b030*/  BSYNC B0 ;  /* 0x0000000000007941 */ /* 0x000fea0003800000 */
.L_x_724:
[----:B------:R-:W-:Y:S04]  /*1b040*/  IMAD R3, R3, c[0x0][0x32c], -R4 ;  /* 0x0000cb0003037a24 */ /* 0x000fe800078e0a04 */
[----:B------:R-:W-:Y:S05]  /*1b050*/  IMAD.IADD R3, R3, 0x1, -R241 ;  /* 0x0000000103037824 */ /* 0x000fea00078e0af1 */
[----:B------:R-:W-:Y:S02]  /*1b060*/  IADD3 R8, R3, c[0x0][0x32c], RZ ;  /* 0x0000cb0003087a10 */ /* 0x000fe40007ffe0ff */
[----:B------:R-:W-:Y:S02]  /*1b070*/  IMNMX R0, R0, R3, !PT ;  /* 0x0000000300007217 */ /* 0x000fe40007800200 */
[----:B------:R-:W-:Y:S02]  /*1b080*/  IMNMX R2, R2, R8, PT ;  /* 0x0000000802027217 */ /* 0x000fe40003800200 */
.L_x_723:
        /* <DEDUP_REMOVED lines=66> */
.L_x_729:
[----:B------:R-:W-:Y:S04]  /*1b4b0*/  MOV R5, c[0x0][0x32c] ;  /* 0x0000cb0000057a02 */ /* 0x000fe80000000f00 */
[----:B------:R-:W-:Y:S11]  /*1b4c0*/  ISETP.NE.AND P0, PT, R5, 0x1, PT ;  /* 0x000000010500780c */ /* 0x000ff60003f05270 */
[----:B------:R-:W-:Y:S02]  /*1b4d0*/  @!UPT UIADD3 URZ, URZ, URZ, URZ ;  /* 0x0000003f3f3ff290 */ /* 0x000fe4000fffe03f */
[----:B------:R-:W-:Y:S05]  /*1b4e0*/  @P0 IMAD.HI.U32 R5, R3, c[0x0][0x330], RZ ;  /* 0x0000cc0003050a27 */ /* 0x000fea00078e00ff */
[----:B------:R-:W-:Y:S02]  /*1b4f0*/  @P0 SHF.R.U32.HI R3, RZ, c[0x0][0x334], R5 ;  /* 0x0000cd00ff030a19 */ /* 0x000fe40000011605 */
.L_x_730:
[----:B------:R-:W-:Y:S05]  /*1b500*/  BSYNC B0 ;  /* 0x0000000000007941 */ /* 0x000fea0003800000 */
.L_x_728:
[----:B------:R-:W-:Y:S04]  /*1b510*/  IMAD R4, R3, c[0x0][0x32c], -R4 ;  /* 0x0000cb0003047a24 */ /* 0x000fe800078e0a04 */
[----:B------:R-:W-:Y:S05]  /*1b520*/  IMAD.IADD R3, R4, 0x1, -R241 ;  /* 0x0000000104037824 */ /* 0x000fea00078e0af1 */
[----:B------:R-:W-:Y:S02]  /*1b530*/  IADD3 R4, R3, c[0x0][0x32c], RZ ;  /* 0x0000cb0003047a10 */ /* 0x000fe40007ffe0ff */
[----:B------:R-:W-:Y:S02]  /*1b540*/  IMNMX R0, R0, R3, !PT ;  /* 0x0000000300007217 */ /* 0x000fe40007800200 */
[----:B------:R-:W-:Y:S02]  /*1b550*/  IMNMX R2, R2, R4, PT ;  /* 0x0000000402027217 */ /* 0x000fe40003800200 */
.L_x_727:
        /* <DEDUP_REMOVED lines=461> */
.L_x_722:
[----:B------:R-:W-:Y:S02]  /*1d230*/  @!UPT UIADD3 URZ, URZ, URZ, URZ ;  /* 0x0000003f3f3ff290 */ /* 0x000fe4000fffe03f */
[----:B------:R-:W-:Y:S02]  /*1d240*/  MOV R7, 0x1f ;  /* 0x0000001f00077802 */ /* 0x000fe40000000f00 */
[----:B------:R-:W-:Y:S01]  /*1d250*/  MOV R6, 0xffffffff ;  /* 0xffffffff00067802 */ /* 0x000fe20000000f00 */
[----:B------:R-:W-:Y:S06]  /*1d260*/  BRA.DIV ~URZ, `(.L_x_732) ;  /* 0x000056327f007947 */ /* 0x000fec000b800000 */
[----:B------:R1:W2:Y:S02]  /*1d270*/  SHFL.BFLY PT, R0, R237, 0x2, 0x1f ;  /* 0x0c401f00ed007f89 */ /* 0x0002a400000e0000 */
.L_x_805:
[----:B--2---:R-:W-:Y:S01]  /*1d280*/  FADD.FTZ R0, R0, R237 ;  /* 0x000000ed00007221 */ /* 0x004fe20000010000 */
[----:B------:R-:W-:Y:S05]  /*1d290*/  BRA.DIV ~URZ, `(.L_x_733) ;  /* 0x000056627f007947 */ /* 0x000fea000b800000 */
[----:B------:R-:W2:Y:S04]  /*1d2a0*/  SHFL.BFLY PT, R2, R238, 0x2, 0x1f ;  /* 0x0c401f00ee027f89 */ /* 0x000ea800000e0000 */
[----:B------:R-:W3:Y:S01]  /*1d2b0*/  SHFL.BFLY PT, R5, R0, 0x1, 0x1f ;  /* 0x0c201f0000057f89 */ /* 0x000ee200000e0000 */
[----:B--2---:R-:W-:-:S02]  /*1d2c0*/  FADD.FTZ R4, R2, R238 ;  /* 0x000000ee02047221 */ /* 0x004fc40000010000 */
[----:B---3--:R-:W-:-:S03]  /*1d2d0*/  FADD.FTZ R0, R0, R5 ;  /* 0x0000000500007221 */ /* 0x008fc60000010000 */
[----:B------:R2:W3:Y:S04]  /*1d2e0*/  SHFL.BFLY PT, R3, R4, 0x1, 0x1f ;  /* 0x0c201f0004037f89 */ /* 0x0004e800000e0000 */
.L_x_806:
        /* <DEDUP_REMOVED lines=117> */
.L_x_635:
[----:B------:R2:W5:Y:S01]  /*1da40*/  LDL R7, [R1] ;  /* 0x0000000001077983 */ /* 0x0005620000100800 */
[----:B------:R-:W-:Y:S03]  /*1da50*/  BSSY B0, `(.L_x_734) ;  /* 0x0000012000007945 */ /* 0x000fe60003800000 */
[----:B------:R-:W3:Y:S02]  /*1da60*/  S2R R6, SR_TID.X ;  /* 0x0000000000067919 */ /* 0x000ee40000002100 */
[----:B---3--:R-:W-:-:S13]  /*1da70*/  LOP3.LUT P0, RZ, R6, 0xff, RZ, 0xc0, !PT ;  /* 0x000000ff06ff7812 */ /* 0x008fda000780c0ff */
[----:B------:R-:W-:Y:S05]  /*1da80*/  @P0 BRA `(.L_x_735) ;  /* 0x000000e000000947 */ /* 0x000fea0003800000 */
[----:B--2---:R-:W2:Y:S01]  /*1da90*/  S2R R4, SR_LANEID ;  /* 0x0000000000047919 */ /* 0x004ea20000000000 */
        /* <DEDUP_REMOVED lines=11> */
[----:B---3-5:R-:W-:-:S05]  /*1db50*/  IADD3 R7, R3, c[0x0][0xc], R2 ;  /* 0x0000030003077a10 */ /* 0x028fca0007ffe002 */
[----:B------:R2:W-:Y:S02]  /*1db60*/  STL [R1], R7 ;  /* 0x0000000701007387 */ /* 0x0005e40000100800 */
.L_x_735:
[----:B--2---:R-:W-:Y:S05]  /*1db70*/  BSYNC B0 ;  /* 0x0000000000007941 */ /* 0x004fea0003800000 */
.L_x_734:
[----:B------:R-:W2:Y:S01]  /*1db80*/  LDL.64 R2, [R1+0x10] ;  /* 0x0000100001027983 */ /* 0x000ea20000100a00 */
[----:B------:R-:W-:Y:S01]  /*1db90*/  PRMT R0, R0, 0x9910, RZ ;  /* 0x0000991000007816 */ /* 0x000fe200000000ff */
[----:B------:R-:W-:Y:S01]  /*1dba0*/  BSSY B1, `(.L_x_736) ;  /* 0x000034a000017945 */ /* 0x000fe20003800000 */
[----:B-----5:R-:W-:Y:S02]  /*1dbb0*/  IMAD.MOV.U32 R83, RZ, RZ, R7 ;  /* 0x000000ffff537224 */ /* 0x020fe400078e0007 */
[----:B------:R-:W-:Y:S02]  /*1dbc0*/  ISETP.NE.AND P0, PT, R0, RZ, PT ;  /* 0x000000ff0000720c */ /* 0x000fe40003f05270 */
[C---:B--2---:R-:W-:Y:S02]  /*1dbd0*/  IADD3 R4, R2.reuse, 0x40, RZ ;  /* 0x0000004002047810 */ /* 0x044fe40007ffe0ff */
[----:B------:R-:W-:-:S09]  /*1dbe0*/  IADD3 R0, R2, 0x80, RZ ;  /* 0x0000008002007810 */ /* 0x000fd20007ffe0ff */
[----:B------:R-:W-:Y:S05]  /*1dbf0*/  @!P0 BRA `(.L_x_737) ;  /* 0x0000277000008947 */ /* 0x000fea0003800000 */
[----:B------:R-:W2:Y:S04]  /*1dc00*/  LDL R10, [R1+0x2c] ;  /* 0x00002c00010a7983 */ /* 0x000ea80000100800 */
[----:B------:R-:W3:Y:S01]  /*1dc10*/  LDL R11, [R1+0x38] ;  /* 0x00003800010b7983 */ /* 0x000ee20000100800 */
[----:B------:R-:W-:-:S03]  /*1dc20*/  SHF.R.S32.HI R2, RZ, 0x1f, R6 ;  /* 0x0000001fff027819 */ /* 0x000fc60000011406 */
[----:B------:R-:W4:Y:S04]  /*1dc30*/  LDL R14, [R1+0x3c] ;  /* 0x00003c00010e7983 */ /* 0x000f280000100800 */
[----:B------:R-:W4:Y:S04]  /*1dc40*/  LDL R13, [R1+0x44] ;  /* 0x00004400010d7983 */ /* 0x000f280000100800 */
[----:B------:R-:W4:Y:S01]  /*1dc50*/  LDL R12, [R1+0x40] ;  /* 0x00004000010c7983 */ /* 0x000f220000100800 */
[----:B------:R-:W-:Y:S01]  /*1dc60*/  WARPSYNC 0xffffffff ;  /* 0xffffffff00007948 */ /* 0x000fe20003800000 */
[----:B------:R-:W-:-:S04]  /*1dc70*/  LEA.HI R2, R2, R6, RZ, 0x2 ;  /* 0x0000000602027211 */ /* 0x000fc800078f10ff */
[----:B------:R-:W-:-:S04]  /*1dc80*/  SHF.R.S32.HI R2, RZ, 0x1f, R2 ;  /* 0x0000001fff027819 */ /* 0x000fc80000011402 */
[----:B------:R-:W-:-:S04]  /*1dc90*/  LEA.HI R2, R2, R245, RZ, 0x3 ;  /* 0x000000f502027211 */ /* 0x000fc800078f18ff */
[----:B------:R-:W-:Y:S02]  /*1dca0*/  LOP3.LUT R2, R2, 0xfffffff8, RZ, 0xc0, !PT ;  /* 0xfffffff802027812 */ /* 0x000fe400078ec0ff */
[----:B------:R-:W-:Y:S01]  /*1dcb0*/  F2FP.BF16.PACK_AB R5, R159, R158 ;  /* 0x0000009e9f05723e */ /* 0x000fe200000010ff */
[----:B------:R-:W-:Y:S02]  /*1dcc0*/  BAR.SYNC.DEFER_BLOCKING 0x1, 0x100 ;  /* 0x0044000000007b1d */ /* 0x000fe40000010000 */
[----:B------:R-:W-:-:S05]  /*1dcd0*/  IMAD.IADD R2, R245, 0x1, -R2 ;  /* 0x00000001f5027824 */ /* 0x000fca00078e0a02 */
[C---:B------:R-:W-:Y:S02]  /*1dce0*/  LOP3.LUT P0, RZ, R2.reuse, 0x2, RZ, 0xc0, !PT ;  /* 0x0000000202ff7812 */ /* 0x040fe4000780c0ff */
[----:B------:R-:W-:Y:S01]  /*1dcf0*/  LOP3.LUT P1, RZ, R2, 0x4, RZ, 0xc0, !PT ;  /* 0x0000000402ff7812 */ /* 0x000fe2000782c0ff */
[----:B------:R-:W-:Y:S01]  /*1dd00*/  IMAD.MOV.U32 R9, RZ, RZ, 0x40 ;  /* 0x00000040ff097424 */ /* 0x000fe200078e00ff */
[----:B------:R-:W-:Y:S02]  /*1dd10*/  F2FP.BF16.PACK_AB R3, R169, R168 ;  /* 0x000000a8a903723e */ /* 0x000fe400000010ff */
[----:B------:R-:W-:Y:S02]  /*1dd20*/  F2FP.BF16.PACK_AB R7, R33, R32 ;  /* 0x000000202107723e */ /* 0x000fe400000010ff */
[----:B------:R-:W-:Y:S02]  /*1dd30*/  F2FP.BF16.PACK_AB R6, R167, R166 ;  /* 0x000000a6a706723e */ /* 0x000fe400000010ff */
[----:B------:R-:W-:-:S02]  /*1dd40*/  SEL R9, R9, 0xffffffc0, !P1 ;  /* 0xffffffc009097807 */ /* 0x000fc40004800000 */
[----:B------:R-:W-:Y:S01]  /*1dd50*/  F2FP.BF16.PACK_AB R8, R101, R100 ;  /* 0x000000646508723e */ /* 0x000fe200000010ff */
[----:B--2---:R2:W-:Y:S04]  /*1dd60*/  STS [R10], R5 ;  /* 0x000000050a007388 */ /* 0x0045e80000000800 */
[----:B------:R1:W-:Y:S04]  /*1dd70*/  STS [R10+0x400], R3 ;  /* 0x000400030a007388 */ /* 0x0003e80000000800 */
[----:B---3--:R3:W-:Y:S01]  /*1dd80*/  STS [R11], R7 ;  /* 0x000000070b007388 */ /* 0x0087e20000000800 */
[----:B--2---:R-:W-:-:S05]  /*1dd90*/  IMAD.MOV.U32 R5, RZ, RZ, 0x20 ;  /* 0x00000020ff057424 */ /* 0x004fca00078e00ff */
[----:B------:R-:W-:Y:S02]  /*1dda0*/  SEL R2, R5, 0xffffffe0, !P0 ;  /* 0xffffffe005027807 */ /* 0x000fe40004000000 */
[----:B------:R-:W-:-:S03]  /*1ddb0*/  F2FP.BF16.PACK_AB R5, R35, R34 ;  /* 0x000000222305723e */ /* 0x000fc600000010ff */
[----:B------:R-:W-:Y:S01]  /*1ddc0*/  IMAD.IADD R2, R10, 0x1, R2 ;  /* 0x000000010a027824 */ /* 0x000fe200078e0202 */
[----:B-1----:R-:W-:Y:S01]  /*1ddd0*/  F2FP.BF16.PACK_AB R3, R111, R110 ;  /* 0x0000006e6f03723e */ /* 0x002fe200000010ff */
[----:B------:R1:W-:Y:S01]  /*1dde0*/  STS [R11+0x400], R6 ;  /* 0x000400060b007388 */ /* 0x0003e20000000800 */
[----:B---3--:R-:W-:-:S03]  /*1ddf0*/  F2FP.BF16.PACK_AB R7, R89, R88 ;  /* 0x000000585907723e */ /* 0x008fc600000010ff */
[----:B------:R2:W-:Y:S04]  /*1de00*/  STS [R2], R5 ;  /* 0x0000000502007388 */ /* 0x0005e80000000800 */
[----:B------:R3:W-:Y:S04]  /*1de10*/  STS [R2+0x400], R3 ;  /* 0x0004000302007388 */ /* 0x0007e80000000800 */
[----:B----4-:R4:W-:Y:S04]  /*1de20*/  STS [R14], R8 ;  /* 0x000000080e007388 */ /* 0x0109e80000000800 */
[----:B------:R4:W-:Y:S01]  /*1de30*/  STS [R14+0x400], R7 ;  /* 0x000400070e007388 */ /* 0x0009e20000000800 */
[----:B-1----:R-:W-:Y:S01]  /*1de40*/  F2FP.BF16.PACK_AB R6, R103, R102 ;  /* 0x000000666706723e */ /* 0x002fe200000010ff */
[----:B--2---:R-:W-:Y:S01]  /*1de50*/  IMAD.IADD R5, R10, 0x1, R9 ;  /* 0x000000010a057824 */ /* 0x004fe200078e0209 */
[----:B---3--:R-:W-:-:S04]  /*1de60*/  F2FP.BF16.PACK_AB R3, R73, R72 ;  /* 0x000000484903723e */ /* 0x008fc800000010ff */
[----:B------:R1:W-:Y:S01]  /*1de70*/  STS [R5], R6 ;  /* 0x0000000605007388 */ /* 0x0003e20000000800 */
[----:B----4-:R-:W-:-:S03]  /*1de80*/  F2FP.BF16.PACK_AB R8, R109, R108 ;  /* 0x0000006c6d08723e */ /* 0x010fc600000010ff */
[----:B------:R2:W-:Y:S01]  /*1de90*/  STS [R5+0x400], R3 ;  /* 0x0004000305007388 */ /* 0x0005e20000000800 */
[----:B------:R-:W-:-:S03]  /*1dea0*/  F2FP.BF16.PACK_AB R7, R113, R112 ;  /* 0x000000707107723e */ /* 0x000fc600000010ff */
[----:B------:R3:W-:Y:S01]  /*1deb0*/  STS [R13], R8 ;  /* 0x000000080d007388 */ /* 0x0007e20000000800 */
[----:B-1----:R-:W-:Y:S01]  /*1dec0*/  F2FP.BF16.PACK_AB R6, R177, R176 ;  /* 0x000000b0b106723e */ /* 0x002fe200000010ff */
[----:B--2---:R-:W-:-:S04]  /*1ded0*/  IMAD.IADD R3, R9, 0x1, R2 ;  /* 0x0000000109037824 */ /* 0x004fc800078e0202 */
        /* <DEDUP_REMOVED lines=16> */
[----:B------:R-:W-:Y:S02]  /*1dfe0*/  F2FP.BF16.PACK_AB R9, R151, R150 ;  /* 0x000000969709723e */ /* 0x000fe400000010ff */
        /* <DEDUP_REMOVED lines=22> */
[----:B------:R-:W-:Y:S04]  /*1e150*/  STS [R12+0x4000], R8 ;  /* 0x004000080c007388 */ /* 0x000fe80000000800 */
[----:B------:R-:W-:Y:S04]  /*1e160*/  STS [R12+0x4400], R9 ;  /* 0x004400090c007388 */ /* 0x000fe80000000800 */
[----:B------:R-:W-:Y:S01]  /*1e170*/  STS [R10+0x8000], R7 ;  /* 0x008000070a007388 */ /* 0x000fe20000000800 */
[----:B-1----:R-:W-:-:S05]  /*1e180*/  F2FP.BF16.PACK_AB R6, R67, R66 ;  /* 0x000000424306723e */ /* 0x002fca00000010ff */
[----:B------:R1:W-:Y:S04]  /*1e190*/  STS [R10+0x8400], R6 ;  /* 0x008400060a007388 */ /* 0x0003e80000000800 */
[----:B-1----:R-:W2:Y:S01]  /*1e1a0*/  LDL R10, [R1+0xc] ;  /* 0x00000c00010a7983 */ /* 0x002ea20000100800 */
[----:B------:R-:W-:Y:S02]  /*1e1b0*/  F2FP.BF16.PACK_AB R9, R155, R154 ;  /* 0x0000009a9b09723e */ /* 0x000fe400000010ff */
[----:B------:R-:W-:Y:S02]  /*1e1c0*/  F2FP.BF16.PACK_AB R8, R175, R174 ;  /* 0x000000aeaf08723e */ /* 0x000fe400000010ff */
[----:B------:R-:W-:Y:S02]  /*1e1d0*/  F2FP.BF16.PACK_AB R7, R157, R156 ;  /* 0x0000009c9d07723e */ /* 0x000fe400000010ff */
[----:B------:R-:W-:Y:S01]  /*1e1e0*/  F2FP.BF16.PACK_AB R6, R139, R138 ;  /* 0x0000008a8b06723e */ /* 0x000fe200000010ff */
[----:B------:R-:W-:Y:S04]  /*1e1f0*/  STS [R11+0x8000], R9 ;  /* 0x008000090b007388 */ /* 0x000fe80000000800 */
[----:B------:R1:W-:Y:S04]  /*1e200*/  STS [R11+0x8400], R8 ;  /* 0x008400080b007388 */ /* 0x0003e80000000800 */
[----:B------:R3:W-:Y:S04]  /*1e210*/  STS [R2+0x8000], R7 ;  /* 0x0080000702007388 */ /* 0x0007e80000000800 */
[----:B------:R4:W-:Y:S01]  /*1e220*/  STS [R2+0x8400], R6 ;  /* 0x0084000602007388 */ /* 0x0009e20000000800 */
[----:B-1----:R-:W-:-:S03]  /*1e230*/  F2FP.BF16.PACK_AB R8, R81, R80 ;  /* 0x000000505108723e */ /* 0x002fc600000010ff */
[----:B------:R-:W2:Y:S01]  /*1e240*/  LDL.LU R11, [R1+0x30] ;  /* 0x00003000010b7983 */ /* 0x000ea20000300800 */
[----:B---3--:R-:W-:-:S03]  /*1e250*/  F2FP.BF16.PACK_AB R7, R79, R78 ;  /* 0x0000004e4f07723e */ /* 0x008fc600000010ff */
[----:B------:R-:W-:Y:S01]  /*1e260*/  STS [R14+0x8000], R8 ;  /* 0x008000080e007388 */ /* 0x000fe20000000800 */
[----:B----4-:R-:W-:Y:S02]  /*1e270*/  F2FP.BF16.PACK_AB R6, R165, R164 ;  /* 0x000000a4a506723e */ /* 0x010fe400000010ff */
[----:B------:R-:W-:Y:S01]  /*1e280*/  F2FP.BF16.PACK_AB R2, R75, R74 ;  /* 0x0000004a4b02723e */ /* 0x000fe200000010ff */
[----:B------:R1:W-:Y:S04]  /*1e290*/  STS [R14+0x8400], R7 ;  /* 0x008400070e007388 */ /* 0x0003e80000000800 */
[----:B------:R3:W-:Y:S04]  /*1e2a0*/  STS [R5+0x8000], R6 ;  /* 0x0080000605007388 */ /* 0x0007e80000000800 */
[----:B------:R4:W-:Y:S01]  /*1e2b0*/  STS [R5+0x8400], R2 ;  /* 0x0084000205007388 */ /* 0x0009e20000000800 */
[----:B------:R-:W-:-:S02]  /*1e2c0*/  ISETP.NE.U32.AND P0, PT, RZ, c[0x0][0x508], PT ;  /* 0x00014200ff007a0c */ /* 0x000fc40003f05070 */
[----:B-1----:R-:W-:Y:S02]  /*1e2d0*/  F2FP.BF16.PACK_AB R7, R163, R162 ;  /* 0x000000a2a307723e */ /* 0x002fe400000010ff */
[----:B---3--:R-:W-:-:S03]  /*1e2e0*/  F2FP.BF16.PACK_AB R6, R71, R70 ;  /* 0x000000464706723e */ /* 0x008fc600000010ff */
[----:B------:R-:W-:Y:S01]  /*1e2f0*/  STS [R13+0x8000], R7 ;  /* 0x008000070d007388 */ /* 0x000fe20000000800 */
[----:B----4-:R-:W-:Y:S02]  /*1e300*/  F2FP.BF16.PACK_AB R5, R85, R84 ;  /* 0x000000545505723e */ /* 0x010fe400000010ff */
[----:B------:R-:W-:Y:S01]  /*1e310*/  F2FP.BF16.PACK_AB R2, R69, R68 ;  /* 0x000000444502723e */ /* 0x000fe200000010ff */
[----:B------:R-:W-:Y:S04]  /*1e320*/  STS [R13+0x8400], R6 ;  /* 0x008400060d007388 */ /* 0x000fe80000000800 */
[----:B------:R1:W-:Y:S04]  /*1e330*/  STS [R3+0x8000], R5 ;  /* 0x0080000503007388 */ /* 0x0003e80000000800 */
[----:B------:R3:W-:Y:S01]  /*1e340*/  STS [R3+0x8400], R2 ;  /* 0x0084000203007388 */ /* 0x0007e20000000800 */
[----:B------:R-:W-:-:S02]  /*1e350*/  ISETP.NE.AND.EX P1, PT, RZ, c[0x0][0x50c], PT, P0 ;  /* 0x00014300ff007a0c */ /* 0x000fc40003f25300 */
[----:B------:R-:W-:Y:S02]  /*1e360*/  ISETP.NE.U32.AND P2, PT, RZ, c[0x0][0x500], PT ;  /* 0x00014000ff007a0c */ /* 0x000fe40003f45070 */
[----:B-1----:R-:W-:Y:S02]  /*1e370*/  F2FP.BF16.PACK_AB R5, R65, R64 ;  /* 0x000000404105723e */ /* 0x002fe400000010ff */
[----:B---3--:R-:W-:-:S03]  /*1e380*/  F2FP.BF16.PACK_AB R2, R63, R62 ;  /* 0x0000003e3f02723e */ /* 0x008fc600000010ff */
[----:B------:R-:W-:Y:S04]  /*1e390*/  STS [R12+0x8000], R5 ;  /* 0x008000050c007388 */ /* 0x000fe80000000800 */
[----:B------:R1:W-:Y:S04]  /*1e3a0*/  STS [R12+0x8400], R2 ;  /* 0x008400020c007388 */ /* 0x0003e80000000800 */
[----:B------:R-:W-:Y:S01]  /*1e3b0*/  BAR.SYNC.DEFER_BLOCKING 0x1, 0x100 ;  /* 0x0044000000007b1d */ /* 0x000fe20000010000 */
[----:B------:R-:W-:Y:S01]  /*1e3c0*/  ISETP.NE.AND.EX P2, PT, RZ, c[0x0][0x504], PT, P2 ;  /* 0x00014100ff007a0c */ /* 0x000fe20003f45320 */
[----:B------:R-:W-:-:S02]  /*1e3d0*/  IMAD.MOV.U32 R6, RZ, RZ, 0x4 ;  /* 0x00000004ff067424 */ /* 0x000fc400078e00ff */
[----:B------:R-:W-:Y:S02]  /*1e3e0*/  IMAD.MOV.U32 R14, RZ, RZ, c[0x0][0x388] ;  /* 0x0000e200ff0e7624 */ /* 0x000fe400078e00ff */
[----:B------:R-:W-:Y:S02]  /*1e3f0*/  IMAD.MOV.U32 R3, RZ, RZ, RZ ;  /* 0x000000ffff037224 */ /* 0x000fe400078e00ff */
[----:B--2---:R-:W-:-:S04]  /*1e400*/  @P1 IMAD.WIDE R8, R10, R6, c[0x0][0x508] ;  /* 0x000142000a081625 */ /* 0x004fc800078e0206 */
[----:B------:R-:W-:Y:S01]  /*1e410*/  IMAD.WIDE R6, R10, R6, c[0x0][0x500] ;  /* 0x000140000a067625 */ /* 0x000fe200078e0206 */
[----:B------:R2:W5:Y:S04]  /*1e420*/  @P1 LDG.E R14, [R8.64] ;  /* 0x00000006080e1981 */ /* 0x000568000c1e1900 */
[----:B------:R2:W5:Y:S01]  /*1e430*/  @P2 LDG.E R3, [R6.64] ;  /* 0x0000000606032981 */ /* 0x000562000c1e1900 */
[----:B------:R-:W-:-:S04]  /*1e440*/  ISETP.NE.AND P0, PT, R11, RZ, PT ;  /* 0x000000ff0b00720c */ /* 0x000fc80003f05270 */
[----:B-1----:R-:W-:Y:S01]  /*1e450*/  SEL R2, R11, c[0x0][0x3d4], P0 ;  /* 0x0000f5000b027a07 */ /* 0x002fe20000000000 */
[----:B------:R-:W-:Y:S05]  /*1e460*/  @P1 BRA `(.L_x_738) ;  /* 0x0000004000001947 */ /* 0x000fea0003800000 */
[----:B--2---:R-:W-:Y:S05]  /*1e470*/  @!P2 BRA `(.L_x_738) ;  /* 0x000000300000a947 */ /* 0x004fea0003800000 */
[----:B-----5:R1:W2:Y:S04]  /*1e480*/  LDG.E R14, [R6.64] ;  /* 0x00000006060e7981 */ /* 0x0202a8000c1e1900 */
[----:B-1----:R-:W2:Y:S02]  /*1e490*/  LDG.E R6, [R6.64+0x4] ;  /* 0x0000040606067981 */ /* 0x002ea4000c1e1900 */
[----:B--2---:R-:W-:Y:S02]  /*1e4a0*/  IADD3 R14, -R14, R6, RZ ;  /* 0x000000060e0e7210 */ /* 0x004fe40007ffe1ff */
.L_x_738:
[----:B--2---:R-:W2:Y:S04]  /*1e4b0*/  LDL R24, [R1+0x18] ;  /* 0x0000180001187983 */ /* 0x004ea80000100800 */
[----:B------:R-:W3:Y:S04]  /*1e4c0*/  LDL R15, [R1+0x34] ;  /* 0x00003400010f7983 */ /* 0x000ee80000100800 */
[----:B------:R-:W4:Y:S01]  /*1e4d0*/  LDL R25, [R1+0x50] ;  /* 0x0000500001197983 */ /* 0x000f220000100800 */
[----:B------:R-:W-:Y:S01]  /*1e4e0*/  IMAD.MOV.U32 R12, RZ, RZ, 0x368 ;  /* 0x00000368ff0c7424 */ /* 0x000fe200078e00ff */
[----:B------:R-:W-:-:S04]  /*1e4f0*/  ISETP.GT.AND P2, PT, R2, 0x1, PT ;  /* 0x000000010200780c */ /* 0x000fc80003f44270 */
[----:B------:R-:W-:-:S04]  /*1e500*/  SEL R12, R12, 0x328, P2 ;  /* 0x000003280c0c7807 */ /* 0x000fc80001000000 */
[----:B------:R-:W1:Y:S08]  /*1e510*/  LDC.64 R8, c[0x0][R12+0x170] ;  /* 0x00005c000c087b82 */ /* 0x000e700000000a00 */
[----:B------:R1:W2:Y:S08]  /*1e520*/  LDC.64 R16, c[0x0][R12+0x168] ;  /* 0x00005a000c107b82 */ /* 0x0002b00000000a00 */
[----:B------:R1:W2:Y:S08]  /*1e530*/  LDC.64 R20, c[0x0][R12+0x178] ;  /* 0x00005e000c147b82 */ /* 0x0002b00000000a00 */
[----:B------:R1:W2:Y:S01]  /*1e540*/  LDC.64 R18, c[0x0][R12+0x160] ;  /* 0x000058000c127b82 */ /* 0x0002a20000000a00 */
[----:B------:R-:W-:Y:S01]  /*1e550*/  ISETP.NE.U32.AND P0, PT, RZ, c[0x0][0x500], PT ;  /* 0x00014000ff007a0c */ /* 0x000fe20003f05070 */
[----:B------:R-:W-:-:S03]  /*1e560*/  IMAD.MOV.U32 R2, RZ, RZ, c[0x0][0x4e8] ;  /* 0x00013a00ff027624 */ /* 0x000fc600078e00ff */
[----:B------:R-:W-:Y:S02]  /*1e570*/  ISETP.NE.AND.EX P0, PT, RZ, c[0x0][0x504], PT, P0 ;  /* 0x00014100ff007a0c */ /* 0x000fe40003f05300 */
[----:B------:R-:W-:Y:S02]  /*1e580*/  ISETP.NE.AND P3, PT, R2, 0x1, PT ;  /* 0x000000010200780c */ /* 0x000fe40003f65270 */
[----:B------:R-:W-:Y:S02]  /*1e590*/  SHF.R.S32.HI R6, RZ, 0x1f, R10 ;  /* 0x0000001fff067819 */ /* 0x000fe4000001140a */
[----:B------:R-:W-:Y:S02]  /*1e5a0*/  SEL R2, R10, RZ, !P0 ;  /* 0x000000ff0a027207 */ /* 0x000fe40004000000 */
[----:B------:R-:W-:Y:S01]  /*1e5b0*/  SEL R7, R6, RZ, !P0 ;  /* 0x000000ff06077207 */ /* 0x000fe20004000000 */
[----:B------:R-:W-:Y:S02]  /*1e5c0*/  IMAD.IADD R5, R252, 0x1, R246 ;  /* 0x00000001fc057824 */ /* 0x000fe400078e02f6 */
[----:B-1----:R-:W-:-:S04]  /*1e5d0*/  IMAD R6, R9, R2, RZ ;  /* 0x0000000209067224 */ /* 0x002fc800078e02ff */
[C---:B------:R-:W-:Y:S02]  /*1e5e0*/  IMAD R12, R8.reuse, R7, R6 ;  /* 0x00000007080c7224 */ /* 0x040fe400078e0206 */
[----:B------:R-:W-:Y:S01]  /*1e5f0*/  @P3 IMAD.HI.U32 R7, R5, c[0x0][0x4ec], RZ ;  /* 0x00013b0005073a27 */ /* 0x000fe200078e00ff */
[----:B------:R-:W1:Y:S03]  /*1e600*/  S2R R26, SR_TID.X ;  /* 0x00000000001a7919 */ /* 0x000e660000002100 */
[----:B------:R-:W-:Y:S01]  /*1e610*/  IMAD.MOV.U32 R6, RZ, RZ, R5 ;  /* 0x000000ffff067224 */ /* 0x000fe200078e0005 */
[----:B------:R-:W-:Y:S01]  /*1e620*/  @P3 SHF.R.U32.HI R6, RZ, c[0x0][0x4f0], R7 ;  /* 0x00013c00ff063a19 */ /* 0x000fe20000011607 */
[----:B------:R-:W-:-:S04]  /*1e630*/  IMAD.WIDE.U32 R8, R8, R2, RZ ;  /* 0x0000000208087225 */ /* 0x000fc800078e00ff */
[----:B--2---:R-:W-:-:S04]  /*1e640*/  IMAD.WIDE.U32 R10, R16, R24, RZ ;  /* 0x00000018100a7225 */ /* 0x004fc800078e00ff */
[----:B------:R-:W-:Y:S01]  /*1e650*/  IMAD R13, R17, R24, RZ ;  /* 0x00000018110d7224 */ /* 0x000fe200078e02ff */
[----:B---3--:R-:W-:Y:S01]  /*1e660*/  SEL R7, R15, RZ, P2 ;  /* 0x000000ff0f077207 */ /* 0x008fe20001000000 */
[----:B------:R-:W-:Y:S01]  /*1e670*/  IMAD.IADD R15, R9, 0x1, R12 ;  /* 0x00000001090f7824 */ /* 0x000fe200078e020c */
[----:B-----5:R-:W-:Y:S01]  /*1e680*/  IADD3 R16, P1, P0, R8, R10, R3 ;  /* 0x0000000a08107210 */ /* 0x020fe2000783e003 */
[----:B------:R-:W-:Y:S01]  /*1e690*/  IMAD.IADD R9, R11, 0x1, R13 ;  /* 0x000000010b097824 */ /* 0x000fe200078e020d */
[----:B------:R-:W-:Y:S01]  /*1e6a0*/  SHF.R.S32.HI R8, RZ, 0x1f, R3 ;  /* 0x0000001fff087819 */ /* 0x000fe20000011403 */
        /* <DEDUP_REMOVED lines=16> */
[----:B-1----:R-:W-:Y:S01]  /*1e7b0*/  SHF.R.S32.HI R17, RZ, 0x1f, R26 ;  /* 0x0000001fff117819 */ /* 0x002fe2000001141a */
[----:B------:R-:W-:Y:S01]  /*1e7c0*/  IMAD.IADD R7, R7, 0x1, R9 ;  /* 0x0000000107077824 */ /* 0x000fe200078e0209 */
[C---:B------:R-:W-:Y:S02]  /*1e7d0*/  LEA R10, P0, R6.reuse, R10, 0x2 ;  /* 0x0000000a060a7211 */ /* 0x040fe400078010ff */
[----:B------:R-:W-:Y:S02]  /*1e7e0*/  SEL R11, R11, c[0x0][0x454], P2 ;  /* 0x000115000b0b7a07 */ /* 0x000fe40001000000 */
[----:B------:R-:W-:Y:S02]  /*1e7f0*/  LEA.HI R17, R17, R26, RZ, 0x5 ;  /* 0x0000001a11117211 */ /* 0x000fe400078f28ff */
[----:B------:R-:W-:Y:S02]  /*1e800*/  LEA.HI.X R6, R6, R11, R7, 0x2, P0 ;  /* 0x0000000b06067211 */ /* 0x000fe400000f1407 */
[----:B------:R-:W-:Y:S01]  /*1e810*/  LOP3.LUT R17, R17, 0xffffffe0, RZ, 0xc0, !PT ;  /* 0xffffffe011117812 */ /* 0x000fe200078ec0ff */
[----:B------:R-:W-:Y:S04]  /*1e820*/  SHFL.IDX PT, R12, R10, RZ, 0x1c1f ;  /* 0x001c1fff0a0c7589 */ /* 0x000fe800000e0000 */
[----:B------:R-:W1:Y:S01]  /*1e830*/  SHFL.IDX PT, R13, R6, RZ, 0x1c1f ;  /* 0x001c1fff060d7589 */ /* 0x000e6200000e0000 */
[----:B------:R-:W-:-:S03]  /*1e840*/  IMAD.IADD R17, R26, 0x1, -R17 ;  /* 0x000000011a117824 */ /* 0x000fc600078e0a11 */
[----:B------:R-:W-:Y:S01]  /*1e850*/  SHFL.IDX PT, R10, R10, 0x1, 0x1c1f ;  /* 0x003c1f000a0a7f89 */ /* 0x000fe200000e0000 */
[----:B----4-:R-:W-:-:S03]  /*1e860*/  IMAD.IADD R7, R25, 0x1, R246 ;  /* 0x0000000119077824 */ /* 0x010fc600078e02f6 */
        /* <DEDUP_REMOVED lines=14> */
[----:B------:R-:W-:Y:S01]  /*1e950*/  SHF.R.S32.HI R7, RZ, 0x1f, R2 ;  /* 0x0000001fff077819 */ /* 0x000fe20000011402 */
[C---:B------:R-:W-:Y:S01]  /*1e960*/  IMAD.WIDE.U32 R8, R3.reuse, c[0x0][0x3a0], RZ ;  /* 0x0000e80003087a25 */ /* 0x040fe200078e00ff */
[----:B------:R3:W4:Y:S03]  /*1e970*/  LDS.128 R28, [R217+0x80] ;  /* 0x00008000d91c7984 */ /* 0x0007260000000c00 */
[----:B------:R-:W-:Y:S01]  /*1e980*/  IMAD R3, R3, c[0x0][0x3a4], R5 ;  /* 0x0000e90003037a24 */ /* 0x000fe200078e0205 */
[----:B------:R3:W1:Y:S01]  /*1e990*/  LDS.128 R40, [R217+0x1080] ;  /* 0x00108000d9287984 */ /* 0x0006620000000c00 */
[----:B------:R-:W-:-:S03]  /*1e9a0*/  IMAD R7, R7, c[0x0][0x3f0], RZ ;  /* 0x0000fc0007077a24 */ /* 0x000fc600078e02ff */
[----:B------:R-:W-:Y:S01]  /*1e9b0*/  IADD3 R9, R9, R3, RZ ;  /* 0x0000000309097210 */ /* 0x000fe20007ffe0ff */
[----:B------:R3:W1:Y:S04]  /*1e9c0*/  LDS.128 R52, [R217+0x2080] ;  /* 0x00208000d9347984 */ /* 0x0006680000000c00 */
[C---:B------:R-:W-:Y:S01]  /*1e9d0*/  IMAD.WIDE.U32 R8, R24.reuse, c[0x0][0x3e8], R8 ;  /* 0x0000fa0018087a25 */ /* 0x040fe200078e0008 */
[----:B------:R3:W1:Y:S03]  /*1e9e0*/  LDS.128 R60, [R217+0x3080] ;  /* 0x00308000d93c7984 */ /* 0x0006660000000c00 */
[----:B------:R-:W-:Y:S01]  /*1e9f0*/  IMAD R9, R24, c[0x0][0x3ec], R9 ;  /* 0x0000fb0018097a24 */ /* 0x000fe200078e0209 */
[----:B------:R3:W1:Y:S03]  /*1ea00*/  LDS.128 R36, [R217+0x5080] ;  /* 0x00508000d9247984 */ /* 0x0006660000000c00 */
[----:B------:R-:W-:Y:S01]  /*1ea10*/  IMAD.WIDE.U32 R8, R2, c[0x0][0x3f0], R8 ;  /* 0x0000fc0002087a25 */ /* 0x000fe200078e0008 */
[----:B------:R3:W1:Y:S04]  /*1ea20*/  LDS.128 R24, [R217+0x4080] ;  /* 0x00408000d9187984 */ /* 0x0006680000000c00 */
[----:B------:R3:W1:Y:S04]  /*1ea30*/  LDS.128 R48, [R217+0x6080] ;  /* 0x00608000d9307984 */ /* 0x0006680000000c00 */
[----:B------:R3:W1:Y:S04]  /*1ea40*/  LDS.128 R56, [R217+0x7080] ;  /* 0x00708000d9387984 */ /* 0x0006680000000c00 */
[----:B-1----:R3:W1:Y:S04]  /*1ea50*/  LDS.128 R20, [R217+0x8080] ;  /* 0x00808000d9147984 */ /* 0x0026680000000c00 */
        /* <DEDUP_REMOVED lines=30> */
.L_x_807:
[----:B------:R-:W-:Y:S05]  /*1ec40*/  BRA.DIV ~URZ, `(.L_x_741) ;  /* 0x00003e227f007947 */ /* 0x000fea000b800000 */
[----:B------:R3:W4:Y:S02]  /*1ec50*/  SHFL.IDX PT, R2, R14, RZ, 0x181f ;  /* 0x00181fff0e027589 */ /* 0x00072400000e0000 */
.L_x_808:
[----:B------:R-:W5:Y:S01]  /*1ec60*/  LDL.64 R18, [R1+0x10] ;  /* 0x0000100001127983 */ /* 0x000f620000100a00 */
[----:B------:R-:W-:Y:S01]  /*1ec70*/  ISETP.GE.AND P0, PT, R12, R6, PT ;  /* 0x000000060c00720c */ /* 0x000fe20003f06270 */
[----:B------:R-:W-:Y:S01]  /*1ec80*/  BSSY B0, `(.L_x_742) ;  /* 0x0000011000007945 */ /* 0x000fe20003800000 */
[----:B------:R-:W-:Y:S02]  /*1ec90*/  SHF.R.S32.HI R17, RZ, 0x1f, R0 ;  /* 0x0000001fff117819 */ /* 0x000fe40000011400 */
[----:B------:R-:W-:Y:S02]  /*1eca0*/  SHF.R.S32.HI R16, RZ, 0x1f, R4 ;  /* 0x0000001fff107819 */ /* 0x000fe40000011404 */
[----:B-----5:R-:W-:-:S07]  /*1ecb0*/  SHF.R.S32.HI R15, RZ, 0x1f, R18 ;  /* 0x0000001fff0f7819 */ /* 0x020fce0000011412 */
[----:B------:R-:W-:Y:S05]  /*1ecc0*/  @P0 BRA `(.L_x_743) ;  /* 0x000000c000000947 */ /* 0x000fea0003800000 */
[----:B------:R-:W-:Y:S02]  /*1ecd0*/  ISETP.GE.AND P2, PT, R18, c[0x0][0x3c8], PT ;  /* 0x0000f20012007a0c */ /* 0x000fe40003f46270 */
[----:B------:R-:W-:Y:S02]  /*1ece0*/  ISETP.GE.AND P1, PT, R4, c[0x0][0x3c8], PT ;  /* 0x0000f20004007a0c */ /* 0x000fe40003f26270 */
[----:B------:R-:W-:-:S09]  /*1ecf0*/  ISETP.GE.AND P0, PT, R0, c[0x0][0x3c8], PT ;  /* 0x0000f20000007a0c */ /* 0x000fd20003f06270 */
[-C--:B----4-:R-:W-:Y:S02]  /*1ed00*/  @!P2 LEA R10, P5, R18, R2.reuse, 0x1 ;  /* 0x00000002120aa211 */ /* 0x090fe400078a08ff */
[-C--:B------:R-:W-:Y:S02]  /*1ed10*/  @!P1 LEA R8, P4, R4, R2.reuse, 0x1 ;  /* 0x0000000204089211 */ /* 0x080fe400078808ff */
[----:B------:R-:W-:Y:S02]  /*1ed20*/  @!P0 LEA R2, P3, R0, R2, 0x1 ;  /* 0x0000000200028211 */ /* 0x000fe400078608ff */
[-C--:B--2---:R-:W-:Y:S02]  /*1ed30*/  @!P2 LEA.HI.X R11, R18, R7.reuse, R15, 0x1, P5 ;  /* 0x00000007120ba211 */ /* 0x084fe400028f0c0f */
[-C--:B------:R-:W-:Y:S02]  /*1ed40*/  @!P1 LEA.HI.X R9, R4, R7.reuse, R16, 0x1, P4 ;  /* 0x0000000704099211 */ /* 0x080fe400020f0c10 */
[----:B------:R-:W-:Y:S01]  /*1ed50*/  @!P0 LEA.HI.X R3, R0, R7, R17, 0x1, P3 ;  /* 0x0000000700038211 */ /* 0x000fe200018f0c11 */
[----:B------:R2:W-:Y:S04]  /*1ed60*/  @!P2 ST.E.128 [R10.64], R28 ;  /* 0x0000001c0a00a985 */ /* 0x0005e8000c101d06 */
[----:B------:R2:W-:Y:S04]  /*1ed70*/  @!P1 ST.E.128 [R8.64], R24 ;  /* 0x0000001808009985 */ /* 0x0005e8000c101d06 */
[----:B------:R2:W-:Y:S02]  /*1ed80*/  @!P0 ST.E.128 [R2.64], R20 ;  /* 0x0000001402008985 */ /* 0x0005e4000c101d06 */
.L_x_743:
[----:B------:R-:W-:Y:S05]  /*1ed90*/  BSYNC B0 ;  /* 0x0000000000007941 */ /* 0x000fea0003800000 */
.L_x_742:
[----:B------:R-:W-:Y:S05]  /*1eda0*/  BRA.DIV ~URZ, `(.L_x_744) ;  /* 0x00003d327f007947 */ /* 0x000fea000b800000 */
[----:B--2---:R2:W1:Y:S04]  /*1edb0*/  SHFL.IDX PT, R7, R13, 0x1, 0x181f ;  /* 0x00381f000d077f89 */ /* 0x00446800000e0000 */
[----:B----4-:R2:W4:Y:S02]  /*1edc0*/  SHFL.IDX PT, R2, R14, 0x1, 0x181f ;  /* 0x00381f000e027f89 */ /* 0x01052400000e0000 */
.L_x_809:
[----:B------:R-:W-:Y:S01]  /*1edd0*/  IADD3 R3, R12, 0x20, RZ ;  /* 0x000000200c037810 */ /* 0x000fe20007ffe0ff */
[----:B------:R-:W-:Y:S03]  /*1ede0*/  BSSY B0, `(.L_x_745) ;  /* 0x0000010000007945 */ /* 0x000fe60003800000 */
[----:B------:R-:W-:-:S13]  /*1edf0*/  ISETP.GE.AND P0, PT, R3, R6, PT ;  /* 0x000000060300720c */ /* 0x000fda0003f06270 */
[----:B------:R-:W-:Y:S05]  /*1ee00*/  @P0 BRA `(.L_x_746) ;  /* 0x000000d000000947 */ /* 0x000fea0003800000 */
[----:B------:R-:W5:Y:S01]  /*1ee10*/  LDL.64 R18, [R1+0x10] ;  /* 0x0000100001127983 */ /* 0x000f620000100a00 */
[----:B------:R-:W-:Y:S02]  /*1ee20*/  ISETP.GE.AND P1, PT, R4, c[0x0][0x3c8], PT ;  /* 0x0000f20004007a0c */ /* 0x000fe40003f26270 */
[----:B------:R-:W-:-:S11]  /*1ee30*/  ISETP.GE.AND P0, PT, R0, c[0x0][0x3c8], PT ;  /* 0x0000f20000007a0c */ /* 0x000fd60003f06270 */
[----:B----4-:R-:W-:-:S04]  /*1ee40*/  @!P1 LEA R8, P4, R4, R2, 0x1 ;  /* 0x0000000204089211 */ /* 0x010fc800078808ff */
[----:B-1----:R-:W-:Y:S02]  /*1ee50*/  @!P1 LEA.HI.X R9, R4, R7, R16, 0x1, P4 ;  /* 0x0000000704099211 */ /* 0x002fe400020f0c10 */
[----:B-----5:R-:W-:-:S13]  /*1ee60*/  ISETP.GE.AND P2, PT, R18, c[0x0][0x3c8], PT ;  /* 0x0000f20012007a0c */ /* 0x020fda0003f46270 */
[-C--:B------:R-:W-:Y:S02]  /*1ee70*/  @!P2 LEA R10, P5, R18, R2.reuse, 0x1 ;  /* 0x00000002120aa211 */ /* 0x080fe400078a08ff */
[----:B------:R-:W-:Y:S02]  /*1ee80*/  @!P0 LEA R2, P3, R0, R2, 0x1 ;  /* 0x0000000200028211 */ /* 0x000fe400078608ff */
[-C--:B------:R-:W-:Y:S02]  /*1ee90*/  @!P2 LEA.HI.X R11, R18, R7.reuse, R15, 0x1, P5 ;  /* 0x00000007120ba211 */ /* 0x080fe400028f0c0f */
[----:B------:R-:W-:-:S03]  /*1eea0*/  @!P0 LEA.HI.X R3, R0, R7, R17, 0x1, P3 ;  /* 0x0000000700038211 */ /* 0x000fc600018f0c11 */
[----:B------:R1:W-:Y:S04]  /*1eeb0*/  @!P2 ST.E.128 [R10.64], R40 ;  /* 0x000000280a00a985 */ /* 0x0003e8000c101d06 */
[----:B------:R1:W-:Y:S04]  /*1eec0*/  @!P1 ST.E.128 [R8.64], R36 ;  /* 0x0000002408009985 */ /* 0x0003e8000c101d06 */
[----:B------:R1:W-:Y:S02]  /*1eed0*/  @!P0 ST.E.128 [R2.64], R32 ;  /* 0x0000002002008985 */ /* 0x0003e4000c101d06 */
.L_x_746:
[----:B------:R-:W-:Y:S05]  /*1eee0*/  BSYNC B0 ;  /* 0x0000000000007941 */ /* 0x000fea0003800000 */
.L_x_745:
[----:B------:R-:W-:Y:S05]  /*1eef0*/  BRA.DIV ~URZ, `(.L_x_747) ;  /* 0x00003cb27f007947 */ /* 0x000fea000b800000 */
[----:B-1----:R1:W2:Y:S02]  /*1ef00*/  SHFL.IDX PT, R7, R13, 0x2, 0x181f ;  /* 0x00581f000d077f89 */ /* 0x0022a400000e0000 */
.L_x_810:
[----:B------:R-:W-:Y:S05]  /*1ef10*/  BRA.DIV ~URZ, `(.L_x_748) ;  /* 0x00003d027f007947 */ /* 0x000fea000b800000 */
[----:B----4-:R4:W1:Y:S02]  /*1ef20*/  SHFL.IDX PT, R2, R14, 0x2, 0x181f ;  /* 0x00581f000e027f89 */ /* 0x01086400000e0000 */
.L_x_811:
[----:B------:R-:W-:Y:S01]  /*1ef30*/  IADD3 R3, R12, 0x40, RZ ;  /* 0x000000400c037810 */ /* 0x000fe20007ffe0ff */
[----:B------:R-:W-:Y:S03]  /*1ef40*/  BSSY B0, `(.L_x_749) ;  /* 0x0000010000007945 */ /* 0x000fe60003800000 */
[----:B------:R-:W-:-:S13]  /*1ef50*/  ISETP.GE.AND P0, PT, R3, R6, PT ;  /* 0x000000060300720c */ /* 0x000fda0003f06270 */
[----:B------:R-:W-:Y:S05]  /*1ef60*/  @P0 BRA `(.L_x_750) ;  /* 0x000000d000000947 */ /* 0x000fea0003800000 */
[----:B------:R-:W5:Y:S01]  /*1ef70*/  LDL.64 R18, [R1+0x10] ;  /* 0x0000100001127983 */ /* 0x000f620000100a00 */
[----:B------:R-:W-:Y:S02]  /*1ef80*/  ISETP.GE.AND P1, PT, R4, c[0x0][0x3c8], PT ;  /* 0x0000f20004007a0c */ /* 0x000fe40003f26270 */
[----:B------:R-:W-:-:S11]  /*1ef90*/  ISETP.GE.AND P0, PT, R0, c[0x0][0x3c8], PT ;  /* 0x0000f20000007a0c */ /* 0x000fd60003f06270 */
[----:B-1----:R-:W-:-:S04]  /*1efa0*/  @!P1 LEA R8, P4, R4, R2, 0x1 ;  /* 0x0000000204089211 */ /* 0x002fc800078808ff */
[----:B--2---:R-:W-:Y:S02]  /*1efb0*/  @!P1 LEA.HI.X R9, R4, R7, R16, 0x1, P4 ;  /* 0x0000000704099211 */ /* 0x004fe400020f0c10 */
        /* <DEDUP_REMOVED lines=8> */
.L_x_750:
[----:B------:R-:W-:Y:S05]  /*1f040*/  BSYNC B0 ;  /* 0x0000000000007941 */ /* 0x000fea0003800000 */
.L_x_749:
[----:B------:R-:W-:Y:S05]  /*1f050*/  BRA.DIV ~URZ, `(.L_x_751) ;  /* 0x00003c327f007947 */ /* 0x000fea000b800000 */
[----:B-1----:R1:W3:Y:S04]  /*1f060*/  SHFL.IDX PT, R10, R13, 0x3, 0x181f ;  /* 0x00781f000d0a7f89 */ /* 0x0022e800000e0000 */
[----:B------:R1:W4:Y:S02]  /*1f070*/  SHFL.IDX PT, R2, R14, 0x3, 0x181f ;  /* 0x00781f000e027f89 */ /* 0x00032400000e0000 */
.L_x_812:
[----:B------:R-:W-:-:S04]  /*1f080*/  IADD3 R3, R12, 0x60, RZ ;  /* 0x000000600c037810 */ /* 0x000fc80007ffe0ff */
[----:B------:R-:W-:-:S13]  /*1f090*/  ISETP.GE.AND P0, PT, R3, R6, PT ;  /* 0x000000060300720c */ /* 0x000fda0003f06270 */
[----:B------:R-:W-:Y:S05]  /*1f0a0*/  @P0 BRA `(.L_x_752) ;  /* 0x00001f9000000947 */ /* 0x000fea0003800000 */
[----:B------:R-:W5:Y:S01]  /*1f0b0*/  LDL.64 R18, [R1+0x10] ;  /* 0x0000100001127983 */ /* 0x000f620000100a00 */
[----:B------:R-:W-:-:S13]  /*1f0c0*/  ISETP.GE.AND P0, PT, R4, c[0x0][0x3c8], PT ;  /* 0x0000f20004007a0c */ /* 0x000fda0003f06270 */
[----:B----4-:R-:W-:-:S04]  /*1f0d0*/  @!P0 LEA R6, P2, R4, R2, 0x1 ;  /* 0x0000000204068211 */ /* 0x010fc800078408ff */
[----:B--23--:R-:W-:Y:S02]  /*1f0e0*/  @!P0 LEA.HI.X R7, R4, R10, R16, 0x1, P2 ;  /* 0x0000000a04078211 */ /* 0x00cfe400010f0c10 */
[----:B-----5:R-:W-:-:S13]  /*1f0f0*/  ISETP.GE.AND P1, PT, R18, c[0x0][0x3c8], PT ;  /* 0x0000f20012007a0c */ /* 0x020fda0003f26270 */
[----:B------:R-:W-:-:S04]  /*1f100*/  @!P1 LEA R8, P3, R18, R2, 0x1 ;  /* 0x0000000212089211 */ /* 0x000fc800078608ff */
[----:B------:R-:W-:-:S05]  /*1f110*/  @!P1 LEA.HI.X R9, R18, R10, R15, 0x1, P3 ;  /* 0x0000000a12099211 */ /* 0x000fca00018f0c0f */
[----:B------:R2:W-:Y:S04]  /*1f120*/  @!P1 ST.E.128 [R8.64], R60 ;  /* 0x0000003c08009985 */ /* 0x0005e8000c101d06 */
[----:B------:R2:W-:Y:S01]  /*1f130*/  @!P0 ST.E.128 [R6.64], R56 ;  /* 0x0000003806008985 */ /* 0x0005e2000c101d06 */
[----:B------:R-:W-:-:S13]  /*1f140*/  ISETP.GE.AND P0, PT, R0, c[0x0][0x3c8], PT ;  /* 0x0000f20000007a0c */ /* 0x000fda0003f06270 */
[----:B------:R-:W-:Y:S05]  /*1f150*/  @P0 BRA `(.L_x_752) ;  /* 0x00001ee000000947 */ /* 0x000fea0003800000 */
[----:B------:R-:W-:-:S04]  /*1f160*/  LEA R2, P0, R0, R2, 0x1 ;  /* 0x0000000200027211 */ /* 0x000fc800078008ff */
[----:B------:R-:W-:-:S05]  /*1f170*/  LEA.HI.X R3, R0, R10, R17, 0x1, P0 ;  /* 0x0000000a00037211 */ /* 0x000fca00000f0c11 */
[----:B------:R3:W-:Y:S01]  /*1f180*/  ST.E.128 [R2.64], R64 ;  /* 0x0000004002007985 */ /* 0x0007e2000c101d06 */
[----:B------:R-:W-:Y:S05]  /*1f190*/  BRA `(.L_x_752) ;  /* 0x00001ea000007947 */ /* 0x000fea0003800000 */
.L_x_739:
[----:B------:R-:W2:Y:S04]  /*1f1a0*/  LDL.LU R4, [R1+0x18] ;  /* 0x0000180001047983 */ /* 0x000ea80000300800 */
[----:B------:R-:W3:Y:S01]  /*1f1b0*/  LDL.LU R9, [R1+0x34] ;  /* 0x0000340001097983 */ /* 0x000ee20000300800 */
[----:B------:R-:W-:Y:S01]  /*1f1c0*/  IMAD R8, R8, c[0x0][0x408], RZ ;  /* 0x0001020008087a24 */ /* 0x000fe200078e02ff */
[----:B------:R-:W-:Y:S01]  /*1f1d0*/  SHF.R.S32.HI R0, RZ, 0x1f, R2 ;  /* 0x0000001fff007819 */ /* 0x000fe20000011402 */
[----:B------:R-:W-:-:S04]  /*1f1e0*/  IMAD.WIDE.U32 R6, R3, c[0x0][0x408], RZ ;  /* 0x0001020003067a25 */ /* 0x000fc800078e00ff */
[----:B------:R-:W-:Y:S02]  /*1f1f0*/  IMAD R3, R3, c[0x0][0x40c], R8 ;  /* 0x0001030003037a24 */ /* 0x000fe400078e0208 */
[----:B------:R-:W-:Y:S02]  /*1f200*/  IMAD R0, R0, c[0x0][0x440], RZ ;  /* 0x0001100000007a24 */ /* 0x000fe400078e02ff */
[----:B------:R-:W-:Y:S01]  /*1f210*/  @P3 IMAD.HI.U32 R8, R5, c[0x0][0x4ec], RZ ;  /* 0x00013b0005083a27 */ /* 0x000fe200078e00ff */
[----:B------:R-:W-:-:S05]  /*1f220*/  IADD3 R7, R7, R3, RZ ;  /* 0x0000000307077210 */ /* 0x000fca0007ffe0ff */
[----:B--2---:R-:W-:-:S04]  /*1f230*/  IMAD.WIDE.U32 R6, R4, c[0x0][0x438], R6 ;  /* 0x00010e0004067a25 */ /* 0x004fc800078e0006 */
[----:B------:R-:W-:Y:S02]  /*1f240*/  IMAD R7, R4, c[0x0][0x43c], R7 ;  /* 0x00010f0004077a24 */ /* 0x000fe400078e0207 */
[C---:B------:R-:W-:Y:S01]  /*1f250*/  IMAD R4, R2.reuse, c[0x0][0x444], R0 ;  /* 0x0001110002047a24 */ /* 0x040fe200078e0200 */
[----:B------:R-:W-:Y:S01]  /*1f260*/  MOV R0, R5 ;  /* 0x0000000500007202 */ /* 0x000fe20000000f00 */
[----:B------:R-:W-:Y:S01]  /*1f270*/  IMAD.WIDE.U32 R2, R2, c[0x0][0x440], R6 ;  /* 0x0001100002027a25 */ /* 0x000fe200078e0006 */
[----:B------:R-:W-:-:S04]  /*1f280*/  @P3 SHF.R.U32.HI R0, RZ, c[0x0][0x4f0], R8 ;  /* 0x00013c00ff003a19 */ /* 0x000fc80000011608 */
        /* <DEDUP_REMOVED lines=19> */
.L_x_813:
[----:B------:R-:W-:Y:S05]  /*1f3c0*/  BRA.DIV ~URZ, `(.L_x_754) ;  /* 0x00003a027f007947 */ /* 0x000fea000b800000 */
[----:B------:R4:W1:Y:S02]  /*1f3d0*/  SHFL.IDX PT, R0, R38, RZ, 0x1c1f ;  /* 0x001c1fff26007589 */ /* 0x00086400000e0000 */
.L_x_814:
[C---:B------:R-:W-:Y:S01]  /*1f3e0*/  IADD3 R29, R241.reuse, 0x90, RZ ;  /* 0x00000090f11d7810 */ /* 0x040fe20007ffe0ff */
[----:B------:R-:W-:Y:S01]  /*1f3f0*/  BSSY B0, `(.L_x_755) ;  /* 0x0000090000007945 */ /* 0x000fe20003800000 */
[C---:B------:R-:W-:Y:S02]  /*1f400*/  IADD3 R28, R241.reuse, 0x98, RZ ;  /* 0x00000098f11c7810 */ /* 0x040fe40007ffe0ff */
[C---:B------:R-:W-:Y:S02]  /*1f410*/  IADD3 R27, R241.reuse, 0xa0, RZ ;  /* 0x000000a0f11b7810 */ /* 0x040fe40007ffe0ff */
[C---:B------:R-:W-:Y:S02]  /*1f420*/  IADD3 R26, R241.reuse, 0xa8, RZ ;  /* 0x000000a8f11a7810 */ /* 0x040fe40007ffe0ff */
[C---:B------:R-:W-:Y:S02]  /*1f430*/  IADD3 R25, R241.reuse, 0xb0, RZ ;  /* 0x000000b0f1197810 */ /* 0x040fe40007ffe0ff */
[----:B------:R-:W-:-:S02]  /*1f440*/  IADD3 R24, R241, 0xb8, RZ ;  /* 0x000000b8f1187810 */ /* 0x000fc40007ffe0ff */
[C---:B-1----:R-:W-:Y:S02]  /*1f450*/  IADD3 R23, R241.reuse, 0x8, RZ ;  /* 0x00000008f1177810 */ /* 0x042fe40007ffe0ff */
        /* <DEDUP_REMOVED lines=39> */
[----:B------:R-:W-:Y:S01]  /*1f6d0*/  SHF.R.S32.HI R54, RZ, 0x1f, R17 ;  /* 0x0000001fff367819 */ /* 0x000fe20000011411 */
[----:B------:R-:W-:Y:S05]  /*1f6e0*/  @P0 BRA `(.L_x_756) ;  /* 0x0000060000000947 */ /* 0x000fea0003800000 */
[----:B------:R-:W-:Y:S02]  /*1f6f0*/  ISETP.GE.AND P1, PT, R241, c[0x0][0x3c8], PT ;  /* 0x0000f200f1007a0c */ /* 0x000fe40003f26270 */
[----:B------:R-:W-:-:S02]  /*1f700*/  ISETP.GE.AND P0, PT, R23, c[0x0][0x3c8], PT ;  /* 0x0000f20017007a0c */ /* 0x000fc40003f06270 */
[----:B------:R-:W-:Y:S02]  /*1f710*/  ISETP.GE.AND P3, PT, R22, c[0x0][0x3c8], PT ;  /* 0x0000f20016007a0c */ /* 0x000fe40003f66270 */
[----:B------:R-:W-:Y:S02]  /*1f720*/  ISETP.GE.AND P4, PT, R21, c[0x0][0x3c8], PT ;  /* 0x0000f20015007a0c */ /* 0x000fe40003f86270 */
[----:B------:R-:W-:-:S05]  /*1f730*/  ISETP.GE.AND P6, PT, R29, c[0x0][0x3c8], PT ;  /* 0x0000f2001d007a0c */ /* 0x000fca0003fc6270 */
[-C--:B------:R-:W-:Y:S02]  /*1f740*/  @!P1 LEA R2, P5, R241, R0.reuse, 0x2 ;  /* 0x00000000f1029211 */ /* 0x080fe400078a10ff */
[----:B------:R-:W-:Y:S02]  /*1f750*/  @!P0 LEA R30, P2, R23, R0, 0x2 ;  /* 0x00000000171e8211 */ /* 0x000fe400078410ff */
[-C--:B---3--:R-:W-:Y:S02]  /*1f760*/  @!P1 LEA.HI.X R3, R241, R4.reuse, R40, 0x2, P5 ;  /* 0x00000004f1039211 */ /* 0x088fe400028f1428 */
[----:B------:R-:W-:Y:S02]  /*1f770*/  @!P0 LEA.HI.X R31, R23, R4, R37, 0x2, P2 ;  /* 0x00000004171f8211 */ /* 0x000fe400010f1425 */
[----:B------:R-:W-:Y:S01]  /*1f780*/  ISETP.GE.AND P2, PT, R20, c[0x0][0x3c8], PT ;  /* 0x0000f20014007a0c */ /* 0x000fe20003f46270 */
[----:B------:R1:W-:Y:S01]  /*1f790*/  @!P1 ST.E.64 [R2.64], R158 ;  /* 0x0000009e02009985 */ /* 0x0003e2000c101b06 */
[----:B------:R-:W-:-:S03]  /*1f7a0*/  ISETP.GE.AND P1, PT, R18, c[0x0][0x3c8], PT ;  /* 0x0000f20012007a0c */ /* 0x000fc60003f26270 */
[----:B------:R3:W-:Y:S01]  /*1f7b0*/  @!P0 ST.E.64 [R30.64], R32 ;  /* 0x000000201e008985 */ /* 0x0007e2000c101b06 */
        /* <DEDUP_REMOVED lines=45> */
[----:B------:R1:W-:Y:S01]  /*1fa90*/  @!P2 ST.E.64 [R2.64], R136 ;  /* 0x000000880200a985 */ /* 0x0003e2000c101b06 */
[----:B------:R-:W-:Y:S02]  /*1faa0*/  ISETP.GE.AND P2, PT, R17, c[0x0][0x3c8], PT ;  /* 0x0000f20011007a0c */ /* 0x000fe40003f46270 */
[----:B------:R-:W-:Y:S01]  /*1fab0*/  @!P3 LEA.HI.X R31, R7, R4, R52, 0x2, P5 ;  /* 0x00000004071fb211 */ /* 0x000fe200028f1434 */
[----:B------:R3:W-:Y:S01]  /*1fac0*/  @!P1 ST.E.64 [R32.64], R148 ;  /* 0x0000009420009985 */ /* 0x0007e2000c101b06 */
[----:B------:R-:W-:Y:S02]  /*1fad0*/  ISETP.GE.AND P1, PT, R19, c[0x0][0x3c8], PT ;  /* 0x0000f20013007a0c */ /* 0x000fe40003f26270 */
[----:B------:R-:W-:Y:S01]  /*1fae0*/  ISETP.GE.AND P5, PT, R28, c[0x0][0x3c8], PT ;  /* 0x0000f2001c007a0c */ /* 0x000fe20003fa6270 */
[----:B------:R5:W-:Y:S01]  /*1faf0*/  @!P3 ST.E.64 [R30.64], R150 ;  /* 0x000000961e00b985 */ /* 0x000be2000c101b06 */
[----:B-1----:R-:W-:-:S04]  /*1fb00*/  @!P4 LEA R2, P0, R6, R0, 0x2 ;  /* 0x000000000602c211 */ /* 0x002fc800078010ff */
[----:B------:R-:W-:Y:S02]  /*1fb10*/  @!P4 LEA.HI.X R3, R6, R4, R53, 0x2, P0 ;  /* 0x000000040603c211 */ /* 0x000fe400000f1435 */
[----:B---3--:R-:W-:-:S03]  /*1fb20*/  @!P2 LEA R32, P0, R17, R0, 0x2 ;  /* 0x000000001120a211 */ /* 0x008fc600078010ff */
[----:B------:R1:W-:Y:S01]  /*1fb30*/  @!P4 ST.E.64 [R2.64], R152 ;  /* 0x000000980200c985 */ /* 0x0003e2000c101b06 */
[----:B------:R-:W-:Y:S02]  /*1fb40*/  @!P2 LEA.HI.X R33, R17, R4, R54, 0x2, P0 ;  /* 0x000000041121a211 */ /* 0x000fe400000f1436 */
[----:B-----5:R-:W-:Y:S02]  /*1fb50*/  @!P6 LEA R30, P0, R29, R0, 0x2 ;  /* 0x000000001d1ee211 */ /* 0x020fe400078010ff */
[----:B------:R-:W-:Y:S01]  /*1fb60*/  ISETP.GE.AND P4, PT, R27, c[0x0][0x3c8], PT ;  /* 0x0000f2001b007a0c */ /* 0x000fe20003f86270 */
[----:B------:R-:W-:Y:S01]  /*1fb70*/  @!P2 ST.E.64 [R32.64], R160 ;  /* 0x000000a02000a985 */ /* 0x000fe2000c101b06 */
[----:B------:R-:W-:Y:S02]  /*1fb80*/  ISETP.GE.AND P2, PT, R26, c[0x0][0x3c8], PT ;  /* 0x0000f2001a007a0c */ /* 0x000fe40003f46270 */
[----:B------:R-:W-:Y:S02]  /*1fb90*/  @!P6 LEA.HI.X R31, R29, R4, R57, 0x2, P0 ;  /* 0x000000041d1fe211 */ /* 0x000fe400000f1439 */
[----:B------:R-:W-:-:S02]  /*1fba0*/  ISETP.GE.AND P0, PT, R24, c[0x0][0x3c8], PT ;  /* 0x0000f20018007a0c */ /* 0x000fc40003f06270 */
[----:B-1----:R-:W-:-:S04]  /*1fbb0*/  @!P1 LEA R2, P3, R19, R0, 0x2 ;  /* 0x0000000013029211 */ /* 0x002fc800078610ff */
[----:B------:R-:W-:-:S05]  /*1fbc0*/  @!P1 LEA.HI.X R3, R19, R4, R55, 0x2, P3 ;  /* 0x0000000413039211 */ /* 0x000fca00018f1437 */
[----:B------:R1:W-:Y:S01]  /*1fbd0*/  @!P1 ST.E.64 [R2.64], R154 ;  /* 0x0000009a02009985 */ /* 0x0003e2000c101b06 */
[----:B------:R-:W-:-:S03]  /*1fbe0*/  ISETP.GE.AND P1, PT, R25, c[0x0][0x3c8], PT ;  /* 0x0000f20019007a0c */ /* 0x000fc60003f26270 */
[----:B------:R3:W-:Y:S01]  /*1fbf0*/  @!P6 ST.E.64 [R30.64], R156 ;  /* 0x0000009c1e00e985 */ /* 0x0007e2000c101b06 */
[----:B------:R-:W-:-:S04]  /*1fc00*/  @!P4 LEA R34, P6, R27, R0, 0x2 ;  /* 0x000000001b22c211 */ /* 0x000fc800078c10ff */
[----:B------:R-:W-:Y:S02]  /*1fc10*/  @!P4 LEA.HI.X R35, R27, R4, R58, 0x2, P6 ;  /* 0x000000041b23c211 */ /* 0x000fe400030f143a */
[----:B-1----:R-:W-:-:S04]  /*1fc20*/  @!P5 LEA R2, P3, R28, R0, 0x2 ;  /* 0x000000001c02d211 */ /* 0x002fc800078610ff */
[----:B------:R-:W-:Y:S02]  /*1fc30*/  @!P5 LEA.HI.X R3, R28, R4, R56, 0x2, P3 ;  /* 0x000000041c03d211 */ /* 0x000fe400018f1438 */
[----:B------:R-:W-:-:S03]  /*1fc40*/  @!P2 LEA R32, P3, R26, R0, 0x2 ;  /* 0x000000001a20a211 */ /* 0x000fc600078610ff */
[----:B------:R1:W-:Y:S01]  /*1fc50*/  @!P5 ST.E.64 [R2.64], R80 ;  /* 0x000000500200d985 */ /* 0x0003e2000c101b06 */
[C---:B---3--:R-:W-:Y:S02]  /*1fc60*/  @!P1 LEA R30, P5, R25.reuse, R0, 0x2 ;  /* 0x00000000191e9211 */ /* 0x048fe400078a10ff */
        /* <DEDUP_REMOVED lines=8> */
.L_x_756:
[----:B------:R-:W-:Y:S05]  /*1fcf0*/  BSYNC B0 ;  /* 0x0000000000007941 */ /* 0x000fea0003800000 */
.L_x_755:
[----:B------:R-:W-:Y:S05]  /*1fd00*/  BRA.DIV ~URZ, `(.L_x_757) ;  /* 0x000031327f007947 */ /* 0x000fea000b800000 */
[----:B---3--:R1:W3:Y:S04]  /*1fd10*/  SHFL.IDX PT, R4, R36, 0x1, 0x1c1f ;  /* 0x003c1f0024047f89 */ /* 0x0082e800000e0000 */
[----:B------:R1:W2:Y:S02]  /*1fd20*/  SHFL.IDX PT, R0, R38, 0x1, 0x1c1f ;  /* 0x003c1f0026007f89 */ /* 0x0002a400000e0000 */
.L_x_815:
[----:B------:R-:W-:-:S13]  /*1fd30*/  ISETP.NE.AND P0, PT, R82, RZ, PT ;  /* 0x000000ff5200720c */ /* 0x000fda0003f05270 */
[----:B------:R-:W-:Y:S05]  /*1fd40*/  @P0 BRA `(.L_x_752) ;  /* 0x000012f000000947 */ /* 0x000fea0003800000 */
[----:B------:R-:W-:Y:S02]  /*1fd50*/  ISETP.GE.AND P3, PT, R23, c[0x0][0x3c8], PT ;  /* 0x0000f20017007a0c */ /* 0x000fe40003f66270 */
[----:B------:R-:W-:Y:S02]  /*1fd60*/  ISETP.GE.AND P2, PT, R22, c[0x0][0x3c8], PT ;  /* 0x0000f20016007a0c */ /* 0x000fe40003f46270 */
[----:B------:R-:W-:Y:S02]  /*1fd70*/  ISETP.GE.AND P4, PT, R241, c[0x0][0x3c8], PT ;  /* 0x0000f200f1007a0c */ /* 0x000fe40003f86270 */
[----:B------:R-:W-:Y:S02]  /*1fd80*/  ISETP.GE.AND P1, PT, R21, c[0x0][0x3c8], PT ;  /* 0x0000f20015007a0c */ /* 0x000fe40003f26270 */
[----:B------:R-:W-:-:S05]  /*1fd90*/  ISETP.GE.AND P0, PT, R20, c[0x0][0x3c8], PT ;  /* 0x0000f20014007a0c */ /* 0x000fca0003f06270 */
[----:B--2---:R-:W-:-:S04]  /*1fda0*/  @!P3 LEA R34, P5, R23, R0, 0x2 ;  /* 0x000000001722b211 */ /* 0x004fc800078a10ff */
[----:B---3--:R-:W-:Y:S02]  /*1fdb0*/  @!P3 LEA.HI.X R35, R23, R4, R37, 0x2, P5 ;  /* 0x000000041723b211 */ /* 0x008fe400028f1425 */
[CC--:B------:R-:W-:Y:S02]  /*1fdc0*/  @!P2 LEA R30, P5, R22.reuse, R0.reuse, 0x2 ;  /* 0x00000000161ea211 */ /* 0x0c0fe400078a10ff */
[C---:B------:R-:W-:Y:S02]  /*1fdd0*/  @!P4 LEA R32, P6, R241.reuse, R0, 0x2 ;  /* 0x00000000f120c211 */ /* 0x040fe400078c10ff */
[-C--:B------:R-:W-:Y:S02]  /*1fde0*/  @!P2 LEA.HI.X R31, R22, R4.reuse, R39, 0x2, P5 ;  /* 0x00000004161fa211 */ /* 0x080fe400028f1427 */
[----:B------:R-:W-:Y:S02]  /*1fdf0*/  @!P4 LEA.HI.X R33, R241, R4, R40, 0x2, P6 ;  /* 0x00000004f121c211 */ /* 0x000fe400030f1428 */
[----:B------:R-:W-:-:S02]  /*1fe00*/  @!P1 LEA R22, P6, R21, R0, 0x2 ;  /* 0x0000000015169211 */ /* 0x000fc400078c10ff */
[----:B------:R-:W-:Y:S01]  /*1fe10*/  @!P0 LEA R2, P5, R20, R0, 0x2 ;  /* 0x0000000014028211 */ /* 0x000fe200078a10ff */
[----:B------:R2:W-:Y:S01]  /*1fe20*/  @!P4 ST.E.64 [R32.64], R168 ;  /* 0x000000a82000c985 */ /* 0x0005e2000c101b06 */
[-C--:B------:R-:W-:Y:S02]  /*1fe30*/  @!P1 LEA.HI.X R23, R21, R4.reuse, R42, 0x2, P6 ;  /* 0x0000000415179211 */ /* 0x080fe400030f142a */
[----:B------:R-:W-:Y:S01]  /*1fe40*/  ISETP.GE.AND P6, PT, R18, c[0x0][0x3c8], PT ;  /* 0x0000f20012007a0c */ /* 0x000fe20003fc6270 */
[----:B------:R-:W-:Y:S01]  /*1fe50*/  @!P3 ST.E.64 [R34.64], R166 ;  /* 0x000000a62200b985 */ /* 0x000fe2000c101b06 */
[----:B------:R-:W-:Y:S02]  /*1fe60*/  @!P0 LEA.HI.X R3, R20, R4, R41, 0x2, P5 ;  /* 0x0000000414038211 */ /* 0x000fe400028f1429 */
[----:B------:R-:W-:Y:S01]  /*1fe70*/  ISETP.GE.AND P5, PT, R16, c[0x0][0x3c8], PT ;  /* 0x0000f20010007a0c */ /* 0x000fe20003fa6270 */
[----:B------:R3:W-:Y:S01]  /*1fe80*/  @!P2 ST.E.64 [R30.64], R110 ;  /* 0x0000006e1e00a985 */ /* 0x0007e2000c101b06 */
[----:B------:R-:W-:-:S02]  /*1fe90*/  ISETP.GE.AND P4, PT, R15, c[0x0][0x3c8], PT ;  /* 0x0000f2000f007a0c */ /* 0x000fc40003f86270 */
[----:B------:R-:W-:Y:S01]  /*1fea0*/  ISETP.GE.AND P3, PT, R14, c[0x0][0x3c8], PT ;  /* 0x0000f2000e007a0c */ /* 0x000fe20003f66270 */
[----:B------:R5:W-:Y:S01]  /*1feb0*/  @!P1 ST.E.64 [R22.64], R88 ;  /* 0x0000005816009985 */ /* 0x000be2000c101b06 */
[----:B------:R-:W-:-:S03]  /*1fec0*/  ISETP.GE.AND P2, PT, R13, c[0x0][0x3c8], PT ;  /* 0x0000f2000d007a0c */ /* 0x000fc60003f46270 */
[----:B------:R1:W-:Y:S01]  /*1fed0*/  @!P0 ST.E.64 [R2.64], R72 ;  /* 0x0000004802008985 */ /* 0x0003e2000c101b06 */
[----:B--2---:R-:W-:-:S04]  /*1fee0*/  @!P6 LEA R32, P0, R18, R0, 0x2 ;  /* 0x000000001220e211 */ /* 0x004fc800078010ff */
[----:B------:R-:W-:Y:S02]  /*1fef0*/  @!P6 LEA.HI.X R33, R18, R4, R43, 0x2, P0 ;  /* 0x000000041221e211 */ /* 0x000fe400000f142b */
[----:B---3--:R-:W-:-:S03]  /*1ff00*/  @!P5 LEA R30, P1, R16, R0, 0x2 ;  /* 0x00000000101ed211 */ /* 0x008fc600078210ff */
[----:B------:R-:W-:Y:S01]  /*1ff10*/  @!P6 ST.E.64 [R32.64], R176 ;  /* 0x000000b02000e985 */ /* 0x000fe2000c101b06 */
[----:B------:R-:W-:Y:S02]  /*1ff20*/  ISETP.GE.AND P6, PT, R11, c[0x0][0x3c8], PT ;  /* 0x0000f2000b007a0c */ /* 0x000fe40003fc6270 */
[C---:B-----5:R-:W-:Y:S02]  /*1ff30*/  @!P4 LEA R22, P0, R15.reuse, R0, 0x2 ;  /* 0x000000000f16c211 */ /* 0x060fe400078010ff */
[-C--:B------:R-:W-:Y:S02]  /*1ff40*/  @!P5 LEA.HI.X R31, R16, R4.reuse, R45, 0x2, P1 ;  /* 0x00000004101fd211 */ /* 0x080fe400008f142d */
[----:B------:R-:W-:Y:S02]  /*1ff50*/  ISETP.GE.AND P1, PT, R12, c[0x0][0x3c8], PT ;  /* 0x0000f2000c007a0c */ /* 0x000fe40003f26270 */
[----:B------:R-:W-:Y:S01]  /*1ff60*/  @!P4 LEA.HI.X R23, R15, R4, R44, 0x2, P0 ;  /* 0x000000040f17c211 */ /* 0x000fe200000f142c */
[----:B------:R-:W-:Y:S01]  /*1ff70*/  @!P5 ST.E.64 [R30.64], R170 ;  /* 0x000000aa1e00d985 */ /* 0x000fe2000c101b06 */
[----:B------:R-:W-:-:S02]  /*1ff80*/  @!P3 LEA R20, P0, R14, R0, 0x2 ;  /* 0x000000000e14b211 */ /* 0x000fc400078010ff */
[----:B------:R-:W-:Y:S01]  /*1ff90*/  ISETP.GE.AND P5, PT, R10, c[0x0][0x3c8], PT ;  /* 0x0000f2000a007a0c */ /* 0x000fe20003fa6270 */
[----:B------:R-:W-:Y:S01]  /*1ffa0*/  @!P4 ST.E.64 [R22.64], R122 ;  /* 0x0000007a1600c985 */ /* 0x000fe2000c101b06 */
[----:B------:R-:W-:Y:S02]  /*1ffb0*/  @!P3 LEA.HI.X R21, R14, R4, R46, 0x2, P0 ;  /* 0x000000040e15b211 */ /* 0x000fe400000f142e */
[C---:B------:R-:W-:Y:S02]  /*1ffc0*/  @!P2 LEA R14, P0, R13.reuse, R0, 0x2 ;  /* 0x000000000d0ea211 */ /* 0x040fe400078010ff */
[----:B------:R-:W-:Y:S01]  /*1ffd0*/  ISETP.GE.AND P4, PT, R8, c[0x0][0x3c8], PT ;  /* 0x0000f20008007a0c */ /* 0x000fe20003f86270 */
[----:B------:R2:W-:Y:S01]  /*1ffe0*/  @!P3 ST.E.64 [R20.64], R114 ;  /* 0x000000721400b985 */ /* 0x0005e2000c101b06 */
[----:B------:R-:W-:Y:S02]  /*1fff0*/  @!P2 LEA.HI.X R15, R13, R4, R47, 0x2, P0 ;  /* 0x000000040d0fa211 */ /* 0x000fe400000f142f */
[----:B-1----:R-:W-:-:S02]  /*20000*/  @!P1 LEA R2, P0, R12, R0, 0x2 ;  /* 0x000000000c029211 */ /* 0x002fc400078010ff */
[----:B------:R-:W-:Y:S01]  /*20010*/  ISETP.GE.AND P3, PT, R7, c[0x0][0x3c8], PT ;  /* 0x0000f20007007a0c */ /* 0x000fe20003f66270 */
[----:B------:R1:W-:Y:S01]  /*20020*/  @!P2 ST.E.64 [R14.64], R92 ;  /* 0x0000005c0e00a985 */ /* 0x0003e2000c101b06 */
[----:B------:R-:W-:Y:S02]  /*20030*/  @!P1 LEA.HI.X R3, R12, R4, R48, 0x2, P0 ;  /* 0x000000040c039211 */ /* 0x000fe400000f1430 */
[----:B------:R-:W-:-:S03]  /*20040*/  ISETP.GE.AND P2, PT, R6, c[0x0][0x3c8], PT ;  /* 0x0000f20006007a0c */ /* 0x000fc60003f46270 */
[----:B------:R3:W-:Y:S01]  /*20050*/  @!P1 ST.E.64 [R2.64], R76 ;  /* 0x0000004c02009985 */ /* 0x0007e2000c101b06 */
[----:B--2---:R-:W-:-:S04]  /*20060*/  @!P6 LEA R20, P0, R11, R0, 0x2 ;  /* 0x000000000b14e211 */ /* 0x004fc800078010ff */
[----:B------:R-:W-:Y:S02]  /*20070*/  @!P6 LEA.HI.X R21, R11, R4, R49, 0x2, P0 ;  /* 0x000000040b15e211 */ /* 0x000fe400000f1431 */
[-C--:B-1----:R-:W-:Y:S02]  /*20080*/  @!P5 LEA R14, P1, R10, R0.reuse, 0x2 ;  /* 0x000000000a0ed211 */ /* 0x082fe400078210ff */
[----:B------:R-:W-:Y:S01]  /*20090*/  @!P4 LEA R12, P0, R8, R0, 0x2 ;  /* 0x00000000080cc211 */ /* 0x000fe200078010ff */
[----:B------:R-:W-:Y:S01]  /*200a0*/  @!P6 ST.E.64 [R20.64], R178 ;  /* 0x000000b21400e985 */ /* 0x000fe2000c101b06 */
[-C--:B------:R-:W-:Y:S02]  /*200b0*/  @!P5 LEA.HI.X R15, R10, R4.reuse, R51, 0x2, P1 ;  /* 0x000000040a0fd211 */ /* 0x080fe400008f1433 */
[----:B------:R-:W-:Y:S02]  /*200c0*/  ISETP.GE.AND P1, PT, R17, c[0x0][0x3c8], PT ;  /* 0x0000f20011007a0c */ /* 0x000fe40003f26270 */
[----:B------:R-:W-:Y:S01]  /*200d0*/  @!P4 LEA.HI.X R13, R8, R4, R50, 0x2, P0 ;  /* 0x00000004080dc211 */ /* 0x000fe200000f1432 */
[----:B------:R1:W-:Y:S01]  /*200e0*/  @!P5 ST.E.64 [R14.64], R172 ;  /* 0x000000ac0e00d985 */ /* 0x0003e2000c101b06 */
[----:B------:R-:W-:-:S02]  /*200f0*/  @!P3 LEA R10, P0, R7, R0, 0x2 ;  /* 0x00000000070ab211 */ /* 0x000fc400078010ff */
[----:B------:R-:W-:Y:S01]  /*20100*/  ISETP.GE.AND P6, PT, R19, c[0x0][0x3c8], PT ;  /* 0x0000f20013007a0c */ /* 0x000fe20003fc6270 */
[----:B------:R2:W-:Y:S01]  /*20110*/  @!P4 ST.E.64 [R12.64], R126 ;  /* 0x0000007e0c00c985 */ /* 0x0005e2000c101b06 */
[----:B------:R-:W-:Y:S02]  /*20120*/  @!P3 LEA.HI.X R11, R7, R4, R52, 0x2, P0 ;  /* 0x00000004070bb211 */ /* 0x000fe400000f1434 */
[C---:B------:R-:W-:Y:S02]  /*20130*/  @!P2 LEA R8, P0, R6.reuse, R0, 0x2 ;  /* 0x000000000608a211 */ /* 0x040fe400078010ff */
[----:B------:R-:W-:Y:S01]  /*20140*/  ISETP.GE.AND P5, PT, R29, c[0x0][0x3c8], PT ;  /* 0x0000f2001d007a0c */ /* 0x000fe20003fa6270 */
[----:B------:R5:W-:Y:S01]  /*20150*/  @!P3 ST.E.64 [R10.64], R118 ;  /* 0x000000760a00b985 */ /* 0x000be2000c101b06 */
[----:B------:R-:W-:Y:S02]  /*20160*/  @!P2 LEA.HI.X R9, R6, R4, R53, 0x2, P0 ;  /* 0x000000040609a211 */ /* 0x000fe400000f1435 */
[----:B---3--:R-:W-:-:S02]  /*20170*/  @!P1 LEA R2, P0, R17, R0, 0x2 ;  /* 0x0000000011029211 */ /* 0x008fc400078010ff */
[----:B------:R-:W-:Y:S01]  /*20180*/  ISETP.GE.AND P4, PT, R28, c[0x0][0x3c8], PT ;  /* 0x0000f2001c007a0c */ /* 0x000fe20003f86270 */
[----:B------:R3:W-:Y:S01]  /*20190*/  @!P2 ST.E.64 [R8.64], R96 ;  /* 0x000000600800a985 */ /* 0x0007e2000c101b06 */
[----:B------:R-:W-:Y:S02]  /*201a0*/  @!P1 LEA.HI.X R3, R17, R4, R54, 0x2, P0 ;  /* 0x0000000411039211 */ /* 0x000fe400000f1436 */
[----:B------:R-:W-:Y:S02]  /*201b0*/  ISETP.GE.AND P3, PT, R27, c[0x0][0x3c8], PT ;  /* 0x0000f2001b007a0c */ /* 0x000fe40003f66270 */
[----:B------:R-:W-:Y:S01]  /*201c0*/  ISETP.GE.AND P2, PT, R26, c[0x0][0x3c8], PT ;  /* 0x0000f2001a007a0c */ /* 0x000fe20003f46270 */
[----:B------:R4:W-:Y:S01]  /*201d0*/  @!P1 ST.E.64 [R2.64], R66 ;  /* 0x0000004202009985 */ /* 0x0009e2000c101b06 */
[-C--:B-1----:R-:W-:Y:S02]  /*201e0*/  @!P6 LEA R14, P0, R19, R0.reuse, 0x2 ;  /* 0x00000000130ee211 */ /* 0x082fe400078010ff */
[----:B--2---:R-:W-:-:S02]  /*201f0*/  @!P5 LEA R12, P1, R29, R0, 0x2 ;  /* 0x000000001d0cd211 */ /* 0x004fc400078210ff */
[-C--:B------:R-:W-:Y:S02]  /*20200*/  @!P6 LEA.HI.X R15, R19, R4.reuse, R55, 0x2, P0 ;  /* 0x00000004130fe211 */ /* 0x080fe400000f1437 */
[----:B------:R-:W-:Y:S02]  /*20210*/  @!P5 LEA.HI.X R13, R29, R4, R57, 0x2, P1 ;  /* 0x000000041d0dd211 */ /* 0x000fe400008f1439 */
[C---:B-----5:R-:W-:Y:S01]  /*20220*/  @!P4 LEA R10, P0, R28.reuse, R0, 0x2 ;  /* 0x000000001c0ac211 */ /* 0x060fe200078010ff */
[----:B------:R1:W-:Y:S01]  /*20230*/  @!P6 ST.E.64 [R14.64], R174 ;  /* 0x000000ae0e00e985 */ /* 0x0003e2000c101b06 */
[----:B------:R-:W-:Y:S02]  /*20240*/  ISETP.GE.AND P1, PT, R25, c[0x0][0x3c8], PT ;  /* 0x0000f20019007a0c */ /* 0x000fe40003f26270 */
[----:B------:R-:W-:Y:S01]  /*20250*/  @!P4 LEA.HI.X R11, R28, R4, R56, 0x2, P0 ;  /* 0x000000041c0bc211 */ /* 0x000fe200000f1438 */
[----:B------:R1:W-:Y:S01]  /*20260*/  @!P5 ST.E.64 [R12.64], R138 ;  /* 0x0000008a0c00d985 */ /* 0x0003e2000c101b06 */
[----:B---3--:R-:W-:-:S03]  /*20270*/  @!P3 LEA R8, P0, R27, R0, 0x2 ;  /* 0x000000001b08b211 */ /* 0x008fc600078010ff */
[----:B------:R1:W-:Y:S01]  /*20280*/  @!P4 ST.E.64 [R10.64], R78 ;  /* 0x0000004e0a00c985 */ /* 0x0003e2000c101b06 */
[----:B------:R-:W-:Y:S02]  /*20290*/  @!P3 LEA.HI.X R9, R27, R4, R58, 0x2, P0 ;  /* 0x000000041b09b211 */ /* 0x000fe400000f143a */
[----:B------:R-:W-:-:S03]  /*202a0*/  @!P2 LEA R6, P0, R26, R0, 0x2 ;  /* 0x000000001a06a211 */ /* 0x000fc600078010ff */
[----:B------:R1:W-:Y:S01]  /*202b0*/  @!P3 ST.E.64 [R8.64], R74 ;  /* 0x0000004a0800b985 */ /* 0x0003e2000c101b06 */
[----:B------:R-:W-:Y:S02]  /*202c0*/  @!P2 LEA.HI.X R7, R26, R4, R59, 0x2, P0 ;  /* 0x000000041a07a211 */ /* 0x000fe400000f143b */
[----:B----4-:R-:W-:-:S03]  /*202d0*/  @!P1 LEA R2, P0, R25, R0, 0x2 ;  /* 0x0000000019029211 */ /* 0x010fc600078010ff */
        /* <DEDUP_REMOVED lines=9> */
.L_x_737:
[----:B------:R-:W2:Y:S04]  /*20370*/  LDL.LU R3, [R1+0x30] ;  /* 0x0000300001037983 */ /* 0x000ea80000300800 */
[----:B------:R-:W3:Y:S01]  /*20380*/  LDL R5, [R1+0xc] ;  /* 0x00000c0001057983 */ /* 0x000ee20000100800 */
[----:B------:R-:W-:Y:S01]  /*20390*/  ISETP.NE.U32.AND P0, PT, RZ, c[0x0][0x508], PT ;  /* 0x00014200ff007a0c */ /* 0x000fe20003f05070 */
[----:B------:R-:W-:Y:S01]  /*203a0*/  IMAD.MOV.U32 R8, RZ, RZ, 0x4 ;  /* 0x00000004ff087424 */ /* 0x000fe200078e00ff */
[----:B------:R-:W-:Y:S01]  /*203b0*/  ISETP.NE.U32.AND P2, PT, RZ, c[0x0][0x500], PT ;  /* 0x00014000ff007a0c */ /* 0x000fe20003f45070 */
[----:B------:R-:W-:Y:S01]  /*203c0*/  IMAD.MOV.U32 R15, RZ, RZ, c[0x0][0x388] ;  /* 0x0000e200ff0f7624 */ /* 0x000fe200078e00ff */
[----:B------:R-:W-:Y:S01]  /*203d0*/  ISETP.NE.AND.EX P0, PT, RZ, c[0x0][0x50c], PT, P0 ;  /* 0x00014300ff007a0c */ /* 0x000fe20003f05300 */
[----:B------:R-:W-:Y:S01]  /*203e0*/  IMAD.MOV.U32 R2, RZ, RZ, RZ ;  /* 0x000000ffff027224 */ /* 0x000fe200078e00ff */
[----:B------:R-:W-:Y:S01]  /*203f0*/  ISETP.NE.AND.EX P2, PT, RZ, c[0x0][0x504], PT, P2 ;  /* 0x00014100ff007a0c */ /* 0x000fe20003f45320 */
[----:B---3--:R-:W-:-:S10]  /*20400*/  IMAD.WIDE R6, R5, R8, c[0x0][0x500] ;  /* 0x0001400005067625 */ /* 0x008fd400078e0208 */
[----:B------:R-:W-:Y:S02]  /*20410*/  @P0 IMAD.WIDE R8, R5, R8, c[0x0][0x508] ;  /* 0x0001420005080625 */ /* 0x000fe400078e0208 */
[----:B------:R3:W5:Y:S04]  /*20420*/  @P2 LDG.E R2, [R6.64] ;  /* 0x0000000606022981 */ /* 0x000768000c1e1900 */
[----:B------:R3:W5:Y:S01]  /*20430*/  @P0 LDG.E R15, [R8.64] ;  /* 0x00000006080f0981 */ /* 0x000762000c1e1900 */
[----:B--2---:R-:W-:-:S04]  /*20440*/  ISETP.NE.AND P1, PT, R3, RZ, PT ;  /* 0x000000ff0300720c */ /* 0x004fc80003f25270 */
[----:B------:R-:W-:Y:S01]  /*20450*/  SEL R19, R3, c[0x0][0x3d4], P1 ;  /* 0x0000f50003137a07 */ /* 0x000fe20000800000 */
[----:B------:R-:W-:Y:S05]  /*20460*/  @P0 BRA `(.L_x_758) ;  /* 0x0000004000000947 */ /* 0x000fea0003800000 */
[----:B------:R-:W-:Y:S05]  /*20470*/  @!P2 BRA `(.L_x_758) ;  /* 0x000000300000a947 */ /* 0x000fea0003800000 */
[----:B-----5:R2:W4:Y:S04]  /*20480*/  LDG.E R15, [R6.64] ;  /* 0x00000006060f7981 */ /* 0x020528000c1e1900 */
[----:B--23--:R-:W4:Y:S02]  /*20490*/  LDG.E R6, [R6.64+0x4] ;  /* 0x0000040606067981 */ /* 0x00cf24000c1e1900 */
[----:B----4-:R-:W-:Y:S02]  /*204a0*/  IADD3 R15, -R15, R6, RZ ;  /* 0x000000060f0f7210 */ /* 0x010fe40007ffe1ff */
.L_x_758:
[----:B---3--:R-:W2:Y:S01]  /*204b0*/  S2R R6, SR_TID.X ;  /* 0x0000000000067919 */ /* 0x008ea20000002100 */
[----:B------:R-:W-:Y:S01]  /*204c0*/  SHF.R.S32.HI R3, RZ, 0x1f, R5 ;  /* 0x0000001fff037819 */ /* 0x000fe20000011405 */
[----:B------:R-:W-:Y:S01]  /*204d0*/  BSSY B0, `(.L_x_759) ;  /* 0x0000037000007945 */ /* 0x000fe20003800000 */
[----:B-----5:R-:W-:-:S02]  /*204e0*/  SHF.R.S32.HI R18, RZ, 0x1f, R2 ;  /* 0x0000001fff127819 */ /* 0x020fc40000011402 */
[----:B------:R-:W-:Y:S02]  /*204f0*/  SEL R5, R5, RZ, !P2 ;  /* 0x000000ff05057207 */ /* 0x000fe40005000000 */
[----:B------:R-:W-:Y:S02]  /*20500*/  SEL R22, R3, RZ, !P2 ;  /* 0x000000ff03167207 */ /* 0x000fe40005000000 */
[----:B--2---:R-:W-:-:S13]  /*20510*/  ISETP.GT.AND P0, PT, R6, 0x7f, PT ;  /* 0x0000007f0600780c */ /* 0x004fda0003f04270 */
[----:B------:R-:W-:Y:S05]  /*20520*/  @P0 BRA `(.L_x_760) ;  /* 0x0000031000000947 */ /* 0x000fea0003800000 */
[----:B------:R-:W-:Y:S01]  /*20530*/  IMAD R3, R15, c[0x0][0x4e8], RZ ;  /* 0x00013a000f037a24 */ /* 0x000fe200078e02ff */
[----:B------:R-:W-:-:S04]  /*20540*/  IADD3 R14, R246, R6, RZ ;  /* 0x00000006f60e7210 */ /* 0x000fc80007ffe0ff */
[----:B------:R-:W-:-:S13]  /*20550*/  ISETP.GE.AND P0, PT, R14, R3, PT ;  /* 0x000000030e00720c */ /* 0x000fda0003f06270 */
[----:B------:R-:W-:Y:S05]  /*20560*/  @P0 BRA `(.L_x_760) ;  /* 0x000002d000000947 */ /* 0x000fea0003800000 */
[----:B------:R-:W2:Y:S04]  /*20570*/  LDL R6, [R1+0x18] ;  /* 0x0000180001067983 */ /* 0x000ea80000100800 */
        /* <DEDUP_REMOVED lines=44> */
.L_x_760:
[----:B------:R-:W-:Y:S05]  /*20840*/  BSYNC B0 ;  /* 0x0000000000007941 */ /* 0x000fea0003800000 */
.L_x_759:
[----:B------:R-:W-:-:S13]  /*20850*/  ISETP.GT.AND P0, PT, R19, 0x1, PT ;  /* 0x000000011300780c */ /* 0x000fda0003f04270 */
[----:B------:R-:W-:Y:S05]  /*20860*/  @P0 BRA `(.L_x_752) ;  /* 0x000007d000000947 */ /* 0x000fea0003800000 */
[----:B-1----:R-:W2:Y:S04]  /*20870*/  LDL.LU R3, [R1+0x18] ;  /* 0x0000180001037983 */ /* 0x002ea80000300800 */
[----:B------:R-:W3:Y:S01]  /*20880*/  LDL R8, [R1+0x48] ;  /* 0x0000480001087983 */ /* 0x000ee20000100800 */
[----:B------:R-:W-:-:S03]  /*20890*/  MOV R6, c[0x0][0x4e8] ;  /* 0x00013a0000067a02 */ /* 0x000fc60000000f00 */
[----:B------:R-:W1:Y:S01]  /*208a0*/  S2R R11, SR_TID.X ;  /* 0x00000000000b7919 */ /* 0x000e620000002100 */
[----:B------:R-:W-:Y:S01]  /*208b0*/  ISETP.NE.AND P0, PT, R6, 0x1, PT ;  /* 0x000000010600780c */ /* 0x000fe20003f05270 */
[----:B------:R-:W-:Y:S01]  /*208c0*/  IMAD.WIDE.U32 R6, R2, c[0x0][0x3a0], RZ ;  /* 0x0000e80002067a25 */ /* 0x000fe200078e00ff */
[----:B--2---:R-:W-:-:S03]  /*208d0*/  MOV R10, R3 ;  /* 0x00000003000a7202 */ /* 0x004fc60000000f00 */
[----:B------:R-:W-:-:S04]  /*208e0*/  IMAD R3, R18, c[0x0][0x3a0], RZ ;  /* 0x0000e80012037a24 */ /* 0x000fc800078e02ff */
[----:B------:R-:W-:Y:S01]  /*208f0*/  IMAD R2, R2, c[0x0][0x3a4], R3 ;  /* 0x0000e90002027a24 */ /* 0x000fe200078e0203 */
[----:B---3--:R-:W-:Y:S01]  /*20900*/  IADD3 R3, R8, R246, RZ ;  /* 0x000000f608037210 */ /* 0x008fe20007ffe0ff */
[----:B------:R-:W-:-:S03]  /*20910*/  IMAD R8, R22, c[0x0][0x3f0], RZ ;  /* 0x0000fc0016087a24 */ /* 0x000fc600078e02ff */
[----:B------:R-:W-:Y:S01]  /*20920*/  IADD3 R7, R7, R2, RZ ;  /* 0x0000000207077210 */ /* 0x000fe20007ffe0ff */
[----:B------:R-:W-:Y:S01]  /*20930*/  @P0 IMAD.HI.U32 R9, R3, c[0x0][0x4ec], RZ ;  /* 0x00013b0003090a27 */ /* 0x000fe200078e00ff */
[----:B------:R-:W-:-:S03]  /*20940*/  MOV R2, R3 ;  /* 0x0000000300027202 */ /* 0x000fc60000000f00 */
[----:B------:R-:W-:Y:S01]  /*20950*/  IMAD.WIDE.U32 R6, R10, c[0x0][0x3e8], R6 ;  /* 0x0000fa000a067a25 */ /* 0x000fe200078e0006 */
[----:B------:R-:W-:-:S03]  /*20960*/  @P0 SHF.R.U32.HI R2, RZ, c[0x0][0x4f0], R9 ;  /* 0x00013c00ff020a19 */ /* 0x000fc60000011609 */
[----:B------:R-:W-:Y:S01]  /*20970*/  IMAD R7, R10, c[0x0][0x3ec], R7 ;  /* 0x0000fb000a077a24 */ /* 0x000fe200078e0207 */
[----:B-1----:R-:W-:Y:S01]  /*20980*/  SHF.R.S32.HI R10, RZ, 0x1f, R11 ;  /* 0x0000001fff0a7819 */ /* 0x002fe2000001140b */
[C---:B------:R-:W-:Y:S01]  /*20990*/  IMAD R9, R5.reuse, c[0x0][0x3f4], R8 ;  /* 0x0000fd0005097a24 */ /* 0x040fe200078e0208 */
[----:B------:R-:W-:Y:S01]  /*209a0*/  SHF.R.S32.HI R8, RZ, 0x1f, R2 ;  /* 0x0000001fff087819 */ /* 0x000fe20000011402 */
[----:B------:R-:W-:Y:S01]  /*209b0*/  IMAD.WIDE.U32 R6, R5, c[0x0][0x3f0], R6 ;  /* 0x0000fc0005067a25 */ /* 0x000fe200078e0006 */
[----:B------:R-:W-:Y:S02]  /*209c0*/  IADD3 R5, -R2, RZ, RZ ;  /* 0x000000ff02057210 */ /* 0x000fe40007ffe1ff */
[----:B------:R-:W-:Y:S01]  /*209d0*/  LEA.HI R10, R10, R11, RZ, 0x3 ;  /* 0x0000000b0a0a7211 */ /* 0x000fe200078f18ff */
[----:B------:R-:W-:Y:S01]  /*209e0*/  IMAD R8, R8, c[0x0][0x3e0], RZ ;  /* 0x0000f80008087a24 */ /* 0x000fe200078e02ff */
[----:B------:R-:W-:Y:S01]  /*209f0*/  IADD3 R7, R7, R9, RZ ;  /* 0x0000000907077210 */ /* 0x000fe20007ffe0ff */
[----:B------:R-:W-:Y:S01]  /*20a00*/  IMAD R5, R5, c[0x0][0x4e8], R3 ;  /* 0x00013a0005057a24 */ /* 0x000fe200078e0203 */
[----:B------:R-:W-:Y:S01]  /*20a10*/  SHF.R.S32.HI R10, RZ, 0x3, R10 ;  /* 0x00000003ff0a7819 */ /* 0x000fe2000001140a */
[----:B------:R-:W-:-:S02]  /*20a20*/  IMAD R8, R2, c[0x0][0x3e4], R8 ;  /* 0x0000f90002087a24 */ /* 0x000fc400078e0208 */
[----:B------:R-:W-:Y:S01]  /*20a30*/  IMAD.WIDE.U32 R2, R2, c[0x0][0x3e0], R6 ;  /* 0x0000f80002027a25 */ /* 0x000fe200078e0006 */
[----:B------:R-:W-:Y:S02]  /*20a40*/  SHF.R.S32.HI R6, RZ, 0x1f, R5 ;  /* 0x0000001fff067819 */ /* 0x000fe40000011405 */
[----:B------:R-:W-:Y:S02]  /*20a50*/  IADD3 R13, R10, R246, RZ ;  /* 0x000000f60a0d7210 */ /* 0x000fe40007ffe0ff */
        /* <DEDUP_REMOVED lines=9> */
.L_x_816:
[----:B------:R-:W-:Y:S05]  /*20af0*/  BRA.DIV ~URZ, `(.L_x_762) ;  /* 0x000024827f007947 */ /* 0x000fea000b800000 */
[----:B------:R3:W4:Y:S02]  /*20b00*/  SHFL.IDX PT, R2, R14, RZ, 0x181f ;  /* 0x00181fff0e027589 */ /* 0x00072400000e0000 */
.L_x_817:
[----:B------:R-:W5:Y:S01]  /*20b10*/  LDL.64 R18, [R1+0x10] ;  /* 0x0000100001127983 */ /* 0x000f620000100a00 */
[----:B------:R-:W-:Y:S01]  /*20b20*/  IMAD R12, R15, c[0x0][0x4e8], RZ ;  /* 0x00013a000f0c7a24 */ /* 0x000fe200078e02ff */
[----:B------:R-:W-:Y:S01]  /*20b30*/  BSSY B0, `(.L_x_763) ;  /* 0x0000012000007945 */ /* 0x000fe20003800000 */
[----:B------:R-:W-:Y:S02]  /*20b40*/  SHF.R.S32.HI R16, RZ, 0x1f, R4 ;  /* 0x0000001fff107819 */ /* 0x000fe40000011404 */
[----:B------:R-:W-:Y:S02]  /*20b50*/  SHF.R.S32.HI R15, RZ, 0x1f, R0 ;  /* 0x0000001fff0f7819 */ /* 0x000fe40000011400 */
[----:B------:R-:W-:Y:S02]  /*20b60*/  ISETP.GE.AND P0, PT, R13, R12, PT ;  /* 0x0000000c0d00720c */ /* 0x000fe40003f06270 */
[----:B-----5:R-:W-:-:S11]  /*20b70*/  SHF.R.S32.HI R17, RZ, 0x1f, R18 ;  /* 0x0000001fff117819 */ /* 0x020fd60000011412 */
        /* <DEDUP_REMOVED lines=10> */
[----:B------:R2:W-:Y:S04]  /*20c20*/  @!P2 ST.E.128 [R8.64], RZ ;  /* 0x000000ff0800a985 */ /* 0x0005e8000c101d06 */
[----:B------:R2:W-:Y:S04]  /*20c30*/  @!P1 ST.E.128 [R6.64], RZ ;  /* 0x000000ff06009985 */ /* 0x0005e8000c101d06 */
[----:B------:R2:W-:Y:S02]  /*20c40*/  @!P0 ST.E.128 [R2.64], RZ ;  /* 0x000000ff02008985 */ /* 0x0005e4000c101d06 */
.L_x_764:
[----:B------:R-:W-:Y:S05]  /*20c50*/  BSYNC B0 ;  /* 0x0000000000007941 */ /* 0x000fea0003800000 */
.L_x_763:
[----:B------:R-:W-:Y:S05]  /*20c60*/  BRA.DIV ~URZ, `(.L_x_765) ;  /* 0x000023827f007947 */ /* 0x000fea000b800000 */
[----:B--2---:R2:W1:Y:S04]  /*20c70*/  SHFL.IDX PT, R10, R11, 0x1, 0x181f ;  /* 0x00381f000b0a7f89 */ /* 0x00446800000e0000 */
[----:B----4-:R2:W4:Y:S02]  /*20c80*/  SHFL.IDX PT, R2, R14, 0x1, 0x181f ;  /* 0x00381f000e027f89 */ /* 0x01052400000e0000 */
.L_x_818:
        /* <DEDUP_REMOVED lines=14> */
[----:B------:R1:W-:Y:S04]  /*20d70*/  @!P2 ST.E.128 [R8.64], RZ ;  /* 0x000000ff0800a985 */ /* 0x0003e8000c101d06 */
[----:B------:R1:W-:Y:S04]  /*20d80*/  @!P1 ST.E.128 [R6.64], RZ ;  /* 0x000000ff06009985 */ /* 0x0003e8000c101d06 */
[----:B------:R1:W-:Y:S02]  /*20d90*/  @!P0 ST.E.128 [R2.64], RZ ;  /* 0x000000ff02008985 */ /* 0x0003e4000c101d06 */
.L_x_767:
[----:B------:R-:W-:Y:S05]  /*20da0*/  BSYNC B0 ;  /* 0x0000000000007941 */ /* 0x000fea0003800000 */
.L_x_766:
[----:B------:R-:W-:Y:S05]  /*20db0*/  BRA.DIV ~URZ, `(.L_x_768) ;  /* 0x000023027f007947 */ /* 0x000fea000b800000 */
[----:B-1----:R1:W2:Y:S02]  /*20dc0*/  SHFL.IDX PT, R10, R11, 0x2, 0x181f ;  /* 0x00581f000b0a7f89 */ /* 0x0022a400000e0000 */
.L_x_819:
[----:B------:R-:W-:Y:S05]  /*20dd0*/  BRA.DIV ~URZ, `(.L_x_769) ;  /* 0x000023527f007947 */ /* 0x000fea000b800000 */
[----:B----4-:R4:W1:Y:S02]  /*20de0*/  SHFL.IDX PT, R2, R14, 0x2, 0x181f ;  /* 0x00581f000e027f89 */ /* 0x01086400000e0000 */
.L_x_820:
        /* <DEDUP_REMOVED lines=17> */
.L_x_771:
[----:B------:R-:W-:Y:S05]  /*20f00*/  BSYNC B0 ;  /* 0x0000000000007941 */ /* 0x000fea0003800000 */
.L_x_770:
[----:B------:R-:W-:Y:S05]  /*20f10*/  BRA.DIV ~URZ, `(.L_x_772) ;  /* 0x000022827f007947 */ /* 0x000fea000b800000 */
[----:B--2---:R2:W3:Y:S04]  /*20f20*/  SHFL.IDX PT, R10, R11, 0x3, 0x181f ;  /* 0x00781f000b0a7f89 */ /* 0x0044e800000e0000 */
[----:B-1----:R2:W1:Y:S02]  /*20f30*/  SHFL.IDX PT, R2, R14, 0x3, 0x181f ;  /* 0x00781f000e027f89 */ /* 0x00246400000e0000 */
.L_x_821:
[----:B------:R-:W-:-:S04]  /*20f40*/  IADD3 R13, R13, 0x60, RZ ;  /* 0x000000600d0d7810 */ /* 0x000fc80007ffe0ff */
[----:B------:R-:W-:-:S13]  /*20f50*/  ISETP.GE.AND P0, PT, R13, R12, PT ;  /* 0x0000000c0d00720c */ /* 0x000fda0003f06270 */
[----:B------:R-:W-:Y:S05]  /*20f60*/  @P0 BRA `(.L_x_752) ;  /* 0x000000d000000947 */ /* 0x000fea0003800000 */
[----:B------:R-:W5:Y:S01]  /*20f70*/  LDL.64 R18, [R1+0x10] ;  /* 0x0000100001127983 */ /* 0x000f620000100a00 */
[----:B------:R-:W-:Y:S02]  /*20f80*/  ISETP.GE.AND P1, PT, R4, c[0x0][0x3c8], PT ;  /* 0x0000f20004007a0c */ /* 0x000fe40003f26270 */
[----:B------:R-:W-:-:S11]  /*20f90*/  ISETP.GE.AND P0, PT, R0, c[0x0][0x3c8], PT ;  /* 0x0000f20000007a0c */ /* 0x000fd60003f06270 */
[----:B-1----:R-:W-:-:S04]  /*20fa0*/  @!P1 LEA R6, P4, R4, R2, 0x1 ;  /* 0x0000000204069211 */ /* 0x002fc800078808ff */
[----:B---3--:R-:W-:Y:S02]  /*20fb0*/  @!P1 LEA.HI.X R7, R4, R10, R16, 0x1, P4 ;  /* 0x0000000a04079211 */ /* 0x008fe400020f0c10 */
        /* <DEDUP_REMOVED lines=8> */
.L_x_752:
[----:B------:R-:W-:Y:S05]  /*21040*/  BSYNC B1 ;  /* 0x0000000000017941 */ /* 0x000fea0003800000 */
.L_x_736:
[----:B--2---:R-:W2:Y:S02]  /*21050*/  LDL R0, [R1+0x4c] ;  /* 0x00004c0001007983 */ /* 0x004ea40000100800 */
[----:B--2---:R-:W-:-:S13]  /*21060*/  ISETP.NE.AND P0, PT, R0, RZ, PT ;  /* 0x000000ff0000720c */ /* 0x004fda0003f05270 */
[----:B------:R-:W-:Y:S01]  /*21070*/  @P0 WARPSYNC 0xffffffff ;  /* 0xffffffff00000948 */ /* 0x000fe20003800000 */
[----:B------:R-:W-:Y:S06]  /*21080*/  @P0 BAR.SYNC.DEFER_BLOCKING 0x5, 0x100 ;  /* 0x0144000000000b1d */ /* 0x000fec0000010000 */
[----:B-1-3--:R-:W1:Y:S04]  /*21090*/  @P0 LDS.128 R4, [0x18100] ;  /* 0x01810000ff040984 */ /* 0x00ae680000000c00 */
[----:B-1----:R1:W-:Y:S04]  /*210a0*/  @P0 STL.64 [R1], R4 ;  /* 0x0000000401000387 */ /* 0x0023e80000100a00 */
[----:B------:R1:W-:Y:S04]  /*210b0*/  @P0 STL.64 [R1+0x8], R6 ;  /* 0x0000080601000387 */ /* 0x0003e80000100a00 */
[----:B------:R-:W-:Y:S06]  /*210c0*/  @P0 BAR.ARV 0x4, 0x100 ;  /* 0x0104000000000b1d */ /* 0x000fec0000002000 */
[----:B------:R-:W-:Y:S05]  /*210d0*/  @P0 BRA `(.L_x_773) ;  /* 0x0000103000000947 */ /* 0x000fea0003800000 */
[----:B------:R-:W2:Y:S01]  /*210e0*/  S2R R0, SR_TID.X ;  /* 0x0000000000007919 */ /* 0x000ea20000002100 */
[----:B-1----:R-:W-:Y:S01]  /*210f0*/  IMAD.MOV.U32 R7, RZ, RZ, RZ ;  /* 0x000000ffff077224 */ /* 0x002fe200078e00ff */
[----:B--2---:R-:W-:-:S04]  /*21100*/  LOP3.LUT R13, R0, 0x1f, RZ, 0xc0, !PT ;  /* 0x0000001f000d7812 */ /* 0x004fc800078ec0ff */
[----:B------:R-:W-:Y:S01]  /*21110*/  ISETP.NE.AND P6, PT, R13, 0x1f, PT ;  /* 0x0000001f0d00780c */ /* 0x000fe20003fc5270 */
[----:B------:R-:W-:Y:S10]  /*21120*/  BRA.DIV ~URZ, `(.L_x_774) ;  /* 0x000021427f007947 */ /* 0x000ff4000b800000 */
[----:B------:R1:W2:Y:S02]  /*21130*/  SHFL.IDX PT, R10, R83, RZ, 0x1f ;  /* 0x00001fff530a7589 */ /* 0x0002a400000e0000 */
.L_x_822:
[----:B------:R-:W-:Y:S05]  /*21140*/  BRA.DIV ~URZ, `(.L_x_775) ;  /* 0x000021927f007947 */ /* 0x000fea000b800000 */
[----:B------:R3:W1:Y:S02]  /*21150*/  SHFL.IDX PT, R8, R83, 0x1, 0x1f ;  /* 0x00201f0053087f89 */ /* 0x00066400000e0000 */
.L_x_823:
[----:B------:R-:W5:Y:S01]  /*21160*/  LDL R0, [R1+0xc] ;  /* 0x00000c0001007983 */ /* 0x000f620000100800 */
[----:B------:R-:W-:Y:S02]  /*21170*/  IMAD.MOV.U32 R6, RZ, RZ, RZ ;  /* 0x000000ffff067224 */ /* 0x000fe400078e00ff */
[----:B-----5:R-:W-:-:S05]  /*21180*/  IMAD.IADD R0, R0, 0x1, R13 ;  /* 0x0000000100007824 */ /* 0x020fca00078e020d */
[----:B------:R-:W-:-:S13]  /*21190*/  ISETP.GE.OR P0, PT, R0, c[0x0][0x53c], !P6 ;  /* 0x00014f0000007a0c */ /* 0x000fda0007706670 */
[----:B----4-:R-:W-:Y:S01]  /*211a0*/  @!P0 MOV R2, 0x4 ;  /* 0x0000000400028802 */ /* 0x010fe20000000f00 */
[----:B------:R-:W-:-:S04]  /*211b0*/  @!P0 IMAD.MOV.U32 R4, RZ, RZ, 0x4 ;  /* 0x00000004ff048424 */ /* 0x000fc800078e00ff */
[----:B------:R-:W-:-:S04]  /*211c0*/  @!P0 IMAD.WIDE R4, R0, R4, c[0x0][0x580] ;  /* 0x0001600000048625 */ /* 0x000fc800078e0204 */
[----:B------:R-:W-:Y:S01]  /*211d0*/  @!P0 IMAD.WIDE R2, R0, R2, c[0x0][0x578] ;  /* 0x00015e0000028625 */ /* 0x000fe200078e0202 */
[----:B------:R-:W4:Y:S04]  /*211e0*/  @!P0 LDG.E R6, [R4.64] ;  /* 0x0000000604068981 */ /* 0x000f28000c1e1900 */
[----:B------:R-:W4:Y:S01]  /*211f0*/  @!P0 LDG.E R7, [R2.64] ;  /* 0x0000000602078981 */ /* 0x000f22000c1e1900 */
[C---:B------:R-:W-:Y:S02]  /*21200*/  ISETP.GE.U32.AND P4, PT, R13.reuse, 0x10, PT ;  /* 0x000000100d00780c */ /* 0x040fe40003f86070 */
[C---:B------:R-:W-:Y:S02]  /*21210*/  ISETP.GE.U32.AND P3, PT, R13.reuse, 0x8, PT ;  /* 0x000000080d00780c */ /* 0x040fe40003f66070 */
[----:B------:R-:W-:-:S02]  /*21220*/  ISETP.GE.U32.AND P2, PT, R13, 0x4, PT ;  /* 0x000000040d00780c */ /* 0x000fc40003f46070 */
[C---:B------:R-:W-:Y:S02]  /*21230*/  ISETP.GE.U32.AND P1, PT, R13.reuse, 0x2, PT ;  /* 0x000000020d00780c */ /* 0x040fe40003f26070 */
[----:B------:R-:W-:Y:S02]  /*21240*/  ISETP.NE.AND P5, PT, R13, RZ, PT ;  /* 0x000000ff0d00720c */ /* 0x000fe40003fa5270 */
[----:B------:R-:W-:Y:S01]  /*21250*/  MOV R12, RZ ;  /* 0x000000ff000c7202 */ /* 0x000fe20000000f00 */
[----:B----4-:R-:W-:Y:S01]  /*21260*/  IMAD R4, R7, R6, RZ ;  /* 0x0000000607047224 */ /* 0x010fe200078e02ff */
[----:B------:R-:W-:Y:S07]  /*21270*/  BRA.DIV ~URZ, `(.L_x_776) ;  /* 0x000020d27f007947 */ /* 0x000fee000b800000 */
[----:B------:R4:W3:Y:S02]  /*21280*/  SHFL.UP PT, R5, R4, 0x1, RZ ;  /* 0x0420000004057989 */ /* 0x0008e400000e00ff */
.L_x_824:
[----:B---3--:R-:W-:-:S04]  /*21290*/  SEL R5, R5, RZ, P5 ;  /* 0x000000ff05057207 */ /* 0x008fc80002800000 */
[----:B----4-:R-:W-:Y:S01]  /*212a0*/  IADD3 R4, R4, R5, RZ ;  /* 0x0000000504047210 */ /* 0x010fe20007ffe0ff */
[----:B------:R-:W-:Y:S05]  /*212b0*/  BRA.DIV ~URZ, `(.L_x_777) ;  /* 0x000020e27f007947 */ /* 0x000fea000b800000 */
        /* <DEDUP_REMOVED lines=12> */
[----:B------:R3:W4:Y:S02]  /*21380*/  SHFL.IDX PT, R0, R4, 0x1f, 0x1f ;  /* 0x03e01f0004007f89 */ /* 0x00072400000e0000 */
.L_x_825:
[----:B----4-:R-:W-:Y:S01]  /*21390*/  IMAD R0, R0, c[0x0][0x538], RZ ;  /* 0x00014e0000007a24 */ /* 0x010fe200078e02ff */
[----:B------:R-:W-:Y:S04]  /*213a0*/  BSSY B1, `(.L_x_778) ;  /* 0x00000cd000017945 */ /* 0x000fe80003800000 */
[----:B-1----:R-:W-:-:S04]  /*213b0*/  IADD3 R8, R0, R8, RZ ;  /* 0x0000000800087210 */ /* 0x002fc80007ffe0ff */
[----:B--2---:R-:W-:-:S13]  /*213c0*/  ISETP.GT.AND P0, PT, R8, R10, PT ;  /* 0x0000000a0800720c */ /* 0x004fda0003f04270 */
[----:B------:R-:W-:Y:S05]  /*213d0*/  @P0 BRA `(.L_x_779) ;  /* 0x0000025000000947 */ /* 0x000fea0003800000 */
.L_x_783:
[----:B------:R-:W2:Y:S02]  /*213e0*/  LDL.LU R0, [R1+0xc] ;  /* 0x00000c0001007983 */ /* 0x000ea40000300800 */
[----:B--2---:R-:W-:-:S04]  /*213f0*/  IADD3 R0, R0, 0x1f, RZ ;  /* 0x0000001f00007810 */ /* 0x004fc80007ffe0ff */
[----:B------:R-:W-:-:S13]  /*21400*/  ISETP.GE.AND P0, PT, R0, c[0x0][0x53c], PT ;  /* 0x00014f0000007a0c */ /* 0x000fda0003f06270 */
[----:B------:R-:W-:Y:S05]  /*21410*/  @P0 BRA `(.L_x_780) ;  /* 0x00000c0000000947 */ /* 0x000fea0003800000 */
[----:B------:R1:W-:Y:S01]  /*21420*/  STL [R1+0xc], R0 ;  /* 0x00000c0001007387 */ /* 0x0003e20000100800 */
[----:B------:R-:W-:Y:S01]  /*21430*/  CS2R R6, SRZ ;  /* 0x0000000000067805 */ /* 0x000fe2000001ff00 */
[----:B-1----:R-:W-:-:S04]  /*21440*/  IADD3 R0, R0, R13, RZ ;  /* 0x0000000d00007210 */ /* 0x002fc80007ffe0ff */
[----:B------:R-:W-:-:S13]  /*21450*/  ISETP.GE.OR P0, PT, R0, c[0x0][0x53c], !P6 ;  /* 0x00014f0000007a0c */ /* 0x000fda0007706670 */
[----:B---3--:R-:W-:Y:S02]  /*21460*/  @!P0 MOV R4, 0x4 ;  /* 0x0000000400048802 */ /* 0x008fe40000000f00 */
        /* <DEDUP_REMOVED lines=8> */
.L_x_826:
        /* <DEDUP_REMOVED lines=16> */
.L_x_827:
[----:B--2---:R-:W-:-:S05]  /*215f0*/  IMAD R0, R0, c[0x0][0x538], RZ ;  /* 0x00014e0000007a24 */ /* 0x004fca00078e02ff */
[----:B------:R-:W-:-:S04]  /*21600*/  IADD3 R8, R0, R8, RZ ;  /* 0x0000000800087210 */ /* 0x000fc80007ffe0ff */
[----:B------:R-:W-:-:S13]  /*21610*/  ISETP.GT.AND P0, PT, R8, R10, PT ;  /* 0x0000000a0800720c */ /* 0x000fda0003f04270 */
[----:B-1----:R-:W-:Y:S05]  /*21620*/  @!P0 BRA `(.L_x_783) ;  /* 0xfffffdb000008947 */ /* 0x002fea000383ffff */
.L_x_779:
[----:B------:R-:W-:-:S05]  /*21630*/  IADD3 R8, -R0, R8, RZ ;  /* 0x0000000800087210 */ /* 0x000fca0007ffe1ff */
[----:B------:R-:W-:-:S05]  /*21640*/  IMAD R0, R4, c[0x0][0x538], R8 ;  /* 0x00014e0004007a24 */ /* 0x000fca00078e0208 */
[----:B------:R-:W-:Y:S01]  /*21650*/  ISETP.GT.AND P0, PT, R0, R10, PT ;  /* 0x0000000a0000720c */ /* 0x000fe20003f04270 */
[----:B------:R-:W-:-:S12]  /*21660*/  BRA.DIV ~URZ, `(.L_x_784) ;  /* 0x000021427f007947 */ /* 0x000fd8000b800000 */
[----:B------:R-:W-:-:S03]  /*21670*/  VOTE.ANY R11, PT, !P0 ;  /* 0x00000000000b7806 */ /* 0x000fc600040e0100 */
.L_x_828:
[----:B------:R-:W2:Y:S01]  /*21680*/  LDL.LU R2, [R1+0xc] ;  /* 0x00000c0001027983 */ /* 0x000ea20000300800 */
[----:B------:R-:W2:Y:S02]  /*21690*/  POPC R0, R11 ;  /* 0x0000000b00007309 */ /* 0x000ea40000000000 */
[----:B--2---:R-:W-:-:S05]  /*216a0*/  IADD3 R2, R0, R2, RZ ;  /* 0x0000000200027210 */ /* 0x004fca0007ffe0ff */
[----:B------:R1:W-:Y:S01]  /*216b0*/  STL [R1+0xc], R2 ;  /* 0x00000c0201007387 */ /* 0x0003e20000100800 */
[----:B------:R-:W-:Y:S05]  /*216c0*/  BRA.DIV ~URZ, `(.L_x_785) ;  /* 0x000021327f007947 */ /* 0x000fea000b800000 */
[----:B------:R2:W4:Y:S04]  /*216d0*/  SHFL.IDX PT, R6, R6, R0, 0x1f ;  /* 0x00001f0006067589 */ /* 0x00052800000e0000 */
[----:B------:R2:W1:Y:S02]  /*216e0*/  SHFL.IDX PT, R7, R7, R0, 0x1f ;  /* 0x00001f0007077589 */ /* 0x00046400000e0000 */
.L_x_829:
[----:B------:R-:W-:Y:S01]  /*216f0*/  ISETP.NE.AND P0, PT, R11, RZ, PT ;  /* 0x000000ff0b00720c */ /* 0x000fe20003f05270 */
[----:B------:R-:W-:-:S12]  /*21700*/  BSSY B0, `(.L_x_786) ;  /* 0x0000005000007945 */ /* 0x000fd80003800000 */
[----:B------:R-:W-:Y:S05]  /*21710*/  @!P0 BRA `(.L_x_787) ;  /* 0x0000003000008947 */ /* 0x000fea0003800000 */
[----:B--2---:R-:W-:Y:S01]  /*21720*/  IADD3 R0, R0, -0x1, RZ ;  /* 0xffffffff00007810 */ /* 0x004fe20007ffe0ff */
[----:B------:R-:W-:Y:S05]  /*21730*/  BRA.DIV ~URZ, `(.L_x_788) ;  /* 0x000021927f007947 */ /* 0x000fea000b800000 */
[----:B------:R2:W3:Y:S02]  /*21740*/  SHFL.IDX PT, R12, R4, R0, 0x1f ;  /* 0x00001f00040c7589 */ /* 0x0004e400000e0000 */
.L_x_787:
[----:B------:R-:W-:Y:S05]  /*21750*/  BSYNC B0 ;  /* 0x0000000000007941 */ /* 0x000fea0003800000 */
.L_x_786:
[----:B--23--:R-:W-:Y:S01]  /*21760*/  IMAD R0, R12, c[0x0][0x538], R8 ;  /* 0x00014e000c007a24 */ /* 0x00cfe200078e0208 */
[----:B-1----:R-:W-:Y:S01]  /*21770*/  ISETP.NE.AND P0, PT, R7, 0x1, PT ;  /* 0x000000010700780c */ /* 0x002fe20003f05270 */
[----:B------:R-:W-:Y:S03]  /*21780*/  BSSY B0, `(.L_x_789) ;  /* 0x0000085000007945 */ /* 0x000fe60003800000 */
[----:B------:R1:W-:Y:S01]  /*21790*/  STL [R1], R0 ;  /* 0x0000000001007387 */ /* 0x0003e20000100800 */
[----:B------:R-:W-:-:S08]  /*217a0*/  IADD3 R3, -R0, R10, RZ ;  /* 0x0000000a00037210 */ /* 0x000fd00007ffe1ff */
[----:B------:R-:W-:Y:S05]  /*217b0*/  @!P0 BRA `(.L_x_790) ;  /* 0x000003f000008947 */ /* 0x000fea0003800000 */
[-C--:B----4-:R-:W-:Y:S01]  /*217c0*/  IABS R2, R6.reuse ;  /* 0x0000000600027213 */ /* 0x090fe20000000000 */
[----:B------:R-:W-:Y:S01]  /*217d0*/  IMAD.MOV.U32 R8, RZ, RZ, RZ ;  /* 0x000000ffff087224 */ /* 0x000fe200078e00ff */
[----:B------:R-:W-:Y:S02]  /*217e0*/  IABS R10, R6 ;  /* 0x00000006000a7213 */ /* 0x000fe40000000000 */
[----:B-1----:R-:W1:Y:S08]  /*217f0*/  I2F.RP R0, R2 ;  /* 0x0000000200007306 */ /* 0x002e700000209400 */
[----:B-1----:R-:W1:Y:S02]  /*21800*/  MUFU.RCP R0, R0 ;  /* 0x0000000000007308 */ /* 0x002e640000001000 */
[----:B-1----:R-:W-:-:S06]  /*21810*/  IADD3 R0, R0, 0xffffffe, RZ ;  /* 0x0ffffffe00007810 */ /* 0x002fcc0007ffe0ff */
[----:B------:R-:W1:Y:S02]  /*21820*/  F2I.FTZ.U32.TRUNC.NTZ R9, R0 ;  /* 0x0000000000097305 */ /* 0x000e64000021f000 */
[----:B-1----:R-:W-:Y:S01]  /*21830*/  IMAD.MOV R4, RZ, RZ, -R9 ;  /* 0x000000ffff047224 */ /* 0x002fe200078e0a09 */
[----:B------:R-:W-:-:S03]  /*21840*/  IABS R0, R7 ;  /* 0x0000000700007213 */ /* 0x000fc60000000000 */
[----:B------:R-:W-:Y:S02]  /*21850*/  IMAD.MOV.U32 R5, RZ, RZ, R4 ;  /* 0x000000ffff057224 */ /* 0x000fe400078e0004 */
[----:B------:R-:W-:Y:S01]  /*21860*/  IMAD.MOV.U32 R4, RZ, RZ, R0 ;  /* 0x000000ffff047224 */ /* 0x000fe200078e0000 */
[----:B------:R-:W-:Y:S01]  /*21870*/  IABS R0, R3 ;  /* 0x0000000300007213 */ /* 0x000fe20000000000 */
[----:B------:R-:W-:Y:S02]  /*21880*/  IMAD R5, R5, R2, RZ ;  /* 0x0000000205057224 */ /* 0x000fe400078e02ff */
[----:B------:R-:W1:Y:S02]  /*21890*/  I2F.RP R11, R4 ;  /* 0x00000004000b7306 */ /* 0x000e640000209400 */
[----:B------:R-:W-:Y:S01]  /*218a0*/  IMAD.HI.U32 R9, R9, R5, R8 ;  /* 0x0000000509097227 */ /* 0x000fe200078e0008 */
[----:B------:R-:W-:-:S03]  /*218b0*/  MOV R5, R0 ;  /* 0x0000000000057202 */ /* 0x000fc60000000f00 */
[----:B------:R-:W-:-:S04]  /*218c0*/  IMAD.MOV R0, RZ, RZ, -R10 ;  /* 0x000000ffff007224 */ /* 0x000fc800078e0a0a */
[----:B------:R-:W-:Y:S02]  /*218d0*/  IMAD.MOV.U32 R8, RZ, RZ, R0 ;  /* 0x000000ffff087224 */ /* 0x000fe400078e0000 */
[----:B------:R-:W-:-:S04]  /*218e0*/  IMAD.HI.U32 R0, R9, R5, RZ ;  /* 0x0000000509007227 */ /* 0x000fc800078e00ff */
[----:B------:R-:W-:Y:S02]  /*218f0*/  IMAD R5, R0, R8, R5 ;  /* 0x0000000800057224 */ /* 0x000fe400078e0205 */
[----:B-1----:R-:W1:Y:S03]  /*21900*/  MUFU.RCP R8, R11 ;  /* 0x0000000b00087308 */ /* 0x002e660000001000 */
[----:B------:R-:W-:Y:S02]  /*21910*/  ISETP.GT.U32.AND P0, PT, R2, R5, PT ;  /* 0x000000050200720c */ /* 0x000fe40003f04070 */
[----:B-1----:R-:W-:-:S11]  /*21920*/  IADD3 R8, R8, 0xffffffe, RZ ;  /* 0x0ffffffe08087810 */ /* 0x002fd60007ffe0ff */
[----:B------:R-:W-:Y:S01]  /*21930*/  @!P0 IMAD.IADD R5, R5, 0x1, -R2 ;  /* 0x0000000105058824 */ /* 0x000fe200078e0a02 */
[----:B------:R-:W-:Y:S01]  /*21940*/  @!P0 IADD3 R0, R0, 0x1, RZ ;  /* 0x0000000100008810 */ /* 0x000fe20007ffe0ff */
[----:B------:R-:W1:Y:S01]  /*21950*/  F2I.FTZ.U32.TRUNC.NTZ R9, R8 ;  /* 0x0000000800097305 */ /* 0x000e62000021f000 */
[----:B------:R-:W-:Y:S02]  /*21960*/  ISETP.NE.AND P0, PT, R6, RZ, PT ;  /* 0x000000ff0600720c */ /* 0x000fe40003f05270 */
[----:B------:R-:W-:Y:S02]  /*21970*/  ISETP.GE.U32.AND P2, PT, R5, R2, PT ;  /* 0x000000020500720c */ /* 0x000fe40003f46070 */
[----:B------:R-:W-:-:S04]  /*21980*/  LOP3.LUT R2, R3, R6, RZ, 0x3c, !PT ;  /* 0x0000000603027212 */ /* 0x000fc800078e3cff */
[----:B------:R-:W-:-:S07]  /*21990*/  ISETP.GE.AND P1, PT, R2, RZ, PT ;  /* 0x000000ff0200720c */ /* 0x000fce0003f26270 */
[----:B------:R-:W-:Y:S02]  /*219a0*/  @P2 IADD3 R0, R0, 0x1, RZ ;  /* 0x0000000100002810 */ /* 0x000fe40007ffe0ff */
[----:B-1----:R-:W-:Y:S02]  /*219b0*/  IADD3 R2, RZ, -R9, RZ ;  /* 0x80000009ff027210 */ /* 0x002fe40007ffe0ff */
[----:B------:R-:W-:Y:S02]  /*219c0*/  MOV R8, RZ ;  /* 0x000000ff00087202 */ /* 0x000fe40000000f00 */
[----:B------:R-:W-:Y:S01]  /*219d0*/  @!P1 IMAD.MOV R0, RZ, RZ, -R0 ;  /* 0x000000ffff009224 */ /* 0x000fe200078e0a00 */
[----:B------:R-:W-:Y:S01]  /*219e0*/  @!P0 LOP3.LUT R0, RZ, R6, RZ, 0x33, !PT ;  /* 0x00000006ff008212 */ /* 0x000fe200078e33ff */
[----:B------:R-:W-:Y:S01]  /*219f0*/  IMAD.MOV.U32 R5, RZ, RZ, R2 ;  /* 0x000000ffff057224 */ /* 0x000fe200078e0002 */
[----:B------:R-:W-:Y:S02]  /*21a00*/  IABS R2, R7 ;  /* 0x0000000700027213 */ /* 0x000fe40000000000 */
[----:B------:R-:W-:Y:S01]  /*21a10*/  IABS R11, R0 ;  /* 0x00000000000b7213 */ /* 0x000fe20000000000 */
[----:B------:R-:W-:-:S02]  /*21a20*/  IMAD R5, R5, R4, RZ ;  /* 0x0000000405057224 */ /* 0x000fc400078e02ff */
        /* <DEDUP_REMOVED lines=10> */
[----:B------:R-:W-:Y:S01]  /*21ad0*/  ISETP.GE.U32.AND P2, PT, R5, R4, PT ;  /* 0x000000040500720c */ /* 0x000fe20003f46070 */
[----:B------:R-:W-:Y:S01]  /*21ae0*/  IMAD.MOV R5, RZ, RZ, -R0 ;  /* 0x000000ffff057224 */ /* 0x000fe200078e0a00 */
        /* <DEDUP_REMOVED lines=12> */
.L_x_790:
[----:B-1----:R-:W2:Y:S01]  /*21bb0*/  LDL R0, [R1+0xc] ;  /* 0x00000c0001007983 */ /* 0x002ea20000100800 */
[----:B------:R-:W-:-:S04]  /*21bc0*/  IMAD.MOV.U32 R4, RZ, RZ, 0x4 ;  /* 0x00000004ff047424 */ /* 0x000fc800078e00ff */
[----:B--2---:R-:W-:-:S05]  /*21bd0*/  IMAD.WIDE R4, R0, R4, c[0x0][0x590] ;  /* 0x0001640000047625 */ /* 0x004fca00078e0204 */
[----:B------:R1:W2:Y:S01]  /*21be0*/  LDG.E R7, [R4.64] ;  /* 0x0000000604077981 */ /* 0x0002a2000c1e1900 */
[----:B------:R-:W-:Y:S01]  /*21bf0*/  IABS R2, R3 ;  /* 0x0000000300027213 */ /* 0x000fe20000000000 */
[----:B-1----:R-:W-:Y:S02]  /*21c00*/  IMAD.MOV.U32 R4, RZ, RZ, RZ ;  /* 0x000000ffff047224 */ /* 0x002fe400078e00ff */
[----:B--2-4-:R-:W-:-:S05]  /*21c10*/  IMAD R11, R7, R6, RZ ;  /* 0x00000006070b7224 */ /* 0x014fca00078e02ff */
        /* <DEDUP_REMOVED lines=8> */
[----:B------:R-:W-:-:S04]  /*21ca0*/  IMAD R0, R0, R8, RZ ;  /* 0x0000000800007224 */ /* 0x000fc800078e02ff */
[----:B------:R-:W-:-:S04]  /*21cb0*/  IMAD.HI.U32 R0, R5, R0, R4 ;  /* 0x0000000005007227 */ /* 0x000fc800078e0004 */
[----:B------:R-:W-:Y:S02]  /*21cc0*/  IMAD.MOV R4, RZ, RZ, -R9 ;  /* 0x000000ffff047224 */ /* 0x000fe400078e0a09 */
[----:B------:R-:W-:-:S04]  /*21cd0*/  IMAD.HI.U32 R0, R0, R2, RZ ;  /* 0x0000000200007227 */ /* 0x000fc800078e00ff */
[----:B------:R-:W-:-:S05]  /*21ce0*/  IMAD R2, R0, R4, R2 ;  /* 0x0000000400027224 */ /* 0x000fca00078e0202 */
[----:B------:R-:W-:-:S13]  /*21cf0*/  ISETP.GT.U32.AND P0, PT, R8, R2, PT ;  /* 0x000000020800720c */ /* 0x000fda0003f04070 */
[-C--:B------:R-:W-:Y:S02]  /*21d00*/  @!P0 IADD3 R2, R2, -R8.reuse, RZ ;  /* 0x8000000802028210 */ /* 0x080fe40007ffe0ff */
[----:B------:R-:W-:Y:S02]  /*21d10*/  @!P0 IADD3 R0, R0, 0x1, RZ ;  /* 0x0000000100008810 */ /* 0x000fe40007ffe0ff */
[----:B------:R-:W-:Y:S01]  /*21d20*/  ISETP.GE.U32.AND P2, PT, R2, R8, PT ;  /* 0x000000080200720c */ /* 0x000fe20003f46070 */
[----:B------:R-:W-:Y:S01]  /*21d30*/  IMAD.MOV.U32 R8, RZ, RZ, RZ ;  /* 0x000000ffff087224 */ /* 0x000fe200078e00ff */
[----:B------:R-:W-:Y:S02]  /*21d40*/  LOP3.LUT R2, R3, R11, RZ, 0x3c, !PT ;  /* 0x0000000b03027212 */ /* 0x000fe400078e3cff */
[----:B------:R-:W-:Y:S02]  /*21d50*/  ISETP.NE.AND P0, PT, R11, RZ, PT ;  /* 0x000000ff0b00720c */ /* 0x000fe40003f05270 */
[----:B------:R-:W-:-:S07]  /*21d60*/  ISETP.GE.AND P1, PT, R2, RZ, PT ;  /* 0x000000ff0200720c */ /* 0x000fce0003f26270 */
[----:B------:R-:W-:-:S05]  /*21d70*/  @P2 IADD3 R0, R0, 0x1, RZ ;  /* 0x0000000100002810 */ /* 0x000fca0007ffe0ff */
[----:B------:R-:W-:-:S04]  /*21d80*/  IMAD.MOV.U32 R2, RZ, RZ, R0 ;  /* 0x000000ffff027224 */ /* 0x000fc800078e0000 */
[----:B------:R-:W-:Y:S01]  /*21d90*/  @!P1 IMAD.MOV R2, RZ, RZ, -R2 ;  /* 0x000000ffff029224 */ /* 0x000fe200078e0a02 */
[----:B------:R-:W-:-:S05]  /*21da0*/  @!P0 LOP3.LUT R2, RZ, R11, RZ, 0x33, !PT ;  /* 0x0000000bff028212 */ /* 0x000fca00078e33ff */
[----:B------:R-:W-:Y:S02]  /*21db0*/  IMAD R10, R7, R2, RZ ;  /* 0x00000002070a7224 */ /* 0x000fe400078e02ff */
[----:B------:R-:W-:-:S03]  /*21dc0*/  IMAD.MOV R2, RZ, RZ, -R2 ;  /* 0x000000ffff027224 */ /* 0x000fc600078e0a02 */
[----:B------:R-:W-:-:S04]  /*21dd0*/  IADD3 R0, -R10, c[0x0][0x538], RZ ;  /* 0x00014e000a007a10 */ /* 0x000fc80007ffe1ff */
[----:B------:R-:W-:-:S04]  /*21de0*/  IMNMX R0, R7, R0, PT ;  /* 0x0000000007007217 */ /* 0x000fc80003800200 */
[----:B------:R-:W-:-:S04]  /*21df0*/  IABS R4, R0 ;  /* 0x0000000000047213 */ /* 0x000fc80000000000 */
[----:B------:R-:W1:Y:S08]  /*21e00*/  I2F.RP R5, R4 ;  /* 0x0000000400057306 */ /* 0x000e700000209400 */
[----:B-1----:R-:W1:Y:S02]  /*21e10*/  MUFU.RCP R5, R5 ;  /* 0x0000000500057308 */ /* 0x002e640000001000 */
[----:B-1----:R-:W-:-:S06]  /*21e20*/  IADD3 R5, R5, 0xffffffe, RZ ;  /* 0x0ffffffe05057810 */ /* 0x002fcc0007ffe0ff */
[----:B------:R-:W1:Y:S02]  /*21e30*/  F2I.FTZ.U32.TRUNC.NTZ R9, R5 ;  /* 0x0000000500097305 */ /* 0x000e64000021f000 */
[----:B-1----:R-:W-:Y:S02]  /*21e40*/  IMAD.MOV R7, RZ, RZ, -R9 ;  /* 0x000000ffff077224 */ /* 0x002fe400078e0a09 */
[----:B------:R-:W-:-:S03]  /*21e50*/  IMAD R5, R11, R2, R3 ;  /* 0x000000020b057224 */ /* 0x000fc600078e0203 */
[----:B------:R-:W-:Y:S02]  /*21e60*/  MOV R2, R7 ;  /* 0x0000000700027202 */ /* 0x000fe40000000f00 */
[----:B------:R-:W-:Y:S02]  /*21e70*/  IABS R7, R0 ;  /* 0x0000000000077213 */ /* 0x000fe40000000000 */
[----:B------:R-:W-:Y:S01]  /*21e80*/  IABS R3, R5 ;  /* 0x0000000500037213 */ /* 0x000fe20000000000 */
[----:B------:R-:W-:-:S04]  /*21e90*/  IMAD R2, R2, R4, RZ ;  /* 0x0000000402027224 */ /* 0x000fc800078e02ff */
[----:B------:R-:W-:-:S04]  /*21ea0*/  IMAD.HI.U32 R8, R9, R2, R8 ;  /* 0x0000000209087227 */ /* 0x000fc800078e0008 */
[----:B------:R-:W-:-:S04]  /*21eb0*/  IMAD.MOV R2, RZ, RZ, -R7 ;  /* 0x000000ffff027224 */ /* 0x000fc800078e0a07 */
        /* <DEDUP_REMOVED lines=15> */
[----:B------:R-:W-:-:S05]  /*21fb0*/  IMAD R0, R2, R3, R5 ;  /* 0x0000000302007224 */ /* 0x000fca00078e0205 */
[----:B------:R1:W-:Y:S02]  /*21fc0*/  STL [R1+0x8], R0 ;  /* 0x0000080001007387 */ /* 0x0003e40000100800 */
.L_x_791:
[----:B------:R-:W-:Y:S05]  /*21fd0*/  BSYNC B0 ;  /* 0x0000000000007941 */ /* 0x000fea0003800000 */
.L_x_789:
[----:B------:R-:W-:-:S04]  /*21fe0*/  LOP3.LUT R2, RZ, R2, RZ, 0x33, !PT ;  /* 0x00000002ff027212 */ /* 0x000fc800078e33ff */
[----:B-1----:R-:W-:-:S05]  /*21ff0*/  IADD3 R0, R2, R6, RZ ;  /* 0x0000000602007210 */ /* 0x002fca0007ffe0ff */
[----:B------:R1:W-:Y:S01]  /*22000*/  STL [R1+0x4], R0 ;  /* 0x0000040001007387 */ /* 0x0003e20000100800 */
[----:B------:R-:W-:Y:S05]  /*22010*/  BRA `(.L_x_792) ;  /* 0x0000005000007947 */ /* 0x000fea0003800000 */
.L_x_780:
[----:B------:R-:W-:Y:S01]  /*22020*/  MOV R0, c[0x0][0x53c] ;  /* 0x00014f0000007a02 */ /* 0x000fe20000000f00 */
[----:B------:R1:W-:Y:S04]  /*22030*/  STL [R1], R10 ;  /* 0x0000000a01007387 */ /* 0x0003e80000100800 */
[----:B------:R1:W-:Y:S04]  /*22040*/  STL [R1+0x4], RZ ;  /* 0x000004ff01007387 */ /* 0x0003e80000100800 */
[----:B------:R1:W-:Y:S04]  /*22050*/  STL [R1+0x8], RZ ;  /* 0x000008ff01007387 */ /* 0x0003e80000100800 */
[----:B------:R1:W-:Y:S02]  /*22060*/  STL [R1+0xc], R0 ;  /* 0x00000c0001007387 */ /* 0x0003e40000100800 */
.L_x_792:
[----:B------:R-:W-:Y:S05]  /*22070*/  BSYNC B1 ;  /* 0x0000000000017941 */ /* 0x000fea0003800000 */
.L_x_778:
[----:B---3--:R-:W2:Y:S04]  /*22080*/  LDL R4, [R1] ;  /* 0x0000000001047983 */ /* 0x008ea80000100800 */
[----:B------:R-:W2:Y:S04]  /*22090*/  LDL R5, [R1+0x4] ;  /* 0x0000040001057983 */ /* 0x000ea80000100800 */
[----:B------:R-:W2:Y:S04]  /*220a0*/  LDL R6, [R1+0x8] ;  /* 0x0000080001067983 */ /* 0x000ea80000100800 */
[----:B------:R-:W2:Y:S01]  /*220b0*/  LDL R7, [R1+0xc] ;  /* 0x00000c0001077983 */ /* 0x000ea20000100800 */
[----:B------:R-:W-:Y:S03]  /*220c0*/  WARPSYNC 0xffffffff ;  /* 0xffffffff00007948 */ /* 0x000fe60003800000 */
[----:B------:R-:W-:Y:S01]  /*220d0*/  BAR.SYNC.DEFER_BLOCKING 0x4, 0x100 ;  /* 0x0104000000007b1d */ /* 0x000fe20000010000 */
[----:B------:R-:W-:-:S13]  /*220e0*/  ISETP.NE.AND P0, PT, R13, RZ, PT ;  /* 0x000000ff0d00720c */ /* 0x000fda0003f05270 */
[----:B--2---:R2:W-:Y:S04]  /*220f0*/  @!P0 STS.128 [0x18100], R4 ;  /* 0x01810004ff008388 */ /* 0x0045e80000000c00 */
[----:B------:R-:W-:Y:S06]  /*22100*/  BAR.ARV 0x5, 0x100 ;  /* 0x0144000000007b1d */ /* 0x000fec0000002000 */
.L_x_773:
[----:B-1----:R-:W3:Y:S02]  /*22110*/  LDL R0, [R1+0xc] ;  /* 0x00000c0001007983 */ /* 0x002ee40000100800 */
[----:B---3--:R-:W-:-:S13]  /*22120*/  ISETP.GE.AND P0, PT, R0, c[0x0][0x53c], PT ;  /* 0x00014f0000007a0c */ /* 0x008fda0003f06270 */
[----:B--2-4-:R-:W-:Y:S01]  /*22130*/  @P0 CALL.REL.NOINC `(.L_x_793) ;  /* 0x0000001000000944 */ /* 0x014fe20003c00000 */
[----:B------:R-:W-:Y:S05]  /*22140*/  BRA `(.L_x_794) ;  /* 0xfffdf8e000007947 */ /* 0x000fea000383ffff */
.L_x_793:
[----:B------:R-:W-:Y:S05]  /*22150*/  EXIT ;  /* 0x000000000000794d */ /* 0x000fea0003800000 */
.L_x_574:
[----:B------:R-:W-:Y:S01]  /*22160*/  IMAD.MOV.U32 R0, RZ, RZ, R4 ;  /* 0x000000ffff007224 */ /* 0x000fe200078e0004 */
[----:B------:R-:W-:Y:S02]  /*22170*/  MOV R2, 0x1 ;  /* 0x0000000100027802 */ /* 0x000fe40000000f00 */
[----:B------:R-:W-:Y:S02]  /*22180*/  MOV R3, 0x221a0 ;  /* 0x000221a000037802 */ /* 0x000fe40000000f00 */
[----:B------:R-:W-:Y:S05]  /*22190*/  CALL.REL.NOINC `($__internal_14_$__cuda_sm70_shflsync_up_p) ;  /* 0x0000184000007944 */ /* 0x000fea0003c00000 */
[----:B------:R-:W-:Y:S01]  /*221a0*/  MOV R0, R5 ;  /* 0x0000000500007202 */ /* 0x000fe20000000f00 */
[----:B------:R-:W-:Y:S05]  /*221b0*/  BRA `(.L_x_795) ;  /* 0xfffde2c000007947 */ /* 0x000fea000383ffff */
.L_x_575:
[----:B------:R-:W-:Y:S01]  /*221c0*/  IMAD.MOV.U32 R0, RZ, RZ, R4 ;  /* 0x000000ffff007224 */ /* 0x000fe200078e0004 */
[----:B------:R-:W-:Y:S02]  /*221d0*/  MOV R2, 0x2 ;  /* 0x0000000200027802 */ /* 0x000fe40000000f00 */
[----:B------:R-:W-:Y:S02]  /*221e0*/  MOV R3, 0x22200 ;  /* 0x0002220000037802 */ /* 0x000fe40000000f00 */
[----:B------:R-:W-:Y:S05]  /*221f0*/  CALL.REL.NOINC `($__internal_14_$__cuda_sm70_shflsync_up_p) ;  /* 0x000017e000007944 */ /* 0x000fea0003c00000 */
[----:B------:R-:W-:Y:S02]  /*22200*/  SEL R5, R5, RZ, P4 ;  /* 0x000000ff05057207 */ /* 0x000fe40002000000 */
[----:B------:R-:W-:Y:S02]  /*22210*/  MOV R2, 0x4 ;  /* 0x0000000400027802 */ /* 0x000fe40000000f00 */
[----:B------:R-:W-:Y:S01]  /*22220*/  MOV R3, 0x22260 ;  /* 0x0002226000037802 */ /* 0x000fe20000000f00 */
[----:B------:R-:W-:-:S04]  /*22230*/  IMAD.IADD R4, R4, 0x1, R5 ;  /* 0x0000000104047824 */ /* 0x000fc800078e0205 */
[----:B------:R-:W-:Y:S02]  /*22240*/  IMAD.MOV.U32 R0, RZ, RZ, R4 ;  /* 0x000000ffff007224 */ /* 0x000fe400078e0004 */
        /* <DEDUP_REMOVED lines=16> */
[----:B------:R-:W-:Y:S02]  /*22350*/  IMAD.IADD R4, R4, 0x1, R5 ;  /* 0x0000000104047824 */ /* 0x000fe400078e0205 */
[----:B------:R-:W-:Y:S02]  /*22360*/  IMAD.MOV.U32 R5, RZ, RZ, 0x1f ;  /* 0x0000001fff057424 */ /* 0x000fe400078e00ff */
[----:B------:R-:W-:Y:S02]  /*22370*/  IMAD.MOV.U32 R9, RZ, RZ, R4 ;  /* 0x000000ffff097224 */ /* 0x000fe400078e0004 */
[----:B------:R-:W-:Y:S05]  /*22380*/  CALL.REL.NOINC `($__internal_13_$__cuda_sm70_shflsync_idx_p) ;  /* 0x0000160000007944 */ /* 0x000fea0003c00000 */
[----:B------:R-:W-:Y:S01]  /*22390*/  MOV R0, R5 ;  /* 0x0000000500007202 */ /* 0x000fe20000000f00 */
[----:B------:R-:W-:Y:S05]  /*223a0*/  BRA `(.L_x_796) ;  /* 0xfffde1d000007947 */ /* 0x000fea000383ffff */
.L_x_577:
[----:B------:R-:W-:Y:S02]  /*223b0*/  SEL R0, RZ, 0x1, P0 ;  /* 0x00000001ff007807 */ /* 0x000fe40000000000 */
[----:B------:R-:W-:-:S02]  /*223c0*/  MOV R2, 0x223e0 ;  /* 0x000223e000027802 */ /* 0x000fc40000000f00 */
[----:B------:R-:W-:Y:S05]  /*223d0*/  CALL.REL.NOINC `($__internal_15_$__cuda_sm70_votesync_ballot) ;  /* 0x0000167000007944 */ /* 0x000fea0003c00000 */
[----:B------:R-:W-:Y:S01]  /*223e0*/  MOV R7, R0 ;  /* 0x0000000000077202 */ /* 0x000fe20000000f00 */
[----:B------:R-:W-:Y:S05]  /*223f0*/  BRA `(.L_x_797) ;  /* 0xfffde21000007947 */ /* 0x000fea000383ffff */
.L_x_578:
[----:B------:R-:W-:Y:S01]  /*22400*/  IMAD.MOV.U32 R9, RZ, RZ, R10 ;  /* 0x000000ffff097224 */ /* 0x000fe200078e000a */
[----:B------:R-:W-:Y:S01]  /*22410*/  MOV R5, R0 ;  /* 0x0000000000057202 */ /* 0x000fe20000000f00 */
[----:B------:R-:W-:Y:S01]  /*22420*/  IMAD.MOV.U32 R3, RZ, RZ, 0x1f ;  /* 0x0000001fff037424 */ /* 0x000fe200078e00ff */
[----:B-1----:R-:W-:-:S02]  /*22430*/  MOV R2, 0x22450 ;  /* 0x0002245000027802 */ /* 0x002fc40000000f00 */
[----:B------:R-:W-:Y:S05]  /*22440*/  CALL.REL.NOINC `($__internal_13_$__cuda_sm70_shflsync_idx_p) ;  /* 0x0000154000007944 */ /* 0x000fea0003c00000 */
[----:B------:R-:W-:Y:S01]  /*22450*/  IMAD.MOV.U32 R12, RZ, RZ, R5 ;  /* 0x000000ffff0c7224 */ /* 0x000fe200078e0005 */
[----:B------:R-:W-:Y:S01]  /*22460*/  MOV R9, R8 ;  /* 0x0000000800097202 */ /* 0x000fe20000000f00 */
[----:B------:R-:W-:Y:S01]  /*22470*/  IMAD.MOV.U32 R6, RZ, RZ, RZ ;  /* 0x000000ffff067224 */ /* 0x000fe200078e00ff */
[----:B------:R-:W-:Y:S01]  /*22480*/  MOV R5, R0 ;  /* 0x0000000000057202 */ /* 0x000fe20000000f00 */
[----:B------:R-:W-:Y:S01]  /*22490*/  IMAD.MOV.U32 R3, RZ, RZ, 0x1f ;  /* 0x0000001fff037424 */ /* 0x000fe200078e00ff */
[----:B------:R-:W-:-:S02]  /*224a0*/  MOV R2, 0x224c0 ;  /* 0x000224c000027802 */ /* 0x000fc40000000f00 */
[----:B------:R-:W-:Y:S05]  /*224b0*/  CALL.REL.NOINC `($__internal_13_$__cuda_sm70_shflsync_idx_p) ;  /* 0x000014d000007944 */ /* 0x000fea0003c00000 */
[----:B------:R-:W-:Y:S01]  /*224c0*/  MOV R10, R5 ;  /* 0x00000005000a7202 */ /* 0x000fe20000000f00 */
[----:B------:R-:W-:Y:S05]  /*224d0*/  BRA `(.L_x_798) ;  /* 0xfffde1a000007947 */ /* 0x000fea000383ffff */
.L_x_581:
[----:B------:R-:W-:Y:S01]  /*224e0*/  IMAD.MOV.U32 R9, RZ, RZ, R4 ;  /* 0x000000ffff097224 */ /* 0x000fe200078e0004 */
[----:B------:R-:W-:-:S02]  /*224f0*/  MOV R3, 0x1f ;  /* 0x0000001f00037802 */ /* 0x000fc40000000f00 */
[----:B-1----:R-:W-:Y:S02]  /*22500*/  MOV R2, 0x22520 ;  /* 0x0002252000027802 */ /* 0x002fe40000000f00 */
[----:B--234-:R-:W-:Y:S05]  /*22510*/  CALL.REL.NOINC `($__internal_13_$__cuda_sm70_shflsync_idx_p) ;  /* 0x0000147000007944 */ /* 0x01cfea0003c00000 */
[----:B------:R-:W-:Y:S01]  /*22520*/  MOV R6, R5 ;  /* 0x0000000500067202 */ /* 0x000fe20000000f00 */
[----:B------:R-:W-:Y:S05]  /*22530*/  BRA `(.L_x_580) ;  /* 0xfffde1a000007947 */ /* 0x000fea000383ffff */
.L_x_636:
[----:B------:R-:W-:Y:S01]  /*22540*/  IMAD.MOV.U32 R9, RZ, RZ, R12 ;  /* 0x000000ffff097224 */ /* 0x000fe200078e000c */
[----:B------:R-:W-:Y:S01]  /*22550*/  MOV R5, RZ ;  /* 0x000000ff00057202 */ /* 0x000fe20000000f00 */
[----:B------:R-:W-:Y:S01]  /*22560*/  IMAD.MOV.U32 R3, RZ, RZ, 0x181f ;  /* 0x0000181fff037424 */ /* 0x000fe200078e00ff */
[----:B------:R-:W-:Y:S02]  /*22570*/  MOV R2, 0x22590 ;  /* 0x0002259000027802 */ /* 0x000fe40000000f00 */
[----:B-1---5:R-:W-:Y:S05]  /*22580*/  CALL.REL.NOINC `($__internal_13_$__cuda_sm70_shflsync_idx_p) ;  /* 0x0000140000007944 */ /* 0x022fea0003c00000 */
[----:B------:R-:W-:Y:S01]  /*22590*/  MOV R10, R5 ;  /* 0x00000005000a7202 */ /* 0x000fe20000000f00 */
[----:B------:R-:W-:Y:S05]  /*225a0*/  BRA `(.L_x_799) ;  /* 0xfffe5fe000007947 */ /* 0x000fea000383ffff */
.L_x_637:
[----:B------:R-:W-:Y:S01]  /*225b0*/  IMAD.MOV.U32 R9, RZ, RZ, R15 ;  /* 0x000000ffff097224 */ /* 0x000fe200078e000f */
[----:B------:R-:W-:Y:S01]  /*225c0*/  MOV R5, RZ ;  /* 0x000000ff00057202 */ /* 0x000fe20000000f00 */
[----:B------:R-:W-:Y:S01]  /*225d0*/  IMAD.MOV.U32 R3, RZ, RZ, 0x181f ;  /* 0x0000181fff037424 */ /* 0x000fe200078e00ff */
[----:B------:R-:W-:Y:S02]  /*225e0*/  MOV R2, 0x22600 ;  /* 0x0002260000027802 */ /* 0x000fe40000000f00 */
[----:B-123-5:R-:W-:Y:S05]  /*225f0*/  CALL.REL.NOINC `($__internal_13_$__cuda_sm70_shflsync_idx_p) ;  /* 0x0000139000007944 */ /* 0x02efea0003c00000 */
[----:B------:R-:W-:Y:S01]  /*22600*/  MOV R0, R5 ;  /* 0x0000000500007202 */ /* 0x000fe20000000f00 */
[----:B------:R-:W-:Y:S05]  /*22610*/  BRA `(.L_x_800) ;  /* 0xfffe5f9000007947 */ /* 0x000fea000383ffff */
.L_x_640:
[----:B-1----:R-:W-:Y:S01]  /*22620*/  IMAD.MOV.U32 R9, RZ, RZ, R12 ;  /* 0x000000ffff097224 */ /* 0x002fe200078e000c */
[----:B------:R-:W-:Y:S01]  /*22630*/  MOV R5, 0x1 ;  /* 0x0000000100057802 */ /* 0x000fe20000000f00 */
[----:B------:R-:W-:Y:S01]  /*22640*/  IMAD.MOV.U32 R3, RZ, RZ, 0x181f ;  /* 0x0000181fff037424 */ /* 0x000fe200078e00ff */
[----:B------:R-:W-:-:S02]  /*22650*/  MOV R2, 0x22670 ;  /* 0x0002267000027802 */ /* 0x000fc40000000f00 */
[----:B--2345:R-:W-:Y:S05]  /*22660*/  CALL.REL.NOINC `($__internal_13_$__cuda_sm70_shflsync_idx_p) ;  /* 0x0000132000007944 */ /* 0x03cfea0003c00000 */
[----:B------:R-:W-:Y:S01]  /*22670*/  IMAD.MOV.U32 R10, RZ, RZ, R5 ;  /* 0x000000ffff0a7224 */ /* 0x000fe200078e0005 */
[----:B------:R-:W-:Y:S01]  /*22680*/  MOV R5, 0x1 ;  /* 0x0000000100057802 */ /* 0x000fe20000000f00 */
[----:B------:R-:W-:Y:S01]  /*22690*/  IMAD.MOV.U32 R9, RZ, RZ, R15 ;  /* 0x000000ffff097224 */ /* 0x000fe200078e000f */
[----:B------:R-:W-:-:S02]  /*226a0*/  MOV R3, 0x181f ;  /* 0x0000181f00037802 */ /* 0x000fc40000000f00 */
[----:B------:R-:W-:Y:S02]  /*226b0*/  MOV R2, 0x226d0 ;  /* 0x000226d000027802 */ /* 0x000fe40000000f00 */
[----:B------:R-:W-:Y:S05]  /*226c0*/  CALL.REL.NOINC `($__internal_13_$__cuda_sm70_shflsync_idx_p) ;  /* 0x000012c000007944 */ /* 0x000fea0003c00000 */
[----:B------:R-:W-:Y:S01]  /*226d0*/  MOV R0, R5 ;  /* 0x0000000500007202 */ /* 0x000fe20000000f00 */
[----:B------:R-:W-:Y:S05]  /*226e0*/  BRA `(.L_x_801) ;  /* 0xfffe605000007947 */ /* 0x000fea000383ffff */
.L_x_643:
[----:B-1----:R-:W-:Y:S01]  /*226f0*/  IMAD.MOV.U32 R9, RZ, RZ, R12 ;  /* 0x000000ffff097224 */ /* 0x002fe200078e000c */
[----:B------:R-:W-:Y:S01]  /*22700*/  MOV R5, 0x2 ;  /* 0x0000000200057802 */ /* 0x000fe20000000f00 */
[----:B------:R-:W-:Y:S01]  /*22710*/  IMAD.MOV.U32 R3, RZ, RZ, 0x181f ;  /* 0x0000181fff037424 */ /* 0x000fe200078e00ff */
[----:B------:R-:W-:Y:S02]  /*22720*/  MOV R2, 0x22740 ;  /* 0x0002274000027802 */ /* 0x000fe40000000f00 */
[----:B--2345:R-:W-:Y:S05]  /*22730*/  CALL.REL.NOINC `($__internal_13_$__cuda_sm70_shflsync_idx_p) ;  /* 0x0000125000007944 */ /* 0x03cfea0003c00000 */
[----:B------:R-:W-:Y:S01]  /*22740*/  MOV R10, R5 ;  /* 0x00000005000a7202 */ /* 0x000fe20000000f00 */
[----:B------:R-:W-:Y:S05]  /*22750*/  BRA `(.L_x_802) ;  /* 0xfffe614000007947 */ /* 0x000fea000383ffff */
.L_x_644:
[----:B-1----:R-:W-:Y:S01]  /*22760*/  IMAD.MOV.U32 R9, RZ, RZ, R15 ;  /* 0x000000ffff097224 */ /* 0x002fe200078e000f */
[----:B------:R-:W-:Y:S01]  /*22770*/  MOV R5, 0x2 ;  /* 0x0000000200057802 */ /* 0x000fe20000000f00 */
[----:B------:R-:W-:Y:S01]  /*22780*/  IMAD.MOV.U32 R3, RZ, RZ, 0x181f ;  /* 0x0000181fff037424 */ /* 0x000fe200078e00ff */
[----:B------:R-:W-:Y:S02]  /*22790*/  MOV R2, 0x227b0 ;  /* 0x000227b000027802 */ /* 0x000fe40000000f00 */
[----:B--2345:R-:W-:Y:S05]  /*227a0*/  CALL.REL.NOINC `($__internal_13_$__cuda_sm70_shflsync_idx_p) ;  /* 0x000011e000007944 */ /* 0x03cfea0003c00000 */
[----:B------:R-:W-:Y:S01]  /*227b0*/  MOV R0, R5 ;  /* 0x0000000500007202 */ /* 0x000fe20000000f00 */
[----:B------:R-:W-:Y:S05]  /*227c0*/  BRA `(.L_x_803) ;  /* 0xfffe60f000007947 */ /* 0x000fea000383ffff */
.L_x_647:
[----:B--2---:R-:W-:Y:S01]  /*227d0*/  IMAD.MOV.U32 R9, RZ, RZ, R12 ;  /* 0x000000ffff097224 */ /* 0x004fe200078e000c */
[----:B------:R-:W-:Y:S01]  /*227e0*/  MOV R5, 0x3 ;  /* 0x0000000300057802 */ /* 0x000fe20000000f00 */
[----:B------:R-:W-:Y:S01]  /*227f0*/  IMAD.MOV.U32 R3, RZ, RZ, 0x181f ;  /* 0x0000181fff037424 */ /* 0x000fe200078e00ff */
[----:B------:R-:W-:-:S02]  /*22800*/  MOV R2, 0x22820 ;  /* 0x0002282000027802 */ /* 0x000fc40000000f00 */
[----:B-1-345:R-:W-:Y:S05]  /*22810*/  CALL.REL.NOINC `($__internal_13_$__cuda_sm70_shflsync_idx_p) ;  /* 0x0000117000007944 */ /* 0x03afea0003c00000 */
        /* <DEDUP_REMOVED lines=8> */
.L_x_732:
[----:B------:R-:W-:Y:S01]  /*228a0*/  IMAD.MOV.U32 R2, RZ, RZ, R237 ;  /* 0x000000ffff027224 */ /* 0x000fe200078e00ed */
[----:B------:R-:W-:Y:S02]  /*228b0*/  MOV R5, 0x2 ;  /* 0x0000000200057802 */ /* 0x000fe40000000f00 */
[----:B------:R-:W-:Y:S02]  /*228c0*/  MOV R3, 0x228e0 ;  /* 0x000228e000037802 */ /* 0x000fe40000000f00 */
[----:B------:R-:W-:Y:S05]  /*228d0*/  CALL.REL.NOINC `($__internal_12_$__cuda_sm70_shflsync_bfly_p) ;  /* 0x0000106000007944 */ /* 0x000fea0003c00000 */
[----:B------:R-:W-:Y:S01]  /*228e0*/  MOV R0, R5 ;  /* 0x0000000500007202 */ /* 0x000fe20000000f00 */
[----:B------:R-:W-:Y:S05]  /*228f0*/  BRA `(.L_x_805) ;  /* 0xffffa98000007947 */ /* 0x000fea000383ffff */
.L_x_733:
[----:B------:R-:W-:Y:S01]  /*22900*/  IMAD.MOV.U32 R2, RZ, RZ, R0 ;  /* 0x000000ffff027224 */ /* 0x000fe200078e0000 */
[----:B------:R-:W-:Y:S02]  /*22910*/  MOV R5, 0x1 ;  /* 0x0000000100057802 */ /* 0x000fe40000000f00 */
[----:B------:R-:W-:Y:S02]  /*22920*/  MOV R3, 0x22940 ;  /* 0x0002294000037802 */ /* 0x000fe40000000f00 */
[----:B-1----:R-:W-:Y:S05]  /*22930*/  CALL.REL.NOINC `($__internal_12_$__cuda_sm70_shflsync_bfly_p) ;  /* 0x0000100000007944 */ /* 0x002fea0003c00000 */
[----:B------:R-:W-:Y:S01]  /*22940*/  FADD.FTZ R0, R0, R5 ;  /* 0x0000000500007221 */ /* 0x000fe20000010000 */
[----:B------:R-:W-:Y:S02]  /*22950*/  MOV R2, R238 ;  /* 0x000000ee00027202 */ /* 0x000fe40000000f00 */
[----:B------:R-:W-:-:S02]  /*22960*/  MOV R5, 0x2 ;  /* 0x0000000200057802 */ /* 0x000fc40000000f00 */
[----:B------:R-:W-:Y:S02]  /*22970*/  MOV R3, 0x22990 ;  /* 0x0002299000037802 */ /* 0x000fe40000000f00 */
[----:B------:R-:W-:Y:S05]  /*22980*/  CALL.REL.NOINC `($__internal_12_$__cuda_sm70_shflsync_bfly_p) ;  /* 0x00000fb000007944 */ /* 0x000fea0003c00000 */
[----:B------:R-:W-:Y:S01]  /*22990*/  FADD.FTZ R4, R238, R5 ;  /* 0x00000005ee047221 */ /* 0x000fe20000010000 */
[----:B------:R-:W-:Y:S02]  /*229a0*/  MOV R5, 0x1 ;  /* 0x0000000100057802 */ /* 0x000fe40000000f00 */
[----:B------:R-:W-:Y:S02]  /*229b0*/  MOV R3, 0x229e0 ;  /* 0x000229e000037802 */ /* 0x000fe40000000f00 */
[----:B------:R-:W-:Y:S02]  /*229c0*/  MOV R2, R4 ;  /* 0x0000000400027202 */ /* 0x000fe40000000f00 */
[----:B------:R-:W-:Y:S05]  /*229d0*/  CALL.REL.NOINC `($__internal_12_$__cuda_sm70_shflsync_bfly_p) ;  /* 0x00000f6000007944 */ /* 0x000fea0003c00000 */
[----:B------:R-:W-:Y:S01]  /*229e0*/  MOV R3, R5 ;  /* 0x0000000500037202 */ /* 0x000fe20000000f00 */
[----:B------:R-:W-:Y:S05]  /*229f0*/  BRA `(.L_x_806) ;  /* 0xffffa8f000007947 */ /* 0x000fea000383ffff */
.L_x_740:
[----:B-1-34-:R-:W-:Y:S01]  /*22a00*/  IMAD.MOV.U32 R9, RZ, RZ, R13 ;  /* 0x000000ffff097224 */ /* 0x01afe200078e000d */
[----:B------:R-:W-:Y:S01]  /*22a10*/  MOV R5, RZ ;  /* 0x000000ff00057202 */ /* 0x000fe20000000f00 */
[----:B------:R-:W-:Y:S01]  /*22a20*/  IMAD.MOV.U32 R3, RZ, RZ, 0x181f ;  /* 0x0000181fff037424 */ /* 0x000fe200078e00ff */
[----:B------:R-:W-:Y:S02]  /*22a30*/  MOV R2, 0x22a50 ;  /* 0x00022a5000027802 */ /* 0x000fe40000000f00 */
[----:B------:R-:W-:Y:S05]  /*22a40*/  CALL.REL.NOINC `($__internal_13_$__cuda_sm70_shflsync_idx_p) ;  /* 0x00000f4000007944 */ /* 0x000fea0003c00000 */
[----:B------:R-:W-:Y:S01]  /*22a50*/  MOV R7, R5 ;  /* 0x0000000500077202 */ /* 0x000fe20000000f00 */
[----:B------:R-:W-:Y:S05]  /*22a60*/  BRA `(.L_x_807) ;  /* 0xffffc1d000007947 */ /* 0x000fea000383ffff */
.L_x_741:
[----:B------:R-:W-:Y:S01]  /*22a70*/  IMAD.MOV.U32 R9, RZ, RZ, R14 ;  /* 0x000000ffff097224 */ /* 0x000fe200078e000e */
[----:B------:R-:W-:Y:S01]  /*22a80*/  MOV R5, RZ ;  /* 0x000000ff00057202 */ /* 0x000fe20000000f00 */
[----:B------:R-:W-:Y:S01]  /*22a90*/  IMAD.MOV.U32 R3, RZ, RZ, 0x181f ;  /* 0x0000181fff037424 */ /* 0x000fe200078e00ff */
[----:B------:R-:W-:-:S02]  /*22aa0*/  MOV R2, 0x22ac0 ;  /* 0x00022ac000027802 */ /* 0x000fc40000000f00 */
[----:B-12---:R-:W-:Y:S05]  /*22ab0*/  CALL.REL.NOINC `($__internal_13_$__cuda_sm70_shflsync_idx_p) ;  /* 0x00000ed000007944 */ /* 0x006fea0003c00000 */
[----:B------:R-:W-:Y:S01]  /*22ac0*/  MOV R2, R5 ;  /* 0x0000000500027202 */ /* 0x000fe20000000f00 */
[----:B------:R-:W-:Y:S05]  /*22ad0*/  BRA `(.L_x_808) ;  /* 0xffffc18000007947 */ /* 0x000fea000383ffff */
.L_x_744:
[----:B--2---:R-:W-:Y:S01]  /*22ae0*/  IMAD.MOV.U32 R9, RZ, RZ, R13 ;  /* 0x000000ffff097224 */ /* 0x004fe200078e000d */
[----:B------:R-:W-:Y:S01]  /*22af0*/  MOV R5, 0x1 ;  /* 0x0000000100057802 */ /* 0x000fe20000000f00 */
[----:B------:R-:W-:Y:S01]  /*22b00*/  IMAD.MOV.U32 R3, RZ, RZ, 0x181f ;  /* 0x0000181fff037424 */ /* 0x000fe200078e00ff */
[----:B----4-:R-:W-:-:S02]  /*22b10*/  MOV R2, 0x22b30 ;  /* 0x00022b3000027802 */ /* 0x010fc40000000f00 */
[----:B-1-3--:R-:W-:Y:S05]  /*22b20*/  CALL.REL.NOINC `($__internal_13_$__cuda_sm70_shflsync_idx_p) ;  /* 0x00000e6000007944 */ /* 0x00afea0003c00000 */
        /* <DEDUP_REMOVED lines=8> */
.L_x_747:
[----:B-1----:R-:W-:Y:S01]  /*22bb0*/  IMAD.MOV.U32 R9, RZ, RZ, R13 ;  /* 0x000000ffff097224 */ /* 0x002fe200078e000d */
[----:B------:R-:W-:Y:S01]  /*22bc0*/  MOV R5, 0x2 ;  /* 0x0000000200057802 */ /* 0x000fe20000000f00 */
[----:B------:R-:W-:Y:S01]  /*22bd0*/  IMAD.MOV.U32 R3, RZ, RZ, 0x181f ;  /* 0x0000181fff037424 */ /* 0x000fe200078e00ff */
[----:B----4-:R-:W-:Y:S02]  /*22be0*/  MOV R2, 0x22c00 ;  /* 0x00022c0000027802 */ /* 0x010fe40000000f00 */
[----:B--23--:R-:W-:Y:S05]  /*22bf0*/  CALL.REL.NOINC `($__internal_13_$__cuda_sm70_shflsync_idx_p) ;  /* 0x00000d9000007944 */ /* 0x00cfea0003c00000 */
[----:B------:R-:W-:Y:S01]  /*22c00*/  MOV R7, R5 ;  /* 0x0000000500077202 */ /* 0x000fe20000000f00 */
[----:B------:R-:W-:Y:S05]  /*22c10*/  BRA `(.L_x_810) ;  /* 0xffffc2f000007947 */ /* 0x000fea000383ffff */
.L_x_748:
[----:B------:R-:W-:Y:S01]  /*22c20*/  IMAD.MOV.U32 R9, RZ, RZ, R14 ;  /* 0x000000ffff097224 */ /* 0x000fe200078e000e */
[----:B------:R-:W-:Y:S01]  /*22c30*/  MOV R5, 0x2 ;  /* 0x0000000200057802 */ /* 0x000fe20000000f00 */
[----:B------:R-:W-:Y:S01]  /*22c40*/  IMAD.MOV.U32 R3, RZ, RZ, 0x181f ;  /* 0x0000181fff037424 */ /* 0x000fe200078e00ff */
[----:B----4-:R-:W-:Y:S02]  /*22c50*/  MOV R2, 0x22c70 ;  /* 0x00022c7000027802 */ /* 0x010fe40000000f00 */
[----:B-123--:R-:W-:Y:S05]  /*22c60*/  CALL.REL.NOINC `($__internal_13_$__cuda_sm70_shflsync_idx_p) ;  /* 0x00000d2000007944 */ /* 0x00efea0003c00000 */
[----:B------:R-:W-:Y:S01]  /*22c70*/  MOV R2, R5 ;  /* 0x0000000500027202 */ /* 0x000fe20000000f00 */
[----:B------:R-:W-:Y:S05]  /*22c80*/  BRA `(.L_x_811) ;  /* 0xffffc2a000007947 */ /* 0x000fea000383ffff */
.L_x_751:
[----:B-1----:R-:W-:Y:S01]  /*22c90*/  IMAD.MOV.U32 R9, RZ, RZ, R13 ;  /* 0x000000ffff097224 */ /* 0x002fe200078e000d */
[----:B------:R-:W-:Y:S01]  /*22ca0*/  MOV R5, 0x3 ;  /* 0x0000000300057802 */ /* 0x000fe20000000f00 */
[----:B------:R-:W-:Y:S01]  /*22cb0*/  IMAD.MOV.U32 R3, RZ, RZ, 0x181f ;  /* 0x0000181fff037424 */ /* 0x000fe200078e00ff */
[----:B------:R-:W-:-:S02]  /*22cc0*/  MOV R2, 0x22ce0 ;  /* 0x00022ce000027802 */ /* 0x000fc40000000f00 */
[----:B--234-:R-:W-:Y:S05]  /*22cd0*/  CALL.REL.NOINC `($__internal_13_$__cuda_sm70_shflsync_idx_p) ;  /* 0x00000cb000007944 */ /* 0x01cfea0003c00000 */
        /* <DEDUP_REMOVED lines=8> */
.L_x_753:
[----:B------:R-:W-:Y:S01]  /*22d60*/  IMAD.MOV.U32 R9, RZ, RZ, R36 ;  /* 0x000000ffff097224 */ /* 0x000fe200078e0024 */
[----:B------:R-:W-:Y:S01]  /*22d70*/  MOV R5, RZ ;  /* 0x000000ff00057202 */ /* 0x000fe20000000f00 */
[----:B------:R-:W-:Y:S01]  /*22d80*/  IMAD.MOV.U32 R3, RZ, RZ, 0x1c1f ;  /* 0x00001c1fff037424 */ /* 0x000fe200078e00ff */
[----:B------:R-:W-:Y:S02]  /*22d90*/  MOV R2, 0x22db0 ;  /* 0x00022db000027802 */ /* 0x000fe40000000f00 */
[----:B-1----:R-:W-:Y:S05]  /*22da0*/  CALL.REL.NOINC `($__internal_13_$__cuda_sm70_shflsync_idx_p) ;  /* 0x00000be000007944 */ /* 0x002fea0003c00000 */
[----:B------:R-:W-:Y:S01]  /*22db0*/  MOV R4, R5 ;  /* 0x0000000500047202 */ /* 0x000fe20000000f00 */
[----:B------:R-:W-:Y:S05]  /*22dc0*/  BRA `(.L_x_813) ;  /* 0xffffc5f000007947 */ /* 0x000fea000383ffff */
.L_x_754:
[----:B------:R-:W-:Y:S01]  /*22dd0*/  IMAD.MOV.U32 R9, RZ, RZ, R38 ;  /* 0x000000ffff097224 */ /* 0x000fe200078e0026 */
[----:B------:R-:W-:Y:S01]  /*22de0*/  MOV R5, RZ ;  /* 0x000000ff00057202 */ /* 0x000fe20000000f00 */
[----:B------:R-:W-:Y:S01]  /*22df0*/  IMAD.MOV.U32 R3, RZ, RZ, 0x1c1f ;  /* 0x00001c1fff037424 */ /* 0x000fe200078e00ff */
[----:B------:R-:W-:Y:S02]  /*22e00*/  MOV R2, 0x22e20 ;  /* 0x00022e2000027802 */ /* 0x000fe40000000f00 */
[----:B-123--:R-:W-:Y:S05]  /*22e10*/  CALL.REL.NOINC `($__internal_13_$__cuda_sm70_shflsync_idx_p) ;  /* 0x00000b7000007944 */ /* 0x00efea0003c00000 */
[----:B------:R-:W-:Y:S01]  /*22e20*/  MOV R0, R5 ;  /* 0x0000000500007202 */ /* 0x000fe20000000f00 */
[----:B------:R-:W-:Y:S05]  /*22e30*/  BRA `(.L_x_814) ;  /* 0xffffc5a000007947 */ /* 0x000fea000383ffff */
.L_x_757:
[----:B------:R-:W-:Y:S01]  /*22e40*/  IMAD.MOV.U32 R9, RZ, RZ, R36 ;  /* 0x000000ffff097224 */ /* 0x000fe200078e0024 */
[----:B------:R-:W-:Y:S01]  /*22e50*/  MOV R5, 0x1 ;  /* 0x0000000100057802 */ /* 0x000fe20000000f00 */
[----:B---3--:R-:W-:Y:S01]  /*22e60*/  IMAD.MOV.U32 R3, RZ, RZ, 0x1c1f ;  /* 0x00001c1fff037424 */ /* 0x008fe200078e00ff */
[----:B------:R-:W-:-:S02]  /*22e70*/  MOV R2, 0x22e90 ;  /* 0x00022e9000027802 */ /* 0x000fc40000000f00 */
[----:B--2-4-:R-:W-:Y:S05]  /*22e80*/  CALL.REL.NOINC `($__internal_13_$__cuda_sm70_shflsync_idx_p) ;  /* 0x00000b0000007944 */ /* 0x014fea0003c00000 */
        /* <DEDUP_REMOVED lines=8> */
.L_x_761:
[----:B------:R-:W-:Y:S01]  /*22f10*/  IMAD.MOV.U32 R9, RZ, RZ, R11 ;  /* 0x000000ffff097224 */ /* 0x000fe200078e000b */
[----:B------:R-:W-:Y:S01]  /*22f20*/  MOV R5, RZ ;  /* 0x000000ff00057202 */ /* 0x000fe20000000f00 */
[----:B------:R-:W-:Y:S01]  /*22f30*/  IMAD.MOV.U32 R3, RZ, RZ, 0x181f ;  /* 0x0000181fff037424 */ /* 0x000fe200078e00ff */
[----:B------:R-:W-:Y:S02]  /*22f40*/  MOV R2, 0x22f60 ;  /* 0x00022f6000027802 */ /* 0x000fe40000000f00 */
[----:B------:R-:W-:Y:S05]  /*22f50*/  CALL.REL.NOINC `($__internal_13_$__cuda_sm70_shflsync_idx_p) ;  /* 0x00000a3000007944 */ /* 0x000fea0003c00000 */
[----:B------:R-:W-:Y:S01]  /*22f60*/  MOV R10, R5 ;  /* 0x00000005000a7202 */ /* 0x000fe20000000f00 */
[----:B------:R-:W-:Y:S05]  /*22f70*/  BRA `(.L_x_816) ;  /* 0xffffdb7000007947 */ /* 0x000fea000383ffff */
.L_x_762:
[----:B------:R-:W-:Y:S01]  /*22f80*/  IMAD.MOV.U32 R9, RZ, RZ, R14 ;  /* 0x000000ffff097224 */ /* 0x000fe200078e000e */
[----:B------:R-:W-:Y:S01]  /*22f90*/  MOV R5, RZ ;  /* 0x000000ff00057202 */ /* 0x000fe20000000f00 */
[----:B------:R-:W-:Y:S01]  /*22fa0*/  IMAD.MOV.U32 R3, RZ, RZ, 0x181f ;  /* 0x0000181fff037424 */ /* 0x000fe200078e00ff */
[----:B------:R-:W-:Y:S02]  /*22fb0*/  MOV R2, 0x22fd0 ;  /* 0x00022fd000027802 */ /* 0x000fe40000000f00 */
[----:B-12---:R-:W-:Y:S05]  /*22fc0*/  CALL.REL.NOINC `($__internal_13_$__cuda_sm70_shflsync_idx_p) ;  /* 0x000009c000007944 */ /* 0x006fea0003c00000 */
[----:B------:R-:W-:Y:S01]  /*22fd0*/  MOV R2, R5 ;  /* 0x0000000500027202 */ /* 0x000fe20000000f00 */
[----:B------:R-:W-:Y:S05]  /*22fe0*/  BRA `(.L_x_817) ;  /* 0xffffdb2000007947 */ /* 0x000fea000383ffff */
.L_x_765:
        /* <DEDUP_REMOVED lines=13> */
.L_x_768:
[----:B-1----:R-:W-:Y:S01]  /*230c0*/  IMAD.MOV.U32 R9, RZ, RZ, R11 ;  /* 0x000000ffff097224 */ /* 0x002fe200078e000b */
[----:B------:R-:W-:Y:S01]  /*230d0*/  MOV R5, 0x2 ;  /* 0x0000000200057802 */ /* 0x000fe20000000f00 */
[----:B------:R-:W-:Y:S01]  /*230e0*/  IMAD.MOV.U32 R3, RZ, RZ, 0x181f ;  /* 0x0000181fff037424 */ /* 0x000fe200078e00ff */
[----:B----4-:R-:W-:Y:S02]  /*230f0*/  MOV R2, 0x23110 ;  /* 0x0002311000027802 */ /* 0x010fe40000000f00 */
[----:B--23--:R-:W-:Y:S05]  /*23100*/  CALL.REL.NOINC `($__internal_13_$__cuda_sm70_shflsync_idx_p) ;  /* 0x0000088000007944 */ /* 0x00cfea0003c00000 */
[----:B------:R-:W-:Y:S01]  /*23110*/  MOV R10, R5 ;  /* 0x00000005000a7202 */ /* 0x000fe20000000f00 */
[----:B------:R-:W-:Y:S05]  /*23120*/  BRA `(.L_x_819) ;  /* 0xffffdca000007947 */ /* 0x000fea000383ffff */
.L_x_769:
[----:B------:R-:W-:Y:S01]  /*23130*/  IMAD.MOV.U32 R9, RZ, RZ, R14 ;  /* 0x000000ffff097224 */ /* 0x000fe200078e000e */
[----:B------:R-:W-:Y:S01]  /*23140*/  MOV R5, 0x2 ;  /* 0x0000000200057802 */ /* 0x000fe20000000f00 */
[----:B------:R-:W-:Y:S01]  /*23150*/  IMAD.MOV.U32 R3, RZ, RZ, 0x181f ;  /* 0x0000181fff037424 */ /* 0x000fe200078e00ff */
[----:B----4-:R-:W-:Y:S02]  /*23160*/  MOV R2, 0x23180 ;  /* 0x0002318000027802 */ /* 0x010fe40000000f00 */
[----:B-123--:R-:W-:Y:S05]  /*23170*/  CALL.REL.NOINC `($__internal_13_$__cuda_sm70_shflsync_idx_p) ;  /* 0x0000081000007944 */ /* 0x00efea0003c00000 */
[----:B------:R-:W-:Y:S01]  /*23180*/  MOV R2, R5 ;  /* 0x0000000500027202 */ /* 0x000fe20000000f00 */
[----:B------:R-:W-:Y:S05]  /*23190*/  BRA `(.L_x_820) ;  /* 0xffffdc5000007947 */ /* 0x000fea000383ffff */
.L_x_772:
        /* <DEDUP_REMOVED lines=13> */
.L_x_774:
[----:B------:R-:W-:Y:S01]  /*23270*/  IMAD.MOV.U32 R9, RZ, RZ, R83 ;  /* 0x000000ffff097224 */ /* 0x000fe200078e0053 */
[----:B------:R-:W-:Y:S01]  /*23280*/  MOV R5, RZ ;  /* 0x000000ff00057202 */ /* 0x000fe20000000f00 */
[----:B------:R-:W-:Y:S01]  /*23290*/  IMAD.MOV.U32 R3, RZ, RZ, 0x1f ;  /* 0x0000001fff037424 */ /* 0x000fe200078e00ff */
[----:B----4-:R-:W-:Y:S02]  /*232a0*/  MOV R2, 0x232c0 ;  /* 0x000232c000027802 */ /* 0x010fe40000000f00 */
[----:B------:R-:W-:Y:S05]  /*232b0*/  CALL.REL.NOINC `($__internal_13_$__cuda_sm70_shflsync_idx_p) ;  /* 0x000006d000007944 */ /* 0x000fea0003c00000 */
[----:B------:R-:W-:Y:S01]  /*232c0*/  MOV R10, R5 ;  /* 0x00000005000a7202 */ /* 0x000fe20000000f00 */
[----:B------:R-:W-:Y:S05]  /*232d0*/  BRA `(.L_x_822) ;  /* 0xffffde6000007947 */ /* 0x000fea000383ffff */
.L_x_775:
[----:B------:R-:W-:Y:S01]  /*232e0*/  IMAD.MOV.U32 R9, RZ, RZ, R83 ;  /* 0x000000ffff097224 */ /* 0x000fe200078e0053 */
[----:B------:R-:W-:Y:S01]  /*232f0*/  MOV R5, 0x1 ;  /* 0x0000000100057802 */ /* 0x000fe20000000f00 */
[----:B------:R-:W-:Y:S01]  /*23300*/  IMAD.MOV.U32 R3, RZ, RZ, 0x1f ;  /* 0x0000001fff037424 */ /* 0x000fe200078e00ff */
[----:B----4-:R-:W-:Y:S02]  /*23310*/  MOV R2, 0x23330 ;  /* 0x0002333000027802 */ /* 0x010fe40000000f00 */
[----:B-12---:R-:W-:Y:S05]  /*23320*/  CALL.REL.NOINC `($__internal_13_$__cuda_sm70_shflsync_idx_p) ;  /* 0x0000066000007944 */ /* 0x006fea0003c00000 */
[----:B------:R-:W-:Y:S01]  /*23330*/  MOV R8, R5 ;  /* 0x0000000500087202 */ /* 0x000fe20000000f00 */
[----:B------:R-:W-:Y:S05]  /*23340*/  BRA `(.L_x_823) ;  /* 0xffffde1000007947 */ /* 0x000fea000383ffff */
.L_x_776:
[----:B------:R-:W-:Y:S01]  /*23350*/  IMAD.MOV.U32 R0, RZ, RZ, R4 ;  /* 0x000000ffff007224 */ /* 0x000fe200078e0004 */
[----:B------:R-:W-:-:S02]  /*23360*/  MOV R2, 0x1 ;  /* 0x0000000100027802 */ /* 0x000fc40000000f00 */
[----:B------:R-:W-:Y:S02]  /*23370*/  MOV R3, 0x23390 ;  /* 0x0002339000037802 */ /* 0x000fe40000000f00 */
[----:B-123--:R-:W-:Y:S05]  /*23380*/  CALL.REL.NOINC `($__internal_14_$__cuda_sm70_shflsync_up_p) ;  /* 0x0000065000007944 */ /* 0x00efea0003c00000 */
[----:B------:R-:W-:Y:S05]  /*23390*/  BRA `(.L_x_824) ;  /* 0xffffdef000007947 */ /* 0x000fea000383ffff */
.L_x_777:
[----:B------:R-:W-:Y:S01]  /*233a0*/  IMAD.MOV.U32 R0, RZ, RZ, R4 ;  /* 0x000000ffff007224 */ /* 0x000fe200078e0004 */
[----:B------:R-:W-:Y:S02]  /*233b0*/  MOV R2, 0x2 ;  /* 0x0000000200027802 */ /* 0x000fe40000000f00 */
[----:B------:R-:W-:Y:S02]  /*233c0*/  MOV R3, 0x233e0 ;  /* 0x000233e000037802 */ /* 0x000fe40000000f00 */
[----:B-12---:R-:W-:Y:S05]  /*233d0*/  CALL.REL.NOINC `($__internal_14_$__cuda_sm70_shflsync_up_p) ;  /* 0x0000060000007944 */ /* 0x006fea0003c00000 */
        /* <DEDUP_REMOVED lines=27> */
.L_x_781:
[----:B------:R-:W-:Y:S02]  /*23590*/  MOV R2, 0x1 ;  /* 0x0000000100027802 */ /* 0x000fe40000000f00 */
[----:B------:R-:W-:-:S02]  /*235a0*/  MOV R3, 0x235c0 ;  /* 0x000235c000037802 */ /* 0x000fc40000000f00 */
[----:B------:R-:W-:Y:S05]  /*235b0*/  CALL.REL.NOINC `($__internal_14_$__cuda_sm70_shflsync_up_p) ;  /* 0x0000042000007944 */ /* 0x000fea0003c00000 */
[----:B------:R-:W-:Y:S01]  /*235c0*/  MOV R2, R5 ;  /* 0x0000000500027202 */ /* 0x000fe20000000f00 */
[----:B------:R-:W-:Y:S05]  /*235d0*/  BRA `(.L_x_826) ;  /* 0xffffdf1000007947 */ /* 0x000fea000383ffff */
.L_x_782:
[----:B------:R-:W-:Y:S02]  /*235e0*/  MOV R2, 0x2 ;  /* 0x0000000200027802 */ /* 0x000fe40000000f00 */
[----:B------:R-:W-:-:S02]  /*235f0*/  MOV R3, 0x23610 ;  /* 0x0002361000037802 */ /* 0x000fc40000000f00 */
[----:B------:R-:W-:Y:S05]  /*23600*/  CALL.REL.NOINC `($__internal_14_$__cuda_sm70_shflsync_up_p) ;  /* 0x000003d000007944 */ /* 0x000fea0003c00000 */
[----:B------:R-:W-:Y:S01]  /*23610*/  SEL R5, R5, RZ, P1 ;  /* 0x000000ff05057207 */ /* 0x000fe20000800000 */
[----:B------:R-:W-:Y:S01]  /*23620*/  IMAD.MOV.U32 R2, RZ, RZ, 0x4 ;  /* 0x00000004ff027424 */ /* 0x000fe200078e00ff */
[----:B------:R-:W-:-:S03]  /*23630*/  MOV R3, 0x23660 ;  /* 0x0002366000037802 */ /* 0x000fc60000000f00 */
[----:B------:R-:W-:Y:S02]  /*23640*/  IMAD.IADD R0, R0, 0x1, R5 ;  /* 0x0000000100007824 */ /* 0x000fe400078e0205 */
        /* <DEDUP_REMOVED lines=22> */
.L_x_784:
[----:B------:R-:W-:Y:S02]  /*237b0*/  SEL R0, RZ, 0x1, P0 ;  /* 0x00000001ff007807 */ /* 0x000fe40000000000 */
[----:B------:R-:W-:-:S02]  /*237c0*/  MOV R2, 0x237e0 ;  /* 0x000237e000027802 */ /* 0x000fc40000000f00 */
[----:B---3--:R-:W-:Y:S05]  /*237d0*/  CALL.REL.NOINC `($__internal_15_$__cuda_sm70_votesync_ballot) ;  /* 0x0000027000007944 */ /* 0x008fea0003c00000 */
[----:B------:R-:W-:Y:S01]  /*237e0*/  MOV R11, R0 ;  /* 0x00000000000b7202 */ /* 0x000fe20000000f00 */
[----:B------:R-:W-:Y:S05]  /*237f0*/  BRA `(.L_x_828) ;  /* 0xffffde8000007947 */ /* 0x000fea000383ffff */
.L_x_785:
[----:B------:R-:W-:Y:S01]  /*23800*/  IMAD.MOV.U32 R9, RZ, RZ, R6 ;  /* 0x000000ffff097224 */ /* 0x000fe200078e0006 */
[----:B------:R-:W-:Y:S01]  /*23810*/  MOV R5, R0 ;  /* 0x0000000000057202 */ /* 0x000fe20000000f00 */
[----:B------:R-:W-:Y:S01]  /*23820*/  IMAD.MOV.U32 R3, RZ, RZ, 0x1f ;  /* 0x0000001fff037424 */ /* 0x000fe200078e00ff */
[----:B-1----:R-:W-:-:S02]  /*23830*/  MOV R2, 0x23850 ;  /* 0x0002385000027802 */ /* 0x002fc40000000f00 */
[----:B---3--:R-:W-:Y:S05]  /*23840*/  CALL.REL.NOINC `($__internal_13_$__cuda_sm70_shflsync_idx_p) ;  /* 0x0000014000007944 */ /* 0x008fea0003c00000 */
[----:B------:R-:W-:Y:S01]  /*23850*/  IMAD.MOV.U32 R6, RZ, RZ, R5 ;  /* 0x000000ffff067224 */ /* 0x000fe200078e0005 */
[----:B------:R-:W-:Y:S01]  /*23860*/  MOV R5, R0 ;  /* 0x0000000000057202 */ /* 0x000fe20000000f00 */
[----:B------:R-:W-:Y:S01]  /*23870*/  IMAD.MOV.U32 R9, RZ, RZ, R7 ;  /* 0x000000ffff097224 */ /* 0x000fe200078e0007 */
[----:B------:R-:W-:-:S02]  /*23880*/  MOV R3, 0x1f ;  /* 0x0000001f00037802 */ /* 0x000fc40000000f00 */
[----:B------:R-:W-:Y:S02]  /*23890*/  MOV R2, 0x238b0 ;  /* 0x000238b000027802 */ /* 0x000fe40000000f00 */
[----:B------:R-:W-:Y:S05]  /*238a0*/  CALL.REL.NOINC `($__internal_13_$__cuda_sm70_shflsync_idx_p) ;  /* 0x000000e000007944 */ /* 0x000fea0003c00000 */
[----:B------:R-:W-:Y:S01]  /*238b0*/  MOV R7, R5 ;  /* 0x0000000500077202 */ /* 0x000fe20000000f00 */
[----:B------:R-:W-:Y:S05]  /*238c0*/  BRA `(.L_x_829) ;  /* 0xffffde2000007947 */ /* 0x000fea000383ffff */
.L_x_788:
[----:B------:R-:W-:Y:S01]  /*238d0*/  IMAD.MOV.U32 R9, RZ, RZ, R4 ;  /* 0x000000ffff097224 */ /* 0x000fe200078e0004 */
[----:B------:R-:W-:Y:S01]  /*238e0*/  MOV R5, R0 ;  /* 0x0000000000057202 */ /* 0x000fe20000000f00 */
[----:B------:R-:W-:Y:S01]  /*238f0*/  IMAD.MOV.U32 R3, RZ, RZ, 0x1f ;  /* 0x0000001fff037424 */ /* 0x000fe200078e00ff */
[----:B-1----:R-:W-:Y:S02]  /*23900*/  MOV R2, 0x23920 ;  /* 0x0002392000027802 */ /* 0x002fe40000000f00 */
[----:B---34-:R-:W-:Y:S05]  /*23910*/  CALL.REL.NOINC `($__internal_13_$__cuda_sm70_shflsync_idx_p) ;  /* 0x0000007000007944 */ /* 0x018fea0003c00000 */
[----:B------:R-:W-:Y:S01]  /*23920*/  MOV R12, R5 ;  /* 0x00000005000c7202 */ /* 0x000fe20000000f00 */
[----:B------:R-:W-:Y:S05]  /*23930*/  BRA `(.L_x_787) ;  /* 0xffffde1000007947 */ /* 0x000fea000383ffff */
        .weak           $__internal_12_$__cuda_sm70_shflsync_bfly_p
        .type           $__internal_12_$__cuda_sm70_shflsync_bfly_p,@function
        .size           $__internal_12_$__cuda_sm70_shflsync_bfly_p,($__internal_13_$__cuda_sm70_shflsync_idx_p - $__internal_12_$__cuda_sm70_shflsync_bfly_p)
$__internal_12_$__cuda_sm70_shflsync_bfly_p:
[----:B------:R-:W-:Y:S04]  /*23940*/  WARPSYNC R6 ;  /* 0x0000000600007348 */ /* 0x000fe80003800000 */
[----:B------:R1:W2:Y:S02]  /*23950*/  SHFL.BFLY PT, R5, R2, R5, R7 ;  /* 0x0c00000502057389 */ /* 0x0002a400000e0007 */
[----:B-1----:R-:W-:-:S02]  /*23960*/  MOV R2, R3 ;  /* 0x0000000300027202 */ /* 0x002fc40000000f00 */
[----:B------:R-:W-:-:S04]  /*23970*/  MOV R3, 0x0 ;  /* 0x0000000000037802 */ /* 0x000fc80000000f00 */
[----:B--2---:R-:W-:Y:S05]  /*23980*/  RET.REL.NODEC R2 `(_ZN7cutlass13device_kernelIN5flash19enable_sm80_to_sm89INS1_16FlashAttnFwdSm80INS1_25CollectiveMainloopFwdSm80ILi8ELi1ELb0EN4cute5tupleIJNS5_1CILi128EEENS7_ILi64EEENS7_ILi192EEEEEELi192ENS_10bfloat16_tEfNS_4arch4Sm80ELb0ELb1ELb1ELb1ELb0ELb1ELb1ELb1EEENS1_21CollectiveEpilogueFwdINS6_IJS8_SA_S9_EEENS6_IJNS7_ILi1EEESI_SI_EEESC_SE_Li256ELb1ELb1ELb1ELb0EEENS1_36VarlenDynamicPersistentTileSchedulerILi128ELi64ELi256ELi256ELb1ELb1ELb0ELb1ELb0ELb1EEEEEEEEEvNT_6ParamsE) ;  /* 0xfffdc67002007950 */ /* 0x004fea0003c3ffff */
        .weak           $__internal_13_$__cuda_sm70_shflsync_idx_p
        .type           $__internal_13_$__cuda_sm70_shflsync_idx_p,@function
        .size           $__internal_13_$__cuda_sm70_shflsync_idx_p,($__internal_14_$__cuda_sm70_shflsync_up_p - $__internal_13_$__cuda_sm70_shflsync_idx_p)
$__internal_13_$__cuda_sm70_shflsync_idx_p:
[----:B------:R-:W-:-:S04]  /*23990*/  MOV R86, 0xffffffff ;  /* 0xffffffff00567802 */ /* 0x000fc80000000f00 */
[----:B------:R-:W-:Y:S04]  /*239a0*/  WARPSYNC R86 ;  /* 0x0000005600007348 */ /* 0x000fe80003800000 */
[----:B------:R1:W2:Y:S02]  /*239b0*/  SHFL.IDX PT, R5, R9, R5, R3 ;  /* 0x0000000509057389 */ /* 0x0002a400000e0003 */
[----:B-1----:R-:W-:-:S04]  /*239c0*/  MOV R3, 0x0 ;  /* 0x0000000000037802 */ /* 0x002fc80000000f00 */
[----:B--2---:R-:W-:Y:S05]  /*239d0*/  RET.REL.NODEC R2 `(_ZN7cutlass13device_kernelIN5flash19enable_sm80_to_sm89INS1_16FlashAttnFwdSm80INS1_25CollectiveMainloopFwdSm80ILi8ELi1ELb0EN4cute5tupleIJNS5_1CILi128EEENS7_ILi64EEENS7_ILi192EEEEEELi192ENS_10bfloat16_tEfNS_4arch4Sm80ELb0ELb1ELb1ELb1ELb0ELb1ELb1ELb1EEENS1_21CollectiveEpilogueFwdINS6_IJS8_SA_S9_EEENS6_IJNS7_ILi1EEESI_SI_EEESC_SE_Li256ELb1ELb1ELb1ELb0EEENS1_36VarlenDynamicPersistentTileSchedulerILi128ELi64ELi256ELi256ELb1ELb1ELb0ELb1ELb0ELb1EEEEEEEEEvNT_6ParamsE) ;  /* 0xfffdc62002007950 */ /* 0x004fea0003c3ffff */
        .weak           $__internal_14_$__cuda_sm70_shflsync_up_p
        .type           $__internal_14_$__cuda_sm70_shflsync_up_p,@function
        .size           $__internal_14_$__cuda_sm70_shflsync_up_p,($__internal_15_$__cuda_sm70_votesync_ballot - $__internal_14_$__cuda_sm70_shflsync_up_p)
$__internal_14_$__cuda_sm70_shflsync_up_p:
[----:B------:R-:W-:Y:S02]  /*239e0*/  IMAD.MOV.U32 R5, RZ, RZ, RZ ;  /* 0x000000ffff057224 */ /* 0x000fe400078e00ff */
[----:B------:R-:W-:-:S04]  /*239f0*/  IMAD.MOV.U32 R9, RZ, RZ, -0x1 ;  /* 0xffffffffff097424 */ /* 0x000fc800078e00ff */
[----:B------:R-:W-:Y:S04]  /*23a00*/  WARPSYNC R9 ;  /* 0x0000000900007348 */ /* 0x000fe80003800000 */
[----:B------:R1:W2:Y:S02]  /*23a10*/  SHFL.UP PT, R5, R0, R2, R5 ;  /* 0x0400000200057389 */ /* 0x0002a400000e0005 */
[----:B-1----:R-:W-:Y:S02]  /*23a20*/  MOV R2, R3 ;  /* 0x0000000300027202 */ /* 0x002fe40000000f00 */
[----:B------:R-:W-:-:S04]  /*23a30*/  MOV R3, 0x0 ;  /* 0x0000000000037802 */ /* 0x000fc80000000f00 */
[----:B--2---:R-:W-:Y:S05]  /*23a40*/  RET.REL.NODEC R2 `(_ZN7cutlass13device_kernelIN5flash19enable_sm80_to_sm89INS1_16FlashAttnFwdSm80INS1_25CollectiveMainloopFwdSm80ILi8ELi1ELb0EN4cute5tupleIJNS5_1CILi128EEENS7_ILi64EEENS7_ILi192EEEEEELi192ENS_10bfloat16_tEfNS_4arch4Sm80ELb0ELb1ELb1ELb1ELb0ELb1ELb1ELb1EEENS1_21CollectiveEpilogueFwdINS6_IJS8_SA_S9_EEENS6_IJNS7_ILi1EEESI_SI_EEESC_SE_Li256ELb1ELb1ELb1ELb0EEENS1_36VarlenDynamicPersistentTileSchedulerILi128ELi64ELi256ELi256ELb1ELb1ELb0ELb1ELb0ELb1EEEEEEEEEvNT_6ParamsE) ;  /* 0xfffdc5b002007950 */ /* 0x004fea0003c3ffff */
        .weak           $__internal_15_$__cuda_sm70_votesync_ballot
        .type           $__internal_15_$__cuda_sm70_votesync_ballot,@function
        .size           $__internal_15_$__cuda_sm70_votesync_ballot,(.L_x_2484 - $__internal_15_$__cuda_sm70_votesync_ballot)
$__internal_15_$__cuda_sm70_votesync_ballot:
[----:B------:R-:W-:Y:S01]  /*23a50*/  ISETP.NE.U32.AND P0, PT, R0, 0x1, PT ;  /* 0x000000010000780c */ /* 0x000fe20003f05070 */
[----:B------:R-:W-:-:S04]  /*23a60*/  IMAD.MOV.U32 R3, RZ, RZ, -0x1 ;  /* 0xffffffffff037424 */ /* 0x000fc800078e00ff */
[----:B------:R-:W-:Y:S08]  /*23a70*/  WARPSYNC R3 ;  /* 0x0000000300007348 */ /* 0x000ff00003800000 */
[----:B------:R-:W-:-:S04]  /*23a80*/  VOTE.ANY R0, PT, !P0 ;  /* 0x0000000000007806 */ /* 0x000fc800040e0100 */
[----:B------:R-:W-:Y:S01]  /*23a90*/  LOP3.LUT R0, R0, R3, RZ, 0xc0, !PT ;  /* 0x0000000300007212 */ /* 0x000fe200078ec0ff */
[----:B------:R-:W-:-:S04]  /*23aa0*/  IMAD.MOV.U32 R3, RZ, RZ, 0x0 ;  /* 0x00000000ff037424 */ /* 0x000fc800078e00ff */
[----:B------:R-:W-:Y:S05]  /*23ab0*/  RET.REL.NODEC R2 `(_ZN7cutlass13device_kernelIN5flash19enable_sm80_to_sm89INS1_16FlashAttnFwdSm80INS1_25CollectiveMainloopFwdSm80ILi8ELi1ELb0EN4cute5tupleIJNS5_1CILi128EEENS7_ILi64EEENS7_ILi192EEEEEELi192ENS_10bfloat16_tEfNS_4arch4Sm80ELb0ELb1ELb1ELb1ELb0ELb1ELb1ELb1EEENS1_21CollectiveEpilogueFwdINS6_IJS8_SA_S9_EEENS6_IJNS7_ILi1EEESI_SI_EEESC_SE_Li256ELb1ELb1ELb1ELb0EEENS1_36VarlenDynamicPersistentTileSchedulerILi128ELi64ELi256ELi256ELb1ELb1ELb0ELb1ELb0ELb1EEEEEEEEEvNT_6ParamsE) ;  /* 0xfffdc54002007950 */ /* 0x000fea0003c3ffff */
.L_x_830:
        /* <DEDUP_REMOVED lines=12> */
.L_x_2484:


//--------------------- .text._ZN7cutlass13device_kernelIN5flash19enable_sm80_to_sm89INS1_16FlashAttnFwdSm80INS1_25CollectiveMainloopFwdSm80ILi8ELi1ELb1EN4cute5tupleIJNS5_1CILi128EEENS7_ILi96EEENS7_ILi192EEEEEELi192ENS_10bfloat16_tEfNS_4arch4Sm80ELb1ELb0ELb1ELb0ELb0ELb0ELb1ELb1EEENS1_21CollectiveEpilogueFwdINS6_IJS8_SA_S9_EEENS6_IJNS7_ILi1EEESI_SI_EEESC_SE_Li256ELb0ELb1ELb1ELb0EEENS1_30DynamicPersistentTileSchedulerILi256ELi256ELb1ELb1ELb0EEEEEEEEEvNT_6ParamsE --------------------------
	.section	.text._ZN7cutlass13device_kernelIN5flash19enable_sm80_to_sm89INS1_16FlashAttnFwdSm80INS1_25CollectiveMainloopFwdSm80ILi8ELi1ELb1EN4cute5tupleIJNS5_1CILi128EEENS7_ILi96EEENS7_ILi192EEEEEELi192ENS_10bfloat16_tEfNS_4arch4Sm80ELb1ELb0ELb1ELb0ELb0ELb0ELb1ELb1EEENS1_21CollectiveEpilogueFwdINS6_IJS8_SA_S9_EEENS6_IJNS7_ILi1EEESI_SI_EEESC_SE_Li256ELb0ELb1ELb1ELb0EEENS1_30DynamicPersistentTileSchedulerILi256ELi256ELb1ELb1ELb0EEEEEEEEEvNT_6ParamsE,"ax",@progbits
	.sectioninfo	@"SHI_REGISTERS=255"
	.align	128
.text._ZN7cutlass13device_kernelIN5flash19enable_sm80_to_sm89INS1_16FlashAttnFwdSm80INS1_25CollectiveMainloopFwdSm80ILi8ELi1ELb1EN4cute5tupleIJNS5_1CILi128EEENS7_ILi96EEENS7_ILi192EEEEEELi192ENS_10bfloat16_tEfNS_4arch4Sm80ELb1ELb0ELb1ELb0ELb0ELb0ELb1ELb1EEENS1_21CollectiveEpilogueFwdINS6_IJS8_SA_S9_EEENS6_IJNS7_ILi1EEESI_SI_EEESC_SE_Li256ELb0ELb1ELb1ELb0EEENS1_30DynamicPersistentTileSchedulerILi256ELi256ELb1ELb1ELb0EEEEEEEEEvNT_6ParamsE:
        .type           _ZN7cutlass13device_kernelIN5flash19enable_sm80_to_sm89INS1_16FlashAttnFwdSm80INS1_25CollectiveMainloopFwdSm80ILi8ELi1ELb1EN4cute5tupleIJNS5_1CILi128EEENS7_ILi96EEENS7_ILi192EEEEEELi192ENS_10bfloat16_tEfNS_4arch4Sm80ELb1ELb0ELb1ELb0ELb0ELb0ELb1ELb1EEENS1_21CollectiveEpilogueFwdINS6_IJS8_SA_S9_EEENS6_IJNS7_ILi1EEESI_SI_EEESC_SE_Li256ELb0ELb1ELb1ELb0EEENS1_30DynamicPersistentTileSchedulerILi256ELi256ELb1ELb1ELb0EEEEEEEEEvNT_6ParamsE,@function
        .size           _ZN7cutlass13device_kernelIN5flash19enable_sm80_to_sm89INS1_16FlashAttnFwdSm80INS1_25CollectiveMainloopFwdSm80ILi8ELi1ELb1EN4cute5tupleIJNS5_1CILi128EEENS7_ILi96EEENS7_ILi192EEEEEELi192ENS_10bfloat16_tEfNS_4arch4Sm80ELb1ELb0ELb1ELb0ELb0ELb0ELb1ELb1EEENS1_21CollectiveEpilogueFwdINS6_IJS8_SA_S9_EEENS6_IJNS7_ILi1EEESI_SI_EEESC_SE_Li256ELb0ELb1ELb1ELb0EEENS1_30DynamicPersistentTileSchedulerILi256ELi256ELb1ELb1ELb0EEEEEEEEEvNT_6ParamsE,(.L_x_2489 - _ZN7cutlass13device_kernelIN5flash19enable_sm80_to_sm89INS1_16FlashAttnFwdSm80INS1_25CollectiveMainloopFwdSm80ILi8ELi1ELb1EN4cute5tupleIJNS5_1CILi128EEENS7_ILi96EEENS7_ILi192EEEEEELi192ENS_10bfloat16_tEfNS_4arch4Sm80ELb1ELb0ELb1ELb0ELb0ELb0ELb1ELb1EEENS1_21CollectiveEpilogueFwdINS6_IJS8_SA_S9_EEENS6_IJNS7_ILi1EEESI_SI_EEESC_SE_Li256ELb0ELb1ELb1ELb0EEENS1_30DynamicPersistentTileSchedulerILi256ELi256ELb1ELb1ELb0EEEEEEEEEvNT_6ParamsE)
        .other          _ZN7cutlass13device_kernelIN5flash19enable_sm80_to_sm89INS1_16FlashAttnFwdSm80INS1_25CollectiveMainloopFwdSm80ILi8ELi1ELb1EN4cute5tupleIJNS5_1CILi128EEENS7_ILi96EEENS7_ILi192EEEEEELi192ENS_10bfloat16_tEfNS_4arch4Sm80ELb1ELb0ELb1ELb0ELb0ELb0ELb1ELb1EEENS1_21CollectiveEpilogueFwdINS6_IJS8_SA_S9_EEENS6_IJNS7_ILi1EEESI_SI_EEESC_SE_Li256ELb0ELb1ELb1ELb0EEENS1_30DynamicPersistentTileSchedulerILi256ELi256ELb1ELb1ELb0EEEEEEEEEvNT_6ParamsE,@"STO_CUDA_ENTRY STV_DEFAULT"
_ZN7cutlass13device_kernelIN5flash19enable_sm80_to_sm89INS1_16FlashAttnFwdSm80INS1_25CollectiveMainloopFwdSm80ILi8ELi1ELb1EN4cute5tupleIJNS5_1CILi128EEENS7_ILi96EEENS7_ILi192EEEEEELi192ENS_10bfloat16_tEfNS_4arch4Sm80ELb1ELb0ELb1ELb0ELb0ELb0ELb1ELb1EEENS1_21CollectiveEpilogueFwdINS6_IJS8_SA_S9_EEENS6_IJNS7_ILi1EEESI_SI_EEESC_SE_Li256ELb0ELb1ELb1ELb0EEENS1_30DynamicPersistentTileSchedulerILi256ELi256ELb1ELb1ELb0EEEEEEEEEvNT_6ParamsE:
[----:B------:R-:W-:-:S03]  /*0000*/  MOV R1, c[0x0][0x28] ;  /* 0x00000a0000017a02 */ /* 0x000fc60000000f00 */
[----:B------:R-:W1:Y:S01]  /*0010*/  S2R R14, SR_TID.X ;  /* 0x00000000000e7919 */ /* 0x000e620000002100 */
[----:B------:R-:W-:-:S03]  /*0020*/  IADD3 R1, R1, -0xa8, RZ ;  /* 0xffffff5801017810 */ /* 0x000fc60007ffe0ff */
[----:B------:R-:W2:Y:S01]  /*0030*/  S2R R13, SR_CTAID.X ;  /* 0x00000000000d7919 */ /* 0x000ea20000002500 */
[----:B-1----:R-:W-:-:S05]  /*0040*/  SHF.R.U32.HI R0, RZ, 0x5, R14 ;  /* 0x00000005ff007819 */ /* 0x002fca000001160e */
[----:B------:R-:W1:Y:S04]  /*0050*/  SHFL.IDX PT, R2, R0, RZ, 0x1f ;  /* 0x00001fff00027589 */ /* 0x000e6800000e0000 */
[----:B------:R-:W3:Y:S01]  /*0060*/  SHFL.IDX PT, R0, R0, RZ, 0x1f ;  /* 0x00001fff00007589 */ /* 0x000ee200000e0000 */
[----:B-1----:R-:W-:Y:S01]  /*0070*/  ISETP.GE.AND P0, PT, R2, 0x1, PT ;  /* 0x000000010200780c */ /* 0x002fe20003f06270 */
[----:B---3--:R1:W3:-:S12]  /*0080*/  R2UR UR6, R0 ;  /* 0x00000000000673c2 */ /* 0x0082d800000e0000 */
[----:B------:R-:W-:Y:S06]  /*0090*/  @P0 BAR.ARV 0x4, 0x100 ;  /* 0x0104000000000b1d */ /* 0x000fec0000002000 */
[----:B--2---:R-:W-:-:S13]  /*00a0*/  ISETP.GE.AND P0, PT, R13, c[0x0][0x538], PT ;  /* 0x00014e000d007a0c */ /* 0x004fda0003f06270 */
[----:B------:R-:W-:Y:S05]  /*00b0*/  @P0 EXIT ;  /* 0x000000000000094d */ /* 0x000fea0003800000 */
[----:B-1-3--:R-:W-:Y:S01]  /*00c0*/  SHF.R.S32.HI R11, RZ, 0x1f, R14 ;  /* 0x0000001fff0b7819 */ /* 0x00afe2000001140e */
[----:B------:R-:W-:Y:S01]  /*00d0*/  IMAD.MOV.U32 R249, RZ, RZ, 0x10 ;  /* 0x00000010fff97424 */ /* 0x000fe200078e00ff */
[----:B------:R-:W-:Y:S01]  /*00e0*/  ULDC.64 UR8, c[0x0][0x118] ;  /* 0x0000460000087ab9 */ /* 0x000fe20000000a00 */
[----:B------:R-:W-:Y:S01]  /*00f0*/  IMAD.MOV.U32 R230, RZ, RZ, 0x20 ;  /* 0x00000020ffe67424 */ /* 0x000fe200078e00ff */
[CC--:B------:R-:W-:Y:S02]  /*0100*/  LEA.HI R2, R11.reuse, R14.reuse, RZ, 0x4 ;  /* 0x0000000e0b027211 */ /* 0x0c0fe400078f20ff */
[CC--:B------:R-:W-:Y:S02]  /*0110*/  LEA.HI R0, R11.reuse, R14.reuse, RZ, 0x2 ;  /* 0x0000000e0b007211 */ /* 0x0c0fe400078f10ff */
[----:B------:R-:W-:Y:S02]  /*0120*/  SHF.R.S32.HI R3, RZ, 0x4, R2 ;  /* 0x00000004ff037819 */ /* 0x000fe40000011402 */
[----:B------:R-:W-:-:S02]  /*0130*/  LEA.HI R10, R11, R14, RZ, 0x3 ;  /* 0x0000000e0b0a7211 */ /* 0x000fc400078f18ff */
[----:B------:R-:W-:Y:S02]  /*0140*/  LOP3.LUT R4, R0, 0xfffffffc, RZ, 0xc0, !PT ;  /* 0xfffffffc00047812 */ /* 0x000fe400078ec0ff */
[C---:B------:R-:W-:Y:S02]  /*0150*/  LOP3.LUT R0, R2.reuse, 0xfffffff0, RZ, 0xc0, !PT ;  /* 0xfffffff002007812 */ /* 0x040fe400078ec0ff */
[----:B------:R-:W-:Y:S01]  /*0160*/  LEA.HI R2, R2, R3, RZ, 0x1 ;  /* 0x0000000302027211 */ /* 0x000fe200078f08ff */
[C---:B------:R-:W-:Y:S01]  /*0170*/  IMAD.IADD R4, R14.reuse, 0x1, -R4 ;  /* 0x000000010e047824 */ /* 0x040fe200078e0a04 */
[----:B------:R-:W-:Y:S01]  /*0180*/  SHF.R.S32.HI R15, RZ, 0x3, R10 ;  /* 0x00000003ff0f7819 */ /* 0x000fe2000001140a */
[----:B------:R-:W-:Y:S01]  /*0190*/  IMAD.IADD R5, R14, 0x1, -R0 ;  /* 0x000000010e057824 */ /* 0x000fe200078e0a00 */
[----:B------:R-:W-:Y:S02]  /*01a0*/  LOP3.LUT R6, R10, 0xfffffff8, RZ, 0xc0, !PT ;  /* 0xfffffff80a067812 */ /* 0x000fe400078ec0ff */
[----:B------:R-:W-:Y:S01]  /*01b0*/  LOP3.LUT R0, R2, 0xfffffffe, RZ, 0xc0, !PT ;  /* 0xfffffffe02007812 */ /* 0x000fe200078ec0ff */
[----:B------:R-:W-:-:S02]  /*01c0*/  IMAD.SHL.U32 R7, R15, 0x40, RZ ;  /* 0x000000400f077824 */ /* 0x000fc400078e00ff */
[----:B------:R-:W-:Y:S02]  /*01d0*/  IMAD.IADD R6, R14, 0x1, -R6 ;  /* 0x000000010e067824 */ /* 0x000fe400078e0a06 */
[----:B------:R-:W-:Y:S01]  /*01e0*/  IMAD.IADD R9, R3, 0x1, -R0 ;  /* 0x0000000103097824 */ /* 0x000fe200078e0a00 */
[----:B------:R-:W-:Y:S01]  /*01f0*/  LEA.HI R0, R4, R4, RZ, 0x1 ;  /* 0x0000000404007211 */ /* 0x000fe200078f08ff */
[C---:B------:R-:W-:Y:S01]  /*0200*/  IMAD.SHL.U32 R16, R6.reuse, 0x8, RZ ;  /* 0x0000000806107824 */ /* 0x040fe200078e00ff */
[----:B------:R-:W-:Y:S01]  /*0210*/  LOP3.LUT R2, R7, 0x1c0, RZ, 0xc0, !PT ;  /* 0x000001c007027812 */ /* 0x000fe200078ec0ff */
[----:B------:R-:W-:Y:S01]  /*0220*/  IMAD.SHL.U32 R8, R6, 0x40, RZ ;  /* 0x0000004006087824 */ /* 0x000fe200078e00ff */
[----:B------:R-:W-:Y:S02]  /*0230*/  SHF.R.S32.HI R7, RZ, 0x1f, R5 ;  /* 0x0000001fff077819 */ /* 0x000fe40000011405 */
[----:B------:R-:W-:Y:S01]  /*0240*/  LOP3.LUT R0, R0, 0x1ffffffe, RZ, 0xc0, !PT ;  /* 0x1ffffffe00007812 */ /* 0x000fe200078ec0ff */
[----:B------:R-:W-:Y:S01]  /*0250*/  STL [R1+0x50], R16 ;  /* 0x0000501001007387 */ /* 0x000fe20000100800 */
[----:B------:R-:W-:-:S02]  /*0260*/  LOP3.LUT R3, R2, 0x38, R16, 0xf8, !PT ;  /* 0x0000003802037812 */ /* 0x000fc400078ef810 */
[----:B------:R-:W-:Y:S01]  /*0270*/  SHF.R.U32.HI R2, RZ, 0x3, R2 ;  /* 0x00000003ff027819 */ /* 0x000fe20000011602 */
[----:B------:R-:W-:Y:S01]  /*0280*/  IMAD.IADD R12, R4, 0x1, -R0 ;  /* 0x00000001040c7824 */ /* 0x000fe200078e0a00 */
[----:B------:R-:W-:Y:S02]  /*0290*/  LEA.HI R224, R7, R5, RZ, 0x3 ;  /* 0x0000000507e07211 */ /* 0x000fe400078f18ff */
[----:B------:R-:W-:Y:S02]  /*02a0*/  LOP3.LUT R7, R3, R2, RZ, 0x3c, !PT ;  /* 0x0000000203077212 */ /* 0x000fe400078e3cff */
[C---:B------:R-:W-:Y:S01]  /*02b0*/  LOP3.LUT R0, R224.reuse, 0xfffffff8, RZ, 0xc0, !PT ;  /* 0xfffffff8e0007812 */ /* 0x040fe200078ec0ff */
[----:B------:R-:W-:Y:S01]  /*02c0*/  IMAD.SHL.U32 R224, R224, 0x40, RZ ;  /* 0x00000040e0e07824 */ /* 0x000fe200078e00ff */
[----:B------:R-:W-:Y:S02]  /*02d0*/  LOP3.LUT R2, R8, 0x1c0, RZ, 0xc0, !PT ;  /* 0x000001c008027812 */ /* 0x000fe400078ec0ff */
[----:B------:R-:W-:Y:S01]  /*02e0*/  LEA.HI R4, R11, R14, RZ, 0x6 ;  /* 0x0000000e0b047211 */ /* 0x000fe200078f30ff */
[----:B------:R-:W-:Y:S01]  /*02f0*/  IMAD.IADD R5, R5, 0x1, -R0 ;  /* 0x0000000105057824 */ /* 0x000fe200078e0a00 */
[----:B------:R-:W-:-:S02]  /*0300*/  LOP3.LUT R3, R2, 0x8, R10, 0xf8, !PT ;  /* 0x0000000802037812 */ /* 0x000fc400078ef80a */
[----:B------:R-:W-:Y:S01]  /*0310*/  SHF.R.U32.HI R2, RZ, 0x3, R2 ;  /* 0x00000003ff027819 */ /* 0x000fe20000011602 */
[----:B------:R-:W-:Y:S01]  /*0320*/  IMAD.SHL.U32 R0, R4, 0x8, RZ ;  /* 0x0000000804007824 */ /* 0x000fe200078e00ff */
[----:B------:R-:W-:Y:S01]  /*0330*/  LEA.HI R8, R11, R14, RZ, 0x5 ;  /* 0x0000000e0b087211 */ /* 0x000fe200078f28ff */
[----:B------:R-:W-:Y:S01]  /*0340*/  IMAD.SHL.U32 R4, R5, 0x40, RZ ;  /* 0x0000004005047824 */ /* 0x000fe200078e00ff */
[----:B------:R-:W-:Y:S01]  /*0350*/  LOP3.LUT R225, R3, R2, RZ, 0x3c, !PT ;  /* 0x0000000203e17212 */ /* 0x000fe200078e3cff */
[----:B------:R-:W-:Y:S01]  /*0360*/  IMAD.SHL.U32 R3, R9, 0x8, RZ ;  /* 0x0000000809037824 */ /* 0x000fe200078e00ff */
[----:B------:R-:W-:Y:S02]  /*0370*/  LOP3.LUT R2, R8, 0xffffffe0, RZ, 0xc0, !PT ;  /* 0xffffffe008027812 */ /* 0x000fe400078ec0ff */
[----:B------:R-:W-:Y:S01]  /*0380*/  LOP3.LUT R10, R7, 0x7ffffe00, R0, 0xf8, !PT ;  /* 0x7ffffe00070a7812 */ /* 0x000fe200078ef800 */
[----:B------:R-:W-:Y:S01]  /*0390*/  IMAD R225, R9, 0x200, R225 ;  /* 0x0000020009e17824 */ /* 0x000fe200078e02e1 */
[----:B------:R-:W-:Y:S01]  /*03a0*/  LOP3.LUT R0, R4, 0x1c0, RZ, 0xc0, !PT ;  /* 0x000001c004007812 */ /* 0x000fe200078ec0ff */
[----:B------:R-:W-:Y:S01]  /*03b0*/  IMAD.IADD R14, R14, 0x1, -R2 ;  /* 0x000000010e0e7824 */ /* 0x000fe200078e0a02 */
[----:B------:R-:W-:-:S02]  /*03c0*/  SHF.R.S32.HI R250, RZ, 0x5, R8 ;  /* 0x00000005fffa7819 */ /* 0x000fc40000011408 */
[----:B------:R-:W-:Y:S02]  /*03d0*/  SHF.R.S32.HI R4, RZ, 0x1f, R8 ;  /* 0x0000001fff047819 */ /* 0x000fe40000011408 */
[----:B------:R-:W-:Y:S02]  /*03e0*/  LOP3.LUT R3, R0, 0x8, R3, 0xf8, !PT ;  /* 0x0000000800037812 */ /* 0x000fe400078ef803 */
[----:B------:R-:W-:Y:S02]  /*03f0*/  SHF.R.U32.HI R2, RZ, 0x3, R0 ;  /* 0x00000003ff027819 */ /* 0x000fe40000011600 */
[----:B------:R-:W-:Y:S02]  /*0400*/  LEA.HI R0, R4, R250, RZ, 0x3 ;  /* 0x000000fa04007211 */ /* 0x000fe400078f18ff */
[----:B------:R-:W-:Y:S02]  /*0410*/  SHF.R.S32.HI R7, RZ, 0x1f, R14 ;  /* 0x0000001fff077819 */ /* 0x000fe4000001140e */
[----:B------:R-:W-:-:S02]  /*0420*/  LOP3.LUT R0, R0, 0xffffff8, RZ, 0xc0, !PT ;  /* 0x0ffffff800007812 */ /* 0x000fc400078ec0ff */
[----:B------:R-:W-:Y:S02]  /*0430*/  LOP3.LUT R4, R3, R2, RZ, 0x3c, !PT ;  /* 0x0000000203047212 */ /* 0x000fe400078e3cff */
[----:B------:R-:W-:Y:S01]  /*0440*/  LEA.HI R3, R7, R14, RZ, 0x2 ;  /* 0x0000000e07037211 */ /* 0x000fe200078f10ff */
[----:B------:R-:W-:Y:S01]  /*0450*/  IMAD.IADD R2, R250, 0x1, -R0 ;  /* 0x00000001fa027824 */ /* 0x000fe200078e0a00 */
[----:B------:R-:W-:Y:S02]  /*0460*/  R2P PR, R5, 0x6 ;  /* 0x0000000605007804 */ /* 0x000fe40000000000 */
[----:B------:R-:W-:Y:S02]  /*0470*/  SHF.R.S32.HI R0, RZ, 0x2, R3 ;  /* 0x00000002ff007819 */ /* 0x000fe40000011403 */
[----:B------:R-:W-:Y:S02]  /*0480*/  LOP3.LUT R3, R3, 0x7ffffffc, RZ, 0xc0, !PT ;  /* 0x7ffffffc03037812 */ /* 0x000fe400078ec0ff */
[----:B------:R-:W-:Y:S01]  /*0490*/  SEL R249, R249, 0xfffffff0, !P1 ;  /* 0xfffffff0f9f97807 */ /* 0x000fe20004800000 */
[----:B------:R-:W-:Y:S01]  /*04a0*/  IMAD R8, R2, 0x10, R0 ;  /* 0x0000001002087824 */ /* 0x000fe200078e0200 */
[----:B------:R-:W-:Y:S01]  /*04b0*/  IADD3 R2, R16, 0x40, RZ ;  /* 0x0000004010027810 */ /* 0x000fe20007ffe0ff */
[----:B------:R-:W-:Y:S01]  /*04c0*/  IMAD R0, R6, 0x20, R15 ;  /* 0x0000002006007824 */ /* 0x000fe200078e020f */
[----:B------:R-:W-:Y:S01]  /*04d0*/  SEL R5, R230, 0xffffffe0, !P2 ;  /* 0xffffffe0e6057807 */ /* 0x000fe20005000000 */
[----:B------:R-:W-:Y:S01]  /*04e0*/  IMAD.IADD R3, R14, 0x1, -R3 ;  /* 0x000000010e037824 */ /* 0x000fe200078e0a03 */
[----:B------:R-:W-:Y:S01]  /*04f0*/  STL [R1+0x6c], R8 ;  /* 0x00006c0801007387 */ /* 0x000fe20000100800 */
[----:B------:R-:W-:-:S02]  /*0500*/  SHF.R.S32.HI R2, RZ, 0x1f, R2 ;  /* 0x0000001fff027819 */ /* 0x000fc40000011402 */
[----:B------:R-:W-:Y:S01]  /*0510*/  IMAD.IADD R249, R249, 0x1, R5 ;  /* 0x00000001f9f97824 */ /* 0x000fe200078e0205 */
[----:B------:R-:W-:Y:S01]  /*0520*/  STL [R1+0x5c], R13 ;  /* 0x00005c0d01007387 */ /* 0x000fe20000100800 */
[----:B------:R-:W-:Y:S01]  /*0530*/  LOP3.LUT R224, R4, 0x7ffffe00, R224, 0xf8, !PT ;  /* 0x7ffffe0004e07812 */ /* 0x000fe200078ef8e0 */
[----:B------:R-:W-:Y:S01]  /*0540*/  IMAD.SHL.U32 R5, R10, 0x2, RZ ;  /* 0x000000020a057824 */ /* 0x000fe200078e00ff */
[----:B------:R-:W-:Y:S01]  /*0550*/  LOP3.LUT P3, RZ, R6, 0x2, RZ, 0xc0, !PT ;  /* 0x0000000206ff7812 */ /* 0x000fe2000786c0ff */
[----:B------:R1:W-:Y:S01]  /*0560*/  STL [R1+0x70], R0 ;  /* 0x0000700001007387 */ /* 0x0003e20000100800 */
[----:B------:R-:W-:Y:S01]  /*0570*/  IMAD.MOV.U32 R4, RZ, RZ, 0x40 ;  /* 0x00000040ff047424 */ /* 0x000fe200078e00ff */
[----:B------:R-:W-:Y:S02]  /*0580*/  LEA R224, R224, 0x100, 0x1 ;  /* 0x00000100e0e07811 */ /* 0x000fe400078e08ff */
[----:B------:R2:W-:Y:S01]  /*0590*/  STL [R1+0x64], R2 ;  /* 0x0000640201007387 */ /* 0x0005e20000100800 */
[----:B------:R-:W-:-:S02]  /*05a0*/  LOP3.LUT P0, RZ, R6, 0x4, RZ, 0xc0, !PT ;  /* 0x0000000406ff7812 */ /* 0x000fc4000780c0ff */
[--C-:B------:R-:W-:Y:S01]  /*05b0*/  IMAD R250, R250, 0x800, R224.reuse ;  /* 0x00000800fafa7824 */ /* 0x100fe200078e02e0 */
[----:B------:R-:W-:Y:S01]  /*05c0*/  LEA R225, R225, 0xc100, 0x1 ;  /* 0x0000c100e1e17811 */ /* 0x000fe200078e08ff */
[----:B------:R-:W-:Y:S01]  /*05d0*/  IMAD R249, R249, 0x2, R224 ;  /* 0x00000002f9f97824 */ /* 0x000fe200078e02e0 */
[----:B------:R-:W-:Y:S02]  /*05e0*/  SEL R230, R230, 0xffffffe0, !P1 ;  /* 0xffffffe0e6e67807 */ /* 0x000fe40004800000 */
[----:B------:R-:W-:Y:S02]  /*05f0*/  SEL R226, R4, 0xffffffc0, !P0 ;  /* 0xffffffc004e27807 */ /* 0x000fe40004000000 */
[C---:B------:R-:W-:Y:S01]  /*0600*/  IADD3 R231, R225.reuse, 0x20, RZ ;  /* 0x00000020e1e77810 */ /* 0x040fe20007ffe0ff */
[----:B------:R-:W-:Y:S01]  /*0610*/  IMAD.IADD R251, R230, 0x1, R250 ;  /* 0x00000001e6fb7824 */ /* 0x000fe200078e02fa */
[C---:B------:R-:W-:Y:S01]  /*0620*/  @P3 IADD3 R231, R225.reuse, -0x20, RZ ;  /* 0xffffffe0e1e73810 */ /* 0x040fe20007ffe0ff */
[----:B------:R-:W-:-:S02]  /*0630*/  IMAD.IADD R229, R225, 0x1, R226 ;  /* 0x00000001e1e57824 */ /* 0x000fc400078e02e2 */
[----:B------:R-:W-:Y:S01]  /*0640*/  IMAD.IADD R228, R224, 0x1, R230 ;  /* 0x00000001e0e47824 */ /* 0x000fe200078e02e6 */
[C---:B------:R-:W-:Y:S01]  /*0650*/  IADD3 R248, R231.reuse, 0x800, RZ ;  /* 0x00000800e7f87810 */ /* 0x040fe20007ffe0ff */
[----:B------:R-:W-:Y:S01]  /*0660*/  IMAD.IADD R226, R226, 0x1, R231 ;  /* 0x00000001e2e27824 */ /* 0x000fe200078e02e7 */
[C---:B------:R-:W-:Y:S02]  /*0670*/  IADD3 R247, R231.reuse, 0x1000, RZ ;  /* 0x00001000e7f77810 */ /* 0x040fe40007ffe0ff */
[C---:B------:R-:W-:Y:S02]  /*0680*/  IADD3 R246, R231.reuse, 0x1800, RZ ;  /* 0x00001800e7f67810 */ /* 0x040fe40007ffe0ff */
[----:B-1----:R-:W-:Y:S02]  /*0690*/  IADD3 R0, R16, 0x80, RZ ;  /* 0x0000008010007810 */ /* 0x002fe40007ffe0ff */
[----:B------:R-:W-:Y:S01]  /*06a0*/  IADD3 R245, R231, 0x2000, RZ ;  /* 0x00002000e7f57810 */ /* 0x000fe20007ffe0ff */
[----:B--2---:R-:W-:Y:S01]  /*06b0*/  IMAD.SHL.U32 R2, R3, 0x2, RZ ;  /* 0x0000000203027824 */ /* 0x004fe200078e00ff */
[----:B------:R-:W-:-:S02]  /*06c0*/  SHF.R.S32.HI R0, RZ, 0x1f, R0 ;  /* 0x0000001fff007819 */ /* 0x000fc40000011400 */
[C---:B------:R-:W-:Y:S02]  /*06d0*/  IADD3 R244, R231.reuse, 0x2800, RZ ;  /* 0x00002800e7f47810 */ /* 0x040fe40007ffe0ff */
[C---:B------:R-:W-:Y:S01]  /*06e0*/  IADD3 R243, R231.reuse, 0x3000, RZ ;  /* 0x00003000e7f37810 */ /* 0x040fe20007ffe0ff */
[----:B------:R1:W-:Y:S01]  /*06f0*/  STL [R1+0x60], R0 ;  /* 0x0000600001007387 */ /* 0x0003e20000100800 */
[C---:B------:R-:W-:Y:S02]  /*0700*/  IADD3 R242, R231.reuse, 0x3800, RZ ;  /* 0x00003800e7f27810 */ /* 0x040fe40007ffe0ff */
[C---:B------:R-:W-:Y:S01]  /*0710*/  IADD3 R241, R231.reuse, 0x4000, RZ ;  /* 0x00004000e7f17810 */ /* 0x040fe20007ffe0ff */
[----:B------:R-:W-:Y:S01]  /*0720*/  STL [R1+0x4], R5 ;  /* 0x0000040501007387 */ /* 0x000fe20000100800 */
[C---:B------:R-:W-:Y:S02]  /*0730*/  IADD3 R240, R231.reuse, 0x4800, RZ ;  /* 0x00004800e7f07810 */ /* 0x040fe40007ffe0ff */
[C---:B------:R-:W-:Y:S01]  /*0740*/  IADD3 R239, R231.reuse, 0x5000, RZ ;  /* 0x00005000e7ef7810 */ /* 0x040fe20007ffe0ff */
[----:B------:R-:W-:Y:S01]  /*0750*/  STL [R1+0x24], R2 ;  /* 0x0000240201007387 */ /* 0x000fe20000100800 */
[----:B------:R-:W-:-:S02]  /*0760*/  IADD3 R238, R231, 0x5800, RZ ;  /* 0x00005800e7ee7810 */ /* 0x000fc40007ffe0ff */
[C---:B------:R-:W-:Y:S02]  /*0770*/  IADD3 R237, R231.reuse, 0x6000, RZ ;  /* 0x00006000e7ed7810 */ /* 0x040fe40007ffe0ff */
[C---:B------:R-:W-:Y:S02]  /*0780*/  IADD3 R236, R231.reuse, 0x6800, RZ ;  /* 0x00006800e7ec7810 */ /* 0x040fe40007ffe0ff */
[C---:B------:R-:W-:Y:S02]  /*0790*/  IADD3 R235, R231.reuse, 0x7000, RZ ;  /* 0x00007000e7eb7810 */ /* 0x040fe40007ffe0ff */
[C---:B------:R-:W-:Y:S02]  /*07a0*/  IADD3 R234, R231.reuse, 0x7800, RZ ;  /* 0x00007800e7ea7810 */ /* 0x040fe40007ffe0ff */
[C---:B------:R-:W-:Y:S02]  /*07b0*/  IADD3 R233, R231.reuse, 0x8000, RZ ;  /* 0x00008000e7e97810 */ /* 0x040fe40007ffe0ff */
[----:B------:R-:W-:Y:S01]  /*07c0*/  IADD3 R232, R231, 0x8800, RZ ;  /* 0x00008800e7e87810 */ /* 0x000fe20007ffe0ff */
[----:B-1----:R-:W-:-:S05]  /*07d0*/  IMAD R0, R12, 0x8, R8 ;  /* 0x000000080c007824 */ /* 0x002fca00078e0208 */
[----:B------:R1:W-:Y:S02]  /*07e0*/  STL [R1+0x68], R0 ;  /* 0x0000680001007387 */ /* 0x0003e40000100800 */
[----:B-1----:R-:W-:-:S04]  /*07f0*/  SEL R0, R4, 0xffffffc0, !P2 ;  /* 0xffffffc004007807 */ /* 0x002fc80005000000 */
[C---:B------:R-:W-:Y:S01]  /*0800*/  IADD3 R230, R0.reuse, R224, R230 ;  /* 0x000000e000e67210 */ /* 0x040fe20007ffe0e6 */
[----:B------:R-:W-:Y:S02]  /*0810*/  IMAD.IADD R2, R0, 0x1, R250 ;  /* 0x0000000100027824 */ /* 0x000fe400078e02fa */
[----:B------:R-:W-:Y:S02]  /*0820*/  IMAD.IADD R227, R224, 0x1, R0 ;  /* 0x00000001e0e37824 */ /* 0x000fe400078e0200 */
[----:B------:R-:W-:Y:S01]  /*0830*/  IMAD.IADD R252, R0, 0x1, R251 ;  /* 0x0000000100fc7824 */ /* 0x000fe200078e02fb */
[----:B------:R1:W-:Y:S04]  /*0840*/  STL [R1], R2 ;  /* 0x0000000201007387 */ /* 0x0003e80000100800 */
.L_x_856:
[----:B------:R-:W2:Y:S01]  /*0850*/  LDL R4, [R1+0x5c] ;  /* 0x00005c0001047983 */ /* 0x000ea20000100800 */
[----:B------:R-:W-:Y:S01]  /*0860*/  IMAD.MOV.U32 R0, RZ, RZ, c[0x0][0x560] ;  /* 0x00015800ff007624 */ /* 0x000fe200078e00ff */
[----:B------:R-:W-:Y:S01]  /*0870*/  YIELD ;  /* 0x0000000000007946 */ /* 0x000fe20003800000 */
[----:B------:R-:W-:Y:S03]  /*0880*/  BSSY B0, `(.L_x_831) ;  /* 0x0000016000007945 */ /* 0x000fe60003800000 */
[----:B------:R-:W-:-:S13]  /*0890*/  ISETP.NE.AND P0, PT, R0, 0x1, PT ;  /* 0x000000010000780c */ /* 0x000fda0003f05270 */
[----:B--2---:R-:W-:Y:S01]  /*08a0*/  @P0 IMAD.HI.U32 R0, R4, c[0x0][0x564], RZ ;  /* 0x0001590004000a27 */ /* 0x004fe200078e00ff */
[----:B------:R-:W-:-:S04]  /*08b0*/  MOV R3, R4 ;  /* 0x0000000400037202 */ /* 0x000fc80000000f00 */
[----:B------:R-:W-:-:S04]  /*08c0*/  @P0 SHF.R.U32.HI R3, RZ, c[0x0][0x568], R0 ;  /* 0x00015a00ff030a19 */ /* 0x000fc80000011600 */
[----:B------:R-:W-:Y:S01]  /*08d0*/  ISETP.GE.AND P0, PT, R3, c[0x0][0x578], PT ;  /* 0x00015e0003007a0c */ /* 0x000fe20003f06270 */
[----:B-1----:R-:W-:-:S04]  /*08e0*/  IMAD.MOV R2, RZ, RZ, -R3 ;  /* 0x000000ffff027224 */ /* 0x002fc800078e0a03 */
[----:B------:R-:W-:-:S08]  /*08f0*/  IMAD R2, R2, c[0x0][0x560], R4 ;  /* 0x0001580002027a24 */ /* 0x000fd000078e0204 */
[----:B------:R-:W-:Y:S05]  /*0900*/  @!P0 BRA `(.L_x_832) ;  /* 0x0000007000008947 */ /* 0x000fea0003800000 */
[----:B------:R-:W-:-:S04]  /*0910*/  MOV R0, c[0x0][0x56c] ;  /* 0x00015b0000007a02 */ /* 0x000fc80000000f00 */
[----:B------:R-:W-:Y:S02]  /*0920*/  ISETP.NE.AND P0, PT, R0, 0x1, PT ;  /* 0x000000010000780c */ /* 0x000fe40003f05270 */
[----:B------:R-:W-:-:S11]  /*0930*/  MOV R0, R2 ;  /* 0x0000000200007202 */ /* 0x000fd60000000f00 */
[----:B------:R-:W-:-:S05]  /*0940*/  @P0 IMAD.HI.U32 R4, R2, c[0x0][0x570], RZ ;  /* 0x00015c0002040a27 */ /* 0x000fca00078e00ff */
[----:B------:R-:W-:-:S05]  /*0950*/  @P0 SHF.R.U32.HI R0, RZ, c[0x0][0x574], R4 ;  /* 0x00015d00ff000a19 */ /* 0x000fca0000011604 */
[----:B------:R-:W-:Y:S01]  /*0960*/  IMAD R4, R0, c[0x0][0x56c], RZ ;  /* 0x00015b0000047a24 */ /* 0x000fe200078e02ff */
[----:B------:R-:W-:Y:S05]  /*0970*/  BRA `(.L_x_833) ;  /* 0x0000006000007947 */ /* 0x000fea0003800000 */
.L_x_832:
[----:B------:R-:W-:-:S04]  /*0980*/  MOV R0, c[0x0][0x554] ;  /* 0x0001550000007a02 */ /* 0x000fc80000000f00 */
[----:B------:R-:W-:Y:S02]  /*0990*/  ISETP.NE.AND P0, PT, R0, 0x1, PT ;  /* 0x000000010000780c */ /* 0x000fe40003f05270 */
[----:B------:R-:W-:-:S11]  /*09a0*/  MOV R0, R2 ;  /* 0x0000000200007202 */ /* 0x000fd60000000f00 */
[----:B------:R-:W-:-:S05]  /*09b0*/  @P0 IMAD.HI.U32 R4, R2, c[0x0][0x558], RZ ;  /* 0x0001560002040a27 */ /* 0x000fca00078e00ff */
[----:B------:R-:W-:-:S05]  /*09c0*/  @P0 SHF.R.U32.HI R0, RZ, c[0x0][0x55c], R4 ;  /* 0x00015700ff000a19 */ /* 0x000fca0000011604 */
[----:B------:R-:W-:Y:S02]  /*09d0*/  IMAD R4, R0, c[0x0][0x554], RZ ;  /* 0x0001550000047a24 */ /* 0x000fe400078e02ff */
.L_x_833:
[----:B------:R-:W-:Y:S05]  /*09e0*/  BSYNC B0 ;  /* 0x0000000000007941 */ /* 0x000fea0003800000 */
.L_x_831:
[----:B------:R-:W-:Y:S01]  /*09f0*/  IMAD.MOV.U32 R5, RZ, RZ, c[0x0][0x53c] ;  /* 0x00014f00ff057624 */ /* 0x000fe200078e00ff */
[----:B------:R-:W-:Y:S01]  /*0a00*/  ULDC UR4, c[0x0][0x1d0] ;  /* 0x0000740000047ab9 */ /* 0x000fe20000000800 */
[----:B------:R-:W-:Y:S01]  /*0a10*/  IMAD.MOV.U32 R11, RZ, RZ, R0 ;  /* 0x000000ffff0b7224 */ /* 0x000fe200078e0000 */
[----:B------:R-:W-:Y:S01]  /*0a20*/  UIADD3 UR4, UR4, 0x5f, URZ ;  /* 0x0000005f04047890 */ /* 0x000fe2000fffe03f */
[----:B------:R-:W-:Y:S01]  /*0a30*/  IMAD.MOV.U32 R24, RZ, RZ, c[0x0][0x2c4] ;  /* 0x0000b100ff187624 */ /* 0x000fe200078e00ff */
[----:B------:R-:W-:Y:S01]  /*0a40*/  ISETP.NE.AND P0, PT, R5, 0x1, PT ;  /* 0x000000010500780c */ /* 0x000fe20003f05270 */
[----:B------:R-:W-:Y:S01]  /*0a50*/  IMAD.MOV.U32 R7, RZ, RZ, c[0x0][0x168] ;  /* 0x00005a00ff077624 */ /* 0x000fe200078e00ff */
[----:B------:R-:W-:Y:S01]  /*0a60*/  LOP3.LUT R5, RZ, R0, RZ, 0x33, !PT ;  /* 0x00000000ff057212 */ /* 0x000fe200078e33ff */
[----:B------:R-:W-:Y:S01]  /*0a70*/  UIMAD.WIDE UR4, UR4, 0x2aaaaaab, URZ ;  /* 0x2aaaaaab040478a5 */ /* 0x000fe2000f8e023f */
[----:B------:R-:W-:Y:S01]  /*0a80*/  ISETP.NE.AND P1, PT, R24, 0x1, PT ;  /* 0x000000011800780c */ /* 0x000fe20003f25270 */
[----:B------:R-:W-:Y:S02]  /*0a90*/  BSSY B0, `(.L_x_834) ;  /* 0x0000040000007945 */ /* 0x000fe40003800000 */
[----:B------:R-:W-:-:S04]  /*0aa0*/  USHF.R.U32.HI UR4, URZ, 0x1f, UR5 ;  /* 0x0000001f3f047899 */ /* 0x000fc80008011605 */
[----:B------:R-:W-:Y:S02]  /*0ab0*/  ULEA.HI.SX32 UR4, UR5, UR4, 0x1c ;  /* 0x0000000405047291 */ /* 0x000fe4000f8fe23f */
[----:B------:R-:W-:Y:S01]  /*0ac0*/  @P0 IMAD.HI.U32 R6, R0, c[0x0][0x540], RZ ;  /* 0x0001500000060a27 */ /* 0x000fe200078e00ff */
[----:B------:R-:W-:-:S04]  /*0ad0*/  IADD3 R0, R5, c[0x0][0x53c], RZ ;  /* 0x00014f0005007a10 */ /* 0x000fc80007ffe0ff */
[----:B------:R-:W-:Y:S02]  /*0ae0*/  @P0 SHF.R.U32.HI R11, RZ, c[0x0][0x544], R6 ;  /* 0x00015100ff0b0a19 */ /* 0x000fe40000011606 */
[----:B------:R-:W-:-:S03]  /*0af0*/  MOV R6, c[0x0][0x548] ;  /* 0x0001520000067a02 */ /* 0x000fc60000000f00 */
[----:B------:R-:W-:Y:S01]  /*0b00*/  IMAD R0, R11, c[0x0][0x53c], R0 ;  /* 0x00014f000b007a24 */ /* 0x000fe200078e0200 */
[----:B------:R-:W-:Y:S01]  /*0b10*/  ISETP.NE.AND P0, PT, R6, 0x1, PT ;  /* 0x000000010600780c */ /* 0x000fe20003f05270 */
[----:B------:R1:W-:Y:S02]  /*0b20*/  STL [R1+0x4c], R11 ;  /* 0x00004c0b01007387 */ /* 0x0003e40000100800 */
[----:B------:R-:W-:-:S05]  /*0b30*/  IMAD.SHL.U32 R164, R0, 0x80, RZ ;  /* 0x0000008000a47824 */ /* 0x000fca00078e00ff */
[----:B------:R-:W-:Y:S01]  /*0b40*/  IADD3 R0, R164, 0x7f, RZ ;  /* 0x0000007fa4007810 */ /* 0x000fe20007ffe0ff */
[----:B------:R1:W-:Y:S04]  /*0b50*/  STL [R1+0x58], R164 ;  /* 0x000058a401007387 */ /* 0x0003e80000100800 */
[----:B------:R-:W-:-:S05]  /*0b60*/  @P1 IMAD.HI.U32 R5, R0, c[0x0][0x2c8], RZ ;  /* 0x0000b20000051a27 */ /* 0x000fca00078e00ff */
[----:B------:R-:W-:Y:S02]  /*0b70*/  @P1 SHF.R.U32.HI R0, RZ, c[0x0][0x2cc], R5 ;  /* 0x0000b300ff001a19 */ /* 0x000fe40000011605 */
[----:B------:R-:W-:-:S04]  /*0b80*/  IADD3 R5, -R7, 0x60, RZ ;  /* 0x0000006007057810 */ /* 0x000fc80007ffe1ff */
[----:B------:R-:W-:Y:S01]  /*0b90*/  IADD3 R5, R0, c[0x0][0x1d0], R5 ;  /* 0x0000740000057a10 */ /* 0x000fe20007ffe005 */
[----:B------:R-:W-:-:S04]  /*0ba0*/  IMAD.IADD R0, R2, 0x1, -R4 ;  /* 0x0000000102007824 */ /* 0x000fc800078e0a04 */
[----:B------:R-:W-:Y:S02]  /*0bb0*/  IMAD R0, R3, c[0x0][0x554], R0 ;  /* 0x0001550003007a24 */ /* 0x000fe400078e0200 */
[----:B------:R-:W-:-:S04]  /*0bc0*/  IMAD.HI R5, R5, 0x2aaaaaab, RZ ;  /* 0x2aaaaaab05057827 */ /* 0x000fc800078e02ff */
[----:B------:R-:W-:Y:S01]  /*0bd0*/  @P0 IMAD.HI.U32 R2, R0, c[0x0][0x54c], RZ ;  /* 0x0001530000020a27 */ /* 0x000fe200078e00ff */
[----:B------:R-:W-:-:S03]  /*0be0*/  SHF.R.U32.HI R6, RZ, 0x1f, R5 ;  /* 0x0000001fff067819 */ /* 0x000fc60000011605 */
[----:B------:R-:W-:Y:S01]  /*0bf0*/  IMAD.MOV.U32 R14, RZ, RZ, R0 ;  /* 0x000000ffff0e7224 */ /* 0x000fe200078e0000 */
[----:B------:R-:W-:Y:S01]  /*0c00*/  @P0 SHF.R.U32.HI R14, RZ, c[0x0][0x550], R2 ;  /* 0x00015400ff0e0a19 */ /* 0x000fe20000011602 */
[----:B------:R-:W-:Y:S01]  /*0c10*/  IMAD.MOV.U32 R2, RZ, RZ, RZ ;  /* 0x000000ffff027224 */ /* 0x000fe200078e00ff */
[----:B------:R-:W-:Y:S02]  /*0c20*/  LEA.HI.SX32 R6, R5, R6, 0x1c ;  /* 0x0000000605067211 */ /* 0x000fe400078fe2ff */
[----:B------:R-:W-:Y:S01]  /*0c30*/  IADD3 R3, -R14, RZ, RZ ;  /* 0x000000ff0e037210 */ /* 0x000fe20007ffe1ff */
[----:B------:R1:W-:Y:S01]  /*0c40*/  STL [R1+0x48], R14 ;  /* 0x0000480e01007387 */ /* 0x0003e20000100800 */
[----:B------:R-:W-:-:S03]  /*0c50*/  IMNMX R6, R6, UR4, PT ;  /* 0x0000000406067c17 */ /* 0x000fc6000b800200 */
[----:B------:R-:W-:Y:S01]  /*0c60*/  IMAD R17, R3, c[0x0][0x548], R0 ;  /* 0x0001520003117a24 */ /* 0x000fe200078e0200 */
[----:B------:R-:W-:-:S04]  /*0c70*/  ISETP.GE.AND P0, PT, R6, 0x1, PT ;  /* 0x000000010600780c */ /* 0x000fc80003f06270 */
[----:B------:R1:W-:Y:S09]  /*0c80*/  STL [R1+0x44], R17 ;  /* 0x0000441101007387 */ /* 0x0003f20000100800 */
[----:B------:R-:W-:Y:S05]  /*0c90*/  @!P0 BRA `(.L_x_835) ;  /* 0x000001f000008947 */ /* 0x000fea0003800000 */
[----:B------:R-:W-:-:S04]  /*0ca0*/  SHF.R.U32.HI R0, RZ, 0x10, R11 ;  /* 0x00000010ff007819 */ /* 0x000fc8000001160b */
[----:B------:R-:W-:-:S04]  /*0cb0*/  ISETP.NE.AND P0, PT, R0, RZ, PT ;  /* 0x000000ff0000720c */ /* 0x000fc80003f05270 */
[----:B------:R-:W-:-:S04]  /*0cc0*/  SEL R0, R0, c[0x0][0x338], P0 ;  /* 0x0000ce0000007a07 */ /* 0x000fc80000000000 */
[-C--:B------:R-:W-:Y:S02]  /*0cd0*/  IABS R3, R0.reuse ;  /* 0x0000000000037213 */ /* 0x080fe40000000000 */
[----:B------:R-:W-:Y:S02]  /*0ce0*/  IADD3 R7, R0, -0x1, R6 ;  /* 0xffffffff00077810 */ /* 0x000fe40007ffe006 */
[----:B------:R-:W2:Y:S02]  /*0cf0*/  I2F.RP R4, R3 ;  /* 0x0000000300047306 */ /* 0x000ea40000209400 */
[----:B------:R-:W-:Y:S02]  /*0d00*/  IABS R10, R7 ;  /* 0x00000007000a7213 */ /* 0x000fe40000000000 */
[----:B------:R-:W-:-:S04]  /*0d10*/  LOP3.LUT R7, R7, R0, RZ, 0x3c, !PT ;  /* 0x0000000007077212 */ /* 0x000fc800078e3cff */
[----:B------:R-:W-:Y:S01]  /*0d20*/  ISETP.GE.AND P0, PT, R7, RZ, PT ;  /* 0x000000ff0700720c */ /* 0x000fe20003f06270 */
[----:B--2---:R-:W2:Y:S02]  /*0d30*/  MUFU.RCP R4, R4 ;  /* 0x0000000400047308 */ /* 0x004ea40000001000 */
[----:B--2---:R-:W-:-:S06]  /*0d40*/  IADD3 R4, R4, 0xffffffe, RZ ;  /* 0x0ffffffe04047810 */ /* 0x004fcc0007ffe0ff */
[----:B------:R-:W2:Y:S02]  /*0d50*/  F2I.FTZ.U32.TRUNC.NTZ R5, R4 ;  /* 0x0000000400057305 */ /* 0x000ea4000021f000 */
[----:B--2---:R-:W-:Y:S02]  /*0d60*/  IMAD.MOV R2, RZ, RZ, -R5 ;  /* 0x000000ffff027224 */ /* 0x004fe400078e0a05 */
[----:B------:R-:W-:Y:S02]  /*0d70*/  IMAD.MOV.U32 R4, RZ, RZ, RZ ;  /* 0x000000ffff047224 */ /* 0x000fe400078e00ff */
        /* <DEDUP_REMOVED lines=13> */
[----:B------:R-:W-:-:S13]  /*0e50*/  ISETP.GE.U32.AND P3, PT, R4, R3, PT ;  /* 0x000000030400720c */ /* 0x000fda0003f66070 */
[----:B------:R-:W-:-:S05]  /*0e60*/  @P3 IADD3 R2, R2, 0x1, RZ ;  /* 0x0000000102023810 */ /* 0x000fca0007ffe0ff */
[----:B------:R-:W-:Y:S01]  /*0e70*/  @!P0 IMAD.MOV R2, RZ, RZ, -R2 ;  /* 0x000000ffff028224 */ /* 0x000fe200078e0a02 */
[----:B------:R-:W-:Y:S02]  /*0e80*/  @!P2 LOP3.LUT R2, RZ, R0, RZ, 0x33, !PT ;  /* 0x00000000ff02a212 */ /* 0x000fe400078e33ff */
.L_x_835:
[----:B------:R-:W-:Y:S05]  /*0e90*/  BSYNC B0 ;  /* 0x0000000000007941 */ /* 0x000fea0003800000 */
.L_x_834:
[----:B------:R-:W-:Y:S01]  /*0ea0*/  LOP3.LUT R0, R11, 0xffff, RZ, 0xc0, !PT ;  /* 0x0000ffff0b007812 */ /* 0x000fe200078ec0ff */
[----:B------:R-:W-:Y:S01]  /*0eb0*/  IMAD.MOV.U32 R15, RZ, RZ, RZ ;  /* 0x000000ffff0f7224 */ /* 0x000fe200078e00ff */
[----:B------:R-:W-:Y:S01]  /*0ec0*/  CS2R R98, SRZ ;  /* 0x0000000000627805 */ /* 0x000fe2000001ff00 */
[----:B------:R-:W-:Y:S01]  /*0ed0*/  IMAD.MOV.U32 R16, RZ, RZ, RZ ;  /* 0x000000ffff107224 */ /* 0x000fe200078e00ff */
[----:B------:R-:W-:Y:S01]  /*0ee0*/  CS2R R96, SRZ ;  /* 0x0000000000607805 */ /* 0x000fe2000001ff00 */
[----:B------:R-:W-:Y:S01]  /*0ef0*/  IMAD R25, R0, R2, RZ ;  /* 0x0000000200197224 */ /* 0x000fe200078e02ff */
[----:B------:R-:W-:Y:S01]  /*0f00*/  PRMT R0, RZ, 0x7610, R0 ;  /* 0x00007610ff007816 */ /* 0x000fe20000000000 */
[----:B------:R-:W-:Y:S01]  /*0f10*/  CS2R R94, SRZ ;  /* 0x00000000005e7805 */ /* 0x000fe2000001ff00 */
[----:B------:R-:W-:Y:S01]  /*0f20*/  CS2R R92, SRZ ;  /* 0x00000000005c7805 */ /* 0x000fe2000001ff00 */
[----:B------:R-:W-:Y:S01]  /*0f30*/  IMAD.IADD R2, R25, 0x1, R2 ;  /* 0x0000000119027824 */ /* 0x000fe200078e0202 */
[----:B------:R2:W-:Y:S01]  /*0f40*/  STL [R1+0x20], R25 ;  /* 0x0000201901007387 */ /* 0x0005e20000100800 */
        /* <DEDUP_REMOVED lines=47> */
[----:B--2---:R-:W2:Y:S04]  /*1240*/  S2R R3, SR_TID.X ;  /* 0x0000000000037919 */ /* 0x004ea80000002100 */
[----:B------:R-:W3:Y:S04]  /*1250*/  LDL.64 R4, [R1+0x50] ;  /* 0x0000500001047983 */ /* 0x000ee80000100a00 */
[----:B------:R4:W3:Y:S01]  /*1260*/  LDL.64 R34, [R1+0x50] ;  /* 0x0000500001227983 */ /* 0x0008e20000100a00 */
[----:B------:R-:W-:-:S04]  /*1270*/  ISETP.NE.U32.AND P0, PT, RZ, c[0x0][0x340], PT ;  /* 0x0000d000ff007a0c */ /* 0x000fc80003f05070 */
[----:B------:R-:W-:Y:S02]  /*1280*/  ISETP.NE.AND.EX P0, PT, RZ, c[0x0][0x344], PT, P0 ;  /* 0x0000d100ff007a0c */ /* 0x000fe40003f05300 */
[----:B--2---:R-:W-:-:S11]  /*1290*/  SHF.R.S32.HI R33, RZ, 0x1f, R3 ;  /* 0x0000001fff217819 */ /* 0x004fd60000011403 */
[----:B------:R-:W-:Y:S01]  /*12a0*/  @P0 IMAD.MOV.U32 R2, RZ, RZ, 0x4 ;  /* 0x00000004ff020424 */ /* 0x000fe200078e00ff */
[----:B------:R-:W-:-:S03]  /*12b0*/  LEA.HI R33, R33, R3, RZ, 0x3 ;  /* 0x0000000321217211 */ /* 0x000fc600078f18ff */
[----:B------:R-:W-:Y:S01]  /*12c0*/  @P0 IMAD.WIDE R2, R14, R2, c[0x0][0x340] ;  /* 0x0000d0000e020625 */ /* 0x000fe200078e0202 */
[----:B------:R-:W-:-:S04]  /*12d0*/  SHF.R.S32.HI R33, RZ, 0x3, R33 ;  /* 0x00000003ff217819 */ /* 0x000fc80000011421 */
[----:B------:R2:W5:Y:S01]  /*12e0*/  @P0 LDG.E R9, [R2.64] ;  /* 0x0000000802090981 */ /* 0x000562000c1e1900 */
[----:B------:R-:W-:Y:S01]  /*12f0*/  SHF.R.S32.HI R0, RZ, 0x1f, R33 ;  /* 0x0000001fff007819 */ /* 0x000fe20000011421 */
[----:B------:R-:W-:Y:S01]  /*1300*/  WARPSYNC 0xffffffff ;  /* 0xffffffff00007948 */ /* 0x000fe20003800000 */
[----:B-1----:R-:W-:-:S05]  /*1310*/  SHF.R.S32.HI R11, RZ, 0x1f, R17 ;  /* 0x0000001fff0b7819 */ /* 0x002fca0000011411 */
[----:B------:R-:W-:-:S04]  /*1320*/  IMAD R8, R11, c[0x0][0x210], RZ ;  /* 0x000084000b087a24 */ /* 0x000fc800078e02ff */
[----:B------:R-:W-:Y:S02]  /*1330*/  IMAD R8, R17, c[0x0][0x214], R8 ;  /* 0x0000850011087a24 */ /* 0x000fe400078e0208 */
[C---:B--2---:R-:W-:Y:S02]  /*1340*/  IMAD R2, R0.reuse, c[0x0][0x1e0], RZ ;  /* 0x0000780000027a24 */ /* 0x044fe400078e02ff */
[----:B------:R-:W-:Y:S02]  /*1350*/  IMAD R0, R0, c[0x0][0x208], RZ ;  /* 0x0000820000007a24 */ /* 0x000fe400078e02ff */
[C---:B------:R-:W-:Y:S02]  /*1360*/  IMAD R6, R33.reuse, c[0x0][0x1e4], R2 ;  /* 0x0000790021067a24 */ /* 0x040fe400078e0202 */
[----:B------:R-:W-:Y:S02]  /*1370*/  IMAD R0, R33, c[0x0][0x20c], R0 ;  /* 0x0000830021007a24 */ /* 0x000fe400078e0200 */
[----:B---3--:R-:W-:-:S05]  /*1380*/  IMAD.MOV.U32 R34, RZ, RZ, R4 ;  /* 0x000000ffff227224 */ /* 0x008fca00078e0004 */
[--C-:B------:R-:W-:Y:S02]  /*1390*/  SHF.R.S32.HI R35, RZ, 0x1f, R34.reuse ;  /* 0x0000001fff237819 */ /* 0x100fe40000011422 */
[C---:B------:R-:W-:Y:S02]  /*13a0*/  IADD3 R19, R34.reuse, 0x40, RZ ;  /* 0x0000004022137810 */ /* 0x040fe40007ffe0ff */
[----:B------:R-:W-:Y:S01]  /*13b0*/  ISETP.GE.AND P4, PT, R34, c[0x0][0x1d4], PT ;  /* 0x0000750022007a0c */ /* 0x000fe20003f86270 */
[--C-:B------:R-:W-:Y:S01]  /*13c0*/  IMAD.WIDE.U32 R4, R33, c[0x0][0x1e0], R34.reuse ;  /* 0x0000780021047a25 */ /* 0x100fe200078e0022 */
[----:B------:R-:W-:Y:S01]  /*13d0*/  ISETP.GE.AND P3, PT, R19, c[0x0][0x1d4], PT ;  /* 0x0000750013007a0c */ /* 0x000fe20003f66270 */
[----:B------:R4:W-:Y:S01]  /*13e0*/  STL [R1+0x54], R35 ;  /* 0x0000542301007387 */ /* 0x0009e20000100800 */
[----:B------:R-:W-:Y:S01]  /*13f0*/  SEL R7, RZ, 0x1, P4 ;  /* 0x00000001ff077807 */ /* 0x000fe20002000000 */
[----:B------:R-:W-:Y:S01]  /*1400*/  IMAD.WIDE.U32 R2, R33, c[0x0][0x208], R34 ;  /* 0x0000820021027a25 */ /* 0x000fe200078e0022 */
[----:B------:R-:W-:-:S02]  /*1410*/  IADD3 R5, R5, R6, RZ ;  /* 0x0000000605057210 */ /* 0x000fc40007ffe0ff */
[----:B------:R-:W-:Y:S01]  /*1420*/  IADD3 R23, R34, 0x80, RZ ;  /* 0x0000008022177810 */ /* 0x000fe20007ffe0ff */
[----:B------:R-:W-:Y:S01]  /*1430*/  IMAD.IADD R3, R3, 0x1, R0 ;  /* 0x0000000103037824 */ /* 0x000fe200078e0200 */
[----:B------:R-:W-:Y:S01]  /*1440*/  SEL R0, RZ, 0xffffffff, P3 ;  /* 0xffffffffff007807 */ /* 0x000fe20001800000 */
[----:B------:R-:W-:Y:S01]  /*1450*/  IMAD R6, R11, c[0x0][0x1e8], RZ ;  /* 0x00007a000b067a24 */ /* 0x000fe200078e02ff */
[----:B------:R-:W-:Y:S01]  /*1460*/  ISETP.GE.AND P2, PT, R23, c[0x0][0x1d4], PT ;  /* 0x0000750017007a0c */ /* 0x000fe20003f46270 */
[C---:B------:R-:W-:Y:S01]  /*1470*/  IMAD.WIDE.U32 R4, R17.reuse, c[0x0][0x1e8], R4 ;  /* 0x00007a0011047a25 */ /* 0x040fe200078e0004 */
[----:B------:R-:W-:Y:S02]  /*1480*/  SHF.L.U32 R0, R0, 0x1, RZ ;  /* 0x0000000100007819 */ /* 0x000fe400000006ff */
[----:B------:R-:W-:Y:S01]  /*1490*/  SEL R10, RZ, 0x4, P2 ;  /* 0x00000004ff0a7807 */ /* 0x000fe20001000000 */
[C---:B------:R-:W-:Y:S01]  /*14a0*/  IMAD R6, R17.reuse, c[0x0][0x1ec], R6 ;  /* 0x00007b0011067a24 */ /* 0x040fe200078e0206 */
[----:B------:R-:W-:Y:S01]  /*14b0*/  LOP3.LUT R12, R0, 0x2, R7, 0xe2, !PT ;  /* 0x00000002000c7812 */ /* 0x000fe200078ee207 */
[----:B------:R-:W-:-:S03]  /*14c0*/  IMAD.WIDE.U32 R2, R17, c[0x0][0x210], R2 ;  /* 0x0000840011027a25 */ /* 0x000fc600078e0002 */
[----:B------:R-:W-:Y:S01]  /*14d0*/  LOP3.LUT R20, R12, R10, RZ, 0xfc, !PT ;  /* 0x0000000a0c147212 */ /* 0x000fe200078efcff */
[----:B------:R-:W-:Y:S01]  /*14e0*/  IMAD.IADD R7, R5, 0x1, R6 ;  /* 0x0000000105077824 */ /* 0x000fe200078e0206 */
[----:B------:R-:W-:Y:S01]  /*14f0*/  IADD3 R5, R3, R8, RZ ;  /* 0x0000000803057210 */ /* 0x000fe20007ffe0ff */
[----:B------:R-:W-:Y:S01]  /*1500*/  IMAD.MOV.U32 R6, RZ, RZ, R4 ;  /* 0x000000ffff067224 */ /* 0x000fe200078e0004 */
[----:B------:R-:W-:Y:S02]  /*1510*/  SHF.R.S32.HI R8, RZ, 0x1f, R14 ;  /* 0x0000001fff087819 */ /* 0x000fe4000001140e */
[--C-:B-----5:R-:W-:Y:S02]  /*1520*/  @P0 SHF.R.S32.HI R3, RZ, 0x1f, R9.reuse ;  /* 0x0000001fff030819 */ /* 0x120fe40000011409 */
[----:B------:R-:W-:Y:S01]  /*1530*/  MOV R4, R2 ;  /* 0x0000000200047202 */ /* 0x000fe20000000f00 */
[----:B------:R-:W-:Y:S02]  /*1540*/  @!P0 IMAD.MOV.U32 R3, RZ, RZ, R8 ;  /* 0x000000ffff038224 */ /* 0x000fe400078e0008 */
[----:B------:R-:W-:Y:S01]  /*1550*/  @P0 IMAD.MOV.U32 R2, RZ, RZ, R9 ;  /* 0x000000ffff020224 */ /* 0x000fe200078e0009 */
[----:B------:R-:W-:Y:S01]  /*1560*/  @!P0 MOV R2, R14 ;  /* 0x0000000e00028202 */ /* 0x000fe20000000f00 */
[----:B------:R-:W-:-:S02]  /*1570*/  IMAD R0, R3, c[0x0][0x1f0], RZ ;  /* 0x00007c0003007a24 */ /* 0x000fc400078e02ff */
[----:B------:R-:W-:Y:S02]  /*1580*/  IMAD R3, R3, c[0x0][0x218], RZ ;  /* 0x0000860003037a24 */ /* 0x000fe400078e02ff */
[----:B------:R-:W-:-:S04]  /*1590*/  IMAD.WIDE.U32 R30, R2, c[0x0][0x1f0], R6 ;  /* 0x00007c00021e7a25 */ /* 0x000fc800078e0006 */
[C---:B------:R-:W-:Y:S01]  /*15a0*/  IMAD.WIDE.U32 R26, R2.reuse, c[0x0][0x218], R4 ;  /* 0x00008600021a7a25 */ /* 0x040fe200078e0004 */
[----:B------:R4:W-:Y:S03]  /*15b0*/  STL.64 [R1+0x30], R30 ;  /* 0x0000301e01007387 */ /* 0x0009e60000100a00 */
[C---:B------:R-:W-:Y:S01]  /*15c0*/  IMAD R0, R2.reuse, c[0x0][0x1f4], R0 ;  /* 0x00007d0002007a24 */ /* 0x040fe200078e0200 */
[----:B------:R4:W-:Y:S01]  /*15d0*/  STL.64 [R1+0x38], R26 ;  /* 0x0000381a01007387 */ /* 0x0009e20000100a00 */
[----:B------:R-:W-:-:S03]  /*15e0*/  IMAD R2, R2, c[0x0][0x21c], R3 ;  /* 0x0000870002027a24 */ /* 0x000fc600078e0203 */
[----:B------:R-:W-:Y:S02]  /*15f0*/  IADD3 R29, R31, R0, RZ ;  /* 0x000000001f1d7210 */ /* 0x000fe40007ffe0ff */
[----:B------:R-:W-:-:S05]  /*1600*/  IADD3 R28, R27, R2, RZ ;  /* 0x000000021b1c7210 */ /* 0x000fca0007ffe0ff */
[----:B------:R4:W-:Y:S04]  /*1610*/  STL [R1+0x40], R28 ;  /* 0x0000401c01007387 */ /* 0x0009e80000100800 */
[----:B------:R4:W-:Y:S02]  /*1620*/  STL [R1+0x28], R29 ;  /* 0x0000281d01007387 */ /* 0x0009e40000100800 */
[----:B------:R-:W2:Y:S01]  /*1630*/  LDL R15, [R1+0x70] ;  /* 0x00007000010f7983 */ /* 0x000ea20000100800 */
[----:B------:R-:W-:Y:S01]  /*1640*/  IMAD R5, R11, c[0x0][0x1b8], RZ ;  /* 0x00006e000b057a24 */ /* 0x000fe200078e02ff */
[----:B------:R-:W-:Y:S01]  /*1650*/  P2R R22, PR, RZ, 0x8 ;  /* 0x00000008ff167803 */ /* 0x000fe20000000000 */
[C---:B------:R-:W-:Y:S01]  /*1660*/  IMAD.WIDE.U32 R2, R17.reuse, c[0x0][0x1b8], RZ ;  /* 0x00006e0011027a25 */ /* 0x040fe200078e00ff */
[----:B------:R-:W3:Y:S01]  /*1670*/  LDL R36, [R1+0x64] ;  /* 0x0000640001247983 */ /* 0x000ee20000100800 */
[----:B------:R-:W-:Y:S02]  /*1680*/  P2R R21, PR, RZ, 0x4 ;  /* 0x00000004ff157803 */ /* 0x000fe40000000000 */
[----:B------:R-:W-:Y:S01]  /*1690*/  IMAD R5, R17, c[0x0][0x1bc], R5 ;  /* 0x00006f0011057a24 */ /* 0x000fe200078e0205 */
[----:B------:R-:W5:Y:S01]  /*16a0*/  LDL R32, [R1+0x60] ;  /* 0x0000600001207983 */ /* 0x000f620000100800 */
[----:B------:R-:W-:Y:S01]  /*16b0*/  IMAD R8, R8, c[0x0][0x1c0], RZ ;  /* 0x0000700008087a24 */ /* 0x000fe200078e02ff */
[----:B------:R-:W-:-:S02]  /*16c0*/  P2R R18, PR, RZ, 0x10 ;  /* 0x00000010ff127803 */ /* 0x000fc40000000000 */
[----:B----4-:R-:W4:Y:S01]  /*16d0*/  LDL R136, [R1+0x4] ;  /* 0x0000040001887983 */ /* 0x010f220000100800 */
[----:B------:R-:W-:Y:S01]  /*16e0*/  IADD3 R3, R3, R5, RZ ;  /* 0x0000000503037210 */ /* 0x000fe20007ffe0ff */
[----:B------:R-:W-:-:S04]  /*16f0*/  IMAD R8, R14, c[0x0][0x1c4], R8 ;  /* 0x000071000e087a24 */ /* 0x000fc800078e0208 */
[----:B------:R-:W-:-:S04]  /*1700*/  IMAD.WIDE.U32 R2, R14, c[0x0][0x1c0], R2 ;  /* 0x000070000e027a25 */ /* 0x000fc800078e0002 */
[----:B------:R-:W-:Y:S01]  /*1710*/  IMAD.IADD R3, R3, 0x1, R8 ;  /* 0x0000000103037824 */ /* 0x000fe200078e0208 */
[----:B------:R-:W-:Y:S01]  /*1720*/  IADD3 R9, R33, R164, RZ ;  /* 0x000000a421097210 */ /* 0x000fe20007ffe0ff */
[----:B------:R-:W-:Y:S01]  /*1730*/  IMAD R24, R24, c[0x0][0x168], RZ ;  /* 0x00005a0018187a24 */ /* 0x000fe200078e02ff */
[----:B------:R-:W-:Y:S02]  /*1740*/  ISETP.GE.AND P3, PT, R34, c[0x0][0x198], PT ;  /* 0x0000660022007a0c */ /* 0x000fe40003f66270 */
[----:B------:R-:W-:Y:S02]  /*1750*/  MOV R135, R13 ;  /* 0x0000000d00877202 */ /* 0x000fe40000000f00 */
[----:B------:R-:W-:Y:S02]  /*1760*/  ISETP.GE.AND P2, PT, R19, c[0x0][0x198], PT ;  /* 0x0000660013007a0c */ /* 0x000fe40003f46270 */
[----:B------:R-:W-:-:S04]  /*1770*/  IADD3 R16, R9, 0x40, RZ ;  /* 0x0000004009107810 */ /* 0x000fc80007ffe0ff */
[----:B------:R-:W-:Y:S01]  /*1780*/  ISETP.GE.AND P6, PT, R16, R24, PT ;  /* 0x000000181000720c */ /* 0x000fe20003fc6270 */
[----:B------:R-:W-:Y:S01]  /*1790*/  BAR.SYNC.DEFER_BLOCKING 0x0 ;  /* 0x0000000000007b1d */ /* 0x000fe20000010000 */
[----:B--2---:R-:W-:-:S04]  /*17a0*/  IMAD.IADD R4, R15, 0x1, R164 ;  /* 0x000000010f047824 */ /* 0x004fc800078e02a4 */
[----:B------:R-:W-:-:S04]  /*17b0*/  @P1 IMAD.HI.U32 R6, R4, c[0x0][0x2c8], RZ ;  /* 0x0000b20004061a27 */ /* 0x000fc800078e00ff */
[----:B------:R-:W-:Y:S01]  /*17c0*/  IMAD.MOV.U32 R0, RZ, RZ, R4 ;  /* 0x000000ffff007224 */ /* 0x000fe200078e0004 */
[----:B------:R-:W-:-:S04]  /*17d0*/  @P1 SHF.R.U32.HI R0, RZ, c[0x0][0x2cc], R6 ;  /* 0x0000b300ff001a19 */ /* 0x000fc80000011606 */
[--C-:B------:R-:W-:Y:S01]  /*17e0*/  SHF.R.S32.HI R6, RZ, 0x1f, R0.reuse ;  /* 0x0000001fff067819 */ /* 0x100fe20000011400 */
[----:B------:R-:W-:-:S04]  /*17f0*/  IMAD.MOV R5, RZ, RZ, -R0 ;  /* 0x000000ffff057224 */ /* 0x000fc800078e0a00 */
[----:B------:R-:W-:Y:S02]  /*1800*/  IMAD R4, R5, c[0x0][0x2c4], R4 ;  /* 0x0000b10005047a24 */ /* 0x000fe400078e0204 */
[----:B------:R-:W-:Y:S02]  /*1810*/  IMAD R5, R6, c[0x0][0x1b0], RZ ;  /* 0x00006c0006057a24 */ /* 0x000fe400078e02ff */
[----:B------:R-:W-:-:S04]  /*1820*/  IMAD.WIDE.U32 R2, R0, c[0x0][0x1b0], R2 ;  /* 0x00006c0000027a25 */ /* 0x000fc800078e0002 */
[----:B------:R-:W-:Y:S01]  /*1830*/  IMAD R6, R0, c[0x0][0x1b4], R5 ;  /* 0x00006d0000067a24 */ /* 0x000fe200078e0205 */
[----:B------:R-:W-:-:S04]  /*1840*/  SHF.R.S32.HI R5, RZ, 0x1f, R4 ;  /* 0x0000001fff057819 */ /* 0x000fc80000011404 */
[----:B------:R-:W-:Y:S01]  /*1850*/  IADD3 R3, R3, R6, RZ ;  /* 0x0000000603037210 */ /* 0x000fe20007ffe0ff */
[----:B------:R-:W-:-:S04]  /*1860*/  IMAD R0, R5, c[0x0][0x1a8], RZ ;  /* 0x00006a0005007a24 */ /* 0x000fc800078e02ff */
[C---:B------:R-:W-:Y:S02]  /*1870*/  IMAD R0, R4.reuse, c[0x0][0x1ac], R0 ;  /* 0x00006b0004007a24 */ /* 0x040fe400078e0200 */
[----:B------:R-:W-:-:S04]  /*1880*/  IMAD.WIDE.U32 R2, R4, c[0x0][0x1a8], R2 ;  /* 0x00006a0004027a25 */ /* 0x000fc800078e0002 */
[----:B------:R-:W-:Y:S01]  /*1890*/  IMAD.IADD R8, R3, 0x1, R0 ;  /* 0x0000000103087824 */ /* 0x000fe200078e0200 */
[----:B------:R-:W-:-:S04]  /*18a0*/  LEA R0, P0, R2, c[0x0][0x160], 0x1 ;  /* 0x0000580002007a11 */ /* 0x000fc800078008ff */
[----:B------:R-:W-:Y:S02]  /*18b0*/  LEA.HI.X R8, R2, c[0x0][0x164], R8, 0x1, P0 ;  /* 0x0000590002087a11 */ /* 0x000fe400000f0c08 */
[----:B------:R-:W1:Y:S04]  /*18c0*/  SHFL.IDX PT, R2, R0, RZ, 0x181f ;  /* 0x00181fff00027589 */ /* 0x000e6800000e0000 */
[----:B------:R-:W3:Y:S01]  /*18d0*/  SHFL.IDX PT, R3, R8, RZ, 0x181f ;  /* 0x00181fff08037589 */ /* 0x000ee200000e0000 */
[----:B------:R-:W-:-:S13]  /*18e0*/  ISETP.GE.AND P0, PT, R9, R24, PT ;  /* 0x000000180900720c */ /* 0x000fda0003f06270 */
[----:B-1----:R-:W-:-:S04]  /*18f0*/  @!P0 LEA R12, P5, R19, R2, 0x1 ;  /* 0x00000002130c8211 */ /* 0x002fc800078a08ff */
[----:B---3--:R-:W-:Y:S02]  /*1900*/  @!P0 LEA.HI.X R13, R19, R3, R36, 0x1, P5 ;  /* 0x00000003130d8211 */ /* 0x008fe400028f0c24 */
[----:B------:R-:W-:-:S04]  /*1910*/  @!P0 LEA R10, P5, R23, R2, 0x1 ;  /* 0x00000002170a8211 */ /* 0x000fc800078a08ff */
[----:B-----5:R-:W-:Y:S01]  /*1920*/  @!P0 LEA.HI.X R11, R23, R3, R32, 0x1, P5 ;  /* 0x00000003170b8211 */ /* 0x020fe200028f0c20 */
[----:B------:R-:W-:-:S05]  /*1930*/  @!P0 IMAD.WIDE R2, R34, 0x2, R2 ;  /* 0x0000000222028825 */ /* 0x000fca00078e0202 */
[----:B------:R-:W-:Y:S01]  /*1940*/  @!PT LDS RZ, [RZ] ;  /* 0x00000000fffff984 */ /* 0x000fe20000000800 */
[----:B----4-:R1:W-:Y:S04]  /*1950*/  @!P0 LDGSTS.E.BYPASS.LTC128B.128 [R136+0x100], [R2.64], !P3 ;  /* 0x0010000002888fae */ /* 0x0103e8000d901d48 */
[----:B------:R2:W-:Y:S04]  /*1960*/  @!P0 LDGSTS.E.BYPASS.LTC128B.128 [R136+0x4100], [R12.64], !P2 ;  /* 0x041000000c888fae */ /* 0x0005e8000d101d48 */
[----:B--2---:R-:W2:Y:S01]  /*1970*/  LDL R13, [R1] ;  /* 0x00000000010d7983 */ /* 0x004ea20000100800 */
[----:B------:R-:W-:-:S03]  /*1980*/  IADD3 R4, R9, 0x20, RZ ;  /* 0x0000002009047810 */ /* 0x000fc60007ffe0ff */
[----:B------:R-:W3:Y:S01]  /*1990*/  SHFL.IDX PT, R6, R0, 0x1, 0x181f ;  /* 0x00381f0000067f89 */ /* 0x000ee200000e0000 */
[----:B------:R-:W-:-:S03]  /*19a0*/  ISETP.GE.AND P4, PT, R4, R24, PT ;  /* 0x000000180400720c */ /* 0x000fc60003f86270 */
[----:B------:R-:W4:Y:S04]  /*19b0*/  SHFL.IDX PT, R7, R8, 0x1, 0x181f ;  /* 0x00381f0008077f89 */ /* 0x000f2800000e0000 */
[----:B------:R-:W5:Y:S04]  /*19c0*/  SHFL.IDX PT, R4, R0, 0x2, 0x181f ;  /* 0x00581f0000047f89 */ /* 0x000f6800000e0000 */
[----:B------:R-:W5:Y:S04]  /*19d0*/  SHFL.IDX PT, R5, R8, 0x2, 0x181f ;  /* 0x00581f0008057f89 */ /* 0x000f6800000e0000 */
[----:B-1----:R-:W1:Y:S01]  /*19e0*/  SHFL.IDX PT, R2, R0, 0x3, 0x181f ;  /* 0x00781f0000027f89 */ /* 0x002e6200000e0000 */
[----:B------:R-:W-:-:S03]  /*19f0*/  IADD3 R9, R9, 0x60, RZ ;  /* 0x0000006009097810 */ /* 0x000fc60007ffe0ff */
[----:B------:R-:W1:Y:S01]  /*1a00*/  SHFL.IDX PT, R3, R8, 0x3, 0x181f ;  /* 0x00781f0008037f89 */ /* 0x000e6200000e0000 */
[----:B---3--:R-:W-:-:S04]  /*1a10*/  @!P4 LEA R14, P5, R19, R6, 0x1 ;  /* 0x00000006130ec211 */ /* 0x008fc800078a08ff */
[C-C-:B----4-:R-:W-:Y:S02]  /*1a20*/  @!P4 LEA.HI.X R15, R19.reuse, R7, R36.reuse, 0x1, P5 ;  /* 0x00000007130fc211 */ /* 0x150fe400028f0c24 */
[----:B-----5:R-:W-:Y:S02]  /*1a30*/  @!P6 LEA R16, P5, R19, R4, 0x1 ;  /* 0x000000041310e211 */ /* 0x020fe400078a08ff */
[----:B------:R-:W-:Y:S02]  /*1a40*/  ISETP.GE.AND P2, PT, R23, c[0x0][0x198], PT ;  /* 0x0000660017007a0c */ /* 0x000fe40003f46270 */
[----:B------:R-:W-:Y:S02]  /*1a50*/  @!P6 LEA.HI.X R17, R19, R5, R36, 0x1, P5 ;  /* 0x000000051311e211 */ /* 0x000fe400028f0c24 */
[----:B------:R-:W-:-:S09]  /*1a60*/  ISETP.GE.AND P5, PT, R9, R24, PT ;  /* 0x000000180900720c */ /* 0x000fd20003fa6270 */
[----:B------:R1:W-:Y:S04]  /*1a70*/  @!P0 LDGSTS.E.BYPASS.LTC128B.128 [R136+0x8100], [R10.64], !P2 ;  /* 0x081000000a888fae */ /* 0x0003e8000d101d48 */
[----:B-1----:R-:W-:-:S04]  /*1a80*/  @!P5 LEA R10, P0, R19, R2, 0x1 ;  /* 0x00000002130ad211 */ /* 0x002fc800078008ff */
[----:B------:R-:W-:Y:S02]  /*1a90*/  @!P5 LEA.HI.X R11, R19, R3, R36, 0x1, P0 ;  /* 0x00000003130bd211 */ /* 0x000fe400000f0c24 */
[----:B------:R-:W-:-:S04]  /*1aa0*/  @!P4 LEA R8, P0, R23, R6, 0x1 ;  /* 0x000000061708c211 */ /* 0x000fc800078008ff */
[----:B------:R-:W-:Y:S02]  /*1ab0*/  @!P4 LEA.HI.X R9, R23, R7, R32, 0x1, P0 ;  /* 0x000000071709c211 */ /* 0x000fe400000f0c20 */
[----:B------:R-:W-:Y:S01]  /*1ac0*/  ISETP.GE.AND P0, PT, R19, c[0x0][0x198], PT ;  /* 0x0000660013007a0c */ /* 0x000fe20003f06270 */
[----:B------:R-:W-:-:S05]  /*1ad0*/  @!P4 IMAD.WIDE R6, R34, 0x2, R6 ;  /* 0x000000022206c825 */ /* 0x000fca00078e0206 */
[----:B------:R1:W-:Y:S07]  /*1ae0*/  @!P4 LDGSTS.E.BYPASS.LTC128B.128 [R136+0x1100], [R6.64], !P3 ;  /* 0x011000000688cfae */ /* 0x0003ee000d901d48 */
[----:B------:R3:W-:Y:S04]  /*1af0*/  @!P4 LDGSTS.E.BYPASS.LTC128B.128 [R136+0x5100], [R14.64], !P0 ;  /* 0x051000000e88cfae */ /* 0x0007e8000c101d48 */
[----:B------:R4:W-:Y:S01]  /*1b00*/  @!P4 LDGSTS.E.BYPASS.LTC128B.128 [R136+0x9100], [R8.64], !P2 ;  /* 0x091000000888cfae */ /* 0x0009e2000d101d48 */
[----:B-1----:R-:W-:-:S04]  /*1b10*/  @!P6 LEA R6, P0, R23, R4, 0x1 ;  /* 0x000000041706e211 */ /* 0x002fc800078008ff */
[----:B------:R-:W-:Y:S02]  /*1b20*/  @!P6 LEA.HI.X R7, R23, R5, R32, 0x1, P0 ;  /* 0x000000051707e211 */ /* 0x000fe400000f0c20 */
[----:B------:R-:W-:Y:S01]  /*1b30*/  ISETP.GE.AND P0, PT, R19, c[0x0][0x198], PT ;  /* 0x0000660013007a0c */ /* 0x000fe20003f06270 */
[----:B------:R-:W-:-:S05]  /*1b40*/  @!P6 IMAD.WIDE R4, R34, 0x2, R4 ;  /* 0x000000022204e825 */ /* 0x000fca00078e0204 */
[----:B------:R1:W-:Y:S07]  /*1b50*/  @!P6 LDGSTS.E.BYPASS.LTC128B.128 [R136+0x2100], [R4.64], !P3 ;  /* 0x021000000488efae */ /* 0x0003ee000d901d48 */
[----:B------:R5:W-:Y:S04]  /*1b60*/  @!P6 LDGSTS.E.BYPASS.LTC128B.128 [R136+0x6100], [R16.64], !P0 ;  /* 0x061000001088efae */ /* 0x000be8000c101d48 */
[----:B------:R3:W-:Y:S01]  /*1b70*/  @!P6 LDGSTS.E.BYPASS.LTC128B.128 [R136+0xa100], [R6.64], !P2 ;  /* 0x0a1000000688efae */ /* 0x0007e2000d101d48 */
[----:B------:R-:W-:-:S02]  /*1b80*/  ISETP.GE.AND P6, PT, R34, c[0x0][0x198], PT ;  /* 0x0000660022007a0c */ /* 0x000fc40003fc6270 */
[----:B------:R-:W-:Y:S01]  /*1b90*/  IADD3 R129, R135, -0x1, RZ ;  /* 0xffffffff87817810 */ /* 0x000fe20007ffe0ff */
[----:B------:R-:W-:-:S03]  /*1ba0*/  IMAD.MOV.U32 R128, RZ, RZ, -0x60 ;  /* 0xffffffa0ff807424 */ /* 0x000fc600078e00ff */
[----:B------:R-:W-:Y:S01]  /*1bb0*/  SHF.R.S32.HI R12, RZ, 0x1f, R129 ;  /* 0x0000001fff0c7819 */ /* 0x000fe20000011481 */
[----:B------:R-:W-:Y:S02]  /*1bc0*/  IMAD R128, R135, R128, 0x60 ;  /* 0x0000006087807424 */ /* 0x000fe400078e0280 */
[----:B-1----:R-:W-:-:S05]  /*1bd0*/  @!P5 IMAD.WIDE R4, R34, 0x2, R2 ;  /* 0x000000022204d825 */ /* 0x002fca00078e0202 */
[----:B------:R1:W-:Y:S01]  /*1be0*/  @!P5 LDGSTS.E.BYPASS.LTC128B.128 [R136+0x3100], [R4.64], !P6 ;  /* 0x031000000488dfae */ /* 0x0003e2000f101d48 */
[----:B------:R-:W-:-:S03]  /*1bf0*/  IMAD R0, R12, c[0x0][0x1e0], RZ ;  /* 0x000078000c007a24 */ /* 0x000fc600078e02ff */
[----:B------:R2:W-:Y:S01]  /*1c00*/  @!P5 LDGSTS.E.BYPASS.LTC128B.128 [R136+0x7100], [R10.64], !P0 ;  /* 0x071000000a88dfae */ /* 0x0005e2000c101d48 */
[----:B----4-:R-:W-:Y:S01]  /*1c10*/  IADD3 R8, R128, c[0x0][0x1d0], -R33 ;  /* 0x0000740080087a10 */ /* 0x010fe20007ffe821 */
[----:B------:R-:W-:Y:S01]  /*1c20*/  IMAD R0, R129, c[0x0][0x1e4], R0 ;  /* 0x0000790081007a24 */ /* 0x000fe200078e0200 */
[C---:B------:R-:W-:Y:S01]  /*1c30*/  ISETP.GE.AND P6, PT, R23.reuse, c[0x0][0x198], PT ;  /* 0x0000660017007a0c */ /* 0x040fe20003fc6270 */
[----:B------:R-:W-:Y:S01]  /*1c40*/  IMAD.MOV.U32 R130, RZ, RZ, R30 ;  /* 0x000000ffff827224 */ /* 0x000fe200078e001e */
[----:B------:R-:W-:Y:S02]  /*1c50*/  MOV R131, R29 ;  /* 0x0000001d00837202 */ /* 0x000fe40000000f00 */
[----:B------:R-:W-:Y:S02]  /*1c60*/  ISETP.NE.AND P4, PT, R18, RZ, PT ;  /* 0x000000ff1200720c */ /* 0x000fe40003f85270 */
[----:B-1----:R-:W-:-:S04]  /*1c70*/  @!P5 LEA R4, P0, R23, R2, 0x1 ;  /* 0x000000021704d211 */ /* 0x002fc800078008ff */
[----:B------:R-:W-:Y:S01]  /*1c80*/  @!P5 LEA.HI.X R5, R23, R3, R32, 0x1, P0 ;  /* 0x000000031705d211 */ /* 0x000fe200000f0c20 */
[----:B------:R-:W-:Y:S01]  /*1c90*/  IMAD.WIDE.U32 R2, R129, c[0x0][0x1e0], RZ ;  /* 0x0000780081027a25 */ /* 0x000fe200078e00ff */
[----:B------:R-:W-:Y:S02]  /*1ca0*/  ISETP.GE.AND P0, PT, R8, 0x1, PT ;  /* 0x000000010800780c */ /* 0x000fe40003f06270 */
[----:B------:R-:W-:Y:S01]  /*1cb0*/  ISETP.NE.AND P3, PT, R22, RZ, PT ;  /* 0x000000ff1600720c */ /* 0x000fe20003f65270 */
[----:B------:R1:W-:Y:S01]  /*1cc0*/  @!P5 LDGSTS.E.BYPASS.LTC128B.128 [R136+0xb100], [R4.64], !P6 ;  /* 0x0b1000000488dfae */ /* 0x0003e2000f101d48 */
[----:B------:R-:W-:Y:S01]  /*1cd0*/  IADD3 R0, R3, R0, RZ ;  /* 0x0000000003007210 */ /* 0x000fe20007ffe0ff */
[----:B------:R-:W-:Y:S01]  /*1ce0*/  IMAD.WIDE.U32 R2, R2, 0x60, R130 ;  /* 0x0000006002027825 */ /* 0x000fe200078e0082 */
[----:B------:R-:W-:Y:S01]  /*1cf0*/  ISETP.NE.AND P2, PT, R21, RZ, PT ;  /* 0x000000ff1500720c */ /* 0x000fe20003f45270 */
[----:B------:R-:W0:Y:S02]  /*1d00*/  LDGDEPBAR ;  /* 0x00000000000079af */ /* 0x000e240000000000 */
[----:B------:R-:W-:Y:S01]  /*1d10*/  IMAD R0, R0, 0x60, RZ ;  /* 0x0000006000007824 */ /* 0x000fe200078e02ff */
[----:B------:R-:W-:-:S03]  /*1d20*/  ISETP.GE.AND P6, PT, R8, 0x21, PT ;  /* 0x000000210800780c */ /* 0x000fc60003fc6270 */
[----:B------:R-:W-:Y:S01]  /*1d30*/  IMAD.IADD R0, R3, 0x1, R0 ;  /* 0x0000000103007824 */ /* 0x000fe200078e0200 */
[----:B------:R-:W-:Y:S01]  /*1d40*/  MOV R132, c[0x0][0x1e0] ;  /* 0x0000780000847a02 */ /* 0x000fe20000000f00 */
[----:B------:R-:W-:Y:S01]  /*1d50*/  IMAD.MOV.U32 R133, RZ, RZ, c[0x0][0x1e4] ;  /* 0x00007900ff857624 */ /* 0x000fe200078e00ff */
[----:B-1----:R-:W-:-:S04]  /*1d60*/  @P0 LEA R4, P5, R2, c[0x0][0x1c8], 0x1 ;  /* 0x0000720002040a11 */ /* 0x002fc800078a08ff */
[----:B------:R-:W-:Y:S02]  /*1d70*/  @P0 LEA.HI.X R5, R2, c[0x0][0x1cc], R0, 0x1, P5 ;  /* 0x0000730002050a11 */ /* 0x000fe400028f0c00 */
[----:B------:R-:W-:-:S03]  /*1d80*/  ISETP.GE.AND P5, PT, R8, 0x41, PT ;  /* 0x000000410800780c */ /* 0x000fc60003fa6270 */
[----:B------:R1:W-:Y:S04]  /*1d90*/  @P0 LDGSTS.E.BYPASS.LTC128B.128 [R136+0xc100], [R4.64], !P4 ;  /* 0x0c10000004880fae */ /* 0x0003e8000e101d48 */
[----:B------:R1:W-:Y:S04]  /*1da0*/  @P0 LDGSTS.E.BYPASS.LTC128B.128 [R136+0xf100], [R4.64+0x80], !P3 ;  /* 0x0f10008004880fae */ /* 0x0003e8000d901d48 */
[----:B------:R1:W-:Y:S01]  /*1db0*/  @P0 LDGSTS.E.BYPASS.LTC128B.128 [R136+0x12100], [R4.64+0x100], !P2 ;  /* 0x1210010004880fae */ /* 0x0003e2000d101d48 */
[C---:B------:R-:W-:Y:S01]  /*1dc0*/  @P6 LEA R3, P0, R132.reuse, R2, 0x5 ;  /* 0x0000000284036211 */ /* 0x040fe200078028ff */
[----:B---3--:R-:W-:Y:S01]  /*1dd0*/  IMAD.WIDE.U32 R6, R132, 0x40, RZ ;  /* 0x0000004084067825 */ /* 0x008fe200078e00ff */
[----:B------:R-:W-:-:S02]  /*1de0*/  SHF.L.U32 R9, R133, 0x6, RZ ;  /* 0x0000000685097819 */ /* 0x000fc400000006ff */
[----:B-1----:R-:W-:Y:S02]  /*1df0*/  @P6 LEA.HI.X R5, R132, R0, R133, 0x5, P0 ;  /* 0x0000000084056211 */ /* 0x002fe400000f2c85 */
[----:B------:R-:W-:-:S04]  /*1e00*/  @P6 LEA R4, P0, R3, c[0x0][0x1c8], 0x1 ;  /* 0x0000720003046a11 */ /* 0x000fc800078008ff */
[----:B------:R-:W-:Y:S02]  /*1e10*/  @P6 LEA.HI.X R5, R3, c[0x0][0x1cc], R5, 0x1, P0 ;  /* 0x0000730003056a11 */ /* 0x000fe400000f0c05 */
[----:B------:R-:W-:-:S03]  /*1e20*/  @P5 IADD3 R3, P0, R2, R6, RZ ;  /* 0x0000000602035210 */ /* 0x000fc60007f1e0ff */
[----:B------:R1:W-:Y:S01]  /*1e30*/  @P6 LDGSTS.E.BYPASS.LTC128B.128 [R136+0xd100], [R4.64], !P4 ;  /* 0x0d10000004886fae */ /* 0x0003e2000e101d48 */
[----:B------:R-:W-:Y:S02]  /*1e40*/  @P5 IADD3.X R9, R0, R7, R9, P0, !PT ;  /* 0x0000000700095210 */ /* 0x000fe400007fe409 */
[C---:B------:R-:W-:Y:S01]  /*1e50*/  @P5 LEA R2, P0, R3.reuse, c[0x0][0x1c8], 0x1 ;  /* 0x0000720003025a11 */ /* 0x040fe200078008ff */
[----:B------:R1:W-:Y:S03]  /*1e60*/  @P6 LDGSTS.E.BYPASS.LTC128B.128 [R136+0x10100], [R4.64+0x80], !P3 ;  /* 0x1010008004886fae */ /* 0x0003e6000d901d48 */
[----:B------:R-:W-:Y:S01]  /*1e70*/  @P5 LEA.HI.X R3, R3, c[0x0][0x1cc], R9, 0x1, P0 ;  /* 0x0000730003035a11 */ /* 0x000fe200000f0c09 */
[----:B------:R1:W-:Y:S04]  /*1e80*/  @P6 LDGSTS.E.BYPASS.LTC128B.128 [R136+0x13100], [R4.64+0x100], !P2 ;  /* 0x1310010004886fae */ /* 0x0003e8000d101d48 */
[----:B------:R3:W-:Y:S04]  /*1e90*/  @P5 LDGSTS.E.BYPASS.LTC128B.128 [R136+0xe100], [R2.64], !P4 ;  /* 0x0e10000002885fae */ /* 0x0007e8000e101d48 */
[----:B------:R3:W-:Y:S04]  /*1ea0*/  @P5 LDGSTS.E.BYPASS.LTC128B.128 [R136+0x11100], [R2.64+0x80], !P3 ;  /* 0x1110008002885fae */ /* 0x0007e8000d901d48 */
[----:B------:R3:W-:Y:S04]  /*1eb0*/  @P5 LDGSTS.E.BYPASS.LTC128B.128 [R136+0x14100], [R2.64+0x100], !P2 ;  /* 0x1410010002885fae */ /* 0x0007e8000d101d48 */
[----:B------:R-:W0:Y:S01]  /*1ec0*/  LDGDEPBAR ;  /* 0x00000000000079af */ /* 0x000e220000000000 */
[----:B------:R-:W-:-:S04]  /*1ed0*/  DEPBAR.LE SB0, 0x1 ;  /* 0x000080400000791a */ /* 0x000fc80000000000 */
[----:B------:R-:W-:Y:S01]  /*1ee0*/  BAR.SYNC.DEFER_BLOCKING 0x0 ;  /* 0x0000000000007b1d */ /* 0x000fe20000010000 */
[----:B------:R-:W-:Y:S02]  /*1ef0*/  IMAD R12, R12, c[0x0][0x208], RZ ;  /* 0x000082000c0c7a24 */ /* 0x000fe400078e02ff */
[----:B--2---:R-:W-:Y:S01]  /*1f00*/  IMAD.WIDE.U32 R10, R129, c[0x0][0x208], RZ ;  /* 0x00008200810a7a25 */ /* 0x004fe200078e00ff */
[----:B------:R-:W-:-:S03]  /*1f10*/  MOV R7, R28 ;  /* 0x0000001c00077202 */ /* 0x000fc60000000f00 */
[----:B------:R-:W-:Y:S02]  /*1f20*/  IMAD R12, R129, c[0x0][0x20c], R12 ;  /* 0x00008300810c7a24 */ /* 0x000fe400078e020c */
[----:B------:R-:W-:Y:S02]  /*1f30*/  IMAD.MOV.U32 R6, RZ, RZ, R26 ;  /* 0x000000ffff067224 */ /* 0x000fe400078e001a */
[----:B------:R-:W-:Y:S01]  /*1f40*/  IMAD.IADD R0, R11, 0x1, R12 ;  /* 0x000000010b007824 */ /* 0x000fe200078e020c */
[----:B------:R-:W-:Y:S04]  /*1f50*/  LDSM.16.M88.4 R156, [R250] ;  /* 0x00000000fa9c783b */ /* 0x000fe80000000200 */
[----:B------:R-:W-:Y:S04]  /*1f60*/  LDSM.16.M88.4 R160, [R251] ;  /* 0x00000000fba0783b */ /* 0x000fe80000000200 */
[----:B------:R-:W-:Y:S04]  /*1f70*/  LDSM.16.M88.4 R168, [R13] ;  /* 0x000000000da8783b */ /* 0x000fe80000000200 */
[----:B------:R-:W-:Y:S04]  /*1f80*/  LDSM.16.M88.4 R172, [R252] ;  /* 0x00000000fcac783b */ /* 0x000fe80000000200 */
[----:B------:R-:W-:Y:S04]  /*1f90*/  LDSM.16.M88.4 R176, [R250+0x4000] ;  /* 0x00400000fab0783b */ /* 0x000fe80000000200 */
[----:B------:R-:W-:Y:S04]  /*1fa0*/  LDSM.16.M88.4 R180, [R251+0x4000] ;  /* 0x00400000fbb4783b */ /* 0x000fe80000000200 */
[----:B------:R-:W-:Y:S04]  /*1fb0*/  LDSM.16.M88.4 R184, [R13+0x4000] ;  /* 0x004000000db8783b */ /* 0x000fe80000000200 */
[----:B------:R-:W-:Y:S04]  /*1fc0*/  LDSM.16.M88.4 R188, [R252+0x4000] ;  /* 0x00400000fcbc783b */ /* 0x000fe80000000200 */
[----:B------:R-:W-:Y:S04]  /*1fd0*/  LDSM.16.M88.4 R192, [R250+0x8000] ;  /* 0x00800000fac0783b */ /* 0x000fe80000000200 */
[----:B------:R-:W-:Y:S04]  /*1fe0*/  LDSM.16.M88.4 R196, [R251+0x8000] ;  /* 0x00800000fbc4783b */ /* 0x000fe80000000200 */
[----:B------:R-:W-:Y:S04]  /*1ff0*/  LDSM.16.M88.4 R200, [R13+0x8000] ;  /* 0x008000000dc8783b */ /* 0x000fe80000000200 */
[----:B------:R-:W-:Y:S04]  /*2000*/  LDSM.16.M88.4 R204, [R252+0x8000] ;  /* 0x00800000fccc783b */ /* 0x000fe80000000200 */
[----:B------:R-:W-:Y:S01]  /*2010*/  BAR.SYNC.DEFER_BLOCKING 0x0 ;  /* 0x0000000000007b1d */ /* 0x000fe20000010000 */
[----:B------:R-:W-:Y:S01]  /*2020*/  IMAD.WIDE.U32 R6, R10, 0x60, R6 ;  /* 0x000000600a067825 */ /* 0x000fe200078e0006 */
[----:B-1----:R-:W-:-:S03]  /*2030*/  MOV R5, c[0x0][0x208] ;  /* 0x0000820000057a02 */ /* 0x002fc60000000f00 */
[----:B------:R-:W-:Y:S02]  /*2040*/  IMAD R0, R0, 0x60, RZ ;  /* 0x0000006000007824 */ /* 0x000fe400078e02ff */
[----:B---3--:R-:W-:Y:S01]  /*2050*/  IMAD.MOV.U32 R3, RZ, RZ, 0x6 ;  /* 0x00000006ff037424 */ /* 0x008fe200078e00ff */
[C---:B------:R-:W-:Y:S01]  /*2060*/  LEA R2, P0, R6.reuse, c[0x0][0x1f8], 0x1 ;  /* 0x00007e0006027a11 */ /* 0x040fe200078008ff */
[----:B------:R-:W-:Y:S01]  /*2070*/  IMAD.SHL.U32 R4, R5, 0x40, RZ ;  /* 0x0000004005047824 */ /* 0x000fe200078e00ff */
[----:B------:R-:W-:Y:S02]  /*2080*/  IADD3 R0, R7, R0, RZ ;  /* 0x0000000007007210 */ /* 0x000fe40007ffe0ff */
[----:B------:R-:W-:Y:S02]  /*2090*/  SHF.L.U64.HI R5, R5, R3, c[0x0][0x20c] ;  /* 0x0000830005057619 */ /* 0x000fe40000010203 */
[----:B------:R-:W-:Y:S02]  /*20a0*/  LEA.HI.X R3, R6, c[0x0][0x1fc], R0, 0x1, P0 ;  /* 0x00007f0006037a11 */ /* 0x000fe400000f0c00 */
[----:B------:R-:W-:-:S02]  /*20b0*/  IADD3 R10, P5, P0, R4, 0x80, R2 ;  /* 0x00000080040a7810 */ /* 0x000fc400078be002 */
[----:B------:R-:W-:Y:S02]  /*20c0*/  LOP3.LUT R0, R20, 0x1, RZ, 0xc0, !PT ;  /* 0x0000000114007812 */ /* 0x000fe400078ec0ff */
[----:B------:R-:W-:Y:S01]  /*20d0*/  IADD3.X R11, R5, RZ, R3, P5, P0 ;  /* 0x000000ff050b7210 */ /* 0x000fe20002fe0403 */
[----:B------:R-:W-:-:S04]  /*20e0*/  DEPBAR.LE SB0, 0x0 ;  /* 0x000080000000791a */ /* 0x000fc80000000000 */
[----:B------:R-:W-:Y:S01]  /*20f0*/  BAR.SYNC.DEFER_BLOCKING 0x0 ;  /* 0x0000000000007b1d */ /* 0x000fe20000010000 */
[----:B------:R-:W-:-:S04]  /*2100*/  IADD3 R6, P5, P0, R4, 0x100, R2 ;  /* 0x0000010004067810 */ /* 0x000fc800078be002 */
[----:B------:R-:W-:Y:S02]  /*2110*/  IADD3.X R7, R5, RZ, R3, P5, P0 ;  /* 0x000000ff05077210 */ /* 0x000fe40002fe0403 */
[----:B------:R-:W-:-:S04]  /*2120*/  ISETP.NE.U32.AND P0, PT, R0, 0x1, PT ;  /* 0x000000010000780c */ /* 0x000fc80003f05070 */
[----:B------:R-:W-:Y:S02]  /*2130*/  ISETP.LT.OR P0, PT, R8, 0x1, P0 ;  /* 0x000000010800780c */ /* 0x000fe40000701670 */
[----:B------:R-:W-:Y:S01]  /*2140*/  LOP3.LUT P6, RZ, R20, 0x2, RZ, 0xc0, !PT ;  /* 0x0000000214ff7812 */ /* 0x000fe200078cc0ff */
[----:B-----5:R-:W1:Y:S04]  /*2150*/  LDSM.16.M88.4 R16, [R225] ;  /* 0x00000000e110783b */ /* 0x020e680000000200 */
[----:B------:R-:W2:Y:S04]  /*2160*/  LDSM.16.M88.4 R12, [R225+0x800] ;  /* 0x00080000e10c783b */ /* 0x000ea80000000200 */
[----:B------:R-:W-:Y:S04]  /*2170*/  LDSM.16.M88.4 R40, [R225+0x1000] ;  /* 0x00100000e128783b */ /* 0x000fe80000000200 */
[----:B------:R-:W3:Y:S04]  /*2180*/  LDSM.16.M88.4 R56, [R225+0x1800] ;  /* 0x00180000e138783b */ /* 0x000ee80000000200 */
[----:B------:R-:W-:Y:S04]  /*2190*/  LDSM.16.M88.4 R60, [R225+0x2000] ;  /* 0x00200000e13c783b */ /* 0x000fe80000000200 */
[----:B------:R-:W-:Y:S04]  /*21a0*/  LDSM.16.M88.4 R72, [R225+0x2800] ;  /* 0x00280000e148783b */ /* 0x000fe80000000200 */
[----:B------:R-:W4:Y:S04]  /*21b0*/  LDSM.16.M88.4 R48, [R231] ;  /* 0x00000000e730783b */ /* 0x000f280000000200 */
[----:B------:R-:W-:Y:S04]  /*21c0*/  LDSM.16.M88.4 R44, [R248] ;  /* 0x00000000f82c783b */ /* 0x000fe80000000200 */
[----:B------:R-:W-:Y:S04]  /*21d0*/  LDSM.16.M88.4 R52, [R247] ;  /* 0x00000000f734783b */ /* 0x000fe80000000200 */
[----:B------:R-:W5:Y:S04]  /*21e0*/  LDSM.16.M88.4 R64, [R246] ;  /* 0x00000000f640783b */ /* 0x000f680000000200 */
[----:B------:R-:W-:Y:S04]  /*21f0*/  LDSM.16.M88.4 R80, [R245] ;  /* 0x00000000f550783b */ /* 0x000fe80000000200 */
[----:B------:R-:W-:Y:S04]  /*2200*/  LDSM.16.M88.4 R108, [R244] ;  /* 0x00000000f46c783b */ /* 0x000fe80000000200 */
[----:B------:R-:W-:Y:S01]  /*2210*/  @!PT LDS RZ, [RZ] ;  /* 0x00000000fffff984 */ /* 0x000fe20000000800 */
[----:B------:R-:W-:Y:S01]  /*2220*/  @!PT LDS RZ, [RZ] ;  /* 0x00000000fffff984 */ /* 0x000fe20000000800 */
[----:B------:R-:W-:Y:S01]  /*2230*/  @!PT LDS RZ, [RZ] ;  /* 0x00000000fffff984 */ /* 0x000fe20000000800 */
[----:B------:R1:W-:Y:S01]  /*2240*/  LDGSTS.E.BYPASS.LTC128B.128 [R136+0x100], [R2.64], !P0 ;  /* 0x0010000002887fae */ /* 0x0003e2000c101d48 */
[----:B------:R-:W-:-:S02]  /*2250*/  ISETP.LT.OR P0, PT, R8, 0x1, !P6 ;  /* 0x000000010800780c */ /* 0x000fc40007701670 */
[----:B------:R-:W-:-:S11]  /*2260*/  LOP3.LUT P5, RZ, R20, 0x4, RZ, 0xc0, !PT ;  /* 0x0000000414ff7812 */ /* 0x000fd600078ac0ff */
[----:B------:R1:W-:Y:S01]  /*2270*/  LDGSTS.E.BYPASS.LTC128B.128 [R136+0x3100], [R2.64+0x80], !P0 ;  /* 0x0310008002887fae */ /* 0x0003e2000c101d48 */
[----:B------:R-:W-:-:S13]  /*2280*/  ISETP.LT.OR P0, PT, R8, 0x1, !P5 ;  /* 0x000000010800780c */ /* 0x000fda0006f01670 */
[----:B------:R1:W-:Y:S02]  /*2290*/  LDGSTS.E.BYPASS.LTC128B.128 [R136+0x6100], [R2.64+0x100], !P0 ;  /* 0x0610010002887fae */ /* 0x0003e4000c101d48 */
[----:B-1----:R-:W-:-:S05]  /*22a0*/  IADD3 R2, P0, R4, R2, RZ ;  /* 0x0000000204027210 */ /* 0x002fca0007f1e0ff */
[----:B------:R-:W-:Y:S01]  /*22b0*/  IMAD.X R3, R5, 0x1, R3, P0 ;  /* 0x0000000105037824 */ /* 0x000fe200000e0603 */
[----:B------:R-:W-:-:S04]  /*22c0*/  IADD3 R4, P0, R2, R4, RZ ;  /* 0x0000000402047210 */ /* 0x000fc80007f1e0ff */
[----:B------:R-:W-:Y:S02]  /*22d0*/  IADD3.X R5, R3, R5, RZ, P0, !PT ;  /* 0x0000000503057210 */ /* 0x000fe400007fe4ff */
[----:B------:R-:W-:-:S04]  /*22e0*/  ISETP.NE.U32.AND P0, PT, R0, 0x1, PT ;  /* 0x000000010000780c */ /* 0x000fc80003f05070 */
[----:B------:R-:W-:-:S13]  /*22f0*/  ISETP.LT.OR P0, PT, R8, 0x21, P0 ;  /* 0x000000210800780c */ /* 0x000fda0000701670 */
[----:B------:R1:W-:Y:S01]  /*2300*/  LDGSTS.E.BYPASS.LTC128B.128 [R136+0x1100], [R2.64], !P0 ;  /* 0x0110000002887fae */ /* 0x0003e2000c101d48 */
[----:B------:R-:W-:Y:S01]  /*2310*/  ISETP.LT.OR P0, PT, R8, 0x21, !P6 ;  /* 0x000000210800780c */ /* 0x000fe20007701670 */
[----:B------:R-:W-:Y:S01]  /*2320*/  HMMA.16816.F32.BF16 R36, R156, R16, RZ ;  /* 0x000000109c24723c */ /* 0x000fe200000418ff */
[----:B------:R-:W-:-:S11]  /*2330*/  MOV R134, R25 ;  /* 0x0000001900867202 */ /* 0x000fd60000000f00 */
[----:B------:R1:W-:Y:S01]  /*2340*/  LDGSTS.E.BYPASS.LTC128B.128 [R136+0x4100], [R10.64], !P0 ;  /* 0x041000000a887fae */ /* 0x0003e2000c101d48 */
[----:B------:R-:W-:Y:S01]  /*2350*/  ISETP.LT.OR P0, PT, R8, 0x21, !P5 ;  /* 0x000000210800780c */ /* 0x000fe20006f01670 */
[C---:B------:R-:W-:Y:S08]  /*2360*/  HMMA.16816.F32.BF16 R32, R156.reuse, R18, RZ ;  /* 0x000000129c20723c */ /* 0x040ff000000418ff */
[C---:B--2---:R-:W-:Y:S04]  /*2370*/  HMMA.16816.F32.BF16 R28, R156.reuse, R12, RZ ;  /* 0x0000000c9c1c723c */ /* 0x044fe800000418ff */
[----:B------:R2:W-:Y:S04]  /*2380*/  LDGSTS.E.BYPASS.LTC128B.128 [R136+0x7100], [R6.64], !P0 ;  /* 0x0710000006887fae */ /* 0x0005e8000c101d48 */
[----:B------:R-:W-:Y:S01]  /*2390*/  HMMA.16816.F32.BF16 R24, R156, R14, RZ ;  /* 0x0000000e9c18723c */ /* 0x000fe200000418ff */
[----:B------:R-:W-:-:S07]  /*23a0*/  ISETP.NE.U32.AND P0, PT, R0, 0x1, PT ;  /* 0x000000010000780c */ /* 0x000fce0003f05070 */
[----:B---3--:R-:W-:Y:S01]  /*23b0*/  HMMA.16816.F32.BF16 R12, R156, R56, RZ ;  /* 0x000000389c0c723c */ /* 0x008fe200000418ff */
[C---:B------:R-:W-:Y:S02]  /*23c0*/  ISETP.LT.OR P0, PT, R8.reuse, 0x41, P0 ;  /* 0x000000410800780c */ /* 0x040fe40000701670 */
[C---:B------:R-:W-:Y:S02]  /*23d0*/  ISETP.LT.OR P6, PT, R8.reuse, 0x41, !P6 ;  /* 0x000000410800780c */ /* 0x040fe400077c1670 */
[----:B------:R-:W-:-:S03]  /*23e0*/  ISETP.LT.OR P5, PT, R8, 0x41, !P5 ;  /* 0x000000410800780c */ /* 0x000fc60006fa1670 */
[C---:B------:R-:W-:Y:S06]  /*23f0*/  HMMA.16816.F32.BF16 R20, R156.reuse, R40, RZ ;  /* 0x000000289c14723c */ /* 0x040fec00000418ff */
[----:B------:R2:W-:Y:S02]  /*2400*/  LDGSTS.E.BYPASS.LTC128B.128 [R136+0x2100], [R4.64], !P0 ;  /* 0x0210000004887fae */ /* 0x0005e4000c101d48 */
[----:B------:R-:W-:Y:S02]  /*2410*/  HMMA.16816.F32.BF16 R16, R156, R42, RZ ;  /* 0x0000002a9c10723c */ /* 0x000fe400000418ff */
[----:B------:R2:W-:Y:S04]  /*2420*/  LDGSTS.E.BYPASS.LTC128B.128 [R136+0x5100], [R4.64+0x80], !P6 ;  /* 0x0510008004887fae */ /* 0x0005e8000f101d48 */
[----:B------:R2:W-:Y:S02]  /*2430*/  LDGSTS.E.BYPASS.LTC128B.128 [R136+0x8100], [R4.64+0x100], !P5 ;  /* 0x0810010004887fae */ /* 0x0005e4000e901d48 */
[C---:B----4-:R-:W-:Y:S02]  /*2440*/  HMMA.16816.F32.BF16 R104, R160.reuse, R48, R36 ;  /* 0x00000030a068723c */ /* 0x050fe40000041824 */
[----:B-1----:R-:W-:Y:S04]  /*2450*/  LDSM.16.M88.4 R8, [R229+0x800] ;  /* 0x00080000e508783b */ /* 0x002fe80000000200 */
[----:B------:R-:W-:Y:S02]  /*2460*/  LDSM.16.M88.4 R40, [R229+0x1800] ;  /* 0x00180000e528783b */ /* 0x000fe40000000200 */
[C---:B------:R-:W-:Y:S02]  /*2470*/  HMMA.16816.F32.BF16 R96, R160.reuse, R50, R32 ;  /* 0x00000032a060723c */ /* 0x040fe40000041820 */
[----:B------:R-:W-:Y:S04]  /*2480*/  LDSM.16.M88.4 R88, [R226] ;  /* 0x00000000e258783b */ /* 0x000fe80000000200 */
[----:B------:R-:W-:Y:S02]  /*2490*/  LDSM.16.M88.4 R92, [R229+0x2800] ;  /* 0x00280000e55c783b */ /* 0x000fe40000000200 */
[----:B-----5:R-:W-:Y:S02]  /*24a0*/  HMMA.16816.F32.BF16 R36, R160, R64, R12 ;  /* 0x00000040a024723c */ /* 0x020fe4000004180c */
[----:B------:R-:W1:Y:S04]  /*24b0*/  LDSM.16.M88.4 R12, [R229] ;  /* 0x00000000e50c783b */ /* 0x000e680000000200 */
[----:B------:R-:W-:Y:S02]  /*24c0*/  LDSM.16.M88.4 R100, [R229+0x2000] ;  /* 0x00200000e564783b */ /* 0x000fe40000000200 */
[----:B------:R-:W-:Y:S02]  /*24d0*/  HMMA.16816.F32.BF16 R32, R156, R58, RZ ;  /* 0x0000003a9c20723c */ /* 0x000fe400000418ff */
[----:B--2---:R-:W2:Y:S04]  /*24e0*/  LDSM.16.M88.4 R4, [R229+0x1000] ;  /* 0x00100000e504783b */ /* 0x004ea80000000200 */
[----:B------:R-:W-:Y:S02]  /*24f0*/  LDSM.16.M88.4 R112, [R242] ;  /* 0x00000000f270783b */ /* 0x000fe40000000200 */
[C---:B------:R-:W-:Y:S02]  /*2500*/  HMMA.16816.F32.BF16 R68, R160.reuse, R44, R28 ;  /* 0x0000002ca044723c */ /* 0x040fe4000004181c */
[----:B------:R-:W-:Y:S04]  /*2510*/  LDSM.16.M88.4 R120, [R226+0x3000] ;  /* 0x00300000e278783b */ /* 0x000fe80000000200 */
[----:B------:R-:W-:Y:S02]  /*2520*/  LDSM.16.M88.4 R116, [R225+0x6000] ;  /* 0x00600000e174783b */ /* 0x000fe40000000200 */
[C---:B------:R-:W-:Y:S02]  /*2530*/  HMMA.16816.F32.BF16 R84, R160.reuse, R46, R24 ;  /* 0x0000002ea054723c */ /* 0x040fe40000041818 */
[----:B------:R-:W-:Y:S04]  /*2540*/  LDSM.16.M88.4 R124, [R229+0x6000] ;  /* 0x00600000e57c783b */ /* 0x000fe80000000200 */
[----:B------:R-:W0:Y:S02]  /*2550*/  LDGDEPBAR ;  /* 0x00000000000079af */ /* 0x000e240000000000 */
[C---:B------:R-:W-:Y:S08]  /*2560*/  HMMA.16816.F32.BF16 R48, R160.reuse, R52, R20 ;  /* 0x00000034a030723c */ /* 0x040ff00000041814 */
[----:B------:R-:W-:Y:S08]  /*2570*/  HMMA.16816.F32.BF16 R44, R160, R54, R16 ;  /* 0x00000036a02c723c */ /* 0x000ff00000041810 */
[C---:B------:R-:W-:Y:S08]  /*2580*/  HMMA.16816.F32.BF16 R20, R156.reuse, R72, RZ ;  /* 0x000000489c14723c */ /* 0x040ff000000418ff */
[----:B------:R-:W-:Y:S08]  /*2590*/  HMMA.16816.F32.BF16 R16, R156, R74, RZ ;  /* 0x0000004a9c10723c */ /* 0x000ff000000418ff */
[----:B------:R-:W-:Y:S08]  /*25a0*/  HMMA.16816.F32.BF16 R32, R160, R66, R32 ;  /* 0x00000042a020723c */ /* 0x000ff00000041820 */
[C---:B------:R-:W-:Y:S08]  /*25b0*/  HMMA.16816.F32.BF16 R28, R156.reuse, R60, RZ ;  /* 0x0000003c9c1c723c */ /* 0x040ff000000418ff */
[----:B------:R-:W-:Y:S08]  /*25c0*/  HMMA.16816.F32.BF16 R24, R156, R62, RZ ;  /* 0x0000003e9c18723c */ /* 0x000ff000000418ff */
[C---:B-1----:R-:W-:Y:S01]  /*25d0*/  HMMA.16816.F32.BF16 R52, R168.reuse, R12, R104 ;  /* 0x0000000ca834723c */ /* 0x042fe20000041868 */
[----:B------:R-:W-:Y:S07]  /*25e0*/  LDSM.16.M88.4 R104, [R229+0x3800] ;  /* 0x00380000e568783b */ /* 0x000fee0000000200 */
[C---:B------:R-:W-:Y:S08]  /*25f0*/  HMMA.16816.F32.BF16 R68, R168.reuse, R8, R68 ;  /* 0x00000008a844723c */ /* 0x040ff00000041844 */
[----:B------:R-:W-:Y:S08]  /*2600*/  HMMA.16816.F32.BF16 R56, R168, R10, R84 ;  /* 0x0000000aa838723c */ /* 0x000ff00000041854 */
[C---:B------:R-:W-:Y:S01]  /*2610*/  HMMA.16816.F32.BF16 R76, R160.reuse, R108, R20 ;  /* 0x0000006ca04c723c */ /* 0x040fe20000041814 */
[----:B------:R-:W-:Y:S07]  /*2620*/  LDSM.16.M88.4 R20, [R226+0x1800] ;  /* 0x00180000e214783b */ /* 0x000fee0000000200 */
[----:B------:R-:W-:Y:S01]  /*2630*/  HMMA.16816.F32.BF16 R72, R160, R110, R16 ;  /* 0x0000006ea048723c */ /* 0x000fe20000041810 */
[----:B------:R-:W-:Y:S07]  /*2640*/  LDSM.16.M88.4 R108, [R226+0x3800] ;  /* 0x00380000e26c783b */ /* 0x000fee0000000200 */
[----:B------:R-:W-:Y:S01]  /*2650*/  HMMA.16816.F32.BF16 R8, R168, R42, R32 ;  /* 0x0000002aa808723c */ /* 0x000fe20000041820 */
[----:B------:R-:W1:Y:S07]  /*2660*/  LDSM.16.M88.4 R32, [R225+0x3000] ;  /* 0x00300000e120783b */ /* 0x000e6e0000000200 */
[C---:B------:R-:W-:Y:S01]  /*2670*/  HMMA.16816.F32.BF16 R64, R160.reuse, R80, R28 ;  /* 0x00000050a040723c */ /* 0x040fe2000004181c */
[----:B------:R-:W3:Y:S07]  /*2680*/  LDSM.16.M88.4 R28, [R226+0x800] ;  /* 0x00080000e21c783b */ /* 0x000eee0000000200 */
[----:B------:R-:W-:Y:S01]  /*2690*/  HMMA.16816.F32.BF16 R80, R160, R82, R24 ;  /* 0x00000052a050723c */ /* 0x000fe20000041818 */
[----:B------:R-:W4:Y:S07]  /*26a0*/  LDSM.16.M88.4 R24, [R226+0x1000] ;  /* 0x00100000e218783b */ /* 0x000f2e0000000200 */
[C---:B--2---:R-:W-:Y:S08]  /*26b0*/  HMMA.16816.F32.BF16 R48, R168.reuse, R4, R48 ;  /* 0x00000004a830723c */ /* 0x044ff00000041830 */
[----:B------:R-:W-:Y:S01]  /*26c0*/  HMMA.16816.F32.BF16 R16, R168, R6, R44 ;  /* 0x00000006a810723c */ /* 0x000fe2000004182c */
[----:B------:R-:W-:Y:S07]  /*26d0*/  LDSM.16.M88.4 R44, [R225+0x5000] ;  /* 0x00500000e12c783b */ /* 0x000fee0000000200 */
[----:B------:R-:W-:Y:S01]  /*26e0*/  HMMA.16816.F32.BF16 R4, R172, R88, R52 ;  /* 0x00000058ac04723c */ /* 0x000fe20000041834 */
[----:B------:R-:W-:Y:S07]  /*26f0*/  LDSM.16.M88.4 R52, [R225+0x5800] ;  /* 0x00580000e134783b */ /* 0x000fee0000000200 */
[C---:B------:R-:W-:Y:S08]  /*2700*/  HMMA.16816.F32.BF16 R60, R168.reuse, R14, R96 ;  /* 0x0000000ea83c723c */ /* 0x040ff00000041860 */
[C---:B------:R-:W-:Y:S08]  /*2710*/  HMMA.16816.F32.BF16 R12, R168.reuse, R40, R36 ;  /* 0x00000028a80c723c */ /* 0x040ff00000041824 */
[C---:B------:R-:W-:Y:S08]  /*2720*/  HMMA.16816.F32.BF16 R96, R168.reuse, R92, R76 ;  /* 0x0000005ca860723c */ /* 0x040ff0000004184c */
[C---:B------:R-:W-:Y:S01]  /*2730*/  HMMA.16816.F32.BF16 R72, R168.reuse, R94, R72 ;  /* 0x0000005ea848723c */ /* 0x040fe20000041848 */
[----:B------:R-:W2:Y:S07]  /*2740*/  LDSM.16.M88.4 R92, [R243] ;  /* 0x00000000f35c783b */ /* 0x000eae0000000200 */
[----:B------:R-:W-:Y:S01]  /*2750*/  HMMA.16816.F32.BF16 R40, R168, R100, R64 ;  /* 0x00000064a828723c */ /* 0x000fe20000041840 */
[----:B------:R-:W-:Y:S07]  /*2760*/  LDSM.16.M88.4 R64, [R226+0x2000] ;  /* 0x00200000e240783b */ /* 0x000fee0000000200 */
[----:B-1----:R-:W-:Y:S08]  /*2770*/  HMMA.16816.F32.BF16 R4, R176, R32, R4 ;  /* 0x00000020b004723c */ /* 0x002ff00000041804 */
[----:B------:R-:W-:Y:S08]  /*2780*/  HMMA.16816.F32.BF16 R100, R168, R102, R80 ;  /* 0x00000066a864723c */ /* 0x000ff00000041850 */
[C---:B------:R-:W-:Y:S01]  /*2790*/  HMMA.16816.F32.BF16 R36, R172.reuse, R90, R60 ;  /* 0x0000005aac24723c */ /* 0x040fe2000004183c */
[----:B------:R-:W-:Y:S07]  /*27a0*/  LDSM.16.M88.4 R60, [R229+0x3000] ;  /* 0x00300000e53c783b */ /* 0x000fee0000000200 */
[C---:B---3--:R-:W-:Y:S08]  /*27b0*/  HMMA.16816.F32.BF16 R80, R172.reuse, R30, R56 ;  /* 0x0000001eac50723c */ /* 0x048ff00000041838 */
[C---:B----4-:R-:W-:Y:S08]  /*27c0*/  HMMA.16816.F32.BF16 R56, R172.reuse, R24, R48 ;  /* 0x00000018ac38723c */ /* 0x050ff00000041830 */
[C---:B------:R-:W-:Y:S01]  /*27d0*/  HMMA.16816.F32.BF16 R24, R172.reuse, R26, R16 ;  /* 0x0000001aac18723c */ /* 0x040fe20000041810 */
[----:B------:R-:W1:Y:S07]  /*27e0*/  LDSM.16.M88.4 R16, [R225+0x3800] ;  /* 0x00380000e110783b */ /* 0x000e6e0000000200 */
[C---:B------:R-:W-:Y:S01]  /*27f0*/  HMMA.16816.F32.BF16 R88, R172.reuse, R20, R12 ;  /* 0x00000014ac58723c */ /* 0x040fe2000004180c */
[----:B------:R-:W-:Y:S07]  /*2800*/  LDSM.16.M88.4 R12, [R225+0x4000] ;  /* 0x00400000e10c783b */ /* 0x000fee0000000200 */
[C---:B------:R-:W-:Y:S01]  /*2810*/  HMMA.16816.F32.BF16 R84, R172.reuse, R22, R8 ;  /* 0x00000016ac54723c */ /* 0x040fe20000041808 */
[----:B------:R-:W3:Y:S07]  /*2820*/  LDSM.16.M88.4 R20, [R226+0x2800] ;  /* 0x00280000e214783b */ /* 0x000eee0000000200 */
[----:B------:R-:W-:Y:S08]  /*2830*/  HMMA.16816.F32.BF16 R68, R172, R28, R68 ;  /* 0x0000001cac44723c */ /* 0x000ff00000041844 */
[----:B--2---:R-:W-:Y:S08]  /*2840*/  HMMA.16816.F32.BF16 R4, R180, R92, R4 ;  /* 0x0000005cb404723c */ /* 0x004ff00000041804 */
[C---:B------:R-:W-:Y:S01]  /*2850*/  HMMA.16816.F32.BF16 R8, R176.reuse, R34, R36 ;  /* 0x00000022b008723c */ /* 0x040fe20000041824 */
[----:B------:R-:W2:Y:S07]  /*2860*/  LDSM.16.M88.4 R32, [R225+0x4800] ;  /* 0x00480000e120783b */ /* 0x000eae0000000200 */
[----:B-1----:R-:W-:Y:S08]  /*2870*/  HMMA.16816.F32.BF16 R28, R176, R16, R68 ;  /* 0x00000010b01c723c */ /* 0x002ff00000041844 */
[----:B------:R-:W-:Y:S08]  /*2880*/  HMMA.16816.F32.BF16 R4, R184, R60, R4 ;  /* 0x0000003cb804723c */ /* 0x000ff00000041804 */
[----:B---3--:R-:W-:Y:S08]  /*2890*/  HMMA.16816.F32.BF16 R36, R172, R22, R72 ;  /* 0x00000016ac24723c */ /* 0x008ff00000041848 */
[----:B------:R-:W-:Y:S08]  /*28a0*/  HMMA.16816.F32.BF16 R8, R180, R94, R8 ;  /* 0x0000005eb408723c */ /* 0x000ff00000041808 */
[C---:B------:R-:W-:Y:S08]  /*28b0*/  HMMA.16816.F32.BF16 R76, R172.reuse, R64, R40 ;  /* 0x00000040ac4c723c */ /* 0x040ff00000041828 */
[----:B------:R-:W-:Y:S01]  /*28c0*/  HMMA.16816.F32.BF16 R40, R172, R20, R96 ;  /* 0x00000014ac28723c */ /* 0x000fe20000041860 */
[----:B------:R-:W-:Y:S07]  /*28d0*/  LDSM.16.M88.4 R96, [R229+0x5800] ;  /* 0x00580000e560783b */ /* 0x000fee0000000200 */
[----:B------:R-:W-:Y:S08]  /*28e0*/  HMMA.16816.F32.BF16 R80, R176, R18, R80 ;  /* 0x00000012b050723c */ /* 0x000ff00000041850 */
[----:B------:R-:W-:Y:S01]  /*28f0*/  HMMA.16816.F32.BF16 R48, R172, R66, R100 ;  /* 0x00000042ac30723c */ /* 0x000fe20000041864 */
[----:B------:R-:W-:Y:S04]  /*2900*/  LDSM.16.M88.4 R64, [R240] ;  /* 0x00000000f040783b */ /* 0x000fe80000000200 */
[----:B------:R-:W-:Y:S03]  /*2910*/  LDSM.16.M88.4 R100, [R239] ;  /* 0x00000000ef64783b */ /* 0x000fe60000000200 */
[C---:B------:R-:W-:Y:S01]  /*2920*/  HMMA.16816.F32.BF16 R72, R176.reuse, R12, R56 ;  /* 0x0000000cb048723c */ /* 0x040fe20000041838 */
[----:B------:R-:W1:Y:S07]  /*2930*/  LDSM.16.M88.4 R56, [R241] ;  /* 0x00000000f138783b */ /* 0x000e6e0000000200 */
[----:B------:R-:W-:Y:S08]  /*2940*/  HMMA.16816.F32.BF16 R68, R176, R14, R24 ;  /* 0x0000000eb044723c */ /* 0x000ff00000041818 */
[----:B------:R-:W-:Y:S01]  /*2950*/  HMMA.16816.F32.BF16 R12, R180, R112, R28 ;  /* 0x00000070b40c723c */ /* 0x000fe2000004181c */
[----:B------:R-:W-:Y:S07]  /*2960*/  LDSM.16.M88.4 R28, [R229+0x5000] ;  /* 0x00500000e51c783b */ /* 0x000fee0000000200 */
[C---:B--2---:R-:W-:Y:S08]  /*2970*/  HMMA.16816.F32.BF16 R20, R176.reuse, R34, R84 ;  /* 0x00000022b014723c */ /* 0x044ff00000041854 */
[----:B------:R-:W-:Y:S01]  /*2980*/  HMMA.16816.F32.BF16 R84, R176, R54, R36 ;  /* 0x00000036b054723c */ /* 0x000fe20000041824 */
[----:B------:R-:W2:Y:S07]  /*2990*/  LDSM.16.M88.4 R36, [R238] ;  /* 0x00000000ee24783b */ /* 0x000eae0000000200 */
[----:B------:R-:W-:Y:S08]  /*29a0*/  HMMA.16816.F32.BF16 R4, R188, R120, R4 ;  /* 0x00000078bc04723c */ /* 0x000ff00000041804 */
[----:B------:R-:W-:Y:S08]  /*29b0*/  HMMA.16816.F32.BF16 R8, R184, R62, R8 ;  /* 0x0000003eb808723c */ /* 0x000ff00000041808 */
[C---:B------:R-:W-:Y:S01]  /*29c0*/  HMMA.16816.F32.BF16 R24, R176.reuse, R32, R88 ;  /* 0x00000020b018723c */ /* 0x040fe20000041858 */
[----:B------:R-:W-:Y:S07]  /*29d0*/  LDSM.16.M88.4 R32, [R229+0x4800] ;  /* 0x00480000e520783b */ /* 0x000fee0000000200 */
[----:B------:R-:W-:Y:S08]  /*29e0*/  HMMA.16816.F32.BF16 R88, R176, R52, R40 ;  /* 0x00000034b058723c */ /* 0x000ff00000041828 */
[----:B------:R-:W-:Y:S01]  /*29f0*/  HMMA.16816.F32.BF16 R40, R180, R114, R80 ;  /* 0x00000072b428723c */ /* 0x000fe20000041850 */
[----:B------:R-:W3:Y:S07]  /*2a00*/  LDSM.16.M88.4 R112, [R237] ;  /* 0x00000000ed70783b */ /* 0x000eee0000000200 */
[C---:B------:R-:W-:Y:S01]  /*2a10*/  HMMA.16816.F32.BF16 R16, R176.reuse, R44, R76 ;  /* 0x0000002cb010723c */ /* 0x040fe2000004184c */
[----:B------:R-:W4:Y:S07]  /*2a20*/  LDSM.16.M88.4 R76, [R229+0x4000] ;  /* 0x00400000e54c783b */ /* 0x000f2e0000000200 */
[----:B------:R-:W-:Y:S08]  /*2a30*/  HMMA.16816.F32.BF16 R92, R176, R46, R48 ;  /* 0x0000002eb05c723c */ /* 0x000ff00000041830 */
[----:B------:R-:W-:Y:S08]  /*2a40*/  HMMA.16816.F32.BF16 R12, R184, R104, R12 ;  /* 0x00000068b80c723c */ /* 0x000ff0000004180c */
[----:B------:R-:W-:Y:S08]  /*2a50*/  HMMA.16816.F32.BF16 R4, R192, R116, R4 ;  /* 0x00000074c004723c */ /* 0x000ff00000041804 */
[----:B------:R-:W-:Y:S01]  /*2a60*/  HMMA.16816.F32.BF16 R8, R188, R122, R8 ;  /* 0x0000007abc08723c */ /* 0x000fe20000041808 */
[----:B------:R-:W5:Y:S07]  /*2a70*/  LDSM.16.M88.4 R120, [R225+0x6800] ;  /* 0x00680000e178783b */ /* 0x000f6e0000000200 */
[C---:B-1----:R-:W-:Y:S01]  /*2a80*/  HMMA.16816.F32.BF16 R48, R180.reuse, R56, R72 ;  /* 0x00000038b430723c */ /* 0x042fe20000041848 */
[----:B------:R-:W-:Y:S07]  /*2a90*/  LDSM.16.M88.4 R72, [R226+0x4800] ;  /* 0x00480000e248783b */ /* 0x000fee0000000200 */
[C---:B------:R-:W-:Y:S08]  /*2aa0*/  HMMA.16816.F32.BF16 R52, R180.reuse, R66, R20 ;  /* 0x00000042b434723c */ /* 0x040ff00000041814 */
[C---:B------:R-:W-:Y:S08]  /*2ab0*/  HMMA.16816.F32.BF16 R44, R180.reuse, R100, R16 ;  /* 0x00000064b42c723c */ /* 0x040ff00000041810 */
[----:B--2---:R-:W-:Y:S08]  /*2ac0*/  HMMA.16816.F32.BF16 R20, R180, R36, R88 ;  /* 0x00000024b414723c */ /* 0x004ff00000041858 */
[----:B------:R-:W-:Y:S01]  /*2ad0*/  HMMA.16816.F32.BF16 R16, R184, R106, R40 ;  /* 0x0000006ab810723c */ /* 0x000fe20000041828 */
[----:B------:R-:W-:Y:S07]  /*2ae0*/  LDSM.16.M88.4 R104, [R226+0x6000] ;  /* 0x00600000e268783b */ /* 0x000fee0000000200 */
[C---:B------:R-:W-:Y:S01]  /*2af0*/  HMMA.16816.F32.BF16 R60, R180.reuse, R58, R68 ;  /* 0x0000003ab43c723c */ /* 0x040fe20000041844 */
[----:B------:R-:W-:Y:S07]  /*2b00*/  LDSM.16.M88.4 R68, [R225+0x7800] ;  /* 0x00780000e144783b */ /* 0x000fee0000000200 */
[C---:B------:R-:W-:Y:S01]  /*2b10*/  HMMA.16816.F32.BF16 R56, R180.reuse, R64, R24 ;  /* 0x00000040b438723c */ /* 0x040fe20000041818 */
[----:B------:R-:W1:Y:S07]  /*2b20*/  LDSM.16.M88.4 R64, [R226+0x4000] ;  /* 0x00400000e240783b */ /* 0x000e6e0000000200 */
[----:B------:R-:W-:Y:S01]  /*2b30*/  HMMA.16816.F32.BF16 R24, R180, R102, R92 ;  /* 0x00000066b418723c */ /* 0x000fe2000004185c */
[----:B------:R-:W-:Y:S04]  /*2b40*/  LDSM.16.M88.4 R100, [R236] ;  /* 0x00000000ec64783b */ /* 0x000fe80000000200 */
[----:B------:R-:W-:Y:S03]  /*2b50*/  LDSM.16.M88.4 R92, [R226+0x5800] ;  /* 0x00580000e25c783b */ /* 0x000fe60000000200 */
[----:B------:R-:W-:Y:S08]  /*2b60*/  HMMA.16816.F32.BF16 R12, R188, R108, R12 ;  /* 0x0000006cbc0c723c */ /* 0x000ff0000004180c */
[----:B---3--:R-:W-:Y:S08]  /*2b70*/  HMMA.16816.F32.BF16 R4, R196, R112, R4 ;  /* 0x00000070c404723c */ /* 0x008ff00000041804 */
[----:B------:R-:W-:Y:S08]  /*2b80*/  HMMA.16816.F32.BF16 R8, R192, R118, R8 ;  /* 0x00000076c008723c */ /* 0x000ff00000041808 */
[----:B------:R-:W-:Y:S01]  /*2b90*/  HMMA.16816.F32.BF16 R88, R180, R38, R84 ;  /* 0x00000026b458723c */ /* 0x000fe20000041854 */
[----:B------:R-:W2:Y:S07]  /*2ba0*/  LDSM.16.M88.4 R84, [R226+0x5000] ;  /* 0x00500000e254783b */ /* 0x000eae0000000200 */
[C---:B----4-:R-:W-:Y:S08]  /*2bb0*/  HMMA.16816.F32.BF16 R80, R184.reuse, R76, R48 ;  /* 0x0000004cb850723c */ /* 0x050ff00000041830 */
[----:B------:R-:W-:Y:S08]  /*2bc0*/  HMMA.16816.F32.BF16 R36, R184, R96, R20 ;  /* 0x00000060b824723c */ /* 0x000ff00000041814 */
[----:B------:R-:W-:Y:S08]  /*2bd0*/  HMMA.16816.F32.BF16 R20, R188, R110, R16 ;  /* 0x0000006ebc14723c */ /* 0x000ff00000041810 */
[C---:B------:R-:W-:Y:S01]  /*2be0*/  HMMA.16816.F32.BF16 R60, R184.reuse, R78, R60 ;  /* 0x0000004eb83c723c */ /* 0x040fe2000004183c */
[----:B------:R-:W-:Y:S07]  /*2bf0*/  LDSM.16.M88.4 R76, [R229+0x6800] ;  /* 0x00680000e54c783b */ /* 0x000fee0000000200 */
[C---:B------:R-:W-:Y:S08]  /*2c00*/  HMMA.16816.F32.BF16 R48, R184.reuse, R28, R44 ;  /* 0x0000001cb830723c */ /* 0x040ff0000004182c */
[----:B------:R-:W-:Y:S01]  /*2c10*/  HMMA.16816.F32.BF16 R40, R184, R30, R24 ;  /* 0x0000001eb828723c */ /* 0x000fe20000041818 */
[----:B------:R-:W3:Y:S07]  /*2c20*/  LDSM.16.M88.4 R28, [R225+0x7000] ;  /* 0x00700000e11c783b */ /* 0x000eee0000000200 */
[----:B-----5:R-:W-:Y:S08]  /*2c30*/  HMMA.16816.F32.BF16 R16, R192, R120, R12 ;  /* 0x00000078c010723c */ /* 0x020ff0000004180c */
[C---:B------:R-:W-:Y:S08]  /*2c40*/  HMMA.16816.F32.BF16 R56, R184.reuse, R32, R56 ;  /* 0x00000020b838723c */ /* 0x040ff00000041838 */
[----:B------:R-:W-:Y:S08]  /*2c50*/  HMMA.16816.F32.BF16 R52, R184, R34, R52 ;  /* 0x00000022b834723c */ /* 0x000ff00000041834 */
[----:B------:R-:W-:Y:S08]  /*2c60*/  HMMA.16816.F32.BF16 R4, R200, R124, R4 ;  /* 0x0000007cc804723c */ /* 0x000ff00000041804 */
[----:B------:R-:W-:Y:S08]  /*2c70*/  HMMA.16816.F32.BF16 R8, R196, R114, R8 ;  /* 0x00000072c408723c */ /* 0x000ff00000041808 */
[----:B-1----:R-:W-:Y:S08]  /*2c80*/  HMMA.16816.F32.BF16 R12, R188, R64, R80 ;  /* 0x00000040bc0c723c */ /* 0x002ff00000041850 */
[----:B------:R-:W-:Y:S08]  /*2c90*/  HMMA.16816.F32.BF16 R20, R192, R122, R20 ;  /* 0x0000007ac014723c */ /* 0x000ff00000041814 */
[C---:B------:R-:W-:Y:S08]  /*2ca0*/  HMMA.16816.F32.BF16 R32, R188.reuse, R66, R60 ;  /* 0x00000042bc20723c */ /* 0x040ff0000004183c */
[C---:B--2---:R-:W-:Y:S01]  /*2cb0*/  HMMA.16816.F32.BF16 R64, R188.reuse, R84, R48 ;  /* 0x00000054bc40723c */ /* 0x044fe20000041830 */
[----:B------:R-:W-:Y:S07]  /*2cc0*/  LDSM.16.M88.4 R48, [R225+0x8000] ;  /* 0x00800000e130783b */ /* 0x000fee0000000200 */
[----:B------:R-:W-:Y:S01]  /*2cd0*/  HMMA.16816.F32.BF16 R84, R188, R86, R40 ;  /* 0x00000056bc54723c */ /* 0x000fe20000041828 */
[----:B------:R-:W1:Y:S07]  /*2ce0*/  LDSM.16.M88.4 R40, [R235] ;  /* 0x00000000eb28783b */ /* 0x000e6e0000000200 */
[----:B------:R-:W-:Y:S08]  /*2cf0*/  HMMA.16816.F32.BF16 R16, R196, R100, R16 ;  /* 0x00000064c410723c */ /* 0x000ff00000041810 */
[C---:B------:R-:W-:Y:S08]  /*2d00*/  HMMA.16816.F32.BF16 R44, R188.reuse, R72, R56 ;  /* 0x00000048bc2c723c */ /* 0x040ff00000041838 */
[C---:B------:R-:W-:Y:S01]  /*2d10*/  HMMA.16816.F32.BF16 R60, R188.reuse, R74, R52 ;  /* 0x0000004abc3c723c */ /* 0x040fe20000041834 */
[----:B------:R-:W2:Y:S07]  /*2d20*/  LDSM.16.M88.4 R52, [R226+0x6800] ;  /* 0x00680000e234783b */ /* 0x000eae0000000200 */
[----:B------:R-:W-:Y:S08]  /*2d30*/  HMMA.16816.F32.BF16 R72, R188, R92, R36 ;  /* 0x0000005cbc48723c */ /* 0x000ff00000041824 */
[----:B------:R-:W-:Y:S08]  /*2d40*/  HMMA.16816.F32.BF16 R36, R204, R104, R4 ;  /* 0x00000068cc24723c */ /* 0x000ff00000041804 */
[----:B------:R-:W-:Y:S08]  /*2d50*/  HMMA.16816.F32.BF16 R4, R200, R126, R8 ;  /* 0x0000007ec804723c */ /* 0x000ff00000041808 */
[----:B---3--:R-:W-:Y:S08]  /*2d60*/  HMMA.16816.F32.BF16 R8, R192, R28, R12 ;  /* 0x0000001cc008723c */ /* 0x008ff0000004180c */
[----:B------:R-:W-:Y:S08]  /*2d70*/  HMMA.16816.F32.BF16 R20, R196, R102, R20 ;  /* 0x00000066c414723c */ /* 0x000ff00000041814 */
[----:B------:R-:W-:Y:S08]  /*2d80*/  HMMA.16816.F32.BF16 R24, R184, R98, R88 ;  /* 0x00000062b818723c */ /* 0x000ff00000041858 */
[----:B------:R-:W-:Y:S01]  /*2d90*/  HMMA.16816.F32.BF16 R32, R192, R30, R32 ;  /* 0x0000001ec020723c */ /* 0x000fe20000041820 */
[----:B------:R-:W3:Y:S07]  /*2da0*/  LDSM.16.M88.4 R28, [R229+0x7000] ;  /* 0x00700000e51c783b */ /* 0x000eee0000000200 */
[----:B------:R-:W-:Y:S01]  /*2db0*/  HMMA.16816.F32.BF16 R16, R200, R76, R16 ;  /* 0x0000004cc810723c */ /* 0x000fe20000041810 */
[----:B------:R-:W-:-:S07]  /*2dc0*/  FMUL.FTZ R0, R36, c[0x0][0x320] ;  /* 0x0000c80024007a20 */ /* 0x000fce0000410000 */
[----:B------:R-:W-:Y:S01]  /*2dd0*/  HMMA.16816.F32.BF16 R12, R204, R106, R4 ;  /* 0x0000006acc0c723c */ /* 0x000fe20000041804 */
[----:B------:R4:W2:Y:S07]  /*2de0*/  MUFU.TANH R91, R0 ;  /* 0x00000000005b7308 */ /* 0x0008ae0000002400 */
[----:B-1----:R-:W-:Y:S01]  /*2df0*/  HMMA.16816.F32.BF16 R8, R196, R40, R8 ;  /* 0x00000028c408723c */ /* 0x002fe20000041808 */
[----:B----4-:R-:W-:-:S07]  /*2e00*/  FMUL.FTZ R0, R37, c[0x0][0x320] ;  /* 0x0000c80025007a20 */ /* 0x010fce0000410000 */
[----:B------:R-:W-:Y:S01]  /*2e10*/  HMMA.16816.F32.BF16 R4, R200, R78, R20 ;  /* 0x0000004ec804723c */ /* 0x000fe20000041814 */
[----:B------:R1:W4:Y:S07]  /*2e20*/  MUFU.TANH R89, R0 ;  /* 0x0000000000597308 */ /* 0x00032e0000002400 */
[----:B------:R-:W-:Y:S01]  /*2e30*/  HMMA.16816.F32.BF16 R92, R188, R94, R24 ;  /* 0x0000005ebc5c723c */ /* 0x000fe20000041818 */
[----:B-1----:R-:W-:-:S07]  /*2e40*/  FMUL.FTZ R0, R38, c[0x0][0x320] ;  /* 0x0000c80026007a20 */ /* 0x002fce0000410000 */
[----:B------:R-:W-:Y:S01]  /*2e50*/  HMMA.16816.F32.BF16 R56, R192, R68, R44 ;  /* 0x00000044c038723c */ /* 0x000fe2000004182c */
[----:B------:R-:W-:Y:S01]  /*2e60*/  LDSM.16.M88.4 R44, [R226+0x7000] ;  /* 0x00700000e22c783b */ /* 0x000fe20000000200 */
[----:B------:R1:W1:Y:S06]  /*2e70*/  MUFU.TANH R96, R0 ;  /* 0x0000000000607308 */ /* 0x00026c0000002400 */
[----:B--2---:R-:W-:Y:S01]  /*2e80*/  HMMA.16816.F32.BF16 R24, R204, R52, R16 ;  /* 0x00000034cc18723c */ /* 0x004fe20000041810 */
[----:B-1----:R-:W-:Y:S02]  /*2e90*/  FMUL.FTZ R0, R39, c[0x0][0x320] ;  /* 0x0000c80027007a20 */ /* 0x002fe40000410000 */
[----:B------:R-:W1:Y:S02]  /*2ea0*/  LDSM.16.M88.4 R36, [R234] ;  /* 0x00000000ea24783b */ /* 0x000e640000000200 */
[----:B------:R2:W1:Y:S03]  /*2eb0*/  MUFU.TANH R90, R0 ;  /* 0x00000000005a7308 */ /* 0x0004660000002400 */
[----:B------:R-:W-:Y:S01]  /*2ec0*/  HMMA.16816.F32.BF16 R20, R196, R42, R32 ;  /* 0x0000002ac414723c */ /* 0x000fe20000041820 */
[----:B------:R-:W5:Y:S01]  /*2ed0*/  LDSM.16.M88.4 R40, [R229+0x7800] ;  /* 0x00780000e528783b */ /* 0x000f620000000200 */
[----:B--2---:R-:W-:-:S04]  /*2ee0*/  FMUL.FTZ R0, R12, c[0x0][0x320] ;  /* 0x0000c8000c007a20 */ /* 0x004fc80000410000 */
[----:B------:R2:W1:Y:S02]  /*2ef0*/  MUFU.TANH R82, R0 ;  /* 0x0000000000527308 */ /* 0x0004640000002400 */
[----:B---3--:R-:W-:Y:S01]  /*2f00*/  HMMA.16816.F32.BF16 R16, R200, R28, R8 ;  /* 0x0000001cc810723c */ /* 0x008fe20000041808 */
[----:B--2---:R-:W-:-:S05]  /*2f10*/  FMUL.FTZ R0, R13, c[0x0][0x320] ;  /* 0x0000c8000d007a20 */ /* 0x004fca0000410000 */
[----:B------:R2:W3:Y:S02]  /*2f20*/  MUFU.TANH R78, R0 ;  /* 0x00000000004e7308 */ /* 0x0004e40000002400 */
[----:B------:R-:W-:Y:S01]  /*2f30*/  HMMA.16816.F32.BF16 R4, R204, R54, R4 ;  /* 0x00000036cc04723c */ /* 0x000fe20000041804 */
[----:B--2---:R-:W-:-:S05]  /*2f40*/  FMUL.FTZ R0, R14, c[0x0][0x320] ;  /* 0x0000c8000e007a20 */ /* 0x004fca0000410000 */
[----:B------:R2:W1:Y:S02]  /*2f50*/  MUFU.TANH R88, R0 ;  /* 0x0000000000587308 */ /* 0x0004640000002400 */
[----:B--2---:R-:W-:-:S06]  /*2f60*/  FMUL.FTZ R0, R15, c[0x0][0x320] ;  /* 0x0000c8000f007a20 */ /* 0x004fcc0000410000 */
[----:B------:R2:W1:Y:S01]  /*2f70*/  MUFU.TANH R83, R0 ;  /* 0x0000000000537308 */ /* 0x0004620000002400 */
[----:B------:R-:W-:Y:S01]  /*2f80*/  HMMA.16816.F32.BF16 R8, R200, R30, R20 ;  /* 0x0000001ec808723c */ /* 0x000fe20000041814 */
[----:B------:R-:W3:Y:S01]  /*2f90*/  LDSM.16.M88.4 R28, [R233] ;  /* 0x00000000e91c783b */ /* 0x000ee20000000200 */
[----:B--2---:R-:W-:-:S05]  /*2fa0*/  FMUL.FTZ R0, R24, c[0x0][0x320] ;  /* 0x0000c80018007a20 */ /* 0x004fca0000410000 */
[----:B------:R2:W1:Y:S01]  /*2fb0*/  MUFU.TANH R77, R0 ;  /* 0x00000000004d7308 */ /* 0x0004620000002400 */
[----:B------:R-:W-:Y:S01]  /*2fc0*/  HMMA.16816.F32.BF16 R60, R192, R70, R60 ;  /* 0x00000046c03c723c */ /* 0x000fe2000004183c */
[----:B--2---:R-:W-:-:S06]  /*2fd0*/  FMUL.FTZ R0, R25, c[0x0][0x320] ;  /* 0x0000c80019007a20 */ /* 0x004fcc0000410000 */
[----:B------:R2:W2:Y:S01]  /*2fe0*/  MUFU.TANH R76, R0 ;  /* 0x00000000004c7308 */ /* 0x0004a20000002400 */
[----:B-1----:R-:W-:Y:S01]  /*2ff0*/  HMMA.16816.F32.BF16 R12, R196, R36, R56 ;  /* 0x00000024c40c723c */ /* 0x002fe20000041838 */
[----:B------:R-:W1:Y:S01]  /*3000*/  LDSM.16.M88.4 R56, [R225+0x8800] ;  /* 0x00880000e138783b */ /* 0x000e620000000200 */
[----:B--2---:R-:W-:-:S05]  /*3010*/  FMUL.FTZ R0, R26, c[0x0][0x320] ;  /* 0x0000c8001a007a20 */ /* 0x004fca0000410000 */
[----:B------:R2:W1:Y:S01]  /*3020*/  MUFU.TANH R81, R0 ;  /* 0x0000000000517308 */ /* 0x0004620000002400 */
[----:B------:R-:W-:Y:S01]  /*3030*/  HMMA.16816.F32.BF16 R64, R192, R48, R64 ;  /* 0x00000030c040723c */ /* 0x000fe20000041840 */
[----:B--2---:R-:W-:-:S07]  /*3040*/  FMUL.FTZ R0, R27, c[0x0][0x320] ;  /* 0x0000c8001b007a20 */ /* 0x004fce0000410000 */
[----:B------:R-:W-:Y:S01]  /*3050*/  HMMA.16816.F32.BF16 R24, R204, R44, R16 ;  /* 0x0000002ccc18723c */ /* 0x000fe20000041810 */
[----:B------:R2:W1:Y:S02]  /*3060*/  MUFU.TANH R80, R0 ;  /* 0x0000000000507308 */ /* 0x0004640000002400 */
[----:B--2---:R-:W-:-:S06]  /*3070*/  FMUL.FTZ R0, R4, c[0x0][0x320] ;  /* 0x0000c80004007a20 */ /* 0x004fcc0000410000 */
[----:B------:R2:W1:Y:S02]  /*3080*/  MUFU.TANH R69, R0 ;  /* 0x0000000000457308 */ /* 0x0004640000002400 */
[----:B--2---:R-:W-:-:S06]  /*3090*/  FMUL.FTZ R0, R5, c[0x0][0x320] ;  /* 0x0000c80005007a20 */ /* 0x004fcc0000410000 */
[----:B------:R2:W1:Y:S01]  /*30a0*/  MUFU.TANH R68, R0 ;  /* 0x0000000000447308 */ /* 0x0004620000002400 */
[----:B------:R-:W-:Y:S01]  /*30b0*/  HMMA.16816.F32.BF16 R20, R196, R38, R60 ;  /* 0x00000026c414723c */ /* 0x000fe2000004183c */
[----:B------:R-:W-:Y:S01]  /*30c0*/  LDSM.16.M88.4 R36, [R226+0x7800] ;  /* 0x00780000e224783b */ /* 0x000fe20000000200 */
[----:B--2---:R-:W-:-:S05]  /*30d0*/  FMUL.FTZ R0, R6, c[0x0][0x320] ;  /* 0x0000c80006007a20 */ /* 0x004fca0000410000 */
[----:B------:R2:W1:Y:S02]  /*30e0*/  MUFU.TANH R71, R0 ;  /* 0x0000000000477308 */ /* 0x0004640000002400 */
[----:B--2---:R-:W-:Y:S02]  /*30f0*/  FMUL.FTZ R0, R7, c[0x0][0x320] ;  /* 0x0000c80007007a20 */ /* 0x004fe40000410000 */
[----:B------:R-:W-:Y:S01]  /*3100*/  HMMA.16816.F32.BF16 R4, R204, R46, R8 ;  /* 0x0000002ecc04723c */ /* 0x000fe20000041808 */
[----:B------:R-:W2:Y:S03]  /*3110*/  LDSM.16.M88.4 R44, [R229+0x8000] ;  /* 0x00800000e52c783b */ /* 0x000ea60000000200 */
[----:B------:R1:W1:Y:S02]  /*3120*/  MUFU.TANH R70, R0 ;  /* 0x0000000000467308 */ /* 0x0002640000002400 */
[----:B-1----:R-:W-:-:S06]  /*3130*/  FMUL.FTZ R0, R24, c[0x0][0x320] ;  /* 0x0000c80018007a20 */ /* 0x002fcc0000410000 */
[----:B------:R1:W1:Y:S01]  /*3140*/  MUFU.TANH R62, R0 ;  /* 0x00000000003e7308 */ /* 0x0002620000002400 */
[----:B-----5:R-:W-:Y:S01]  /*3150*/  HMMA.16816.F32.BF16 R16, R200, R40, R12 ;  /* 0x00000028c810723c */ /* 0x020fe2000004180c */
[----:B-1----:R-:W-:-:S06]  /*3160*/  FMUL.FTZ R0, R25, c[0x0][0x320] ;  /* 0x0000c80019007a20 */ /* 0x002fcc0000410000 */
[----:B------:R1:W1:Y:S01]  /*3170*/  MUFU.TANH R61, R0 ;  /* 0x00000000003d7308 */ /* 0x0002620000002400 */
[----:B---3--:R-:W-:Y:S01]  /*3180*/  HMMA.16816.F32.BF16 R12, R196, R28, R64 ;  /* 0x0000001cc40c723c */ /* 0x008fe20000041840 */
[----:B-1----:R-:W-:-:S06]  /*3190*/  FMUL.FTZ R0, R26, c[0x0][0x320] ;  /* 0x0000c8001a007a20 */ /* 0x002fcc0000410000 */
[----:B------:R1:W3:Y:S01]  /*31a0*/  MUFU.TANH R65, R0 ;  /* 0x0000000000417308 */ /* 0x0002e20000002400 */
[----:B------:R-:W-:Y:S01]  /*31b0*/  HMMA.16816.F32.BF16 R32, R192, R50, R84 ;  /* 0x00000032c020723c */ /* 0x000fe20000041854 */
[----:B------:R-:W5:Y:S01]  /*31c0*/  LDSM.16.M88.4 R48, [R232] ;  /* 0x00000000e830783b */ /* 0x000f620000000200 */
[----:B-1----:R-:W-:-:S05]  /*31d0*/  FMUL.FTZ R0, R27, c[0x0][0x320] ;  /* 0x0000c8001b007a20 */ /* 0x002fca0000410000 */
[----:B------:R1:W1:Y:S01]  /*31e0*/  MUFU.TANH R64, R0 ;  /* 0x0000000000407308 */ /* 0x0002620000002400 */
[----:B------:R-:W-:Y:S01]  /*31f0*/  HMMA.16816.F32.BF16 R52, R192, R56, R72 ;  /* 0x00000038c034723c */ /* 0x000fe20000041848 */
[----:B-1----:R-:W-:-:S06]  /*3200*/  FMUL.FTZ R0, R4, c[0x0][0x320] ;  /* 0x0000c80004007a20 */ /* 0x002fcc0000410000 */
[----:B------:R1:W1:Y:S02]  /*3210*/  MUFU.TANH R57, R0 ;  /* 0x0000000000397308 */ /* 0x0002640000002400 */
[----:B-1----:R-:W-:-:S06]  /*3220*/  FMUL.FTZ R0, R5, c[0x0][0x320] ;  /* 0x0000c80005007a20 */ /* 0x002fcc0000410000 */
[----:B------:R1:W1:Y:S01]  /*3230*/  MUFU.TANH R56, R0 ;  /* 0x0000000000387308 */ /* 0x0002620000002400 */
[----:B------:R-:W-:Y:S01]  /*3240*/  HMMA.16816.F32.BF16 R24, R196, R30, R32 ;  /* 0x0000001ec418723c */ /* 0x000fe20000041820 */
[----:B------:R-:W2:Y:S04]  /*3250*/  LDSM.16.M88.4 R32, [R229+0x8800] ;  /* 0x00880000e520783b */ /* 0x000ea80000000200 */
[----:B------:R-:W2:Y:S01]  /*3260*/  LDSM.16.M88.4 R28, [R226+0x8800] ;  /* 0x00880000e21c783b */ /* 0x000ea20000000200 */
[----:B-1----:R-:W-:-:S04]  /*3270*/  FMUL.FTZ R0, R6, c[0x0][0x320] ;  /* 0x0000c80006007a20 */ /* 0x002fc80000410000 */
[----:B------:R1:W1:Y:S02]  /*3280*/  MUFU.TANH R63, R0 ;  /* 0x00000000003f7308 */ /* 0x0002640000002400 */
[----:B-1----:R-:W-:Y:S02]  /*3290*/  FMUL.FTZ R0, R7, c[0x0][0x320] ;  /* 0x0000c80007007a20 */ /* 0x002fe40000410000 */
[----:B------:R-:W-:Y:S08]  /*32a0*/  HMMA.16816.F32.BF16 R4, R192, R58, R92 ;  /* 0x0000003ac004723c */ /* 0x000ff0000004185c */
[C---:B------:R-:W-:Y:S01]  /*32b0*/  HMMA.16816.F32.BF16 R8, R200.reuse, R42, R20 ;  /* 0x0000002ac808723c */ /* 0x040fe20000041814 */
[----:B------:R-:W1:Y:S07]  /*32c0*/  LDSM.16.M88.4 R40, [R226+0x8000] ;  /* 0x00800000e228783b */ /* 0x000e6e0000000200 */
[----:B--2---:R-:W-:Y:S01]  /*32d0*/  HMMA.16816.F32.BF16 R24, R200, R46, R24 ;  /* 0x0000002ec818723c */ /* 0x004fe20000041818 */
[----:B------:R2:W1:Y:S01]  /*32e0*/  MUFU.TANH R60, R0 ;  /* 0x00000000003c7308 */ /* 0x0004620000002400 */
[----:B------:R-:W-:Y:S01]  /*32f0*/  ISETP.GT.AND P0, PT, R129, R134, PT ;  /* 0x000000868100720c */ /* 0x000fe20003f04270 */
[----:B------:R-:W-:-:S05]  /*3300*/  DEPBAR.LE SB0, 0x0 ;  /* 0x000080000000791a */ /* 0x000fca0000000000 */
[----:B------:R-:W-:Y:S08]  /*3310*/  HMMA.16816.F32.BF16 R20, R204, R36, R16 ;  /* 0x00000024cc14723c */ /* 0x000ff00000041810 */
[----:B------:R-:W-:Y:S08]  /*3320*/  HMMA.16816.F32.BF16 R16, R200, R44, R12 ;  /* 0x0000002cc810723c */ /* 0x000ff0000004180c */
[C---:B-----5:R-:W-:Y:S08]  /*3330*/  HMMA.16816.F32.BF16 R12, R196.reuse, R48, R52 ;  /* 0x00000030c40c723c */ /* 0x060ff00000041834 */
[----:B------:R-:W-:Y:S08]  /*3340*/  HMMA.16816.F32.BF16 R4, R196, R50, R4 ;  /* 0x00000032c404723c */ /* 0x000ff00000041804 */
[----:B------:R-:W-:Y:S08]  /*3350*/  HMMA.16816.F32.BF16 R8, R204, R38, R8 ;  /* 0x00000026cc08723c */ /* 0x000ff00000041808 */
[C---:B------:R-:W-:Y:S08]  /*3360*/  HMMA.16816.F32.BF16 R12, R200.reuse, R32, R12 ;  /* 0x00000020c80c723c */ /* 0x040ff0000004180c */
[----:B------:R-:W-:Y:S01]  /*3370*/  HMMA.16816.F32.BF16 R4, R200, R34, R4 ;  /* 0x00000022c804723c */ /* 0x000fe20000041804 */
[----:B------:R-:W-:-:S02]  /*3380*/  FMUL.FTZ R21, R21, c[0x0][0x320] ;  /* 0x0000c80015157a20 */ /* 0x000fc40000410000 */
[----:B------:R-:W-:Y:S02]  /*3390*/  FMUL.FTZ R22, R22, c[0x0][0x320] ;  /* 0x0000c80016167a20 */ /* 0x000fe40000410000 */
[----:B------:R-:W-:Y:S01]  /*33a0*/  FMUL.FTZ R23, R23, c[0x0][0x320] ;  /* 0x0000c80017177a20 */ /* 0x000fe20000410000 */
[----:B------:R-:W1:Y:S01]  /*33b0*/  MUFU.TANH R39, R21 ;  /* 0x0000001500277308 */ /* 0x000e620000002400 */
[----:B--2---:R-:W-:Y:S02]  /*33c0*/  FMUL.FTZ R0, R20, c[0x0][0x320] ;  /* 0x0000c80014007a20 */ /* 0x004fe40000410000 */
[----:B------:R-:W-:Y:S02]  /*33d0*/  FMUL.FTZ R8, R8, c[0x0][0x320] ;  /* 0x0000c80008087a20 */ /* 0x000fe40000410000 */
[----:B------:R-:W-:Y:S02]  /*33e0*/  FMUL.FTZ R9, R9, c[0x0][0x320] ;  /* 0x0000c80009097a20 */ /* 0x000fe40000410000 */
[----:B------:R-:W-:Y:S01]  /*33f0*/  FMUL.FTZ R10, R10, c[0x0][0x320] ;  /* 0x0000c8000a0a7a20 */ /* 0x000fe20000410000 */
[----:B------:R-:W2:Y:S01]  /*3400*/  MUFU.TANH R48, R22 ;  /* 0x0000001600307308 */ /* 0x000ea20000002400 */
[----:B------:R-:W-:-:S07]  /*3410*/  FMUL.FTZ R11, R11, c[0x0][0x320] ;  /* 0x0000c8000b0b7a20 */ /* 0x000fce0000410000 */
[----:B------:R1:W1:Y:S02]  /*3420*/  MUFU.TANH R45, R23 ;  /* 0x00000017002d7308 */ /* 0x0002640000002400 */
[C---:B------:R-:W-:Y:S06]  /*3430*/  HMMA.16816.F32.BF16 R4, R204.reuse, R30, R4 ;  /* 0x0000001ecc04723c */ /* 0x040fec0000041804 */
[----:B------:R-:W2:Y:S02]  /*3440*/  MUFU.TANH R37, R8 ;  /* 0x0000000800257308 */ /* 0x000ea40000002400 */
[C---:B-1----:R-:W-:Y:S06]  /*3450*/  HMMA.16816.F32.BF16 R20, R204.reuse, R40, R16 ;  /* 0x00000028cc14723c */ /* 0x042fec0000041810 */
[----:B------:R-:W1:Y:S02]  /*3460*/  MUFU.TANH R36, R9 ;  /* 0x0000000900247308 */ /* 0x000e640000002400 */
[C---:B------:R-:W-:Y:S06]  /*3470*/  HMMA.16816.F32.BF16 R16, R204.reuse, R42, R24 ;  /* 0x0000002acc10723c */ /* 0x040fec0000041818 */
[----:B------:R-:W1:Y:S08]  /*3480*/  MUFU.TANH R40, R10 ;  /* 0x0000000a00287308 */ /* 0x000e700000002400 */
[----:B------:R5:W1:Y:S02]  /*3490*/  MUFU.TANH R38, R11 ;  /* 0x0000000b00267308 */ /* 0x000a640000002400 */
[----:B-----5:R-:W-:Y:S01]  /*34a0*/  HMMA.16816.F32.BF16 R8, R204, R28, R12 ;  /* 0x0000001ccc08723c */ /* 0x020fe2000004180c */
[----:B------:R-:W-:-:S02]  /*34b0*/  FMUL.FTZ R21, R21, c[0x0][0x320] ;  /* 0x0000c80015157a20 */ /* 0x000fc40000410000 */
[----:B------:R-:W-:Y:S02]  /*34c0*/  FMUL.FTZ R20, R20, c[0x0][0x320] ;  /* 0x0000c80014147a20 */ /* 0x000fe40000410000 */
[----:B------:R-:W-:Y:S02]  /*34d0*/  FMUL.FTZ R22, R22, c[0x0][0x320] ;  /* 0x0000c80016167a20 */ /* 0x000fe40000410000 */
[----:B------:R-:W-:Y:S02]  /*34e0*/  FMUL.FTZ R23, R23, c[0x0][0x320] ;  /* 0x0000c80017177a20 */ /* 0x000fe40000410000 */
[----:B------:R-:W-:Y:S02]  /*34f0*/  FMUL.FTZ R16, R16, c[0x0][0x320] ;  /* 0x0000c80010107a20 */ /* 0x000fe40000410000 */
[----:B------:R-:W-:Y:S02]  /*3500*/  FMUL.FTZ R17, R17, c[0x0][0x320] ;  /* 0x0000c80011117a20 */ /* 0x000fe40000410000 */
        /* <DEDUP_REMOVED lines=9> */
[----:B------:R-:W-:Y:S01]  /*35a0*/  FMUL.FTZ R11, R11, c[0x0][0x320] ;  /* 0x0000c8000b0b7a20 */ /* 0x000fe20000410000 */
        /* <DEDUP_REMOVED lines=17> */
[----:B------:R-:W-:Y:S01]  /*36c0*/  BSSY B0, `(.L_x_837) ;  /* 0x0000024000007945 */ /* 0x000fe20003800000 */
[----:B------:R-:W-:Y:S06]  /*36d0*/  BAR.SYNC.DEFER_BLOCKING 0x0 ;  /* 0x0000000000007b1d */ /* 0x000fec0000010000 */
[----:B------:R-:W-:Y:S05]  /*36e0*/  @!P0 BRA `(.L_x_838) ;  /* 0x0000021000008947 */ /* 0x000fea0003800000 */
[----:B-1234-:R-:W-:Y:S01]  /*36f0*/  IADD3 R0, R135, -0x2, RZ ;  /* 0xfffffffe87007810 */ /* 0x01efe20007ffe0ff */
[C---:B------:R-:W-:Y:S01]  /*3700*/  IMAD.SHL.U32 R6, R132.reuse, 0x40, RZ ;  /* 0x0000004084067824 */ /* 0x040fe200078e00ff */
[----:B------:R-:W-:-:S02]  /*3710*/  SHF.L.U64.HI R7, R132, 0x6, R133 ;  /* 0x0000000684077819 */ /* 0x000fc40000010285 */
[----:B------:R-:W-:Y:S01]  /*3720*/  SHF.R.S32.HI R2, RZ, 0x1f, R0 ;  /* 0x0000001fff027819 */ /* 0x000fe20000011400 */
[----:B------:R-:W-:-:S04]  /*3730*/  IMAD.WIDE.U32 R4, R0, c[0x0][0x1e0], RZ ;  /* 0x0000780000047a25 */ /* 0x000fc800078e00ff */
[----:B------:R-:W-:-:S04]  /*3740*/  IMAD R2, R2, c[0x0][0x1e0], RZ ;  /* 0x0000780002027a24 */ /* 0x000fc800078e02ff */
[----:B------:R-:W-:-:S04]  /*3750*/  IMAD R0, R0, c[0x0][0x1e4], R2 ;  /* 0x0000790000007a24 */ /* 0x000fc800078e0202 */
[----:B------:R-:W-:Y:S02]  /*3760*/  IMAD.IADD R0, R5, 0x1, R0 ;  /* 0x0000000105007824 */ /* 0x000fe400078e0200 */
[----:B------:R-:W-:-:S04]  /*3770*/  IMAD.WIDE.U32 R4, R4, 0x60, R130 ;  /* 0x0000006004047825 */ /* 0x000fc800078e0082 */
[----:B------:R-:W-:Y:S01]  /*3780*/  IMAD R0, R0, 0x60, RZ ;  /* 0x0000006000007824 */ /* 0x000fe200078e02ff */
[----:B------:R-:W-:-:S03]  /*3790*/  LEA R2, P0, R4, c[0x0][0x1c8], 0x1 ;  /* 0x0000720004027a11 */ /* 0x000fc600078008ff */
[----:B------:R-:W-:Y:S01]  /*37a0*/  IMAD.IADD R0, R5, 0x1, R0 ;  /* 0x0000000105007824 */ /* 0x000fe200078e0200 */
[----:B------:R-:W-:-:S04]  /*37b0*/  IADD3 R10, P6, P5, R6, 0x80, R2 ;  /* 0x00000080060a7810 */ /* 0x000fc80007dde002 */
        /* <DEDUP_REMOVED lines=20> */
.L_x_838:
[----:B--234-:R-:W-:Y:S05]  /*3900*/  BSYNC B0 ;  /* 0x0000000000007941 */ /* 0x01cfea0003800000 */
.L_x_837:
[----:B-1----:R-:W2:Y:S04]  /*3910*/  LDL R0, [R1+0x68] ;  /* 0x0000680001007983 */ /* 0x002ea80000100800 */
[----:B------:R-:W3:Y:S01]  /*3920*/  LDL R5, [R1+0x24] ;  /* 0x0000240001057983 */ /* 0x000ee20000100800 */
[----:B------:R-:W-:-:S03]  /*3930*/  IMAD.MOV.U32 R98, RZ, RZ, R164 ;  /* 0x000000ffff627224 */ /* 0x000fc600078e00a4 */
[----:B------:R-:W-:Y:S04]  /*3940*/  STL [R1+0x80], R159 ;  /* 0x0000809f01007387 */ /* 0x000fe80000100800 */
[----:B------:R-:W-:Y:S04]  /*3950*/  STL [R1+0x7c], R158 ;  /* 0x00007c9e01007387 */ /* 0x000fe80000100800 */
[----:B------:R-:W-:Y:S04]  /*3960*/  STL [R1+0x78], R157 ;  /* 0x0000789d01007387 */ /* 0x000fe80000100800 */
[----:B------:R-:W-:Y:S04]  /*3970*/  STL [R1+0x74], R156 ;  /* 0x0000749c01007387 */ /* 0x000fe80000100800 */
[----:B------:R-:W0:Y:S01]  /*3980*/  LDGDEPBAR ;  /* 0x00000000000079af */ /* 0x000e220000000000 */
[----:B--2---:R-:W-:-:S04]  /*3990*/  IMAD.IADD R0, R0, 0x1, R98 ;  /* 0x0000000100007824 */ /* 0x004fc800078e0262 */
[----:B------:R-:W-:Y:S01]  /*39a0*/  @P1 IMAD.HI.U32 R2, R0, c[0x0][0x2c8], RZ ;  /* 0x0000b20000021a27 */ /* 0x000fe200078e00ff */
[----:B------:R1:W-:Y:S04]  /*39b0*/  STL [R1+0x14], R0 ;  /* 0x0000140001007387 */ /* 0x0003e80000100800 */
[----:B-1----:R-:W-:-:S05]  /*39c0*/  @P1 SHF.R.U32.HI R0, RZ, c[0x0][0x2cc], R2 ;  /* 0x0000b300ff001a19 */ /* 0x002fca0000011602 */
[----:B------:R-:W1:Y:S04]  /*39d0*/  SHFL.IDX PT, R2, R0, RZ, 0x1c1f ;  /* 0x001c1fff00027589 */ /* 0x000e6800000e0000 */
[----:B------:R2:W4:Y:S02]  /*39e0*/  SHFL.IDX PT, R4, R0, 0x1, 0x1c1f ;  /* 0x003c1f0000047f89 */ /* 0x00052400000e0000 */
[----:B--2---:R-:W-:-:S04]  /*39f0*/  IADD3 R0, R128, c[0x0][0x1d0], RZ ;  /* 0x0000740080007a10 */ /* 0x004fc80007ffe0ff */
[C---:B---3--:R-:W-:Y:S02]  /*3a00*/  IADD3 R3, -R5.reuse, 0x1, R0 ;  /* 0x0000000105037810 */ /* 0x048fe40007ffe100 */
[----:B------:R-:W-:Y:S02]  /*3a10*/  IADD3 R0, -R5, R0, RZ ;  /* 0x0000000005007210 */ /* 0x000fe40007ffe1ff */
[----:B------:R-:W-:-:S05]  /*3a20*/  IADD3 R3, R3, -c[0x0][0x168], RZ ;  /* 0x80005a0003037a10 */ /* 0x000fca0007ffe0ff */
[C---:B-1----:R-:W-:Y:S02]  /*3a30*/  IMAD.IADD R2, R3.reuse, 0x1, R2 ;  /* 0x0000000103027824 */ /* 0x042fe400078e0202 */
[----:B----4-:R-:W-:-:S03]  /*3a40*/  IMAD.IADD R3, R3, 0x1, R4 ;  /* 0x0000000103037824 */ /* 0x010fc600078e0204 */
[C---:B------:R-:W-:Y:S02]  /*3a50*/  IMNMX R2, R0.reuse, R2, PT ;  /* 0x0000000200027217 */ /* 0x040fe40003800200 */
[----:B------:R-:W-:Y:S02]  /*3a60*/  IMNMX R0, R0, R3, PT ;  /* 0x0000000300007217 */ /* 0x000fe40003800200 */
[C---:B------:R-:W-:Y:S02]  /*3a70*/  ISETP.GT.AND P6, PT, R2.reuse, RZ, PT ;  /* 0x000000ff0200720c */ /* 0x040fe40003fc4270 */
[C---:B------:R-:W-:Y:S02]  /*3a80*/  ISETP.GT.AND P5, PT, R2.reuse, 0x1, PT ;  /* 0x000000010200780c */ /* 0x040fe40003fa4270 */
[----:B------:R-:W-:Y:S02]  /*3a90*/  ISETP.GT.AND P0, PT, R2, 0x8, PT ;  /* 0x000000080200780c */ /* 0x000fe40003f04270 */
[----:B------:R-:W-:-:S02]  /*3aa0*/  FSEL R4, R91, -INF , P6 ;  /* 0xff8000005b047808 */ /* 0x000fc40003000000 */
[----:B------:R-:W-:Y:S02]  /*3ab0*/  FSEL R5, R89, -INF , P5 ;  /* 0xff80000059057808 */ /* 0x000fe40002800000 */
[C---:B------:R-:W-:Y:S02]  /*3ac0*/  ISETP.GT.AND P6, PT, R2.reuse, 0x9, PT ;  /* 0x000000090200780c */ /* 0x040fe40003fc4270 */
[----:B------:R-:W-:Y:S02]  /*3ad0*/  ISETP.GT.AND P5, PT, R2, 0x10, PT ;  /* 0x000000100200780c */ /* 0x000fe40003fa4270 */
[----:B------:R-:W-:Y:S02]  /*3ae0*/  FSEL R7, R82, -INF , P0 ;  /* 0xff80000052077808 */ /* 0x000fe40000000000 */
[----:B------:R-:W-:Y:S02]  /*3af0*/  FMNMX.FTZ R101, R4, R5, !PT ;  /* 0x0000000504657209 */ /* 0x000fe40007810000 */
[----:B------:R-:W-:-:S02]  /*3b00*/  ISETP.GT.AND P0, PT, R2, 0x11, PT ;  /* 0x000000110200780c */ /* 0x000fc40003f04270 */
[----:B------:R-:W-:Y:S02]  /*3b10*/  FSEL R8, R78, -INF , P6 ;  /* 0xff8000004e087808 */ /* 0x000fe40003000000 */
[----:B------:R-:W-:Y:S02]  /*3b20*/  FSEL R9, R77, -INF , P5 ;  /* 0xff8000004d097808 */ /* 0x000fe40002800000 */
[C---:B------:R-:W-:Y:S02]  /*3b30*/  ISETP.GT.AND P6, PT, R2.reuse, 0x18, PT ;  /* 0x000000180200780c */ /* 0x040fe40003fc4270 */
[----:B------:R-:W-:Y:S02]  /*3b40*/  ISETP.GT.AND P5, PT, R2, 0x19, PT ;  /* 0x000000190200780c */ /* 0x000fe40003fa4270 */
[----:B------:R-:W-:Y:S02]  /*3b50*/  FMNMX.FTZ R101, R7, R101, !PT ;  /* 0x0000006507657209 */ /* 0x000fe40007810000 */
[----:B------:R-:W-:-:S02]  /*3b60*/  FSEL R12, R76, -INF , P0 ;  /* 0xff8000004c0c7808 */ /* 0x000fc40000000000 */
[----:B------:R-:W-:Y:S02]  /*3b70*/  ISETP.GT.AND P0, PT, R2, 0x20, PT ;  /* 0x000000200200780c */ /* 0x000fe40003f04270 */
[----:B------:R-:W-:Y:S02]  /*3b80*/  FSEL R17, R69, -INF , P6 ;  /* 0xff80000045117808 */ /* 0x000fe40003000000 */
[----:B------:R-:W-:Y:S02]  /*3b90*/  FSEL R18, R68, -INF , P5 ;  /* 0xff80000044127808 */ /* 0x000fe40002800000 */
[C---:B------:R-:W-:Y:S02]  /*3ba0*/  ISETP.GT.AND P6, PT, R2.reuse, 0x21, PT ;  /* 0x000000210200780c */ /* 0x040fe40003fc4270 */
[----:B------:R-:W-:Y:S02]  /*3bb0*/  ISETP.GT.AND P5, PT, R2, 0x28, PT ;  /* 0x000000280200780c */ /* 0x000fe40003fa4270 */
[----:B------:R-:W-:-:S02]  /*3bc0*/  FMNMX.FTZ R101, R8, R101, !PT ;  /* 0x0000006508657209 */ /* 0x000fc40007810000 */
[----:B------:R-:W-:Y:S02]  /*3bd0*/  FSEL R76, R62, -INF , P0 ;  /* 0xff8000003e4c7808 */ /* 0x000fe40000000000 */
[C---:B------:R-:W-:Y:S02]  /*3be0*/  ISETP.GT.AND P0, PT, R2.reuse, 0x29, PT ;  /* 0x000000290200780c */ /* 0x040fe40003f04270 */
[----:B------:R-:W-:Y:S02]  /*3bf0*/  FSEL R78, R61, -INF , P6 ;  /* 0xff8000003d4e7808 */ /* 0x000fe40003000000 */
[----:B------:R-:W-:Y:S02]  /*3c00*/  FSEL R84, R57, -INF , P5 ;  /* 0xff80000039547808 */ /* 0x000fe40002800000 */
[C---:B------:R-:W-:Y:S02]  /*3c10*/  ISETP.GT.AND P6, PT, R2.reuse, 0x30, PT ;  /* 0x000000300200780c */ /* 0x040fe40003fc4270 */
[----:B------:R-:W-:-:S02]  /*3c20*/  ISETP.GT.AND P5, PT, R2, 0x31, PT ;  /* 0x000000310200780c */ /* 0x000fc40003fa4270 */
[----:B------:R-:W-:Y:S02]  /*3c30*/  FMNMX.FTZ R101, R9, R101, !PT ;  /* 0x0000006509657209 */ /* 0x000fe40007810000 */
[----:B------:R-:W-:Y:S02]  /*3c40*/  FSEL R79, R56, -INF , P0 ;  /* 0xff800000384f7808 */ /* 0x000fe40000000000 */
[----:B------:R-:W-:Y:S01]  /*3c50*/  ISETP.GT.AND P0, PT, R2, 0x38, PT ;  /* 0x000000380200780c */ /* 0x000fe20003f04270 */
[----:B------:R-:W-:Y:S01]  /*3c60*/  LDSM.16.MT88.4 R56, [R249] ;  /* 0x00000000f938783b */ /* 0x000fe20000004200 */
[----:B------:R-:W-:Y:S02]  /*3c70*/  FSEL R105, R44, -INF , P6 ;  /* 0xff8000002c697808 */ /* 0x000fe40003000000 */
[----:B------:R-:W-:Y:S02]  /*3c80*/  FSEL R85, R39, -INF , P5 ;  /* 0xff80000027557808 */ /* 0x000fe40002800000 */
[----:B------:R-:W-:-:S02]  /*3c90*/  FMNMX.FTZ R101, R12, R101, !PT ;  /* 0x000000650c657209 */ /* 0x000fc40007810000 */
[C---:B------:R-:W-:Y:S02]  /*3ca0*/  ISETP.GT.AND P6, PT, R2.reuse, 0x39, PT ;  /* 0x000000390200780c */ /* 0x040fe40003fc4270 */
[C---:B------:R-:W-:Y:S02]  /*3cb0*/  ISETP.GT.AND P5, PT, R2.reuse, 0x40, PT ;  /* 0x000000400200780c */ /* 0x040fe40003fa4270 */
[----:B------:R-:W-:Y:S02]  /*3cc0*/  FSEL R93, R37, -INF , P0 ;  /* 0xff800000255d7808 */ /* 0x000fe40000000000 */
[----:B------:R-:W-:Y:S02]  /*3cd0*/  FMNMX.FTZ R101, R17, R101, !PT ;  /* 0x0000006511657209 */ /* 0x000fe40007810000 */
[----:B------:R-:W-:Y:S02]  /*3ce0*/  ISETP.GT.AND P0, PT, R2, 0x41, PT ;  /* 0x000000410200780c */ /* 0x000fe40003f04270 */
[----:B------:R-:W-:-:S02]  /*3cf0*/  FSEL R86, R36, -INF , P6 ;  /* 0xff80000024567808 */ /* 0x000fc40003000000 */
[----:B------:R-:W-:Y:S02]  /*3d00*/  FSEL R92, R25, -INF , P5 ;  /* 0xff800000195c7808 */ /* 0x000fe40002800000 */
[C---:B------:R-:W-:Y:S02]  /*3d10*/  ISETP.GT.AND P6, PT, R2.reuse, 0x48, PT ;  /* 0x000000480200780c */ /* 0x040fe40003fc4270 */
[----:B------:R-:W-:Y:S02]  /*3d20*/  ISETP.GT.AND P5, PT, R2, 0x49, PT ;  /* 0x000000490200780c */ /* 0x000fe40003fa4270 */
[----:B------:R-:W-:Y:S02]  /*3d30*/  FMNMX.FTZ R101, R18, R101, !PT ;  /* 0x0000006512657209 */ /* 0x000fe40007810000 */
[----:B------:R-:W-:Y:S02]  /*3d40*/  FSEL R89, R24, -INF , P0 ;  /* 0xff80000018597808 */ /* 0x000fe40000000000 */
        /* <DEDUP_REMOVED lines=10> */
[C---:B------:R-:W-:Y:S02]  /*3df0*/  ISETP.GT.AND P6, PT, R0.reuse, RZ, PT ;  /* 0x000000ff0000720c */ /* 0x040fe40003fc4270 */
[----:B------:R-:W-:Y:S02]  /*3e00*/  ISETP.GT.AND P5, PT, R0, 0x1, PT ;  /* 0x000000010000780c */ /* 0x000fe40003fa4270 */
[----:B------:R-:W-:-:S02]  /*3e10*/  FMNMX.FTZ R101, R78, R101, !PT ;  /* 0x000000654e657209 */ /* 0x000fc40007810000 */
[----:B------:R-:W-:Y:S02]  /*3e20*/  FSEL R156, R13, -INF , P0 ;  /* 0xff8000000d9c7808 */ /* 0x000fe40000000000 */
[----:B------:R-:W-:Y:S02]  /*3e30*/  ISETP.GT.AND P0, PT, R0, 0x8, PT ;  /* 0x000000080000780c */ /* 0x000fe40003f04270 */
[----:B------:R-:W-:Y:S02]  /*3e40*/  FSEL R6, R96, -INF , P6 ;  /* 0xff80000060067808 */ /* 0x000fe40003000000 */
[----:B------:R-:W-:Y:S02]  /*3e50*/  FSEL R15, R90, -INF , P5 ;  /* 0xff8000005a0f7808 */ /* 0x000fe40002800000 */
[----:B------:R-:W-:Y:S02]  /*3e60*/  FMNMX.FTZ R101, R84, R101, !PT ;  /* 0x0000006554657209 */ /* 0x000fe40007810000 */
[----:B------:R-:W-:-:S02]  /*3e70*/  ISETP.GT.AND P5, PT, R0, 0x9, PT ;  /* 0x000000090000780c */ /* 0x000fc40003fa4270 */
[----:B------:R-:W-:Y:S02]  /*3e80*/  FSEL R14, R88, -INF , P0 ;  /* 0xff800000580e7808 */ /* 0x000fe40000000000 */
[----:B------:R-:W-:Y:S02]  /*3e90*/  FMNMX.FTZ R2, R6, R15, !PT ;  /* 0x0000000f06027209 */ /* 0x000fe40007810000 */
[----:B------:R-:W-:Y:S02]  /*3ea0*/  FMNMX.FTZ R101, R79, R101, !PT ;  /* 0x000000654f657209 */ /* 0x000fe40007810000 */
[----:B------:R-:W-:Y:S02]  /*3eb0*/  ISETP.GT.AND P0, PT, R0, 0x10, PT ;  /* 0x000000100000780c */ /* 0x000fe40003f04270 */
[----:B------:R-:W-:Y:S02]  /*3ec0*/  FSEL R13, R83, -INF , P5 ;  /* 0xff800000530d7808 */ /* 0x000fe40002800000 */
[----:B------:R-:W-:-:S02]  /*3ed0*/  FMNMX.FTZ R2, R14, R2, !PT ;  /* 0x000000020e027209 */ /* 0x000fc40007810000 */
[----:B------:R-:W-:Y:S02]  /*3ee0*/  FMNMX.FTZ R101, R105, R101, !PT ;  /* 0x0000006569657209 */ /* 0x000fe40007810000 */
[----:B------:R-:W-:Y:S02]  /*3ef0*/  ISETP.GT.AND P5, PT, R0, 0x11, PT ;  /* 0x000000110000780c */ /* 0x000fe40003fa4270 */
[----:B------:R-:W-:Y:S02]  /*3f00*/  FSEL R11, R81, -INF , P0 ;  /* 0xff800000510b7808 */ /* 0x000fe40000000000 */
[----:B------:R-:W-:Y:S02]  /*3f10*/  FMNMX.FTZ R2, R13, R2, !PT ;  /* 0x000000020d027209 */ /* 0x000fe40007810000 */
[----:B------:R-:W-:Y:S02]  /*3f20*/  FMNMX.FTZ R101, R85, R101, !PT ;  /* 0x0000006555657209 */ /* 0x000fe40007810000 */
[----:B------:R-:W-:-:S02]  /*3f30*/  MOV R83, R10 ;  /* 0x0000000a00537202 */ /* 0x000fc40000000f00 */
[----:B------:R-:W-:Y:S02]  /*3f40*/  ISETP.GT.AND P0, PT, R0, 0x18, PT ;  /* 0x000000180000780c */ /* 0x000fe40003f04270 */
[----:B------:R-:W-:Y:S01]  /*3f50*/  FSEL R10, R80, -INF , P5 ;  /* 0xff800000500a7808 */ /* 0x000fe20002800000 */
[----:B------:R-:W-:Y:S01]  /*3f60*/  IMAD.MOV.U32 R80, RZ, RZ, R19 ;  /* 0x000000ffff507224 */ /* 0x000fe200078e0013 */
        /* <DEDUP_REMOVED lines=10> */
[C---:B------:R-:W-:Y:S02]  /*4010*/  ISETP.GT.AND P5, PT, R0.reuse, 0x21, PT ;  /* 0x000000210000780c */ /* 0x040fe40003fa4270 */
[----:B------:R-:W-:Y:S02]  /*4020*/  FSEL R77, R65, -INF , P0 ;  /* 0xff800000414d7808 */ /* 0x000fe40000000000 */
[----:B------:R-:W-:Y:S02]  /*4030*/  FMNMX.FTZ R2, R19, R2, !PT ;  /* 0x0000000213027209 */ /* 0x000fe40007810000 */
[----:B------:R-:W-:Y:S02]  /*4040*/  FMNMX.FTZ R101, R89, R101, !PT ;  /* 0x0000006559657209 */ /* 0x000fe40007810000 */
[----:B------:R-:W-:Y:S02]  /*4050*/  ISETP.GT.AND P0, PT, R0, 0x28, PT ;  /* 0x000000280000780c */ /* 0x000fe40003f04270 */
[----:B------:R-:W-:-:S02]  /*4060*/  FSEL R71, R64, -INF , P5 ;  /* 0xff80000040477808 */ /* 0x000fc40002800000 */
[----:B------:R-:W-:Y:S01]  /*4070*/  FMNMX.FTZ R2, R77, R2, !PT ;  /* 0x000000024d027209 */ /* 0x000fe20007810000 */
[----:B------:R-:W-:Y:S01]  /*4080*/  LDSM.16.MT88.4 R64, [R227+0x3000] ;  /* 0x00300000e340783b */ /* 0x000fe20000004200 */
[----:B------:R-:W-:Y:S02]  /*4090*/  FMNMX.FTZ R101, R91, R101, !PT ;  /* 0x000000655b657209 */ /* 0x000fe40007810000 */
[----:B------:R-:W-:Y:S02]  /*40a0*/  ISETP.GT.AND P5, PT, R0, 0x29, PT ;  /* 0x000000290000780c */ /* 0x000fe40003fa4270 */
[----:B------:R-:W-:Y:S02]  /*40b0*/  FSEL R70, R63, -INF , P0 ;  /* 0xff8000003f467808 */ /* 0x000fe40000000000 */
[----:B------:R-:W-:Y:S02]  /*40c0*/  FMNMX.FTZ R2, R71, R2, !PT ;  /* 0x0000000247027209 */ /* 0x000fe40007810000 */
[----:B------:R-:W-:-:S02]  /*40d0*/  FMNMX.FTZ R101, R80, R101, !PT ;  /* 0x0000006550657209 */ /* 0x000fc40007810000 */
[----:B------:R-:W-:Y:S02]  /*40e0*/  ISETP.GT.AND P0, PT, R0, 0x30, PT ;  /* 0x000000300000780c */ /* 0x000fe40003f04270 */
        /* <DEDUP_REMOVED lines=10> */
[----:B------:R-:W-:Y:S01]  /*4190*/  FMNMX.FTZ R2, R215, R2, !PT ;  /* 0x00000002d7027209 */ /* 0x000fe20007810000 */
[----:B------:R-:W-:Y:S01]  /*41a0*/  LDSM.16.MT88.4 R44, [R227] ;  /* 0x00000000e32c783b */ /* 0x000fe20000004200 */
[----:B------:R-:W-:-:S02]  /*41b0*/  FMNMX.FTZ R101, R83, R101, !PT ;  /* 0x0000006553657209 */ /* 0x000fc40007810000 */
[----:B------:R-:W-:Y:S02]  /*41c0*/  ISETP.GT.AND P5, PT, R0, 0x39, PT ;  /* 0x000000390000780c */ /* 0x000fe40003fa4270 */
[----:B------:R-:W-:Y:S02]  /*41d0*/  FSEL R90, R40, -INF , P0 ;  /* 0xff800000285a7808 */ /* 0x000fe40000000000 */
[----:B------:R-:W-:Y:S01]  /*41e0*/  FMNMX.FTZ R2, R96, R2, !PT ;  /* 0x0000000260027209 */ /* 0x000fe20007810000 */
[----:B------:R-:W-:Y:S01]  /*41f0*/  LDSM.16.MT88.4 R40, [R227+0x800] ;  /* 0x00080000e328783b */ /* 0x000fe20000004200 */
[----:B------:R-:W-:Y:S02]  /*4200*/  FMNMX.FTZ R101, R156, R101, !PT ;  /* 0x000000659c657209 */ /* 0x000fe40007810000 */
[----:B------:R-:W-:Y:S02]  /*4210*/  ISETP.GT.AND P0, PT, R0, 0x40, PT ;  /* 0x000000400000780c */ /* 0x000fe40003f04270 */
[----:B------:R-:W-:Y:S01]  /*4220*/  FSEL R95, R38, -INF , P5 ;  /* 0xff800000265f7808 */ /* 0x000fe20002800000 */
[----:B------:R-:W1:Y:S01]  /*4230*/  SHFL.BFLY PT, R3, R101, 0x2, 0x1f ;  /* 0x0c401f0065037f89 */ /* 0x000e6200000e0000 */
[----:B------:R-:W-:-:S02]  /*4240*/  FMNMX.FTZ R2, R90, R2, !PT ;  /* 0x000000025a027209 */ /* 0x000fc40007810000 */
[C---:B------:R-:W-:Y:S01]  /*4250*/  ISETP.GT.AND P5, PT, R0.reuse, 0x41, PT ;  /* 0x000000410000780c */ /* 0x040fe20003fa4270 */
[----:B------:R-:W-:Y:S01]  /*4260*/  LDSM.16.MT88.4 R36, [R224+0x3000] ;  /* 0x00300000e024783b */ /* 0x000fe20000004200 */
[----:B------:R-:W-:Y:S02]  /*4270*/  FSEL R104, R33, -INF , P0 ;  /* 0xff80000021687808 */ /* 0x000fe40000000000 */
[----:B------:R-:W-:Y:S02]  /*4280*/  FMNMX.FTZ R2, R95, R2, !PT ;  /* 0x000000025f027209 */ /* 0x000fe40007810000 */
[----:B------:R-:W-:Y:S02]  /*4290*/  ISETP.GT.AND P0, PT, R0, 0x48, PT ;  /* 0x000000480000780c */ /* 0x000fe40003f04270 */
[----:B------:R-:W-:Y:S02]  /*42a0*/  FSEL R106, R32, -INF , P5 ;  /* 0xff800000206a7808 */ /* 0x000fe40002800000 */
[----:B------:R-:W-:Y:S01]  /*42b0*/  FMNMX.FTZ R2, R104, R2, !PT ;  /* 0x0000000268027209 */ /* 0x000fe20007810000 */
[----:B------:R-:W-:Y:S01]  /*42c0*/  LDSM.16.MT88.4 R32, [R230+0x800] ;  /* 0x00080000e620783b */ /* 0x000fe20000004200 */
[----:B------:R-:W-:-:S02]  /*42d0*/  ISETP.GT.AND P5, PT, R0, 0x49, PT ;  /* 0x000000490000780c */ /* 0x000fc40003fa4270 */
[----:B------:R-:W-:Y:S02]  /*42e0*/  FSEL R87, R29, -INF , P0 ;  /* 0xff8000001d577808 */ /* 0x000fe40000000000 */
[----:B------:R-:W-:Y:S02]  /*42f0*/  FMNMX.FTZ R2, R106, R2, !PT ;  /* 0x000000026a027209 */ /* 0x000fe40007810000 */
[----:B------:R-:W-:Y:S02]  /*4300*/  ISETP.GT.AND P0, PT, R0, 0x50, PT ;  /* 0x000000500000780c */ /* 0x000fe40003f04270 */
[----:B------:R-:W-:Y:S02]  /*4310*/  FSEL R99, R28, -INF , P5 ;  /* 0xff8000001c637808 */ /* 0x000fe40002800000 */
[----:B------:R-:W-:Y:S01]  /*4320*/  FMNMX.FTZ R2, R87, R2, !PT ;  /* 0x0000000257027209 */ /* 0x000fe20007810000 */
[----:B------:R-:W-:Y:S01]  /*4330*/  LDSM.16.MT88.4 R28, [R228] ;  /* 0x00000000e41c783b */ /* 0x000fe20000004200 */
[----:B------:R-:W-:-:S02]  /*4340*/  ISETP.GT.AND P5, PT, R0, 0x51, PT ;  /* 0x000000510000780c */ /* 0x000fc40003fa4270 */
[----:B------:R-:W-:Y:S02]  /*4350*/  FSEL R94, R27, -INF , P0 ;  /* 0xff8000001b5e7808 */ /* 0x000fe40000000000 */
[----:B------:R-:W-:Y:S02]  /*4360*/  FMNMX.FTZ R2, R99, R2, !PT ;  /* 0x0000000263027209 */ /* 0x000fe40007810000 */
[----:B------:R-:W-:Y:S02]  /*4370*/  ISETP.GT.AND P0, PT, R0, 0x58, PT ;  /* 0x000000580000780c */ /* 0x000fe40003f04270 */
[----:B------:R-:W-:Y:S02]  /*4380*/  FSEL R88, R26, -INF , P5 ;  /* 0xff8000001a587808 */ /* 0x000fe40002800000 */
[----:B------:R-:W-:Y:S01]  /*4390*/  FMNMX.FTZ R2, R94, R2, !PT ;  /* 0x000000025e027209 */ /* 0x000fe20007810000 */
[----:B------:R-:W-:Y:S01]  /*43a0*/  LDSM.16.MT88.4 R24, [R224+0x800] ;  /* 0x00080000e018783b */ /* 0x000fe20000004200 */
[----:B-1----:R-:W-:-:S02]  /*43b0*/  FMNMX.FTZ R101, R101, R3, !PT ;  /* 0x0000000365657209 */ /* 0x002fc40007810000 */
[----:B------:R-:W-:Y:S02]  /*43c0*/  ISETP.GT.AND P5, PT, R0, 0x59, PT ;  /* 0x000000590000780c */ /* 0x000fe40003fa4270 */
[----:B------:R-:W-:Y:S01]  /*43d0*/  FSEL R157, R23, -INF , P0 ;  /* 0xff800000179d7808 */ /* 0x000fe20000000000 */
[----:B------:R-:W1:Y:S01]  /*43e0*/  SHFL.BFLY PT, R0, R101, 0x1, 0x1f ;  /* 0x0c201f0065007f89 */ /* 0x000e6200000e0000 */
[----:B------:R-:W-:Y:S02]  /*43f0*/  FMNMX.FTZ R100, R88, R2, !PT ;  /* 0x0000000258647209 */ /* 0x000fe40007810000 */
[----:B------:R-:W-:Y:S02]  /*4400*/  FSEL R158, R22, -INF , P5 ;  /* 0xff800000169e7808 */ /* 0x000fe40002800000 */
[----:B------:R-:W-:-:S04]  /*4410*/  FMNMX.FTZ R100, R157, R100, !PT ;  /* 0x000000649d647209 */ /* 0x000fc80007810000 */
[----:B------:R-:W-:-:S05]  /*4420*/  FMNMX.FTZ R100, R158, R100, !PT ;  /* 0x000000649e647209 */ /* 0x000fca0007810000 */
[----:B------:R-:W2:Y:S01]  /*4430*/  SHFL.BFLY PT, R2, R100, 0x2, 0x1f ;  /* 0x0c401f0064027f89 */ /* 0x000ea200000e0000 */
[----:B-1----:R-:W-:-:S04]  /*4440*/  FMNMX.FTZ R101, R101, R0, !PT ;  /* 0x0000000065657209 */ /* 0x002fc80007810000 */
[C---:B------:R-:W-:Y:S01]  /*4450*/  FSETP.NEU.FTZ.AND P0, PT, R101.reuse, -INF , PT ;  /* 0xff8000006500780b */ /* 0x040fe20003f1d000 */
[----:B------:R-:W-:-:S05]  /*4460*/  FMUL.FTZ R0, R101, c[0x0][0x2d0] ;  /* 0x0000b40065007a20 */ /* 0x000fca0000410000 */
[----:B------:R-:W-:Y:S02]  /*4470*/  FSEL R0, R0, RZ, P0 ;  /* 0x000000ff00007208 */ /* 0x000fe40000000000 */
[----:B--2---:R-:W-:-:S03]  /*4480*/  FMNMX.FTZ R100, R100, R2, !PT ;  /* 0x0000000264647209 */ /* 0x004fc60007810000 */
[--C-:B------:R-:W-:Y:S02]  /*4490*/  FFMA.FTZ R2, R4, c[0x0][0x2d0], -R0.reuse ;  /* 0x0000b40004027a23 */ /* 0x100fe40000010800 */
[----:B------:R-:W1:Y:S02]  /*44a0*/  SHFL.BFLY PT, R3, R100, 0x1, 0x1f ;  /* 0x0c201f0064037f89 */ /* 0x000e6400000e0000 */
[----:B------:R2:W-:Y:S02]  /*44b0*/  MUFU.EX2 R63, R2 ;  /* 0x00000002003f7308 */ /* 0x0005e40000000800 */
[----:B--2---:R-:W-:-:S06]  /*44c0*/  FFMA.FTZ R2, R5, c[0x0][0x2d0], -R0 ;  /* 0x0000b40005027a23 */ /* 0x004fcc0000010800 */
[----:B------:R2:W3:Y:S01]  /*44d0*/  MUFU.EX2 R62, R2 ;  /* 0x00000002003e7308 */ /* 0x0004e20000000800 */
[----:B-1----:R-:W-:Y:S01]  /*44e0*/  FMNMX.FTZ R100, R100, R3, !PT ;  /* 0x0000000364647209 */ /* 0x002fe20007810000 */
[----:B------:R-:W-:-:S03]  /*44f0*/  FFMA.FTZ R3, R17, c[0x0][0x2d0], -R0 ;  /* 0x0000b40011037a23 */ /* 0x000fc60000010800 */
[----:B------:R-:W-:-:S03]  /*4500*/  FSETP.NEU.FTZ.AND P0, PT, R100, -INF , PT ;  /* 0xff8000006400780b */ /* 0x000fc60003f1d000 */
[----:B------:R1:W-:Y:S01]  /*4510*/  MUFU.EX2 R97, R3 ;  /* 0x0000000300617308 */ /* 0x0003e20000000800 */
[----:B--2---:R-:W-:-:S07]  /*4520*/  FFMA.FTZ R2, R7, c[0x0][0x2d0], -R0 ;  /* 0x0000b40007027a23 */ /* 0x004fce0000010800 */
[----:B------:R2:W-:Y:S01]  /*4530*/  MUFU.EX2 R68, R2 ;  /* 0x0000000200447308 */ /* 0x0005e20000000800 */
[----:B-1----:R-:W-:-:S07]  /*4540*/  FFMA.FTZ R3, R18, c[0x0][0x2d0], -R0 ;  /* 0x0000b40012037a23 */ /* 0x002fce0000010800 */
[----:B------:R-:W-:Y:S01]  /*4550*/  MUFU.EX2 R81, R3 ;  /* 0x0000000300517308 */ /* 0x000fe20000000800 */
[----:B--2---:R-:W-:Y:S01]  /*4560*/  FFMA.FTZ R2, R8, c[0x0][0x2d0], -R0 ;  /* 0x0000b40008027a23 */ /* 0x004fe20000010800 */
[----:B---3--:R-:W-:-:S06]  /*4570*/  F2FP.BF16.PACK_AB R8, R62, R63 ;  /* 0x0000003f3e08723e */ /* 0x008fcc00000010ff */
[----:B------:R1:W-:Y:S02]  /*4580*/  MUFU.EX2 R150, R2 ;  /* 0x0000000200967308 */ /* 0x0003e40000000800 */
[----:B-1----:R-:W-:-:S06]  /*4590*/  FFMA.FTZ R2, R9, c[0x0][0x2d0], -R0 ;  /* 0x0000b40009027a23 */ /* 0x002fcc0000010800 */
[----:B------:R1:W-:Y:S02]  /*45a0*/  MUFU.EX2 R151, R2 ;  /* 0x0000000200977308 */ /* 0x0003e40000000800 */
[----:B-1----:R-:W-:-:S06]  /*45b0*/  FFMA.FTZ R2, R12, c[0x0][0x2d0], -R0 ;  /* 0x0000b4000c027a23 */ /* 0x002fcc0000010800 */
[----:B------:R1:W-:Y:S02]  /*45c0*/  MUFU.EX2 R214, R2 ;  /* 0x0000000200d67308 */ /* 0x0003e40000000800 */
[----:B-1----:R-:W-:-:S05]  /*45d0*/  FMUL.FTZ R2, R100, c[0x0][0x2d0] ;  /* 0x0000b40064027a20 */ /* 0x002fca0000410000 */
[----:B------:R-:W-:-:S05]  /*45e0*/  FSEL R2, R2, RZ, P0 ;  /* 0x000000ff02027208 */ /* 0x000fca0000000000 */
[--C-:B------:R-:W-:Y:S02]  /*45f0*/  FFMA.FTZ R3, R6, c[0x0][0x2d0], -R2.reuse ;  /* 0x0000b40006037a23 */ /* 0x100fe40000010802 */
[----:B------:R-:W1:Y:S02]  /*4600*/  LDSM.16.MT88.4 R4, [R224] ;  /* 0x00000000e004783b */ /* 0x000e640000004200 */
[----:B------:R2:W-:Y:S02]  /*4610*/  MUFU.EX2 R61, R3 ;  /* 0x00000003003d7308 */ /* 0x0005e40000000800 */
[----:B--2---:R-:W-:-:S06]  /*4620*/  FFMA.FTZ R3, R15, c[0x0][0x2d0], -R2 ;  /* 0x0000b4000f037a23 */ /* 0x004fcc0000010802 */
        /* <DEDUP_REMOVED lines=9> */
[----:B--2---:R-:W-:Y:S01]  /*46c0*/  FFMA.FTZ R3, R10, c[0x0][0x2d0], -R2 ;  /* 0x0000b4000a037a23 */ /* 0x004fe20000010802 */
[----:B------:R-:W-:-:S05]  /*46d0*/  F2FP.BF16.PACK_AB R10, R150, R68 ;  /* 0x00000044960a723e */ /* 0x000fca00000010ff */
[----:B------:R2:W3:Y:S02]  /*46e0*/  MUFU.EX2 R149, R3 ;  /* 0x0000000300957308 */ /* 0x0004e40000000800 */
[C---:B-1----:R-:W-:Y:S07]  /*46f0*/  HMMA.16816.F32.BF16 R20, R8.reuse, R4, RZ ;  /* 0x000000040814723c */ /* 0x042fee00000418ff */
[----:B------:R-:W-:Y:S01]  /*4700*/  F2FP.BF16.PACK_AB R4, R214, R151 ;  /* 0x00000097d604723e */ /* 0x000fe200000010ff */
[----:B------:R-:W-:Y:S01]  /*4710*/  HMMA.16816.F32.BF16 R12, R8, R28, RZ ;  /* 0x0000001c080c723c */ /* 0x000fe200000418ff */
[----:B--2---:R-:W-:Y:S01]  /*4720*/  FFMA.FTZ R3, R16, c[0x0][0x2d0], -R2 ;  /* 0x0000b40010037a23 */ /* 0x004fe20000010802 */
[----:B---3--:R-:W-:-:S03]  /*4730*/  F2FP.BF16.PACK_AB R5, R149, R148 ;  /* 0x000000949505723e */ /* 0x008fc600000010ff */
[----:B------:R1:W-:Y:S03]  /*4740*/  MUFU.EX2 R159, R3 ;  /* 0x00000003009f7308 */ /* 0x0003e60000000800 */
[----:B------:R-:W-:Y:S01]  /*4750*/  HMMA.16816.F32.BF16 R28, R8, R30, RZ ;  /* 0x0000001e081c723c */ /* 0x000fe200000418ff */
[----:B-1----:R-:W-:-:S07]  /*4760*/  FFMA.FTZ R3, R19, c[0x0][0x2d0], -R2 ;  /* 0x0000b40013037a23 */ /* 0x002fce0000010802 */
[----:B------:R-:W-:Y:S01]  /*4770*/  HMMA.16816.F32.BF16 R16, R8, R6, RZ ;  /* 0x000000060810723c */ /* 0x000fe200000418ff */
[----:B------:R-:W1:Y:S06]  /*4780*/  MUFU.EX2 R212, R3 ;  /* 0x0000000300d47308 */ /* 0x000e6c0000000800 */
[----:B------:R-:W-:Y:S02]  /*4790*/  F2FP.BF16.PACK_AB R6, R81, R97 ;  /* 0x000000615106723e */ /* 0x000fe400000010ff */
[----:B-1----:R-:W-:Y:S01]  /*47a0*/  F2FP.BF16.PACK_AB R7, R212, R159 ;  /* 0x0000009fd407723e */ /* 0x002fe200000010ff */
[----:B------:R-:W-:-:S06]  /*47b0*/  FADD.FTZ R3, R63, R62 ;  /* 0x0000003e3f037221 */ /* 0x000fcc0000010000 */
[C---:B------:R-:W-:Y:S08]  /*47c0*/  HMMA.16816.F32.BF16 R52, R4.reuse, R24, R20 ;  /* 0x000000180434723c */ /* 0x040ff00000041814 */
[----:B------:R-:W-:Y:S08]  /*47d0*/  HMMA.16816.F32.BF16 R216, R4, R26, R16 ;  /* 0x0000001a04d8723c */ /* 0x000ff00000041810 */
[----:B------:R-:W-:Y:S08]  /*47e0*/  HMMA.16816.F32.BF16 R24, R8, R44, RZ ;  /* 0x0000002c0818723c */ /* 0x000ff000000418ff */
[----:B------:R-:W-:Y:S01]  /*47f0*/  IMAD.MOV.U32 R75, RZ, RZ, R52 ;  /* 0x000000ffff4b7224 */ /* 0x000fe200078e0034 */
[----:B------:R-:W-:Y:S01]  /*4800*/  MOV R74, R53 ;  /* 0x00000035004a7202 */ /* 0x000fe20000000f00 */
[----:B------:R-:W-:Y:S01]  /*4810*/  IMAD.MOV.U32 R73, RZ, RZ, R54 ;  /* 0x000000ffff497224 */ /* 0x000fe200078e0036 */
[----:B------:R-:W-:Y:S01]  /*4820*/  HMMA.16816.F32.BF16 R220, R4, R48, R12 ;  /* 0x0000003004dc723c */ /* 0x000fe2000004180c */
[----:B------:R-:W-:-:S02]  /*4830*/  IMAD.MOV.U32 R72, RZ, RZ, R55 ;  /* 0x000000ffff487224 */ /* 0x000fc400078e0037 */
[----:B------:R-:W1:Y:S05]  /*4840*/  LDSM.16.MT88.4 R52, [R228+0x3000] ;  /* 0x00300000e434783b */ /* 0x000e6a0000004200 */
[----:B------:R-:W-:Y:S01]  /*4850*/  HMMA.16816.F32.BF16 R152, R4, R50, R28 ;  /* 0x000000320498723c */ /* 0x000fe2000004181c */
[----:B------:R-:W2:Y:S07]  /*4860*/  LDSM.16.MT88.4 R48, [R224+0x3800] ;  /* 0x00380000e030783b */ /* 0x000eae0000004200 */
[C---:B------:R-:W-:Y:S01]  /*4870*/  HMMA.16816.F32.BF16 R20, R8.reuse, R46, RZ ;  /* 0x0000002e0814723c */ /* 0x040fe200000418ff */
[----:B------:R-:W3:Y:S07]  /*4880*/  LDSM.16.MT88.4 R44, [R228+0x3800] ;  /* 0x00380000e42c783b */ /* 0x000eee0000004200 */
[----:B------:R-:W-:Y:S08]  /*4890*/  HMMA.16816.F32.BF16 R16, R8, R56, RZ ;  /* 0x000000380810723c */ /* 0x000ff000000418ff */
[----:B------:R-:W-:Y:S08]  /*48a0*/  HMMA.16816.F32.BF16 R208, R4, R40, R24 ;  /* 0x0000002804d0723c */ /* 0x000ff00000041818 */
[C---:B------:R-:W-:Y:S08]  /*48b0*/  HMMA.16816.F32.BF16 R28, R8.reuse, R36, RZ ;  /* 0x00000024081c723c */ /* 0x040ff000000418ff */
[C---:B------:R-:W-:Y:S01]  /*48c0*/  HMMA.16816.F32.BF16 R24, R8.reuse, R38, RZ ;  /* 0x000000260818723c */ /* 0x040fe200000418ff */
[----:B------:R-:W4:Y:S07]  /*48d0*/  LDSM.16.MT88.4 R36, [R230+0x3000] ;  /* 0x00300000e624783b */ /* 0x000f2e0000004200 */
[----:B------:R-:W-:Y:S01]  /*48e0*/  HMMA.16816.F32.BF16 R12, R8, R58, RZ ;  /* 0x0000003a080c723c */ /* 0x000fe200000418ff */
[----:B------:R-:W3:Y:S07]  /*48f0*/  LDSM.16.MT88.4 R56, [R227+0x3800] ;  /* 0x00380000e338783b */ /* 0x000eee0000004200 */
[C---:B------:R-:W-:Y:S01]  /*4900*/  HMMA.16816.F32.BF16 R144, R4.reuse, R42, R20 ;  /* 0x0000002a0490723c */ /* 0x040fe20000041814 */
[----:B------:R-:W3:Y:S07]  /*4910*/  LDSM.16.MT88.4 R40, [R224+0x6000] ;  /* 0x00600000e028783b */ /* 0x000eee0000004200 */
[----:B------:R-:W-:Y:S08]  /*4920*/  HMMA.16816.F32.BF16 R164, R4, R32, R16 ;  /* 0x0000002004a4723c */ /* 0x000ff00000041810 */
[C---:B-1----:R-:W-:Y:S07]  /*4930*/  HMMA.16816.F32.BF16 R20, R8.reuse, R52, RZ ;  /* 0x000000340814723c */ /* 0x042fee00000418ff */
[----:B------:R-:W-:Y:S01]  /*4940*/  MOV R53, R106 ;  /* 0x0000006a00357202 */ /* 0x000fe20000000f00 */
[----:B------:R-:W-:Y:S01]  /*4950*/  HMMA.16816.F32.BF16 R16, R8, R54, RZ ;  /* 0x000000360810723c */ /* 0x000fe200000418ff */
[----:B------:R-:W-:-:S06]  /*4960*/  IMAD.MOV.U32 R52, RZ, RZ, R105 ;  /* 0x000000ffff347224 */ /* 0x000fcc00078e0069 */
[----:B------:R-:W-:Y:S01]  /*4970*/  IMAD.MOV.U32 R55, RZ, RZ, R104 ;  /* 0x000000ffff377224 */ /* 0x000fe200078e0068 */
[----:B--2---:R-:W-:Y:S01]  /*4980*/  HMMA.16816.F32.BF16 R136, R4, R48, R28 ;  /* 0x000000300488723c */ /* 0x004fe2000004181c */
[----:B------:R-:W1:Y:S01]  /*4990*/  LDSM.16.MT88.4 R28, [R230+0x3800] ;  /* 0x00380000e61c783b */ /* 0x000e620000004200 */
[----:B------:R-:W-:-:S05]  /*49a0*/  MOV R54, R99 ;  /* 0x0000006300367202 */ /* 0x000fca0000000f00 */
[----:B------:R-:W-:Y:S01]  /*49b0*/  IMAD.MOV.U32 R48, RZ, RZ, R82 ;  /* 0x000000ffff307224 */ /* 0x000fe200078e0052 */
[----:B------:R-:W-:Y:S01]  /*49c0*/  HMMA.16816.F32.BF16 R140, R4, R34, R12 ;  /* 0x00000022048c723c */ /* 0x000fe2000004180c */
[----:B------:R-:W2:Y:S01]  /*49d0*/  LDSM.16.MT88.4 R32, [R224+0x6800] ;  /* 0x00680000e020783b */ /* 0x000ea20000004200 */
[----:B------:R-:W-:Y:S01]  /*49e0*/  MOV R49, R213 ;  /* 0x000000d500317202 */ /* 0x000fe20000000f00 */
[----:B------:R-:W-:-:S05]  /*49f0*/  FADD.FTZ R213, R61, R60 ;  /* 0x0000003c3dd57221 */ /* 0x000fca0000010000 */
[----:B------:R-:W-:Y:S07]  /*4a00*/  HMMA.16816.F32.BF16 R12, R8, R64, RZ ;  /* 0x00000040080c723c */ /* 0x000fee00000418ff */
[----:B------:R-:W-:Y:S01]  /*4a10*/  MOV R65, R93 ;  /* 0x0000005d00417202 */ /* 0x000fe20000000f00 */
[----:B---3--:R-:W-:Y:S01]  /*4a20*/  HMMA.16816.F32.BF16 R124, R4, R44, R20 ;  /* 0x0000002c047c723c */ /* 0x008fe20000041814 */
[----:B------:R-:W-:-:S06]  /*4a30*/  IMAD.MOV.U32 R64, RZ, RZ, R97 ;  /* 0x000000ffff407224 */ /* 0x000fcc00078e0061 */
[----:B------:R-:W-:Y:S01]  /*4a40*/  IMAD.MOV.U32 R44, RZ, RZ, R135 ;  /* 0x000000ffff2c7224 */ /* 0x000fe200078e0087 */
[----:B------:R-:W-:Y:S01]  /*4a50*/  HMMA.16816.F32.BF16 R116, R4, R46, R16 ;  /* 0x0000002e0474723c */ /* 0x000fe20000041810 */
[----:B------:R-:W-:-:S06]  /*4a60*/  IMAD.MOV.U32 R45, RZ, RZ, R98 ;  /* 0x000000ffff2d7224 */ /* 0x000fcc00078e0062 */
[----:B------:R-:W-:Y:S01]  /*4a70*/  MOV R47, R134 ;  /* 0x00000086002f7202 */ /* 0x000fe20000000f00 */
[----:B----4-:R-:W-:Y:S01]  /*4a80*/  HMMA.16816.F32.BF16 R20, R8, R36, RZ ;  /* 0x000000240814723c */ /* 0x010fe200000418ff */
[----:B------:R-:W-:-:S07]  /*4a90*/  IMAD.MOV.U32 R46, RZ, RZ, R96 ;  /* 0x000000ffff2e7224 */ /* 0x000fce00078e0060 */
[----:B------:R-:W-:Y:S01]  /*4aa0*/  HMMA.16816.F32.BF16 R16, R8, R38, RZ ;  /* 0x000000260810723c */ /* 0x000fe200000418ff */
[----:B------:R-:W3:Y:S07]  /*4ab0*/  LDSM.16.MT88.4 R36, [R228+0x6000] ;  /* 0x00600000e424783b */ /* 0x000eee0000004200 */
[----:B------:R-:W-:Y:S07]  /*4ac0*/  HMMA.16816.F32.BF16 R132, R4, R56, R12 ;  /* 0x000000380484723c */ /* 0x000fee000004180c */
[----:B------:R-:W-:Y:S01]  /*4ad0*/  IMAD.MOV.U32 R57, RZ, RZ, R212 ;  /* 0x000000ffff397224 */ /* 0x000fe200078e00d4 */
[----:B------:R-:W-:Y:S01]  /*4ae0*/  HMMA.16816.F32.BF16 R12, R8, R40, RZ ;  /* 0x00000028080c723c */ /* 0x000fe200000418ff */
[----:B------:R-:W-:-:S02]  /*4af0*/  FADD.FTZ R212, R68, R3 ;  /* 0x0000000344d47221 */ /* 0x000fc40000010000 */
[----:B------:R-:W-:Y:S02]  /*4b00*/  FFMA.FTZ R3, R76, c[0x0][0x2d0], -R0 ;  /* 0x0000b4004c037a23 */ /* 0x000fe40000010800 */
[----:B------:R-:W-:Y:S02]  /*4b10*/  IMAD.MOV.U32 R56, RZ, RZ, R156 ;  /* 0x000000ffff387224 */ /* 0x000fe400078e009c */
[----:B------:R-:W-:Y:S01]  /*4b20*/  IMAD.MOV.U32 R41, RZ, RZ, R90 ;  /* 0x000000ffff297224 */ /* 0x000fe200078e005a */
[C---:B-1----:R-:W-:Y:S01]  /*4b30*/  HMMA.16816.F32.BF16 R128, R4.reuse, R28, R20 ;  /* 0x0000001c0480723c */ /* 0x042fe20000041814 */
[----:B------:R-:W1:Y:S01]  /*4b40*/  LDSM.16.MT88.4 R20, [R228+0x6800] ;  /* 0x00680000e414783b */ /* 0x000e620000004200 */
[----:B------:R4:W-:Y:S05]  /*4b50*/  MUFU.EX2 R76, R3 ;  /* 0x00000003004c7308 */ /* 0x0009ea0000000800 */
[----:B------:R-:W-:Y:S01]  /*4b60*/  IMAD.MOV.U32 R28, RZ, RZ, R75 ;  /* 0x000000ffff1c7224 */ /* 0x000fe200078e004b */
[----:B------:R-:W-:Y:S01]  /*4b70*/  HMMA.16816.F32.BF16 R120, R4, R50, R24 ;  /* 0x000000320478723c */ /* 0x000fe20000041818 */
[----:B------:R-:W-:-:S06]  /*4b80*/  IMAD.MOV.U32 R29, RZ, RZ, R74 ;  /* 0x000000ffff1d7224 */ /* 0x000fcc00078e004a */
[----:B------:R-:W-:Y:S01]  /*4b90*/  IMAD.MOV.U32 R51, RZ, RZ, R83 ;  /* 0x000000ffff337224 */ /* 0x000fe200078e0053 */
[----:B------:R-:W-:Y:S01]  /*4ba0*/  HMMA.16816.F32.BF16 R24, R8, R66, RZ ;  /* 0x000000420818723c */ /* 0x000fe200000418ff */
[----:B----4-:R-:W-:-:S04]  /*4bb0*/  FFMA.FTZ R3, R78, c[0x0][0x2d0], -R0 ;  /* 0x0000b4004e037a23 */ /* 0x010fc80000010800 */
[----:B------:R4:W1:Y:S02]  /*4bc0*/  MUFU.EX2 R78, R3 ;  /* 0x00000003004e7308 */ /* 0x0008640000000800 */
[----:B------:R-:W-:Y:S01]  /*4bd0*/  MOV R67, R95 ;  /* 0x0000005f00437202 */ /* 0x000fe20000000f00 */
[----:B--2---:R-:W-:Y:S01]  /*4be0*/  HMMA.16816.F32.BF16 R108, R4, R32, R12 ;  /* 0x00000020046c723c */ /* 0x004fe2000004180c */
[----:B------:R-:W-:-:S05]  /*4bf0*/  IMAD.MOV.U32 R66, RZ, RZ, R94 ;  /* 0x000000ffff427224 */ /* 0x000fca00078e005e */
[----:B------:R-:W-:Y:S01]  /*4c00*/  MOV R68, R66 ;  /* 0x0000004200447202 */ /* 0x000fe20000000f00 */
[----:B------:R-:W-:Y:S01]  /*4c10*/  IMAD.MOV.U32 R66, RZ, RZ, R44 ;  /* 0x000000ffff427224 */ /* 0x000fe200078e002c */
[----:B---3--:R-:W-:Y:S01]  /*4c20*/  HMMA.16816.F32.BF16 R12, R8, R36, RZ ;  /* 0x00000024080c723c */ /* 0x008fe200000418ff */
[----:B------:R-:W-:Y:S02]  /*4c30*/  IMAD.MOV.U32 R44, RZ, RZ, R52 ;  /* 0x000000ffff2c7224 */ /* 0x000fe400078e0034 */
[----:B----4-:R-:W-:-:S05]  /*4c40*/  FFMA.FTZ R3, R84, c[0x0][0x2d0], -R0 ;  /* 0x0000b40054037a23 */ /* 0x010fca0000010800 */
[C---:B------:R-:W-:Y:S07]  /*4c50*/  HMMA.16816.F32.BF16 R104, R4.reuse, R30, R16 ;  /* 0x0000001e0468723c */ /* 0x040fee0000041810 */
[----:B------:R-:W-:Y:S01]  /*4c60*/  MOV R30, R73 ;  /* 0x00000049001e7202 */ /* 0x000fe20000000f00 */
[----:B------:R-:W-:Y:S01]  /*4c70*/  HMMA.16816.F32.BF16 R112, R4, R58, R24 ;  /* 0x0000003a0470723c */ /* 0x000fe20000041818 */
[----:B------:R-:W2:Y:S01]  /*4c80*/  LDSM.16.MT88.4 R24, [R227+0x6000] ;  /* 0x00600000e318783b */ /* 0x000ea20000004200 */
[----:B------:R-:W-:-:S05]  /*4c90*/  IMAD.MOV.U32 R31, RZ, RZ, R72 ;  /* 0x000000ffff1f7224 */ /* 0x000fca00078e0048 */
[----:B------:R-:W-:Y:S01]  /*4ca0*/  MOV R59, R87 ;  /* 0x00000057003b7202 */ /* 0x000fe20000000f00 */
[----:B------:R-:W-:Y:S07]  /*4cb0*/  HMMA.16816.F32.BF16 R16, R8, R42, RZ ;  /* 0x0000002a0810723c */ /* 0x000fee00000418ff */
[----:B------:R-:W-:Y:S02]  /*4cc0*/  IMAD.MOV.U32 R42, RZ, RZ, R92 ;  /* 0x000000ffff2a7224 */ /* 0x000fe400078e005c */
[----:B-1----:R-:W-:Y:S01]  /*4cd0*/  HMMA.16816.F32.BF16 R92, R4, R20, R12 ;  /* 0x00000014045c723c */ /* 0x002fe2000004180c */
[----:B------:R-:W-:-:S06]  /*4ce0*/  IMAD.MOV.U32 R43, RZ, RZ, R88 ;  /* 0x000000ffff2b7224 */ /* 0x000fcc00078e0058 */
[----:B------:R-:W-:Y:S01]  /*4cf0*/  MOV R21, R89 ;  /* 0x0000005900157202 */ /* 0x000fe20000000f00 */
[----:B------:R-:W-:Y:S01]  /*4d00*/  HMMA.16816.F32.BF16 R12, R8, R38, RZ ;  /* 0x00000026080c723c */ /* 0x000fe200000418ff */
[----:B------:R-:W-:-:S07]  /*4d10*/  IMAD.MOV.U32 R20, RZ, RZ, R91 ;  /* 0x000000ffff147224 */ /* 0x000fce00078e005b */
[C---:B------:R-:W-:Y:S01]  /*4d20*/  HMMA.16816.F32.BF16 R96, R4.reuse, R34, R16 ;  /* 0x000000220460723c */ /* 0x040fe20000041810 */
[----:B------:R-:W1:Y:S11]  /*4d30*/  LDSM.16.MT88.4 R16, [R227+0x6800] ;  /* 0x00680000e310783b */ /* 0x000e760000004200 */
[----:B------:R-:W-:Y:S04]  /*4d40*/  @!UPT UIADD3 URZ, URZ, URZ, URZ ;  /* 0x0000003f3f3ff290 */ /* 0x000fe8000fffe03f */
[----:B------:R-:W-:Y:S07]  /*4d50*/  HMMA.16816.F32.BF16 R88, R4, R22, R12 ;  /* 0x000000160458723c */ /* 0x000fee000004180c */
[----:B------:R-:W-:Y:S01]  /*4d60*/  IMAD.MOV.U32 R23, RZ, RZ, R80 ;  /* 0x000000ffff177224 */ /* 0x000fe200078e0050 */
[----:B--2---:R-:W-:Y:S01]  /*4d70*/  HMMA.16816.F32.BF16 R12, R8, R24, RZ ;  /* 0x00000018080c723c */ /* 0x004fe200000418ff */
[----:B------:R-:W-:Y:S01]  /*4d80*/  MOV R22, R81 ;  /* 0x0000005100167202 */ /* 0x000fe20000000f00 */
[----:B------:R2:W-:Y:S05]  /*4d90*/  MUFU.EX2 R25, R3 ;  /* 0x0000000300197308 */ /* 0x0005ea0000000800 */
[----:B------:R-:W-:-:S02]  /*4da0*/  IMAD.MOV.U32 R24, RZ, RZ, R57 ;  /* 0x000000ffff187224 */ /* 0x000fc400078e0039 */
[----:B--2---:R-:W-:-:S04]  /*4db0*/  FFMA.FTZ R3, R79, c[0x0][0x2d0], -R0 ;  /* 0x0000b4004f037a23 */ /* 0x004fc80000010800 */
[----:B------:R2:W-:Y:S11]  /*4dc0*/  MUFU.EX2 R156, R3 ;  /* 0x00000003009c7308 */ /* 0x0005f60000000800 */
[----:B-1----:R-:W-:Y:S08]  /*4dd0*/  HMMA.16816.F32.BF16 R80, R4, R16, R12 ;  /* 0x000000100450723c */ /* 0x002ff0000004180c */
[----:B------:R-:W-:Y:S01]  /*4de0*/  HMMA.16816.F32.BF16 R12, R8, R26, RZ ;  /* 0x0000001a080c723c */ /* 0x000fe200000418ff */
[----:B--2---:R-:W-:-:S06]  /*4df0*/  FFMA.FTZ R3, R77, c[0x0][0x2d0], -R2 ;  /* 0x0000b4004d037a23 */ /* 0x004fcc0000010802 */
[----:B------:R-:W-:Y:S01]  /*4e00*/  MOV R27, R56 ;  /* 0x00000038001b7202 */ /* 0x000fe20000000f00 */
[----:B------:R-:W-:Y:S01]  /*4e10*/  IMAD.MOV.U32 R26, RZ, RZ, R59 ;  /* 0x000000ffff1a7224 */ /* 0x000fe200078e003b */
[----:B------:R1:W-:Y:S11]  /*4e20*/  MUFU.EX2 R77, R3 ;  /* 0x00000003004d7308 */ /* 0x0003f60000000800 */
[----:B------:R-:W-:Y:S04]  /*4e30*/  @!UPT UIADD3 URZ, URZ, URZ, URZ ;  /* 0x0000003f3f3ff290 */ /* 0x000fe8000fffe03f */
[----:B------:R-:W-:Y:S01]  /*4e40*/  HMMA.16816.F32.BF16 R72, R4, R18, R12 ;  /* 0x000000120448723c */ /* 0x000fe2000004180c */
[----:B------:R-:W2:Y:S01]  /*4e50*/  LDSM.16.MT88.4 R12, [R230+0x6000] ;  /* 0x00600000e60c783b */ /* 0x000ea20000004200 */
[----:B-1----:R-:W-:-:S04]  /*4e60*/  FFMA.FTZ R3, R71, c[0x0][0x2d0], -R2 ;  /* 0x0000b40047037a23 */ /* 0x002fc80000010802 */
[----:B------:R1:W3:Y:S02]  /*4e70*/  MUFU.EX2 R50, R3 ;  /* 0x0000000300327308 */ /* 0x0002e40000000800 */
[----:B-1----:R-:W-:-:S06]  /*4e80*/  FFMA.FTZ R3, R70, c[0x0][0x2d0], -R2 ;  /* 0x0000b40046037a23 */ /* 0x002fcc0000010802 */
[----:B------:R1:W-:Y:S01]  /*4e90*/  MUFU.EX2 R87, R3 ;  /* 0x0000000300577308 */ /* 0x0003e20000000800 */
[----:B--2---:R-:W-:Y:S01]  /*4ea0*/  HMMA.16816.F32.BF16 R16, R8, R12, RZ ;  /* 0x0000000c0810723c */ /* 0x004fe200000418ff */
[----:B-1----:R-:W-:-:S06]  /*4eb0*/  FFMA.FTZ R3, R69, c[0x0][0x2d0], -R2 ;  /* 0x0000b40045037a23 */ /* 0x002fcc0000010802 */
[----:B------:R1:W2:Y:S01]  /*4ec0*/  MUFU.EX2 R40, R3 ;  /* 0x0000000300287308 */ /* 0x0002a20000000800 */
[----:B------:R-:W-:Y:S01]  /*4ed0*/  HMMA.16816.F32.BF16 R8, R8, R14, RZ ;  /* 0x0000000e0808723c */ /* 0x000fe200000418ff */
[----:B------:R-:W4:Y:S01]  /*4ee0*/  LDSM.16.MT88.4 R12, [R230+0x6800] ;  /* 0x00680000e60c783b */ /* 0x000f220000004200 */
[----:B-1----:R-:W-:-:S05]  /*4ef0*/  MOV R3, R44 ;  /* 0x0000002c00037202 */ /* 0x002fca0000000f00 */
[----:B------:R-:W-:-:S09]  /*4f00*/  FFMA.FTZ R3, R3, c[0x0][0x2d0], -R0 ;  /* 0x0000b40003037a23 */ /* 0x000fd20000010800 */
[C---:B----4-:R-:W-:Y:S07]  /*4f10*/  HMMA.16816.F32.BF16 R36, R4.reuse, R12, R16 ;  /* 0x0000000c0424723c */ /* 0x050fee0000041810 */
[----:B------:R-:W-:Y:S01]  /*4f20*/  MOV R18, R23 ;  /* 0x0000001700127202 */ /* 0x000fe20000000f00 */
[----:B------:R-:W-:Y:S01]  /*4f30*/  HMMA.16816.F32.BF16 R12, R4, R14, R8 ;  /* 0x0000000e040c723c */ /* 0x000fe20000041808 */
[----:B------:R-:W1:Y:S01]  /*4f40*/  LDSM.16.MT88.4 R8, [R224+0x1000] ;  /* 0x00100000e008783b */ /* 0x000e620000004200 */
[----:B------:R-:W-:-:S02]  /*4f50*/  IMAD.MOV.U32 R23, RZ, RZ, R21 ;  /* 0x000000ffff177224 */ /* 0x000fc400078e0015 */
[----:B------:R-:W-:Y:S02]  /*4f60*/  IMAD.MOV.U32 R21, RZ, RZ, R43 ;  /* 0x000000ffff157224 */ /* 0x000fe400078e002b */
[----:B------:R-:W-:Y:S01]  /*4f70*/  IMAD.MOV.U32 R19, RZ, RZ, R41 ;  /* 0x000000ffff137224 */ /* 0x000fe200078e0029 */
[----:B------:R-:W-:Y:S01]  /*4f80*/  F2FP.BF16.PACK_AB R4, R78, R76 ;  /* 0x0000004c4e04723e */ /* 0x000fe200000010ff */
[----:B------:R-:W-:Y:S01]  /*4f90*/  IMAD.MOV.U32 R43, RZ, RZ, R46 ;  /* 0x000000ffff2b7224 */ /* 0x000fe200078e002e */
[----:B---3--:R-:W-:Y:S01]  /*4fa0*/  F2FP.BF16.PACK_AB R5, R50, R77 ;  /* 0x0000004d3205723e */ /* 0x008fe200000010ff */
[----:B------:R-:W-:Y:S01]  /*4fb0*/  IMAD.MOV.U32 R79, RZ, RZ, R23 ;  /* 0x000000ffff4f7224 */ /* 0x000fe200078e0017 */
[----:B------:R-:W-:Y:S02]  /*4fc0*/  F2FP.BF16.PACK_AB R6, R156, R25 ;  /* 0x000000199c06723e */ /* 0x000fe400000010ff */
[----:B--2---:R-:W-:Y:S02]  /*4fd0*/  F2FP.BF16.PACK_AB R7, R40, R87 ;  /* 0x000000572807723e */ /* 0x004fe400000010ff */
[----:B------:R-:W-:Y:S01]  /*4fe0*/  MOV R41, R47 ;  /* 0x0000002f00297202 */ /* 0x000fe20000000f00 */
[----:B------:R-:W-:Y:S01]  /*4ff0*/  IMAD.MOV.U32 R47, RZ, RZ, R55 ;  /* 0x000000ffff2f7224 */ /* 0x000fe200078e0037 */
[----:B------:R-:W-:-:S03]  /*5000*/  MOV R46, R54 ;  /* 0x00000036002e7202 */ /* 0x000fc60000000f00 */
[C---:B-1----:R-:W-:Y:S08]  /*5010*/  HMMA.16816.F32.BF16 R60, R4.reuse, R8, R28 ;  /* 0x00000008043c723c */ /* 0x042ff0000004181c */
[----:B------:R-:W-:Y:S01]  /*5020*/  HMMA.16816.F32.BF16 R32, R4, R10, R216 ;  /* 0x0000000a0420723c */ /* 0x000fe200000418d8 */
[----:B------:R-:W1:Y:S06]  /*5030*/  LDSM.16.MT88.4 R8, [R228+0x1000] ;  /* 0x00100000e408783b */ /* 0x000e6c0000004200 */
[----:B------:R-:W-:Y:S01]  /*5040*/  IMAD.MOV.U32 R219, RZ, RZ, R21 ;  /* 0x000000ffffdb7224 */ /* 0x000fe200078e0015 */
[----:B------:R-:W-:Y:S01]  /*5050*/  MOV R218, R68 ;  /* 0x0000004400da7202 */ /* 0x000fe20000000f00 */
[----:B------:R-:W-:-:S02]  /*5060*/  IMAD.MOV.U32 R216, RZ, RZ, R46 ;  /* 0x000000ffffd87224 */ /* 0x000fc400078e002e */
[----:B------:R-:W-:Y:S01]  /*5070*/  IMAD.MOV.U32 R217, RZ, RZ, R47 ;  /* 0x000000ffffd97224 */ /* 0x000fe200078e002f */
[C---:B-1----:R-:W-:Y:S07]  /*5080*/  HMMA.16816.F32.BF16 R56, R4.reuse, R8, R220 ;  /* 0x000000080438723c */ /* 0x042fee00000418dc */
[----:B------:R-:W-:Y:S01]  /*5090*/  MOV R221, R40 ;  /* 0x0000002800dd7202 */ /* 0x000fe20000000f00 */
[----:B------:R-:W-:Y:S01]  /*50a0*/  HMMA.16816.F32.BF16 R28, R4, R10, R152 ;  /* 0x0000000a041c723c */ /* 0x000fe20000041898 */
[----:B------:R-:W1:Y:S01]  /*50b0*/  LDSM.16.MT88.4 R8, [R227+0x1000] ;  /* 0x00100000e308783b */ /* 0x000e620000004200 */
[----:B------:R-:W-:-:S02]  /*50c0*/  IMAD.MOV.U32 R220, RZ, RZ, R41 ;  /* 0x000000ffffdc7224 */ /* 0x000fc400078e0029 */
[----:B------:R-:W-:Y:S02]  /*50d0*/  IMAD.MOV.U32 R222, RZ, RZ, R64 ;  /* 0x000000ffffde7224 */ /* 0x000fe400078e0040 */
[----:B------:R-:W-:Y:S02]  /*50e0*/  IMAD.MOV.U32 R223, RZ, RZ, R87 ;  /* 0x000000ffffdf7224 */ /* 0x000fe400078e0057 */
[----:B------:R-:W-:Y:S02]  /*50f0*/  IMAD.MOV.U32 R152, RZ, RZ, R22 ;  /* 0x000000ffff987224 */ /* 0x000fe400078e0016 */
[----:B------:R-:W-:Y:S01]  /*5100*/  IMAD.MOV.U32 R22, RZ, RZ, R20 ;  /* 0x000000ffff167224 */ /* 0x000fe200078e0014 */
[----:B------:R-:W-:Y:S01]  /*5110*/  MOV R20, R42 ;  /* 0x0000002a00147202 */ /* 0x000fe20000000f00 */
[----:B------:R-:W-:Y:S02]  /*5120*/  IMAD.MOV.U32 R42, RZ, RZ, R67 ;  /* 0x000000ffff2a7224 */ /* 0x000fe400078e0043 */
[----:B------:R-:W-:Y:S01]  /*5130*/  IMAD.MOV.U32 R67, RZ, RZ, R45 ;  /* 0x000000ffff437224 */ /* 0x000fe200078e002d */
[----:B------:R-:W-:Y:S01]  /*5140*/  MOV R45, R53 ;  /* 0x00000035002d7202 */ /* 0x000fe20000000f00 */
[----:B------:R-:W-:-:S03]  /*5150*/  IMAD.MOV.U32 R154, RZ, RZ, R66 ;  /* 0x000000ffff9a7224 */ /* 0x000fc600078e0042 */
[----:B------:R-:W-:Y:S01]  /*5160*/  MOV R155, R67 ;  /* 0x00000043009b7202 */ /* 0x000fe20000000f00 */
[----:B------:R-:W-:Y:S01]  /*5170*/  IMAD.MOV.U32 R153, RZ, RZ, R45 ;  /* 0x000000ffff997224 */ /* 0x000fe200078e002d */
[----:B-1----:R-:W-:Y:S07]  /*5180*/  HMMA.16816.F32.BF16 R52, R4, R8, R208 ;  /* 0x000000080434723c */ /* 0x002fee00000418d0 */
[----:B------:R-:W-:Y:S01]  /*5190*/  IMAD.MOV.U32 R211, RZ, RZ, R26 ;  /* 0x000000ffffd37224 */ /* 0x000fe200078e001a */
[----:B------:R-:W-:Y:S01]  /*51a0*/  MOV R209, R24 ;  /* 0x0000001800d17202 */ /* 0x000fe20000000f00 */
[----:B------:R-:W-:-:S02]  /*51b0*/  IMAD.MOV.U32 R210, RZ, RZ, R27 ;  /* 0x000000ffffd27224 */ /* 0x000fc400078e001b */
[----:B------:R-:W-:Y:S02]  /*51c0*/  IMAD.MOV.U32 R208, RZ, RZ, R25 ;  /* 0x000000ffffd07224 */ /* 0x000fe400078e0019 */
[----:B------:R-:W-:Y:S01]  /*51d0*/  HMMA.16816.F32.BF16 R24, R4, R10, R144 ;  /* 0x0000000a0418723c */ /* 0x000fe20000041890 */
[----:B------:R-:W1:Y:S06]  /*51e0*/  LDSM.16.MT88.4 R8, [R230+0x1000] ;  /* 0x00100000e608783b */ /* 0x000e6c0000004200 */
[----:B------:R-:W-:Y:S01]  /*51f0*/  IMAD.MOV.U32 R147, RZ, RZ, R50 ;  /* 0x000000ffff937224 */ /* 0x000fe200078e0032 */
[----:B------:R-:W-:Y:S01]  /*5200*/  MOV R146, R51 ;  /* 0x0000003300927202 */ /* 0x000fe20000000f00 */
[----:B------:R-:W-:-:S02]  /*5210*/  IMAD.MOV.U32 R145, RZ, RZ, R48 ;  /* 0x000000ffff917224 */ /* 0x000fc400078e0030 */
[----:B------:R-:W-:Y:S02]  /*5220*/  IMAD.MOV.U32 R144, RZ, RZ, R49 ;  /* 0x000000ffff907224 */ /* 0x000fe400078e0031 */
[C---:B-1----:R-:W-:Y:S07]  /*5230*/  HMMA.16816.F32.BF16 R48, R4.reuse, R8, R164 ;  /* 0x000000080430723c */ /* 0x042fee00000418a4 */
[----:B------:R-:W-:Y:S01]  /*5240*/  IMAD.MOV.U32 R166, RZ, RZ, R22 ;  /* 0x000000ffffa67224 */ /* 0x000fe200078e0016 */
[----:B------:R-:W-:Y:S01]  /*5250*/  MOV R164, R20 ;  /* 0x0000001400a47202 */ /* 0x000fe20000000f00 */
[----:B------:R-:W-:Y:S01]  /*5260*/  IMAD.MOV.U32 R165, RZ, RZ, R42 ;  /* 0x000000ffffa57224 */ /* 0x000fe200078e002a */
[----:B------:R-:W-:Y:S01]  /*5270*/  HMMA.16816.F32.BF16 R20, R4, R10, R140 ;  /* 0x0000000a0414723c */ /* 0x000fe2000004188c */
[----:B------:R-:W1:Y:S01]  /*5280*/  LDSM.16.MT88.4 R8, [R224+0x4000] ;  /* 0x00400000e008783b */ /* 0x000e620000004200 */
[----:B------:R-:W-:-:S05]  /*5290*/  MOV R167, R18 ;  /* 0x0000001200a77202 */ /* 0x000fca0000000f00 */
[----:B------:R-:W-:Y:S01]  /*52a0*/  IMAD.MOV.U32 R143, RZ, RZ, R19 ;  /* 0x000000ffff8f7224 */ /* 0x000fe200078e0013 */
[----:B------:R-:W-:Y:S01]  /*52b0*/  MOV R140, R65 ;  /* 0x00000041008c7202 */ /* 0x000fe20000000f00 */
[----:B------:R-:W-:Y:S02]  /*52c0*/  IMAD.MOV.U32 R142, RZ, RZ, R43 ;  /* 0x000000ffff8e7224 */ /* 0x000fe400078e002b */
[----:B------:R-:W-:Y:S01]  /*52d0*/  IMAD.MOV.U32 R141, RZ, RZ, R86 ;  /* 0x000000ffff8d7224 */ /* 0x000fe200078e0056 */
[C---:B-1----:R-:W-:Y:S07]  /*52e0*/  HMMA.16816.F32.BF16 R40, R4.reuse, R8, R136 ;  /* 0x000000080428723c */ /* 0x042fee0000041888 */
[----:B------:R-:W-:Y:S01]  /*52f0*/  MOV R139, R85 ;  /* 0x00000055008b7202 */ /* 0x000fe20000000f00 */
[----:B------:R-:W-:Y:S01]  /*5300*/  HMMA.16816.F32.BF16 R16, R4, R10, R120 ;  /* 0x0000000a0410723c */ /* 0x000fe20000041878 */
[----:B------:R-:W1:Y:S03]  /*5310*/  LDSM.16.MT88.4 R8, [R228+0x4000] ;  /* 0x00400000e408783b */ /* 0x000e660000004200 */
[----:B------:R-:W-:-:S02]  /*5320*/  IMAD.MOV.U32 R138, RZ, RZ, R139 ;  /* 0x000000ffff8a7224 */ /* 0x000fc400078e008b */
[----:B------:R-:W-:Y:S01]  /*5330*/  IMAD.MOV.U32 R139, RZ, RZ, R140 ;  /* 0x000000ffff8b7224 */ /* 0x000fe200078e008c */
[----:B------:R-:W-:Y:S01]  /*5340*/  MOV R140, R141 ;  /* 0x0000008d008c7202 */ /* 0x000fe20000000f00 */
[----:B------:R-:W-:Y:S02]  /*5350*/  IMAD.MOV.U32 R141, RZ, RZ, R142 ;  /* 0x000000ffff8d7224 */ /* 0x000fe400078e008e */
[----:B------:R-:W-:Y:S01]  /*5360*/  IMAD.MOV.U32 R142, RZ, RZ, R143 ;  /* 0x000000ffff8e7224 */ /* 0x000fe200078e008f */
[----:B------:R-:W-:Y:S01]  /*5370*/  MOV R143, R164 ;  /* 0x000000a4008f7202 */ /* 0x000fe20000000f00 */
[----:B------:R-:W-:Y:S02]  /*5380*/  IMAD.MOV.U32 R164, RZ, RZ, R166 ;  /* 0x000000ffffa47224 */ /* 0x000fe400078e00a6 */
[----:B------:R-:W-:Y:S01]  /*5390*/  IMAD.MOV.U32 R166, RZ, RZ, R167 ;  /* 0x000000ffffa67224 */ /* 0x000fe200078e00a7 */
[----:B------:R-:W-:Y:S01]  /*53a0*/  MOV R167, R144 ;  /* 0x0000009000a77202 */ /* 0x000fe20000000f00 */
        /* <DEDUP_REMOVED lines=9> */
[--C-:B------:R-:W-:Y:S01]  /*5440*/  FFMA.FTZ R79, R79, c[0x0][0x2d0], -R0.reuse ;  /* 0x0000b4004f4f7a23 */ /* 0x100fe20000010800 */
[----:B------:R2:W5:Y:S01]  /*5450*/  LDL.LU R159, [R1+0x80] ;  /* 0x00008000019f7983 */ /* 0x0005620000300800 */
[C---:B-1----:R-:W-:Y:S08]  /*5460*/  HMMA.16816.F32.BF16 R44, R4.reuse, R8, R124 ;  /* 0x00000008042c723c */ /* 0x042ff0000004187c */
[C---:B------:R-:W-:Y:S01]  /*5470*/  HMMA.16816.F32.BF16 R64, R4.reuse, R10, R116 ;  /* 0x0000000a0440723c */ /* 0x040fe20000041874 */
[----:B------:R-:W1:Y:S07]  /*5480*/  LDSM.16.MT88.4 R8, [R227+0x4000] ;  /* 0x00400000e308783b */ /* 0x000e6e0000004200 */
        /* <DEDUP_REMOVED lines=13> */
[----:B------:R-:W-:Y:S01]  /*5560*/  HMMA.16816.F32.BF16 R104, R4, R10, R72 ;  /* 0x0000000a0468723c */ /* 0x000fe20000041848 */
[----:B------:R-:W1:Y:S01]  /*5570*/  LDSM.16.MT88.4 R8, [R230+0x7000] ;  /* 0x00700000e608783b */ /* 0x000e620000004200 */
[----:B------:R3:W-:Y:S02]  /*5580*/  MUFU.EX2 R82, R3 ;  /* 0x0000000300527308 */ /* 0x0007e40000000800 */
[----:B---3--:R-:W-:-:S02]  /*5590*/  FFMA.FTZ R3, R138, c[0x0][0x2d0], -R0 ;  /* 0x0000b4008a037a23 */ /* 0x008fc40000010800 */
[----:B------:R-:W-:Y:S02]  /*55a0*/  IMAD.MOV.U32 R138, RZ, RZ, R139 ;  /* 0x000000ffff8a7224 */ /* 0x000fe400078e008b */
[----:B------:R-:W-:Y:S02]  /*55b0*/  IMAD.MOV.U32 R139, RZ, RZ, R140 ;  /* 0x000000ffff8b7224 */ /* 0x000fe400078e008c */
[----:B------:R3:W4:Y:S01]  /*55c0*/  MUFU.EX2 R81, R3 ;  /* 0x0000000300517308 */ /* 0x0007220000000800 */
[----:B------:R-:W-:Y:S01]  /*55d0*/  MOV R140, R141 ;  /* 0x0000008d008c7202 */ /* 0x000fe20000000f00 */
[----:B------:R-:W-:Y:S02]  /*55e0*/  IMAD.MOV.U32 R141, RZ, RZ, R142 ;  /* 0x000000ffff8d7224 */ /* 0x000fe400078e008e */
[----:B------:R-:W-:Y:S01]  /*55f0*/  IMAD.MOV.U32 R142, RZ, RZ, R143 ;  /* 0x000000ffff8e7224 */ /* 0x000fe200078e008f */
[----:B------:R-:W-:Y:S01]  /*5600*/  MOV R143, R164 ;  /* 0x000000a4008f7202 */ /* 0x000fe20000000f00 */
[----:B------:R-:W-:-:S02]  /*5610*/  IMAD.MOV.U32 R164, RZ, RZ, R166 ;  /* 0x000000ffffa47224 */ /* 0x000fc400078e00a6 */
[----:B------:R-:W-:Y:S01]  /*5620*/  IMAD.MOV.U32 R166, RZ, RZ, R167 ;  /* 0x000000ffffa67224 */ /* 0x000fe200078e00a7 */
[----:B------:R-:W-:Y:S01]  /*5630*/  MOV R167, R144 ;  /* 0x0000009000a77202 */ /* 0x000fe20000000f00 */
[----:B---3--:R-:W-:Y:S02]  /*5640*/  FFMA.FTZ R3, R138, c[0x0][0x2d0], -R0 ;  /* 0x0000b4008a037a23 */ /* 0x008fe40000010800 */
[----:B------:R-:W-:Y:S01]  /*5650*/  IMAD.MOV.U32 R138, RZ, RZ, R139 ;  /* 0x000000ffff8a7224 */ /* 0x000fe200078e008b */
[----:B------:R-:W-:Y:S01]  /*5660*/  MOV R139, R140 ;  /* 0x0000008c008b7202 */ /* 0x000fe20000000f00 */
[----:B------:R3:W-:Y:S01]  /*5670*/  MUFU.EX2 R89, R3 ;  /* 0x0000000300597308 */ /* 0x0007e20000000800 */
[----:B------:R-:W-:Y:S01]  /*5680*/  IMAD.MOV.U32 R140, RZ, RZ, R141 ;  /* 0x000000ffff8c7224 */ /* 0x000fe200078e008d */
[----:B-1----:R-:W-:Y:S01]  /*5690*/  HMMA.16816.F32.BF16 R36, R4, R8, R36 ;  /* 0x000000080424723c */ /* 0x002fe20000041824 */
[----:B------:R-:W-:Y:S01]  /*56a0*/  IMAD.MOV.U32 R141, RZ, RZ, R142 ;  /* 0x000000ffff8d7224 */ /* 0x000fe200078e008e */
[----:B------:R-:W-:Y:S01]  /*56b0*/  MOV R142, R143 ;  /* 0x0000008f008e7202 */ /* 0x000fe20000000f00 */
[----:B------:R-:W-:-:S02]  /*56c0*/  IMAD.MOV.U32 R144, RZ, RZ, R145 ;  /* 0x000000ffff907224 */ /* 0x000fc400078e0091 */
[----:B------:R-:W-:Y:S02]  /*56d0*/  IMAD.MOV.U32 R143, RZ, RZ, R164 ;  /* 0x000000ffff8f7224 */ /* 0x000fe400078e00a4 */
[----:B------:R-:W-:Y:S01]  /*56e0*/  IMAD.MOV.U32 R164, RZ, RZ, R166 ;  /* 0x000000ffffa47224 */ /* 0x000fe200078e00a6 */
[----:B------:R-:W-:Y:S01]  /*56f0*/  MOV R166, R167 ;  /* 0x000000a700a67202 */ /* 0x000fe20000000f00 */
[----:B------:R-:W-:Y:S01]  /*5700*/  HMMA.16816.F32.BF16 R92, R4, R10, R12 ;  /* 0x0000000a045c723c */ /* 0x000fe2000004180c */
[----:B---3--:R-:W-:Y:S01]  /*5710*/  FFMA.FTZ R3, R138, c[0x0][0x2d0], -R0 ;  /* 0x0000b4008a037a23 */ /* 0x008fe20000010800 */
[----:B------:R-:W1:Y:S01]  /*5720*/  LDSM.16.MT88.4 R8, [R224+0x1800] ;  /* 0x00180000e008783b */ /* 0x000e620000004200 */
[----:B------:R-:W-:Y:S02]  /*5730*/  IMAD.MOV.U32 R138, RZ, RZ, R139 ;  /* 0x000000ffff8a7224 */ /* 0x000fe400078e008b */
[----:B------:R3:W-:Y:S01]  /*5740*/  MUFU.EX2 R75, R3 ;  /* 0x00000003004b7308 */ /* 0x0007e20000000800 */
[----:B------:R-:W-:Y:S01]  /*5750*/  IMAD.MOV.U32 R139, RZ, RZ, R140 ;  /* 0x000000ffff8b7224 */ /* 0x000fe200078e008c */
[----:B------:R-:W-:Y:S01]  /*5760*/  MOV R140, R141 ;  /* 0x0000008d008c7202 */ /* 0x000fe20000000f00 */
[----:B------:R-:W-:-:S02]  /*5770*/  IMAD.MOV.U32 R167, RZ, RZ, R144 ;  /* 0x000000ffffa77224 */ /* 0x000fc400078e0090 */
[----:B------:R-:W-:Y:S02]  /*5780*/  IMAD.MOV.U32 R141, RZ, RZ, R142 ;  /* 0x000000ffff8d7224 */ /* 0x000fe400078e008e */
[----:B------:R-:W-:Y:S01]  /*5790*/  IMAD.MOV.U32 R142, RZ, RZ, R143 ;  /* 0x000000ffff8e7224 */ /* 0x000fe200078e008f */
[----:B------:R-:W-:Y:S01]  /*57a0*/  MOV R143, R164 ;  /* 0x000000a4008f7202 */ /* 0x000fe20000000f00 */
[----:B------:R-:W-:Y:S02]  /*57b0*/  IMAD.MOV.U32 R164, RZ, RZ, R166 ;  /* 0x000000ffffa47224 */ /* 0x000fe400078e00a6 */
[----:B---3--:R-:W-:-:S04]  /*57c0*/  FADD.FTZ R3, R102, R213 ;  /* 0x000000d566037221 */ /* 0x008fc80000010000 */
[----:B------:R-:W-:Y:S02]  /*57d0*/  FADD.FTZ R6, R103, R3 ;  /* 0x0000000367067221 */ /* 0x000fe40000010000 */
[----:B------:R-:W-:Y:S01]  /*57e0*/  FFMA.FTZ R3, R138, c[0x0][0x2d0], -R2 ;  /* 0x0000b4008a037a23 */ /* 0x000fe20000010802 */
[----:B------:R-:W-:Y:S01]  /*57f0*/  MOV R138, R139 ;  /* 0x0000008b008a7202 */ /* 0x000fe20000000f00 */
[----:B------:R-:W-:Y:S02]  /*5800*/  IMAD.MOV.U32 R145, RZ, RZ, R146 ;  /* 0x000000ffff917224 */ /* 0x000fe400078e0092 */
[----:B------:R-:W-:Y:S02]  /*5810*/  IMAD.MOV.U32 R166, RZ, RZ, R167 ;  /* 0x000000ffffa67224 */ /* 0x000fe400078e00a7 */
[----:B------:R-:W-:Y:S02]  /*5820*/  IMAD.MOV.U32 R139, RZ, RZ, R140 ;  /* 0x000000ffff8b7224 */ /* 0x000fe400078e008c */
[----:B------:R-:W-:Y:S01]  /*5830*/  IMAD.MOV.U32 R140, RZ, RZ, R141 ;  /* 0x000000ffff8c7224 */ /* 0x000fe200078e008d */
[----:B------:R-:W-:Y:S01]  /*5840*/  MOV R141, R142 ;  /* 0x0000008e008d7202 */ /* 0x000fe20000000f00 */
[----:B------:R-:W-:-:S02]  /*5850*/  IMAD.MOV.U32 R142, RZ, RZ, R143 ;  /* 0x000000ffff8e7224 */ /* 0x000fc400078e008f */
[----:B------:R-:W-:Y:S02]  /*5860*/  IMAD.MOV.U32 R144, RZ, RZ, R145 ;  /* 0x000000ffff907224 */ /* 0x000fe400078e0091 */
[----:B------:R-:W-:Y:S01]  /*5870*/  IMAD.MOV.U32 R143, RZ, RZ, R164 ;  /* 0x000000ffff8f7224 */ /* 0x000fe200078e00a4 */
[----:B------:R-:W-:Y:S01]  /*5880*/  MOV R164, R166 ;  /* 0x000000a600a47202 */ /* 0x000fe20000000f00 */
[----:B------:R-:W-:Y:S01]  /*5890*/  FFMA.FTZ R4, R215, c[0x0][0x2d0], -R2 ;  /* 0x0000b400d7047a23 */ /* 0x000fe20000010802 */
[----:B------:R3:W-:Y:S01]  /*58a0*/  MUFU.EX2 R166, R3 ;  /* 0x0000000300a67308 */ /* 0x0007e20000000800 */
[----:B------:R-:W-:Y:S02]  /*58b0*/  MOV R167, R144 ;  /* 0x0000009000a77202 */ /* 0x000fe40000000f00 */
[----:B------:R-:W-:Y:S01]  /*58c0*/  MOV R146, R147 ;  /* 0x0000009300927202 */ /* 0x000fe20000000f00 */
[----:B------:R-:W-:-:S04]  /*58d0*/  IMAD.MOV.U32 R147, RZ, RZ, R208 ;  /* 0x000000ffff937224 */ /* 0x000fc800078e00d0 */
[----:B------:R1:W-:Y:S01]  /*58e0*/  MUFU.EX2 R80, R4 ;  /* 0x0000000400507308 */ /* 0x0003e20000000800 */
[----:B------:R-:W-:Y:S02]  /*58f0*/  IMAD.MOV.U32 R208, RZ, RZ, R209 ;  /* 0x000000ffffd07224 */ /* 0x000fe400078e00d1 */
[----:B---3--:R-:W-:Y:S02]  /*5900*/  FFMA.FTZ R3, R138, c[0x0][0x2d0], -R2 ;  /* 0x0000b4008a037a23 */ /* 0x008fe40000010802 */
[----:B------:R-:W-:Y:S02]  /*5910*/  IMAD.MOV.U32 R138, RZ, RZ, R139 ;  /* 0x000000ffff8a7224 */ /* 0x000fe400078e008b */
[----:B------:R-:W-:Y:S01]  /*5920*/  IMAD.MOV.U32 R139, RZ, RZ, R140 ;  /* 0x000000ffff8b7224 */ /* 0x000fe200078e008c */
[----:B------:R-:W-:Y:S01]  /*5930*/  MOV R140, R141 ;  /* 0x0000008d008c7202 */ /* 0x000fe20000000f00 */
[----:B------:R-:W-:Y:S02]  /*5940*/  IMAD.MOV.U32 R141, RZ, RZ, R142 ;  /* 0x000000ffff8d7224 */ /* 0x000fe400078e008e */
[----:B-1----:R-:W-:-:S02]  /*5950*/  FFMA.FTZ R4, R165, c[0x0][0x2d0], -R2 ;  /* 0x0000b400a5047a23 */ /* 0x002fc40000010802 */
[----:B------:R-:W-:Y:S01]  /*5960*/  IMAD.MOV.U32 R142, RZ, RZ, R143 ;  /* 0x000000ffff8e7224 */ /* 0x000fe200078e008f */
[----:B------:R-:W-:Y:S01]  /*5970*/  MOV R143, R164 ;  /* 0x000000a4008f7202 */ /* 0x000fe20000000f00 */
[----:B------:R-:W-:Y:S01]  /*5980*/  IMAD.MOV.U32 R164, RZ, RZ, R167 ;  /* 0x000000ffffa47224 */ /* 0x000fe200078e00a7 */
[----:B------:R-:W-:Y:S01]  /*5990*/  MOV R209, R210 ;  /* 0x000000d200d17202 */ /* 0x000fe20000000f00 */
[----:B------:R-:W-:Y:S01]  /*59a0*/  MUFU.EX2 R167, R3 ;  /* 0x0000000300a77308 */ /* 0x000fe20000000800 */
[----:B------:R-:W-:Y:S01]  /*59b0*/  IMAD.MOV.U32 R210, RZ, RZ, R211 ;  /* 0x000000ffffd27224 */ /* 0x000fe200078e00d3 */
[----:B------:R-:W-:Y:S01]  /*59c0*/  MOV R145, R146 ;  /* 0x0000009200917202 */ /* 0x000fe20000000f00 */
[----:B------:R-:W-:Y:S01]  /*59d0*/  IMAD.MOV.U32 R211, RZ, RZ, R152 ;  /* 0x000000ffffd37224 */ /* 0x000fe200078e0098 */
[----:B------:R-:W-:Y:S01]  /*59e0*/  MOV R152, R153 ;  /* 0x0000009900987202 */ /* 0x000fe20000000f00 */
[----:B------:R-:W-:-:S03]  /*59f0*/  IMAD.MOV.U32 R146, RZ, RZ, R147 ;  /* 0x000000ffff927224 */ /* 0x000fc600078e0093 */
[----:B------:R4:W1:Y:S01]  /*5a00*/  MUFU.EX2 R165, R4 ;  /* 0x0000000400a57308 */ /* 0x0008620000000800 */
[----:B------:R-:W-:Y:S01]  /*5a10*/  IMAD.MOV.U32 R147, RZ, RZ, R208 ;  /* 0x000000ffff937224 */ /* 0x000fe200078e00d0 */
[----:B------:R-:W-:Y:S01]  /*5a20*/  MOV R208, R209 ;  /* 0x000000d100d07202 */ /* 0x000fe20000000f00 */
[----:B------:R-:W-:Y:S02]  /*5a30*/  IMAD.MOV.U32 R153, RZ, RZ, R158 ;  /* 0x000000ffff997224 */ /* 0x000fe400078e009e */
[----:B------:R-:W-:Y:S01]  /*5a40*/  IMAD.MOV.U32 R209, RZ, RZ, R210 ;  /* 0x000000ffffd17224 */ /* 0x000fe200078e00d2 */
[----:B------:R2:W5:Y:S01]  /*5a50*/  LDL.LU R158, [R1+0x7c] ;  /* 0x00007c00019e7983 */ /* 0x0005620000300800 */
[----:B------:R-:W-:Y:S01]  /*5a60*/  IMAD.MOV.U32 R210, RZ, RZ, R211 ;  /* 0x000000ffffd27224 */ /* 0x000fe200078e00d3 */
[----:B------:R-:W-:Y:S01]  /*5a70*/  MOV R211, R152 ;  /* 0x0000009800d37202 */ /* 0x000fe20000000f00 */
[----:B------:R-:W-:Y:S02]  /*5a80*/  IMAD.MOV.U32 R144, RZ, RZ, R145 ;  /* 0x000000ffff907224 */ /* 0x000fe400078e0091 */
[----:B------:R-:W-:Y:S01]  /*5a90*/  IMAD.MOV.U32 R145, RZ, RZ, R146 ;  /* 0x000000ffff917224 */ /* 0x000fe200078e0092 */
[----:B------:R-:W-:Y:S01]  /*5aa0*/  MOV R146, R147 ;  /* 0x0000009300927202 */ /* 0x000fe20000000f00 */
[----:B------:R-:W-:-:S02]  /*5ab0*/  FADD.FTZ R5, R150, R212 ;  /* 0x000000d496057221 */ /* 0x000fc40000010000 */
[----:B------:R-:W-:Y:S02]  /*5ac0*/  IMAD.MOV.U32 R152, RZ, RZ, R153 ;  /* 0x000000ffff987224 */ /* 0x000fe400078e0099 */
[----:B------:R-:W-:Y:S02]  /*5ad0*/  IMAD.MOV.U32 R153, RZ, RZ, R222 ;  /* 0x000000ffff997224 */ /* 0x000fe400078e00de */
[----:B------:R-:W-:Y:S01]  /*5ae0*/  IMAD.MOV.U32 R147, RZ, RZ, R208 ;  /* 0x000000ffff937224 */ /* 0x000fe200078e00d0 */
[----:B------:R-:W-:Y:S01]  /*5af0*/  MOV R222, R157 ;  /* 0x0000009d00de7202 */ /* 0x000fe20000000f00 */
[----:B------:R-:W-:Y:S01]  /*5b00*/  IMAD.MOV.U32 R208, RZ, RZ, R209 ;  /* 0x000000ffffd07224 */ /* 0x000fe200078e00d1 */
[----:B------:R-:W-:Y:S01]  /*5b10*/  MOV R209, R210 ;  /* 0x000000d200d17202 */ /* 0x000fe20000000f00 */
[----:B------:R-:W-:Y:S01]  /*5b20*/  FADD.FTZ R5, R151, R5 ;  /* 0x0000000597057221 */ /* 0x000fe20000010000 */
[----:B----4-:R-:W-:Y:S01]  /*5b30*/  F2FP.BF16.PACK_AB R4, R81, R82 ;  /* 0x000000525104723e */ /* 0x010fe200000010ff */
[----:B------:R-:W-:Y:S01]  /*5b40*/  IMAD.MOV.U32 R210, RZ, RZ, R211 ;  /* 0x000000ffffd27224 */ /* 0x000fe200078e00d3 */
[----:B-1----:R-:W-:Y:S01]  /*5b50*/  F2FP.BF16.PACK_AB R7, R165, R167 ;  /* 0x000000a7a507723e */ /* 0x002fe200000010ff */
[----:B------:R-:W-:Y:S01]  /*5b60*/  IMAD.MOV.U32 R211, RZ, RZ, R152 ;  /* 0x000000ffffd37224 */ /* 0x000fe200078e0098 */
[----:B------:R-:W-:Y:S01]  /*5b70*/  MOV R152, R153 ;  /* 0x0000009900987202 */ /* 0x000fe20000000f00 */
[----:B------:R-:W-:Y:S01]  /*5b80*/  FADD.FTZ R3, R148, R6 ;  /* 0x0000000694037221 */ /* 0x000fe20000010000 */
[----:B------:R-:W-:Y:S01]  /*5b90*/  F2FP.BF16.PACK_AB R6, R75, R89 ;  /* 0x000000594b06723e */ /* 0x000fe200000010ff */
[----:B------:R-:W-:Y:S01]  /*5ba0*/  FADD.FTZ R12, R214, R5 ;  /* 0x00000005d60c7221 */ /* 0x000fe20000010000 */
[----:B------:R-:W-:Y:S01]  /*5bb0*/  F2FP.BF16.PACK_AB R5, R166, R80 ;  /* 0x00000050a605723e */ /* 0x000fe200000010ff */
[----:B------:R-:W-:Y:S01]  /*5bc0*/  IMAD.MOV.U32 R153, RZ, RZ, R222 ;  /* 0x000000ffff997224 */ /* 0x000fe200078e00de */
[----:B------:R2:W5:Y:S01]  /*5bd0*/  LDL.LU R157, [R1+0x78] ;  /* 0x00007800019d7983 */ /* 0x0005620000300800 */
[--C-:B------:R-:W-:Y:S01]  /*5be0*/  FFMA.FTZ R83, R138, c[0x0][0x2d0], -R0.reuse ;  /* 0x0000b4008a537a23 */ /* 0x100fe20000010800 */
[----:B------:R-:W-:Y:S01]  /*5bf0*/  MOV R138, R144 ;  /* 0x00000090008a7202 */ /* 0x000fe20000000f00 */
[----:B------:R-:W-:-:S02]  /*5c00*/  FFMA.FTZ R14, R140, c[0x0][0x2d0], -R0 ;  /* 0x0000b4008c0e7a23 */ /* 0x000fc40000010800 */
[----:B------:R-:W-:Y:S02]  /*5c10*/  IMAD.MOV.U32 R144, RZ, RZ, R152 ;  /* 0x000000ffff907224 */ /* 0x000fe400078e0098 */
[--C-:B------:R-:W-:Y:S02]  /*5c20*/  FFMA.FTZ R15, R139, c[0x0][0x2d0], -R0.reuse ;  /* 0x0000b4008b0f7a23 */ /* 0x100fe40000010800 */
[----:B------:R-:W-:Y:S02]  /*5c30*/  IMAD.MOV.U32 R140, RZ, RZ, R147 ;  /* 0x000000ffff8c7224 */ /* 0x000fe400078e0093 */
[----:B------:R-:W-:Y:S01]  /*5c40*/  IMAD.MOV.U32 R152, RZ, RZ, R153 ;  /* 0x000000ffff987224 */ /* 0x000fe200078e0099 */
[----:B------:R-:W-:Y:S01]  /*5c50*/  MOV R153, R154 ;  /* 0x0000009a00997202 */ /* 0x000fe20000000f00 */
[----:B------:R-:W-:Y:S02]  /*5c60*/  IMAD.MOV.U32 R139, RZ, RZ, R145 ;  /* 0x000000ffff8b7224 */ /* 0x000fe400078e0091 */
[----:B------:R-:W-:-:S02]  /*5c70*/  FFMA.FTZ R88, R146, c[0x0][0x2d0], -R0 ;  /* 0x0000b40092587a23 */ /* 0x000fc40000010800 */
[----:B------:R-:W-:Y:S01]  /*5c80*/  IMAD.MOV.U32 R147, RZ, RZ, R155 ;  /* 0x000000ffff937224 */ /* 0x000fe200078e009b */
[----:B------:R-:W-:Y:S01]  /*5c90*/  MOV R155, R217 ;  /* 0x000000d9009b7202 */ /* 0x000fe20000000f00 */
[----:B------:R-:W-:Y:S01]  /*5ca0*/  IMAD.MOV.U32 R154, RZ, RZ, R216 ;  /* 0x000000ffff9a7224 */ /* 0x000fe200078e00d8 */
[----:B------:R-:W-:Y:S01]  /*5cb0*/  HMMA.16816.F32.BF16 R212, R4, R10, R32 ;  /* 0x0000000a04d4723c */ /* 0x000fe20000041820 */
[----:B------:R-:W-:Y:S02]  /*5cc0*/  IMAD.MOV.U32 R146, RZ, RZ, R218 ;  /* 0x000000ffff927224 */ /* 0x000fe400078e00da */
[----:B------:R-:W-:-:S05]  /*5cd0*/  IMAD.MOV.U32 R145, RZ, RZ, R219 ;  /* 0x000000ffff917224 */ /* 0x000fca00078e00db */
[----:B------:R-:W-:Y:S01]  /*5ce0*/  HMMA.16816.F32.BF16 R216, R4, R8, R60 ;  /* 0x0000000804d8723c */ /* 0x000fe2000004183c */
[----:B------:R-:W1:Y:S01]  /*5cf0*/  LDSM.16.MT88.4 R8, [R228+0x1800] ;  /* 0x00180000e408783b */ /* 0x000e620000004200 */
[----:B------:R-:W-:Y:S01]  /*5d00*/  IMAD.MOV.U32 R137, RZ, RZ, R164 ;  /* 0x000000ffff897224 */ /* 0x000fe200078e00a4 */
[----:B------:R-:W-:Y:S01]  /*5d10*/  MOV R164, R211 ;  /* 0x000000d300a47202 */ /* 0x000fe20000000f00 */
[--C-:B------:R-:W-:Y:S01]  /*5d20*/  FFMA.FTZ R74, R141, c[0x0][0x2d0], -R0.reuse ;  /* 0x0000b4008d4a7a23 */ /* 0x100fe20000010800 */
[----:B------:R-:W-:Y:S01]  /*5d30*/  MOV R141, R208 ;  /* 0x000000d0008d7202 */ /* 0x000fe20000000f00 */
[--C-:B------:R-:W-:Y:S02]  /*5d40*/  FFMA.FTZ R73, R142, c[0x0][0x2d0], -R0.reuse ;  /* 0x0000b4008e497a23 */ /* 0x100fe40000010800 */
[----:B------:R-:W-:Y:S02]  /*5d50*/  FFMA.FTZ R72, R143, c[0x0][0x2d0], -R0 ;  /* 0x0000b4008f487a23 */ /* 0x000fe40000010800 */
[----:B------:R-:W-:-:S02]  /*5d60*/  IMAD.MOV.U32 R61, RZ, RZ, R164 ;  /* 0x000000ffff3d7224 */ /* 0x000fc400078e00a4 */
[----:B------:R-:W-:Y:S02]  /*5d70*/  IMAD.MOV.U32 R142, RZ, RZ, R209 ;  /* 0x000000ffff8e7224 */ /* 0x000fe400078e00d1 */
[----:B------:R-:W-:Y:S02]  /*5d80*/  IMAD.MOV.U32 R143, RZ, RZ, R210 ;  /* 0x000000ffff8f7224 */ /* 0x000fe400078e00d2 */
[----:B------:R-:W-:Y:S02]  /*5d90*/  IMAD.MOV.U32 R164, RZ, RZ, R152 ;  /* 0x000000ffffa47224 */ /* 0x000fe400078e0098 */
[----:B------:R-:W-:Y:S02]  /*5da0*/  IMAD.MOV.U32 R62, RZ, RZ, R153 ;  /* 0x000000ffff3e7224 */ /* 0x000fe400078e0099 */
[----:B------:R-:W-:Y:S02]  /*5db0*/  IMAD.MOV.U32 R103, RZ, RZ, R154 ;  /* 0x000000ffff677224 */ /* 0x000fe400078e009a */
[----:B------:R-:W-:Y:S01]  /*5dc0*/  IMAD.MOV.U32 R0, RZ, RZ, R155 ;  /* 0x000000ffff007224 */ /* 0x000fe200078e009b */
[C---:B-1----:R-:W-:Y:S08]  /*5dd0*/  HMMA.16816.F32.BF16 R208, R4.reuse, R8, R56 ;  /* 0x0000000804d0723c */ /* 0x042ff00000041838 */
[----:B------:R-:W-:Y:S01]  /*5de0*/  HMMA.16816.F32.BF16 R152, R4, R10, R28 ;  /* 0x0000000a0498723c */ /* 0x000fe2000004181c */
[----:B------:R-:W1:Y:S01]  /*5df0*/  LDSM.16.MT88.4 R8, [R227+0x1800] ;  /* 0x00180000e308783b */ /* 0x000e620000004200 */
[----:B------:R-:W-:Y:S01]  /*5e00*/  FADD.FTZ R13, R149, R3 ;  /* 0x00000003950d7221 */ /* 0x000fe20000010000 */
[----:B------:R-:W-:Y:S01]  /*5e10*/  MOV R102, R142 ;  /* 0x0000008e00667202 */ /* 0x000fe20000000f00 */
[----:B------:R-:W-:-:S02]  /*5e20*/  IMAD.MOV.U32 R35, RZ, RZ, R140 ;  /* 0x000000ffff237224 */ /* 0x000fc400078e008c */
[----:B------:R-:W-:Y:S02]  /*5e30*/  IMAD.MOV.U32 R60, RZ, RZ, R141 ;  /* 0x000000ffff3c7224 */ /* 0x000fe400078e008d */
[----:B------:R-:W-:Y:S01]  /*5e40*/  IMAD.MOV.U32 R3, RZ, RZ, R143 ;  /* 0x000000ffff037224 */ /* 0x000fe200078e008f */
[C---:B-1----:R-:W-:Y:S08]  /*5e50*/  HMMA.16816.F32.BF16 R148, R4.reuse, R8, R52 ;  /* 0x000000080494723c */ /* 0x042ff00000041834 */
[----:B------:R-:W-:Y:S01]  /*5e60*/  HMMA.16816.F32.BF16 R140, R4, R10, R24 ;  /* 0x0000000a048c723c */ /* 0x000fe20000041818 */
[----:B------:R-:W1:Y:S01]  /*5e70*/  LDSM.16.MT88.4 R8, [R230+0x1800] ;  /* 0x00180000e608783b */ /* 0x000e620000004200 */
[----:B------:R-:W-:Y:S01]  /*5e80*/  MOV R34, R75 ;  /* 0x0000004b00227202 */ /* 0x000fe20000000f00 */
[----:B------:R-:W-:Y:S01]  /*5e90*/  IMAD.MOV.U32 R57, RZ, RZ, R138 ;  /* 0x000000ffff397224 */ /* 0x000fe200078e008a */
[----:B------:R-:W-:Y:S01]  /*5ea0*/  MOV R58, R137 ;  /* 0x00000089003a7202 */ /* 0x000fe20000000f00 */
[----:B------:R-:W-:Y:S01]  /*5eb0*/  IMAD.MOV.U32 R33, RZ, RZ, R139 ;  /* 0x000000ffff217224 */ /* 0x000fe200078e008b */
[----:B------:R-:W-:Y:S01]  /*5ec0*/  MOV R75, R144 ;  /* 0x00000090004b7202 */ /* 0x000fe20000000f00 */
[----:B------:R-:W-:Y:S01]  /*5ed0*/  IMAD.MOV.U32 R31, RZ, RZ, R145 ;  /* 0x000000ffff1f7224 */ /* 0x000fe200078e0091 */
[----:B------:R-:W-:Y:S01]  /*5ee0*/  MOV R29, R147 ;  /* 0x00000093001d7202 */ /* 0x000fe20000000f00 */
[----:B------:R-:W-:-:S02]  /*5ef0*/  IMAD.MOV.U32 R30, RZ, RZ, R146 ;  /* 0x000000ffff1e7224 */ /* 0x000fc400078e0092 */
[C---:B-1----:R-:W-:Y:S08]  /*5f00*/  HMMA.16816.F32.BF16 R144, R4.reuse, R8, R48 ;  /* 0x000000080490723c */ /* 0x042ff00000041830 */
[----:B------:R-:W-:Y:S01]  /*5f10*/  HMMA.16816.F32.BF16 R136, R4, R10, R20 ;  /* 0x0000000a0488723c */ /* 0x000fe20000041814 */
[----:B------:R-:W1:Y:S01]  /*5f20*/  LDSM.16.MT88.4 R8, [R224+0x4800] ;  /* 0x00480000e008783b */ /* 0x000e620000004200 */
[----:B------:R-:W-:-:S02]  /*5f30*/  MOV R63, R89 ;  /* 0x00000059003f7202 */ /* 0x000fc40000000f00 */
[----:B------:R-:W-:-:S04]  /*5f40*/  MOV R56, R88 ;  /* 0x0000005800387202 */ /* 0x000fc80000000f00 */
[C---:B-1----:R-:W-:Y:S08]  /*5f50*/  HMMA.16816.F32.BF16 R96, R4.reuse, R8, R40 ;  /* 0x000000080460723c */ /* 0x042ff00000041828 */
[----:B------:R-:W-:Y:S01]  /*5f60*/  HMMA.16816.F32.BF16 R88, R4, R10, R16 ;  /* 0x0000000a0458723c */ /* 0x000fe20000041810 */
[----:B------:R-:W1:Y:S01]  /*5f70*/  LDSM.16.MT88.4 R8, [R228+0x4800] ;  /* 0x00480000e408783b */ /* 0x000e620000004200 */
[----:B------:R-:W-:-:S05]  /*5f80*/  IMAD.MOV.U32 R59, RZ, RZ, R34 ;  /* 0x000000ffff3b7224 */ /* 0x000fca00078e0022 */
[----:B------:R-:W-:Y:S01]  /*5f90*/  IMAD.MOV.U32 R19, RZ, RZ, R33 ;  /* 0x000000ffff137224 */ /* 0x000fe200078e0021 */
[----:B------:R-:W-:Y:S01]  /*5fa0*/  MOV R18, R35 ;  /* 0x0000002300127202 */ /* 0x000fe20000000f00 */
[C---:B-1----:R-:W-:Y:S08]  /*5fb0*/  HMMA.16816.F32.BF16 R44, R4.reuse, R8, R44 ;  /* 0x00000008042c723c */ /* 0x042ff0000004182c */
[C---:B------:R-:W-:Y:S01]  /*5fc0*/  HMMA.16816.F32.BF16 R32, R4.reuse, R10, R64 ;  /* 0x0000000a0420723c */ /* 0x040fe20000041840 */
[----:B------:R-:W1:Y:S07]  /*5fd0*/  LDSM.16.MT88.4 R8, [R227+0x4800] ;  /* 0x00480000e308783b */ /* 0x000e6e0000004200 */
[C---:B-1----:R-:W-:Y:S08]  /*5fe0*/  HMMA.16816.F32.BF16 R132, R4.reuse, R8, R132 ;  /* 0x000000080484723c */ /* 0x042ff00000041884 */
[----:B------:R-:W-:Y:S01]  /*5ff0*/  HMMA.16816.F32.BF16 R68, R4, R10, R68 ;  /* 0x0000000a0444723c */ /* 0x000fe20000041844 */
[----:B------:R-:W1:Y:S01]  /*6000*/  LDSM.16.MT88.4 R8, [R230+0x4800] ;  /* 0x00480000e608783b */ /* 0x000e620000004200 */
[----:B------:R-:W-:Y:S01]  /*6010*/  IMAD.MOV.U32 R17, RZ, RZ, R60 ;  /* 0x000000ffff117224 */ /* 0x000fe200078e003c */
[----:B------:R-:W-:Y:S01]  /*6020*/  MOV R22, R62 ;  /* 0x0000003e00167202 */ /* 0x000fe20000000f00 */
[----:B------:R-:W-:-:S02]  /*6030*/  IMAD.MOV.U32 R23, RZ, RZ, R61 ;  /* 0x000000ffff177224 */ /* 0x000fc400078e003d */
[----:B------:R-:W-:Y:S02]  /*6040*/  IMAD.MOV.U32 R16, RZ, RZ, R63 ;  /* 0x000000ffff107224 */ /* 0x000fe400078e003f */
[C---:B-1----:R-:W-:Y:S08]  /*6050*/  HMMA.16816.F32.BF16 R60, R4.reuse, R8, R128 ;  /* 0x00000008043c723c */ /* 0x042ff00000041880 */
[----:B------:R-:W-:Y:S01]  /*6060*/  HMMA.16816.F32.BF16 R52, R4, R10, R84 ;  /* 0x0000000a0434723c */ /* 0x000fe20000041854 */
[----:B------:R-:W1:Y:S01]  /*6070*/  LDSM.16.MT88.4 R8, [R224+0x7800] ;  /* 0x00780000e008783b */ /* 0x000e620000004200 */
[----:B------:R-:W-:Y:S01]  /*6080*/  IMAD.MOV.U32 R131, RZ, RZ, R29 ;  /* 0x000000ffff837224 */ /* 0x000fe200078e001d */
[----:B------:R-:W-:Y:S01]  /*6090*/  MOV R21, R30 ;  /* 0x0000001e00157202 */ /* 0x000fe20000000f00 */
[----:B------:R-:W-:-:S04]  /*60a0*/  IMAD.MOV.U32 R20, RZ, RZ, R31 ;  /* 0x000000ffff147224 */ /* 0x000fc800078e001f */
[C---:B-1----:R-:W-:Y:S08]  /*60b0*/  HMMA.16816.F32.BF16 R40, R4.reuse, R8, R124 ;  /* 0x000000080428723c */ /* 0x042ff0000004187c */
[----:B------:R-:W-:Y:S01]  /*60c0*/  HMMA.16816.F32.BF16 R28, R4, R10, R112 ;  /* 0x0000000a041c723c */ /* 0x000fe20000041870 */
[----:B------:R-:W1:Y:S01]  /*60d0*/  LDSM.16.MT88.4 R8, [R228+0x7800] ;  /* 0x00780000e408783b */ /* 0x000e620000004200 */
[----:B------:R-:W-:Y:S01]  /*60e0*/  MOV R85, R74 ;  /* 0x0000004a00557202 */ /* 0x000fe20000000f00 */
[----:B------:R-:W-:Y:S01]  /*60f0*/  IMAD.MOV.U32 R86, RZ, RZ, R73 ;  /* 0x000000ffff567224 */ /* 0x000fe200078e0049 */
[----:B------:R-:W-:Y:S01]  /*6100*/  MOV R126, R75 ;  /* 0x0000004b007e7202 */ /* 0x000fe20000000f00 */
[----:B------:R-:W-:-:S03]  /*6110*/  IMAD.MOV.U32 R87, RZ, RZ, R72 ;  /* 0x000000ffff577224 */ /* 0x000fc600078e0048 */
[C---:B-1----:R-:W-:Y:S08]  /*6120*/  HMMA.16816.F32.BF16 R72, R4.reuse, R8, R120 ;  /* 0x000000080448723c */ /* 0x042ff00000041878 */
[----:B------:R-:W-:Y:S01]  /*6130*/  HMMA.16816.F32.BF16 R64, R4, R10, R108 ;  /* 0x0000000a0440723c */ /* 0x000fe2000004186c */
[----:B------:R-:W1:Y:S01]  /*6140*/  LDSM.16.MT88.4 R8, [R227+0x7800] ;  /* 0x00780000e308783b */ /* 0x000e620000004200 */
[----:B------:R-:W-:Y:S01]  /*6150*/  IMAD.MOV.U32 R128, RZ, RZ, R56 ;  /* 0x000000ffff807224 */ /* 0x000fe200078e0038 */
[----:B------:R-:W-:Y:S01]  /*6160*/  MOV R129, R57 ;  /* 0x0000003900817202 */ /* 0x000fe20000000f00 */
[----:B------:R-:W-:-:S02]  /*6170*/  IMAD.MOV.U32 R130, RZ, RZ, R58 ;  /* 0x000000ffff827224 */ /* 0x000fc400078e003a */
[----:B------:R-:W-:Y:S02]  /*6180*/  IMAD.MOV.U32 R84, RZ, RZ, R59 ;  /* 0x000000ffff547224 */ /* 0x000fe400078e003b */
[----:B------:R-:W-:Y:S01]  /*6190*/  FFMA.FTZ R0, R0, c[0x0][0x2d0], -R2 ;  /* 0x0000b40000007a23 */ /* 0x000fe20000010802 */
[C---:B-1----:R-:W-:Y:S08]  /*61a0*/  HMMA.16816.F32.BF16 R56, R4.reuse, R8, R116 ;  /* 0x000000080438723c */ /* 0x042ff00000041874 */
[----:B------:R-:W-:Y:S01]  /*61b0*/  HMMA.16816.F32.BF16 R48, R4, R10, R104 ;  /* 0x0000000a0430723c */ /* 0x000fe20000041868 */
[----:B------:R-:W1:Y:S01]  /*61c0*/  LDSM.16.MT88.4 R8, [R230+0x7800] ;  /* 0x00780000e608783b */ /* 0x000e620000004200 */
[----:B------:R-:W-:-:S02]  /*61d0*/  IMAD.MOV.U32 R127, RZ, RZ, R164 ;  /* 0x000000ffff7f7224 */ /* 0x000fc400078e00a4 */
[----:B------:R-:W-:Y:S02]  /*61e0*/  IMAD.MOV.U32 R125, RZ, RZ, R103 ;  /* 0x000000ffff7d7224 */ /* 0x000fe400078e0067 */
[----:B------:R3:W-:Y:S01]  /*61f0*/  MUFU.EX2 R103, R0 ;  /* 0x0000000000677308 */ /* 0x0007e20000000800 */
[----:B------:R-:W-:Y:S02]  /*6200*/  FFMA.FTZ R3, R3, c[0x0][0x2d0], -R2 ;  /* 0x0000b40003037a23 */ /* 0x000fe40000010802 */
[----:B---3--:R-:W-:Y:S01]  /*6210*/  FADD.FTZ R0, R126, R12 ;  /* 0x0000000c7e007221 */ /* 0x008fe20000010000 */
        /* <DEDUP_REMOVED lines=10> */
[C---:B-1----:R-:W-:Y:S01]  /*62c0*/  HMMA.16816.F32.BF16 R36, R4.reuse, R8, R36 ;  /* 0x000000080424723c */ /* 0x042fe20000041824 */
[----:B------:R-:W-:Y:S07]  /*62d0*/  MUFU.EX2 R107, R15 ;  /* 0x0000000f006b7308 */ /* 0x000fee0000000800 */
[----:B------:R-:W-:Y:S01]  /*62e0*/  HMMA.16816.F32.BF16 R24, R4, R10, R92 ;  /* 0x0000000a0418723c */ /* 0x000fe2000004185c */
[----:B------:R1:W-:Y:S01]  /*62f0*/  MUFU.EX2 R164, R14 ;  /* 0x0000000e00a47308 */ /* 0x0003e20000000800 */
[----:B------:R-:W-:Y:S05]  /*6300*/  LDSM.16.MT88.4 R8, [R227+0x2000] ;  /* 0x00200000e308783b */ /* 0x000fea0000004200 */
[----:B------:R-:W-:-:S02]  /*6310*/  FADD.FTZ R4, R102, R13 ;  /* 0x0000000d66047221 */ /* 0x000fc40000010000 */
[----:B------:R3:W4:Y:S02]  /*6320*/  MUFU.EX2 R102, R3 ;  /* 0x0000000300667308 */ /* 0x0007240000000800 */
[----:B------:R-:W-:Y:S01]  /*6330*/  FADD.FTZ R4, R19, R4 ;  /* 0x0000000413047221 */ /* 0x000fe20000010000 */
[----:B-1----:R-:W-:Y:S01]  /*6340*/  LDSM.16.MT88.4 R12, [R228+0x2000] ;  /* 0x00200000e40c783b */ /* 0x002fe20000004200 */
[----:B---3--:R-:W-:Y:S02]  /*6350*/  FADD.FTZ R3, R17, R0 ;  /* 0x0000000011037221 */ /* 0x008fe40000010000 */
[--C-:B------:R-:W-:Y:S02]  /*6360*/  FFMA.FTZ R0, R18, c[0x0][0x2d0], -R2.reuse ;  /* 0x0000b40012007a23 */ /* 0x100fe40000010802 */
[----:B------:R-:W1:Y:S02]  /*6370*/  LDSM.16.MT88.4 R16, [R224+0x2000] ;  /* 0x00200000e010783b */ /* 0x000e640000004200 */
[----:B------:R3:W-:Y:S08]  /*6380*/  MUFU.EX2 R104, R0 ;  /* 0x0000000000687308 */ /* 0x0007f00000000800 */
[----:B------:R-:W-:Y:S01]  /*6390*/  MUFU.EX2 R92, R83 ;  /* 0x00000053005c7308 */ /* 0x000fe20000000800 */
[----:B---3--:R-:W-:-:S07]  /*63a0*/  FFMA.FTZ R0, R125, c[0x0][0x2d0], -R2 ;  /* 0x0000b4007d007a23 */ /* 0x008fce0000010802 */
[----:B------:R-:W3:Y:S08]  /*63b0*/  MUFU.EX2 R106, R79 ;  /* 0x0000004f006a7308 */ /* 0x000ef00000000800 */
[----:B------:R-:W1:Y:S01]  /*63c0*/  MUFU.EX2 R105, R0 ;  /* 0x0000000000697308 */ /* 0x000e620000000800 */
[----:B------:R-:W-:Y:S01]  /*63d0*/  MOV R122, R128 ;  /* 0x00000080007a7202 */ /* 0x000fe20000000f00 */
[----:B------:R-:W-:-:S02]  /*63e0*/  IMAD.MOV.U32 R128, RZ, RZ, R129 ;  /* 0x000000ffff807224 */ /* 0x000fc400078e0081 */
[----:B------:R-:W-:Y:S01]  /*63f0*/  IMAD.MOV.U32 R129, RZ, RZ, R130 ;  /* 0x000000ffff817224 */ /* 0x000fe200078e0082 */
[----:B------:R-:W-:Y:S01]  /*6400*/  MOV R130, R131 ;  /* 0x0000008300827202 */ /* 0x000fe20000000f00 */
[----:B------:R-:W-:Y:S01]  /*6410*/  IMAD.MOV.U32 R131, RZ, RZ, R22 ;  /* 0x000000ffff837224 */ /* 0x000fe200078e0016 */
[----:B----4-:R-:W-:Y:S01]  /*6420*/  F2FP.BF16.PACK_AB R5, R102, R103 ;  /* 0x000000676605723e */ /* 0x010fe200000010ff */
[----:B------:R-:W-:Y:S01]  /*6430*/  FADD.FTZ R22, R77, R4 ;  /* 0x000000044d167221 */ /* 0x000fe20000010000 */
[----:B---3--:R-:W-:Y:S02]  /*6440*/  F2FP.BF16.PACK_AB R4, R106, R92 ;  /* 0x0000005c6a04723e */ /* 0x008fe400000010ff */
[----:B------:R-:W-:Y:S02]  /*6450*/  F2FP.BF16.PACK_AB R6, R164, R107 ;  /* 0x0000006ba406723e */ /* 0x000fe400000010ff */
[----:B-1----:R-:W-:Y:S01]  /*6460*/  F2FP.BF16.PACK_AB R7, R105, R104 ;  /* 0x000000686907723e */ /* 0x002fe200000010ff */
[----:B------:R-:W-:-:S02]  /*6470*/  FADD.FTZ R0, R76, R3 ;  /* 0x000000034c007221 */ /* 0x000fc40000010000 */
[--C-:B------:R-:W-:Y:S02]  /*6480*/  FFMA.FTZ R21, R21, c[0x0][0x2d0], -R2.reuse ;  /* 0x0000b40015157a23 */ /* 0x100fe40000010802 */
[--C-:B------:R-:W-:Y:S02]  /*6490*/  FFMA.FTZ R20, R20, c[0x0][0x2d0], -R2.reuse ;  /* 0x0000b40014147a23 */ /* 0x100fe40000010802 */
[--C-:B------:R-:W-:Y:S02]  /*64a0*/  FFMA.FTZ R3, R126, c[0x0][0x2d0], -R2.reuse ;  /* 0x0000b4007e037a23 */ /* 0x100fe40000010802 */
[----:B------:R-:W-:Y:S01]  /*64b0*/  FFMA.FTZ R23, R23, c[0x0][0x2d0], -R2 ;  /* 0x0000b40017177a23 */ /* 0x000fe20000010802 */
[----:B------:R-:W-:Y:S01]  /*64c0*/  MOV R113, R85 ;  /* 0x0000005500717202 */ /* 0x000fe20000000f00 */
[----:B------:R-:W-:Y:S01]  /*64d0*/  FADD.FTZ R2, R78, R0 ;  /* 0x000000004e027221 */ /* 0x000fe20000010000 */
[----:B------:R-:W-:Y:S01]  /*64e0*/  HMMA.16816.F32.BF16 R108, R4, R16, R216 ;  /* 0x00000010046c723c */ /* 0x000fe200000418d8 */
[----:B------:R-:W-:-:S02]  /*64f0*/  IMAD.MOV.U32 R112, RZ, RZ, R84 ;  /* 0x000000ffff707224 */ /* 0x000fc400078e0054 */
[----:B------:R-:W-:Y:S02]  /*6500*/  IMAD.MOV.U32 R114, RZ, RZ, R86 ;  /* 0x000000ffff727224 */ /* 0x000fe400078e0056 */
[----:B------:R-:W-:-:S03]  /*6510*/  IMAD.MOV.U32 R115, RZ, RZ, R87 ;  /* 0x000000ffff737224 */ /* 0x000fc600078e0057 */
[C---:B------:R-:W-:Y:S01]  /*6520*/  HMMA.16816.F32.BF16 R76, R4.reuse, R18, R212 ;  /* 0x00000012044c723c */ /* 0x040fe200000418d4 */
[----:B------:R-:W1:Y:S07]  /*6530*/  LDSM.16.MT88.4 R16, [R230+0x2000] ;  /* 0x00200000e610783b */ /* 0x000e6e0000004200 */
[C---:B------:R-:W-:Y:S08]  /*6540*/  HMMA.16816.F32.BF16 R116, R4.reuse, R12, R208 ;  /* 0x0000000c0474723c */ /* 0x040ff000000418d0 */
[C---:B------:R-:W-:Y:S01]  /*6550*/  HMMA.16816.F32.BF16 R84, R4.reuse, R14, R152 ;  /* 0x0000000e0454723c */ /* 0x040fe20000041898 */
[----:B------:R-:W3:Y:S07]  /*6560*/  LDSM.16.MT88.4 R12, [R224+0x5000] ;  /* 0x00500000e00c783b */ /* 0x000eee0000004200 */
[----:B------:R-:W-:Y:S01]  /*6570*/  HMMA.16816.F32.BF16 R140, R4, R10, R140 ;  /* 0x0000000a048c723c */ /* 0x000fe2000004188c */
[----:B------:R-:W-:-:S07]  /*6580*/  IMAD.MOV.U32 R123, RZ, RZ, R127 ;  /* 0x000000ffff7b7224 */ /* 0x000fce00078e007f */
[C---:B------:R-:W-:Y:S01]  /*6590*/  HMMA.16816.F32.BF16 R124, R4.reuse, R8, R148 ;  /* 0x00000008047c723c */ /* 0x040fe20000041894 */
[----:B------:R-:W4:Y:S01]  /*65a0*/  LDSM.16.MT88.4 R8, [R228+0x5000] ;  /* 0x00500000e408783b */ /* 0x000f220000004200 */
[----:B------:R-:W-:Y:S02]  /*65b0*/  IMAD.MOV.U32 R222, RZ, RZ, R156 ;  /* 0x000000ffffde7224 */ /* 0x000fe400078e009c */
[----:B------:R-:W-:Y:S01]  /*65c0*/  IMAD.MOV.U32 R95, RZ, RZ, R128 ;  /* 0x000000ffff5f7224 */ /* 0x000fe200078e0080 */
[----:B------:R-:W-:Y:S01]  /*65d0*/  MOV R128, R129 ;  /* 0x0000008100807202 */ /* 0x000fe20000000f00 */
[----:B------:R-:W-:Y:S01]  /*65e0*/  IMAD.MOV.U32 R129, RZ, RZ, R130 ;  /* 0x000000ffff817224 */ /* 0x000fe200078e0082 */
[----:B------:R-:W-:Y:S01]  /*65f0*/  MOV R0, R122 ;  /* 0x0000007a00007202 */ /* 0x000fe20000000f00 */
[----:B------:R-:W-:Y:S01]  /*6600*/  IMAD.MOV.U32 R121, RZ, RZ, R222 ;  /* 0x000000ffff797224 */ /* 0x000fe200078e00de */
[----:B------:R-:W-:Y:S01]  /*6610*/  MOV R130, R131 ;  /* 0x0000008300827202 */ /* 0x000fe20000000f00 */
[----:B------:R-:W-:Y:S01]  /*6620*/  IMAD.MOV.U32 R131, RZ, RZ, R220 ;  /* 0x000000ffff837224 */ /* 0x000fe200078e00dc */
[----:B------:R-:W-:Y:S01]  /*6630*/  MOV R122, R221 ;  /* 0x000000dd007a7202 */ /* 0x000fe20000000f00 */
[C---:B-1----:R-:W-:Y:S01]  /*6640*/  HMMA.16816.F32.BF16 R216, R4.reuse, R18, R136 ;  /* 0x0000001204d8723c */ /* 0x042fe20000041888 */
[----:B------:R-:W-:Y:S01]  /*6650*/  MOV R120, R223 ;  /* 0x000000df00787202 */ /* 0x000fe20000000f00 */
[----:B------:R-:W-:Y:S02]  /*6660*/  LDSM.16.MT88.4 R136, [R230+0x2800] ;  /* 0x00280000e688783b */ /* 0x000fe40000004200 */
[----:B------:R-:W-:Y:S01]  /*6670*/  MOV R153, R140 ;  /* 0x0000008c00997202 */ /* 0x000fe20000000f00 */
[----:B------:R-:W-:Y:S01]  /*6680*/  IMAD.MOV.U32 R152, RZ, RZ, R141 ;  /* 0x000000ffff987224 */ /* 0x000fe200078e008d */
[----:B------:R-:W-:Y:S01]  /*6690*/  MOV R94, R142 ;  /* 0x0000008e005e7202 */ /* 0x000fe20000000f00 */
[----:B------:R-:W-:Y:S01]  /*66a0*/  IMAD.MOV.U32 R93, RZ, RZ, R143 ;  /* 0x000000ffff5d7224 */ /* 0x000fe200078e008f */
[C---:B------:R-:W-:Y:S01]  /*66b0*/  HMMA.16816.F32.BF16 R220, R4.reuse, R16, R144 ;  /* 0x0000001004dc723c */ /* 0x040fe20000041890 */
[----:B------:R-:W1:Y:S04]  /*66c0*/  LDSM.16.MT88.4 R16, [R227+0x5000] ;  /* 0x00500000e310783b */ /* 0x000e680000004200 */
[----:B------:R2:W5:Y:S03]  /*66d0*/  LDL.LU R156, [R1+0x74] ;  /* 0x00007400019c7983 */ /* 0x0005660000300800 */
[C---:B---3--:R-:W-:Y:S08]  /*66e0*/  HMMA.16816.F32.BF16 R140, R4.reuse, R12, R96 ;  /* 0x0000000c048c723c */ /* 0x048ff00000041860 */
[C---:B------:R-:W-:Y:S01]  /*66f0*/  HMMA.16816.F32.BF16 R88, R4.reuse, R14, R88 ;  /* 0x0000000e0458723c */ /* 0x040fe20000041858 */
[----:B------:R-:W3:Y:S07]  /*6700*/  LDSM.16.MT88.4 R12, [R230+0x5000] ;  /* 0x00500000e60c783b */ /* 0x000eee0000004200 */
[C---:B----4-:R-:W-:Y:S08]  /*6710*/  HMMA.16816.F32.BF16 R148, R4.reuse, R8, R44 ;  /* 0x000000080494723c */ /* 0x050ff0000004182c */
[C---:B------:R-:W-:Y:S01]  /*6720*/  HMMA.16816.F32.BF16 R32, R4.reuse, R10, R32 ;  /* 0x0000000a0420723c */ /* 0x040fe20000041820 */
[----:B------:R-:W4:Y:S07]  /*6730*/  LDSM.16.MT88.4 R8, [R224+0x8000] ;  /* 0x00800000e008783b */ /* 0x000f2e0000004200 */
[C---:B-1----:R-:W-:Y:S08]  /*6740*/  HMMA.16816.F32.BF16 R44, R4.reuse, R16, R132 ;  /* 0x00000010042c723c */ /* 0x042ff00000041884 */
[C---:B------:R-:W-:Y:S08]  /*6750*/  HMMA.16816.F32.BF16 R68, R4.reuse, R18, R68 ;  /* 0x000000120444723c */ /* 0x040ff00000041844 */
[C---:B---3--:R-:W-:Y:S08]  /*6760*/  HMMA.16816.F32.BF16 R16, R4.reuse, R14, R52 ;  /* 0x0000000e0410723c */ /* 0x048ff00000041834 */
[C---:B------:R-:W-:Y:S01]  /*6770*/  HMMA.16816.F32.BF16 R60, R4.reuse, R12, R60 ;  /* 0x0000000c043c723c */ /* 0x040fe2000004183c */
[----:B------:R-:W1:Y:S07]  /*6780*/  LDSM.16.MT88.4 R12, [R227+0x8000] ;  /* 0x00800000e30c783b */ /* 0x000e6e0000004200 */
[----:B------:R-:W-:Y:S01]  /*6790*/  IMAD.MOV.U32 R98, RZ, RZ, R68 ;  /* 0x000000ffff627224 */ /* 0x000fe200078e0044 */
[----:B------:R-:W-:Y:S01]  /*67a0*/  MOV R97, R69 ;  /* 0x0000004500617202 */ /* 0x000fe20000000f00 */
[----:B------:R-:W-:Y:S01]  /*67b0*/  IMAD.MOV.U32 R96, RZ, RZ, R70 ;  /* 0x000000ffff607224 */ /* 0x000fe200078e0046 */
[----:B------:R-:W-:Y:S01]  /*67c0*/  MOV R83, R71 ;  /* 0x0000004700537202 */ /* 0x000fe20000000f00 */
[C---:B----4-:R-:W-:Y:S04]  /*67d0*/  HMMA.16816.F32.BF16 R212, R4.reuse, R10, R28 ;  /* 0x0000000a04d4723c */ /* 0x050fe8000004181c */
[----:B------:R-:W-:Y:S01]  /*67e0*/  IMAD.MOV.U32 R55, RZ, RZ, R16 ;  /* 0x000000ffff377224 */ /* 0x000fe200078e0010 */
[----:B------:R-:W-:Y:S01]  /*67f0*/  MOV R54, R17 ;  /* 0x0000001100367202 */ /* 0x000fe20000000f00 */
[----:B------:R-:W-:Y:S01]  /*6800*/  IMAD.MOV.U32 R53, RZ, RZ, R18 ;  /* 0x000000ffff357224 */ /* 0x000fe200078e0012 */
[----:B------:R-:W-:Y:S01]  /*6810*/  MOV R52, R19 ;  /* 0x0000001300347202 */ /* 0x000fe20000000f00 */
[----:B------:R-:W-:Y:S01]  /*6820*/  HMMA.16816.F32.BF16 R68, R4, R8, R40 ;  /* 0x000000080444723c */ /* 0x000fe20000041828 */
[----:B------:R-:W3:Y:S04]  /*6830*/  LDSM.16.MT88.4 R16, [R228+0x8000] ;  /* 0x00800000e410783b */ /* 0x000ee80000004200 */
[----:B------:R-:W4:Y:S01]  /*6840*/  LDSM.16.MT88.4 R8, [R230+0x8000] ;  /* 0x00800000e608783b */ /* 0x000f220000004200 */
[----:B------:R-:W-:Y:S01]  /*6850*/  IMAD.MOV.U32 R146, RZ, RZ, R0 ;  /* 0x000000ffff927224 */ /* 0x000fe200078e0000 */
[----:B------:R-:W-:Y:S01]  /*6860*/  MOV R0, R95 ;  /* 0x0000005f00007202 */ /* 0x000fe20000000f00 */
[----:B------:R-:W-:-:S04]  /*6870*/  IMAD.MOV.U32 R147, RZ, RZ, R120 ;  /* 0x000000ffff937224 */ /* 0x000fc800078e0078 */
[----:B------:R-:W-:-:S04]  /*6880*/  FADD.FTZ R0, R0, R22 ;  /* 0x0000001600007221 */ /* 0x000fc80000010000 */
[----:B------:R-:W-:Y:S01]  /*6890*/  FADD.FTZ R0, R147, R0 ;  /* 0x0000000093007221 */ /* 0x000fe20000010000 */
[C---:B-1----:R-:W-:Y:S01]  /*68a0*/  HMMA.16816.F32.BF16 R28, R4.reuse, R12, R56 ;  /* 0x0000000c041c723c */ /* 0x042fe20000041838 */
[----:B------:R-:W-:Y:S07]  /*68b0*/  LDSM.16.MT88.4 R56, [R227+0x5800] ;  /* 0x00580000e338783b */ /* 0x000fee0000004200 */
[C---:B------:R-:W-:Y:S08]  /*68c0*/  HMMA.16816.F32.BF16 R48, R4.reuse, R14, R48 ;  /* 0x0000000e0430723c */ /* 0x040ff00000041830 */
[C---:B---3--:R-:W-:Y:S08]  /*68d0*/  HMMA.16816.F32.BF16 R208, R4.reuse, R16, R72 ;  /* 0x0000001004d0723c */ /* 0x048ff00000041848 */
[C---:B------:R-:W-:Y:S08]  /*68e0*/  HMMA.16816.F32.BF16 R40, R4.reuse, R18, R64 ;  /* 0x000000120428723c */ /* 0x040ff00000041840 */
[C---:B----4-:R-:W-:Y:S08]  /*68f0*/  HMMA.16816.F32.BF16 R36, R4.reuse, R8, R36 ;  /* 0x000000080424723c */ /* 0x050ff00000041824 */
[----:B------:R-:W-:Y:S01]  /*6900*/  HMMA.16816.F32.BF16 R24, R4, R10, R24 ;  /* 0x0000000a0418723c */ /* 0x000fe20000041818 */
[----:B------:R1:W-:Y:S01]  /*6910*/  MUFU.EX2 R4, R3 ;  /* 0x0000000300047308 */ /* 0x0003e20000000800 */
[----:B------:R-:W-:Y:S01]  /*6920*/  MOV R154, R121 ;  /* 0x00000079009a7202 */ /* 0x000fe20000000f00 */
        /* <DEDUP_REMOVED lines=13> */
[----:B------:R-:W-:Y:S01]  /*6a00*/  LDSM.16.MT88.4 R64, [R230+0x5800] ;  /* 0x00580000e640783b */ /* 0x000fe20000004200 */
[----:B-1----:R-:W-:-:S03]  /*6a10*/  FADD.FTZ R3, R146, R2 ;  /* 0x0000000292037221 */ /* 0x002fc60000010000 */
[----:B------:R-:W1:Y:S01]  /*6a20*/  LDSM.16.MT88.4 R144, [R224+0x5800] ;  /* 0x00580000e090783b */ /* 0x000e620000004200 */
[----:B------:R-:W-:Y:S02]  /*6a30*/  FADD.FTZ R2, R155, R0 ;  /* 0x000000009b027221 */ /* 0x000fe40000010000 */
[----:B------:R-:W-:Y:S01]  /*6a40*/  FADD.FTZ R3, R154, R3 ;  /* 0x000000039a037221 */ /* 0x000fe20000010000 */
[----:B------:R-:W-:Y:S01]  /*6a50*/  MUFU.EX2 R8, R112 ;  /* 0x0000007000087308 */ /* 0x000fe20000000800 */
[----:B------:R-:W-:Y:S01]  /*6a60*/  FADD.FTZ R2, R80, R2 ;  /* 0x0000000250027221 */ /* 0x000fe20000010000 */
[----:B------:R-:W-:Y:S01]  /*6a70*/  MOV R93, R129 ;  /* 0x00000081005d7202 */ /* 0x000fe20000000f00 */
[----:B------:R-:W-:Y:S01]  /*6a80*/  FADD.FTZ R0, R82, R3 ;  /* 0x0000000352007221 */ /* 0x000fe20000010000 */
[----:B------:R-:W-:Y:S04]  /*6a90*/  LDSM.16.MT88.4 R72, [R224+0x8800] ;  /* 0x00880000e048783b */ /* 0x000fe80000004200 */
[----:B------:R-:W3:Y:S01]  /*6aa0*/  MUFU.EX2 R11, R113 ;  /* 0x00000071000b7308 */ /* 0x000ee20000000800 */
[----:B------:R-:W-:-:S07]  /*6ab0*/  FADD.FTZ R2, R166, R2 ;  /* 0x00000002a6027221 */ /* 0x000fce0000010000 */
[----:B------:R-:W-:Y:S01]  /*6ac0*/  MUFU.EX2 R10, R114 ;  /* 0x00000072000a7308 */ /* 0x000fe20000000800 */
[----:B------:R-:W-:-:S07]  /*6ad0*/  IMAD.MOV.U32 R94, RZ, RZ, R128 ;  /* 0x000000ffff5e7224 */ /* 0x000fce00078e0080 */
[----:B------:R-:W4:Y:S01]  /*6ae0*/  MUFU.EX2 R9, R115 ;  /* 0x0000007300097308 */ /* 0x000f220000000800 */
[----:B------:R-:W-:-:S07]  /*6af0*/  FADD.FTZ R0, R81, R0 ;  /* 0x0000000051007221 */ /* 0x000fce0000010000 */
[----:B------:R-:W-:Y:S08]  /*6b00*/  MUFU.EX2 R7, R21 ;  /* 0x0000001500077308 */ /* 0x000ff00000000800 */
[----:B------:R-:W1:Y:S08]  /*6b10*/  MUFU.EX2 R6, R20 ;  /* 0x0000001400067308 */ /* 0x000e700000000800 */
[----:B------:R-:W1:Y:S01]  /*6b20*/  MUFU.EX2 R5, R23 ;  /* 0x0000001700057308 */ /* 0x000e620000000800 */
[----:B------:R-:W-:Y:S01]  /*6b30*/  IMAD.MOV.U32 R15, RZ, RZ, R12 ;  /* 0x000000ffff0f7224 */ /* 0x000fe200078e000c */
[----:B------:R-:W-:Y:S01]  /*6b40*/  MOV R14, R13 ;  /* 0x0000000d000e7202 */ /* 0x000fe20000000f00 */
[----:B------:R-:W-:Y:S01]  /*6b50*/  FADD.FTZ R3, R167, R2 ;  /* 0x00000002a7037221 */ /* 0x000fe20000010000 */
[----:B---3--:R-:W-:Y:S01]  /*6b60*/  F2FP.BF16.PACK_AB R96, R11, R8 ;  /* 0x000000080b60723e */ /* 0x008fe200000010ff */
[----:B------:R-:W-:Y:S01]  /*6b70*/  FADD.FTZ R12, R93, R0 ;  /* 0x000000005d0c7221 */ /* 0x000fe20000010000 */
[----:B----4-:R-:W-:Y:S01]  /*6b80*/  F2FP.BF16.PACK_AB R98, R9, R10 ;  /* 0x0000000a0962723e */ /* 0x010fe200000010ff */
[----:B------:R-:W-:Y:S01]  /*6b90*/  @P1 IMAD.HI.U32 R13, R94, c[0x0][0x2c8], RZ ;  /* 0x0000b2005e0d1a27 */ /* 0x000fe200078e00ff */
[----:B------:R-:W3:Y:S03]  /*6ba0*/  LDSM.16.MT88.4 R112, [R224+0x2800] ;  /* 0x00280000e070783b */ /* 0x000ee60000004200 */
[----:B------:R-:W-:Y:S01]  /*6bb0*/  FADD.FTZ R3, R165, R3 ;  /* 0x00000003a5037221 */ /* 0x000fe20000010000 */
[----:B------:R-:W4:Y:S01]  /*6bc0*/  LDSM.16.MT88.4 R120, [R228+0x2800] ;  /* 0x00280000e478783b */ /* 0x000f220000004200 */
[----:B------:R-:W-:Y:S01]  /*6bd0*/  IMAD.MOV.U32 R0, RZ, RZ, R94 ;  /* 0x000000ffff007224 */ /* 0x000fe200078e005e */
[----:B------:R-:W-:Y:S01]  /*6be0*/  @P1 SHF.R.U32.HI R0, RZ, c[0x0][0x2cc], R13 ;  /* 0x0000b300ff001a19 */ /* 0x000fe2000001160d */
[----:B------:R-:W-:Y:S01]  /*6bf0*/  FADD.FTZ R2, R95, R12 ;  /* 0x0000000c5f027221 */ /* 0x000fe20000010000 */
[----:B------:R-:W-:Y:S01]  /*6c00*/  MOV R95, c[0x0][0x168] ;  /* 0x00005a00005f7a02 */ /* 0x000fe20000000f00 */
[----:B------:R-:W-:Y:S01]  /*6c10*/  FADD.FTZ R3, R103, R3 ;  /* 0x0000000367037221 */ /* 0x000fe20000010000 */
[----:B-1----:R-:W-:Y:S01]  /*6c20*/  F2FP.BF16.PACK_AB R97, R6, R7 ;  /* 0x000000070661723e */ /* 0x002fe200000010ff */
[----:B------:R-:W-:Y:S01]  /*6c30*/  FADD.FTZ R2, R92, R2 ;  /* 0x000000025c027221 */ /* 0x000fe20000010000 */
[----:B------:R-:W-:Y:S01]  /*6c40*/  F2FP.BF16.PACK_AB R99, R5, R4 ;  /* 0x000000040563723e */ /* 0x000fe200000010ff */
[----:B------:R-:W1:Y:S01]  /*6c50*/  LDSM.16.MT88.4 R128, [R227+0x2800] ;  /* 0x00280000e380783b */ /* 0x000e620000004200 */
[----:B------:R-:W-:Y:S01]  /*6c60*/  IADD3 R0, R0, c[0x0][0x1d0], -R95 ;  /* 0x0000740000007a10 */ /* 0x000fe20007ffe85f */
[----:B------:R-:W-:-:S02]  /*6c70*/  FADD.FTZ R3, R102, R3 ;  /* 0x0000000366037221 */ /* 0x000fc40000010000 */
[----:B------:R-:W-:Y:S01]  /*6c80*/  FADD.FTZ R2, R106, R2 ;  /* 0x000000026a027221 */ /* 0x000fe20000010000 */
[----:B------:R-:W-:Y:S01]  /*6c90*/  MOV R21, R54 ;  /* 0x0000003600157202 */ /* 0x000fe20000000f00 */
[----:B------:R-:W-:Y:S01]  /*6ca0*/  IMAD.MOV.U32 R20, RZ, RZ, R55 ;  /* 0x000000ffff147224 */ /* 0x000fe200078e0037 */
[----:B------:R-:W-:Y:S01]  /*6cb0*/  MOV R23, R52 ;  /* 0x0000003400177202 */ /* 0x000fe20000000f00 */
[C---:B------:R-:W-:Y:S01]  /*6cc0*/  HMMA.16816.F32.BF16 R140, R96.reuse, R144, R140 ;  /* 0x00000090608c723c */ /* 0x040fe2000004188c */
[----:B------:R-:W-:Y:S01]  /*6cd0*/  IMAD.HI R12, R0, 0x2aaaaaab, RZ ;  /* 0x2aaaaaab000c7827 */ /* 0x000fe200078e02ff */
[----:B------:R-:W1:Y:S03]  /*6ce0*/  LDSM.16.MT88.4 R152, [R228+0x5800] ;  /* 0x00580000e498783b */ /* 0x000e660000004200 */
[----:B------:R-:W-:Y:S01]  /*6cf0*/  FADD.FTZ R0, R104, R3 ;  /* 0x0000000368007221 */ /* 0x000fe20000010000 */
[----:B------:R-:W1:Y:S01]  /*6d00*/  LDSM.16.MT88.4 R80, [R228+0x8800] ;  /* 0x00880000e450783b */ /* 0x000e620000004200 */
[----:B------:R-:W-:Y:S01]  /*6d10*/  FADD.FTZ R2, R107, R2 ;  /* 0x000000026b027221 */ /* 0x000fe20000010000 */
[----:B------:R-:W-:Y:S02]  /*6d20*/  HMMA.16816.F32.BF16 R144, R96, R146, R88 ;  /* 0x000000926090723c */ /* 0x000fe40000041858 */
[----:B------:R-:W1:Y:S01]  /*6d30*/  LDSM.16.MT88.4 R88, [R227+0x8800] ;  /* 0x00880000e358783b */ /* 0x000e620000004200 */
[----:B------:R-:W-:-:S05]  /*6d40*/  FADD.FTZ R0, R105, R0 ;  /* 0x0000000069007221 */ /* 0x000fca0000010000 */
[----:B------:R-:W-:Y:S01]  /*6d50*/  HMMA.16816.F32.BF16 R52, R96, R56, R44 ;  /* 0x000000386034723c */ /* 0x000fe2000004182c */
[----:B------:R-:W-:Y:S01]  /*6d60*/  FADD.FTZ R2, R164, R2 ;  /* 0x00000002a4027221 */ /* 0x000fe20000010000 */
[----:B------:R-:W-:-:S06]  /*6d70*/  SHF.R.U32.HI R3, RZ, 0x1f, R12 ;  /* 0x0000001fff037819 */ /* 0x000fcc000001160c */
[----:B------:R-:W-:Y:S01]  /*6d80*/  HMMA.16816.F32.BF16 R56, R96, R58, R16 ;  /* 0x0000003a6038723c */ /* 0x000fe20000041810 */
[----:B------:R-:W1:Y:S01]  /*6d90*/  LDSM.16.MT88.4 R16, [R230+0x8800] ;  /* 0x00880000e610783b */ /* 0x000e620000004200 */
[----:B------:R-:W-:Y:S01]  /*6da0*/  FADD.FTZ R7, R7, R0 ;  /* 0x0000000007077221 */ /* 0x000fe20000010000 */
[----:B------:R-:W-:Y:S01]  /*6db0*/  LEA.HI.SX32 R3, R12, R3, 0x1c ;  /* 0x000000030c037211 */ /* 0x000fe200078fe2ff */
[----:B------:R-:W-:Y:S01]  /*6dc0*/  FADD.FTZ R8, R8, R2 ;  /* 0x0000000208087221 */ /* 0x000fe20000010000 */
[----:B------:R-:W-:Y:S01]  /*6dd0*/  IADD3 R13, R14, -0x2, RZ ;  /* 0xfffffffe0e0d7810 */ /* 0x000fe20007ffe0ff */
[----:B------:R-:W-:Y:S01]  /*6de0*/  FADD.FTZ R6, R6, R7 ;  /* 0x0000000706067221 */ /* 0x000fe20000010000 */
[----:B------:R-:W-:Y:S01]  /*6df0*/  IMNMX R0, R15, R3, !PT ;  /* 0x000000030f007217 */ /* 0x000fe20007800200 */
[----:B------:R-:W-:Y:S02]  /*6e00*/  FADD.FTZ R11, R11, R8 ;  /* 0x000000080b0b7221 */ /* 0x000fe40000010000 */
[----:B------:R-:W-:Y:S01]  /*6e10*/  FADD.FTZ R4, R4, R6 ;  /* 0x0000000604047221 */ /* 0x000fe20000010000 */
[----:B------:R-:W-:Y:S01]  /*6e20*/  STL [R1+0x8], R13 ;  /* 0x0000080d01007387 */ /* 0x000fe20000100800 */
[----:B------:R-:W-:Y:S01]  /*6e30*/  FADD.FTZ R10, R10, R11 ;  /* 0x0000000b0a0a7221 */ /* 0x000fe20000010000 */
[----:B------:R-:W-:-:S02]  /*6e40*/  ISETP.GE.AND P0, PT, R13, R0, PT ;  /* 0x000000000d00720c */ /* 0x000fc40003f06270 */
[----:B------:R2:W-:Y:S01]  /*6e50*/  STL [R1+0xc], R0 ;  /* 0x00000c0001007387 */ /* 0x0005e20000100800 */
[----:B------:R-:W-:Y:S01]  /*6e60*/  FADD.FTZ R2, R9, R10 ;  /* 0x0000000a09027221 */ /* 0x000fe20000010000 */
[----:B---3--:R-:W-:Y:S01]  /*6e70*/  HMMA.16816.F32.BF16 R108, R96, R112, R108 ;  /* 0x00000070606c723c */ /* 0x008fe2000004186c */
[----:B--2---:R-:W-:-:S05]  /*6e80*/  FADD.FTZ R0, R5, R4 ;  /* 0x0000000405007221 */ /* 0x004fca0000010000 */
[----:B------:R2:W-:Y:S04]  /*6e90*/  STL [R1+0x1c], R0 ;  /* 0x00001c0001007387 */ /* 0x0005e80000100800 */
[----:B------:R2:W-:Y:S01]  /*6ea0*/  STL [R1+0x18], R2 ;  /* 0x0000180201007387 */ /* 0x0005e20000100800 */
[C---:B----4-:R-:W-:Y:S08]  /*6eb0*/  HMMA.16816.F32.BF16 R116, R96.reuse, R120, R116 ;  /* 0x000000786074723c */ /* 0x050ff00000041874 */
[C---:B-1----:R-:W-:Y:S08]  /*6ec0*/  HMMA.16816.F32.BF16 R124, R96.reuse, R128, R124 ;  /* 0x00000080607c723c */ /* 0x042ff0000004187c */
        /* <DEDUP_REMOVED lines=18> */
[----:B--2---:R-:W2:Y:S01]  /*6ff0*/  LDL R15, [R1+0x14] ;  /* 0x00001400010f7983 */ /* 0x004ea20000100800 */
[----:B------:R-:W-:-:S02]  /*7000*/  MOV R104, R100 ;  /* 0x0000006400687202 */ /* 0x000fc40000000f00 */
[----:B------:R-:W-:Y:S02]  /*7010*/  MOV R103, R101 ;  /* 0x0000006500677202 */ /* 0x000fe40000000f00 */
[----:B------:R-:W-:Y:S01]  /*7020*/  MOV R218, R13 ;  /* 0x0000000d00da7202 */ /* 0x000fe20000000f00 */
[----:B--2---:R-:W-:-:S05]  /*7030*/  @P1 IMAD.HI.U32 R0, R15, c[0x0][0x2c8], RZ ;  /* 0x0000b2000f001a27 */ /* 0x004fca00078e00ff */
[----:B------:R-:W-:-:S05]  /*7040*/  @P1 SHF.R.U32.HI R0, RZ, c[0x0][0x2cc], R0 ;  /* 0x0000b300ff001a19 */ /* 0x000fca0000011600 */
[----:B------:R1:W-:Y:S02]  /*7050*/  @P1 STL [R1+0x10], R0 ;  /* 0x0000100001001387 */ /* 0x0003e40000100800 */
.L_x_840:
[----:B------:R-:W-:Y:S04]  /*7060*/  DEPBAR.LE SB0, 0x0 ;  /* 0x000080000000791a */ /* 0x000fe80000000000 */
[----:B------:R-:W-:Y:S01]  /*7070*/  WARPSYNC 0xffffffff ;  /* 0xffffffff00007948 */ /* 0x000fe20003800000 */
[----:B------:R-:W-:Y:S08]  /*7080*/  BAR.SYNC.DEFER_BLOCKING 0x0 ;  /* 0x0000000000007b1d */ /* 0x000ff00000010000 */
[----:B------:R-:W2:Y:S08]  /*7090*/  LDSM.16.M88.4 R8, [R225] ;  /* 0x00000000e108783b */ /* 0x000eb00000000200 */
[----:B------:R-:W3:Y:S04]  /*70a0*/  LDL R208, [R1+0x20] ;  /* 0x0000200001d07983 */ /* 0x000ee80000100800 */
[----:B------:R-:W4:Y:S08]  /*70b0*/  LDSM.16.M88.4 R16, [R225+0x800] ;  /* 0x00080000e110783b */ /* 0x000f300000000200 */
[----:B------:R-:W3:Y:S06]  /*70c0*/  LDL.64 R2, [R1+0x38] ;  /* 0x0000380001027983 */ /* 0x000eec0000100a00 */
[----:B------:R-:W3:Y:S04]  /*70d0*/  LDL R102, [R1+0x40] ;  /* 0x0000400001667983 */ /* 0x000ee80000100800 */
[----:B------:R-:W1:Y:S08]  /*70e0*/  LDSM.16.M88.4 R24, [R225+0x1000] ;  /* 0x00100000e118783b */ /* 0x000e700000000200 */
[----:B------:R-:W3:Y:S01]  /*70f0*/  LDL R209, [R1+0x4] ;  /* 0x0000040001d17983 */ /* 0x000ee20000100800 */
[C---:B--2--5:R-:W-:Y:S03]  /*7100*/  HMMA.16816.F32.BF16 R4, R156.reuse, R8, RZ ;  /* 0x000000089c04723c */ /* 0x064fe600000418ff */
[----:B------:R-:W2:Y:S05]  /*7110*/  LDSM.16.M88.4 R32, [R225+0x1800] ;  /* 0x00180000e120783b */ /* 0x000eaa0000000200 */
[C---:B------:R-:W-:Y:S03]  /*7120*/  HMMA.16816.F32.BF16 R8, R156.reuse, R10, RZ ;  /* 0x0000000a9c08723c */ /* 0x040fe600000418ff */
[----:B------:R-:W2:Y:S05]  /*7130*/  LDSM.16.M88.4 R40, [R225+0x2000] ;  /* 0x00200000e128783b */ /* 0x000eaa0000000200 */
[C---:B----4-:R-:W-:Y:S03]  /*7140*/  HMMA.16816.F32.BF16 R12, R156.reuse, R16, RZ ;  /* 0x000000109c0c723c */ /* 0x050fe600000418ff */
[----:B------:R-:W4:Y:S05]  /*7150*/  LDSM.16.M88.4 R48, [R225+0x2800] ;  /* 0x00280000e130783b */ /* 0x000f2a0000000200 */
[C---:B------:R-:W-:Y:S03]  /*7160*/  HMMA.16816.F32.BF16 R16, R156.reuse, R18, RZ ;  /* 0x000000129c10723c */ /* 0x040fe600000418ff */
[----:B------:R-:W4:Y:S05]  /*7170*/  LDSM.16.M88.4 R164, [R231] ;  /* 0x00000000e7a4783b */ /* 0x000f2a0000000200 */
[C---:B-1----:R-:W-:Y:S03]  /*7180*/  HMMA.16816.F32.BF16 R20, R156.reuse, R24, RZ ;  /* 0x000000189c14723c */ /* 0x042fe600000418ff */
[----:B------:R-:W3:Y:S04]  /*7190*/  LDL R213, [R1+0x10] ;  /* 0x0000100001d57983 */ /* 0x000ee80000100800 */
[----:B------:R-:W3:Y:S01]  /*71a0*/  LDL R212, [R1+0x24] ;  /* 0x0000240001d47983 */ /* 0x000ee20000100800 */
[C---:B------:R-:W-:Y:S08]  /*71b0*/  HMMA.16816.F32.BF16 R24, R156.reuse, R26, RZ ;  /* 0x0000001a9c18723c */ /* 0x040ff000000418ff */
[C---:B--2---:R-:W-:Y:S08]  /*71c0*/  HMMA.16816.F32.BF16 R28, R156.reuse, R32, RZ ;  /* 0x000000209c1c723c */ /* 0x044ff000000418ff */
[C---:B------:R-:W-:Y:S08]  /*71d0*/  HMMA.16816.F32.BF16 R32, R156.reuse, R34, RZ ;  /* 0x000000229c20723c */ /* 0x040ff000000418ff */
[C---:B------:R-:W-:Y:S08]  /*71e0*/  HMMA.16816.F32.BF16 R36, R156.reuse, R40, RZ ;  /* 0x000000289c24723c */ /* 0x040ff000000418ff */
[C---:B------:R-:W-:Y:S08]  /*71f0*/  HMMA.16816.F32.BF16 R40, R156.reuse, R42, RZ ;  /* 0x0000002a9c28723c */ /* 0x040ff000000418ff */
[C---:B----4-:R-:W-:Y:S08]  /*7200*/  HMMA.16816.F32.BF16 R44, R156.reuse, R48, RZ ;  /* 0x000000309c2c723c */ /* 0x050ff000000418ff */
[----:B------:R-:W-:Y:S08]  /*7210*/  HMMA.16816.F32.BF16 R48, R156, R50, RZ ;  /* 0x000000329c30723c */ /* 0x000ff000000418ff */
[C---:B------:R-:W-:Y:S08]  /*7220*/  HMMA.16816.F32.BF16 R4, R160.reuse, R164, R4 ;  /* 0x000000a4a004723c */ /* 0x040ff00000041804 */
[C---:B------:R-:W-:Y:S01]  /*7230*/  HMMA.16816.F32.BF16 R8, R160.reuse, R166, R8 ;  /* 0x000000a6a008723c */ /* 0x040fe20000041808 */
[----:B------:R-:W1:Y:S07]  /*7240*/  LDSM.16.M88.4 R164, [R248] ;  /* 0x00000000f8a4783b */ /* 0x000e6e0000000200 */
[C---:B-1----:R-:W-:Y:S08]  /*7250*/  HMMA.16816.F32.BF16 R12, R160.reuse, R164, R12 ;  /* 0x000000a4a00c723c */ /* 0x042ff0000004180c */
[C---:B------:R-:W-:Y:S01]  /*7260*/  HMMA.16816.F32.BF16 R16, R160.reuse, R166, R16 ;  /* 0x000000a6a010723c */ /* 0x040fe20000041810 */
[----:B------:R-:W1:Y:S07]  /*7270*/  LDSM.16.M88.4 R164, [R247] ;  /* 0x00000000f7a4783b */ /* 0x000e6e0000000200 */
[C---:B-1----:R-:W-:Y:S08]  /*7280*/  HMMA.16816.F32.BF16 R20, R160.reuse, R164, R20 ;  /* 0x000000a4a014723c */ /* 0x042ff00000041814 */
[C---:B------:R-:W-:Y:S01]  /*7290*/  HMMA.16816.F32.BF16 R24, R160.reuse, R166, R24 ;  /* 0x000000a6a018723c */ /* 0x040fe20000041818 */
[----:B------:R-:W1:Y:S07]  /*72a0*/  LDSM.16.M88.4 R164, [R246] ;  /* 0x00000000f6a4783b */ /* 0x000e6e0000000200 */
[C---:B-1----:R-:W-:Y:S08]  /*72b0*/  HMMA.16816.F32.BF16 R28, R160.reuse, R164, R28 ;  /* 0x000000a4a01c723c */ /* 0x042ff0000004181c */
[C---:B------:R-:W-:Y:S01]  /*72c0*/  HMMA.16816.F32.BF16 R32, R160.reuse, R166, R32 ;  /* 0x000000a6a020723c */ /* 0x040fe20000041820 */
[----:B------:R-:W1:Y:S02]  /*72d0*/  LDSM.16.M88.4 R164, [R245] ;  /* 0x00000000f5a4783b */ /* 0x000e640000000200 */
[----:B---3--:R-:W-:Y:S11]  /*72e0*/  ISETP.GT.AND P6, PT, R208, R218, PT ;  /* 0x000000dad000720c */ /* 0x008ff60003fc4270 */
[----:B------:R-:W-:Y:S02]  /*72f0*/  @!UPT UIADD3 URZ, URZ, URZ, URZ ;  /* 0x0000003f3f3ff290 */ /* 0x000fe4000fffe03f */
[----:B------:R-:W-:Y:S01]  /*7300*/  @!P6 SHF.R.S32.HI R0, RZ, 0x1f, R218 ;  /* 0x0000001fff00e819 */ /* 0x000fe200000114da */
[----:B------:R-:W-:Y:S04]  /*7310*/  @!P6 IMAD.WIDE.U32 R100, R218, c[0x0][0x208], RZ ;  /* 0x00008200da64ea25 */ /* 0x000fe800078e00ff */
[----:B------:R-:W-:Y:S02]  /*7320*/  @!P6 IMAD R0, R0, c[0x0][0x208], RZ ;  /* 0x000082000000ea24 */ /* 0x000fe400078e02ff */
[----:B------:R-:W-:Y:S02]  /*7330*/  @!P6 IMAD.MOV.U32 R3, RZ, RZ, R102 ;  /* 0x000000ffff03e224 */ /* 0x000fe400078e0066 */
[----:B------:R-:W-:Y:S01]  /*7340*/  @!P6 IMAD R0, R218, c[0x0][0x20c], R0 ;  /* 0x00008300da00ea24 */ /* 0x000fe200078e0200 */
[C---:B-1----:R-:W-:Y:S04]  /*7350*/  HMMA.16816.F32.BF16 R36, R160.reuse, R164, R36 ;  /* 0x000000a4a024723c */ /* 0x042fe80000041824 */
[----:B------:R-:W-:Y:S01]  /*7360*/  @!P6 IADD3 R0, R101, R0, RZ ;  /* 0x000000006500e210 */ /* 0x000fe20007ffe0ff */
[----:B------:R-:W-:Y:S03]  /*7370*/  @!P6 IMAD.WIDE.U32 R2, R100, 0x60, R2 ;  /* 0x000000606402e825 */ /* 0x000fe600078e0002 */
[C---:B------:R-:W-:Y:S01]  /*7380*/  HMMA.16816.F32.BF16 R40, R160.reuse, R166, R40 ;  /* 0x000000a6a028723c */ /* 0x040fe20000041828 */
[----:B------:R-:W1:Y:S03]  /*7390*/  LDSM.16.M88.4 R164, [R244] ;  /* 0x00000000f4a4783b */ /* 0x000e660000000200 */
[----:B------:R-:W-:Y:S05]  /*73a0*/  @!P6 IMAD R0, R0, 0x60, RZ ;  /* 0x000000600000e824 */ /* 0x000fea00078e02ff */
[----:B------:R-:W-:Y:S04]  /*73b0*/  @!P6 IADD3 R0, R3, R0, RZ ;  /* 0x000000000300e210 */ /* 0x000fe80007ffe0ff */
[C---:B------:R-:W-:Y:S01]  /*73c0*/  @!P6 SHF.L.U64.HI R100, R2.reuse, 0x1, R0 ;  /* 0x000000010264e819 */ /* 0x040fe20000010200 */
[----:B------:R-:W-:Y:S05]  /*73d0*/  @!P6 IMAD.SHL.U32 R0, R2, 0x2, RZ ;  /* 0x000000020200e824 */ /* 0x000fea00078e00ff */
[C---:B------:R-:W-:Y:S02]  /*73e0*/  @!P6 IADD3 R2, P0, R0.reuse, c[0x0][0x1f8], RZ ;  /* 0x00007e000002ea10 */ /* 0x040fe40007f1e0ff */
[----:B------:R-:W-:Y:S02]  /*73f0*/  @!P6 IADD3 R106, P5, R0, 0x80, RZ ;  /* 0x00000080006ae810 */ /* 0x000fe40007fbe0ff */
[----:B------:R-:W-:Y:S02]  /*7400*/  @!P6 IADD3.X R3, R100, c[0x0][0x1fc], RZ, P0, !PT ;  /* 0x00007f006403ea10 */ /* 0x000fe400007fe4ff */
[----:B------:R-:W-:Y:S03]  /*7410*/  @!P6 IADD3 R106, P0, R106, c[0x0][0x1f8], RZ ;  /* 0x00007e006a6aea10 */ /* 0x000fe60007f1e0ff */
[----:B------:R-:W-:Y:S01]  /*7420*/  @!PT LDS RZ, [RZ] ;  /* 0x00000000fffff984 */ /* 0x000fe20000000800 */
[----:B------:R-:W-:Y:S01]  /*7430*/  @!PT LDS RZ, [RZ] ;  /* 0x00000000fffff984 */ /* 0x000fe20000000800 */
[----:B------:R-:W-:Y:S01]  /*7440*/  @!PT LDS RZ, [RZ] ;  /* 0x00000000fffff984 */ /* 0x000fe20000000800 */
[----:B------:R2:W-:Y:S01]  /*7450*/  @!P6 LDGSTS.E.BYPASS.LTC128B.128 [R209+0x100], [R2.64], !P4 ;  /* 0x0010000002d1efae */ /* 0x0005e2000e101d48 */
[--C-:B------:R-:W-:Y:S02]  /*7460*/  @!P6 IADD3.X R107, RZ, c[0x0][0x1fc], R100.reuse, P0, P5 ;  /* 0x00007f00ff6bea10 */ /* 0x100fe400007ea464 */
[----:B------:R-:W-:Y:S05]  /*7470*/  @!P6 IADD3 R0, P5, R0, 0x100, RZ ;  /* 0x000001000000e810 */ /* 0x000fea0007fbe0ff */
[----:B------:R3:W-:Y:S01]  /*7480*/  @!P6 LDGSTS.E.BYPASS.LTC128B.128 [R209+0x3100], [R106.64], !P3 ;  /* 0x031000006ad1efae */ /* 0x0007e2000d901d48 */
[C---:B-1----:R-:W-:Y:S08]  /*7490*/  HMMA.16816.F32.BF16 R44, R160.reuse, R164, R44 ;  /* 0x000000a4a02c723c */ /* 0x042ff0000004182c */
[----:B------:R-:W-:Y:S04]  /*74a0*/  HMMA.16816.F32.BF16 R48, R160, R166, R48 ;  /* 0x000000a6a030723c */ /* 0x000fe80000041830 */
[----:B---3--:R-:W-:Y:S01]  /*74b0*/  @!P6 IADD3 R106, P0, R0, c[0x0][0x1f8], RZ ;  /* 0x00007e00006aea10 */ /* 0x008fe20007f1e0ff */
[----:B------:R-:W-:Y:S03]  /*74c0*/  @!P6 IMAD.MOV.U32 R0, RZ, RZ, 0x6 ;  /* 0x00000006ff00e424 */ /* 0x000fe600078e00ff */
[----:B------:R-:W-:Y:S04]  /*74d0*/  @!P6 IADD3.X R107, RZ, c[0x0][0x1fc], R100, P0, P5 ;  /* 0x00007f00ff6bea10 */ /* 0x000fe800007ea464 */
[----:B------:R-:W-:Y:S01]  /*74e0*/  @!P6 MOV R100, c[0x0][0x208] ;  /* 0x000082000064ea02 */ /* 0x000fe20000000f00 */
[----:B------:R1:W-:Y:S03]  /*74f0*/  @!P6 LDGSTS.E.BYPASS.LTC128B.128 [R209+0x6100], [R106.64], !P2 ;  /* 0x061000006ad1efae */ /* 0x0003e6000d101d48 */
[C---:B------:R-:W-:Y:S02]  /*7500*/  @!P6 SHF.L.U64.HI R0, R100.reuse, R0, c[0x0][0x20c] ;  /* 0x000083006400e619 */ /* 0x040fe40000010200 */
[----:B------:R-:W-:Y:S04]  /*7510*/  @!P6 SHF.L.U32 R100, R100, 0x6, RZ ;  /* 0x000000066464e819 */ /* 0x000fe800000006ff */
[----:B--2---:R-:W-:Y:S04]  /*7520*/  @!P6 IADD3 R2, P0, R2, R100, RZ ;  /* 0x000000640202e210 */ /* 0x004fe80007f1e0ff */
[----:B------:R-:W-:Y:S02]  /*7530*/  @!P6 IADD3.X R3, R3, R0, RZ, P0, !PT ;  /* 0x000000000303e210 */ /* 0x000fe400007fe4ff */
[----:B------:R-:W-:Y:S03]  /*7540*/  @!P6 IADD3 R100, P0, R100, R2, RZ ;  /* 0x000000026464e210 */ /* 0x000fe60007f1e0ff */
[----:B------:R2:W-:Y:S02]  /*7550*/  @!P6 LDGSTS.E.BYPASS.LTC128B.128 [R209+0x1100], [R2.64], !P4 ;  /* 0x0110000002d1efae */ /* 0x0005e4000e101d48 */
[----:B------:R-:W-:Y:S06]  /*7560*/  @!P6 IMAD.X R101, R0, 0x1, R3, P0 ;  /* 0x000000010065e824 */ /* 0x000fec00000e0603 */
[----:B------:R2:W-:Y:S08]  /*7570*/  @!P6 LDGSTS.E.BYPASS.LTC128B.128 [R209+0x4100], [R2.64+0x80], !P3 ;  /* 0x0410008002d1efae */ /* 0x0005f0000d901d48 */
[----:B------:R2:W-:Y:S08]  /*7580*/  @!P6 LDGSTS.E.BYPASS.LTC128B.128 [R209+0x7100], [R2.64+0x100], !P2 ;  /* 0x0710010002d1efae */ /* 0x0005f0000d101d48 */
[----:B------:R3:W-:Y:S08]  /*7590*/  @!P6 LDGSTS.E.BYPASS.LTC128B.128 [R209+0x2100], [R100.64], !P4 ;  /* 0x0210000064d1efae */ /* 0x0007f0000e101d48 */
[----:B------:R3:W-:Y:S08]  /*75a0*/  @!P6 LDGSTS.E.BYPASS.LTC128B.128 [R209+0x5100], [R100.64+0x80], !P3 ;  /* 0x0510008064d1efae */ /* 0x0007f0000d901d48 */
[----:B------:R3:W-:Y:S01]  /*75b0*/  @!P6 LDGSTS.E.BYPASS.LTC128B.128 [R209+0x8100], [R100.64+0x100], !P2 ;  /* 0x0810010064d1efae */ /* 0x0007e2000d101d48 */
[----:B--2---:R-:W-:Y:S07]  /*75c0*/  IMAD R3, R218, -0x60, RZ ;  /* 0xffffffa0da037824 */ /* 0x004fee00078e02ff */
[----:B------:R-:W2:Y:S01]  /*75d0*/  LDSM.16.M88.4 R164, [R229] ;  /* 0x00000000e5a4783b */ /* 0x000ea20000000200 */
[----:B------:R-:W-:Y:S04]  /*75e0*/  IADD3 R3, -R212, 0x1, R3 ;  /* 0x00000001d4037810 */ /* 0x000fe80007ffe103 */
[----:B------:R-:W-:Y:S03]  /*75f0*/  IADD3 R3, R3, c[0x0][0x1d0], RZ ;  /* 0x0000740003037a10 */ /* 0x000fe60007ffe0ff */
[----:B------:R-:W0:Y:S01]  /*7600*/  LDGDEPBAR ;  /* 0x00000000000079af */ /* 0x000e220000000000 */
[----:B------:R-:W-:Y:S07]  /*7610*/  IADD3 R3, R3, -c[0x0][0x168], RZ ;  /* 0x80005a0003037a10 */ /* 0x000fee0007ffe0ff */
[----:B------:R4:W3:Y:S01]  /*7620*/  LDL R2, [R1+0x14] ;  /* 0x0000140001027983 */ /* 0x0008e20000100800 */
[C---:B--2---:R-:W-:Y:S08]  /*7630*/  HMMA.16816.F32.BF16 R4, R168.reuse, R164, R4 ;  /* 0x000000a4a804723c */ /* 0x044ff00000041804 */
[C---:B------:R-:W-:Y:S01]  /*7640*/  HMMA.16816.F32.BF16 R8, R168.reuse, R166, R8 ;  /* 0x000000a6a808723c */ /* 0x040fe20000041808 */
[----:B------:R-:W2:Y:S07]  /*7650*/  LDSM.16.M88.4 R164, [R229+0x800] ;  /* 0x00080000e5a4783b */ /* 0x000eae0000000200 */
        /* <DEDUP_REMOVED lines=13> */
[----:B------:R-:W-:Y:S01]  /*7730*/  HMMA.16816.F32.BF16 R48, R168, R166, R48 ;  /* 0x000000a6a830723c */ /* 0x000fe20000041830 */
[----:B------:R-:W2:Y:S03]  /*7740*/  LDSM.16.M88.4 R164, [R226] ;  /* 0x00000000e2a4783b */ /* 0x000ea60000000200 */
[----:B---3--:R-:W-:Y:S05]  /*7750*/  @P1 MOV R2, R213 ;  /* 0x000000d500021202 */ /* 0x008fea0000000f00 */
[----:B------:R-:W3:Y:S04]  /*7760*/  LDL.LU R213, [R1+0x18] ;  /* 0x0000180001d57983 */ /* 0x000ee80000300800 */
[----:B------:R-:W1:Y:S01]  /*7770*/  SHFL.IDX PT, R0, R2, RZ, 0x1c1f ;  /* 0x001c1fff02007589 */ /* 0x000e6200000e0000 */
[C---:B--2---:R-:W-:Y:S08]  /*7780*/  HMMA.16816.F32.BF16 R4, R172.reuse, R164, R4 ;  /* 0x000000a4ac04723c */ /* 0x044ff00000041804 */
[C---:B------:R-:W-:Y:S01]  /*7790*/  HMMA.16816.F32.BF16 R8, R172.reuse, R166, R8 ;  /* 0x000000a6ac08723c */ /* 0x040fe20000041808 */
[----:B------:R-:W2:Y:S03]  /*77a0*/  LDSM.16.M88.4 R164, [R226+0x800] ;  /* 0x00080000e2a4783b */ /* 0x000ea60000000200 */
[----:B-1----:R-:W-:Y:S04]  /*77b0*/  IADD3 R0, R3, R0, RZ ;  /* 0x0000000003007210 */ /* 0x002fe80007ffe0ff */
[C---:B------:R-:W-:Y:S02]  /*77c0*/  ISETP.GT.AND P0, PT, R0.reuse, 0x8, PT ;  /* 0x000000080000780c */ /* 0x040fe40003f04270 */
[C---:B------:R-:W-:Y:S02]  /*77d0*/  ISETP.GT.AND P6, PT, R0.reuse, RZ, PT ;  /* 0x000000ff0000720c */ /* 0x040fe40003fc4270 */
[----:B------:R-:W-:Y:S01]  /*77e0*/  ISETP.GT.AND P5, PT, R0, 0x1, PT ;  /* 0x000000010000780c */ /* 0x000fe20003fa4270 */
[C---:B--2---:R-:W-:Y:S08]  /*77f0*/  HMMA.16816.F32.BF16 R12, R172.reuse, R164, R12 ;  /* 0x000000a4ac0c723c */ /* 0x044ff0000004180c */
[C---:B------:R-:W-:Y:S01]  /*7800*/  HMMA.16816.F32.BF16 R16, R172.reuse, R166, R16 ;  /* 0x000000a6ac10723c */ /* 0x040fe20000041810 */
[----:B------:R-:W1:Y:S07]  /*7810*/  LDSM.16.M88.4 R164, [R226+0x1000] ;  /* 0x00100000e2a4783b */ /* 0x000e6e0000000200 */
[C---:B-1----:R-:W-:Y:S08]  /*7820*/  HMMA.16816.F32.BF16 R20, R172.reuse, R164, R20 ;  /* 0x000000a4ac14723c */ /* 0x042ff00000041814 */
        /* <DEDUP_REMOVED lines=9> */
[----:B------:R-:W-:Y:S01]  /*78c0*/  HMMA.16816.F32.BF16 R48, R172, R166, R48 ;  /* 0x000000a6ac30723c */ /* 0x000fe20000041830 */
        /* <DEDUP_REMOVED lines=129> */
[----:B------:R-:W1:Y:S11]  /*80e0*/  LDSM.16.M88.4 R164, [R226+0x6800] ;  /* 0x00680000e2a4783b */ /* 0x000e760000000200 */
[----:B------:R-:W-:Y:S04]  /*80f0*/  @!UPT UIADD3 URZ, URZ, URZ, URZ ;  /* 0x0000003f3f3ff290 */ /* 0x000fe8000fffe03f */
        /* <DEDUP_REMOVED lines=9> */
[----:B------:R-:W2:Y:S01]  /*8190*/  MUFU.TANH R210, R5 ;  /* 0x0000000500d27308 */ /* 0x000ea20000002400 */
[C---:B-1----:R-:W-:Y:S09]  /*81a0*/  HMMA.16816.F32.BF16 R12, R204.reuse, R164, R12 ;  /* 0x000000a4cc0c723c */ /* 0x042ff2000004180c */
[----:B------:R-:W-:Y:S01]  /*81b0*/  MUFU.TANH R105, R6 ;  /* 0x0000000600697308 */ /* 0x000fe20000002400 */
[C---:B------:R-:W-:Y:S01]  /*81c0*/  HMMA.16816.F32.BF16 R16, R204.reuse, R166, R16 ;  /* 0x000000a6cc10723c */ /* 0x040fe20000041810 */
[----:B------:R-:W1:Y:S08]  /*81d0*/  LDSM.16.M88.4 R164, [R226+0x7000] ;  /* 0x00700000e2a4783b */ /* 0x000e700000000200 */
[----:B------:R3:W-:Y:S03]  /*81e0*/  MUFU.TANH R102, R7 ;  /* 0x0000000700667308 */ /* 0x0007e60000002400 */
[----:B--2---:R-:W-:Y:S02]  /*81f0*/  FSEL R210, R210, -INF , P5 ;  /* 0xff800000d2d27808 */ /* 0x004fe40002800000 */
[----:B------:R-:W-:Y:S05]  /*8200*/  ISETP.GT.AND P5, PT, R0, 0x10, PT ;  /* 0x000000100000780c */ /* 0x000fea0003fa4270 */
[----:B------:R-:W-:Y:S01]  /*8210*/  MUFU.TANH R11, R11 ;  /* 0x0000000b000b7308 */ /* 0x000fe20000002400 */
[----:B------:R-:W-:Y:S02]  /*8220*/  FMUL.FTZ R12, R12, c[0x0][0x320] ;  /* 0x0000c8000c0c7a20 */ /* 0x000fe40000410000 */
[----:B------:R-:W-:Y:S02]  /*8230*/  FMUL.FTZ R14, R14, c[0x0][0x320] ;  /* 0x0000c8000e0e7a20 */ /* 0x000fe40000410000 */
[----:B------:R-:W-:Y:S02]  /*8240*/  FMUL.FTZ R15, R15, c[0x0][0x320] ;  /* 0x0000c8000f0f7a20 */ /* 0x000fe40000410000 */
[----:B------:R-:W-:Y:S03]  /*8250*/  FMUL.FTZ R13, R13, c[0x0][0x320] ;  /* 0x0000c8000d0d7a20 */ /* 0x000fe60000410000 */
[----:B------:R-:W2:Y:S01]  /*8260*/  MUFU.TANH R211, R8 ;  /* 0x0000000800d37308 */ /* 0x000ea20000002400 */
[----:B------:R-:W-:Y:S02]  /*8270*/  FMUL.FTZ R16, R16, c[0x0][0x320] ;  /* 0x0000c80010107a20 */ /* 0x000fe40000410000 */
[----:B------:R-:W-:Y:S01]  /*8280*/  FMUL.FTZ R17, R17, c[0x0][0x320] ;  /* 0x0000c80011117a20 */ /* 0x000fe20000410000 */
[----:B---3--:R-:W-:Y:S01]  /*8290*/  LDSM.16.M88.4 R4, [R226+0x8800] ;  /* 0x00880000e204783b */ /* 0x008fe20000000200 */
[----:B------:R-:W-:Y:S02]  /*82a0*/  FMUL.FTZ R18, R18, c[0x0][0x320] ;  /* 0x0000c80012127a20 */ /* 0x000fe40000410000 */
[----:B------:R-:W-:Y:S03]  /*82b0*/  FMUL.FTZ R19, R19, c[0x0][0x320] ;  /* 0x0000c80013137a20 */ /* 0x000fe60000410000 */
[----:B------:R-:W3:Y:S01]  /*82c0*/  MUFU.TANH R12, R12 ;  /* 0x0000000c000c7308 */ /* 0x000ee20000002400 */
[C---:B-1----:R-:W-:Y:S09]  /*82d0*/  HMMA.16816.F32.BF16 R20, R204.reuse, R164, R20 ;  /* 0x000000a4cc14723c */ /* 0x042ff20000041814 */
[----:B------:R-:W-:Y:S03]  /*82e0*/  MUFU.TANH R16, R16 ;  /* 0x0000001000107308 */ /* 0x000fe60000002400 */
[----:B--2---:R-:W-:Y:S01]  /*82f0*/  FSEL R211, R211, -INF , P0 ;  /* 0xff800000d3d37808 */ /* 0x004fe20000000000 */
[C---:B------:R-:W-:Y:S01]  /*8300*/  HMMA.16816.F32.BF16 R24, R204.reuse, R166, R24 ;  /* 0x000000a6cc18723c */ /* 0x040fe20000041818 */
[----:B------:R-:W1:Y:S02]  /*8310*/  LDSM.16.M88.4 R164, [R226+0x7800] ;  /* 0x00780000e2a4783b */ /* 0x000e640000000200 */
[----:B------:R-:W-:Y:S03]  /*8320*/  ISETP.GT.AND P0, PT, R0, 0x11, PT ;  /* 0x000000110000780c */ /* 0x000fe60003f04270 */
[----:B------:R-:W2:Y:S01]  /*8330*/  MUFU.TANH R17, R17 ;  /* 0x0000001100117308 */ /* 0x000ea20000002400 */
[----:B---3--:R-:W-:Y:S02]  /*8340*/  FSEL R219, R12, -INF , P5 ;  /* 0xff8000000cdb7808 */ /* 0x008fe40002800000 */
[----:B------:R-:W-:Y:S07]  /*8350*/  ISETP.GT.AND P5, PT, R0, 0x19, PT ;  /* 0x000000190000780c */ /* 0x000fee0003fa4270 */
[----:B------:R-:W-:Y:S01]  /*8360*/  MUFU.TANH R10, R10 ;  /* 0x0000000a000a7308 */ /* 0x000fe20000002400 */
[----:B------:R-:W-:Y:S02]  /*8370*/  FMUL.FTZ R22, R22, c[0x0][0x320] ;  /* 0x0000c80016167a20 */ /* 0x000fe40000410000 */
[----:B------:R-:W-:Y:S02]  /*8380*/  FMUL.FTZ R23, R23, c[0x0][0x320] ;  /* 0x0000c80017177a20 */ /* 0x000fe40000410000 */
[----:B------:R-:W-:Y:S02]  /*8390*/  FMUL.FTZ R20, R20, c[0x0][0x320] ;  /* 0x0000c80014147a20 */ /* 0x000fe40000410000 */
[----:B------:R-:W-:Y:S03]  /*83a0*/  FMUL.FTZ R21, R21, c[0x0][0x320] ;  /* 0x0000c80015157a20 */ /* 0x000fe60000410000 */
[----:B------:R-:W-:Y:S01]  /*83b0*/  MUFU.TANH R22, R22 ;  /* 0x0000001600167308 */ /* 0x000fe20000002400 */
[----:B------:R-:W-:Y:S02]  /*83c0*/  FMUL.FTZ R27, R27, c[0x0][0x320] ;  /* 0x0000c8001b1b7a20 */ /* 0x000fe40000410000 */
[----:B------:R-:W-:Y:S01]  /*83d0*/  FMUL.FTZ R26, R26, c[0x0][0x320] ;  /* 0x0000c8001a1a7a20 */ /* 0x000fe20000410000 */
[----:B--2---:R-:W-:Y:S01]  /*83e0*/  FSEL R222, R17, -INF , P5 ;  /* 0xff80000011de7808 */ /* 0x004fe20002800000 */
[----:B------:R-:W-:Y:S01]  /*83f0*/  FMUL.FTZ R24, R24, c[0x0][0x320] ;  /* 0x0000c80018187a20 */ /* 0x000fe20000410000 */
[----:B------:R-:W-:Y:S01]  /*8400*/  ISETP.GT.AND P5, PT, R0, 0x28, PT ;  /* 0x000000280000780c */ /* 0x000fe20003fa4270 */
[----:B------:R-:W-:Y:S03]  /*8410*/  FMUL.FTZ R25, R25, c[0x0][0x320] ;  /* 0x0000c80019197a20 */ /* 0x000fe60000410000 */
[----:B------:R-:W-:Y:S01]  /*8420*/  MUFU.TANH R23, R23 ;  /* 0x0000001700177308 */ /* 0x000fe20000002400 */
[C---:B-1----:R-:W-:Y:S09]  /*8430*/  HMMA.16816.F32.BF16 R28, R204.reuse, R164, R28 ;  /* 0x000000a4cc1c723c */ /* 0x042ff2000004181c */
[----:B------:R-:W-:Y:S01]  /*8440*/  MUFU.TANH R27, R27 ;  /* 0x0000001b001b7308 */ /* 0x000fe20000002400 */
[C---:B------:R-:W-:Y:S01]  /*8450*/  HMMA.16816.F32.BF16 R32, R204.reuse, R166, R32 ;  /* 0x000000a6cc20723c */ /* 0x040fe20000041820 */
[----:B------:R-:W1:Y:S01]  /*8460*/  LDSM.16.M88.4 R164, [R226+0x8000] ;  /* 0x00800000e2a4783b */ /* 0x000e620000000200 */
[----:B------:R-:W-:Y:S07]  /*8470*/  DEPBAR.LE SB0, 0x0 ;  /* 0x000080000000791a */ /* 0x000fee0000000000 */
[----:B------:R-:W-:Y:S01]  /*8480*/  MUFU.TANH R14, R14 ;  /* 0x0000000e000e7308 */ /* 0x000fe20000002400 */
[----:B------:R-:W-:Y:S04]  /*8490*/  BAR.SYNC.DEFER_BLOCKING 0x0 ;  /* 0x0000000000007b1d */ /* 0x000fe80000010000 */
[----:B------:R-:W-:Y:S02]  /*84a0*/  FMUL.FTZ R30, R30, c[0x0][0x320] ;  /* 0x0000c8001e1e7a20 */ /* 0x000fe40000410000 */
[----:B------:R-:W-:Y:S02]  /*84b0*/  FMUL.FTZ R28, R28, c[0x0][0x320] ;  /* 0x0000c8001c1c7a20 */ /* 0x000fe40000410000 */
[----:B------:R-:W-:Y:S02]  /*84c0*/  FMUL.FTZ R29, R29, c[0x0][0x320] ;  /* 0x0000c8001d1d7a20 */ /* 0x000fe40000410000 */
[----:B------:R-:W-:Y:S04]  /*84d0*/  FMUL.FTZ R31, R31, c[0x0][0x320] ;  /* 0x0000c8001f1f7a20 */ /* 0x000fe80000410000 */
[----:B------:R-:W-:Y:S02]  /*84e0*/  FMUL.FTZ R35, R35, c[0x0][0x320] ;  /* 0x0000c80023237a20 */ /* 0x000fe40000410000 */
[----:B------:R-:W-:Y:S02]  /*84f0*/  FMUL.FTZ R32, R32, c[0x0][0x320] ;  /* 0x0000c80020207a20 */ /* 0x000fe40000410000 */
[----:B------:R-:W-:Y:S02]  /*8500*/  FMUL.FTZ R33, R33, c[0x0][0x320] ;  /* 0x0000c80021217a20 */ /* 0x000fe40000410000 */
[----:B------:R-:W-:Y:S04]  /*8510*/  FMUL.FTZ R34, R34, c[0x0][0x320] ;  /* 0x0000c80022227a20 */ /* 0x000fe80000410000 */
[----:B------:R-:W-:Y:S01]  /*8520*/  MUFU.TANH R33, R33 ;  /* 0x0000002100217308 */ /* 0x000fe20000002400 */
[C---:B-1----:R-:W-:Y:S09]  /*8530*/  HMMA.16816.F32.BF16 R36, R204.reuse, R164, R36 ;  /* 0x000000a4cc24723c */ /* 0x042ff20000041824 */
[----:B------:R-:W-:Y:S01]  /*8540*/  MUFU.TANH R35, R35 ;  /* 0x0000002300237308 */ /* 0x000fe20000002400 */
[C---:B------:R-:W-:Y:S09]  /*8550*/  HMMA.16816.F32.BF16 R40, R204.reuse, R166, R40 ;  /* 0x000000a6cc28723c */ /* 0x040ff20000041828 */
[----:B------:R-:W1:Y:S01]  /*8560*/  MUFU.TANH R9, R9 ;  /* 0x0000000900097308 */ /* 0x000e620000002400 */
[C---:B------:R-:W-:Y:S09]  /*8570*/  HMMA.16816.F32.BF16 R44, R204.reuse, R4, R44 ;  /* 0x00000004cc2c723c */ /* 0x040ff2000004182c */
[----:B------:R-:W2:Y:S01]  /*8580*/  MUFU.TANH R13, R13 ;  /* 0x0000000d000d7308 */ /* 0x000ea20000002400 */
[----:B------:R-:W-:Y:S03]  /*8590*/  HMMA.16816.F32.BF16 R48, R204, R6, R48 ;  /* 0x00000006cc30723c */ /* 0x000fe60000041830 */
[----:B------:R-:W-:Y:S01]  /*85a0*/  FSEL R5, R100, -INF , P6 ;  /* 0xff80000064057808 */ /* 0x000fe20003000000 */
[----:B------:R-:W-:Y:S01]  /*85b0*/  FMUL.FTZ R8, R37, c[0x0][0x320] ;  /* 0x0000c80025087a20 */ /* 0x000fe20000410000 */
[----:B------:R-:W-:Y:S01]  /*85c0*/  ISETP.GT.AND P6, PT, R0, 0x9, PT ;  /* 0x000000090000780c */ /* 0x000fe20003fc4270 */
[----:B------:R-:W-:Y:S01]  /*85d0*/  FMUL.FTZ R36, R36, c[0x0][0x320] ;  /* 0x0000c80024247a20 */ /* 0x000fe20000410000 */
[----:B------:R-:W-:Y:S02]  /*85e0*/  FMNMX.FTZ R101, R5, R103, !PT ;  /* 0x0000006705657209 */ /* 0x000fe40007810000 */
[----:B------:R-:W3:Y:S03]  /*85f0*/  MUFU.TANH R20, R20 ;  /* 0x0000001400147308 */ /* 0x000ee60000002400 */
[----:B------:R-:W-:Y:S01]  /*8600*/  FMNMX.FTZ R101, R210, R101, !PT ;  /* 0x00000065d2657209 */ /* 0x000fe20007810000 */
[----:B------:R-:W-:Y:S01]  /*8610*/  FMUL.FTZ R7, R40, c[0x0][0x320] ;  /* 0x0000c80028077a20 */ /* 0x000fe20000410000 */
[----:B-1----:R-:W-:Y:S01]  /*8620*/  FSEL R212, R9, -INF , P6 ;  /* 0xff80000009d47808 */ /* 0x002fe20003000000 */
[----:B------:R-:W-:Y:S01]  /*8630*/  FMUL.FTZ R6, R41, c[0x0][0x320] ;  /* 0x0000c80029067a20 */ /* 0x000fe20000410000 */
[----:B------:R-:W-:Y:S01]  /*8640*/  FMNMX.FTZ R101, R211, R101, !PT ;  /* 0x00000065d3657209 */ /* 0x000fe20007810000 */
[----:B------:R-:W-:Y:S01]  /*8650*/  FMUL.FTZ R4, R44, c[0x0][0x320] ;  /* 0x0000c8002c047a20 */ /* 0x000fe20000410000 */
[----:B------:R-:W-:Y:S01]  /*8660*/  ISETP.GT.AND P6, PT, R0, 0x18, PT ;  /* 0x000000180000780c */ /* 0x000fe20003fc4270 */
[----:B------:R-:W1:Y:S01]  /*8670*/  MUFU.TANH R21, R21 ;  /* 0x0000001500157308 */ /* 0x000e620000002400 */
[----:B------:R-:W-:Y:S01]  /*8680*/  FMNMX.FTZ R101, R212, R101, !PT ;  /* 0x00000065d4657209 */ /* 0x000fe20007810000 */
[----:B------:R-:W-:Y:S01]  /*8690*/  FMUL.FTZ R45, R45, c[0x0][0x320] ;  /* 0x0000c8002d2d7a20 */ /* 0x000fe20000410000 */
[----:B------:R-:W-:Y:S01]  /*86a0*/  FSEL R221, R16, -INF , P6 ;  /* 0xff80000010dd7808 */ /* 0x000fe20003000000 */
[----:B------:R-:W-:Y:S01]  /*86b0*/  FMUL.FTZ R42, R42, c[0x0][0x320] ;  /* 0x0000c8002a2a7a20 */ /* 0x000fe20000410000 */
[----:B--2---:R-:W-:Y:S01]  /*86c0*/  FSEL R220, R13, -INF , P0 ;  /* 0xff8000000ddc7808 */ /* 0x004fe20000000000 */
[----:B------:R-:W-:Y:S01]  /*86d0*/  FMUL.FTZ R48, R48, c[0x0][0x320] ;  /* 0x0000c80030307a20 */ /* 0x000fe20000410000 */
[----:B------:R-:W-:Y:S01]  /*86e0*/  FMNMX.FTZ R101, R219, R101, !PT ;  /* 0x00000065db657209 */ /* 0x000fe20007810000 */
[----:B------:R-:W-:Y:S01]  /*86f0*/  IMAD.MOV.U32 R40, RZ, RZ, R209 ;  /* 0x000000ffff287224 */ /* 0x000fe200078e00d1 */
[----:B------:R-:W-:Y:S01]  /*8700*/  ISETP.GT.AND P0, PT, R0, 0x20, PT ;  /* 0x000000200000780c */ /* 0x000fe20003f04270 */
[----:B------:R-:W2:Y:S01]  /*8710*/  MUFU.TANH R24, R24 ;  /* 0x0000001800187308 */ /* 0x000ea20000002400 */
[----:B------:R-:W-:Y:S01]  /*8720*/  FMNMX.FTZ R101, R220, R101, !PT ;  /* 0x00000065dc657209 */ /* 0x000fe20007810000 */
[----:B------:R-:W-:Y:S01]  /*8730*/  FMUL.FTZ R38, R38, c[0x0][0x320] ;  /* 0x0000c80026267a20 */ /* 0x000fe20000410000 */
[----:B------:R-:W-:Y:S01]  /*8740*/  ISETP.GT.AND P6, PT, R0, 0x21, PT ;  /* 0x000000210000780c */ /* 0x000fe20003fc4270 */
[----:B------:R-:W-:Y:S01]  /*8750*/  FMUL.FTZ R39, R39, c[0x0][0x320] ;  /* 0x0000c80027277a20 */ /* 0x000fe20000410000 */
[----:B------:R-:W-:Y:S01]  /*8760*/  FMNMX.FTZ R101, R221, R101, !PT ;  /* 0x00000065dd657209 */ /* 0x000fe20007810000 */
[----:B------:R-:W-:Y:S01]  /*8770*/  FMUL.FTZ R43, R43, c[0x0][0x320] ;  /* 0x0000c8002b2b7a20 */ /* 0x000fe20000410000 */
[----:B---3--:R-:W-:Y:S01]  /*8780*/  FSEL R20, R20, -INF , P0 ;  /* 0xff80000014147808 */ /* 0x008fe20000000000 */
[----:B------:R-:W-:Y:S01]  /*8790*/  FMUL.FTZ R51, R51, c[0x0][0x320] ;  /* 0x0000c80033337a20 */ /* 0x000fe20000410000 */
[----:B------:R-:W-:Y:S01]  /*87a0*/  FMNMX.FTZ R101, R222, R101, !PT ;  /* 0x00000065de657209 */ /* 0x000fe20007810000 */
[----:B------:R-:W3:Y:S01]  /*87b0*/  MUFU.TANH R25, R25 ;  /* 0x0000001900197308 */ /* 0x000ee20000002400 */
[----:B------:R-:W-:Y:S02]  /*87c0*/  ISETP.GT.AND P0, PT, R0, 0x29, PT ;  /* 0x000000290000780c */ /* 0x000fe40003f04270 */
[----:B------:R-:W-:Y:S02]  /*87d0*/  FMNMX.FTZ R101, R20, R101, !PT ;  /* 0x0000006514657209 */ /* 0x000fe40007810000 */
[----:B-1----:R-:W-:Y:S02]  /*87e0*/  FSEL R21, R21, -INF , P6 ;  /* 0xff80000015157808 */ /* 0x002fe40003000000 */
[----:B------:R-:W-:Y:S02]  /*87f0*/  ISETP.GT.AND P6, PT, R0, 0x30, PT ;  /* 0x000000300000780c */ /* 0x000fe40003fc4270 */
[----:B------:R-:W-:Y:S01]  /*8800*/  FMNMX.FTZ R101, R21, R101, !PT ;  /* 0x0000006515657209 */ /* 0x000fe20007810000 */
[----:B------:R-:W1:Y:S01]  /*8810*/  MUFU.TANH R28, R28 ;  /* 0x0000001c001c7308 */ /* 0x000e620000002400 */
[----:B--2---:R-:W-:Y:S02]  /*8820*/  FSEL R24, R24, -INF , P5 ;  /* 0xff80000018187808 */ /* 0x004fe40002800000 */
[----:B------:R-:W-:Y:S02]  /*8830*/  ISETP.GT.AND P5, PT, R0, 0x31, PT ;  /* 0x000000310000780c */ /* 0x000fe40003fa4270 */
[----:B------:R-:W-:Y:S05]  /*8840*/  FMNMX.FTZ R101, R24, R101, !PT ;  /* 0x0000006518657209 */ /* 0x000fea0007810000 */
[----:B------:R-:W2:Y:S01]  /*8850*/  MUFU.TANH R29, R29 ;  /* 0x0000001d001d7308 */ /* 0x000ea20000002400 */
[----:B---3--:R-:W-:Y:S02]  /*8860*/  FSEL R25, R25, -INF , P0 ;  /* 0xff80000019197808 */ /* 0x008fe40000000000 */
[----:B------:R-:W-:Y:S02]  /*8870*/  ISETP.GT.AND P0, PT, R0, 0x38, PT ;  /* 0x000000380000780c */ /* 0x000fe40003f04270 */
[----:B------:R-:W-:Y:S05]  /*8880*/  FMNMX.FTZ R101, R25, R101, !PT ;  /* 0x0000006519657209 */ /* 0x000fea0007810000 */
[----:B------:R-:W3:Y:S01]  /*8890*/  MUFU.TANH R32, R32 ;  /* 0x0000002000207308 */ /* 0x000ee20000002400 */
[----:B-1----:R-:W-:Y:S02]  /*88a0*/  FSEL R28, R28, -INF , P6 ;  /* 0xff8000001c1c7808 */ /* 0x002fe40003000000 */
[----:B------:R-:W-:Y:S02]  /*88b0*/  ISETP.GT.AND P6, PT, R0, 0x39, PT ;  /* 0x000000390000780c */ /* 0x000fe40003fc4270 */
[----:B------:R-:W-:Y:S05]  /*88c0*/  FMNMX.FTZ R101, R28, R101, !PT ;  /* 0x000000651c657209 */ /* 0x000fea0007810000 */
[----:B------:R-:W1:Y:S01]  /*88d0*/  MUFU.TANH R8, R8 ;  /* 0x0000000800087308 */ /* 0x000e620000002400 */
[----:B------:R-:W-:Y:S02]  /*88e0*/  FSEL R33, R33, -INF , P6 ;  /* 0xff80000021217808 */ /* 0x000fe40003000000 */
[C---:B------:R-:W-:Y:S02]  /*88f0*/  ISETP.GT.AND P6, PT, R0.reuse, 0x48, PT ;  /* 0x000000480000780c */ /* 0x040fe40003fc4270 */
[----:B--2---:R-:W-:Y:S02]  /*8900*/  FSEL R29, R29, -INF , P5 ;  /* 0xff8000001d1d7808 */ /* 0x004fe40002800000 */
[----:B------:R-:W-:Y:S02]  /*8910*/  ISETP.GT.AND P5, PT, R0, 0x40, PT ;  /* 0x000000400000780c */ /* 0x000fe40003fa4270 */
[----:B------:R-:W-:Y:S01]  /*8920*/  FMNMX.FTZ R101, R29, R101, !PT ;  /* 0x000000651d657209 */ /* 0x000fe20007810000 */
[----:B------:R-:W2:Y:S01]  /*8930*/  MUFU.TANH R36, R36 ;  /* 0x0000002400247308 */ /* 0x000ea20000002400 */
[----:B---3--:R-:W-:Y:S02]  /*8940*/  FSEL R32, R32, -INF , P0 ;  /* 0xff80000020207808 */ /* 0x008fe40000000000 */
[----:B------:R-:W-:Y:S02]  /*8950*/  ISETP.GT.AND P0, PT, R0, 0x41, PT ;  /* 0x000000410000780c */ /* 0x000fe40003f04270 */
[----:B------:R-:W-:Y:S05]  /*8960*/  FMNMX.FTZ R101, R32, R101, !PT ;  /* 0x0000006520657209 */ /* 0x000fea0007810000 */
[----:B------:R-:W3:Y:S01]  /*8970*/  MUFU.TANH R4, R4 ;  /* 0x0000000400047308 */ /* 0x000ee20000002400 */
[----:B------:R-:W-:Y:S02]  /*8980*/  FMNMX.FTZ R101, R33, R101, !PT ;  /* 0x0000006521657209 */ /* 0x000fe40007810000 */
[----:B-1----:R-:W-:Y:S02]  /*8990*/  FSEL R8, R8, -INF , P0 ;  /* 0xff80000008087808 */ /* 0x002fe40000000000 */
[----:B------:R-:W-:Y:S05]  /*89a0*/  ISETP.GT.AND P0, PT, R0, 0x50, PT ;  /* 0x000000500000780c */ /* 0x000fea0003f04270 */
[----:B------:R-:W1:Y:S01]  /*89b0*/  MUFU.TANH R7, R7 ;  /* 0x0000000700077308 */ /* 0x000e620000002400 */
[----:B--2---:R-:W-:Y:S02]  /*89c0*/  FSEL R36, R36, -INF , P5 ;  /* 0xff80000024247808 */ /* 0x004fe40002800000 */
[----:B------:R-:W-:Y:S02]  /*89d0*/  ISETP.GT.AND P5, PT, R0, 0x49, PT ;  /* 0x000000490000780c */ /* 0x000fe40003fa4270 */
[----:B------:R-:W-:Y:S05]  /*89e0*/  FMNMX.FTZ R101, R36, R101, !PT ;  /* 0x0000006524657209 */ /* 0x000fea0007810000 */
[----:B------:R-:W2:Y:S01]  /*89f0*/  MUFU.TANH R6, R6 ;  /* 0x0000000600067308 */ /* 0x000ea20000002400 */
[----:B------:R-:W-:Y:S02]  /*8a00*/  FMNMX.FTZ R101, R8, R101, !PT ;  /* 0x0000006508657209 */ /* 0x000fe40007810000 */
[----:B---3--:R-:W-:Y:S01]  /*8a10*/  FSEL R37, R4, -INF , P0 ;  /* 0xff80000004257808 */ /* 0x008fe20000000000 */
[----:B------:R-:W-:Y:S01]  /*8a20*/  FMUL.FTZ R4, R49, c[0x0][0x320] ;  /* 0x0000c80031047a20 */ /* 0x000fe20000410000 */
[----:B------:R-:W-:Y:S02]  /*8a30*/  ISETP.GT.AND P0, PT, R0, 0x59, PT ;  /* 0x000000590000780c */ /* 0x000fe40003f04270 */
[----:B------:R-:W-:Y:S03]  /*8a40*/  MOV R49, R37 ;  /* 0x0000002500317202 */ /* 0x000fe60000000f00 */
[----:B------:R-:W3:Y:S01]  /*8a50*/  MUFU.TANH R45, R45 ;  /* 0x0000002d002d7308 */ /* 0x000ee20000002400 */
[----:B------:R-:W-:Y:S02]  /*8a60*/  MOV R37, R208 ;  /* 0x000000d000257202 */ /* 0x000fe40000000f00 */
[----:B-1----:R-:W-:Y:S01]  /*8a70*/  FSEL R44, R7, -INF , P6 ;  /* 0xff800000072c7808 */ /* 0x002fe20003000000 */
[----:B------:R-:W-:Y:S01]  /*8a80*/  FMUL.FTZ R7, R46, c[0x0][0x320] ;  /* 0x0000c8002e077a20 */ /* 0x000fe20000410000 */
[----:B------:R-:W-:Y:S02]  /*8a90*/  ISETP.GT.AND P6, PT, R0, 0x51, PT ;  /* 0x000000510000780c */ /* 0x000fe40003fc4270 */
[----:B------:R-:W-:Y:S03]  /*8aa0*/  FMNMX.FTZ R101, R44, R101, !PT ;  /* 0x000000652c657209 */ /* 0x000fe60007810000 */
[----:B------:R-:W1:Y:S01]  /*8ab0*/  MUFU.TANH R48, R48 ;  /* 0x0000003000307308 */ /* 0x000e620000002400 */
[----:B--2---:R-:W-:Y:S02]  /*8ac0*/  FSEL R17, R6, -INF , P5 ;  /* 0xff80000006117808 */ /* 0x004fe40002800000 */
[----:B------:R-:W-:Y:S02]  /*8ad0*/  ISETP.GT.AND P5, PT, R0, 0x58, PT ;  /* 0x000000580000780c */ /* 0x000fe40003fa4270 */
[----:B------:R-:W2:Y:S01]  /*8ae0*/  SHFL.IDX PT, R0, R2, 0x1, 0x1c1f ;  /* 0x003c1f0002007f89 */ /* 0x000ea200000e0000 */
[----:B------:R-:W-:Y:S04]  /*8af0*/  FMNMX.FTZ R101, R17, R101, !PT ;  /* 0x0000006511657209 */ /* 0x000fe80007810000 */
[----:B------:R-:W4:Y:S01]  /*8b00*/  MUFU.TANH R4, R4 ;  /* 0x0000000400047308 */ /* 0x000f220000002400 */
[----:B------:R-:W-:Y:S02]  /*8b10*/  FMNMX.FTZ R101, R49, R101, !PT ;  /* 0x0000006531657209 */ /* 0x000fe40007810000 */
[----:B---3--:R-:W-:Y:S04]  /*8b20*/  FSEL R45, R45, -INF , P6 ;  /* 0xff8000002d2d7808 */ /* 0x008fe80003000000 */
[----:B------:R-:W-:Y:S03]  /*8b30*/  FMNMX.FTZ R101, R45, R101, !PT ;  /* 0x000000652d657209 */ /* 0x000fe60007810000 */
[----:B------:R-:W-:Y:S01]  /*8b40*/  MUFU.TANH R18, R18 ;  /* 0x0000001200127308 */ /* 0x000fe20000002400 */
[----:B-1----:R-:W-:Y:S04]  /*8b50*/  FSEL R48, R48, -INF , P5 ;  /* 0xff80000030307808 */ /* 0x002fe80002800000 */
[----:B------:R-:W-:Y:S05]  /*8b60*/  FMNMX.FTZ R101, R48, R101, !PT ;  /* 0x0000006530657209 */ /* 0x000fea0007810000 */
[----:B------:R-:W1:Y:S01]  /*8b70*/  MUFU.TANH R42, R42 ;  /* 0x0000002a002a7308 */ /* 0x000e620000002400 */
[----:B--2---:R-:W-:Y:S01]  /*8b80*/  IADD3 R0, R3, R0, RZ ;  /* 0x0000000003007210 */ /* 0x004fe20007ffe0ff */
[----:B------:R-:W-:Y:S01]  /*8b90*/  FMUL.FTZ R3, R50, c[0x0][0x320] ;  /* 0x0000c80032037a20 */ /* 0x000fe20000410000 */
[----:B----4-:R-:W-:Y:S02]  /*8ba0*/  FSEL R6, R4, -INF , P0 ;  /* 0xff80000004067808 */ /* 0x010fe40000000000 */
[----:B------:R-:W-:Y:S02]  /*8bb0*/  ISETP.GT.AND P0, PT, R0, RZ, PT ;  /* 0x000000ff0000720c */ /* 0x000fe40003f04270 */
[----:B------:R-:W-:Y:S02]  /*8bc0*/  FMNMX.FTZ R101, R6, R101, !PT ;  /* 0x0000006506657209 */ /* 0x000fe40007810000 */
[----:B------:R-:W-:Y:S01]  /*8bd0*/  FSEL R4, R105, -INF , P0 ;  /* 0xff80000069047808 */ /* 0x000fe20000000000 */
[----:B------:R-:W-:Y:S01]  /*8be0*/  IMAD.MOV.U32 R105, RZ, RZ, R6 ;  /* 0x000000ffff697224 */ /* 0x000fe200078e0006 */
[C---:B------:R-:W-:Y:S01]  /*8bf0*/  ISETP.GT.AND P6, PT, R0.reuse, 0x29, PT ;  /* 0x000000290000780c */ /* 0x040fe20003fc4270 */
[----:B------:R-:W-:Y:S01]  /*8c00*/  FMUL.FTZ R6, R47, c[0x0][0x320] ;  /* 0x0000c8002f067a20 */ /* 0x000fe20000410000 */
[----:B------:R-:W-:Y:S01]  /*8c10*/  ISETP.GT.AND P0, PT, R0, 0x8, PT ;  /* 0x000000080000780c */ /* 0x000fe20003f04270 */
[----:B------:R-:W2:Y:S01]  /*8c20*/  SHFL.BFLY PT, R2, R101, 0x2, 0x1f ;  /* 0x0c401f0065027f89 */ /* 0x000ea200000e0000 */
[----:B------:R-:W-:Y:S01]  /*8c30*/  FSEL R16, R27, -INF , P6 ;  /* 0xff8000001b107808 */ /* 0x000fe20003000000 */
[----:B------:R-:W-:Y:S01]  /*8c40*/  MUFU.TANH R15, R15 ;  /* 0x0000000f000f7308 */ /* 0x000fe20000002400 */
[----:B------:R-:W-:Y:S02]  /*8c50*/  FSEL R208, R10, -INF , P0 ;  /* 0xff8000000ad07808 */ /* 0x000fe40000000000 */
[C---:B------:R-:W-:Y:S02]  /*8c60*/  ISETP.GT.AND P6, PT, R0.reuse, 0x39, PT ;  /* 0x000000390000780c */ /* 0x040fe40003fc4270 */
[----:B------:R-:W-:Y:S02]  /*8c70*/  ISETP.GT.AND P0, PT, R0, 0x10, PT ;  /* 0x000000100000780c */ /* 0x000fe40003f04270 */
[----:B------:R-:W-:Y:S02]  /*8c80*/  FSEL R107, R35, -INF , P6 ;  /* 0xff800000236b7808 */ /* 0x000fe40003000000 */
[----:B------:R-:W-:Y:S01]  /*8c90*/  FSEL R215, R14, -INF , P0 ;  /* 0xff8000000ed77808 */ /* 0x000fe20000000000 */
[----:B------:R-:W3:Y:S01]  /*8ca0*/  MUFU.TANH R6, R6 ;  /* 0x0000000600067308 */ /* 0x000ee20000002400 */
[C---:B------:R-:W-:Y:S02]  /*8cb0*/  ISETP.GT.AND P6, PT, R0.reuse, 0x48, PT ;  /* 0x000000480000780c */ /* 0x040fe40003fc4270 */
[----:B------:R-:W-:Y:S02]  /*8cc0*/  ISETP.GT.AND P0, PT, R0, 0x18, PT ;  /* 0x000000180000780c */ /* 0x000fe40003f04270 */
[----:B-1----:R-:W-:Y:S02]  /*8cd0*/  FSEL R42, R42, -INF , P6 ;  /* 0xff8000002a2a7808 */ /* 0x002fe40003000000 */
[----:B------:R-:W-:Y:S02]  /*8ce0*/  ISETP.GT.AND P6, PT, R0, 0x51, PT ;  /* 0x000000510000780c */ /* 0x000fe40003fc4270 */
[----:B------:R-:W-:Y:S01]  /*8cf0*/  FSEL R216, R18, -INF , P0 ;  /* 0xff80000012d87808 */ /* 0x000fe20000000000 */
[----:B------:R-:W1:Y:S01]  /*8d00*/  MUFU.TANH R19, R19 ;  /* 0x0000001300137308 */ /* 0x000e620000002400 */
[C---:B------:R-:W-:Y:S02]  /*8d10*/  ISETP.GT.AND P0, PT, R0.reuse, 0x20, PT ;  /* 0x000000200000780c */ /* 0x040fe40003f04270 */
[----:B------:R-:W-:Y:S02]  /*8d20*/  ISETP.GT.AND P5, PT, R0, 0x1, PT ;  /* 0x000000010000780c */ /* 0x000fe40003fa4270 */
[----:B------:R-:W-:Y:S02]  /*8d30*/  FSEL R12, R22, -INF , P0 ;  /* 0xff800000160c7808 */ /* 0x000fe40000000000 */
[----:B------:R-:W-:Y:S02]  /*8d40*/  FSEL R167, R102, -INF , P5 ;  /* 0xff80000066a77808 */ /* 0x000fe40002800000 */
[----:B--2---:R-:W-:Y:S01]  /*8d50*/  FMNMX.FTZ R101, R101, R2, !PT ;  /* 0x0000000265657209 */ /* 0x004fe20007810000 */
[----:B------:R-:W2:Y:S01]  /*8d60*/  MUFU.TANH R26, R26 ;  /* 0x0000001a001a7308 */ /* 0x000ea20000002400 */
[----:B------:R-:W-:Y:S02]  /*8d70*/  FMNMX.FTZ R2, R4, R104, !PT ;  /* 0x0000006804027209 */ /* 0x000fe40007810000 */
[----:B------:R-:W-:Y:S02]  /*8d80*/  ISETP.GT.AND P5, PT, R0, 0x9, PT ;  /* 0x000000090000780c */ /* 0x000fe40003fa4270 */
[----:B---3--:R-:W-:Y:S02]  /*8d90*/  FSEL R22, R6, -INF , P6 ;  /* 0xff80000006167808 */ /* 0x008fe40003000000 */
[----:B------:R-:W3:Y:S01]  /*8da0*/  LDL.LU R6, [R1+0x1c] ;  /* 0x00001c0001067983 */ /* 0x000ee20000300800 */
[----:B------:R-:W-:Y:S02]  /*8db0*/  FMNMX.FTZ R2, R167, R2, !PT ;  /* 0x00000002a7027209 */ /* 0x000fe40007810000 */
[----:B------:R-:W-:Y:S01]  /*8dc0*/  FSEL R209, R11, -INF , P5 ;  /* 0xff8000000bd17808 */ /* 0x000fe20002800000 */
[----:B------:R-:W4:Y:S01]  /*8dd0*/  MUFU.TANH R30, R30 ;  /* 0x0000001e001e7308 */ /* 0x000f220000002400 */
[----:B------:R-:W-:Y:S01]  /*8de0*/  FMNMX.FTZ R2, R208, R2, !PT ;  /* 0x00000002d0027209 */ /* 0x000fe20007810000 */
[----:B------:R-:W-:Y:S01]  /*8df0*/  IMAD.MOV.U32 R11, RZ, RZ, R37 ;  /* 0x000000ffff0b7224 */ /* 0x000fe200078e0025 */
[C---:B------:R-:W-:Y:S02]  /*8e00*/  ISETP.GT.AND P5, PT, R0.reuse, 0x11, PT ;  /* 0x000000110000780c */ /* 0x040fe40003fa4270 */
[----:B------:R-:W-:Y:S02]  /*8e10*/  FMNMX.FTZ R2, R209, R2, !PT ;  /* 0x00000002d1027209 */ /* 0x000fe40007810000 */
[----:B------:R-:W-:Y:S02]  /*8e20*/  FSEL R214, R15, -INF , P5 ;  /* 0xff8000000fd67808 */ /* 0x000fe40002800000 */
[----:B------:R-:W-:Y:S01]  /*8e30*/  FMNMX.FTZ R2, R215, R2, !PT ;  /* 0x00000002d7027209 */ /* 0x000fe20007810000 */
[----:B------:R-:W4:Y:S01]  /*8e40*/  MUFU.TANH R31, R31 ;  /* 0x0000001f001f7308 */ /* 0x000f220000002400 */
[----:B------:R-:W-:Y:S02]  /*8e50*/  ISETP.GT.AND P5, PT, R0, 0x19, PT ;  /* 0x000000190000780c */ /* 0x000fe40003fa4270 */
[----:B------:R-:W-:Y:S02]  /*8e60*/  FMNMX.FTZ R2, R214, R2, !PT ;  /* 0x00000002d6027209 */ /* 0x000fe40007810000 */
[----:B-1----:R-:W-:Y:S02]  /*8e70*/  FSEL R217, R19, -INF , P5 ;  /* 0xff80000013d97808 */ /* 0x002fe40002800000 */
[----:B------:R-:W-:Y:S02]  /*8e80*/  FMNMX.FTZ R2, R216, R2, !PT ;  /* 0x00000002d8027209 */ /* 0x000fe40007810000 */
[----:B------:R-:W-:Y:S01]  /*8e90*/  ISETP.GT.AND P5, PT, R0, 0x21, PT ;  /* 0x000000210000780c */ /* 0x000fe20003fa4270 */
[----:B------:R-:W1:Y:S01]  /*8ea0*/  MUFU.TANH R34, R34 ;  /* 0x0000002200227308 */ /* 0x000e620000002400 */
[----:B------:R-:W-:Y:S02]  /*8eb0*/  FMNMX.FTZ R2, R217, R2, !PT ;  /* 0x00000002d9027209 */ /* 0x000fe40007810000 */
[----:B------:R-:W-:Y:S01]  /*8ec0*/  FSEL R223, R23, -INF , P5 ;  /* 0xff80000017df7808 */ /* 0x000fe20002800000 */
[----:B------:R-:W-:Y:S01]  /*8ed0*/  IMAD.MOV.U32 R23, RZ, RZ, R48 ;  /* 0x000000ffff177224 */ /* 0x000fe200078e0030 */
[----:B------:R-:W-:Y:S02]  /*8ee0*/  FMNMX.FTZ R2, R12, R2, !PT ;  /* 0x000000020c027209 */ /* 0x000fe40007810000 */
[----:B------:R-:W-:Y:S02]  /*8ef0*/  ISETP.GT.AND P0, PT, R0, 0x28, PT ;  /* 0x000000280000780c */ /* 0x000fe40003f04270 */
[----:B------:R-:W-:Y:S01]  /*8f00*/  FMNMX.FTZ R2, R223, R2, !PT ;  /* 0x00000002df027209 */ /* 0x000fe20007810000 */
[----:B------:R-:W1:Y:S01]  /*8f10*/  MUFU.TANH R38, R38 ;  /* 0x0000002600267308 */ /* 0x000e620000002400 */
[----:B--2---:R-:W-:Y:S02]  /*8f20*/  FSEL R9, R26, -INF , P0 ;  /* 0xff8000001a097808 */ /* 0x004fe40000000000 */
[----:B------:R-:W-:Y:S02]  /*8f30*/  ISETP.GT.AND P0, PT, R0, 0x30, PT ;  /* 0x000000300000780c */ /* 0x000fe40003f04270 */
[----:B------:R-:W-:Y:S02]  /*8f40*/  FMNMX.FTZ R2, R9, R2, !PT ;  /* 0x0000000209027209 */ /* 0x000fe40007810000 */
[----:B----4-:R-:W-:Y:S01]  /*8f50*/  FSEL R106, R30, -INF , P0 ;  /* 0xff8000001e6a7808 */ /* 0x010fe20000000000 */
[----:B------:R-:W-:Y:S01]  /*8f60*/  IMAD.MOV.U32 R30, RZ, RZ, R17 ;  /* 0x000000ffff1e7224 */ /* 0x000fe200078e0011 */
[----:B------:R-:W-:Y:S01]  /*8f70*/  FMNMX.FTZ R2, R16, R2, !PT ;  /* 0x0000000210027209 */ /* 0x000fe20007810000 */
[----:B------:R-:W2:Y:S01]  /*8f80*/  MUFU.TANH R39, R39 ;  /* 0x0000002700277308 */ /* 0x000ea20000002400 */
[----:B------:R-:W-:Y:S02]  /*8f90*/  ISETP.GT.AND P5, PT, R0, 0x31, PT ;  /* 0x000000310000780c */ /* 0x000fe40003fa4270 */
[----:B------:R-:W-:Y:S02]  /*8fa0*/  FMNMX.FTZ R2, R106, R2, !PT ;  /* 0x000000026a027209 */ /* 0x000fe40007810000 */
[----:B------:R-:W-:Y:S02]  /*8fb0*/  FSEL R13, R31, -INF , P5 ;  /* 0xff8000001f0d7808 */ /* 0x000fe40002800000 */
[----:B------:R-:W-:Y:S02]  /*8fc0*/  ISETP.GT.AND P0, PT, R0, 0x38, PT ;  /* 0x000000380000780c */ /* 0x000fe40003f04270 */
[----:B------:R-:W-:Y:S01]  /*8fd0*/  FMNMX.FTZ R2, R13, R2, !PT ;  /* 0x000000020d027209 */ /* 0x000fe20007810000 */
[----:B------:R-:W4:Y:S01]  /*8fe0*/  MUFU.TANH R43, R43 ;  /* 0x0000002b002b7308 */ /* 0x000f220000002400 */
[----:B-1----:R-:W-:Y:S01]  /*8ff0*/  FSEL R41, R34, -INF , P0 ;  /* 0xff80000022297808 */ /* 0x002fe20000000000 */
[----:B------:R-:W-:Y:S01]  /*9000*/  IMAD.MOV.U32 R34, RZ, RZ, R36 ;  /* 0x000000ffff227224 */ /* 0x000fe200078e0024 */
[----:B------:R-:W-:Y:S02]  /*9010*/  ISETP.GT.AND P5, PT, R0, 0x40, PT ;  /* 0x000000400000780c */ /* 0x000fe40003fa4270 */
[----:B------:R-:W-:Y:S02]  /*9020*/  FMNMX.FTZ R2, R41, R2, !PT ;  /* 0x0000000229027209 */ /* 0x000fe40007810000 */
[----:B------:R-:W-:Y:S02]  /*9030*/  FSEL R38, R38, -INF , P5 ;  /* 0xff80000026267808 */ /* 0x000fe40002800000 */
[----:B------:R-:W-:Y:S01]  /*9040*/  FMNMX.FTZ R2, R107, R2, !PT ;  /* 0x000000026b027209 */ /* 0x000fe20007810000 */
[----:B------:R-:W1:Y:S01]  /*9050*/  MUFU.TANH R7, R7 ;  /* 0x0000000700077308 */ /* 0x000e620000002400 */
[----:B------:R-:W-:Y:S02]  /*9060*/  ISETP.GT.AND P0, PT, R0, 0x41, PT ;  /* 0x000000410000780c */ /* 0x000fe40003f04270 */
[----:B------:R-:W-:Y:S02]  /*9070*/  FMNMX.FTZ R2, R38, R2, !PT ;  /* 0x0000000226027209 */ /* 0x000fe40007810000 */
[----:B--2---:R-:W-:Y:S02]  /*9080*/  FSEL R39, R39, -INF , P0 ;  /* 0xff80000027277808 */ /* 0x004fe40000000000 */
[C---:B------:R-:W-:Y:S02]  /*9090*/  ISETP.GT.AND P5, PT, R0.reuse, 0x49, PT ;  /* 0x000000490000780c */ /* 0x040fe40003fa4270 */
[----:B------:R-:W-:Y:S01]  /*90a0*/  ISETP.GT.AND P0, PT, R0, 0x50, PT ;  /* 0x000000500000780c */ /* 0x000fe20003f04270 */
[----:B------:R-:W2:Y:S01]  /*90b0*/  MUFU.TANH R3, R3 ;  /* 0x0000000300037308 */ /* 0x000ea20000002400 */
[----:B------:R-:W-:Y:S02]  /*90c0*/  FMNMX.FTZ R2, R39, R2, !PT ;  /* 0x0000000227027209 */ /* 0x000fe40007810000 */
[----:B------:R-:W-:Y:S02]  /*90d0*/  ISETP.GT.AND P6, PT, R218, R11, PT ;  /* 0x0000000bda00720c */ /* 0x000fe40003fc4270 */
[----:B----4-:R-:W-:Y:S01]  /*90e0*/  FSEL R18, R43, -INF , P5 ;  /* 0xff8000002b127808 */ /* 0x010fe20002800000 */
[----:B------:R-:W-:Y:S01]  /*90f0*/  IMAD.MOV.U32 R43, RZ, RZ, R12 ;  /* 0x000000ffff2b7224 */ /* 0x000fe200078e000c */
[C---:B------:R-:W-:Y:S02]  /*9100*/  ISETP.GT.AND P5, PT, R0.reuse, 0x58, PT ;  /* 0x000000580000780c */ /* 0x040fe40003fa4270 */
[----:B------:R-:W-:Y:S01]  /*9110*/  MOV R47, R105 ;  /* 0x00000069002f7202 */ /* 0x000fe20000000f00 */
[----:B------:R-:W4:Y:S01]  /*9120*/  MUFU.TANH R102, R51 ;  /* 0x0000003300667308 */ /* 0x000f220000002400 */
[----:B------:R-:W-:Y:S02]  /*9130*/  MOV R27, R49 ;  /* 0x00000031001b7202 */ /* 0x000fe40000000f00 */
[----:B------:R-:W-:Y:S02]  /*9140*/  MOV R31, R8 ;  /* 0x00000008001f7202 */ /* 0x000fe40000000f00 */
[----:B-1----:R-:W-:Y:S02]  /*9150*/  FSEL R19, R7, -INF , P0 ;  /* 0xff80000007137808 */ /* 0x002fe40000000000 */
[----:B------:R-:W-:Y:S02]  /*9160*/  ISETP.GT.AND P0, PT, R0, 0x59, PT ;  /* 0x000000590000780c */ /* 0x000fe40003f04270 */
[----:B------:R-:W-:Y:S02]  /*9170*/  FMNMX.FTZ R0, R42, R2, !PT ;  /* 0x000000022a007209 */ /* 0x000fe40007810000 */
[----:B------:R-:W1:Y:S01]  /*9180*/  SHFL.BFLY PT, R2, R101, 0x1, 0x1f ;  /* 0x0c201f0065027f89 */ /* 0x000e6200000e0000 */
[----:B------:R-:W-:Y:S02]  /*9190*/  MOV R35, R13 ;  /* 0x0000000d00237202 */ /* 0x000fe40000000f00 */
[----:B------:R-:W-:Y:S02]  /*91a0*/  FMNMX.FTZ R0, R18, R0, !PT ;  /* 0x0000000012007209 */ /* 0x000fe40007810000 */
[----:B--2---:R-:W-:Y:S02]  /*91b0*/  FSEL R46, R3, -INF , P5 ;  /* 0xff800000032e7808 */ /* 0x004fe40002800000 */
[----:B------:R-:W-:Y:S02]  /*91c0*/  FMNMX.FTZ R0, R19, R0, !PT ;  /* 0x0000000013007209 */ /* 0x000fe40007810000 */
[----:B------:R-:W-:Y:S02]  /*91d0*/  MOV R26, R45 ;  /* 0x0000002d001a7202 */ /* 0x000fe40000000f00 */
[----:B------:R-:W-:Y:S02]  /*91e0*/  FMNMX.FTZ R0, R22, R0, !PT ;  /* 0x0000000016007209 */ /* 0x000fe40007810000 */
[----:B----4-:R-:W-:Y:S02]  /*91f0*/  FSEL R102, R102, -INF , P0 ;  /* 0xff80000066667808 */ /* 0x010fe40000000000 */
[----:B------:R-:W-:Y:S02]  /*9200*/  FMNMX.FTZ R0, R46, R0, !PT ;  /* 0x000000002e007209 */ /* 0x000fe40007810000 */
[----:B------:R-:W-:Y:S02]  /*9210*/  MOV R51, R20 ;  /* 0x0000001400337202 */ /* 0x000fe40000000f00 */
[----:B------:R-:W-:Y:S02]  /*9220*/  FMNMX.FTZ R0, R102, R0, !PT ;  /* 0x0000000066007209 */ /* 0x000fe40007810000 */
[----:B------:R-:W-:Y:S02]  /*9230*/  MOV R50, R44 ;  /* 0x0000002c00327202 */ /* 0x000fe40000000f00 */
[----:B------:R-:W-:Y:S02]  /*9240*/  MOV R10, R33 ;  /* 0x00000021000a7202 */ /* 0x000fe40000000f00 */
[----:B-1----:R-:W-:Y:S02]  /*9250*/  FMNMX.FTZ R101, R101, R2, !PT ;  /* 0x0000000265657209 */ /* 0x002fe40007810000 */
[----:B------:R-:W1:Y:S01]  /*9260*/  SHFL.BFLY PT, R2, R0, 0x2, 0x1f ;  /* 0x0c401f0000027f89 */ /* 0x000e6200000e0000 */
[----:B------:R-:W-:Y:S02]  /*9270*/  MOV R105, R32 ;  /* 0x0000002000697202 */ /* 0x000fe40000000f00 */
[C---:B------:R-:W-:Y:S04]  /*9280*/  FSETP.NEU.FTZ.AND P0, PT, R101.reuse, -INF , PT ;  /* 0xff8000006500780b */ /* 0x040fe80003f1d000 */
[----:B------:R-:W-:Y:S02]  /*9290*/  FSEL R3, R101, RZ, P0 ;  /* 0x000000ff65037208 */ /* 0x000fe40000000000 */
[----:B-1----:R-:W-:Y:S03]  /*92a0*/  FMNMX.FTZ R0, R0, R2, !PT ;  /* 0x0000000200007209 */ /* 0x002fe60007810000 */
[----:B------:R-:W-:Y:S02]  /*92b0*/  FADD.FTZ R2, -R3, R103 ;  /* 0x0000006703027221 */ /* 0x000fe40000010100 */
[----:B------:R-:W-:Y:S01]  /*92c0*/  FMUL.FTZ R103, R101, c[0x0][0x2d0] ;  /* 0x0000b40065677a20 */ /* 0x000fe20000410000 */
[----:B------:R-:W1:Y:S04]  /*92d0*/  SHFL.BFLY PT, R3, R0, 0x1, 0x1f ;  /* 0x0c201f0000037f89 */ /* 0x000e6800000e0000 */
[----:B------:R-:W-:Y:S05]  /*92e0*/  FSEL R103, R103, RZ, P0 ;  /* 0x000000ff67677208 */ /* 0x000fea0000000000 */
[----:B------:R-:W-:Y:S04]  /*92f0*/  FFMA.FTZ R5, R5, c[0x0][0x2d0], -R103 ;  /* 0x0000b40005057a23 */ /* 0x000fe80000010867 */
[----:B------:R-:W-:Y:S01]  /*9300*/  MUFU.EX2 R166, R5 ;  /* 0x0000000500a67308 */ /* 0x000fe20000000800 */
[----:B-1----:R-:W-:Y:S01]  /*9310*/  FMNMX.FTZ R100, R0, R3, !PT ;  /* 0x0000000300647209 */ /* 0x002fe20007810000 */
[----:B------:R-:W-:Y:S03]  /*9320*/  FMUL.FTZ R0, R2, c[0x0][0x2d0] ;  /* 0x0000b40002007a20 */ /* 0x000fe60000410000 */
[C---:B------:R-:W-:Y:S05]  /*9330*/  FSETP.NEU.FTZ.AND P0, PT, R100.reuse, -INF , PT ;  /* 0xff8000006400780b */ /* 0x040fea0003f1d000 */
[----:B------:R1:W2:Y:S01]  /*9340*/  MUFU.EX2 R2, R0 ;  /* 0x0000000000027308 */ /* 0x0002a20000000800 */
[C---:B------:R-:W-:Y:S01]  /*9350*/  FMUL.FTZ R164, R100.reuse, c[0x0][0x2d0] ;  /* 0x0000b40064a47a20 */ /* 0x040fe20000410000 */
[----:B------:R-:W-:Y:S04]  /*9360*/  FSEL R3, R100, RZ, P0 ;  /* 0x000000ff64037208 */ /* 0x000fe80000000000 */
[----:B------:R-:W-:Y:S05]  /*9370*/  FSEL R164, R164, RZ, P0 ;  /* 0x000000ffa4a47208 */ /* 0x000fea0000000000 */
[----:B------:R-:W-:Y:S04]  /*9380*/  FFMA.FTZ R4, R4, c[0x0][0x2d0], -R164 ;  /* 0x0000b40004047a23 */ /* 0x000fe800000108a4 */
[----:B------:R4:W-:Y:S01]  /*9390*/  MUFU.EX2 R165, R4 ;  /* 0x0000000400a57308 */ /* 0x0009e20000000800 */
[----:B-1----:R-:W-:Y:S01]  /*93a0*/  FADD.FTZ R0, -R3, R104 ;  /* 0x0000006803007221 */ /* 0x002fe20000010100 */
[----:B------:R-:W-:Y:S01]  /*93b0*/  MOV R3, R16 ;  /* 0x0000001000037202 */ /* 0x000fe20000000f00 */
[----:B--2---:R-:W-:Y:S01]  /*93c0*/  FMUL.FTZ R5, R2, R109 ;  /* 0x0000006d02057220 */ /* 0x004fe20000410000 */
[----:B------:R-:W-:Y:S01]  /*93d0*/  MOV R109, R9 ;  /* 0x00000009006d7202 */ /* 0x000fe20000000f00 */
[----:B------:R-:W-:Y:S01]  /*93e0*/  FMUL.FTZ R0, R0, c[0x0][0x2d0] ;  /* 0x0000b40000007a20 */ /* 0x000fe20000410000 */
[----:B------:R-:W-:Y:S01]  /*93f0*/  MOV R104, R25 ;  /* 0x0000001900687202 */ /* 0x000fe20000000f00 */
[C---:B------:R-:W-:Y:S02]  /*9400*/  FMUL.FTZ R8, R2.reuse, R112 ;  /* 0x0000007002087220 */ /* 0x040fe40000410000 */
[C---:B------:R-:W-:Y:S01]  /*9410*/  FMUL.FTZ R9, R2.reuse, R113 ;  /* 0x0000007102097220 */ /* 0x040fe20000410000 */
[----:B------:R-:W-:Y:S01]  /*9420*/  MOV R113, R29 ;  /* 0x0000001d00717202 */ /* 0x000fe20000000f00 */
[----:B------:R-:W1:Y:S01]  /*9430*/  MUFU.EX2 R0, R0 ;  /* 0x0000000000007308 */ /* 0x000e620000000800 */
[C---:B------:R-:W-:Y:S02]  /*9440*/  FMUL.FTZ R13, R2.reuse, R117 ;  /* 0x00000075020d7220 */ /* 0x040fe40000410000 */
[C---:B------:R-:W-:Y:S01]  /*9450*/  FMUL.FTZ R16, R2.reuse, R120 ;  /* 0x0000007802107220 */ /* 0x040fe20000410000 */
[----:B------:R-:W-:Y:S01]  /*9460*/  MOV R120, R41 ;  /* 0x0000002900787202 */ /* 0x000fe20000000f00 */
[C---:B------:R-:W-:Y:S02]  /*9470*/  FMUL.FTZ R17, R2.reuse, R121 ;  /* 0x0000007902117220 */ /* 0x040fe40000410000 */
[----:B------:R-:W-:Y:S02]  /*9480*/  IMAD.MOV.U32 R121, RZ, RZ, R40 ;  /* 0x000000ffff797224 */ /* 0x000fe400078e0028 */
[----:B------:R-:W-:Y:S02]  /*9490*/  IMAD.MOV.U32 R112, RZ, RZ, R21 ;  /* 0x000000ffff707224 */ /* 0x000fe400078e0015 */
[----:B------:R-:W-:Y:S02]  /*94a0*/  IMAD.MOV.U32 R117, RZ, RZ, R28 ;  /* 0x000000ffff757224 */ /* 0x000fe400078e001c */
[C---:B------:R-:W-:Y:S02]  /*94b0*/  FFMA.FTZ R213, R2.reuse, R213, R166 ;  /* 0x000000d502d57223 */ /* 0x040fe400000100a6 */
[C---:B----4-:R-:W-:Y:S02]  /*94c0*/  FMUL.FTZ R4, R2.reuse, R108 ;  /* 0x0000006c02047220 */ /* 0x050fe40000410000 */
[C---:B------:R-:W-:Y:S01]  /*94d0*/  FMUL.FTZ R12, R2.reuse, R116 ;  /* 0x00000074020c7220 */ /* 0x040fe20000410000 */
[----:B------:R-:W-:Y:S01]  /*94e0*/  MOV R116, R24 ;  /* 0x0000001800747202 */ /* 0x000fe20000000f00 */
[C---:B------:R-:W-:Y:S02]  /*94f0*/  FMUL.FTZ R20, R2.reuse, R124 ;  /* 0x0000007c02147220 */ /* 0x040fe40000410000 */
[C---:B------:R-:W-:Y:S01]  /*9500*/  FMUL.FTZ R21, R2.reuse, R125 ;  /* 0x0000007d02157220 */ /* 0x040fe20000410000 */
[----:B------:R-:W-:Y:S01]  /*9510*/  MOV R125, R117 ;  /* 0x00000075007d7202 */ /* 0x000fe20000000f00 */
[----:B------:R-:W-:Y:S01]  /*9520*/  FMUL.FTZ R24, R2, R128 ;  /* 0x0000008002187220 */ /* 0x000fe20000410000 */
[----:B------:R-:W-:Y:S01]  /*9530*/  MOV R117, R109 ;  /* 0x0000006d00757202 */ /* 0x000fe20000000f00 */
[----:B-1----:R-:W-:Y:S01]  /*9540*/  FMUL.FTZ R11, R0, R115 ;  /* 0x00000073000b7220 */ /* 0x002fe20000410000 */
[----:B------:R-:W-:Y:S01]  /*9550*/  IADD3 R115, R218, -0x1, RZ ;  /* 0xffffffffda737810 */ /* 0x000fe20007ffe0ff */
[C---:B------:R-:W-:Y:S01]  /*9560*/  FMUL.FTZ R25, R2.reuse, R129 ;  /* 0x0000008102197220 */ /* 0x040fe20000410000 */
[----:B------:R-:W-:Y:S01]  /*9570*/  MOV R109, R51 ;  /* 0x00000033006d7202 */ /* 0x000fe20000000f00 */
        /* <DEDUP_REMOVED lines=8> */
[----:B------:R-:W-:Y:S01]  /*9600*/  IMAD.MOV.U32 R137, RZ, RZ, R19 ;  /* 0x000000ffff897224 */ /* 0x000fe200078e0013 */
[----:B------:R-:W-:Y:S01]  /*9610*/  MOV R124, R116 ;  /* 0x00000074007c7202 */ /* 0x000fe20000000f00 */
[C---:B------:R-:W-:Y:S02]  /*9620*/  FMUL.FTZ R36, R2.reuse, R140 ;  /* 0x0000008c02247220 */ /* 0x040fe40000410000 */
[C---:B------:R-:W-:Y:S01]  /*9630*/  FMUL.FTZ R37, R2.reuse, R141 ;  /* 0x0000008d02257220 */ /* 0x040fe20000410000 */
[----:B------:R-:W-:Y:S01]  /*9640*/  MOV R141, R10 ;  /* 0x0000000a008d7202 */ /* 0x000fe20000000f00 */
[----:B------:R-:W-:Y:S01]  /*9650*/  FMUL.FTZ R40, R2, R144 ;  /* 0x0000009002287220 */ /* 0x000fe20000410000 */
[----:B------:R-:W-:Y:S01]  /*9660*/  MOV R144, R18 ;  /* 0x0000001200907202 */ /* 0x000fe20000000f00 */
[----:B------:R-:W-:Y:S02]  /*9670*/  FMUL.FTZ R18, R0, R122 ;  /* 0x0000007a00127220 */ /* 0x000fe40000410000 */
[C---:B------:R-:W-:Y:S01]  /*9680*/  FMUL.FTZ R41, R2.reuse, R145 ;  /* 0x0000009102297220 */ /* 0x040fe20000410000 */
[----:B------:R-:W-:Y:S01]  /*9690*/  MOV R145, R42 ;  /* 0x0000002a00917202 */ /* 0x000fe20000000f00 */
[C---:B------:R-:W-:Y:S01]  /*96a0*/  FMUL.FTZ R44, R2.reuse, R148 ;  /* 0x00000094022c7220 */ /* 0x040fe20000410000 */
[----:B------:R-:W2:Y:S01]  /*96b0*/  LDL R122, [R1+0x28] ;  /* 0x00002800017a7983 */ /* 0x000ea20000100800 */
[C---:B------:R-:W-:Y:S01]  /*96c0*/  FMUL.FTZ R45, R2.reuse, R149 ;  /* 0x00000095022d7220 */ /* 0x040fe20000410000 */
[----:B------:R-:W-:Y:S01]  /*96d0*/  MOV R149, R50 ;  /* 0x0000003200957202 */ /* 0x000fe20000000f00 */
[C---:B------:R-:W-:Y:S02]  /*96e0*/  FMUL.FTZ R48, R2.reuse, R152 ;  /* 0x0000009802307220 */ /* 0x040fe40000410000 */
[----:B------:R-:W-:Y:S02]  /*96f0*/  IMAD.MOV.U32 R152, RZ, RZ, R47 ;  /* 0x000000ffff987224 */ /* 0x000fe400078e002f */
[----:B------:R-:W-:Y:S01]  /*9700*/  FMUL.FTZ R49, R2, R153 ;  /* 0x0000009902317220 */ /* 0x000fe20000410000 */
[----:B------:R-:W-:Y:S01]  /*9710*/  MOV R153, R23 ;  /* 0x0000001700997202 */ /* 0x000fe20000000f00 */
[----:B------:R-:W-:Y:S02]  /*9720*/  FMUL.FTZ R23, R0, R127 ;  /* 0x0000007f00177220 */ /* 0x000fe40000410000 */
        /* <DEDUP_REMOVED lines=12> */
[----:B------:R-:W-:Y:S02]  /*97f0*/  FMUL.FTZ R76, R2, R76 ;  /* 0x0000004c024c7220 */ /* 0x000fe40000410000 */
[----:B---3--:R-:W-:Y:S02]  /*9800*/  FFMA.FTZ R108, R0, R6, R165 ;  /* 0x00000006006c7223 */ /* 0x008fe400000100a5 */
        /* <DEDUP_REMOVED lines=11> */
[----:B------:R-:W-:Y:S01]  /*98c0*/  MOV R2, R30 ;  /* 0x0000001e00027202 */ /* 0x000fe20000000f00 */
[C---:B------:R-:W-:Y:S01]  /*98d0*/  FMUL.FTZ R6, R0.reuse, R110 ;  /* 0x0000006e00067220 */ /* 0x040fe20000410000 */
[----:B------:R-:W-:Y:S01]  /*98e0*/  MOV R110, R105 ;  /* 0x00000069006e7202 */ /* 0x000fe20000000f00 */
[C---:B------:R-:W-:Y:S01]  /*98f0*/  FMUL.FTZ R7, R0.reuse, R111 ;  /* 0x0000006f00077220 */ /* 0x040fe20000410000 */
[----:B------:R-:W-:Y:S01]  /*9900*/  MOV R111, R26 ;  /* 0x0000001a006f7202 */ /* 0x000fe20000000f00 */
[C---:B------:R-:W-:Y:S02]  /*9910*/  FMUL.FTZ R10, R0.reuse, R114 ;  /* 0x00000072000a7220 */ /* 0x040fe40000410000 */
[C---:B------:R-:W-:Y:S02]  /*9920*/  FMUL.FTZ R14, R0.reuse, R118 ;  /* 0x00000076000e7220 */ /* 0x040fe40000410000 */
[C---:B------:R-:W-:Y:S01]  /*9930*/  FMUL.FTZ R15, R0.reuse, R119 ;  /* 0x00000077000f7220 */ /* 0x040fe20000410000 */
[----:B------:R-:W-:Y:S01]  /*9940*/  MOV R119, R121 ;  /* 0x0000007900777202 */ /* 0x000fe20000000f00 */
[----:B------:R-:W-:Y:S01]  /*9950*/  IMAD.MOV.U32 R121, RZ, RZ, R113 ;  /* 0x000000ffff797224 */ /* 0x000fe200078e0071 */
[----:B------:R-:W-:Y:S01]  /*9960*/  MOV R113, R43 ;  /* 0x0000002b00717202 */ /* 0x000fe20000000f00 */
[----:B------:R-:W-:Y:S02]  /*9970*/  IMAD.MOV.U32 R133, RZ, RZ, R31 ;  /* 0x000000ffff857224 */ /* 0x000fe400078e001f */
        /* <DEDUP_REMOVED lines=8> */
[----:B------:R-:W-:Y:S01]  /*9a00*/  MOV R146, R141 ;  /* 0x0000008d00927202 */ /* 0x000fe20000000f00 */
        /* <DEDUP_REMOVED lines=29> */
[----:B------:R-:W-:Y:S01]  /*9be0*/  IMAD.MOV.U32 R140, RZ, RZ, R120 ;  /* 0x000000ffff8c7224 */ /* 0x000fe200078e0078 */
[----:B------:R-:W-:Y:S01]  /*9bf0*/  MOV R120, R112 ;  /* 0x0000007000787202 */ /* 0x000fe20000000f00 */
[----:B------:R-:W-:Y:S02]  /*9c00*/  IMAD.MOV.U32 R112, RZ, RZ, R35 ;  /* 0x000000ffff707224 */ /* 0x000fe400078e0023 */
[C---:B------:R-:W-:Y:S01]  /*9c10*/  FMUL.FTZ R35, R0.reuse, R139 ;  /* 0x0000008b00237220 */ /* 0x040fe20000410000 */
[----:B------:R-:W-:Y:S01]  /*9c20*/  MOV R154, R120 ;  /* 0x00000078009a7202 */ /* 0x000fe20000000f00 */
[----:B------:R-:W-:Y:S01]  /*9c30*/  IMAD.MOV.U32 R114, RZ, RZ, R27 ;  /* 0x000000ffff727224 */ /* 0x000fe200078e001b */
[----:B------:R-:W-:Y:S01]  /*9c40*/  MOV R126, R112 ;  /* 0x00000070007e7202 */ /* 0x000fe20000000f00 */
[C---:B------:R-:W-:Y:S02]  /*9c50*/  FMUL.FTZ R27, R0.reuse, R131 ;  /* 0x00000083001b7220 */ /* 0x040fe40000410000 */
[----:B------:R-:W-:Y:S02]  /*9c60*/  IMAD.MOV.U32 R148, RZ, RZ, R39 ;  /* 0x000000ffff947224 */ /* 0x000fe400078e0027 */
[----:B------:R-:W-:Y:S01]  /*9c70*/  FMUL.FTZ R39, R0, R143 ;  /* 0x0000008f00277220 */ /* 0x000fe20000410000 */
[----:B------:R-:W-:Y:S01]  /*9c80*/  @P6 SHF.R.S32.HI R0, RZ, 0x1f, R115 ;  /* 0x0000001fff006819 */ /* 0x000fe20000011473 */
[----:B------:R-:W-:Y:S01]  /*9c90*/  IMAD.MOV.U32 R118, RZ, RZ, R2 ;  /* 0x000000ffff767224 */ /* 0x000fe200078e0002 */
[----:B------:R-:W-:Y:S01]  /*9ca0*/  MOV R143, R110 ;  /* 0x0000006e008f7202 */ /* 0x000fe20000000f00 */
[----:B------:R-:W-:Y:S02]  /*9cb0*/  IMAD.MOV.U32 R116, RZ, RZ, R104 ;  /* 0x000000ffff747224 */ /* 0x000fe400078e0068 */
[----:B------:R-:W-:Y:S01]  /*9cc0*/  @P6 IMAD R0, R0, c[0x0][0x1e0], RZ ;  /* 0x0000780000006a24 */ /* 0x000fe200078e02ff */
[----:B------:R-:W-:Y:S01]  /*9cd0*/  MOV R139, R118 ;  /* 0x00000076008b7202 */ /* 0x000fe20000000f00 */
[C---:B------:R-:W-:Y:S01]  /*9ce0*/  @P6 IMAD.WIDE.U32 R104, R115.reuse, c[0x0][0x1e0], RZ ;  /* 0x0000780073686a25 */ /* 0x040fe200078e00ff */
[----:B------:R-:W-:Y:S03]  /*9cf0*/  MOV R141, R116 ;  /* 0x00000074008d7202 */ /* 0x000fe60000000f00 */
[----:B------:R-:W-:Y:S01]  /*9d00*/  @P6 IMAD R0, R115, c[0x0][0x1e4], R0 ;  /* 0x0000790073006a24 */ /* 0x000fe200078e0200 */
[----:B------:R-:W-:Y:S01]  /*9d10*/  MOV R115, R114 ;  /* 0x0000007200737202 */ /* 0x000fe20000000f00 */
[----:B------:R-:W-:Y:S01]  /*9d20*/  IMAD.MOV.U32 R127, RZ, RZ, R119 ;  /* 0x000000ffff7f7224 */ /* 0x000fe200078e0077 */
[----:B------:R-:W-:Y:S01]  /*9d30*/  MOV R114, R149 ;  /* 0x0000009500727202 */ /* 0x000fe20000000f00 */
[----:B------:R-:W-:Y:S01]  /*9d40*/  IMAD.MOV.U32 R123, RZ, RZ, R132 ;  /* 0x000000ffff7b7224 */ /* 0x000fe200078e0084 */
[----:B------:R-:W-:Y:S01]  /*9d50*/  MOV R149, R133 ;  /* 0x0000008500957202 */ /* 0x000fe20000000f00 */
[----:B------:R-:W-:Y:S01]  /*9d60*/  IMAD.MOV.U32 R133, RZ, RZ, R3 ;  /* 0x000000ffff857224 */ /* 0x000fe200078e0003 */
[----:B------:R-:W-:Y:S01]  /*9d70*/  @P6 IADD3 R0, R105, R0, RZ ;  /* 0x0000000069006210 */ /* 0x000fe20007ffe0ff */
[----:B------:R-:W2:Y:S01]  /*9d80*/  LDL.64 R2, [R1+0x30] ;  /* 0x0000300001027983 */ /* 0x000ea20000100a00 */
[----:B------:R-:W-:Y:S01]  /*9d90*/  IMAD.MOV.U32 R132, RZ, RZ, R107 ;  /* 0x000000ffff847224 */ /* 0x000fe200078e006b */
[----:B------:R-:W-:Y:S01]  /*9da0*/  MOV R119, R114 ;  /* 0x0000007200777202 */ /* 0x000fe20000000f00 */
[----:B------:R-:W-:Y:S01]  /*9db0*/  IMAD.MOV.U32 R134, RZ, RZ, R111 ;  /* 0x000000ffff867224 */ /* 0x000fe200078e006f */
[----:B------:R-:W-:Y:S01]  /*9dc0*/  MOV R131, R123 ;  /* 0x0000007b00837202 */ /* 0x000fe20000000f00 */
[----:B------:R-:W-:Y:S01]  /*9dd0*/  @P6 IMAD R0, R0, 0x60, RZ ;  /* 0x0000006000006824 */ /* 0x000fe200078e02ff */
[----:B------:R-:W-:Y:S01]  /*9de0*/  MOV R123, R113 ;  /* 0x00000071007b7202 */ /* 0x000fe20000000f00 */
[----:B------:R-:W-:Y:S01]  /*9df0*/  IMAD.MOV.U32 R130, RZ, RZ, R126 ;  /* 0x000000ffff827224 */ /* 0x000fe200078e007e */
[----:B------:R-:W-:Y:S01]  /*9e00*/  MOV R138, R115 ;  /* 0x00000073008a7202 */ /* 0x000fe20000000f00 */
[----:B------:R-:W-:Y:S01]  /*9e10*/  IMAD.MOV.U32 R126, RZ, RZ, R109 ;  /* 0x000000ffff7e7224 */ /* 0x000fe200078e006d */
[----:B------:R-:W-:Y:S01]  /*9e20*/  MOV R150, R133 ;  /* 0x0000008500967202 */ /* 0x000fe20000000f00 */
[----:B------:R-:W-:Y:S01]  /*9e30*/  IMAD.MOV.U32 R147, RZ, RZ, R140 ;  /* 0x000000ffff937224 */ /* 0x000fe200078e008c */
[----:B------:R-:W-:Y:S01]  /*9e40*/  MOV R140, R121 ;  /* 0x00000079008c7202 */ /* 0x000fe20000000f00 */
[----:B------:R-:W-:Y:S01]  /*9e50*/  FFMA.FTZ R112, R211, c[0x0][0x2d0], -R103 ;  /* 0x0000b400d3707a23 */ /* 0x000fe20000010867 */
[----:B------:R-:W-:Y:S01]  /*9e60*/  MOV R133, R125 ;  /* 0x0000007d00857202 */ /* 0x000fe20000000f00 */
[----:B------:R-:W-:Y:S02]  /*9e70*/  IMAD.MOV.U32 R142, RZ, RZ, R119 ;  /* 0x000000ffff8e7224 */ /* 0x000fe400078e0077 */
[----:B------:R-:W-:Y:S02]  /*9e80*/  IMAD.MOV.U32 R125, RZ, RZ, R117 ;  /* 0x000000ffff7d7224 */ /* 0x000fe400078e0075 */
[----:B------:R-:W-:Y:S01]  /*9e90*/  MUFU.EX2 R112, R112 ;  /* 0x0000007000707308 */ /* 0x000fe20000000800 */
[----:B------:R-:W-:Y:S02]  /*9ea0*/  IMAD.MOV.U32 R151, RZ, RZ, R124 ;  /* 0x000000ffff977224 */ /* 0x000fe400078e007c */
[----:B------:R-:W-:Y:S03]  /*9eb0*/  FFMA.FTZ R128, R128, c[0x0][0x2d0], -R164 ;  /* 0x0000b40080807a23 */ /* 0x000fe600000108a4 */
[----:B------:R-:W-:Y:S02]  /*9ec0*/  MOV R155, R151 ;  /* 0x00000097009b7202 */ /* 0x000fe40000000f00 */
[----:B------:R-:W-:Y:S01]  /*9ed0*/  MOV R151, R147 ;  /* 0x0000009300977202 */ /* 0x000fe20000000f00 */
[----:B------:R-:W-:Y:S01]  /*9ee0*/  IMAD.MOV.U32 R147, RZ, RZ, R143 ;  /* 0x000000ffff937224 */ /* 0x000fe200078e008f */
[----:B--2---:R-:W-:Y:S02]  /*9ef0*/  @P6 MOV R3, R122 ;  /* 0x0000007a00036202 */ /* 0x004fe40000000f00 */
[----:B------:R-:W-:Y:S02]  /*9f00*/  MOV R122, R149 ;  /* 0x00000095007a7202 */ /* 0x000fe40000000f00 */
[----:B------:R-:W-:Y:S01]  /*9f10*/  MOV R149, R129 ;  /* 0x0000008100957202 */ /* 0x000fe20000000f00 */
[----:B------:R-:W-:Y:S01]  /*9f20*/  @P6 IMAD.WIDE.U32 R2, R104, 0x60, R2 ;  /* 0x0000006068026825 */ /* 0x000fe200078e0002 */
[----:B------:R-:W-:Y:S02]  /*9f30*/  MOV R129, R106 ;  /* 0x0000006a00817202 */ /* 0x000fe40000000f00 */
[----:B------:R-:W-:Y:S02]  /*9f40*/  MOV R135, R122 ;  /* 0x0000007a00877202 */ /* 0x000fe40000000f00 */
[----:B------:R-:W-:Y:S02]  /*9f50*/  @P6 IADD3 R0, R3, R0, RZ ;  /* 0x0000000003006210 */ /* 0x000fe40007ffe0ff */
[----:B------:R-:W-:Y:S01]  /*9f60*/  MOV R143, R135 ;  /* 0x00000087008f7202 */ /* 0x000fe20000000f00 */
[----:B------:R-:W-:Y:S01]  /*9f70*/  IMAD.MOV.U32 R135, RZ, RZ, R130 ;  /* 0x000000ffff877224 */ /* 0x000fe200078e0082 */
[C---:B------:R-:W-:Y:S01]  /*9f80*/  @P6 SHF.L.U64.HI R104, R2.reuse, 0x1, R0 ;  /* 0x0000000102686819 */ /* 0x040fe20000010200 */
[----:B------:R-:W-:Y:S01]  /*9f90*/  @P6 IMAD.SHL.U32 R0, R2, 0x2, RZ ;  /* 0x0000000202006824 */ /* 0x000fe200078e00ff */
[----:B------:R-:W-:Y:S04]  /*9fa0*/  MOV R130, R125 ;  /* 0x0000007d00827202 */ /* 0x000fe80000000f00 */
[C---:B------:R-:W-:Y:S02]  /*9fb0*/  @P6 IADD3 R2, P0, R0.reuse, c[0x0][0x1c8], RZ ;  /* 0x0000720000026a10 */ /* 0x040fe40007f1e0ff */
[----:B------:R-:W-:Y:S02]  /*9fc0*/  @P6 IADD3 R106, P5, R0, 0x80, RZ ;  /* 0x00000080006a6810 */ /* 0x000fe40007fbe0ff */
[----:B------:R-:W-:Y:S02]  /*9fd0*/  @P6 IADD3.X R3, R104, c[0x0][0x1cc], RZ, P0, !PT ;  /* 0x0000730068036a10 */ /* 0x000fe400007fe4ff */
[----:B------:R-:W-:Y:S03]  /*9fe0*/  @P6 IADD3 R106, P0, R106, c[0x0][0x1c8], RZ ;  /* 0x000072006a6a6a10 */ /* 0x000fe60007f1e0ff */
[----:B------:R1:W-:Y:S01]  /*9ff0*/  @P6 LDGSTS.E.BYPASS.LTC128B.128 [R127+0xc100], [R2.64], !P4 ;  /* 0x0c100000027f6fae */ /* 0x0003e2000e101d48 */
[--C-:B------:R-:W-:Y:S02]  /*a000*/  @P6 IADD3.X R107, RZ, c[0x0][0x1cc], R104.reuse, P0, P5 ;  /* 0x00007300ff6b6a10 */ /* 0x100fe400007ea468 */
[----:B------:R-:W-:Y:S05]  /*a010*/  @P6 IADD3 R0, P5, R0, 0x100, RZ ;  /* 0x0000010000006810 */ /* 0x000fea0007fbe0ff */
[----:B------:R2:W-:Y:S02]  /*a020*/  @P6 LDGSTS.E.BYPASS.LTC128B.128 [R127+0xf100], [R106.64], !P3 ;  /* 0x0f1000006a7f6fae */ /* 0x0005e4000d901d48 */
[----:B--2---:R-:W-:Y:S01]  /*a030*/  @P6 IADD3 R106, P0, R0, c[0x0][0x1c8], RZ ;  /* 0x00007200006a6a10 */ /* 0x004fe20007f1e0ff */
[--C-:B------:R-:W-:Y:S03]  /*a040*/  FFMA.FTZ R0, R210, c[0x0][0x2d0], -R103.reuse ;  /* 0x0000b400d2007a23 */ /* 0x100fe60000010867 */
[----:B------:R-:W-:Y:S02]  /*a050*/  @P6 IADD3.X R107, RZ, c[0x0][0x1cc], R104, P0, P5 ;  /* 0x00007300ff6b6a10 */ /* 0x000fe400007ea468 */
[----:B------:R-:W-:Y:S01]  /*a060*/  @P6 MOV R104, 0x6 ;  /* 0x0000000600686802 */ /* 0x000fe20000000f00 */
[----:B------:R-:W2:Y:S02]  /*a070*/  MUFU.EX2 R0, R0 ;  /* 0x0000000000007308 */ /* 0x000ea40000000800 */
[----:B------:R3:W-:Y:S02]  /*a080*/  @P6 LDGSTS.E.BYPASS.LTC128B.128 [R127+0x12100], [R106.64], !P2 ;  /* 0x121000006a7f6fae */ /* 0x0007e4000d101d48 */
[----:B---3--:R-:W-:Y:S04]  /*a090*/  @P6 MOV R106, c[0x0][0x1e0] ;  /* 0x00007800006a6a02 */ /* 0x008fe80000000f00 */
[C---:B------:R-:W-:Y:S01]  /*a0a0*/  @P6 SHF.L.U64.HI R104, R106.reuse, R104, c[0x0][0x1e4] ;  /* 0x000079006a686619 */ /* 0x040fe20000010268 */
[----:B------:R-:W-:Y:S05]  /*a0b0*/  @P6 IMAD.SHL.U32 R106, R106, 0x40, RZ ;  /* 0x000000406a6a6824 */ /* 0x000fea00078e00ff */
[----:B-1----:R-:W-:Y:S04]  /*a0c0*/  @P6 IADD3 R2, P0, R2, R106, RZ ;  /* 0x0000006a02026210 */ /* 0x002fe80007f1e0ff */
[----:B------:R-:W-:Y:S02]  /*a0d0*/  @P6 IADD3.X R3, R104, R3, RZ, P0, !PT ;  /* 0x0000000368036210 */ /* 0x000fe400007fe4ff */
[----:B------:R-:W-:Y:S03]  /*a0e0*/  @P6 IADD3 R106, P0, R106, R2, RZ ;  /* 0x000000026a6a6210 */ /* 0x000fe60007f1e0ff */
[----:B------:R1:W-:Y:S01]  /*a0f0*/  @P6 LDGSTS.E.BYPASS.LTC128B.128 [R127+0xd100], [R2.64], !P4 ;  /* 0x0d100000027f6fae */ /* 0x0003e2000e101d48 */
[----:B------:R-:W-:Y:S02]  /*a100*/  @P6 IADD3.X R107, R104, R3, RZ, P0, !PT ;  /* 0x00000003686b6210 */ /* 0x000fe400007fe4ff */
[----:B--2---:R-:W-:Y:S01]  /*a110*/  F2FP.BF16.PACK_AB R104, R0, R166 ;  /* 0x000000a60068723e */ /* 0x004fe200000010ff */
[--C-:B------:R-:W-:Y:S04]  /*a120*/  FFMA.FTZ R166, R136, c[0x0][0x2d0], -R164.reuse ;  /* 0x0000b40088a67a23 */ /* 0x100fe800000108a4 */
[----:B------:R1:W-:Y:S02]  /*a130*/  @P6 LDGSTS.E.BYPASS.LTC128B.128 [R127+0x10100], [R2.64+0x80], !P3 ;  /* 0x10100080027f6fae */ /* 0x0003e4000d901d48 */
[----:B------:R-:W-:Y:S06]  /*a140*/  MUFU.EX2 R166, R166 ;  /* 0x000000a600a67308 */ /* 0x000fec0000000800 */
[----:B------:R1:W-:Y:S08]  /*a150*/  @P6 LDGSTS.E.BYPASS.LTC128B.128 [R127+0x13100], [R2.64+0x100], !P2 ;  /* 0x13100100027f6fae */ /* 0x0003f0000d101d48 */
[----:B------:R2:W-:Y:S08]  /*a160*/  @P6 LDGSTS.E.BYPASS.LTC128B.128 [R127+0xe100], [R106.64], !P4 ;  /* 0x0e1000006a7f6fae */ /* 0x0005f0000e101d48 */
[----:B------:R2:W-:Y:S08]  /*a170*/  @P6 LDGSTS.E.BYPASS.LTC128B.128 [R127+0x11100], [R106.64+0x80], !P3 ;  /* 0x111000806a7f6fae */ /* 0x0005f0000d901d48 */
[----:B------:R2:W-:Y:S01]  /*a180*/  @P6 LDGSTS.E.BYPASS.LTC128B.128 [R127+0x14100], [R106.64+0x100], !P2 ;  /* 0x141001006a7f6fae */ /* 0x0005e2000d101d48 */
[--C-:B-1----:R-:W-:Y:S02]  /*a190*/  FFMA.FTZ R2, R167, c[0x0][0x2d0], -R164.reuse ;  /* 0x0000b400a7027a23 */ /* 0x102fe400000108a4 */
[----:B------:R-:W-:Y:S05]  /*a1a0*/  FFMA.FTZ R3, R212, c[0x0][0x2d0], -R103 ;  /* 0x0000b400d4037a23 */ /* 0x000fea0000010867 */
[----:B------:R-:W0:Y:S01]  /*a1b0*/  LDGDEPBAR ;  /* 0x00000000000079af */ /* 0x000e220000000000 */
[----:B------:R-:W1:Y:S10]  /*a1c0*/  MUFU.EX2 R2, R2 ;  /* 0x0000000200027308 */ /* 0x000e740000000800 */
[----:B------:R3:W4:Y:S01]  /*a1d0*/  MUFU.EX2 R114, R3 ;  /* 0x0000000300727308 */ /* 0x0007220000000800 */
[----:B--2---:R-:W-:Y:S02]  /*a1e0*/  FADD.FTZ R106, R0, R213 ;  /* 0x000000d5006a7221 */ /* 0x004fe40000010000 */
[----:B------:R-:W-:Y:S02]  /*a1f0*/  FFMA.FTZ R0, R209, c[0x0][0x2d0], -R164 ;  /* 0x0000b400d1007a23 */ /* 0x000fe400000108a4 */
[----:B------:R-:W-:Y:S02]  /*a200*/  FADD.FTZ R115, R112, R106 ;  /* 0x0000006a70737221 */ /* 0x000fe40000010000 */
[C---:B-1----:R-:W-:Y:S03]  /*a210*/  FADD.FTZ R121, R2.reuse, R108 ;  /* 0x0000006c02797221 */ /* 0x042fe60000010000 */
[----:B------:R1:W-:Y:S01]  /*a220*/  MUFU.EX2 R113, R0 ;  /* 0x0000000000717308 */ /* 0x0003e20000000800 */
[----:B------:R-:W2:Y:S01]  /*a230*/  LDSM.16.MT88.4 R108, [R224] ;  /* 0x00000000e06c783b */ /* 0x000ea20000004200 */
[----:B------:R-:W-:Y:S01]  /*a240*/  F2FP.BF16.PACK_AB R105, R2, R165 ;  /* 0x000000a50269723e */ /* 0x000fe200000010ff */
[--C-:B------:R-:W-:Y:S02]  /*a250*/  FFMA.FTZ R2, R220, c[0x0][0x2d0], -R103.reuse ;  /* 0x0000b400dc027a23 */ /* 0x100fe40000010867 */
[--C-:B------:R-:W-:Y:S02]  /*a260*/  FFMA.FTZ R165, R153, c[0x0][0x2d0], -R103.reuse ;  /* 0x0000b40099a57a23 */ /* 0x100fe40000010867 */
[--C-:B---3--:R-:W-:Y:S01]  /*a270*/  FFMA.FTZ R3, R208, c[0x0][0x2d0], -R164.reuse ;  /* 0x0000b400d0037a23 */ /* 0x108fe200000108a4 */
[----:B----4-:R-:W-:Y:S02]  /*a280*/  F2FP.BF16.PACK_AB R106, R114, R112 ;  /* 0x00000070726a723e */ /* 0x010fe400000010ff */
[----:B------:R3:W-:Y:S01]  /*a290*/  MUFU.EX2 R119, R2 ;  /* 0x0000000200777308 */ /* 0x0007e20000000800 */
[--C-:B------:R-:W-:Y:S09]  /*a2a0*/  FFMA.FTZ R112, R216, c[0x0][0x2d0], -R164.reuse ;  /* 0x0000b400d8707a23 */ /* 0x100ff200000108a4 */
[----:B------:R-:W4:Y:S01]  /*a2b0*/  MUFU.EX2 R3, R3 ;  /* 0x0000000300037308 */ /* 0x000f220000000800 */
[----:B-1----:R-:W-:Y:S09]  /*a2c0*/  FFMA.FTZ R0, R219, c[0x0][0x2d0], -R103 ;  /* 0x0000b400db007a23 */ /* 0x002ff20000010867 */
[----:B------:R-:W-:Y:S01]  /*a2d0*/  MUFU.EX2 R120, R112 ;  /* 0x0000007000787308 */ /* 0x000fe20000000800 */
[--C-:B---3--:R-:W-:Y:S09]  /*a2e0*/  FFMA.FTZ R2, R215, c[0x0][0x2d0], -R164.reuse ;  /* 0x0000b400d7027a23 */ /* 0x108ff200000108a4 */
[----:B------:R1:W-:Y:S01]  /*a2f0*/  MUFU.EX2 R116, R2 ;  /* 0x0000000200747308 */ /* 0x0003e20000000800 */
[----:B----4-:R-:W-:Y:S01]  /*a300*/  F2FP.BF16.PACK_AB R107, R113, R3 ;  /* 0x00000003716b723e */ /* 0x010fe200000010ff */
[----:B------:R-:W-:Y:S04]  /*a310*/  FADD.FTZ R3, R3, R121 ;  /* 0x0000007903037221 */ /* 0x000fe80000010000 */
[----:B------:R-:W-:Y:S04]  /*a320*/  FADD.FTZ R122, R113, R3 ;  /* 0x00000003717a7221 */ /* 0x000fe80000010000 */
[----:B------:R-:W3:Y:S01]  /*a330*/  MUFU.EX2 R0, R0 ;  /* 0x0000000000007308 */ /* 0x000ee20000000800 */
[C---:B--2---:R-:W-:Y:S05]  /*a340*/  HMMA.16816.F32.BF16 R4, R104.reuse, R108, R4 ;  /* 0x0000006c6804723c */ /* 0x044fea0000041804 */
[--C-:B------:R-:W-:Y:S03]  /*a350*/  FFMA.FTZ R3, R130, c[0x0][0x2d0], -R164.reuse ;  /* 0x0000b40082037a23 */ /* 0x100fe600000108a4 */
[C---:B------:R-:W-:Y:S01]  /*a360*/  HMMA.16816.F32.BF16 R8, R104.reuse, R110, R8 ;  /* 0x0000006e6808723c */ /* 0x040fe20000041808 */
[----:B------:R-:W2:Y:S01]  /*a370*/  LDSM.16.MT88.4 R108, [R228] ;  /* 0x00000000e46c783b */ /* 0x000ea20000004200 */
[----:B------:R-:W-:Y:S02]  /*a380*/  MUFU.EX2 R130, R3 ;  /* 0x0000000300827308 */ /* 0x000fe40000000800 */
[--C-:B-1----:R-:W-:Y:S08]  /*a390*/  FFMA.FTZ R2, R214, c[0x0][0x2d0], -R164.reuse ;  /* 0x0000b400d6027a23 */ /* 0x102ff000000108a4 */
[----:B------:R1:W4:Y:S10]  /*a3a0*/  MUFU.EX2 R118, R2 ;  /* 0x0000000200767308 */ /* 0x0003340000000800 */
[----:B------:R-:W-:Y:S01]  /*a3b0*/  MUFU.EX2 R165, R165 ;  /* 0x000000a500a57308 */ /* 0x000fe20000000800 */
[--C-:B-1----:R-:W-:Y:S09]  /*a3c0*/  FFMA.FTZ R2, R221, c[0x0][0x2d0], -R103.reuse ;  /* 0x0000b400dd027a23 */ /* 0x102ff20000010867 */
[----:B------:R1:W-:Y:S01]  /*a3d0*/  MUFU.EX2 R117, R2 ;  /* 0x0000000200757308 */ /* 0x0003e20000000800 */
[C---:B--2---:R-:W-:Y:S08]  /*a3e0*/  HMMA.16816.F32.BF16 R12, R104.reuse, R108, R12 ;  /* 0x0000006c680c723c */ /* 0x044ff0000004180c */
[C---:B------:R-:W-:Y:S01]  /*a3f0*/  HMMA.16816.F32.BF16 R16, R104.reuse, R110, R16 ;  /* 0x0000006e6810723c */ /* 0x040fe20000041810 */
[----:B------:R-:W2:Y:S03]  /*a400*/  LDSM.16.MT88.4 R108, [R227] ;  /* 0x00000000e36c783b */ /* 0x000ea60000004200 */
[----:B-1----:R-:W-:Y:S01]  /*a410*/  FFMA.FTZ R2, R222, c[0x0][0x2d0], -R103 ;  /* 0x0000b400de027a23 */ /* 0x002fe20000010867 */
[----:B------:R-:W-:Y:S03]  /*a420*/  IADD3 R222, R218, -0x1, RZ ;  /* 0xffffffffdade7810 */ /* 0x000fe60007ffe0ff */
[----:B------:R1:W1:Y:S01]  /*a430*/  MUFU.EX2 R127, R2 ;  /* 0x00000002007f7308 */ /* 0x0002620000000800 */
[C---:B--2---:R-:W-:Y:S03]  /*a440*/  HMMA.16816.F32.BF16 R20, R104.reuse, R108, R20 ;  /* 0x0000006c6814723c */ /* 0x044fe60000041814 */
[----:B-1----:R-:W-:Y:S06]  /*a450*/  FFMA.FTZ R2, R217, c[0x0][0x2d0], -R164 ;  /* 0x0000b400d9027a23 */ /* 0x002fec00000108a4 */
[----:B------:R1:W2:Y:S01]  /*a460*/  MUFU.EX2 R124, R2 ;  /* 0x00000002007c7308 */ /* 0x0002a20000000800 */
[C---:B------:R-:W-:Y:S01]  /*a470*/  HMMA.16816.F32.BF16 R24, R104.reuse, R110, R24 ;  /* 0x0000006e6818723c */ /* 0x040fe20000041818 */
[----:B------:R-:W2:Y:S02]  /*a480*/  LDSM.16.MT88.4 R108, [R249] ;  /* 0x00000000f96c783b */ /* 0x000ea40000004200 */
[----:B-1----:R-:W-:Y:S06]  /*a490*/  FADD.FTZ R2, R114, R115 ;  /* 0x0000007372027221 */ /* 0x002fec0000010000 */
[----:B------:R-:W-:Y:S03]  /*a4a0*/  LDSM.16.MT88.4 R112, [R228+0x1000] ;  /* 0x00100000e470783b */ /* 0x000fe60000004200 */
[----:B---3--:R-:W-:Y:S02]  /*a4b0*/  FADD.FTZ R121, R0, R2 ;  /* 0x0000000200797221 */ /* 0x008fe40000010000 */
[----:B------:R-:W-:Y:S04]  /*a4c0*/  FADD.FTZ R2, R116, R122 ;  /* 0x0000007a74027221 */ /* 0x000fe80000010000 */
[----:B----4-:R-:W-:Y:S04]  /*a4d0*/  FADD.FTZ R2, R118, R2 ;  /* 0x0000000276027221 */ /* 0x010fe80000010000 */
[----:B------:R-:W-:Y:S01]  /*a4e0*/  FADD.FTZ R2, R120, R2 ;  /* 0x0000000278027221 */ /* 0x000fe20000010000 */
[C---:B--2---:R-:W-:Y:S08]  /*a4f0*/  HMMA.16816.F32.BF16 R28, R104.reuse, R108, R28 ;  /* 0x0000006c681c723c */ /* 0x044ff0000004181c */
        /* <DEDUP_REMOVED lines=25> */
[----:B------:R-:W1:Y:S06]  /*a690*/  LDSM.16.MT88.4 R108, [R224+0x800] ;  /* 0x00080000e06c783b */ /* 0x000e6c0000004200 */
[----:B------:R-:W-:Y:S01]  /*a6a0*/  F2FP.BF16.PACK_AB R104, R119, R0 ;  /* 0x000000007768723e */ /* 0x000fe200000010ff */
[--C-:B------:R-:W-:Y:S01]  /*a6b0*/  FFMA.FTZ R0, R126, c[0x0][0x2d0], -R103.reuse ;  /* 0x0000b4007e007a23 */ /* 0x100fe20000010867 */
[----:B------:R-:W-:Y:S03]  /*a6c0*/  F2FP.BF16.PACK_AB R105, R118, R116 ;  /* 0x000000747669723e */ /* 0x000fe600000010ff */
[----:B------:R-:W-:Y:S02]  /*a6d0*/  F2FP.BF16.PACK_AB R106, R127, R117 ;  /* 0x000000757f6a723e */ /* 0x000fe400000010ff */
[C---:B------:R-:W-:Y:S01]  /*a6e0*/  F2FP.BF16.PACK_AB R107, R124.reuse, R120 ;  /* 0x000000787c6b723e */ /* 0x040fe200000010ff */
[----:B------:R-:W-:Y:S01]  /*a6f0*/  FADD.FTZ R124, R124, R2 ;  /* 0x000000027c7c7221 */ /* 0x000fe20000010000 */
[----:B------:R-:W-:Y:S02]  /*a700*/  MOV R126, R123 ;  /* 0x0000007b007e7202 */ /* 0x000fe40000000f00 */
[----:B------:R2:W3:Y:S03]  /*a710*/  MUFU.EX2 R123, R0 ;  /* 0x00000000007b7308 */ /* 0x0004e60000000800 */
[C---:B-1----:R-:W-:Y:S03]  /*a720*/  HMMA.16816.F32.BF16 R4, R104.reuse, R108, R4 ;  /* 0x0000006c6804723c */ /* 0x042fe60000041804 */
[--C-:B--2---:R-:W-:Y:S02]  /*a730*/  FFMA.FTZ R0, R154, c[0x0][0x2d0], -R103.reuse ;  /* 0x0000b4009a007a23 */ /* 0x104fe40000010867 */
[----:B------:R-:W-:Y:S01]  /*a740*/  IMAD.MOV.U32 R154, RZ, RZ, R150 ;  /* 0x000000ffff9a7224 */ /* 0x000fe200078e0096 */
[----:B------:R-:W-:Y:S02]  /*a750*/  MOV R150, R146 ;  /* 0x0000009200967202 */ /* 0x000fe40000000f00 */
[C---:B------:R-:W-:Y:S01]  /*a760*/  HMMA.16816.F32.BF16 R8, R104.reuse, R110, R8 ;  /* 0x0000006e6808723c */ /* 0x040fe20000041808 */
[----:B------:R-:W1:Y:S03]  /*a770*/  LDSM.16.MT88.4 R108, [R228+0x800] ;  /* 0x00080000e46c783b */ /* 0x000e660000004200 */
[----:B------:R-:W-:Y:S02]  /*a780*/  MOV R146, R131 ;  /* 0x0000008300927202 */ /* 0x000fe40000000f00 */
[----:B------:R-:W-:Y:S02]  /*a790*/  MOV R131, R129 ;  /* 0x0000008100837202 */ /* 0x000fe40000000f00 */
[----:B------:R2:W4:Y:S04]  /*a7a0*/  MUFU.EX2 R129, R0 ;  /* 0x0000000000817308 */ /* 0x0005280000000800 */
[--C-:B--2---:R-:W-:Y:S06]  /*a7b0*/  FFMA.FTZ R0, R126, c[0x0][0x2d0], -R164.reuse ;  /* 0x0000b4007e007a23 */ /* 0x104fec00000108a4 */
[----:B------:R2:W-:Y:S01]  /*a7c0*/  MUFU.EX2 R125, R0 ;  /* 0x00000000007d7308 */ /* 0x0005e20000000800 */
[C---:B-1----:R-:W-:Y:S08]  /*a7d0*/  HMMA.16816.F32.BF16 R12, R104.reuse, R108, R12 ;  /* 0x0000006c680c723c */ /* 0x042ff0000004180c */
[C---:B------:R-:W-:Y:S01]  /*a7e0*/  HMMA.16816.F32.BF16 R16, R104.reuse, R110, R16 ;  /* 0x0000006e6810723c */ /* 0x040fe20000041810 */
[----:B------:R-:W1:Y:S03]  /*a7f0*/  LDSM.16.MT88.4 R108, [R227+0x800] ;  /* 0x00080000e36c783b */ /* 0x000e660000004200 */
[----:B--2---:R-:W-:Y:S05]  /*a800*/  FFMA.FTZ R0, R223, c[0x0][0x2d0], -R164 ;  /* 0x0000b400df007a23 */ /* 0x004fea00000108a4 */
[----:B------:R-:W2:Y:S01]  /*a810*/  LDL R223, [R1+0xc] ;  /* 0x00000c0001df7983 */ /* 0x000ea20000100800 */
[----:B------:R3:W-:Y:S02]  /*a820*/  MUFU.EX2 R126, R0 ;  /* 0x00000000007e7308 */ /* 0x0007e40000000800 */
[----:B---3--:R-:W-:Y:S01]  /*a830*/  FFMA.FTZ R0, R155, c[0x0][0x2d0], -R103 ;  /* 0x0000b4009b007a23 */ /* 0x008fe20000010867 */
[C---:B-1----:R-:W-:Y:S03]  /*a840*/  HMMA.16816.F32.BF16 R20, R104.reuse, R108, R20 ;  /* 0x0000006c6814723c */ /* 0x042fe60000041814 */
[----:B------:R-:W-:Y:S01]  /*a850*/  IMAD.MOV.U32 R155, RZ, RZ, R154 ;  /* 0x000000ffff9b7224 */ /* 0x000fe200078e009a */
[----:B------:R-:W-:Y:S02]  /*a860*/  MOV R154, R150 ;  /* 0x00000096009a7202 */ /* 0x000fe40000000f00 */
[----:B------:R-:W-:Y:S01]  /*a870*/  MOV R150, R147 ;  /* 0x0000009300967202 */ /* 0x000fe20000000f00 */
[----:B------:R-:W-:Y:S01]  /*a880*/  IMAD.MOV.U32 R147, RZ, RZ, R135 ;  /* 0x000000ffff937224 */ /* 0x000fe200078e0087 */
[C---:B------:R-:W-:Y:S01]  /*a890*/  HMMA.16816.F32.BF16 R24, R104.reuse, R110, R24 ;  /* 0x0000006e6818723c */ /* 0x040fe20000041818 */
[----:B------:R-:W1:Y:S03]  /*a8a0*/  LDSM.16.MT88.4 R108, [R230+0x800] ;  /* 0x00080000e66c783b */ /* 0x000e660000004200 */
[----:B------:R-:W-:Y:S02]  /*a8b0*/  MOV R135, R131 ;  /* 0x0000008300877202 */ /* 0x000fe40000000f00 */
[----:B------:R3:W1:Y:S02]  /*a8c0*/  MUFU.EX2 R131, R0 ;  /* 0x0000000000837308 */ /* 0x0006640000000800 */
[----:B---3--:R-:W-:Y:S08]  /*a8d0*/  FFMA.FTZ R0, R141, c[0x0][0x2d0], -R103 ;  /* 0x0000b4008d007a23 */ /* 0x008ff00000010867 */
[----:B------:R3:W3:Y:S01]  /*a8e0*/  MUFU.EX2 R141, R0 ;  /* 0x00000000008d7308 */ /* 0x0006e20000000800 */
[C---:B-1----:R-:W-:Y:S08]  /*a8f0*/  HMMA.16816.F32.BF16 R28, R104.reuse, R108, R28 ;  /* 0x0000006c681c723c */ /* 0x042ff0000004181c */
[C---:B------:R-:W-:Y:S01]  /*a900*/  HMMA.16816.F32.BF16 R32, R104.reuse, R110, R32 ;  /* 0x0000006e6820723c */ /* 0x040fe20000041820 */
[----:B------:R-:W1:Y:S03]  /*a910*/  LDSM.16.MT88.4 R108, [R224+0x3800] ;  /* 0x00380000e06c783b */ /* 0x000e660000004200 */
[----:B---3--:R-:W-:Y:S01]  /*a920*/  FFMA.FTZ R0, R155, c[0x0][0x2d0], -R164 ;  /* 0x0000b4009b007a23 */ /* 0x008fe200000108a4 */
[----:B------:R-:W-:Y:S01]  /*a930*/  MOV R155, R150 ;  /* 0x00000096009b7202 */ /* 0x000fe20000000f00 */
[----:B------:R-:W-:Y:S01]  /*a940*/  IMAD.MOV.U32 R150, RZ, RZ, R135 ;  /* 0x000000ffff967224 */ /* 0x000fe200078e0087 */
[----:B------:R-:W-:Y:S02]  /*a950*/  MOV R135, R140 ;  /* 0x0000008c00877202 */ /* 0x000fe40000000f00 */
[----:B------:R3:W-:Y:S03]  /*a960*/  MUFU.EX2 R140, R0 ;  /* 0x00000000008c7308 */ /* 0x0007e60000000800 */
[----:B---3--:R-:W-:Y:S01]  /*a970*/  FADD.FTZ R0, R119, R121 ;  /* 0x0000007977007221 */ /* 0x008fe20000010000 */
[C---:B-1----:R-:W-:Y:S03]  /*a980*/  HMMA.16816.F32.BF16 R36, R104.reuse, R108, R36 ;  /* 0x0000006c6824723c */ /* 0x042fe60000041824 */
[----:B------:R-:W-:Y:S02]  /*a990*/  FADD.FTZ R122, R117, R0 ;  /* 0x00000000757a7221 */ /* 0x000fe40000010000 */
[----:B------:R-:W-:Y:S01]  /*a9a0*/  LDSM.16.MT88.4 R116, [R228+0x1800] ;  /* 0x00180000e474783b */ /* 0x000fe20000004200 */
[--C-:B------:R-:W-:Y:S02]  /*a9b0*/  FFMA.FTZ R0, R133, c[0x0][0x2d0], -R103.reuse ;  /* 0x0000b40085007a23 */ /* 0x100fe40000010867 */
[C---:B------:R-:W-:Y:S02]  /*a9c0*/  HMMA.16816.F32.BF16 R40, R104.reuse, R110, R40 ;  /* 0x0000006e6828723c */ /* 0x040fe40000041828 */
[----:B------:R1:W3:Y:S02]  /*a9d0*/  MUFU.EX2 R133, R0 ;  /* 0x0000000000857308 */ /* 0x0002e40000000800 */
[----:B------:R-:W-:Y:S01]  /*a9e0*/  FADD.FTZ R122, R127, R122 ;  /* 0x0000007a7f7a7221 */ /* 0x000fe20000010000 */
[----:B------:R-:W3:Y:S03]  /*a9f0*/  LDSM.16.MT88.4 R108, [R228+0x3800] ;  /* 0x00380000e46c783b */ /* 0x000ee60000004200 */
[----:B------:R-:W-:Y:S04]  /*aa00*/  FADD.FTZ R2, R123, R122 ;  /* 0x0000007a7b027221 */ /* 0x000fe80000010000 */
[----:B----4-:R-:W-:Y:S04]  /*aa10*/  FADD.FTZ R2, R129, R2 ;  /* 0x0000000281027221 */ /* 0x010fe80000010000 */
[----:B------:R-:W-:Y:S04]  /*aa20*/  FADD.FTZ R2, R131, R2 ;  /* 0x0000000283027221 */ /* 0x000fe80000010000 */
[----:B------:R-:W-:Y:S02]  /*aa30*/  FADD.FTZ R2, R141, R2 ;  /* 0x000000028d027221 */ /* 0x000fe40000010000 */
[----:B-1----:R-:W-:Y:S02]  /*aa40*/  FFMA.FTZ R0, R135, c[0x0][0x2d0], -R103 ;  /* 0x0000b40087007a23 */ /* 0x002fe40000010867 */
[----:B---3--:R-:W-:Y:S02]  /*aa50*/  FADD.FTZ R2, R133, R2 ;  /* 0x0000000285027221 */ /* 0x008fe40000010000 */
[----:B------:R1:W3:Y:S01]  /*aa60*/  MUFU.EX2 R135, R0 ;  /* 0x0000000000877308 */ /* 0x0002e20000000800 */
[C---:B------:R-:W-:Y:S08]  /*aa70*/  HMMA.16816.F32.BF16 R44, R104.reuse, R108, R44 ;  /* 0x0000006c682c723c */ /* 0x040ff0000004182c */
[C---:B------:R-:W-:Y:S01]  /*aa80*/  HMMA.16816.F32.BF16 R48, R104.reuse, R110, R48 ;  /* 0x0000006e6830723c */ /* 0x040fe20000041830 */
[----:B------:R-:W4:Y:S03]  /*aa90*/  LDSM.16.MT88.4 R108, [R227+0x3800] ;  /* 0x00380000e36c783b */ /* 0x000f260000004200 */
[----:B-1----:R-:W-:Y:S01]  /*aaa0*/  FFMA.FTZ R0, R150, c[0x0][0x2d0], -R164 ;  /* 0x0000b40096007a23 */ /* 0x002fe200000108a4 */
[----:B------:R-:W-:Y:S01]  /*aab0*/  MOV R150, R132 ;  /* 0x0000008400967202 */ /* 0x000fe20000000f00 */
[----:B---3--:R-:W-:Y:S02]  /*aac0*/  FADD.FTZ R2, R135, R2 ;  /* 0x0000000287027221 */ /* 0x008fe40000010000 */
[----:B------:R1:W-:Y:S04]  /*aad0*/  MUFU.EX2 R132, R0 ;  /* 0x0000000000847308 */ /* 0x0003e80000000800 */
[----:B-1----:R-:W-:Y:S02]  /*aae0*/  FFMA.FTZ R0, R147, c[0x0][0x2d0], -R164 ;  /* 0x0000b40093007a23 */ /* 0x002fe400000108a4 */
[----:B------:R-:W-:Y:S01]  /*aaf0*/  IMAD.MOV.U32 R147, RZ, RZ, R146 ;  /* 0x000000ffff937224 */ /* 0x000fe200078e0092 */
[----:B------:R-:W-:Y:S02]  /*ab00*/  MOV R146, R143 ;  /* 0x0000008f00927202 */ /* 0x000fe40000000f00 */
[----:B------:R-:W-:Y:S01]  /*ab10*/  MOV R143, R142 ;  /* 0x0000008e008f7202 */ /* 0x000fe20000000f00 */
[----:B------:R-:W-:Y:S01]  /*ab20*/  IMAD.MOV.U32 R142, RZ, RZ, R139 ;  /* 0x000000ffff8e7224 */ /* 0x000fe200078e008b */
[----:B------:R-:W-:Y:S01]  /*ab30*/  MOV R139, R138 ;  /* 0x0000008a008b7202 */ /* 0x000fe20000000f00 */
[--C-:B------:R-:W-:Y:S01]  /*ab40*/  FFMA.FTZ R3, R146, c[0x0][0x2d0], -R103.reuse ;  /* 0x0000b40092037a23 */ /* 0x100fe20000010867 */
[C---:B----4-:R-:W-:Y:S03]  /*ab50*/  HMMA.16816.F32.BF16 R52, R104.reuse, R108, R52 ;  /* 0x0000006c6834723c */ /* 0x050fe60000041834 */
[----:B------:R-:W-:Y:S01]  /*ab60*/  MOV R138, R134 ;  /* 0x00000086008a7202 */ /* 0x000fe20000000f00 */
[--C-:B------:R-:W-:Y:S01]  /*ab70*/  FFMA.FTZ R120, R143, c[0x0][0x2d0], -R103.reuse ;  /* 0x0000b4008f787a23 */ /* 0x100fe20000010867 */
[----:B------:R1:W-:Y:S01]  /*ab80*/  MUFU.EX2 R134, R0 ;  /* 0x0000000000867308 */ /* 0x0003e20000000800 */
[--C-:B------:R-:W-:Y:S02]  /*ab90*/  FFMA.FTZ R121, R142, c[0x0][0x2d0], -R103.reuse ;  /* 0x0000b4008e797a23 */ /* 0x100fe40000010867 */
[C---:B------:R-:W-:Y:S01]  /*aba0*/  HMMA.16816.F32.BF16 R56, R104.reuse, R110, R56 ;  /* 0x0000006e6838723c */ /* 0x040fe20000041838 */
[----:B------:R-:W3:Y:S03]  /*abb0*/  LDSM.16.MT88.4 R108, [R230+0x3800] ;  /* 0x00380000e66c783b */ /* 0x000ee60000004200 */
[--C-:B------:R-:W-:Y:S02]  /*abc0*/  FFMA.FTZ R167, R139, c[0x0][0x2d0], -R103.reuse ;  /* 0x0000b4008ba77a23 */ /* 0x100fe40000010867 */
[--C-:B------:R-:W-:Y:S01]  /*abd0*/  FFMA.FTZ R208, R138, c[0x0][0x2d0], -R103.reuse ;  /* 0x0000b4008ad07a23 */ /* 0x100fe20000010867 */
[----:B------:R-:W-:Y:S10]  /*abe0*/  MUFU.EX2 R214, R120 ;  /* 0x0000007800d67308 */ /* 0x000ff40000000800 */
[----:B------:R-:W-:Y:S01]  /*abf0*/  MUFU.EX2 R211, R121 ;  /* 0x0000007900d37308 */ /* 0x000fe20000000800 */
[--C-:B-1----:R-:W-:Y:S09]  /*ac00*/  FFMA.FTZ R0, R155, c[0x0][0x2d0], -R103.reuse ;  /* 0x0000b4009b007a23 */ /* 0x102ff20000010867 */
[----:B------:R1:W4:Y:S10]  /*ac10*/  MUFU.EX2 R221, R0 ;  /* 0x0000000000dd7308 */ /* 0x0003340000000800 */
[----:B------:R2:W-:Y:S01]  /*ac20*/  MUFU.EX2 R215, R3 ;  /* 0x0000000300d77308 */ /* 0x0005e20000000800 */
[C---:B---3--:R-:W-:Y:S09]  /*ac30*/  HMMA.16816.F32.BF16 R60, R104.reuse, R108, R60 ;  /* 0x0000006c683c723c */ /* 0x048ff2000004183c */
[----:B------:R-:W-:Y:S01]  /*ac40*/  MUFU.EX2 R167, R167 ;  /* 0x000000a700a77308 */ /* 0x000fe20000000800 */
[C---:B------:R-:W-:Y:S01]  /*ac50*/  HMMA.16816.F32.BF16 R64, R104.reuse, R110, R64 ;  /* 0x0000006e6840723c */ /* 0x040fe20000041840 */
[----:B------:R-:W3:Y:S02]  /*ac60*/  LDSM.16.MT88.4 R108, [R224+0x6800] ;  /* 0x00680000e06c783b */ /* 0x000ee40000004200 */
[--C-:B-1----:R-:W-:Y:S02]  /*ac70*/  FFMA.FTZ R0, R154, c[0x0][0x2d0], -R103.reuse ;  /* 0x0000b4009a007a23 */ /* 0x102fe40000010867 */
[----:B----4-:R-:W-:Y:S04]  /*ac80*/  FADD.FTZ R2, R221, R2 ;  /* 0x00000002dd027221 */ /* 0x010fe80000010000 */
[----:B------:R1:W4:Y:S03]  /*ac90*/  MUFU.EX2 R220, R0 ;  /* 0x0000000000dc7308 */ /* 0x0003260000000800 */
[----:B--2---:R-:W-:Y:S02]  /*aca0*/  FFMA.FTZ R3, R137, c[0x0][0x2d0], -R164 ;  /* 0x0000b40089037a23 */ /* 0x004fe400000108a4 */
[----:B------:R-:W-:Y:S01]  /*acb0*/  LDSM.16.MT88.4 R136, [R230+0x2800] ;  /* 0x00280000e688783b */ /* 0x000fe20000004200 */
[----:B------:R-:W-:Y:S01]  /*acc0*/  ISETP.GT.AND P0, PT, R218, R223, PT ;  /* 0x000000dfda00720c */ /* 0x000fe20003f04270 */
[----:B------:R-:W-:Y:S03]  /*acd0*/  IMAD.MOV.U32 R218, RZ, RZ, R222 ;  /* 0x000000ffffda7224 */ /* 0x000fe600078e00de */
[----:B------:R-:W-:Y:S10]  /*ace0*/  MUFU.EX2 R208, R208 ;  /* 0x000000d000d07308 */ /* 0x000ff40000000800 */
[----:B------:R-:W-:Y:S01]  /*acf0*/  MUFU.EX2 R3, R3 ;  /* 0x0000000300037308 */ /* 0x000fe20000000800 */
[----:B-1----:R-:W-:Y:S02]  /*ad00*/  FFMA.FTZ R0, R151, c[0x0][0x2d0], -R164 ;  /* 0x0000b40097007a23 */ /* 0x002fe400000108a4 */
[----:B----4-:R-:W-:Y:S07]  /*ad10*/  FADD.FTZ R2, R220, R2 ;  /* 0x00000002dc027221 */ /* 0x010fee0000010000 */
[----:B------:R1:W-:Y:S01]  /*ad20*/  MUFU.EX2 R219, R0 ;  /* 0x0000000000db7308 */ /* 0x0003e20000000800 */
[C---:B---3--:R-:W-:Y:S08]  /*ad30*/  HMMA.16816.F32.BF16 R68, R104.reuse, R108, R68 ;  /* 0x0000006c6844723c */ /* 0x048ff00000041844 */
[C---:B------:R-:W-:Y:S01]  /*ad40*/  HMMA.16816.F32.BF16 R72, R104.reuse, R110, R72 ;  /* 0x0000006e6848723c */ /* 0x040fe20000041848 */
[----:B------:R-:W2:Y:S03]  /*ad50*/  LDSM.16.MT88.4 R108, [R228+0x6800] ;  /* 0x00680000e46c783b */ /* 0x000ea60000004200 */
[--C-:B-1----:R-:W-:Y:S04]  /*ad60*/  FFMA.FTZ R0, R150, c[0x0][0x2d0], -R164.reuse ;  /* 0x0000b40096007a23 */ /* 0x102fe800000108a4 */
[----:B------:R1:W-:Y:S01]  /*ad70*/  MUFU.EX2 R217, R0 ;  /* 0x0000000000d97308 */ /* 0x0003e20000000800 */
[C---:B--2---:R-:W-:Y:S03]  /*ad80*/  HMMA.16816.F32.BF16 R76, R104.reuse, R108, R76 ;  /* 0x0000006c684c723c */ /* 0x044fe6000004184c */
[--C-:B-1----:R-:W-:Y:S02]  /*ad90*/  FFMA.FTZ R0, R147, c[0x0][0x2d0], -R103.reuse ;  /* 0x0000b40093007a23 */ /* 0x102fe40000010867 */
[----:B------:R-:W-:Y:S02]  /*ada0*/  FFMA.FTZ R103, R152, c[0x0][0x2d0], -R103 ;  /* 0x0000b40098677a23 */ /* 0x000fe40000010867 */
[----:B------:R-:W-:Y:S01]  /*adb0*/  LDSM.16.MT88.4 R152, [R228+0x5800] ;  /* 0x00580000e498783b */ /* 0x000fe20000004200 */
[C---:B------:R-:W-:Y:S01]  /*adc0*/  HMMA.16816.F32.BF16 R80, R104.reuse, R110, R80 ;  /* 0x0000006e6850723c */ /* 0x040fe20000041850 */
[----:B------:R1:W2:Y:S06]  /*add0*/  MUFU.EX2 R216, R0 ;  /* 0x0000000000d87308 */ /* 0x0002ac0000000800 */
[----:B------:R-:W3:Y:S04]  /*ade0*/  LDSM.16.MT88.4 R108, [R227+0x6800] ;  /* 0x00680000e36c783b */ /* 0x000ee80000004200 */
[----:B------:R-:W-:Y:S01]  /*adf0*/  MUFU.EX2 R103, R103 ;  /* 0x0000006700677308 */ /* 0x000fe20000000800 */
[----:B-1----:R-:W-:Y:S02]  /*ae00*/  FFMA.FTZ R0, R149, c[0x0][0x2d0], -R164 ;  /* 0x0000b40095007a23 */ /* 0x002fe400000108a4 */
[----:B--2---:R-:W-:Y:S07]  /*ae10*/  FADD.FTZ R2, R216, R2 ;  /* 0x00000002d8027221 */ /* 0x004fee0000010000 */
[----:B------:R1:W2:Y:S01]  /*ae20*/  MUFU.EX2 R212, R0 ;  /* 0x0000000000d47308 */ /* 0x0002a20000000800 */
[----:B------:R-:W-:Y:S04]  /*ae30*/  FADD.FTZ R2, R215, R2 ;  /* 0x00000002d7027221 */ /* 0x000fe80000010000 */
[----:B------:R-:W-:Y:S04]  /*ae40*/  FADD.FTZ R2, R214, R2 ;  /* 0x00000002d6027221 */ /* 0x000fe80000010000 */
[----:B------:R-:W-:Y:S04]  /*ae50*/  FADD.FTZ R2, R211, R2 ;  /* 0x00000002d3027221 */ /* 0x000fe80000010000 */
[----:B------:R-:W-:Y:S01]  /*ae60*/  FADD.FTZ R2, R167, R2 ;  /* 0x00000002a7027221 */ /* 0x000fe20000010000 */
[C---:B---3--:R-:W-:Y:S03]  /*ae70*/  HMMA.16816.F32.BF16 R84, R104.reuse, R108, R84 ;  /* 0x0000006c6854723c */ /* 0x048fe60000041854 */
[--C-:B-1----:R-:W-:Y:S05]  /*ae80*/  FFMA.FTZ R0, R148, c[0x0][0x2d0], -R164.reuse ;  /* 0x0000b40094007a23 */ /* 0x102fea00000108a4 */
[C---:B------:R-:W-:Y:S01]  /*ae90*/  HMMA.16816.F32.BF16 R88, R104.reuse, R110, R88 ;  /* 0x0000006e6858723c */ /* 0x040fe20000041858 */
[----:B------:R-:W1:Y:S01]  /*aea0*/  LDSM.16.MT88.4 R108, [R230+0x6800] ;  /* 0x00680000e66c783b */ /* 0x000e620000004200 */
[----:B------:R3:W4:Y:S02]  /*aeb0*/  MUFU.EX2 R213, R0 ;  /* 0x0000000000d57308 */ /* 0x0007240000000800 */
[--C-:B---3--:R-:W-:Y:S08]  /*aec0*/  FFMA.FTZ R0, R145, c[0x0][0x2d0], -R164.reuse ;  /* 0x0000b40091007a23 */ /* 0x108ff000000108a4 */
[----:B------:R3:W2:Y:S01]  /*aed0*/  MUFU.EX2 R210, R0 ;  /* 0x0000000000d27308 */ /* 0x0006a20000000800 */
[C---:B-1----:R-:W-:Y:S08]  /*aee0*/  HMMA.16816.F32.BF16 R92, R104.reuse, R108, R92 ;  /* 0x0000006c685c723c */ /* 0x042ff0000004185c */
[----:B------:R-:W-:Y:S01]  /*aef0*/  HMMA.16816.F32.BF16 R96, R104, R110, R96 ;  /* 0x0000006e6860723c */ /* 0x000fe20000041860 */
[----:B------:R-:W1:Y:S03]  /*af00*/  LDSM.16.MT88.4 R108, [R224+0x1000] ;  /* 0x00100000e06c783b */ /* 0x000e660000004200 */
[--C-:B---3--:R-:W-:Y:S03]  /*af10*/  FFMA.FTZ R0, R144, c[0x0][0x2d0], -R164.reuse ;  /* 0x0000b40090007a23 */ /* 0x108fe600000108a4 */
[----:B------:R-:W-:Y:S01]  /*af20*/  F2FP.BF16.PACK_AB R104, R129, R123 ;  /* 0x0000007b8168723e */ /* 0x000fe200000010ff */
[----:B------:R-:W-:Y:S01]  /*af30*/  FFMA.FTZ R164, R102, c[0x0][0x2d0], -R164 ;  /* 0x0000b40066a47a23 */ /* 0x000fe200000108a4 */
[----:B------:R-:W-:Y:S01]  /*af40*/  F2FP.BF16.PACK_AB R105, R126, R125 ;  /* 0x0000007d7e69723e */ /* 0x000fe200000010ff */
[----:B------:R-:W-:Y:S01]  /*af50*/  LDSM.16.MT88.4 R120, [R227+0x2000] ;  /* 0x00200000e378783b */ /* 0x000fe20000004200 */
[----:B------:R-:W-:Y:S01]  /*af60*/  MUFU.EX2 R102, R128 ;  /* 0x0000008000667308 */ /* 0x000fe20000000800 */
[----:B------:R-:W-:Y:S02]  /*af70*/  F2FP.BF16.PACK_AB R106, R141, R131 ;  /* 0x000000838d6a723e */ /* 0x000fe400000010ff */
[----:B------:R-:W-:Y:S04]  /*af80*/  F2FP.BF16.PACK_AB R107, R140, R130 ;  /* 0x000000828c6b723e */ /* 0x000fe800000010ff */
[----:B------:R-:W-:Y:S03]  /*af90*/  LDSM.16.MT88.4 R144, [R224+0x5800] ;  /* 0x00580000e090783b */ /* 0x000fe60000004200 */
[----:B------:R3:W2:Y:S10]  /*afa0*/  MUFU.EX2 R209, R0 ;  /* 0x0000000000d17308 */ /* 0x0006b40000000800 */
[----:B------:R-:W2:Y:S01]  /*afb0*/  MUFU.EX2 R164, R164 ;  /* 0x000000a400a47308 */ /* 0x000ea20000000800 */
[C---:B-1----:R-:W-:Y:S03]  /*afc0*/  HMMA.16816.F32.BF16 R4, R104.reuse, R108, R4 ;  /* 0x0000006c6804723c */ /* 0x042fe60000041804 */
[----:B---3--:R-:W-:Y:S05]  /*afd0*/  FADD.FTZ R0, R125, R124 ;  /* 0x0000007c7d007221 */ /* 0x008fea0000010000 */
[C---:B------:R-:W-:Y:S01]  /*afe0*/  HMMA.16816.F32.BF16 R8, R104.reuse, R110, R8 ;  /* 0x0000006e6808723c */ /* 0x040fe20000041808 */
[----:B------:R-:W1:Y:S03]  /*aff0*/  LDSM.16.MT88.4 R108, [R227+0x1000] ;  /* 0x00100000e36c783b */ /* 0x000e660000004200 */
[----:B------:R-:W-:Y:S04]  /*b000*/  FADD.FTZ R0, R126, R0 ;  /* 0x000000007e007221 */ /* 0x000fe80000010000 */
[C---:B------:R-:W-:Y:S01]  /*b010*/  HMMA.16816.F32.BF16 R12, R104.reuse, R112, R12 ;  /* 0x00000070680c723c */ /* 0x040fe2000004180c */
[----:B------:R-:W-:Y:S03]  /*b020*/  LDSM.16.MT88.4 R124, [R228+0x5000] ;  /* 0x00500000e47c783b */ /* 0x000fe60000004200 */
[----:B------:R-:W-:Y:S04]  /*b030*/  FADD.FTZ R0, R130, R0 ;  /* 0x0000000082007221 */ /* 0x000fe80000010000 */
[C---:B------:R-:W-:Y:S01]  /*b040*/  HMMA.16816.F32.BF16 R16, R104.reuse, R114, R16 ;  /* 0x000000726810723c */ /* 0x040fe20000041810 */
[----:B------:R-:W3:Y:S03]  /*b050*/  LDSM.16.MT88.4 R112, [R230+0x1000] ;  /* 0x00100000e670783b */ /* 0x000ee60000004200 */
[----:B------:R-:W-:Y:S04]  /*b060*/  FADD.FTZ R0, R140, R0 ;  /* 0x000000008c007221 */ /* 0x000fe80000010000 */
[----:B------:R-:W-:Y:S01]  /*b070*/  FADD.FTZ R0, R132, R0 ;  /* 0x0000000084007221 */ /* 0x000fe20000010000 */
[----:B------:R-:W-:Y:S03]  /*b080*/  LDSM.16.MT88.4 R128, [R227+0x2800] ;  /* 0x00280000e380783b */ /* 0x000fe60000004200 */
[----:B------:R-:W-:Y:S04]  /*b090*/  FADD.FTZ R0, R134, R0 ;  /* 0x0000000086007221 */ /* 0x000fe80000010000 */
[----:B------:R-:W-:Y:S04]  /*b0a0*/  FADD.FTZ R0, R219, R0 ;  /* 0x00000000db007221 */ /* 0x000fe80000010000 */
[----:B------:R-:W-:Y:S04]  /*b0b0*/  FADD.FTZ R0, R217, R0 ;  /* 0x00000000d9007221 */ /* 0x000fe80000010000 */
[----:B--2---:R-:W-:Y:S01]  /*b0c0*/  FADD.FTZ R0, R212, R0 ;  /* 0x00000000d4007221 */ /* 0x004fe20000010000 */
[C---:B-1----:R-:W-:Y:S03]  /*b0d0*/  HMMA.16816.F32.BF16 R20, R104.reuse, R108, R20 ;  /* 0x0000006c6814723c */ /* 0x042fe60000041814 */
[----:B----4-:R-:W-:Y:S04]  /*b0e0*/  FADD.FTZ R0, R213, R0 ;  /* 0x00000000d5007221 */ /* 0x010fe80000010000 */
[----:B------:R-:W-:Y:S01]  /*b0f0*/  FADD.FTZ R0, R210, R0 ;  /* 0x00000000d2007221 */ /* 0x000fe20000010000 */
[C---:B------:R-:W-:Y:S01]  /*b100*/  HMMA.16816.F32.BF16 R24, R104.reuse, R110, R24 ;  /* 0x0000006e6818723c */ /* 0x040fe20000041818 */
[----:B------:R-:W1:Y:S03]  /*b110*/  LDSM.16.MT88.4 R108, [R224+0x4000] ;  /* 0x00400000e06c783b */ /* 0x000e660000004200 */
[----:B------:R-:W-:Y:S04]  /*b120*/  FADD.FTZ R0, R209, R0 ;  /* 0x00000000d1007221 */ /* 0x000fe80000010000 */
[C---:B---3--:R-:W-:Y:S08]  /*b130*/  HMMA.16816.F32.BF16 R28, R104.reuse, R112, R28 ;  /* 0x00000070681c723c */ /* 0x048ff0000004181c */
[C---:B------:R-:W-:Y:S01]  /*b140*/  HMMA.16816.F32.BF16 R32, R104.reuse, R114, R32 ;  /* 0x000000726820723c */ /* 0x040fe20000041820 */
[----:B------:R-:W2:Y:S07]  /*b150*/  LDSM.16.MT88.4 R112, [R228+0x4000] ;  /* 0x00400000e470783b */ /* 0x000eae0000004200 */
[C---:B-1----:R-:W-:Y:S08]  /*b160*/  HMMA.16816.F32.BF16 R36, R104.reuse, R108, R36 ;  /* 0x0000006c6824723c */ /* 0x042ff00000041824 */
[C---:B------:R-:W-:Y:S01]  /*b170*/  HMMA.16816.F32.BF16 R40, R104.reuse, R110, R40 ;  /* 0x0000006e6828723c */ /* 0x040fe20000041828 */
[----:B------:R-:W1:Y:S07]  /*b180*/  LDSM.16.MT88.4 R108, [R227+0x4000] ;  /* 0x00400000e36c783b */ /* 0x000e6e0000004200 */
[C---:B--2---:R-:W-:Y:S08]  /*b190*/  HMMA.16816.F32.BF16 R44, R104.reuse, R112, R44 ;  /* 0x00000070682c723c */ /* 0x044ff0000004182c */
        /* <DEDUP_REMOVED lines=18> */
[----:B------:R-:W-:Y:S01]  /*b2c0*/  HMMA.16816.F32.BF16 R96, R104, R114, R96 ;  /* 0x000000726860723c */ /* 0x000fe20000041860 */
[----:B------:R-:W2:Y:S06]  /*b2d0*/  LDSM.16.MT88.4 R112, [R227+0x1800] ;  /* 0x00180000e370783b */ /* 0x000eac0000004200 */
[----:B------:R-:W-:Y:S02]  /*b2e0*/  F2FP.BF16.PACK_AB R104, R135, R133 ;  /* 0x000000858768723e */ /* 0x000fe400000010ff */
[----:B------:R-:W-:Y:S03]  /*b2f0*/  F2FP.BF16.PACK_AB R105, R134, R132 ;  /* 0x000000848669723e */ /* 0x000fe600000010ff */
[----:B------:R-:W-:Y:S02]  /*b300*/  F2FP.BF16.PACK_AB R106, R220, R221 ;  /* 0x000000dddc6a723e */ /* 0x000fe400000010ff */
[----:B------:R-:W-:Y:S07]  /*b310*/  F2FP.BF16.PACK_AB R107, R217, R219 ;  /* 0x000000dbd96b723e */ /* 0x000fee00000010ff */
[C---:B-1----:R-:W-:Y:S08]  /*b320*/  HMMA.16816.F32.BF16 R4, R104.reuse, R108, R4 ;  /* 0x0000006c6804723c */ /* 0x042ff00000041804 */
[C---:B------:R-:W-:Y:S01]  /*b330*/  HMMA.16816.F32.BF16 R8, R104.reuse, R110, R8 ;  /* 0x0000006e6808723c */ /* 0x040fe20000041808 */
[----:B------:R-:W1:Y:S07]  /*b340*/  LDSM.16.MT88.4 R108, [R230+0x1800] ;  /* 0x00180000e66c783b */ /* 0x000e6e0000004200 */
[C---:B------:R-:W-:Y:S08]  /*b350*/  HMMA.16816.F32.BF16 R12, R104.reuse, R116, R12 ;  /* 0x00000074680c723c */ /* 0x040ff0000004180c */
[C---:B------:R-:W-:Y:S01]  /*b360*/  HMMA.16816.F32.BF16 R16, R104.reuse, R118, R16 ;  /* 0x000000766810723c */ /* 0x040fe20000041810 */
[----:B------:R-:W3:Y:S07]  /*b370*/  LDSM.16.MT88.4 R116, [R224+0x4800] ;  /* 0x00480000e074783b */ /* 0x000eee0000004200 */
[C---:B--2---:R-:W-:Y:S08]  /*b380*/  HMMA.16816.F32.BF16 R20, R104.reuse, R112, R20 ;  /* 0x000000706814723c */ /* 0x044ff00000041814 */
[C---:B------:R-:W-:Y:S01]  /*b390*/  HMMA.16816.F32.BF16 R24, R104.reuse, R114, R24 ;  /* 0x000000726818723c */ /* 0x040fe20000041818 */
[----:B------:R-:W2:Y:S07]  /*b3a0*/  LDSM.16.MT88.4 R112, [R228+0x4800] ;  /* 0x00480000e470783b */ /* 0x000eae0000004200 */
[C---:B-1----:R-:W-:Y:S08]  /*b3b0*/  HMMA.16816.F32.BF16 R28, R104.reuse, R108, R28 ;  /* 0x0000006c681c723c */ /* 0x042ff0000004181c */
[C---:B------:R-:W-:Y:S01]  /*b3c0*/  HMMA.16816.F32.BF16 R32, R104.reuse, R110, R32 ;  /* 0x0000006e6820723c */ /* 0x040fe20000041820 */
[----:B------:R-:W1:Y:S07]  /*b3d0*/  LDSM.16.MT88.4 R108, [R227+0x4800] ;  /* 0x00480000e36c783b */ /* 0x000e6e0000004200 */
[C---:B---3--:R-:W-:Y:S08]  /*b3e0*/  HMMA.16816.F32.BF16 R36, R104.reuse, R116, R36 ;  /* 0x000000746824723c */ /* 0x048ff00000041824 */
        /* <DEDUP_REMOVED lines=30> */
[C---:B---3--:R-:W-:Y:S08]  /*b5d0*/  HMMA.16816.F32.BF16 R12, R104.reuse, R116, R12 ;  /* 0x00000074680c723c */ /* 0x048ff0000004180c */
[C---:B------:R-:W-:Y:S01]  /*b5e0*/  HMMA.16816.F32.BF16 R16, R104.reuse, R118, R16 ;  /* 0x000000766810723c */ /* 0x040fe20000041810 */
[----:B------:R-:W3:Y:S07]  /*b5f0*/  LDSM.16.MT88.4 R116, [R227+0x5000] ;  /* 0x00500000e374783b */ /* 0x000eee0000004200 */
[C---:B------:R-:W-:Y:S08]  /*b600*/  HMMA.16816.F32.BF16 R20, R104.reuse, R120, R20 ;  /* 0x000000786814723c */ /* 0x040ff00000041814 */
[C---:B------:R-:W-:Y:S01]  /*b610*/  HMMA.16816.F32.BF16 R24, R104.reuse, R122, R24 ;  /* 0x0000007a6818723c */ /* 0x040fe20000041818 */
[----:B------:R-:W4:Y:S07]  /*b620*/  LDSM.16.MT88.4 R120, [R230+0x5000] ;  /* 0x00500000e678783b */ /* 0x000f2e0000004200 */
[C---:B--2---:R-:W-:Y:S08]  /*b630*/  HMMA.16816.F32.BF16 R28, R104.reuse, R112, R28 ;  /* 0x00000070681c723c */ /* 0x044ff0000004181c */
[C---:B------:R-:W-:Y:S01]  /*b640*/  HMMA.16816.F32.BF16 R32, R104.reuse, R114, R32 ;  /* 0x000000726820723c */ /* 0x040fe20000041820 */
[----:B------:R-:W-:Y:S07]  /*b650*/  LDSM.16.MT88.4 R112, [R228+0x8000] ;  /* 0x00800000e470783b */ /* 0x000fee0000004200 */
[C---:B-1----:R-:W-:Y:S08]  /*b660*/  HMMA.16816.F32.BF16 R36, R104.reuse, R108, R36 ;  /* 0x0000006c6824723c */ /* 0x042ff00000041824 */
        /* <DEDUP_REMOVED lines=9> */
[C---:B------:R-:W-:Y:S01]  /*b700*/  HMMA.16816.F32.BF16 R64, R104.reuse, R122, R64 ;  /* 0x0000007a6840723c */ /* 0x040fe20000041840 */
[----:B------:R-:W-:Y:S07]  /*b710*/  LDSM.16.MT88.4 R120, [R228+0x2800] ;  /* 0x00280000e478783b */ /* 0x000fee0000004200 */
[C---:B-1----:R-:W-:Y:S08]  /*b720*/  HMMA.16816.F32.BF16 R68, R104.reuse, R108, R68 ;  /* 0x0000006c6844723c */ /* 0x042ff00000041844 */
[C---:B------:R-:W-:Y:S08]  /*b730*/  HMMA.16816.F32.BF16 R72, R104.reuse, R110, R72 ;  /* 0x0000006e6848723c */ /* 0x040ff00000041848 */
[C---:B------:R-:W-:Y:S08]  /*b740*/  HMMA.16816.F32.BF16 R76, R104.reuse, R112, R76 ;  /* 0x00000070684c723c */ /* 0x040ff0000004184c */
[C---:B------:R-:W-:Y:S01]  /*b750*/  HMMA.16816.F32.BF16 R80, R104.reuse, R114, R80 ;  /* 0x000000726850723c */ /* 0x040fe20000041850 */
[----:B------:R-:W1:Y:S07]  /*b760*/  LDSM.16.MT88.4 R112, [R224+0x2800] ;  /* 0x00280000e070783b */ /* 0x000e6e0000004200 */
[C---:B--2---:R-:W-:Y:S08]  /*b770*/  HMMA.16816.F32.BF16 R84, R104.reuse, R124, R84 ;  /* 0x0000007c6854723c */ /* 0x044ff00000041854 */
[C---:B------:R-:W-:Y:S08]  /*b780*/  HMMA.16816.F32.BF16 R88, R104.reuse, R126, R88 ;  /* 0x0000007e6858723c */ /* 0x040ff00000041858 */
[C---:B---3--:R-:W-:Y:S08]  /*b790*/  HMMA.16816.F32.BF16 R92, R104.reuse, R116, R92 ;  /* 0x00000074685c723c */ /* 0x048ff0000004185c */
[----:B------:R-:W-:Y:S07]  /*b7a0*/  HMMA.16816.F32.BF16 R96, R104, R118, R96 ;  /* 0x000000766860723c */ /* 0x000fee0000041860 */
[----:B------:R-:W-:Y:S02]  /*b7b0*/  F2FP.BF16.PACK_AB R104, R208, R167 ;  /* 0x000000a7d068723e */ /* 0x000fe400000010ff */
[----:B------:R-:W-:Y:S03]  /*b7c0*/  F2FP.BF16.PACK_AB R105, R166, R3 ;  /* 0x00000003a669723e */ /* 0x000fe600000010ff */
[----:B------:R-:W-:Y:S01]  /*b7d0*/  F2FP.BF16.PACK_AB R106, R103, R165 ;  /* 0x000000a5676a723e */ /* 0x000fe200000010ff */
[----:B------:R-:W-:Y:S01]  /*b7e0*/  FADD.FTZ R3, R3, R0 ;  /* 0x0000000003037221 */ /* 0x000fe20000010000 */
[----:B------:R-:W-:Y:S01]  /*b7f0*/  F2FP.BF16.PACK_AB R107, R164, R102 ;  /* 0x00000066a46b723e */ /* 0x000fe200000010ff */
[----:B------:R-:W-:Y:S02]  /*b800*/  FADD.FTZ R0, R208, R2 ;  /* 0x00000002d0007221 */ /* 0x000fe40000010000 */
[----:B------:R-:W-:Y:S02]  /*b810*/  FADD.FTZ R3, R166, R3 ;  /* 0x00000003a6037221 */ /* 0x000fe40000010000 */
[----:B------:R-:W-:Y:S02]  /*b820*/  FADD.FTZ R2, R165, R0 ;  /* 0x00000000a5027221 */ /* 0x000fe40000010000 */
[C---:B-1----:R-:W-:Y:S01]  /*b830*/  HMMA.16816.F32.BF16 R108, R104.reuse, R112, R4 ;  /* 0x00000070686c723c */ /* 0x042fe20000041804 */
[----:B------:R-:W1:Y:S02]  /*b840*/  LDSM.16.MT88.4 R4, [R227+0x5800] ;  /* 0x00580000e304783b */ /* 0x000e640000004200 */
[----:B------:R-:W-:Y:S01]  /*b850*/  FADD.FTZ R2, R103, R2 ;  /* 0x0000000267027221 */ /* 0x000fe20000010000 */
[----:B------:R-:W-:Y:S01]  /*b860*/  MOV R103, R101 ;  /* 0x0000006500677202 */ /* 0x000fe20000000f00 */
[----:B------:R-:W-:Y:S03]  /*b870*/  FADD.FTZ R0, R102, R3 ;  /* 0x0000000366007221 */ /* 0x000fe60000010000 */
[C---:B------:R-:W-:Y:S01]  /*b880*/  HMMA.16816.F32.BF16 R112, R104.reuse, R114, R8 ;  /* 0x000000726870723c */ /* 0x040fe20000041808 */
[----:B------:R-:W2:Y:S03]  /*b890*/  LDSM.16.MT88.4 R8, [R230+0x5800] ;  /* 0x00580000e608783b */ /* 0x000ea60000004200 */
[----:B------:R-:W-:Y:S04]  /*b8a0*/  FADD.FTZ R0, R164, R0 ;  /* 0x00000000a4007221 */ /* 0x000fe80000010000 */
[C---:B------:R-:W-:Y:S01]  /*b8b0*/  HMMA.16816.F32.BF16 R116, R104.reuse, R120, R12 ;  /* 0x000000786874723c */ /* 0x040fe2000004180c */
[----:B------:R-:W3:Y:S07]  /*b8c0*/  LDSM.16.MT88.4 R12, [R224+0x8800] ;  /* 0x00880000e00c783b */ /* 0x000eee0000004200 */
[C---:B------:R-:W-:Y:S01]  /*b8d0*/  HMMA.16816.F32.BF16 R120, R104.reuse, R122, R16 ;  /* 0x0000007a6878723c */ /* 0x040fe20000041810 */
[----:B------:R-:W4:Y:S07]  /*b8e0*/  LDSM.16.MT88.4 R16, [R228+0x8800] ;  /* 0x00880000e410783b */ /* 0x000f2e0000004200 */
[C---:B------:R-:W-:Y:S01]  /*b8f0*/  HMMA.16816.F32.BF16 R124, R104.reuse, R128, R20 ;  /* 0x00000080687c723c */ /* 0x040fe20000041814 */
[----:B------:R-:W1:Y:S07]  /*b900*/  LDSM.16.MT88.4 R20, [R227+0x8800] ;  /* 0x00880000e314783b */ /* 0x000e6e0000004200 */
[C---:B------:R-:W-:Y:S01]  /*b910*/  HMMA.16816.F32.BF16 R128, R104.reuse, R130, R24 ;  /* 0x000000826880723c */ /* 0x040fe20000041818 */
[----:B------:R-:W1:Y:S07]  /*b920*/  LDSM.16.MT88.4 R24, [R230+0x8800] ;  /* 0x00880000e618783b */ /* 0x000e6e0000004200 */
[C---:B------:R-:W-:Y:S01]  /*b930*/  HMMA.16816.F32.BF16 R132, R104.reuse, R136, R28 ;  /* 0x000000886884723c */ /* 0x040fe2000004181c */
[----:B------:R1:W-:Y:S04]  /*b940*/  STL [R1+0x18], R2 ;  /* 0x0000180201007387 */ /* 0x0003e80000100800 */
[----:B------:R1:W-:Y:S03]  /*b950*/  STL [R1+0x8], R222 ;  /* 0x000008de01007387 */ /* 0x0003e60000100800 */
[C---:B------:R-:W-:Y:S01]  /*b960*/  HMMA.16816.F32.BF16 R136, R104.reuse, R138, R32 ;  /* 0x0000008a6888723c */ /* 0x040fe20000041820 */
[----:B------:R1:W-:Y:S07]  /*b970*/  STL [R1+0x1c], R0 ;  /* 0x00001c0001007387 */ /* 0x0003ee0000100800 */
[C---:B------:R-:W-:Y:S08]  /*b980*/  HMMA.16816.F32.BF16 R140, R104.reuse, R144, R36 ;  /* 0x00000090688c723c */ /* 0x040ff00000041824 */
[C---:B------:R-:W-:Y:S08]  /*b990*/  HMMA.16816.F32.BF16 R144, R104.reuse, R146, R40 ;  /* 0x000000926890723c */ /* 0x040ff00000041828 */
[C---:B------:R-:W-:Y:S08]  /*b9a0*/  HMMA.16816.F32.BF16 R148, R104.reuse, R152, R44 ;  /* 0x000000986894723c */ /* 0x040ff0000004182c */
[C---:B------:R-:W-:Y:S08]  /*b9b0*/  HMMA.16816.F32.BF16 R152, R104.reuse, R154, R48 ;  /* 0x0000009a6898723c */ /* 0x040ff00000041830 */
[C---:B-1----:R-:W-:Y:S08]  /*b9c0*/  HMMA.16816.F32.BF16 R52, R104.reuse, R4, R52 ;  /* 0x000000046834723c */ /* 0x042ff00000041834 */
[C---:B------:R-:W-:Y:S08]  /*b9d0*/  HMMA.16816.F32.BF16 R56, R104.reuse, R6, R56 ;  /* 0x000000066838723c */ /* 0x040ff00000041838 */
[C---:B--2---:R-:W-:Y:S08]  /*b9e0*/  HMMA.16816.F32.BF16 R60, R104.reuse, R8, R60 ;  /* 0x00000008683c723c */ /* 0x044ff0000004183c */
[C---:B------:R-:W-:Y:S08]  /*b9f0*/  HMMA.16816.F32.BF16 R64, R104.reuse, R10, R64 ;  /* 0x0000000a6840723c */ /* 0x040ff00000041840 */
[C---:B---3--:R-:W-:Y:S08]  /*ba00*/  HMMA.16816.F32.BF16 R68, R104.reuse, R12, R68 ;  /* 0x0000000c6844723c */ /* 0x048ff00000041844 */
[C---:B------:R-:W-:Y:S08]  /*ba10*/  HMMA.16816.F32.BF16 R72, R104.reuse, R14, R72 ;  /* 0x0000000e6848723c */ /* 0x040ff00000041848 */
[C---:B----4-:R-:W-:Y:S08]  /*ba20*/  HMMA.16816.F32.BF16 R76, R104.reuse, R16, R76 ;  /* 0x00000010684c723c */ /* 0x050ff0000004184c */
[C---:B------:R-:W-:Y:S08]  /*ba30*/  HMMA.16816.F32.BF16 R80, R104.reuse, R18, R80 ;  /* 0x000000126850723c */ /* 0x040ff00000041850 */
[C---:B------:R-:W-:Y:S08]  /*ba40*/  HMMA.16816.F32.BF16 R84, R104.reuse, R20, R84 ;  /* 0x000000146854723c */ /* 0x040ff00000041854 */
[C---:B------:R-:W-:Y:S08]  /*ba50*/  HMMA.16816.F32.BF16 R88, R104.reuse, R22, R88 ;  /* 0x000000166858723c */ /* 0x040ff00000041858 */
[C---:B------:R-:W-:Y:S08]  /*ba60*/  HMMA.16816.F32.BF16 R92, R104.reuse, R24, R92 ;  /* 0x00000018685c723c */ /* 0x040ff0000004185c */
[----:B------:R-:W-:Y:S07]  /*ba70*/  HMMA.16816.F32.BF16 R96, R104, R26, R96 ;  /* 0x0000001a6860723c */ /* 0x000fee0000041860 */
[----:B------:R-:W-:Y:S01]  /*ba80*/  MOV R104, R100 ;  /* 0x0000006400687202 */ /* 0x000fe20000000f00 */
[----:B------:R-:W-:-:S05]  /*ba90*/  @P0 BRA `(.L_x_840) ;  /* 0xffffb5c000000947 */ /* 0x000fca000383ffff */
.L_x_839:
[----:B--2---:R-:W2:Y:S04]  /*baa0*/  LDL R2, [R1+0x20] ;  /* 0x0000200001027983 */ /* 0x004ea80000100800 */
[----:B------:R-:W2:Y:S02]  /*bab0*/  LDL R0, [R1+0x8] ;  /* 0x0000080001007983 */ /* 0x000ea40000100800 */
[----:B--2---:R-:W-:-:S13]  /*bac0*/  ISETP.GE.AND P0, PT, R0, R2, PT ;  /* 0x000000020000720c */ /* 0x004fda0003f06270 */
[----:B------:R-:W-:Y:S05]  /*bad0*/  @!P0 BRA `(.L_x_841) ;  /* 0x000041b000008947 */ /* 0x000fea0003800000 */
[----:B------:R-:W-:Y:S02]  /*bae0*/  MOV R103, R100 ;  /* 0x0000006400677202 */ /* 0x000fe40000000f00 */
[----:B------:R-:W-:Y:S02]  /*baf0*/  MOV R102, R101 ;  /* 0x0000006500667202 */ /* 0x000fe40000000f00 */
.L_x_842:
[----:B-1----:R-:W2:Y:S01]  /*bb00*/  LDL.64 R2, [R1+0x38] ;  /* 0x0000380001027983 */ /* 0x002ea20000100a00 */
[----:B------:R-:W-:Y:S04]  /*bb10*/  DEPBAR.LE SB0, 0x0 ;  /* 0x000080000000791a */ /* 0x000fe80000000000 */
[----:B------:R-:W-:Y:S01]  /*bb20*/  WARPSYNC 0xffffffff ;  /* 0xffffffff00007948 */ /* 0x000fe20003800000 */
[----:B------:R-:W2:Y:S04]  /*bb30*/  LDL R22, [R1+0x40] ;  /* 0x0000400001167983 */ /* 0x000ea80000100800 */
[----:B------:R1:W-:Y:S04]  /*bb40*/  STL [R1+0xa4], R98 ;  /* 0x0000a46201007387 */ /* 0x0003e80000100800 */
[----:B------:R-:W-:Y:S08]  /*bb50*/  BAR.SYNC.DEFER_BLOCKING 0x0 ;  /* 0x0000000000007b1d */ /* 0x000ff00000010000 */
[----:B------:R-:W3:Y:S08]  /*bb60*/  LDSM.16.M88.4 R8, [R225] ;  /* 0x00000000e108783b */ /* 0x000ef00000000200 */
[----:B-1----:R-:W4:Y:S04]  /*bb70*/  LDL.LU R98, [R1+0x8] ;  /* 0x0000080001627983 */ /* 0x002f280000300800 */
[----:B------:R1:W-:Y:S04]  /*bb80*/  STL [R1+0xa0], R99 ;  /* 0x0000a06301007387 */ /* 0x0003e80000100800 */
[----:B-----5:R-:W-:Y:S04]  /*bb90*/  STL [R1+0x7c], R252 ;  /* 0x00007cfc01007387 */ /* 0x020fe80000100800 */
[----:B------:R1:W-:Y:S04]  /*bba0*/  STL [R1+0x78], R251 ;  /* 0x000078fb01007387 */ /* 0x0003e80000100800 */
[----:B------:R-:W-:Y:S04]  /*bbb0*/  STL [R1+0x74], R250 ;  /* 0x000074fa01007387 */ /* 0x000fe80000100800 */
[----:B------:R-:W1:Y:S08]  /*bbc0*/  LDSM.16.M88.4 R16, [R225+0x800] ;  /* 0x00080000e110783b */ /* 0x000e700000000200 */
[----:B------:R-:W2:Y:S01]  /*bbd0*/  LDSM.16.M88.4 R24, [R225+0x1000] ;  /* 0x00100000e118783b */ /* 0x000ea20000000200 */
[C---:B---3-5:R-:W-:Y:S07]  /*bbe0*/  HMMA.16816.F32.BF16 R4, R156.reuse, R8, RZ ;  /* 0x000000089c04723c */ /* 0x068fee00000418ff */
[----:B-1----:R-:W3:Y:S01]  /*bbf0*/  LDL R99, [R1+0x4] ;  /* 0x0000040001637983 */ /* 0x002ee20000100800 */
[----:B------:R-:W-:Y:S01]  /*bc00*/  MOV R251, 0x6 ;  /* 0x0000000600fb7802 */ /* 0x000fe20000000f00 */
[C---:B------:R-:W-:Y:S02]  /*bc10*/  HMMA.16816.F32.BF16 R8, R156.reuse, R10, RZ ;  /* 0x0000000a9c08723c */ /* 0x040fe400000418ff */
[----:B------:R-:W1:Y:S08]  /*bc20*/  LDSM.16.M88.4 R32, [R225+0x1800] ;  /* 0x00180000e120783b */ /* 0x000e700000000200 */
[----:B------:R-:W1:Y:S08]  /*bc30*/  LDSM.16.M88.4 R40, [R225+0x2000] ;  /* 0x00200000e128783b */ /* 0x000e700000000200 */
[----:B------:R-:W1:Y:S01]  /*bc40*/  LDSM.16.M88.4 R48, [R225+0x2800] ;  /* 0x00280000e130783b */ /* 0x000e620000000200 */
[C---:B------:R-:W-:Y:S07]  /*bc50*/  HMMA.16816.F32.BF16 R12, R156.reuse, R16, RZ ;  /* 0x000000109c0c723c */ /* 0x040fee00000418ff */
[----:B------:R-:W1:Y:S01]  /*bc60*/  LDSM.16.M88.4 R104, [R231] ;  /* 0x00000000e768783b */ /* 0x000e620000000200 */
[C---:B------:R-:W-:Y:S07]  /*bc70*/  HMMA.16816.F32.BF16 R16, R156.reuse, R18, RZ ;  /* 0x000000129c10723c */ /* 0x040fee00000418ff */
[----:B------:R-:W1:Y:S08]  /*bc80*/  LDSM.16.M88.4 R164, [R248] ;  /* 0x00000000f8a4783b */ /* 0x000e700000000200 */
[----:B------:R-:W1:Y:S08]  /*bc90*/  LDSM.16.M88.4 R208, [R247] ;  /* 0x00000000f7d0783b */ /* 0x000e700000000200 */
[----:B------:R-:W1:Y:S08]  /*bca0*/  LDSM.16.M88.4 R212, [R246] ;  /* 0x00000000f6d4783b */ /* 0x000e700000000200 */
[----:B------:R-:W1:Y:S08]  /*bcb0*/  LDSM.16.M88.4 R216, [R245] ;  /* 0x00000000f5d8783b */ /* 0x000e700000000200 */
[----:B------:R-:W1:Y:S08]  /*bcc0*/  LDSM.16.M88.4 R220, [R244] ;  /* 0x00000000f4dc783b */ /* 0x000e700000000200 */
[----:B------:R-:W-:Y:S04]  /*bcd0*/  STL [R1+0x80], R231 ;  /* 0x000080e701007387 */ /* 0x000fe80000100800 */
[----:B------:R-:W-:Y:S04]  /*bce0*/  STL [R1+0x84], R248 ;  /* 0x000084f801007387 */ /* 0x000fe80000100800 */
[----:B------:R-:W-:Y:S04]  /*bcf0*/  STL [R1+0x88], R247 ;  /* 0x000088f701007387 */ /* 0x000fe80000100800 */
[----:B------:R-:W-:Y:S04]  /*bd00*/  STL [R1+0x8c], R246 ;  /* 0x00008cf601007387 */ /* 0x000fe80000100800 */
[----:B------:R-:W-:Y:S04]  /*bd10*/  STL [R1+0x90], R245 ;  /* 0x000090f501007387 */ /* 0x000fe80000100800 */
[----:B------:R-:W-:Y:S04]  /*bd20*/  STL [R1+0x94], R244 ;  /* 0x000094f401007387 */ /* 0x000fe80000100800 */
[----:B------:R-:W-:Y:S04]  /*bd30*/  STL [R1+0x9c], R158 ;  /* 0x00009c9e01007387 */ /* 0x000fe80000100800 */
[----:B------:R-:W-:Y:S01]  /*bd40*/  STL [R1+0x98], R159 ;  /* 0x0000989f01007387 */ /* 0x000fe20000100800 */
[----:B--2---:R-:W-:Y:S02]  /*bd50*/  MOV R3, R22 ;  /* 0x0000001600037202 */ /* 0x004fe40000000f00 */
[----:B----4-:R-:W-:Y:S01]  /*bd60*/  SHF.R.S32.HI R0, RZ, 0x1f, R98 ;  /* 0x0000001fff007819 */ /* 0x010fe20000011462 */
[----:B------:R-:W-:Y:S04]  /*bd70*/  IMAD.WIDE.U32 R20, R98, c[0x0][0x208], RZ ;  /* 0x0000820062147a25 */ /* 0x000fe800078e00ff */
[----:B------:R-:W-:Y:S02]  /*bd80*/  IMAD R0, R0, c[0x0][0x208], RZ ;  /* 0x0000820000007a24 */ /* 0x000fe400078e02ff */
[----:B------:R-:W-:Y:S04]  /*bd90*/  IMAD.WIDE.U32 R2, R20, 0x60, R2 ;  /* 0x0000006014027825 */ /* 0x000fe800078e0002 */
[----:B------:R-:W-:Y:S05]  /*bda0*/  IMAD R0, R98, c[0x0][0x20c], R0 ;  /* 0x0000830062007a24 */ /* 0x000fea00078e0200 */
[----:B------:R-:W-:Y:S02]  /*bdb0*/  IADD3 R0, R21, R0, RZ ;  /* 0x0000000015007210 */ /* 0x000fe40007ffe0ff */
[C---:B------:R-:W-:Y:S03]  /*bdc0*/  HMMA.16816.F32.BF16 R20, R156.reuse, R24, RZ ;  /* 0x000000189c14723c */ /* 0x040fe600000418ff */
[----:B------:R-:W-:Y:S05]  /*bdd0*/  IMAD R0, R0, 0x60, RZ ;  /* 0x0000006000007824 */ /* 0x000fea00078e02ff */
[C---:B------:R-:W-:Y:S01]  /*bde0*/  HMMA.16816.F32.BF16 R24, R156.reuse, R26, RZ ;  /* 0x0000001a9c18723c */ /* 0x040fe200000418ff */
[----:B------:R-:W-:Y:S03]  /*bdf0*/  IADD3 R44, R3, R0, RZ ;  /* 0x00000000032c7210 */ /* 0x000fe60007ffe0ff */
[C---:B------:R-:W-:Y:S02]  /*be00*/  SHF.L.U32 R0, R2.reuse, 0x1, RZ ;  /* 0x0000000102007819 */ /* 0x040fe400000006ff */
[----:B------:R-:W-:Y:S02]  /*be10*/  SHF.L.U64.HI R44, R2, 0x1, R44 ;  /* 0x00000001022c7819 */ /* 0x000fe4000001022c */
[C---:B-1----:R-:W-:Y:S01]  /*be20*/  HMMA.16816.F32.BF16 R28, R156.reuse, R32, RZ ;  /* 0x000000209c1c723c */ /* 0x042fe200000418ff */
[C---:B------:R-:W-:Y:S03]  /*be30*/  IADD3 R2, P0, R0.reuse, c[0x0][0x1f8], RZ ;  /* 0x00007e0000027a10 */ /* 0x040fe60007f1e0ff */
[----:B------:R-:W-:Y:S02]  /*be40*/  IADD3 R36, P5, R0, 0x80, RZ ;  /* 0x0000008000247810 */ /* 0x000fe40007fbe0ff */
[----:B------:R-:W-:Y:S02]  /*be50*/  IADD3.X R3, R44, c[0x0][0x1fc], RZ, P0, !PT ;  /* 0x00007f002c037a10 */ /* 0x000fe400007fe4ff */
[C---:B------:R-:W-:Y:S01]  /*be60*/  HMMA.16816.F32.BF16 R32, R156.reuse, R34, RZ ;  /* 0x000000229c20723c */ /* 0x040fe200000418ff */
[----:B------:R-:W-:Y:S02]  /*be70*/  IADD3 R36, P1, R36, c[0x0][0x1f8], RZ ;  /* 0x00007e0024247a10 */ /* 0x000fe40007f3e0ff */
[----:B------:R-:W-:Y:S01]  /*be80*/  @!PT LDS RZ, [RZ] ;  /* 0x00000000fffff984 */ /* 0x000fe20000000800 */
[----:B------:R-:W-:Y:S01]  /*be90*/  @!PT LDS RZ, [RZ] ;  /* 0x00000000fffff984 */ /* 0x000fe20000000800 */
[----:B------:R-:W-:Y:S01]  /*bea0*/  @!PT LDS RZ, [RZ] ;  /* 0x00000000fffff984 */ /* 0x000fe20000000800 */
[----:B---3--:R1:W-:Y:S01]  /*beb0*/  LDGSTS.E.BYPASS.LTC128B.128 [R99+0x100], [R2.64], !P4 ;  /* 0x0010000002637fae */ /* 0x0083e2000e101d48 */
[----:B------:R-:W-:Y:S02]  /*bec0*/  IADD3 R0, P0, R0, 0x100, RZ ;  /* 0x0000010000007810 */ /* 0x000fe40007f1e0ff */
[--C-:B------:R-:W-:Y:S02]  /*bed0*/  IADD3.X R37, RZ, c[0x0][0x1fc], R44.reuse, P1, P5 ;  /* 0x00007f00ff257a10 */ /* 0x100fe40000fea42c */
[----:B------:R-:W-:Y:S03]  /*bee0*/  IADD3 R46, P1, R0, c[0x0][0x1f8], RZ ;  /* 0x00007e00002e7a10 */ /* 0x000fe60007f3e0ff */
[----:B------:R2:W-:Y:S01]  /*bef0*/  LDGSTS.E.BYPASS.LTC128B.128 [R99+0x3100], [R36.64], !P3 ;  /* 0x0310000024637fae */ /* 0x0005e2000d901d48 */
[----:B------:R-:W-:Y:S02]  /*bf00*/  IADD3.X R47, RZ, c[0x0][0x1fc], R44, P1, P0 ;  /* 0x00007f00ff2f7a10 */ /* 0x000fe40000fe042c */
[----:B------:R-:W-:Y:S04]  /*bf10*/  MOV R0, c[0x0][0x208] ;  /* 0x0000820000007a02 */ /* 0x000fe80000000f00 */
[C---:B------:R-:W-:Y:S01]  /*bf20*/  SHF.L.U32 R100, R0.reuse, 0x6, RZ ;  /* 0x0000000600647819 */ /* 0x040fe200000006ff */
[----:B------:R3:W-:Y:S01]  /*bf30*/  LDGSTS.E.BYPASS.LTC128B.128 [R99+0x6100], [R46.64], !P2 ;  /* 0x061000002e637fae */ /* 0x0007e2000d101d48 */
[----:B------:R-:W-:Y:S02]  /*bf40*/  SHF.L.U64.HI R0, R0, R251, c[0x0][0x20c] ;  /* 0x0000830000007619 */ /* 0x000fe400000102fb */
[----:B-1----:R-:W-:Y:S04]  /*bf50*/  IADD3 R2, P1, R2, R100, RZ ;  /* 0x0000006402027210 */ /* 0x002fe80007f3e0ff */
[----:B------:R-:W-:Y:S02]  /*bf60*/  IADD3.X R3, R3, R0, RZ, P1, !PT ;  /* 0x0000000003037210 */ /* 0x000fe40000ffe4ff */
[----:B------:R-:W-:Y:S01]  /*bf70*/  IADD3 R100, P0, R100, R2, RZ ;  /* 0x0000000264647210 */ /* 0x000fe20007f1e0ff */
[C---:B--2---:R-:W-:Y:S02]  /*bf80*/  HMMA.16816.F32.BF16 R36, R156.reuse, R40, RZ ;  /* 0x000000289c24723c */ /* 0x044fe400000418ff */
[----:B------:R1:W-:Y:S01]  /*bf90*/  LDGSTS.E.BYPASS.LTC128B.128 [R99+0x1100], [R2.64], !P4 ;  /* 0x0110000002637fae */ /* 0x0003e2000e101d48 */
[----:B------:R-:W-:Y:S05]  /*bfa0*/  IADD3.X R101, R0, R3, RZ, P0, !PT ;  /* 0x0000000300657210 */ /* 0x000fea00007fe4ff */
[C---:B------:R-:W-:Y:S02]  /*bfb0*/  HMMA.16816.F32.BF16 R40, R156.reuse, R42, RZ ;  /* 0x0000002a9c28723c */ /* 0x040fe400000418ff */
[----:B------:R1:W-:Y:S06]  /*bfc0*/  LDGSTS.E.BYPASS.LTC128B.128 [R99+0x4100], [R2.64+0x80], !P3 ;  /* 0x0410008002637fae */ /* 0x0003ec000d901d48 */
[C---:B---3--:R-:W-:Y:S02]  /*bfd0*/  HMMA.16816.F32.BF16 R44, R156.reuse, R48, RZ ;  /* 0x000000309c2c723c */ /* 0x048fe400000418ff */
[----:B------:R1:W-:Y:S06]  /*bfe0*/  LDGSTS.E.BYPASS.LTC128B.128 [R99+0x7100], [R2.64+0x100], !P2 ;  /* 0x0710010002637fae */ /* 0x0003ec000d101d48 */
[----:B------:R-:W-:Y:S02]  /*bff0*/  HMMA.16816.F32.BF16 R48, R156, R50, RZ ;  /* 0x000000329c30723c */ /* 0x000fe400000418ff */
[----:B------:R2:W-:Y:S06]  /*c000*/  LDGSTS.E.BYPASS.LTC128B.128 [R99+0x2100], [R100.64], !P4 ;  /* 0x0210000064637fae */ /* 0x0005ec000e101d48 */
[C---:B------:R-:W-:Y:S02]  /*c010*/  HMMA.16816.F32.BF16 R4, R160.reuse, R104, R4 ;  /* 0x00000068a004723c */ /* 0x040fe40000041804 */
[----:B------:R2:W-:Y:S06]  /*c020*/  LDGSTS.E.BYPASS.LTC128B.128 [R99+0x5100], [R100.64+0x80], !P3 ;  /* 0x0510008064637fae */ /* 0x0005ec000d901d48 */
[C---:B------:R-:W-:Y:S02]  /*c030*/  HMMA.16816.F32.BF16 R8, R160.reuse, R106, R8 ;  /* 0x0000006aa008723c */ /* 0x040fe40000041808 */
[----:B------:R2:W-:Y:S06]  /*c040*/  LDGSTS.E.BYPASS.LTC128B.128 [R99+0x8100], [R100.64+0x100], !P2 ;  /* 0x0810010064637fae */ /* 0x0005ec000d101d48 */
[C---:B------:R-:W-:Y:S02]  /*c050*/  HMMA.16816.F32.BF16 R12, R160.reuse, R164, R12 ;  /* 0x000000a4a00c723c */ /* 0x040fe4000004180c */
[----:B------:R-:W3:Y:S06]  /*c060*/  LDSM.16.M88.4 R104, [R229] ;  /* 0x00000000e568783b */ /* 0x000eec0000000200 */
[C---:B------:R-:W-:Y:S02]  /*c070*/  HMMA.16816.F32.BF16 R16, R160.reuse, R166, R16 ;  /* 0x000000a6a010723c */ /* 0x040fe40000041810 */
[----:B------:R-:W0:Y:S06]  /*c080*/  LDGDEPBAR ;  /* 0x00000000000079af */ /* 0x000e2c0000000000 */
[C---:B------:R-:W-:Y:S02]  /*c090*/  HMMA.16816.F32.BF16 R20, R160.reuse, R208, R20 ;  /* 0x000000d0a014723c */ /* 0x040fe40000041814 */
[----:B------:R-:W4:Y:S06]  /*c0a0*/  LDSM.16.M88.4 R164, [R229+0x800] ;  /* 0x00080000e5a4783b */ /* 0x000f2c0000000200 */
[C---:B------:R-:W-:Y:S02]  /*c0b0*/  HMMA.16816.F32.BF16 R24, R160.reuse, R210, R24 ;  /* 0x000000d2a018723c */ /* 0x040fe40000041818 */
[----:B------:R-:W1:Y:S06]  /*c0c0*/  LDSM.16.M88.4 R208, [R229+0x1000] ;  /* 0x00100000e5d0783b */ /* 0x000e6c0000000200 */
[C---:B------:R-:W-:Y:S08]  /*c0d0*/  HMMA.16816.F32.BF16 R28, R160.reuse, R212, R28 ;  /* 0x000000d4a01c723c */ /* 0x040ff0000004181c */
[C---:B------:R-:W-:Y:S01]  /*c0e0*/  HMMA.16816.F32.BF16 R32, R160.reuse, R214, R32 ;  /* 0x000000d6a020723c */ /* 0x040fe20000041820 */
[----:B------:R-:W1:Y:S07]  /*c0f0*/  LDSM.16.M88.4 R212, [R229+0x1800] ;  /* 0x00180000e5d4783b */ /* 0x000e6e0000000200 */
[C---:B------:R-:W-:Y:S08]  /*c100*/  HMMA.16816.F32.BF16 R36, R160.reuse, R216, R36 ;  /* 0x000000d8a024723c */ /* 0x040ff00000041824 */
[C---:B------:R-:W-:Y:S01]  /*c110*/  HMMA.16816.F32.BF16 R40, R160.reuse, R218, R40 ;  /* 0x000000daa028723c */ /* 0x040fe20000041828 */
[----:B------:R-:W1:Y:S07]  /*c120*/  LDSM.16.M88.4 R216, [R229+0x2000] ;  /* 0x00200000e5d8783b */ /* 0x000e6e0000000200 */
[C---:B------:R-:W-:Y:S08]  /*c130*/  HMMA.16816.F32.BF16 R44, R160.reuse, R220, R44 ;  /* 0x000000dca02c723c */ /* 0x040ff0000004182c */
[----:B------:R-:W-:Y:S01]  /*c140*/  HMMA.16816.F32.BF16 R48, R160, R222, R48 ;  /* 0x000000dea030723c */ /* 0x000fe20000041830 */
[----:B------:R-:W-:Y:S07]  /*c150*/  LDSM.16.M88.4 R220, [R226+0x800] ;  /* 0x00080000e2dc783b */ /* 0x000fee0000000200 */
[C---:B---3--:R-:W-:Y:S08]  /*c160*/  HMMA.16816.F32.BF16 R4, R168.reuse, R104, R4 ;  /* 0x00000068a804723c */ /* 0x048ff00000041804 */
[C---:B------:R-:W-:Y:S01]  /*c170*/  HMMA.16816.F32.BF16 R8, R168.reuse, R106, R8 ;  /* 0x0000006aa808723c */ /* 0x040fe20000041808 */
[----:B------:R-:W3:Y:S07]  /*c180*/  LDSM.16.M88.4 R104, [R229+0x2800] ;  /* 0x00280000e568783b */ /* 0x000eee0000000200 */
[C---:B----4-:R-:W-:Y:S08]  /*c190*/  HMMA.16816.F32.BF16 R12, R168.reuse, R164, R12 ;  /* 0x000000a4a80c723c */ /* 0x050ff0000004180c */
[C---:B------:R-:W-:Y:S01]  /*c1a0*/  HMMA.16816.F32.BF16 R16, R168.reuse, R166, R16 ;  /* 0x000000a6a810723c */ /* 0x040fe20000041810 */
[----:B------:R-:W4:Y:S07]  /*c1b0*/  LDSM.16.M88.4 R164, [R226] ;  /* 0x00000000e2a4783b */ /* 0x000f2e0000000200 */
[C---:B-1----:R-:W-:Y:S08]  /*c1c0*/  HMMA.16816.F32.BF16 R20, R168.reuse, R208, R20 ;  /* 0x000000d0a814723c */ /* 0x042ff00000041814 */
[C---:B------:R-:W-:Y:S01]  /*c1d0*/  HMMA.16816.F32.BF16 R24, R168.reuse, R210, R24 ;  /* 0x000000d2a818723c */ /* 0x040fe20000041818 */
[----:B------:R-:W1:Y:S07]  /*c1e0*/  LDSM.16.M88.4 R208, [R226+0x1000] ;  /* 0x00100000e2d0783b */ /* 0x000e6e0000000200 */
[C---:B------:R-:W-:Y:S08]  /*c1f0*/  HMMA.16816.F32.BF16 R28, R168.reuse, R212, R28 ;  /* 0x000000d4a81c723c */ /* 0x040ff0000004181c */
[C---:B------:R-:W-:Y:S01]  /*c200*/  HMMA.16816.F32.BF16 R32, R168.reuse, R214, R32 ;  /* 0x000000d6a820723c */ /* 0x040fe20000041820 */
[----:B------:R-:W1:Y:S07]  /*c210*/  LDSM.16.M88.4 R212, [R226+0x1800] ;  /* 0x00180000e2d4783b */ /* 0x000e6e0000000200 */
[C---:B------:R-:W-:Y:S08]  /*c220*/  HMMA.16816.F32.BF16 R36, R168.reuse, R216, R36 ;  /* 0x000000d8a824723c */ /* 0x040ff00000041824 */
[C---:B------:R-:W-:Y:S01]  /*c230*/  HMMA.16816.F32.BF16 R40, R168.reuse, R218, R40 ;  /* 0x000000daa828723c */ /* 0x040fe20000041828 */
[----:B------:R-:W1:Y:S07]  /*c240*/  LDSM.16.M88.4 R216, [R226+0x2000] ;  /* 0x00200000e2d8783b */ /* 0x000e6e0000000200 */
[C---:B---3--:R-:W-:Y:S08]  /*c250*/  HMMA.16816.F32.BF16 R44, R168.reuse, R104, R44 ;  /* 0x00000068a82c723c */ /* 0x048ff0000004182c */
[----:B------:R-:W-:Y:S01]  /*c260*/  HMMA.16816.F32.BF16 R48, R168, R106, R48 ;  /* 0x0000006aa830723c */ /* 0x000fe20000041830 */
[----:B------:R-:W3:Y:S07]  /*c270*/  LDSM.16.M88.4 R104, [R226+0x2800] ;  /* 0x00280000e268783b */ /* 0x000eee0000000200 */
[C---:B----4-:R-:W-:Y:S08]  /*c280*/  HMMA.16816.F32.BF16 R4, R172.reuse, R164, R4 ;  /* 0x000000a4ac04723c */ /* 0x050ff00000041804 */
[C---:B------:R-:W-:Y:S01]  /*c290*/  HMMA.16816.F32.BF16 R8, R172.reuse, R166, R8 ;  /* 0x000000a6ac08723c */ /* 0x040fe20000041808 */
[----:B------:R-:W4:Y:S07]  /*c2a0*/  LDSM.16.M88.4 R164, [R225+0x3000] ;  /* 0x00300000e1a4783b */ /* 0x000f2e0000000200 */
        /* <DEDUP_REMOVED lines=11> */
[----:B------:R-:W2:Y:S07]  /*c360*/  LDSM.16.M88.4 R216, [R225+0x4800] ;  /* 0x00480000e1d8783b */ /* 0x000eae0000000200 */
[C---:B---3--:R-:W-:Y:S08]  /*c370*/  HMMA.16816.F32.BF16 R44, R172.reuse, R104, R44 ;  /* 0x00000068ac2c723c */ /* 0x048ff0000004182c */
[----:B------:R-:W-:Y:S01]  /*c380*/  HMMA.16816.F32.BF16 R48, R172, R106, R48 ;  /* 0x0000006aac30723c */ /* 0x000fe20000041830 */
[----:B------:R-:W3:Y:S07]  /*c390*/  LDSM.16.M88.4 R104, [R225+0x5000] ;  /* 0x00500000e168783b */ /* 0x000eee0000000200 */
[C---:B----4-:R-:W-:Y:S08]  /*c3a0*/  HMMA.16816.F32.BF16 R4, R176.reuse, R164, R4 ;  /* 0x000000a4b004723c */ /* 0x050ff00000041804 */
        /* <DEDUP_REMOVED lines=8> */
[C---:B--2---:R-:W-:Y:S08]  /*c430*/  HMMA.16816.F32.BF16 R28, R176.reuse, R216, R28 ;  /* 0x000000d8b01c723c */ /* 0x044ff0000004181c */
[C---:B------:R-:W-:Y:S01]  /*c440*/  HMMA.16816.F32.BF16 R32, R176.reuse, R218, R32 ;  /* 0x000000dab020723c */ /* 0x040fe20000041820 */
[----:B------:R-:W-:Y:S07]  /*c450*/  LDSM.16.M88.4 R216, [R239] ;  /* 0x00000000efd8783b */ /* 0x000fee0000000200 */
[C---:B---3--:R-:W-:Y:S08]  /*c460*/  HMMA.16816.F32.BF16 R36, R176.reuse, R104, R36 ;  /* 0x00000068b024723c */ /* 0x048ff00000041824 */
[C---:B------:R-:W-:Y:S01]  /*c470*/  HMMA.16816.F32.BF16 R40, R176.reuse, R106, R40 ;  /* 0x0000006ab028723c */ /* 0x040fe20000041828 */
[----:B------:R-:W2:Y:S07]  /*c480*/  LDSM.16.M88.4 R104, [R240] ;  /* 0x00000000f068783b */ /* 0x000eae0000000200 */
[C---:B------:R-:W-:Y:S08]  /*c490*/  HMMA.16816.F32.BF16 R44, R176.reuse, R220, R44 ;  /* 0x000000dcb02c723c */ /* 0x040ff0000004182c */
[----:B------:R-:W-:Y:S01]  /*c4a0*/  HMMA.16816.F32.BF16 R48, R176, R222, R48 ;  /* 0x000000deb030723c */ /* 0x000fe20000041830 */
[----:B------:R-:W3:Y:S07]  /*c4b0*/  LDSM.16.M88.4 R220, [R238] ;  /* 0x00000000eedc783b */ /* 0x000eee0000000200 */
[C---:B----4-:R-:W-:Y:S08]  /*c4c0*/  HMMA.16816.F32.BF16 R4, R180.reuse, R164, R4 ;  /* 0x000000a4b404723c */ /* 0x050ff00000041804 */
[C---:B------:R-:W-:Y:S01]  /*c4d0*/  HMMA.16816.F32.BF16 R8, R180.reuse, R166, R8 ;  /* 0x000000a6b408723c */ /* 0x040fe20000041808 */
[----:B------:R-:W4:Y:S07]  /*c4e0*/  LDSM.16.M88.4 R164, [R229+0x3000] ;  /* 0x00300000e5a4783b */ /* 0x000f2e0000000200 */
        /* <DEDUP_REMOVED lines=11> */
[----:B------:R-:W2:Y:S07]  /*c5a0*/  LDSM.16.M88.4 R216, [R229+0x5000] ;  /* 0x00500000e5d8783b */ /* 0x000eae0000000200 */
[C---:B---3--:R-:W-:Y:S08]  /*c5b0*/  HMMA.16816.F32.BF16 R44, R180.reuse, R220, R44 ;  /* 0x000000dcb42c723c */ /* 0x048ff0000004182c */
[----:B------:R-:W-:Y:S01]  /*c5c0*/  HMMA.16816.F32.BF16 R48, R180, R222, R48 ;  /* 0x000000deb430723c */ /* 0x000fe20000041830 */
[----:B------:R-:W-:Y:S07]  /*c5d0*/  LDSM.16.M88.4 R220, [R226+0x4000] ;  /* 0x00400000e2dc783b */ /* 0x000fee0000000200 */
[C---:B----4-:R-:W-:Y:S08]  /*c5e0*/  HMMA.16816.F32.BF16 R4, R184.reuse, R164, R4 ;  /* 0x000000a4b804723c */ /* 0x050ff00000041804 */
[C---:B------:R-:W-:Y:S01]  /*c5f0*/  HMMA.16816.F32.BF16 R8, R184.reuse, R166, R8 ;  /* 0x000000a6b808723c */ /* 0x040fe20000041808 */
[----:B------:R-:W3:Y:S07]  /*c600*/  LDSM.16.M88.4 R164, [R229+0x5800] ;  /* 0x00580000e5a4783b */ /* 0x000eee0000000200 */
[C---:B-1----:R-:W-:Y:S08]  /*c610*/  HMMA.16816.F32.BF16 R12, R184.reuse, R208, R12 ;  /* 0x000000d0b80c723c */ /* 0x042ff0000004180c */
[C---:B------:R-:W-:Y:S01]  /*c620*/  HMMA.16816.F32.BF16 R16, R184.reuse, R210, R16 ;  /* 0x000000d2b810723c */ /* 0x040fe20000041810 */
        /* <DEDUP_REMOVED lines=18> */
[----:B------:R-:W3:Y:S07]  /*c750*/  LDSM.16.M88.4 R208, [R225+0x6800] ;  /* 0x00680000e1d0783b */ /* 0x000eee0000000200 */
[C---:B------:R-:W-:Y:S08]  /*c760*/  HMMA.16816.F32.BF16 R20, R188.reuse, R220, R20 ;  /* 0x000000dcbc14723c */ /* 0x040ff00000041814 */
[C---:B------:R-:W-:Y:S01]  /*c770*/  HMMA.16816.F32.BF16 R24, R188.reuse, R222, R24 ;  /* 0x000000debc18723c */ /* 0x040fe20000041818 */
[----:B------:R-:W3:Y:S07]  /*c780*/  LDSM.16.M88.4 R220, [R225+0x7000] ;  /* 0x00700000e1dc783b */ /* 0x000eee0000000200 */
[C---:B--2---:R-:W-:Y:S08]  /*c790*/  HMMA.16816.F32.BF16 R28, R188.reuse, R212, R28 ;  /* 0x000000d4bc1c723c */ /* 0x044ff0000004181c */
[C---:B------:R-:W-:Y:S01]  /*c7a0*/  HMMA.16816.F32.BF16 R32, R188.reuse, R214, R32 ;  /* 0x000000d6bc20723c */ /* 0x040fe20000041820 */
[----:B------:R-:W2:Y:S07]  /*c7b0*/  LDSM.16.M88.4 R212, [R225+0x7800] ;  /* 0x00780000e1d4783b */ /* 0x000eae0000000200 */
        /* <DEDUP_REMOVED lines=9> */
[C---:B---3--:R-:W-:Y:S08]  /*c850*/  HMMA.16816.F32.BF16 R12, R192.reuse, R208, R12 ;  /* 0x000000d0c00c723c */ /* 0x048ff0000004180c */
[C---:B------:R-:W-:Y:S01]  /*c860*/  HMMA.16816.F32.BF16 R16, R192.reuse, R210, R16 ;  /* 0x000000d2c010723c */ /* 0x040fe20000041810 */
[----:B------:R-:W3:Y:S07]  /*c870*/  LDSM.16.M88.4 R208, [R237] ;  /* 0x00000000edd0783b */ /* 0x000eee0000000200 */
[C---:B------:R-:W-:Y:S08]  /*c880*/  HMMA.16816.F32.BF16 R20, R192.reuse, R220, R20 ;  /* 0x000000dcc014723c */ /* 0x040ff00000041814 */
[C---:B------:R-:W-:Y:S01]  /*c890*/  HMMA.16816.F32.BF16 R24, R192.reuse, R222, R24 ;  /* 0x000000dec018723c */ /* 0x040fe20000041818 */
[----:B------:R-:W3:Y:S07]  /*c8a0*/  LDSM.16.M88.4 R220, [R235] ;  /* 0x00000000ebdc783b */ /* 0x000eee0000000200 */
[C---:B--2---:R-:W-:Y:S08]  /*c8b0*/  HMMA.16816.F32.BF16 R28, R192.reuse, R212, R28 ;  /* 0x000000d4c01c723c */ /* 0x044ff0000004181c */
[C---:B------:R-:W-:Y:S01]  /*c8c0*/  HMMA.16816.F32.BF16 R32, R192.reuse, R214, R32 ;  /* 0x000000d6c020723c */ /* 0x040fe20000041820 */
[----:B------:R-:W-:Y:S07]  /*c8d0*/  LDSM.16.M88.4 R212, [R229+0x6000] ;  /* 0x00600000e5d4783b */ /* 0x000fee0000000200 */
[C---:B-1----:R-:W-:Y:S08]  /*c8e0*/  HMMA.16816.F32.BF16 R36, R192.reuse, R104, R36 ;  /* 0x00000068c024723c */ /* 0x042ff00000041824 */
[C---:B------:R-:W-:Y:S01]  /*c8f0*/  HMMA.16816.F32.BF16 R40, R192.reuse, R106, R40 ;  /* 0x0000006ac028723c */ /* 0x040fe20000041828 */
[----:B------:R-:W1:Y:S07]  /*c900*/  LDSM.16.M88.4 R104, [R234] ;  /* 0x00000000ea68783b */ /* 0x000e6e0000000200 */
[C---:B----4-:R-:W-:Y:S08]  /*c910*/  HMMA.16816.F32.BF16 R44, R192.reuse, R164, R44 ;  /* 0x000000a4c02c723c */ /* 0x050ff0000004182c */
[----:B------:R-:W-:Y:S01]  /*c920*/  HMMA.16816.F32.BF16 R48, R192, R166, R48 ;  /* 0x000000a6c030723c */ /* 0x000fe20000041830 */
[----:B------:R-:W2:Y:S07]  /*c930*/  LDSM.16.M88.4 R164, [R233] ;  /* 0x00000000e9a4783b */ /* 0x000eae0000000200 */
[C---:B---3--:R-:W-:Y:S08]  /*c940*/  HMMA.16816.F32.BF16 R4, R196.reuse, R208, R4 ;  /* 0x000000d0c404723c */ /* 0x048ff00000041804 */
[C---:B------:R-:W-:Y:S01]  /*c950*/  HMMA.16816.F32.BF16 R8, R196.reuse, R210, R8 ;  /* 0x000000d2c408723c */ /* 0x040fe20000041808 */
[----:B------:R-:W3:Y:S07]  /*c960*/  LDSM.16.M88.4 R208, [R232] ;  /* 0x00000000e8d0783b */ /* 0x000eee0000000200 */
[C---:B------:R-:W-:Y:S08]  /*c970*/  HMMA.16816.F32.BF16 R12, R196.reuse, R216, R12 ;  /* 0x000000d8c40c723c */ /* 0x040ff0000004180c */
        /* <DEDUP_REMOVED lines=8> */
[C---:B--2---:R-:W-:Y:S08]  /*ca00*/  HMMA.16816.F32.BF16 R36, R196.reuse, R164, R36 ;  /* 0x000000a4c424723c */ /* 0x044ff00000041824 */
[C---:B------:R-:W-:Y:S01]  /*ca10*/  HMMA.16816.F32.BF16 R40, R196.reuse, R166, R40 ;  /* 0x000000a6c428723c */ /* 0x040fe20000041828 */
[----:B------:R-:W2:Y:S07]  /*ca20*/  LDSM.16.M88.4 R164, [R229+0x7800] ;  /* 0x00780000e5a4783b */ /* 0x000eae0000000200 */
[C---:B---3--:R-:W-:Y:S08]  /*ca30*/  HMMA.16816.F32.BF16 R44, R196.reuse, R208, R44 ;  /* 0x000000d0c42c723c */ /* 0x048ff0000004182c */
[----:B------:R-:W-:Y:S01]  /*ca40*/  HMMA.16816.F32.BF16 R48, R196, R210, R48 ;  /* 0x000000d2c430723c */ /* 0x000fe20000041830 */
[----:B------:R-:W3:Y:S07]  /*ca50*/  LDSM.16.M88.4 R208, [R229+0x8000] ;  /* 0x00800000e5d0783b */ /* 0x000eee0000000200 */
[C---:B------:R-:W-:Y:S08]  /*ca60*/  HMMA.16816.F32.BF16 R4, R200.reuse, R212, R4 ;  /* 0x000000d4c804723c */ /* 0x040ff00000041804 */
[C---:B------:R-:W-:Y:S01]  /*ca70*/  HMMA.16816.F32.BF16 R8, R200.reuse, R214, R8 ;  /* 0x000000d6c808723c */ /* 0x040fe20000041808 */
[----:B------:R-:W3:Y:S07]  /*ca80*/  LDSM.16.M88.4 R212, [R229+0x8800] ;  /* 0x00880000e5d4783b */ /* 0x000eee0000000200 */
[C---:B----4-:R-:W-:Y:S08]  /*ca90*/  HMMA.16816.F32.BF16 R12, R200.reuse, R216, R12 ;  /* 0x000000d8c80c723c */ /* 0x050ff0000004180c */
[C---:B------:R-:W-:Y:S08]  /*caa0*/  HMMA.16816.F32.BF16 R16, R200.reuse, R218, R16 ;  /* 0x000000dac810723c */ /* 0x040ff00000041810 */
[C---:B-1----:R-:W-:Y:S08]  /*cab0*/  HMMA.16816.F32.BF16 R20, R200.reuse, R104, R20 ;  /* 0x00000068c814723c */ /* 0x042ff00000041814 */
[C---:B------:R-:W-:Y:S01]  /*cac0*/  HMMA.16816.F32.BF16 R24, R200.reuse, R106, R24 ;  /* 0x0000006ac818723c */ /* 0x040fe20000041818 */
[----:B------:R-:W1:Y:S07]  /*cad0*/  LDSM.16.M88.4 R104, [R226+0x6800] ;  /* 0x00680000e268783b */ /* 0x000e6e0000000200 */
[C---:B--2---:R-:W-:Y:S08]  /*cae0*/  HMMA.16816.F32.BF16 R28, R200.reuse, R164, R28 ;  /* 0x000000a4c81c723c */ /* 0x044ff0000004181c */
[C---:B------:R-:W-:Y:S08]  /*caf0*/  HMMA.16816.F32.BF16 R32, R200.reuse, R166, R32 ;  /* 0x000000a6c820723c */ /* 0x040ff00000041820 */
[C---:B---3--:R-:W-:Y:S08]  /*cb00*/  HMMA.16816.F32.BF16 R36, R200.reuse, R208, R36 ;  /* 0x000000d0c824723c */ /* 0x048ff00000041824 */
[C---:B------:R-:W-:Y:S08]  /*cb10*/  HMMA.16816.F32.BF16 R40, R200.reuse, R210, R40 ;  /* 0x000000d2c828723c */ /* 0x040ff00000041828 */
[C---:B------:R-:W-:Y:S08]  /*cb20*/  HMMA.16816.F32.BF16 R44, R200.reuse, R212, R44 ;  /* 0x000000d4c82c723c */ /* 0x040ff0000004182c */
        /* <DEDUP_REMOVED lines=8> */
[----:B------:R-:W1:Y:S03]  /*cbb0*/  MUFU.TANH R164, R4 ;  /* 0x0000000400a47308 */ /* 0x000e660000002400 */
[----:B------:R-:W-:Y:S02]  /*cbc0*/  FMUL.FTZ R7, R7, c[0x0][0x320] ;  /* 0x0000c80007077a20 */ /* 0x000fe40000410000 */
[----:B------:R-:W-:Y:S02]  /*cbd0*/  FMUL.FTZ R8, R8, c[0x0][0x320] ;  /* 0x0000c80008087a20 */ /* 0x000fe40000410000 */
[----:B------:R-:W-:Y:S02]  /*cbe0*/  FMUL.FTZ R9, R9, c[0x0][0x320] ;  /* 0x0000c80009097a20 */ /* 0x000fe40000410000 */
[----:B------:R-:W-:Y:S01]  /*cbf0*/  FMUL.FTZ R10, R10, c[0x0][0x320] ;  /* 0x0000c8000a0a7a20 */ /* 0x000fe20000410000 */
[----:B------:R-:W2:Y:S01]  /*cc00*/  MUFU.TANH R167, R5 ;  /* 0x0000000500a77308 */ /* 0x000ea20000002400 */
[----:B------:R-:W-:Y:S02]  /*cc10*/  FMUL.FTZ R11, R11, c[0x0][0x320] ;  /* 0x0000c8000b0b7a20 */ /* 0x000fe40000410000 */
[----:B------:R-:W-:Y:S02]  /*cc20*/  FMUL.FTZ R12, R12, c[0x0][0x320] ;  /* 0x0000c8000c0c7a20 */ /* 0x000fe40000410000 */
[----:B------:R-:W-:Y:S02]  /*cc30*/  FMUL.FTZ R13, R13, c[0x0][0x320] ;  /* 0x0000c8000d0d7a20 */ /* 0x000fe40000410000 */
[----:B------:R-:W-:Y:S02]  /*cc40*/  FMUL.FTZ R14, R14, c[0x0][0x320] ;  /* 0x0000c8000e0e7a20 */ /* 0x000fe40000410000 */
[----:B------:R-:W-:Y:S01]  /*cc50*/  FMUL.FTZ R16, R16, c[0x0][0x320] ;  /* 0x0000c80010107a20 */ /* 0x000fe20000410000 */
[----:B------:R-:W3:Y:S01]  /*cc60*/  MUFU.TANH R210, R6 ;  /* 0x0000000600d27308 */ /* 0x000ee20000002400 */
[----:B------:R-:W-:Y:S02]  /*cc70*/  FMUL.FTZ R15, R15, c[0x0][0x320] ;  /* 0x0000c8000f0f7a20 */ /* 0x000fe40000410000 */
[----:B------:R-:W-:Y:S01]  /*cc80*/  FMUL.FTZ R17, R17, c[0x0][0x320] ;  /* 0x0000c80011117a20 */ /* 0x000fe20000410000 */
[----:B-1----:R-:W-:Y:S01]  /*cc90*/  FMNMX.FTZ R0, R164, R102, !PT ;  /* 0x00000066a4007209 */ /* 0x002fe20007810000 */
[----:B------:R-:W-:Y:S02]  /*cca0*/  FMUL.FTZ R18, R18, c[0x0][0x320] ;  /* 0x0000c80012127a20 */ /* 0x000fe40000410000 */
[----:B------:R-:W-:Y:S03]  /*ccb0*/  FMUL.FTZ R19, R19, c[0x0][0x320] ;  /* 0x0000c80013137a20 */ /* 0x000fe60000410000 */
[----:B------:R1:W4:Y:S01]  /*ccc0*/  MUFU.TANH R211, R7 ;  /* 0x0000000700d37308 */ /* 0x0003220000002400 */
[----:B--2---:R-:W-:Y:S09]  /*ccd0*/  FMNMX.FTZ R0, R167, R0, !PT ;  /* 0x00000000a7007209 */ /* 0x004ff20007810000 */
[----:B------:R-:W2:Y:S01]  /*cce0*/  MUFU.TANH R165, R8 ;  /* 0x0000000800a57308 */ /* 0x000ea20000002400 */
[----:B---3--:R-:W-:Y:S09]  /*ccf0*/  FMNMX.FTZ R2, R210, R103, !PT ;  /* 0x00000067d2027209 */ /* 0x008ff20007810000 */
[----:B------:R-:W3:Y:S01]  /*cd00*/  MUFU.TANH R166, R9 ;  /* 0x0000000900a67308 */ /* 0x000ee20000002400 */
[----:B-1----:R-:W1:Y:S01]  /*cd10*/  LDSM.16.M88.4 R4, [R226+0x7000] ;  /* 0x00700000e204783b */ /* 0x002e620000000200 */
[----:B----4-:R-:W-:Y:S08]  /*cd20*/  FMNMX.FTZ R2, R211, R2, !PT ;  /* 0x00000002d3027209 */ /* 0x010ff00007810000 */
[----:B------:R-:W4:Y:S01]  /*cd30*/  MUFU.TANH R208, R10 ;  /* 0x0000000a00d07308 */ /* 0x000f220000002400 */
[----:B--2---:R-:W-:Y:S09]  /*cd40*/  FMNMX.FTZ R0, R165, R0, !PT ;  /* 0x00000000a5007209 */ /* 0x004ff20007810000 */
[----:B------:R2:W1:Y:S01]  /*cd50*/  MUFU.TANH R209, R11 ;  /* 0x0000000b00d17308 */ /* 0x0004620000002400 */
[----:B---3--:R-:W-:Y:S09]  /*cd60*/  FMNMX.FTZ R0, R166, R0, !PT ;  /* 0x00000000a6007209 */ /* 0x008ff20007810000 */
[----:B------:R-:W3:Y:S01]  /*cd70*/  MUFU.TANH R106, R12 ;  /* 0x0000000c006a7308 */ /* 0x000ee20000002400 */
[----:B----4-:R-:W-:Y:S09]  /*cd80*/  FMNMX.FTZ R2, R208, R2, !PT ;  /* 0x00000002d0027209 */ /* 0x010ff20007810000 */
[----:B------:R-:W4:Y:S01]  /*cd90*/  MUFU.TANH R107, R13 ;  /* 0x0000000d006b7308 */ /* 0x000f220000002400 */
[C---:B-1----:R-:W-:Y:S01]  /*cda0*/  HMMA.16816.F32.BF16 R20, R204.reuse, R4, R20 ;  /* 0x00000004cc14723c */ /* 0x042fe20000041814 */
[----:B--2---:R-:W1:Y:S02]  /*cdb0*/  LDSM.16.M88.4 R8, [R226+0x7800] ;  /* 0x00780000e208783b */ /* 0x004e640000000200 */
[----:B------:R-:W-:Y:S06]  /*cdc0*/  FMNMX.FTZ R2, R209, R2, !PT ;  /* 0x00000002d1027209 */ /* 0x000fec0007810000 */
[----:B------:R-:W2:Y:S01]  /*cdd0*/  MUFU.TANH R212, R14 ;  /* 0x0000000e00d47308 */ /* 0x000ea20000002400 */
[C---:B------:R-:W-:Y:S01]  /*cde0*/  HMMA.16816.F32.BF16 R24, R204.reuse, R6, R24 ;  /* 0x00000006cc18723c */ /* 0x040fe20000041818 */
[----:B------:R-:W1:Y:S02]  /*cdf0*/  LDSM.16.M88.4 R4, [R226+0x8000] ;  /* 0x00800000e204783b */ /* 0x000e640000000200 */
[----:B---3--:R-:W-:Y:S06]  /*ce00*/  FMNMX.FTZ R0, R106, R0, !PT ;  /* 0x000000006a007209 */ /* 0x008fec0007810000 */
[----:B------:R-:W3:Y:S03]  /*ce10*/  MUFU.TANH R214, R16 ;  /* 0x0000001000d67308 */ /* 0x000ee60000002400 */
[----:B----4-:R-:W-:Y:S02]  /*ce20*/  FMNMX.FTZ R0, R107, R0, !PT ;  /* 0x000000006b007209 */ /* 0x010fe40007810000 */
[----:B------:R-:W-:Y:S05]  /*ce30*/  FMUL.FTZ R23, R23, c[0x0][0x320] ;  /* 0x0000c80017177a20 */ /* 0x000fea0000410000 */
[----:B------:R-:W4:Y:S01]  /*ce40*/  MUFU.TANH R213, R15 ;  /* 0x0000000f00d57308 */ /* 0x000f220000002400 */
[----:B------:R-:W-:Y:S02]  /*ce50*/  FMUL.FTZ R20, R20, c[0x0][0x320] ;  /* 0x0000c80014147a20 */ /* 0x000fe40000410000 */
[----:B------:R-:W-:Y:S01]  /*ce60*/  FMUL.FTZ R21, R21, c[0x0][0x320] ;  /* 0x0000c80015157a20 */ /* 0x000fe20000410000 */
[----:B--2---:R-:W-:Y:S01]  /*ce70*/  FMNMX.FTZ R2, R212, R2, !PT ;  /* 0x00000002d4027209 */ /* 0x004fe20007810000 */
[----:B------:R-:W-:Y:S02]  /*ce80*/  FMUL.FTZ R22, R22, c[0x0][0x320] ;  /* 0x0000c80016167a20 */ /* 0x000fe40000410000 */
[----:B------:R-:W-:Y:S02]  /*ce90*/  FMUL.FTZ R26, R26, c[0x0][0x320] ;  /* 0x0000c8001a1a7a20 */ /* 0x000fe40000410000 */
[----:B------:R-:W-:Y:S01]  /*cea0*/  FMUL.FTZ R24, R24, c[0x0][0x320] ;  /* 0x0000c80018187a20 */ /* 0x000fe20000410000 */
[----:B------:R-:W-:Y:S01]  /*ceb0*/  MUFU.TANH R222, R23 ;  /* 0x0000001700de7308 */ /* 0x000fe20000002400 */
[----:B------:R-:W-:Y:S02]  /*cec0*/  FMUL.FTZ R25, R25, c[0x0][0x320] ;  /* 0x0000c80019197a20 */ /* 0x000fe40000410000 */
[----:B------:R-:W-:Y:S01]  /*ced0*/  FMUL.FTZ R27, R27, c[0x0][0x320] ;  /* 0x0000c8001b1b7a20 */ /* 0x000fe20000410000 */
[----:B---3--:R-:W-:Y:S01]  /*cee0*/  FMNMX.FTZ R0, R214, R0, !PT ;  /* 0x00000000d6007209 */ /* 0x008fe20007810000 */
[C---:B-1----:R-:W-:Y:S05]  /*cef0*/  HMMA.16816.F32.BF16 R28, R204.reuse, R8, R28 ;  /* 0x00000008cc1c723c */ /* 0x042fea000004181c */
[----:B------:R-:W-:Y:S03]  /*cf00*/  MUFU.TANH R231, R27 ;  /* 0x0000001b00e77308 */ /* 0x000fe60000002400 */
[C---:B------:R-:W-:Y:S01]  /*cf10*/  HMMA.16816.F32.BF16 R32, R204.reuse, R10, R32 ;  /* 0x0000000acc20723c */ /* 0x040fe20000041820 */
[----:B------:R-:W1:Y:S01]  /*cf20*/  LDSM.16.M88.4 R8, [R226+0x8800] ;  /* 0x00880000e208783b */ /* 0x000e620000000200 */
[----:B------:R-:W-:Y:S04]  /*cf30*/  DEPBAR.LE SB0, 0x0 ;  /* 0x000080000000791a */ /* 0x000fe80000000000 */
[----:B----4-:R-:W-:Y:S01]  /*cf40*/  FMNMX.FTZ R2, R213, R2, !PT ;  /* 0x00000002d5027209 */ /* 0x010fe20007810000 */
[----:B------:R-:W2:Y:S01]  /*cf50*/  MUFU.TANH R216, R18 ;  /* 0x0000001200d87308 */ /* 0x000ea20000002400 */
[C---:B------:R-:W-:Y:S01]  /*cf60*/  HMMA.16816.F32.BF16 R36, R204.reuse, R4, R36 ;  /* 0x00000004cc24723c */ /* 0x040fe20000041824 */
[----:B------:R-:W3:Y:S08]  /*cf70*/  LDL R5, [R1+0x28] ;  /* 0x0000280001057983 */ /* 0x000ef00000100800 */
[----:B------:R-:W-:Y:S01]  /*cf80*/  MUFU.TANH R218, R20 ;  /* 0x0000001400da7308 */ /* 0x000fe20000002400 */
[C---:B------:R-:W-:Y:S01]  /*cf90*/  HMMA.16816.F32.BF16 R40, R204.reuse, R6, R40 ;  /* 0x00000006cc28723c */ /* 0x040fe20000041828 */
[----:B------:R-:W4:Y:S02]  /*cfa0*/  LDL R6, [R1+0x20] ;  /* 0x0000200001067983 */ /* 0x000f240000100800 */
[----:B------:R-:W-:Y:S02]  /*cfb0*/  FMUL.FTZ R28, R28, c[0x0][0x320] ;  /* 0x0000c8001c1c7a20 */ /* 0x000fe40000410000 */
[----:B------:R-:W-:Y:S02]  /*cfc0*/  FMUL.FTZ R29, R29, c[0x0][0x320] ;  /* 0x0000c8001d1d7a20 */ /* 0x000fe40000410000 */
[----:B------:R-:W-:Y:S02]  /*cfd0*/  FMUL.FTZ R30, R30, c[0x0][0x320] ;  /* 0x0000c8001e1e7a20 */ /* 0x000fe40000410000 */
[----:B------:R-:W-:Y:S01]  /*cfe0*/  MUFU.TANH R246, R28 ;  /* 0x0000001c00f67308 */ /* 0x000fe20000002400 */
[----:B------:R-:W-:Y:S02]  /*cff0*/  BAR.SYNC.DEFER_BLOCKING 0x0 ;  /* 0x0000000000007b1d */ /* 0x000fe40000010000 */
[----:B------:R-:W-:Y:S01]  /*d000*/  FMUL.FTZ R31, R31, c[0x0][0x320] ;  /* 0x0000c8001f1f7a20 */ /* 0x000fe20000410000 */
[----:B--2---:R-:W-:Y:S01]  /*d010*/  FMNMX.FTZ R2, R216, R2, !PT ;  /* 0x00000002d8027209 */ /* 0x004fe20007810000 */
[----:B------:R-:W-:Y:S02]  /*d020*/  FMUL.FTZ R36, R36, c[0x0][0x320] ;  /* 0x0000c80024247a20 */ /* 0x000fe40000410000 */
[----:B------:R-:W-:Y:S02]  /*d030*/  FMUL.FTZ R37, R37, c[0x0][0x320] ;  /* 0x0000c80025257a20 */ /* 0x000fe40000410000 */
[----:B------:R-:W-:Y:S02]  /*d040*/  FMUL.FTZ R38, R38, c[0x0][0x320] ;  /* 0x0000c80026267a20 */ /* 0x000fe40000410000 */
[----:B------:R-:W-:Y:S02]  /*d050*/  FMUL.FTZ R39, R39, c[0x0][0x320] ;  /* 0x0000c80027277a20 */ /* 0x000fe40000410000 */
[----:B------:R-:W-:Y:S01]  /*d060*/  FMUL.FTZ R33, R33, c[0x0][0x320] ;  /* 0x0000c80021217a20 */ /* 0x000fe20000410000 */
[C---:B-1----:R-:W-:Y:S03]  /*d070*/  HMMA.16816.F32.BF16 R44, R204.reuse, R8, R44 ;  /* 0x00000008cc2c723c */ /* 0x042fe6000004182c */
[----:B------:R-:W-:Y:S02]  /*d080*/  FMUL.FTZ R43, R43, c[0x0][0x320] ;  /* 0x0000c8002b2b7a20 */ /* 0x000fe40000410000 */
[----:B------:R-:W-:Y:S02]  /*d090*/  FMUL.FTZ R42, R42, c[0x0][0x320] ;  /* 0x0000c8002a2a7a20 */ /* 0x000fe40000410000 */
[----:B------:R-:W-:Y:S01]  /*d0a0*/  FMUL.FTZ R40, R40, c[0x0][0x320] ;  /* 0x0000c80028287a20 */ /* 0x000fe20000410000 */
[----:B------:R-:W-:Y:S04]  /*d0b0*/  HMMA.16816.F32.BF16 R48, R204, R10, R48 ;  /* 0x0000000acc30723c */ /* 0x000fe80000041830 */
[----:B------:R-:W-:Y:S01]  /*d0c0*/  FMUL.FTZ R35, R35, c[0x0][0x320] ;  /* 0x0000c80023237a20 */ /* 0x000fe20000410000 */
[----:B------:R-:W2:Y:S01]  /*d0d0*/  LDL.64 R8, [R1+0x30] ;  /* 0x0000300001087983 */ /* 0x000ea20000100a00 */
[----:B------:R-:W1:Y:S01]  /*d0e0*/  MUFU.TANH R215, R17 ;  /* 0x0000001100d77308 */ /* 0x000e620000002400 */
[----:B------:R-:W-:Y:S02]  /*d0f0*/  FMUL.FTZ R32, R32, c[0x0][0x320] ;  /* 0x0000c80020207a20 */ /* 0x000fe40000410000 */
[----:B------:R-:W-:Y:S03]  /*d100*/  FMUL.FTZ R34, R34, c[0x0][0x320] ;  /* 0x0000c80022227a20 */ /* 0x000fe60000410000 */
[----:B------:R-:W-:Y:S04]  /*d110*/  FMUL.FTZ R41, R41, c[0x0][0x320] ;  /* 0x0000c80029297a20 */ /* 0x000fe80000410000 */
[----:B------:R-:W1:Y:S01]  /*d120*/  MUFU.TANH R219, R21 ;  /* 0x0000001500db7308 */ /* 0x000e620000002400 */
[----:B------:R-:W-:Y:S02]  /*d130*/  FMUL.FTZ R44, R44, c[0x0][0x320] ;  /* 0x0000c8002c2c7a20 */ /* 0x000fe40000410000 */
[----:B------:R-:W-:Y:S02]  /*d140*/  FMUL.FTZ R45, R45, c[0x0][0x320] ;  /* 0x0000c8002d2d7a20 */ /* 0x000fe40000410000 */
[----:B------:R-:W-:Y:S02]  /*d150*/  FMUL.FTZ R46, R46, c[0x0][0x320] ;  /* 0x0000c8002e2e7a20 */ /* 0x000fe40000410000 */
[----:B------:R-:W-:Y:S02]  /*d160*/  FMUL.FTZ R47, R47, c[0x0][0x320] ;  /* 0x0000c8002f2f7a20 */ /* 0x000fe40000410000 */
[----:B------:R-:W-:Y:S01]  /*d170*/  FMUL.FTZ R48, R48, c[0x0][0x320] ;  /* 0x0000c80030307a20 */ /* 0x000fe20000410000 */
[----:B------:R-:W1:Y:S01]  /*d180*/  MUFU.TANH R217, R19 ;  /* 0x0000001300d97308 */ /* 0x000e620000002400 */
[----:B------:R-:W-:Y:S02]  /*d190*/  FMUL.FTZ R49, R49, c[0x0][0x320] ;  /* 0x0000c80031317a20 */ /* 0x000fe40000410000 */
[----:B------:R-:W-:Y:S01]  /*d1a0*/  FMUL.FTZ R50, R50, c[0x0][0x320] ;  /* 0x0000c80032327a20 */ /* 0x000fe20000410000 */
[----:B-1----:R-:W-:Y:S04]  /*d1b0*/  FMNMX.FTZ R0, R215, R0, !PT ;  /* 0x00000000d7007209 */ /* 0x002fe80007810000 */
[----:B------:R-:W-:Y:S02]  /*d1c0*/  FMNMX.FTZ R0, R218, R0, !PT ;  /* 0x00000000da007209 */ /* 0x000fe40007810000 */
[----:B------:R-:W1:Y:S02]  /*d1d0*/  MUFU.TANH R220, R22 ;  /* 0x0000001600dc7308 */ /* 0x000e640000002400 */
[----:B------:R-:W-:Y:S08]  /*d1e0*/  FMNMX.FTZ R0, R219, R0, !PT ;  /* 0x00000000db007209 */ /* 0x000ff00007810000 */
[----:B------:R-:W1:Y:S01]  /*d1f0*/  MUFU.TANH R221, R24 ;  /* 0x0000001800dd7308 */ /* 0x000e620000002400 */
[----:B------:R-:W-:Y:S09]  /*d200*/  FMNMX.FTZ R2, R217, R2, !PT ;  /* 0x00000002d9027209 */ /* 0x000ff20007810000 */
[----:B------:R1:W-:Y:S02]  /*d210*/  MUFU.TANH R244, R33 ;  /* 0x0000002100f47308 */ /* 0x0003e40000002400 */
[----:B-1----:R-:W-:Y:S04]  /*d220*/  FMNMX.FTZ R2, R220, R2, !PT ;  /* 0x00000002dc027209 */ /* 0x002fe80007810000 */
[----:B------:R-:W-:Y:S04]  /*d230*/  FMNMX.FTZ R2, R222, R2, !PT ;  /* 0x00000002de027209 */ /* 0x000fe80007810000 */
[----:B------:R-:W1:Y:S01]  /*d240*/  MUFU.TANH R223, R25 ;  /* 0x0000001900df7308 */ /* 0x000e620000002400 */
[----:B------:R-:W-:Y:S09]  /*d250*/  FMNMX.FTZ R0, R221, R0, !PT ;  /* 0x00000000dd007209 */ /* 0x000ff20007810000 */
[----:B------:R-:W1:Y:S01]  /*d260*/  MUFU.TANH R21, R26 ;  /* 0x0000001a00157308 */ /* 0x000e620000002400 */
[----:B------:R-:W-:Y:S09]  /*d270*/  MOV R33, R246 ;  /* 0x000000f600217202 */ /* 0x000ff20000000f00 */
[----:B------:R-:W-:Y:S01]  /*d280*/  MUFU.TANH R252, R35 ;  /* 0x0000002300fc7308 */ /* 0x000fe20000002400 */
[----:B-1----:R-:W-:Y:S04]  /*d290*/  FMNMX.FTZ R0, R223, R0, !PT ;  /* 0x00000000df007209 */ /* 0x002fe80007810000 */
[----:B------:R-:W-:Y:S05]  /*d2a0*/  FMNMX.FTZ R0, R33, R0, !PT ;  /* 0x0000000021007209 */ /* 0x000fea0007810000 */
[----:B------:R1:W-:Y:S01]  /*d2b0*/  MUFU.TANH R35, R48 ;  /* 0x0000003000237308 */ /* 0x0003e20000002400 */
[----:B------:R-:W-:Y:S09]  /*d2c0*/  FMNMX.FTZ R2, R21, R2, !PT ;  /* 0x0000000215027209 */ /* 0x000ff20007810000 */
[----:B------:R-:W1:Y:S10]  /*d2d0*/  MUFU.TANH R16, R29 ;  /* 0x0000001d00107308 */ /* 0x000e740000002400 */
[----:B------:R-:W1:Y:S02]  /*d2e0*/  MUFU.TANH R247, R30 ;  /* 0x0000001e00f77308 */ /* 0x000e640000002400 */
[----:B-1----:R-:W-:Y:S04]  /*d2f0*/  MOV R48, R231 ;  /* 0x000000e700307202 */ /* 0x002fe80000000f00 */
[----:B------:R-:W-:Y:S04]  /*d300*/  FMNMX.FTZ R2, R48, R2, !PT ;  /* 0x0000000230027209 */ /* 0x000fe80007810000 */
[----:B------:R1:W1:Y:S01]  /*d310*/  MUFU.TANH R17, R32 ;  /* 0x0000002000117308 */ /* 0x0002620000002400 */
[----:B------:R-:W-:Y:S09]  /*d320*/  FMNMX.FTZ R0, R16, R0, !PT ;  /* 0x0000000010007209 */ /* 0x000ff20007810000 */
[----:B------:R-:W1:Y:S10]  /*d330*/  MUFU.TANH R248, R31 ;  /* 0x0000001f00f87308 */ /* 0x000e740000002400 */
[----:B------:R1:W-:Y:S02]  /*d340*/  MUFU.TANH R13, R43 ;  /* 0x0000002b000d7308 */ /* 0x0003e40000002400 */
[----:B-1----:R-:W-:Y:S02]  /*d350*/  MOV R32, R247 ;  /* 0x000000f700207202 */ /* 0x002fe40000000f00 */
[----:B------:R-:W-:Y:S02]  /*d360*/  FMNMX.FTZ R0, R17, R0, !PT ;  /* 0x0000000011007209 */ /* 0x000fe40007810000 */
[----:B------:R-:W-:Y:S04]  /*d370*/  FMNMX.FTZ R2, R32, R2, !PT ;  /* 0x0000000220027209 */ /* 0x000fe80007810000 */
[----:B------:R1:W1:Y:S10]  /*d380*/  MUFU.TANH R250, R34 ;  /* 0x0000002200fa7308 */ /* 0x0002740000002400 */
[----:B------:R-:W1:Y:S01]  /*d390*/  MUFU.TANH R18, R36 ;  /* 0x0000002400127308 */ /* 0x000e620000002400 */
[----:B------:R-:W-:Y:S04]  /*d3a0*/  MOV R43, R244 ;  /* 0x000000f4002b7202 */ /* 0x000fe80000000f00 */
[----:B------:R-:W-:Y:S05]  /*d3b0*/  FMNMX.FTZ R0, R43, R0, !PT ;  /* 0x000000002b007209 */ /* 0x000fea0007810000 */
[----:B------:R-:W1:Y:S02]  /*d3c0*/  MUFU.TANH R245, R37 ;  /* 0x0000002500f57308 */ /* 0x000e640000002400 */
[----:B-1----:R-:W-:Y:S04]  /*d3d0*/  MOV R34, R248 ;  /* 0x000000f800227202 */ /* 0x002fe80000000f00 */
[----:B------:R-:W-:Y:S04]  /*d3e0*/  FMNMX.FTZ R2, R34, R2, !PT ;  /* 0x0000000222027209 */ /* 0x000fe80007810000 */
[----:B------:R1:W-:Y:S01]  /*d3f0*/  MUFU.TANH R14, R42 ;  /* 0x0000002a000e7308 */ /* 0x0003e20000002400 */
[----:B------:R-:W-:Y:S02]  /*d400*/  FMNMX.FTZ R2, R250, R2, !PT ;  /* 0x00000002fa027209 */ /* 0x000fe40007810000 */
[----:B------:R-:W-:Y:S02]  /*d410*/  FMNMX.FTZ R0, R18, R0, !PT ;  /* 0x0000000012007209 */ /* 0x000fe40007810000 */
[----:B------:R-:W-:Y:S05]  /*d420*/  FMNMX.FTZ R3, R252, R2, !PT ;  /* 0x00000002fc037209 */ /* 0x000fea0007810000 */
[----:B------:R-:W1:Y:S10]  /*d430*/  MUFU.TANH R19, R40 ;  /* 0x0000002800137308 */ /* 0x000e740000002400 */
[----:B------:R-:W1:Y:S02]  /*d440*/  MUFU.TANH R22, R38 ;  /* 0x0000002600167308 */ /* 0x000e640000002400 */
[----:B-1----:R-:W-:Y:S04]  /*d450*/  MOV R42, R245 ;  /* 0x000000f5002a7202 */ /* 0x002fe80000000f00 */
[----:B------:R-:W-:Y:S01]  /*d460*/  FMNMX.FTZ R2, R42, R0, !PT ;  /* 0x000000002a027209 */ /* 0x000fe20007810000 */
[----:B------:R-:W-:Y:S03]  /*d470*/  FMUL.FTZ R0, R51, c[0x0][0x320] ;  /* 0x0000c80033007a20 */ /* 0x000fe60000410000 */
[----:B------:R-:W1:Y:S01]  /*d480*/  MUFU.TANH R15, R41 ;  /* 0x00000029000f7308 */ /* 0x000e620000002400 */
[----:B------:R-:W-:Y:S02]  /*d490*/  MOV R51, R250 ;  /* 0x000000fa00337202 */ /* 0x000fe40000000f00 */
[----:B------:R-:W-:Y:S07]  /*d4a0*/  FMNMX.FTZ R2, R19, R2, !PT ;  /* 0x0000000213027209 */ /* 0x000fee0007810000 */
[----:B------:R1:W-:Y:S01]  /*d4b0*/  MUFU.TANH R104, R0 ;  /* 0x0000000000687308 */ /* 0x0003e20000002400 */
[----:B------:R-:W-:Y:S09]  /*d4c0*/  FMNMX.FTZ R3, R22, R3, !PT ;  /* 0x0000000316037209 */ /* 0x000ff20007810000 */
[----:B------:R-:W3:Y:S10]  /*d4d0*/  MUFU.TANH R20, R39 ;  /* 0x0000002700147308 */ /* 0x000ef40000002400 */
[----:B------:R-:W4:Y:S01]  /*d4e0*/  MUFU.TANH R41, R44 ;  /* 0x0000002c00297308 */ /* 0x000f220000002400 */
[----:B-1----:R-:W-:Y:S09]  /*d4f0*/  FMNMX.FTZ R0, R15, R2, !PT ;  /* 0x000000020f007209 */ /* 0x002ff20007810000 */
[----:B------:R-:W1:Y:S01]  /*d500*/  MUFU.TANH R40, R45 ;  /* 0x0000002d00287308 */ /* 0x000e620000002400 */
[----:B---3--:R-:W-:Y:S04]  /*d510*/  FMNMX.FTZ R3, R20, R3, !PT ;  /* 0x0000000314037209 */ /* 0x008fe80007810000 */
[----:B------:R-:W-:Y:S05]  /*d520*/  FMNMX.FTZ R2, R14, R3, !PT ;  /* 0x000000030e027209 */ /* 0x000fea0007810000 */
[----:B------:R-:W3:Y:S01]  /*d530*/  MUFU.TANH R159, R46 ;  /* 0x0000002e009f7308 */ /* 0x000ee20000002400 */
[----:B------:R-:W-:Y:S02]  /*d540*/  FMNMX.FTZ R2, R13, R2, !PT ;  /* 0x000000020d027209 */ /* 0x000fe40007810000 */
[----:B----4-:R-:W-:Y:S02]  /*d550*/  FMNMX.FTZ R0, R41, R0, !PT ;  /* 0x0000000029007209 */ /* 0x010fe40007810000 */
[C---:B------:R-:W-:Y:S02]  /*d560*/  ISETP.GT.AND P0, PT, R98.reuse, R6, PT ;  /* 0x000000066200720c */ /* 0x040fe40003f04270 */
[----:B------:R-:W-:Y:S03]  /*d570*/  IADD3 R98, R98, -0x1, RZ ;  /* 0xffffffff62627810 */ /* 0x000fe60007ffe0ff */
[----:B------:R-:W4:Y:S02]  /*d580*/  MUFU.TANH R158, R49 ;  /* 0x00000031009e7308 */ /* 0x000f240000002400 */
[----:B------:R-:W-:Y:S01]  /*d590*/  STL [R1+0x8], R98 ;  /* 0x0000086201007387 */ /* 0x000fe20000100800 */
[----:B-1----:R-:W-:Y:S04]  /*d5a0*/  FMNMX.FTZ R0, R40, R0, !PT ;  /* 0x0000000028007209 */ /* 0x002fe80007810000 */
[----:B------:R-:W-:Y:S01]  /*d5b0*/  FMNMX.FTZ R101, R35, R0, !PT ;  /* 0x0000000023657209 */ /* 0x000fe20007810000 */
[----:B------:R-:W-:Y:S02]  /*d5c0*/  @P0 IMAD.WIDE.U32 R6, R98, c[0x0][0x1e0], RZ ;  /* 0x0000780062060a25 */ /* 0x000fe400078e00ff */
[----:B------:R-:W1:Y:S01]  /*d5d0*/  MUFU.TANH R244, R47 ;  /* 0x0000002f00f47308 */ /* 0x000e620000002400 */
[----:B---3--:R-:W-:Y:S09]  /*d5e0*/  FMNMX.FTZ R2, R159, R2, !PT ;  /* 0x000000029f027209 */ /* 0x008ff20007810000 */
[----:B------:R-:W3:Y:S01]  /*d5f0*/  MUFU.TANH R105, R50 ;  /* 0x0000003200697308 */ /* 0x000ee20000002400 */
[----:B----4-:R-:W-:Y:S02]  /*d600*/  FMNMX.FTZ R101, R158, R101, !PT ;  /* 0x000000659e657209 */ /* 0x010fe40007810000 */
[----:B------:R-:W-:Y:S03]  /*d610*/  MOV R49, R21 ;  /* 0x0000001500317202 */ /* 0x000fe60000000f00 */
[----:B------:R-:W4:Y:S01]  /*d620*/  SHFL.BFLY PT, R3, R101, 0x2, 0x1f ;  /* 0x0c401f0065037f89 */ /* 0x000f2200000e0000 */
[----:B-1----:R-:W-:Y:S04]  /*d630*/  FMNMX.FTZ R0, R244, R2, !PT ;  /* 0x00000002f4007209 */ /* 0x002fe80007810000 */
[----:B---3--:R-:W-:Y:S02]  /*d640*/  FMNMX.FTZ R0, R105, R0, !PT ;  /* 0x0000000069007209 */ /* 0x008fe40007810000 */
[----:B------:R-:W-:Y:S02]  /*d650*/  MOV R50, R17 ;  /* 0x0000001100327202 */ /* 0x000fe40000000f00 */
[----:B------:R-:W-:Y:S05]  /*d660*/  FMNMX.FTZ R0, R104, R0, !PT ;  /* 0x0000000068007209 */ /* 0x000fea0007810000 */
[----:B------:R-:W1:Y:S01]  /*d670*/  SHFL.BFLY PT, R2, R0, 0x2, 0x1f ;  /* 0x0c401f0000027f89 */ /* 0x000e6200000e0000 */
[----:B----4-:R-:W-:Y:S07]  /*d680*/  FMNMX.FTZ R101, R101, R3, !PT ;  /* 0x0000000365657209 */ /* 0x010fee0007810000 */
[----:B------:R-:W3:Y:S01]  /*d690*/  SHFL.BFLY PT, R4, R101, 0x1, 0x1f ;  /* 0x0c201f0065047f89 */ /* 0x000ee200000e0000 */
[----:B-1----:R-:W-:Y:S07]  /*d6a0*/  FMNMX.FTZ R0, R0, R2, !PT ;  /* 0x0000000200007209 */ /* 0x002fee0007810000 */
[----:B------:R-:W1:Y:S01]  /*d6b0*/  SHFL.BFLY PT, R3, R0, 0x1, 0x1f ;  /* 0x0c201f0000037f89 */ /* 0x000e6200000e0000 */
[----:B---3--:R-:W-:Y:S05]  /*d6c0*/  FMNMX.FTZ R101, R101, R4, !PT ;  /* 0x0000000465657209 */ /* 0x008fea0007810000 */
[----:B------:R-:W-:Y:S01]  /*d6d0*/  FADD.FTZ R2, -R101, R102 ;  /* 0x0000006665027221 */ /* 0x000fe20000010100 */
[----:B------:R-:W-:Y:S02]  /*d6e0*/  MOV R102, R32 ;  /* 0x0000002000667202 */ /* 0x000fe40000000f00 */
[----:B-1----:R-:W-:Y:S01]  /*d6f0*/  FMNMX.FTZ R100, R0, R3, !PT ;  /* 0x0000000300647209 */ /* 0x002fe20007810000 */
[----:B------:R-:W-:Y:S01]  /*d700*/  FMUL.FTZ R0, R2, c[0x0][0x2d0] ;  /* 0x0000b40002007a20 */ /* 0x000fe20000410000 */
[----:B------:R-:W-:Y:S03]  /*d710*/  @P0 SHF.R.S32.HI R3, RZ, 0x1f, R98 ;  /* 0x0000001fff030819 */ /* 0x000fe60000011462 */
[----:B------:R1:W3:Y:S02]  /*d720*/  MUFU.EX2 R2, R0 ;  /* 0x0000000000027308 */ /* 0x0002e40000000800 */
[----:B------:R-:W-:Y:S04]  /*d730*/  @P0 IMAD R3, R3, c[0x0][0x1e0], RZ ;  /* 0x0000780003030a24 */ /* 0x000fe800078e02ff */
[----:B------:R-:W-:Y:S02]  /*d740*/  @P0 IMAD R3, R98, c[0x0][0x1e4], R3 ;  /* 0x0000790062030a24 */ /* 0x000fe400078e0203 */
[----:B------:R-:W3:Y:S03]  /*d750*/  LDL.LU R98, [R1+0xa4] ;  /* 0x0000a40001627983 */ /* 0x000ee60000300800 */
[----:B------:R-:W-:Y:S05]  /*d760*/  @P0 IADD3 R3, R7, R3, RZ ;  /* 0x0000000307030210 */ /* 0x000fea0007ffe0ff */
[----:B------:R-:W-:Y:S02]  /*d770*/  @P0 IMAD R3, R3, 0x60, RZ ;  /* 0x0000006003030824 */ /* 0x000fe400078e02ff */
[----:B-1----:R-:W-:Y:S02]  /*d780*/  FADD.FTZ R0, -R100, R103 ;  /* 0x0000006764007221 */ /* 0x002fe40000010100 */
[----:B------:R-:W-:Y:S02]  /*d790*/  FMUL.FTZ R103, R101, c[0x0][0x2d0] ;  /* 0x0000b40065677a20 */ /* 0x000fe40000410000 */
[----:B------:R-:W-:Y:S02]  /*d7a0*/  FMUL.FTZ R0, R0, c[0x0][0x2d0] ;  /* 0x0000b40000007a20 */ /* 0x000fe40000410000 */
[--C-:B------:R-:W-:Y:S01]  /*d7b0*/  FFMA.FTZ R4, R164, c[0x0][0x2d0], -R103.reuse ;  /* 0x0000b400a4047a23 */ /* 0x100fe20000010867 */
[----:B------:R-:W-:Y:S01]  /*d7c0*/  MOV R164, R22 ;  /* 0x0000001600a47202 */ /* 0x000fe20000000f00 */
[--C-:B------:R-:W-:Y:S01]  /*d7d0*/  FFMA.FTZ R7, R167, c[0x0][0x2d0], -R103.reuse ;  /* 0x0000b400a7077a23 */ /* 0x100fe20000010867 */
[----:B------:R-:W-:Y:S01]  /*d7e0*/  MOV R167, R14 ;  /* 0x0000000e00a77202 */ /* 0x000fe20000000f00 */
[----:B------:R1:W-:Y:S01]  /*d7f0*/  MUFU.EX2 R245, R4 ;  /* 0x0000000400f57308 */ /* 0x0003e20000000800 */
[----:B--2---:R-:W-:Y:S01]  /*d800*/  FFMA.FTZ R9, R166, c[0x0][0x2d0], -R103 ;  /* 0x0000b400a6097a23 */ /* 0x004fe20000010867 */
[----:B------:R-:W-:Y:S01]  /*d810*/  MOV R166, R13 ;  /* 0x0000000d00a67202 */ /* 0x000fe20000000f00 */
[C---:B---3--:R-:W-:Y:S02]  /*d820*/  FMUL.FTZ R17, R2.reuse, R121 ;  /* 0x0000007902117220 */ /* 0x048fe40000410000 */
[C---:B------:R-:W-:Y:S02]  /*d830*/  FMUL.FTZ R24, R2.reuse, R128 ;  /* 0x0000008002187220 */ /* 0x040fe40000410000 */
[C---:B------:R-:W-:Y:S01]  /*d840*/  FMUL.FTZ R25, R2.reuse, R129 ;  /* 0x0000008102197220 */ /* 0x040fe20000410000 */
[----:B------:R-:W-:Y:S01]  /*d850*/  MOV R129, R42 ;  /* 0x0000002a00817202 */ /* 0x000fe20000000f00 */
[C---:B------:R-:W-:Y:S01]  /*d860*/  FMUL.FTZ R32, R2.reuse, R136 ;  /* 0x0000008802207220 */ /* 0x040fe20000410000 */
[----:B------:R2:W-:Y:S01]  /*d870*/  MUFU.EX2 R247, R7 ;  /* 0x0000000700f77308 */ /* 0x0005e20000000800 */
[----:B------:R-:W-:Y:S01]  /*d880*/  MOV R136, R33 ;  /* 0x0000002100887202 */ /* 0x000fe20000000f00 */
[C---:B------:R-:W-:Y:S01]  /*d890*/  FMUL.FTZ R33, R2.reuse, R137 ;  /* 0x0000008902217220 */ /* 0x040fe20000410000 */
[----:B------:R-:W-:Y:S01]  /*d8a0*/  MOV R137, R43 ;  /* 0x0000002b00897202 */ /* 0x000fe20000000f00 */
[C---:B------:R-:W-:Y:S02]  /*d8b0*/  FMUL.FTZ R52, R2.reuse, R52 ;  /* 0x0000003402347220 */ /* 0x040fe40000410000 */
[C---:B------:R-:W-:Y:S02]  /*d8c0*/  FMUL.FTZ R53, R2.reuse, R53 ;  /* 0x0000003502357220 */ /* 0x040fe40000410000 */
[C---:B------:R-:W-:Y:S02]  /*d8d0*/  FMUL.FTZ R56, R2.reuse, R56 ;  /* 0x0000003802387220 */ /* 0x040fe40000410000 */
[----:B------:R-:W3:Y:S01]  /*d8e0*/  MUFU.EX2 R0, R0 ;  /* 0x0000000000007308 */ /* 0x000ee20000000800 */
[C---:B------:R-:W-:Y:S02]  /*d8f0*/  FMUL.FTZ R57, R2.reuse, R57 ;  /* 0x0000003902397220 */ /* 0x040fe40000410000 */
[C---:B------:R-:W-:Y:S01]  /*d900*/  FMUL.FTZ R60, R2.reuse, R60 ;  /* 0x0000003c023c7220 */ /* 0x040fe20000410000 */
[----:B-1----:R-:W-:Y:S01]  /*d910*/  @P0 MOV R4, R8 ;  /* 0x0000000800040202 */ /* 0x002fe20000000f00 */
[C---:B------:R-:W-:Y:S02]  /*d920*/  FMUL.FTZ R61, R2.reuse, R61 ;  /* 0x0000003d023d7220 */ /* 0x040fe40000410000 */
[----:B------:R-:W-:Y:S02]  /*d930*/  FMUL.FTZ R64, R2, R64 ;  /* 0x0000004002407220 */ /* 0x000fe40000410000 */
[----:B------:R-:W-:Y:S04]  /*d940*/  @P0 IMAD.WIDE.U32 R4, R6, 0x60, R4 ;  /* 0x0000006006040825 */ /* 0x000fe800078e0004 */
[C---:B------:R-:W-:Y:S01]  /*d950*/  FMUL.FTZ R65, R2.reuse, R65 ;  /* 0x0000004102417220 */ /* 0x040fe20000410000 */
[----:B------:R-:W-:Y:S01]  /*d960*/  @P0 IADD3 R6, R5, R3, RZ ;  /* 0x0000000305060210 */ /* 0x000fe20007ffe0ff */
[--C-:B------:R-:W-:Y:S01]  /*d970*/  FFMA.FTZ R5, R165, c[0x0][0x2d0], -R103.reuse ;  /* 0x0000b400a5057a23 */ /* 0x100fe20000010867 */
[----:B--2---:R-:W-:Y:S01]  /*d980*/  @P0 MOV R7, c[0x0][0x1e0] ;  /* 0x0000780000070a02 */ /* 0x004fe20000000f00 */
[----:B------:R-:W-:Y:S01]  /*d990*/  FMUL.FTZ R68, R2, R68 ;  /* 0x0000004402447220 */ /* 0x000fe20000410000 */
[----:B------:R-:W-:Y:S01]  /*d9a0*/  @P0 SHF.L.U32 R3, R4, 0x1, RZ ;  /* 0x0000000104030819 */ /* 0x000fe200000006ff */
[----:B------:R1:W-:Y:S01]  /*d9b0*/  MUFU.EX2 R231, R5 ;  /* 0x0000000500e77308 */ /* 0x0003e20000000800 */
[----:B------:R-:W-:Y:S01]  /*d9c0*/  @P0 SHF.L.U64.HI R12, R7, R251, c[0x0][0x1e4] ;  /* 0x00007900070c0619 */ /* 0x000fe200000102fb */
[----:B------:R-:W-:Y:S01]  /*d9d0*/  FMUL.FTZ R69, R2, R69 ;  /* 0x0000004502457220 */ /* 0x000fe20000410000 */
[----:B------:R-:W-:Y:S01]  /*d9e0*/  @P0 SHF.L.U64.HI R6, R4, 0x1, R6 ;  /* 0x0000000104060819 */ /* 0x000fe20000010206 */
[----:B------:R-:W-:Y:S01]  /*d9f0*/  FMUL.FTZ R72, R2, R72 ;  /* 0x0000004802487220 */ /* 0x000fe20000410000 */
[C---:B------:R-:W-:Y:S01]  /*da00*/  @P0 IADD3 R4, P6, R3.reuse, c[0x0][0x1c8], RZ ;  /* 0x0000720003040a10 */ /* 0x040fe20007fde0ff */
[C---:B---3--:R-:W-:Y:S01]  /*da10*/  FMUL.FTZ R26, R0.reuse, R130 ;  /* 0x00000082001a7220 */ /* 0x048fe20000410000 */
[----:B------:R-:W-:Y:S01]  /*da20*/  @P0 IADD3 R10, P5, R3, 0x80, RZ ;  /* 0x00000080030a0810 */ /* 0x000fe20007fbe0ff */
[----:B------:R-:W-:Y:S01]  /*da30*/  FMUL.FTZ R27, R0, R131 ;  /* 0x00000083001b7220 */ /* 0x000fe20000410000 */
[----:B------:R-:W-:Y:S01]  /*da40*/  @P0 SHF.L.U32 R7, R7, 0x6, RZ ;  /* 0x0000000607070819 */ /* 0x000fe200000006ff */
[----:B------:R2:W-:Y:S01]  /*da50*/  MUFU.EX2 R251, R9 ;  /* 0x0000000900fb7308 */ /* 0x0005e20000000800 */
[----:B------:R-:W-:Y:S01]  /*da60*/  @P0 IADD3 R10, P1, R10, c[0x0][0x1c8], RZ ;  /* 0x000072000a0a0a10 */ /* 0x000fe20007f3e0ff */
[C---:B------:R-:W-:Y:S01]  /*da70*/  FMUL.FTZ R42, R0.reuse, R146 ;  /* 0x00000092002a7220 */ /* 0x040fe20000410000 */
[----:B------:R-:W-:Y:S01]  /*da80*/  MOV R165, R20 ;  /* 0x0000001400a57202 */ /* 0x000fe20000000f00 */
[C---:B------:R-:W-:Y:S01]  /*da90*/  FMUL.FTZ R43, R0.reuse, R147 ;  /* 0x00000093002b7220 */ /* 0x040fe20000410000 */
[--C-:B------:R-:W-:Y:S01]  /*daa0*/  @P0 IADD3.X R11, RZ, c[0x0][0x1cc], R6.reuse, P1, P5 ;  /* 0x00007300ff0b0a10 */ /* 0x100fe20000fea406 */
[----:B------:R-:W-:Y:S01]  /*dab0*/  FMUL.FTZ R54, R0, R54 ;  /* 0x0000003600367220 */ /* 0x000fe20000410000 */
[----:B------:R-:W-:Y:S01]  /*dac0*/  MOV R146, R102 ;  /* 0x0000006600927202 */ /* 0x000fe20000000f00 */
[----:B------:R-:W-:Y:S01]  /*dad0*/  FFMA.FTZ R102, R106, c[0x0][0x2d0], -R103 ;  /* 0x0000b4006a667a23 */ /* 0x000fe20000010867 */
[----:B------:R-:W-:Y:S01]  /*dae0*/  MOV R147, R48 ;  /* 0x0000003000937202 */ /* 0x000fe20000000f00 */
[C---:B------:R-:W-:Y:S01]  /*daf0*/  FMUL.FTZ R48, R2.reuse, R152 ;  /* 0x0000009802307220 */ /* 0x040fe20000410000 */
[----:B------:R-:W-:Y:S01]  /*db00*/  MOV R152, R49 ;  /* 0x0000003100987202 */ /* 0x000fe20000000f00 */
[----:B------:R-:W-:Y:S01]  /*db10*/  FMUL.FTZ R49, R2, R153 ;  /* 0x0000009902317220 */ /* 0x000fe20000410000 */
[----:B-1----:R-:W-:Y:S01]  /*db20*/  @P0 IADD3.X R5, R6, c[0x0][0x1cc], RZ, P6, !PT ;  /* 0x0000730006050a10 */ /* 0x002fe200037fe4ff */
[C---:B------:R-:W-:Y:S01]  /*db30*/  FMUL.FTZ R55, R0.reuse, R55 ;  /* 0x0000003700377220 */ /* 0x040fe20000410000 */
[----:B------:R-:W-:Y:S01]  /*db40*/  @P0 IADD3 R3, P6, R3, 0x100, RZ ;  /* 0x0000010003030810 */ /* 0x000fe20007fde0ff */
[----:B------:R-:W-:Y:S02]  /*db50*/  FMUL.FTZ R58, R0, R58 ;  /* 0x0000003a003a7220 */ /* 0x000fe40000410000 */
[----:B------:R1:W-:Y:S01]  /*db60*/  @P0 LDGSTS.E.BYPASS.LTC128B.128 [R99+0xc100], [R4.64], !P4 ;  /* 0x0c10000004630fae */ /* 0x0003e2000e101d48 */
[----:B------:R-:W-:Y:S01]  /*db70*/  @P0 IADD3 R8, P5, R3, c[0x0][0x1c8], RZ ;  /* 0x0000720003080a10 */ /* 0x000fe20007fbe0ff */
[----:B------:R-:W-:Y:S02]  /*db80*/  FMUL.FTZ R3, R100, c[0x0][0x2d0] ;  /* 0x0000b40064037a20 */ /* 0x000fe40000410000 */
[----:B------:R-:W-:Y:S02]  /*db90*/  FMUL.FTZ R59, R0, R59 ;  /* 0x0000003b003b7220 */ /* 0x000fe40000410000 */
[--C-:B--2---:R-:W-:Y:S01]  /*dba0*/  FFMA.FTZ R9, R210, c[0x0][0x2d0], -R3.reuse ;  /* 0x0000b400d2097a23 */ /* 0x104fe20000010803 */
[----:B------:R-:W-:Y:S01]  /*dbb0*/  MOV R210, R19 ;  /* 0x0000001300d27202 */ /* 0x000fe20000000f00 */
[----:B------:R2:W-:Y:S01]  /*dbc0*/  @P0 LDGSTS.E.BYPASS.LTC128B.128 [R99+0xf100], [R10.64], !P3 ;  /* 0x0f1000000a630fae */ /* 0x0005e2000d901d48 */
[C---:B------:R-:W-:Y:S01]  /*dbd0*/  FMUL.FTZ R19, R0.reuse, R123 ;  /* 0x0000007b00137220 */ /* 0x040fe20000410000 */
[----:B------:R3:W-:Y:S01]  /*dbe0*/  MUFU.EX2 R246, R9 ;  /* 0x0000000900f67308 */ /* 0x0007e20000000800 */
[----:B------:R-:W-:Y:S01]  /*dbf0*/  MOV R128, R210 ;  /* 0x000000d200807202 */ /* 0x000fe20000000f00 */
[----:B------:R-:W-:Y:S01]  /*dc00*/  FMUL.FTZ R62, R0, R62 ;  /* 0x0000003e003e7220 */ /* 0x000fe20000410000 */
[----:B------:R-:W-:Y:S01]  /*dc10*/  MOV R210, R41 ;  /* 0x0000002900d27202 */ /* 0x000fe20000000f00 */
[----:B------:R-:W-:Y:S02]  /*dc20*/  FMUL.FTZ R41, R2, R145 ;  /* 0x0000009102297220 */ /* 0x000fe40000410000 */
[C---:B------:R-:W-:Y:S02]  /*dc30*/  FMUL.FTZ R63, R0.reuse, R63 ;  /* 0x0000003f003f7220 */ /* 0x040fe40000410000 */
[C---:B------:R-:W-:Y:S02]  /*dc40*/  FMUL.FTZ R66, R0.reuse, R66 ;  /* 0x0000004200427220 */ /* 0x040fe40000410000 */
[C---:B------:R-:W-:Y:S02]  /*dc50*/  FMUL.FTZ R67, R0.reuse, R67 ;  /* 0x0000004300437220 */ /* 0x040fe40000410000 */
[C---:B------:R-:W-:Y:S02]  /*dc60*/  FMUL.FTZ R70, R0.reuse, R70 ;  /* 0x0000004600467220 */ /* 0x040fe40000410000 */
[----:B------:R-:W-:Y:S02]  /*dc70*/  FMUL.FTZ R71, R0, R71 ;  /* 0x0000004700477220 */ /* 0x000fe40000410000 */
[----:B------:R-:W-:Y:S01]  /*dc80*/  FMUL.FTZ R73, R2, R73 ;  /* 0x0000004902497220 */ /* 0x000fe20000410000 */
[----:B-1----:R-:W-:Y:S01]  /*dc90*/  @P0 IADD3 R4, P1, R4, R7, RZ ;  /* 0x0000000704040210 */ /* 0x002fe20007f3e0ff */
[C---:B------:R-:W-:Y:S02]  /*dca0*/  FMUL.FTZ R74, R0.reuse, R74 ;  /* 0x0000004a004a7220 */ /* 0x040fe40000410000 */
[----:B------:R-:W-:Y:S01]  /*dcb0*/  FMUL.FTZ R75, R0, R75 ;  /* 0x0000004b004b7220 */ /* 0x000fe20000410000 */
[----:B------:R-:W-:Y:S01]  /*dcc0*/  @P0 IADD3.X R5, R5, R12, RZ, P1, !PT ;  /* 0x0000000c05050210 */ /* 0x000fe20000ffe4ff */
[----:B------:R-:W-:Y:S01]  /*dcd0*/  FMUL.FTZ R76, R2, R76 ;  /* 0x0000004c024c7220 */ /* 0x000fe20000410000 */
[----:B---3--:R-:W-:Y:S01]  /*dce0*/  @P0 IADD3.X R9, RZ, c[0x0][0x1cc], R6, P5, P6 ;  /* 0x00007300ff090a10 */ /* 0x008fe20002fec406 */
[--C-:B--2---:R-:W-:Y:S01]  /*dcf0*/  FFMA.FTZ R10, R211, c[0x0][0x2d0], -R3.reuse ;  /* 0x0000b400d30a7a23 */ /* 0x104fe20000010803 */
[----:B------:R-:W-:Y:S01]  /*dd00*/  @P0 IADD3 R6, P5, R7, R4, RZ ;  /* 0x0000000407060210 */ /* 0x000fe20007fbe0ff */
[----:B------:R-:W-:Y:S01]  /*dd10*/  FMUL.FTZ R11, R0, R115 ;  /* 0x00000073000b7220 */ /* 0x000fe20000410000 */
[----:B------:R-:W-:Y:S01]  /*dd20*/  MOV R211, R15 ;  /* 0x0000000f00d37202 */ /* 0x000fe20000000f00 */
[----:B------:R1:W-:Y:S01]  /*dd30*/  @P0 LDGSTS.E.BYPASS.LTC128B.128 [R99+0x12100], [R8.64], !P2 ;  /* 0x1210000008630fae */ /* 0x0003e2000d101d48 */
[----:B------:R-:W-:Y:S01]  /*dd40*/  @P0 IADD3.X R7, R12, R5, RZ, P5, !PT ;  /* 0x000000050c070210 */ /* 0x000fe20002ffe4ff */
[----:B------:R2:W3:Y:S01]  /*dd50*/  MUFU.EX2 R248, R10 ;  /* 0x0000000a00f87308 */ /* 0x0004e20000000800 */
[----:B------:R-:W-:Y:S02]  /*dd60*/  FMUL.FTZ R77, R2, R77 ;  /* 0x0000004d024d7220 */ /* 0x000fe40000410000 */
[C---:B------:R-:W-:Y:S02]  /*dd70*/  FMUL.FTZ R78, R0.reuse, R78 ;  /* 0x0000004e004e7220 */ /* 0x040fe40000410000 */
[----:B------:R-:W-:Y:S01]  /*dd80*/  FMUL.FTZ R79, R0, R79 ;  /* 0x0000004f004f7220 */ /* 0x000fe20000410000 */
[----:B------:R3:W-:Y:S01]  /*dd90*/  @P0 LDGSTS.E.BYPASS.LTC128B.128 [R99+0xd100], [R4.64], !P4 ;  /* 0x0d10000004630fae */ /* 0x0007e2000e101d48 */
        /* <DEDUP_REMOVED lines=9> */
[----:B------:R3:W-:Y:S01]  /*de30*/  @P0 LDGSTS.E.BYPASS.LTC128B.128 [R99+0x13100], [R4.64+0x100], !P2 ;  /* 0x1310010004630fae */ /* 0x0007e2000d101d48 */
[C---:B------:R-:W-:Y:S02]  /*de40*/  FMUL.FTZ R88, R2.reuse, R88 ;  /* 0x0000005802587220 */ /* 0x040fe40000410000 */
[C---:B-1----:R-:W-:Y:S02]  /*de50*/  FMUL.FTZ R8, R2.reuse, R112 ;  /* 0x0000007002087220 */ /* 0x042fe40000410000 */
[----:B------:R-:W-:Y:S02]  /*de60*/  FMUL.FTZ R9, R2, R113 ;  /* 0x0000007102097220 */ /* 0x000fe40000410000 */
[----:B--2---:R-:W-:Y:S01]  /*de70*/  FMUL.FTZ R10, R0, R114 ;  /* 0x00000072000a7220 */ /* 0x004fe20000410000 */
[----:B------:R1:W-:Y:S01]  /*de80*/  @P0 LDGSTS.E.BYPASS.LTC128B.128 [R99+0xe100], [R6.64], !P4 ;  /* 0x0e10000006630fae */ /* 0x0003e2000e101d48 */
[----:B------:R-:W-:Y:S02]  /*de90*/  FMUL.FTZ R89, R2, R89 ;  /* 0x0000005902597220 */ /* 0x000fe40000410000 */
[C---:B------:R-:W-:Y:S02]  /*dea0*/  FMUL.FTZ R90, R0.reuse, R90 ;  /* 0x0000005a005a7220 */ /* 0x040fe40000410000 */
[----:B------:R-:W-:Y:S02]  /*deb0*/  FMUL.FTZ R91, R0, R91 ;  /* 0x0000005b005b7220 */ /* 0x000fe40000410000 */
[C---:B------:R-:W-:Y:S01]  /*dec0*/  FMUL.FTZ R92, R2.reuse, R92 ;  /* 0x0000005c025c7220 */ /* 0x040fe20000410000 */
[----:B------:R1:W-:Y:S01]  /*ded0*/  @P0 LDGSTS.E.BYPASS.LTC128B.128 [R99+0x11100], [R6.64+0x80], !P3 ;  /* 0x1110008006630fae */ /* 0x0003e2000d901d48 */
[----:B------:R-:W-:Y:S02]  /*dee0*/  FMUL.FTZ R93, R2, R93 ;  /* 0x0000005d025d7220 */ /* 0x000fe40000410000 */
[C---:B------:R-:W-:Y:S02]  /*def0*/  FMUL.FTZ R94, R0.reuse, R94 ;  /* 0x0000005e005e7220 */ /* 0x040fe40000410000 */
[----:B------:R-:W-:Y:S02]  /*df00*/  FMUL.FTZ R95, R0, R95 ;  /* 0x0000005f005f7220 */ /* 0x000fe40000410000 */
[C---:B------:R-:W-:Y:S01]  /*df10*/  FMUL.FTZ R96, R2.reuse, R96 ;  /* 0x0000006002607220 */ /* 0x040fe20000410000 */
[----:B------:R1:W-:Y:S01]  /*df20*/  @P0 LDGSTS.E.BYPASS.LTC128B.128 [R99+0x14100], [R6.64+0x100], !P2 ;  /* 0x1410010006630fae */ /* 0x0003e2000d101d48 */
[----:B------:R-:W-:Y:S02]  /*df30*/  FMUL.FTZ R97, R2, R97 ;  /* 0x0000006102617220 */ /* 0x000fe40000410000 */
[--C-:B---3--:R-:W-:Y:S01]  /*df40*/  FFMA.FTZ R4, R208, c[0x0][0x2d0], -R3.reuse ;  /* 0x0000b400d0047a23 */ /* 0x108fe20000010803 */
[----:B------:R-:W-:Y:S01]  /*df50*/  MOV R208, R252 ;  /* 0x000000fc00d07202 */ /* 0x000fe20000000f00 */
[----:B------:R-:W-:Y:S01]  /*df60*/  FMUL.FTZ R5, R2, R109 ;  /* 0x0000006d02057220 */ /* 0x000fe20000410000 */
[----:B------:R-:W-:Y:S01]  /*df70*/  F2FP.BF16.PACK_AB R109, R248, R246 ;  /* 0x000000f6f86d723e */ /* 0x000fe200000010ff */
[----:B------:R2:W-:Y:S01]  /*df80*/  MUFU.EX2 R252, R4 ;  /* 0x0000000400fc7308 */ /* 0x0005e20000000800 */
[----:B------:R-:W3:Y:S01]  /*df90*/  LDSM.16.MT88.4 R12, [R224] ;  /* 0x00000000e00c783b */ /* 0x000ee20000004200 */
[----:B------:R-:W-:Y:S02]  /*dfa0*/  MOV R131, R208 ;  /* 0x000000d000837202 */ /* 0x000fe40000000f00 */
[----:B------:R-:W-:Y:S02]  /*dfb0*/  MOV R208, R165 ;  /* 0x000000a500d07202 */ /* 0x000fe40000000f00 */
[----:B------:R-:W-:Y:S01]  /*dfc0*/  MOV R165, R40 ;  /* 0x0000002800a57202 */ /* 0x000fe20000000f00 */
[----:B------:R-:W-:Y:S02]  /*dfd0*/  FMUL.FTZ R40, R2, R144 ;  /* 0x0000009002287220 */ /* 0x000fe40000410000 */
[----:B------:R-:W3:Y:S08]  /*dfe0*/  LDSM.16.MT88.4 R20, [R228] ;  /* 0x00000000e414783b */ /* 0x000ef00000004200 */
[----:B------:R-:W3:Y:S01]  /*dff0*/  LDSM.16.MT88.4 R28, [R227] ;  /* 0x00000000e31c783b */ /* 0x000ee20000004200 */
[C---:B-1----:R-:W-:Y:S01]  /*e000*/  FMUL.FTZ R6, R0.reuse, R110 ;  /* 0x0000006e00067220 */ /* 0x042fe20000410000 */
[----:B------:R-:W-:Y:S01]  /*e010*/  F2FP.BF16.PACK_AB R110, R251, R231 ;  /* 0x000000e7fb6e723e */ /* 0x000fe200000010ff */
[C---:B------:R-:W-:Y:S02]  /*e020*/  FMUL.FTZ R7, R0.reuse, R111 ;  /* 0x0000006f00077220 */ /* 0x040fe40000410000 */
[----:B--2---:R-:W-:Y:S01]  /*e030*/  FFMA.FTZ R4, R209, c[0x0][0x2d0], -R3 ;  /* 0x0000b400d1047a23 */ /* 0x004fe20000010803 */
[----:B------:R-:W-:Y:S01]  /*e040*/  MOV R209, R18 ;  /* 0x0000001200d17202 */ /* 0x000fe20000000f00 */
[C---:B------:R-:W-:Y:S01]  /*e050*/  FMUL.FTZ R18, R0.reuse, R122 ;  /* 0x0000007a00127220 */ /* 0x040fe20000410000 */
[----:B------:R-:W1:Y:S01]  /*e060*/  LDSM.16.MT88.4 R36, [R249] ;  /* 0x00000000f924783b */ /* 0x000e620000004200 */
[----:B------:R-:W2:Y:S01]  /*e070*/  MUFU.EX2 R250, R4 ;  /* 0x0000000400fa7308 */ /* 0x000ea20000000800 */
[----:B------:R-:W-:Y:S02]  /*e080*/  MOV R130, R209 ;  /* 0x000000d100827202 */ /* 0x000fe40000000f00 */
[----:B------:R-:W-:Y:S02]  /*e090*/  MOV R209, R164 ;  /* 0x000000a400d17202 */ /* 0x000fe40000000f00 */
[----:B------:R-:W-:Y:S01]  /*e0a0*/  MOV R164, R35 ;  /* 0x0000002300a47202 */ /* 0x000fe20000000f00 */
[C---:B------:R-:W-:Y:S01]  /*e0b0*/  FMUL.FTZ R35, R0.reuse, R139 ;  /* 0x0000008b00237220 */ /* 0x040fe20000410000 */
[----:B------:R-:W1:Y:S01]  /*e0c0*/  LDSM.16.MT88.4 R44, [R224+0x3000] ;  /* 0x00300000e02c783b */ /* 0x000e620000004200 */
[----:B------:R-:W-:Y:S01]  /*e0d0*/  MOV R139, R50 ;  /* 0x00000032008b7202 */ /* 0x000fe20000000f00 */
[----:B------:R-:W-:Y:S06]  /*e0e0*/  FMUL.FTZ R50, R0, R154 ;  /* 0x0000009a00327220 */ /* 0x000fec0000410000 */
[----:B------:R-:W4:Y:S04]  /*e0f0*/  LDL.LU R99, [R1+0xa0] ;  /* 0x0000a00001637983 */ /* 0x000f280000300800 */
[----:B------:R-:W1:Y:S01]  /*e100*/  LDSM.16.MT88.4 R112, [R228+0x3000] ;  /* 0x00300000e470783b */ /* 0x000e620000004200 */
[----:B--2---:R-:W-:Y:S01]  /*e110*/  F2FP.BF16.PACK_AB R111, R250, R252 ;  /* 0x000000fcfa6f723e */ /* 0x004fe200000010ff */
[C---:B------:R-:W-:Y:S01]  /*e120*/  FMUL.FTZ R4, R2.reuse, R108 ;  /* 0x0000006c02047220 */ /* 0x040fe20000410000 */
[----:B------:R-:W-:Y:S05]  /*e130*/  F2FP.BF16.PACK_AB R108, R247, R245 ;  /* 0x000000f5f76c723e */ /* 0x000fea00000010ff */
[----:B------:R-:W2:Y:S04]  /*e140*/  LDL.LU R106, [R1+0x18] ;  /* 0x00001800016a7983 */ /* 0x000ea80000300800 */
[----:B------:R-:W0:Y:S01]  /*e150*/  LDGDEPBAR ;  /* 0x00000000000079af */ /* 0x000e220000000000 */
[C---:B---3--:R-:W-:Y:S07]  /*e160*/  HMMA.16816.F32.BF16 R4, R108.reuse, R12, R4 ;  /* 0x0000000c6c04723c */ /* 0x048fee0000041804 */
[C---:B------:R-:W-:Y:S01]  /*e170*/  FMUL.FTZ R13, R2.reuse, R117 ;  /* 0x00000075020d7220 */ /* 0x040fe20000410000 */
[C---:B------:R-:W-:Y:S04]  /*e180*/  HMMA.16816.F32.BF16 R8, R108.reuse, R14, R8 ;  /* 0x0000000e6c08723c */ /* 0x040fe80000041808 */
[C---:B------:R-:W-:Y:S01]  /*e190*/  FMUL.FTZ R12, R2.reuse, R116 ;  /* 0x00000074020c7220 */ /* 0x040fe20000410000 */
[----:B------:R-:W-:Y:S01]  /*e1a0*/  MOV R116, R16 ;  /* 0x0000001000747202 */ /* 0x000fe20000000f00 */
[----:B------:R-:W-:Y:S02]  /*e1b0*/  FMUL.FTZ R16, R2, R120 ;  /* 0x0000007802107220 */ /* 0x000fe40000410000 */
[C---:B------:R-:W-:Y:S01]  /*e1c0*/  FMUL.FTZ R14, R0.reuse, R118 ;  /* 0x00000076000e7220 */ /* 0x040fe20000410000 */
[----:B------:R-:W-:Y:S03]  /*e1d0*/  LDSM.16.MT88.4 R120, [R230+0x3000] ;  /* 0x00300000e678783b */ /* 0x000fe60000004200 */
[----:B------:R-:W-:Y:S07]  /*e1e0*/  FMUL.FTZ R15, R0, R119 ;  /* 0x00000077000f7220 */ /* 0x000fee0000410000 */
[C---:B------:R-:W-:Y:S07]  /*e1f0*/  HMMA.16816.F32.BF16 R12, R108.reuse, R20, R12 ;  /* 0x000000146c0c723c */ /* 0x040fee000004180c */
[C---:B------:R-:W-:Y:S01]  /*e200*/  FMUL.FTZ R20, R2.reuse, R124 ;  /* 0x0000007c02147220 */ /* 0x040fe20000410000 */
[C---:B------:R-:W-:Y:S04]  /*e210*/  HMMA.16816.F32.BF16 R16, R108.reuse, R22, R16 ;  /* 0x000000166c10723c */ /* 0x040fe80000041810 */
[----:B------:R-:W-:Y:S03]  /*e220*/  FMUL.FTZ R21, R2, R125 ;  /* 0x0000007d02157220 */ /* 0x000fe60000410000 */
[C---:B------:R-:W-:Y:S02]  /*e230*/  FMUL.FTZ R22, R0.reuse, R126 ;  /* 0x0000007e00167220 */ /* 0x040fe40000410000 */
[C---:B------:R-:W-:Y:S02]  /*e240*/  FMUL.FTZ R23, R0.reuse, R127 ;  /* 0x0000007f00177220 */ /* 0x040fe40000410000 */
[----:B------:R-:W-:Y:S05]  /*e250*/  LDSM.16.MT88.4 R124, [R227+0x800] ;  /* 0x00080000e37c783b */ /* 0x000fea0000004200 */
[C---:B------:R-:W-:Y:S03]  /*e260*/  HMMA.16816.F32.BF16 R20, R108.reuse, R28, R20 ;  /* 0x0000001c6c14723c */ /* 0x040fe60000041814 */
[----:B------:R-:W-:Y:S04]  /*e270*/  FMUL.FTZ R98, R0, R98 ;  /* 0x0000006200627220 */ /* 0x000fe80000410000 */
[C---:B------:R-:W-:Y:S01]  /*e280*/  FMUL.FTZ R28, R2.reuse, R132 ;  /* 0x00000084021c7220 */ /* 0x040fe20000410000 */
[C---:B------:R-:W-:Y:S04]  /*e290*/  HMMA.16816.F32.BF16 R24, R108.reuse, R30, R24 ;  /* 0x0000001e6c18723c */ /* 0x040fe80000041818 */
[----:B------:R-:W-:Y:S01]  /*e2a0*/  FMUL.FTZ R29, R2, R133 ;  /* 0x00000085021d7220 */ /* 0x000fe20000410000 */
[----:B------:R-:W-:Y:S02]  /*e2b0*/  MOV R132, R221 ;  /* 0x000000dd00847202 */ /* 0x000fe40000000f00 */
[C---:B------:R-:W-:Y:S01]  /*e2c0*/  FMUL.FTZ R30, R0.reuse, R134 ;  /* 0x00000086001e7220 */ /* 0x040fe20000410000 */
[----:B------:R-:W-:Y:S01]  /*e2d0*/  MOV R134, R51 ;  /* 0x0000003300867202 */ /* 0x000fe20000000f00 */
[C---:B------:R-:W-:Y:S03]  /*e2e0*/  FMUL.FTZ R31, R0.reuse, R135 ;  /* 0x00000087001f7220 */ /* 0x040fe60000410000 */
[----:B------:R-:W-:Y:S01]  /*e2f0*/  MOV R51, R34 ;  /* 0x0000002200337202 */ /* 0x000fe20000000f00 */
[C---:B------:R-:W-:Y:S01]  /*e300*/  FMUL.FTZ R34, R0.reuse, R138 ;  /* 0x0000008a00227220 */ /* 0x040fe20000410000 */
[----:B------:R-:W-:Y:S02]  /*e310*/  MOV R138, R116 ;  /* 0x00000074008a7202 */ /* 0x000fe40000000f00 */
[C---:B-1----:R-:W-:Y:S01]  /*e320*/  HMMA.16816.F32.BF16 R28, R108.reuse, R36, R28 ;  /* 0x000000246c1c723c */ /* 0x042fe2000004181c */
[----:B------:R-:W1:Y:S02]  /*e330*/  LDSM.16.MT88.4 R116, [R227+0x3000] ;  /* 0x00300000e374783b */ /* 0x000e640000004200 */
[----:B------:R-:W-:Y:S01]  /*e340*/  MOV R145, R51 ;  /* 0x0000003300917202 */ /* 0x000fe20000000f00 */
[----:B------:R-:W-:Y:S03]  /*e350*/  FMUL.FTZ R51, R0, R155 ;  /* 0x0000009b00337220 */ /* 0x000fe60000410000 */
[C---:B------:R-:W-:Y:S01]  /*e360*/  FMUL.FTZ R36, R2.reuse, R140 ;  /* 0x0000008c02247220 */ /* 0x040fe20000410000 */
[C---:B------:R-:W-:Y:S04]  /*e370*/  HMMA.16816.F32.BF16 R32, R108.reuse, R38, R32 ;  /* 0x000000266c20723c */ /* 0x040fe80000041820 */
[----:B------:R-:W-:Y:S03]  /*e380*/  FMUL.FTZ R37, R2, R141 ;  /* 0x0000008d02257220 */ /* 0x000fe60000410000 */
[C---:B------:R-:W-:Y:S02]  /*e390*/  FMUL.FTZ R38, R0.reuse, R142 ;  /* 0x0000008e00267220 */ /* 0x040fe40000410000 */
[----:B------:R-:W-:Y:S07]  /*e3a0*/  FMUL.FTZ R39, R0, R143 ;  /* 0x0000008f00277220 */ /* 0x000fee0000410000 */
[C---:B------:R-:W-:Y:S07]  /*e3b0*/  HMMA.16816.F32.BF16 R36, R108.reuse, R44, R36 ;  /* 0x0000002c6c24723c */ /* 0x040fee0000041824 */
[C---:B------:R-:W-:Y:S01]  /*e3c0*/  FMUL.FTZ R44, R2.reuse, R148 ;  /* 0x00000094022c7220 */ /* 0x040fe20000410000 */
[C---:B------:R-:W-:Y:S01]  /*e3d0*/  HMMA.16816.F32.BF16 R40, R108.reuse, R46, R40 ;  /* 0x0000002e6c28723c */ /* 0x040fe20000041828 */
[----:B------:R3:W-:Y:S03]  /*e3e0*/  MUFU.EX2 R148, R102 ;  /* 0x0000006600947308 */ /* 0x0007e60000000800 */
[----:B------:R-:W-:Y:S03]  /*e3f0*/  FMUL.FTZ R45, R2, R149 ;  /* 0x00000095022d7220 */ /* 0x000fe60000410000 */
[C---:B------:R-:W-:Y:S02]  /*e400*/  FMUL.FTZ R47, R0.reuse, R151 ;  /* 0x00000097002f7220 */ /* 0x040fe40000410000 */
[----:B------:R-:W-:Y:S07]  /*e410*/  FMUL.FTZ R46, R0, R150 ;  /* 0x00000096002e7220 */ /* 0x000fee0000410000 */
[C---:B------:R-:W-:Y:S08]  /*e420*/  HMMA.16816.F32.BF16 R44, R108.reuse, R112, R44 ;  /* 0x000000706c2c723c */ /* 0x040ff0000004182c */
[C---:B------:R-:W-:Y:S01]  /*e430*/  HMMA.16816.F32.BF16 R48, R108.reuse, R114, R48 ;  /* 0x000000726c30723c */ /* 0x040fe20000041830 */
[----:B------:R-:W1:Y:S03]  /*e440*/  LDSM.16.MT88.4 R112, [R224+0x6000] ;  /* 0x00600000e070783b */ /* 0x000e660000004200 */
[----:B---3--:R-:W-:Y:S04]  /*e450*/  FFMA.FTZ R102, R107, c[0x0][0x2d0], -R103 ;  /* 0x0000b4006b667a23 */ /* 0x008fe80000010867 */
[C---:B-1----:R-:W-:Y:S01]  /*e460*/  HMMA.16816.F32.BF16 R52, R108.reuse, R116, R52 ;  /* 0x000000746c34723c */ /* 0x042fe20000041834 */
[----:B------:R1:W3:Y:S07]  /*e470*/  MUFU.EX2 R142, R102 ;  /* 0x00000066008e7308 */ /* 0x0002ee0000000800 */
[C---:B------:R-:W-:Y:S01]  /*e480*/  HMMA.16816.F32.BF16 R56, R108.reuse, R118, R56 ;  /* 0x000000766c38723c */ /* 0x040fe20000041838 */
[----:B------:R-:W3:Y:S07]  /*e490*/  LDSM.16.MT88.4 R116, [R228+0x6000] ;  /* 0x00600000e474783b */ /* 0x000eee0000004200 */
[C---:B------:R-:W-:Y:S08]  /*e4a0*/  HMMA.16816.F32.BF16 R60, R108.reuse, R120, R60 ;  /* 0x000000786c3c723c */ /* 0x040ff0000004183c */
[C---:B------:R-:W-:Y:S01]  /*e4b0*/  HMMA.16816.F32.BF16 R64, R108.reuse, R122, R64 ;  /* 0x0000007a6c40723c */ /* 0x040fe20000041840 */
[----:B------:R-:W3:Y:S03]  /*e4c0*/  LDSM.16.MT88.4 R120, [R227+0x6000] ;  /* 0x00600000e378783b */ /* 0x000ee60000004200 */
[--C-:B-1----:R-:W-:Y:S04]  /*e4d0*/  FFMA.FTZ R102, R212, c[0x0][0x2d0], -R3.reuse ;  /* 0x0000b400d4667a23 */ /* 0x102fe80000010803 */
[----:B------:R1:W-:Y:S01]  /*e4e0*/  MUFU.EX2 R143, R102 ;  /* 0x00000066008f7308 */ /* 0x0003e20000000800 */
[C---:B------:R-:W-:Y:S08]  /*e4f0*/  HMMA.16816.F32.BF16 R68, R108.reuse, R112, R68 ;  /* 0x000000706c44723c */ /* 0x040ff00000041844 */
[C---:B------:R-:W-:Y:S01]  /*e500*/  HMMA.16816.F32.BF16 R72, R108.reuse, R114, R72 ;  /* 0x000000726c48723c */ /* 0x040fe20000041848 */
[----:B------:R-:W3:Y:S07]  /*e510*/  LDSM.16.MT88.4 R112, [R230+0x6000] ;  /* 0x00600000e670783b */ /* 0x000eee0000004200 */
[C---:B---3--:R-:W-:Y:S04]  /*e520*/  HMMA.16816.F32.BF16 R76, R108.reuse, R116, R76 ;  /* 0x000000746c4c723c */ /* 0x048fe8000004184c */
[----:B-1----:R-:W-:Y:S04]  /*e530*/  FFMA.FTZ R102, R213, c[0x0][0x2d0], -R3 ;  /* 0x0000b400d5667a23 */ /* 0x002fe80000010803 */
[C---:B------:R-:W-:Y:S01]  /*e540*/  HMMA.16816.F32.BF16 R80, R108.reuse, R118, R80 ;  /* 0x000000766c50723c */ /* 0x040fe20000041850 */
[----:B------:R-:W1:Y:S01]  /*e550*/  LDSM.16.MT88.4 R116, [R224+0x800] ;  /* 0x00080000e074783b */ /* 0x000e620000004200 */
[----:B------:R3:W1:Y:S06]  /*e560*/  MUFU.EX2 R141, R102 ;  /* 0x00000066008d7308 */ /* 0x00066c0000000800 */
[C---:B------:R-:W-:Y:S08]  /*e570*/  HMMA.16816.F32.BF16 R84, R108.reuse, R120, R84 ;  /* 0x000000786c54723c */ /* 0x040ff00000041854 */
[C---:B------:R-:W-:Y:S01]  /*e580*/  HMMA.16816.F32.BF16 R88, R108.reuse, R122, R88 ;  /* 0x0000007a6c58723c */ /* 0x040fe20000041858 */
[----:B------:R-:W1:Y:S07]  /*e590*/  LDSM.16.MT88.4 R120, [R228+0x800] ;  /* 0x00080000e478783b */ /* 0x000e6e0000004200 */
[C---:B------:R-:W-:Y:S04]  /*e5a0*/  HMMA.16816.F32.BF16 R92, R108.reuse, R112, R92 ;  /* 0x000000706c5c723c */ /* 0x040fe8000004185c */
[--C-:B---3--:R-:W-:Y:S04]  /*e5b0*/  FFMA.FTZ R102, R214, c[0x0][0x2d0], -R103.reuse ;  /* 0x0000b400d6667a23 */ /* 0x108fe80000010867 */
[----:B------:R3:W-:Y:S04]  /*e5c0*/  MUFU.EX2 R140, R102 ;  /* 0x00000066008c7308 */ /* 0x0007e80000000800 */
[----:B---3--:R-:W-:Y:S06]  /*e5d0*/  FFMA.FTZ R102, R215, c[0x0][0x2d0], -R103 ;  /* 0x0000b400d7667a23 */ /* 0x008fec0000010867 */
[----:B------:R3:W1:Y:S02]  /*e5e0*/  MUFU.EX2 R151, R102 ;  /* 0x0000006600977308 */ /* 0x0006640000000800 */
[----:B---3--:R-:W-:Y:S02]  /*e5f0*/  FFMA.FTZ R102, R216, c[0x0][0x2d0], -R3 ;  /* 0x0000b400d8667a23 */ /* 0x008fe40000010803 */
[----:B----4-:R-:W-:Y:S06]  /*e600*/  FMUL.FTZ R99, R0, R99 ;  /* 0x0000006300637220 */ /* 0x010fec0000410000 */
[----:B------:R3:W-:Y:S01]  /*e610*/  MUFU.EX2 R144, R102 ;  /* 0x0000006600907308 */ /* 0x0007e20000000800 */
[----:B------:R-:W-:Y:S01]  /*e620*/  HMMA.16816.F32.BF16 R96, R108, R114, R96 ;  /* 0x000000726c60723c */ /* 0x000fe20000041860 */
[----:B------:R-:W4:Y:S02]  /*e630*/  LDSM.16.MT88.4 R112, [R230+0x800] ;  /* 0x00080000e670783b */ /* 0x000f240000004200 */
[----:B--2---:R-:W-:Y:S04]  /*e640*/  FFMA.FTZ R2, R2, R106, R245 ;  /* 0x0000006a02027223 */ /* 0x004fe800000100f5 */
[----:B------:R-:W-:Y:S02]  /*e650*/  F2FP.BF16.PACK_AB R108, R142, R148 ;  /* 0x000000948e6c723e */ /* 0x000fe400000010ff */
[----:B-1----:R-:W-:Y:S03]  /*e660*/  F2FP.BF16.PACK_AB R109, R141, R143 ;  /* 0x0000008f8d6d723e */ /* 0x002fe600000010ff */
[----:B------:R-:W-:Y:S01]  /*e670*/  F2FP.BF16.PACK_AB R110, R151, R140 ;  /* 0x0000008c976e723e */ /* 0x000fe200000010ff */
[----:B------:R-:W-:Y:S04]  /*e680*/  FADD.FTZ R2, R247, R2 ;  /* 0x00000002f7027221 */ /* 0x000fe80000010000 */
[----:B------:R-:W-:Y:S02]  /*e690*/  FADD.FTZ R2, R231, R2 ;  /* 0x00000002e7027221 */ /* 0x000fe40000010000 */
[----:B---3--:R-:W-:Y:S02]  /*e6a0*/  FFMA.FTZ R102, R217, c[0x0][0x2d0], -R3 ;  /* 0x0000b400d9667a23 */ /* 0x008fe40000010803 */
[----:B------:R-:W-:Y:S02]  /*e6b0*/  FADD.FTZ R2, R251, R2 ;  /* 0x00000002fb027221 */ /* 0x000fe40000010000 */
[----:B------:R1:W2:Y:S02]  /*e6c0*/  MUFU.EX2 R150, R102 ;  /* 0x0000006600967308 */ /* 0x0002a40000000800 */
[--C-:B-1----:R-:W-:Y:S01]  /*e6d0*/  FFMA.FTZ R102, R218, c[0x0][0x2d0], -R103.reuse ;  /* 0x0000b400da667a23 */ /* 0x102fe20000010867 */
[----:B--2---:R-:W-:Y:S07]  /*e6e0*/  F2FP.BF16.PACK_AB R111, R150, R144 ;  /* 0x00000090966f723e */ /* 0x004fee00000010ff */
[----:B------:R1:W-:Y:S01]  /*e6f0*/  MUFU.EX2 R149, R102 ;  /* 0x0000006600957308 */ /* 0x0003e20000000800 */
[C---:B------:R-:W-:Y:S08]  /*e700*/  HMMA.16816.F32.BF16 R4, R108.reuse, R116, R4 ;  /* 0x000000746c04723c */ /* 0x040ff00000041804 */
[C---:B------:R-:W-:Y:S01]  /*e710*/  HMMA.16816.F32.BF16 R8, R108.reuse, R118, R8 ;  /* 0x000000766c08723c */ /* 0x040fe20000041808 */
[----:B------:R-:W2:Y:S07]  /*e720*/  LDSM.16.MT88.4 R116, [R224+0x3800] ;  /* 0x00380000e074783b */ /* 0x000eae0000004200 */
[C---:B------:R-:W-:Y:S04]  /*e730*/  HMMA.16816.F32.BF16 R12, R108.reuse, R120, R12 ;  /* 0x000000786c0c723c */ /* 0x040fe8000004180c */
[----:B-1----:R-:W-:Y:S04]  /*e740*/  FFMA.FTZ R102, R219, c[0x0][0x2d0], -R103 ;  /* 0x0000b400db667a23 */ /* 0x002fe80000010867 */
[C---:B------:R-:W-:Y:S01]  /*e750*/  HMMA.16816.F32.BF16 R16, R108.reuse, R122, R16 ;  /* 0x0000007a6c10723c */ /* 0x040fe20000041810 */
[----:B------:R1:W3:Y:S01]  /*e760*/  MUFU.EX2 R135, R102 ;  /* 0x0000006600877308 */ /* 0x0002e20000000800 */
[----:B------:R-:W3:Y:S06]  /*e770*/  LDSM.16.MT88.4 R120, [R228+0x3800] ;  /* 0x00380000e478783b */ /* 0x000eec0000004200 */
[C---:B------:R-:W-:Y:S08]  /*e780*/  HMMA.16816.F32.BF16 R20, R108.reuse, R124, R20 ;  /* 0x0000007c6c14723c */ /* 0x040ff00000041814 */
[C---:B------:R-:W-:Y:S01]  /*e790*/  HMMA.16816.F32.BF16 R24, R108.reuse, R126, R24 ;  /* 0x0000007e6c18723c */ /* 0x040fe20000041818 */
[----:B------:R-:W3:Y:S07]  /*e7a0*/  LDSM.16.MT88.4 R124, [R227+0x3800] ;  /* 0x00380000e37c783b */ /* 0x000eee0000004200 */
[C---:B----4-:R-:W-:Y:S04]  /*e7b0*/  HMMA.16816.F32.BF16 R28, R108.reuse, R112, R28 ;  /* 0x000000706c1c723c */ /* 0x050fe8000004181c */
[--C-:B-1----:R-:W-:Y:S04]  /*e7c0*/  FFMA.FTZ R102, R220, c[0x0][0x2d0], -R3.reuse ;  /* 0x0000b400dc667a23 */ /* 0x102fe80000010803 */
[C---:B------:R-:W-:Y:S01]  /*e7d0*/  HMMA.16816.F32.BF16 R32, R108.reuse, R114, R32 ;  /* 0x000000726c20723c */ /* 0x040fe20000041820 */
[----:B------:R1:W-:Y:S01]  /*e7e0*/  MUFU.EX2 R221, R102 ;  /* 0x0000006600dd7308 */ /* 0x0003e20000000800 */
[----:B------:R-:W4:Y:S06]  /*e7f0*/  LDSM.16.MT88.4 R112, [R230+0x3800] ;  /* 0x00380000e670783b */ /* 0x000f2c0000004200 */
[C---:B--2---:R-:W-:Y:S08]  /*e800*/  HMMA.16816.F32.BF16 R36, R108.reuse, R116, R36 ;  /* 0x000000746c24723c */ /* 0x044ff00000041824 */
[C---:B------:R-:W-:Y:S01]  /*e810*/  HMMA.16816.F32.BF16 R40, R108.reuse, R118, R40 ;  /* 0x000000766c28723c */ /* 0x040fe20000041828 */
[----:B------:R-:W2:Y:S07]  /*e820*/  LDSM.16.MT88.4 R116, [R224+0x6800] ;  /* 0x00680000e074783b */ /* 0x000eae0000004200 */
[C---:B---3--:R-:W-:Y:S04]  /*e830*/  HMMA.16816.F32.BF16 R44, R108.reuse, R120, R44 ;  /* 0x000000786c2c723c */ /* 0x048fe8000004182c */
        /* <DEDUP_REMOVED lines=19> */
[----:B------:R-:W2:Y:S06]  /*e970*/  LDSM.16.MT88.4 R120, [R228+0x1000] ;  /* 0x00100000e478783b */ /* 0x000eac0000004200 */
[C---:B------:R-:W-:Y:S08]  /*e980*/  HMMA.16816.F32.BF16 R84, R108.reuse, R124, R84 ;  /* 0x0000007c6c54723c */ /* 0x040ff00000041854 */
[C---:B------:R-:W-:Y:S01]  /*e990*/  HMMA.16816.F32.BF16 R88, R108.reuse, R126, R88 ;  /* 0x0000007e6c58723c */ /* 0x040fe20000041858 */
[----:B------:R-:W2:Y:S07]  /*e9a0*/  LDSM.16.MT88.4 R124, [R227+0x1000] ;  /* 0x00100000e37c783b */ /* 0x000eae0000004200 */
[C---:B----4-:R-:W-:Y:S04]  /*e9b0*/  HMMA.16816.F32.BF16 R92, R108.reuse, R112, R92 ;  /* 0x000000706c5c723c */ /* 0x050fe8000004185c */
[--C-:B-1----:R-:W-:Y:S02]  /*e9c0*/  FFMA.FTZ R102, R152, c[0x0][0x2d0], -R3.reuse ;  /* 0x0000b40098667a23 */ /* 0x102fe40000010803 */
[----:B------:R-:W-:Y:S02]  /*e9d0*/  LDSM.16.MT88.4 R152, [R228+0x5800] ;  /* 0x00580000e498783b */ /* 0x000fe40000004200 */
[----:B------:R-:W-:Y:S01]  /*e9e0*/  HMMA.16816.F32.BF16 R96, R108, R114, R96 ;  /* 0x000000726c60723c */ /* 0x000fe20000041860 */
[----:B------:R1:W-:Y:S05]  /*e9f0*/  MUFU.EX2 R219, R102 ;  /* 0x0000006600db7308 */ /* 0x0003ea0000000800 */
[----:B------:R-:W4:Y:S01]  /*ea00*/  LDSM.16.MT88.4 R112, [R230+0x1000] ;  /* 0x00100000e670783b */ /* 0x000f220000004200 */
[----:B------:R-:W-:Y:S02]  /*ea10*/  F2FP.BF16.PACK_AB R108, R135, R149 ;  /* 0x00000095876c723e */ /* 0x000fe400000010ff */
[----:B------:R-:W-:Y:S03]  /*ea20*/  F2FP.BF16.PACK_AB R109, R220, R221 ;  /* 0x000000dddc6d723e */ /* 0x000fe600000010ff */
[----:B---3--:R-:W-:Y:S01]  /*ea30*/  F2FP.BF16.PACK_AB R110, R133, R132 ;  /* 0x00000084856e723e */ /* 0x008fe200000010ff */
[----:B-1----:R-:W-:Y:S04]  /*ea40*/  FFMA.FTZ R102, R147, c[0x0][0x2d0], -R3 ;  /* 0x0000b40093667a23 */ /* 0x002fe80000010803 */
[----:B------:R1:W3:Y:S02]  /*ea50*/  MUFU.EX2 R218, R102 ;  /* 0x0000006600da7308 */ /* 0x0002e40000000800 */
[--C-:B-1----:R-:W-:Y:S01]  /*ea60*/  FFMA.FTZ R102, R136, c[0x0][0x2d0], -R103.reuse ;  /* 0x0000b40088667a23 */ /* 0x102fe20000010867 */
[----:B------:R-:W-:Y:S02]  /*ea70*/  MOV R136, R134 ;  /* 0x0000008600887202 */ /* 0x000fe40000000f00 */
[----:B---3--:R-:W-:Y:S05]  /*ea80*/  F2FP.BF16.PACK_AB R111, R218, R219 ;  /* 0x000000dbda6f723e */ /* 0x008fea00000010ff */
[----:B------:R1:W-:Y:S02]  /*ea90*/  MUFU.EX2 R134, R102 ;  /* 0x0000006600867308 */ /* 0x0003e40000000800 */
[C---:B--2---:R-:W-:Y:S08]  /*eaa0*/  HMMA.16816.F32.BF16 R4, R108.reuse, R116, R4 ;  /* 0x000000746c04723c */ /* 0x044ff00000041804 */
        /* <DEDUP_REMOVED lines=43> */
[--C-:B-1----:R-:W-:Y:S04]  /*ed60*/  FFMA.FTZ R102, R136, c[0x0][0x2d0], -R3.reuse ;  /* 0x0000b40088667a23 */ /* 0x102fe80000010803 */
[----:B------:R-:W-:Y:S01]  /*ed70*/  HMMA.16816.F32.BF16 R96, R108, R114, R96 ;  /* 0x000000726c60723c */ /* 0x000fe20000041860 */
[----:B------:R1:W-:Y:S01]  /*ed80*/  MUFU.EX2 R214, R102 ;  /* 0x0000006600d67308 */ /* 0x0003e20000000800 */
[----:B------:R-:W4:Y:S05]  /*ed90*/  LDSM.16.MT88.4 R112, [R230+0x1800] ;  /* 0x00180000e670783b */ /* 0x000f2a0000004200 */
[----:B------:R-:W-:Y:S02]  /*eda0*/  F2FP.BF16.PACK_AB R108, R138, R134 ;  /* 0x000000868a6c723e */ /* 0x000fe400000010ff */
[----:B------:R-:W-:Y:S03]  /*edb0*/  F2FP.BF16.PACK_AB R109, R216, R217 ;  /* 0x000000d9d86d723e */ /* 0x000fe600000010ff */
[----:B---3--:R-:W-:Y:S01]  /*edc0*/  F2FP.BF16.PACK_AB R110, R137, R139 ;  /* 0x0000008b896e723e */ /* 0x008fe200000010ff */
[----:B-1----:R-:W-:Y:S04]  /*edd0*/  FFMA.FTZ R102, R131, c[0x0][0x2d0], -R3 ;  /* 0x0000b40083667a23 */ /* 0x002fe80000010803 */
[----:B------:R1:W3:Y:S02]  /*ede0*/  MUFU.EX2 R213, R102 ;  /* 0x0000006600d57308 */ /* 0x0002e40000000800 */
[--C-:B-1----:R-:W-:Y:S01]  /*edf0*/  FFMA.FTZ R102, R130, c[0x0][0x2d0], -R103.reuse ;  /* 0x0000b40082667a23 */ /* 0x102fe20000010867 */
[----:B---3--:R-:W-:Y:S07]  /*ee00*/  F2FP.BF16.PACK_AB R111, R213, R214 ;  /* 0x000000d6d56f723e */ /* 0x008fee00000010ff */
[----:B------:R1:W-:Y:S01]  /*ee10*/  MUFU.EX2 R136, R102 ;  /* 0x0000006600887308 */ /* 0x0003e20000000800 */
[C---:B--2---:R-:W-:Y:S08]  /*ee20*/  HMMA.16816.F32.BF16 R4, R108.reuse, R116, R4 ;  /* 0x000000746c04723c */ /* 0x044ff00000041804 */
[C---:B------:R-:W-:Y:S01]  /*ee30*/  HMMA.16816.F32.BF16 R8, R108.reuse, R118, R8 ;  /* 0x000000766c08723c */ /* 0x040fe20000041808 */
[----:B------:R-:W2:Y:S07]  /*ee40*/  LDSM.16.MT88.4 R116, [R224+0x4800] ;  /* 0x00480000e074783b */ /* 0x000eae0000004200 */
[C---:B------:R-:W-:Y:S04]  /*ee50*/  HMMA.16816.F32.BF16 R12, R108.reuse, R120, R12 ;  /* 0x000000786c0c723c */ /* 0x040fe8000004180c */
[----:B-1----:R-:W-:Y:S04]  /*ee60*/  FFMA.FTZ R102, R129, c[0x0][0x2d0], -R103 ;  /* 0x0000b40081667a23 */ /* 0x002fe80000010867 */
[C---:B------:R-:W-:Y:S01]  /*ee70*/  HMMA.16816.F32.BF16 R16, R108.reuse, R122, R16 ;  /* 0x0000007a6c10723c */ /* 0x040fe20000041810 */
[----:B------:R1:W-:Y:S01]  /*ee80*/  MUFU.EX2 R130, R102 ;  /* 0x0000006600827308 */ /* 0x0003e20000000800 */
        /* <DEDUP_REMOVED lines=21> */
[--C-:B-1----:R-:W-:Y:S02]  /*efe0*/  FFMA.FTZ R102, R128, c[0x0][0x2d0], -R103.reuse ;  /* 0x0000b40080667a23 */ /* 0x102fe40000010867 */
[----:B------:R-:W-:Y:S02]  /*eff0*/  FFMA.FTZ R128, R165, c[0x0][0x2d0], -R103 ;  /* 0x0000b400a5807a23 */ /* 0x000fe40000010867 */
[C---:B------:R-:W-:Y:S01]  /*f000*/  HMMA.16816.F32.BF16 R64, R108.reuse, R114, R64 ;  /* 0x000000726c40723c */ /* 0x040fe20000041840 */
[----:B------:R1:W-:Y:S01]  /*f010*/  MUFU.EX2 R223, R102 ;  /* 0x0000006600df7308 */ /* 0x0003e20000000800 */
[----:B------:R-:W4:Y:S02]  /*f020*/  LDSM.16.MT88.4 R112, [R230+0x7800] ;  /* 0x00780000e670783b */ /* 0x000f240000004200 */
[----:B------:R-:W-:Y:S04]  /*f030*/  FFMA.FTZ R165, R244, c[0x0][0x2d0], -R3 ;  /* 0x0000b400f4a57a23 */ /* 0x000fe80000010803 */
[C---:B--2---:R-:W-:Y:S03]  /*f040*/  HMMA.16816.F32.BF16 R68, R108.reuse, R116, R68 ;  /* 0x000000746c44723c */ /* 0x044fe60000041844 */
[----:B------:R-:W-:Y:S05]  /*f050*/  MUFU.EX2 R212, R128 ;  /* 0x0000008000d47308 */ /* 0x000fea0000000800 */
[C---:B------:R-:W-:Y:S01]  /*f060*/  HMMA.16816.F32.BF16 R72, R108.reuse, R118, R72 ;  /* 0x000000766c48723c */ /* 0x040fe20000041848 */
[----:B------:R-:W2:Y:S04]  /*f070*/  LDSM.16.MT88.4 R116, [R224+0x2000] ;  /* 0x00200000e074783b */ /* 0x000ea80000004200 */
[----:B------:R-:W-:Y:S03]  /*f080*/  MUFU.EX2 R165, R165 ;  /* 0x000000a500a57308 */ /* 0x000fe60000000800 */
[C---:B---3--:R-:W-:Y:S04]  /*f090*/  HMMA.16816.F32.BF16 R76, R108.reuse, R120, R76 ;  /* 0x000000786c4c723c */ /* 0x048fe8000004184c */
[--C-:B-1----:R-:W-:Y:S02]  /*f0a0*/  FFMA.FTZ R102, R211, c[0x0][0x2d0], -R103.reuse ;  /* 0x0000b400d3667a23 */ /* 0x102fe40000010867 */
[----:B------:R-:W-:Y:S02]  /*f0b0*/  FFMA.FTZ R211, R164, c[0x0][0x2d0], -R103 ;  /* 0x0000b400a4d37a23 */ /* 0x000fe40000010867 */
[C---:B------:R-:W-:Y:S01]  /*f0c0*/  HMMA.16816.F32.BF16 R80, R108.reuse, R122, R80 ;  /* 0x0000007a6c50723c */ /* 0x040fe20000041850 */
[----:B------:R1:W3:Y:S01]  /*f0d0*/  MUFU.EX2 R222, R102 ;  /* 0x0000006600de7308 */ /* 0x0002e20000000800 */
[----:B------:R-:W2:Y:S02]  /*f0e0*/  LDSM.16.MT88.4 R120, [R228+0x2000] ;  /* 0x00200000e478783b */ /* 0x000ea40000004200 */
[--C-:B------:R-:W-:Y:S04]  /*f0f0*/  FFMA.FTZ R164, R159, c[0x0][0x2d0], -R3.reuse ;  /* 0x0000b4009fa47a23 */ /* 0x100fe80000010803 */
[C---:B------:R-:W-:Y:S03]  /*f100*/  HMMA.16816.F32.BF16 R84, R108.reuse, R124, R84 ;  /* 0x0000007c6c54723c */ /* 0x040fe60000041854 */
[----:B------:R-:W-:Y:S05]  /*f110*/  MUFU.EX2 R164, R164 ;  /* 0x000000a400a47308 */ /* 0x000fea0000000800 */
[C---:B------:R-:W-:Y:S01]  /*f120*/  HMMA.16816.F32.BF16 R88, R108.reuse, R126, R88 ;  /* 0x0000007e6c58723c */ /* 0x040fe20000041858 */
[----:B------:R-:W2:Y:S04]  /*f130*/  LDSM.16.MT88.4 R124, [R227+0x2000] ;  /* 0x00200000e37c783b */ /* 0x000ea80000004200 */
[----:B------:R-:W-:Y:S03]  /*f140*/  MUFU.EX2 R211, R211 ;  /* 0x000000d300d37308 */ /* 0x000fe60000000800 */
[C---:B----4-:R-:W-:Y:S04]  /*f150*/  HMMA.16816.F32.BF16 R92, R108.reuse, R112, R92 ;  /* 0x000000706c5c723c */ /* 0x050fe8000004185c */
[--C-:B-1----:R-:W-:Y:S01]  /*f160*/  FFMA.FTZ R102, R167, c[0x0][0x2d0], -R3.reuse ;  /* 0x0000b400a7667a23 */ /* 0x102fe20000010803 */
[----:B---3--:R-:W-:Y:S03]  /*f170*/  F2FP.BF16.PACK_AB R106, R222, R223 ;  /* 0x000000dfde6a723e */ /* 0x008fe600000010ff */
[----:B------:R-:W-:Y:S01]  /*f180*/  HMMA.16816.F32.BF16 R96, R108, R114, R96 ;  /* 0x000000726c60723c */ /* 0x000fe20000041860 */
[----:B------:R1:W-:Y:S01]  /*f190*/  MUFU.EX2 R167, R102 ;  /* 0x0000006600a77308 */ /* 0x0003e20000000800 */
[----:B------:R-:W3:Y:S08]  /*f1a0*/  LDSM.16.MT88.4 R108, [R230+0x2000] ;  /* 0x00200000e66c783b */ /* 0x000ef00000004200 */
[----:B------:R-:W4:Y:S02]  /*f1b0*/  LDSM.16.MT88.4 R112, [R224+0x5000] ;  /* 0x00500000e070783b */ /* 0x000f240000004200 */
[----:B-1----:R-:W-:Y:S04]  /*f1c0*/  FFMA.FTZ R102, R166, c[0x0][0x2d0], -R3 ;  /* 0x0000b400a6667a23 */ /* 0x002fe80000010803 */
[----:B------:R1:W1:Y:S02]  /*f1d0*/  MUFU.EX2 R166, R102 ;  /* 0x0000006600a67308 */ /* 0x0002640000000800 */
[--C-:B-1----:R-:W-:Y:S01]  /*f1e0*/  FFMA.FTZ R102, R210, c[0x0][0x2d0], -R103.reuse ;  /* 0x0000b400d2667a23 */ /* 0x102fe20000010867 */
[----:B------:R-:W-:Y:S01]  /*f1f0*/  F2FP.BF16.PACK_AB R107, R166, R167 ;  /* 0x000000a7a66b723e */ /* 0x000fe200000010ff */
[----:B------:R-:W-:Y:S02]  /*f200*/  FFMA.FTZ R210, R158, c[0x0][0x2d0], -R103 ;  /* 0x0000b4009ed27a23 */ /* 0x000fe40000010867 */
[----:B------:R1:W5:Y:S01]  /*f210*/  LDL.LU R158, [R1+0x9c] ;  /* 0x00009c00019e7983 */ /* 0x0003620000300800 */
[--C-:B------:R-:W-:Y:S01]  /*f220*/  FFMA.FTZ R103, R105, c[0x0][0x2d0], -R3.reuse ;  /* 0x0000b40069677a23 */ /* 0x100fe20000010803 */
[----:B------:R-:W-:Y:S01]  /*f230*/  F2FP.BF16.PACK_AB R105, R208, R209 ;  /* 0x000000d1d069723e */ /* 0x000fe200000010ff */
[----:B------:R-:W-:Y:S01]  /*f240*/  FFMA.FTZ R3, R104, c[0x0][0x2d0], -R3 ;  /* 0x0000b40068037a23 */ /* 0x000fe20000010803 */
[----:B------:R1:W5:Y:S01]  /*f250*/  LDL.LU R159, [R1+0x98] ;  /* 0x00009800019f7983 */ /* 0x0003620000300800 */
[----:B------:R-:W-:Y:S01]  /*f260*/  F2FP.BF16.PACK_AB R104, R130, R136 ;  /* 0x000000888268723e */ /* 0x000fe200000010ff */
[----:B------:R-:W-:Y:S02]  /*f270*/  MUFU.EX2 R210, R210 ;  /* 0x000000d200d27308 */ /* 0x000fe40000000800 */
[----:B------:R1:W5:Y:S04]  /*f280*/  LDL.LU R244, [R1+0x94] ;  /* 0x0000940001f47983 */ /* 0x0003680000300800 */
[C---:B--2---:R-:W-:Y:S01]  /*f290*/  HMMA.16816.F32.BF16 R4, R104.reuse, R116, R4 ;  /* 0x000000746804723c */ /* 0x044fe20000041804 */
[----:B------:R1:W5:Y:S03]  /*f2a0*/  LDL.LU R245, [R1+0x90] ;  /* 0x0000900001f57983 */ /* 0x0003660000300800 */
[----:B------:R-:W3:Y:S01]  /*f2b0*/  MUFU.EX2 R215, R102 ;  /* 0x0000006600d77308 */ /* 0x000ee20000000800 */
[----:B------:R-:W2:Y:S03]  /*f2c0*/  LDL.LU R129, [R1+0x1c] ;  /* 0x00001c0001817983 */ /* 0x000ea60000300800 */
[C---:B------:R-:W-:Y:S01]  /*f2d0*/  HMMA.16816.F32.BF16 R8, R104.reuse, R118, R8 ;  /* 0x000000766808723c */ /* 0x040fe20000041808 */
[----:B------:R-:W1:Y:S05]  /*f2e0*/  LDSM.16.MT88.4 R116, [R228+0x5000] ;  /* 0x00500000e474783b */ /* 0x000e6a0000004200 */
[----:B------:R3:W-:Y:S02]  /*f2f0*/  MUFU.EX2 R102, R3 ;  /* 0x0000000300667308 */ /* 0x0007e40000000800 */
[C---:B------:R-:W-:Y:S08]  /*f300*/  HMMA.16816.F32.BF16 R12, R104.reuse, R120, R12 ;  /* 0x00000078680c723c */ /* 0x040ff0000004180c */
[C---:B------:R-:W-:Y:S01]  /*f310*/  HMMA.16816.F32.BF16 R16, R104.reuse, R122, R16 ;  /* 0x0000007a6810723c */ /* 0x040fe20000041810 */
[----:B------:R-:W1:Y:S01]  /*f320*/  LDSM.16.MT88.4 R120, [R227+0x5000] ;  /* 0x00500000e378783b */ /* 0x000e620000004200 */
[----:B------:R-:W1:Y:S06]  /*f330*/  MUFU.EX2 R103, R103 ;  /* 0x0000006700677308 */ /* 0x000e6c0000000800 */
[C---:B------:R-:W-:Y:S04]  /*f340*/  HMMA.16816.F32.BF16 R20, R104.reuse, R124, R20 ;  /* 0x0000007c6814723c */ /* 0x040fe80000041814 */
[----:B---3--:R-:W-:Y:S04]  /*f350*/  MOV R3, R130 ;  /* 0x0000008200037202 */ /* 0x008fe80000000f00 */
[C---:B------:R-:W-:Y:S01]  /*f360*/  HMMA.16816.F32.BF16 R24, R104.reuse, R126, R24 ;  /* 0x0000007e6818723c */ /* 0x040fe20000041818 */
[----:B------:R-:W3:Y:S07]  /*f370*/  LDSM.16.MT88.4 R124, [R230+0x5000] ;  /* 0x00500000e67c783b */ /* 0x000eee0000004200 */
[C---:B------:R-:W-:Y:S08]  /*f380*/  HMMA.16816.F32.BF16 R28, R104.reuse, R108, R28 ;  /* 0x0000006c681c723c */ /* 0x040ff0000004181c */
[C---:B------:R-:W-:Y:S01]  /*f390*/  HMMA.16816.F32.BF16 R32, R104.reuse, R110, R32 ;  /* 0x0000006e6820723c */ /* 0x040fe20000041820 */
[----:B------:R-:W3:Y:S07]  /*f3a0*/  LDSM.16.MT88.4 R108, [R224+0x8000] ;  /* 0x00800000e06c783b */ /* 0x000eee0000004200 */
[C---:B----4-:R-:W-:Y:S08]  /*f3b0*/  HMMA.16816.F32.BF16 R36, R104.reuse, R112, R36 ;  /* 0x000000706824723c */ /* 0x050ff00000041824 */
[C---:B------:R-:W-:Y:S01]  /*f3c0*/  HMMA.16816.F32.BF16 R40, R104.reuse, R114, R40 ;  /* 0x000000726828723c */ /* 0x040fe20000041828 */
[----:B------:R-:W4:Y:S07]  /*f3d0*/  LDSM.16.MT88.4 R112, [R228+0x8000] ;  /* 0x00800000e470783b */ /* 0x000f2e0000004200 */
[C---:B-1----:R-:W-:Y:S08]  /*f3e0*/  HMMA.16816.F32.BF16 R44, R104.reuse, R116, R44 ;  /* 0x00000074682c723c */ /* 0x042ff0000004182c */
[C---:B------:R-:W-:Y:S01]  /*f3f0*/  HMMA.16816.F32.BF16 R48, R104.reuse, R118, R48 ;  /* 0x000000766830723c */ /* 0x040fe20000041830 */
[----:B------:R-:W1:Y:S07]  /*f400*/  LDSM.16.MT88.4 R116, [R227+0x8000] ;  /* 0x00800000e374783b */ /* 0x000e6e0000004200 */
[C---:B------:R-:W-:Y:S08]  /*f410*/  HMMA.16816.F32.BF16 R52, R104.reuse, R120, R52 ;  /* 0x000000786834723c */ /* 0x040ff00000041834 */
[C---:B------:R-:W-:Y:S01]  /*f420*/  HMMA.16816.F32.BF16 R56, R104.reuse, R122, R56 ;  /* 0x0000007a6838723c */ /* 0x040fe20000041838 */
[----:B------:R-:W1:Y:S07]  /*f430*/  LDSM.16.MT88.4 R120, [R230+0x8000] ;  /* 0x00800000e678783b */ /* 0x000e6e0000004200 */
[C---:B---3--:R-:W-:Y:S08]  /*f440*/  HMMA.16816.F32.BF16 R60, R104.reuse, R124, R60 ;  /* 0x0000007c683c723c */ /* 0x048ff0000004183c */
[C---:B------:R-:W-:Y:S01]  /*f450*/  HMMA.16816.F32.BF16 R64, R104.reuse, R126, R64 ;  /* 0x0000007e6840723c */ /* 0x040fe20000041840 */
[----:B------:R-:W-:Y:S07]  /*f460*/  LDSM.16.MT88.4 R124, [R228+0x2800] ;  /* 0x00280000e47c783b */ /* 0x000fee0000004200 */
[C---:B------:R-:W-:Y:S08]  /*f470*/  HMMA.16816.F32.BF16 R68, R104.reuse, R108, R68 ;  /* 0x0000006c6844723c */ /* 0x040ff00000041844 */
[C---:B------:R-:W-:Y:S08]  /*f480*/  HMMA.16816.F32.BF16 R72, R104.reuse, R110, R72 ;  /* 0x0000006e6848723c */ /* 0x040ff00000041848 */
[C---:B----4-:R-:W-:Y:S08]  /*f490*/  HMMA.16816.F32.BF16 R76, R104.reuse, R112, R76 ;  /* 0x00000070684c723c */ /* 0x050ff0000004184c */
[C---:B------:R-:W-:Y:S01]  /*f4a0*/  HMMA.16816.F32.BF16 R80, R104.reuse, R114, R80 ;  /* 0x000000726850723c */ /* 0x040fe20000041850 */
[----:B------:R-:W3:Y:S07]  /*f4b0*/  LDSM.16.MT88.4 R112, [R224+0x2800] ;  /* 0x00280000e070783b */ /* 0x000eee0000004200 */
[C---:B-1----:R-:W-:Y:S08]  /*f4c0*/  HMMA.16816.F32.BF16 R84, R104.reuse, R116, R84 ;  /* 0x000000746854723c */ /* 0x042ff00000041854 */
[C---:B------:R-:W-:Y:S08]  /*f4d0*/  HMMA.16816.F32.BF16 R88, R104.reuse, R118, R88 ;  /* 0x000000766858723c */ /* 0x040ff00000041858 */
[C---:B------:R-:W-:Y:S07]  /*f4e0*/  HMMA.16816.F32.BF16 R92, R104.reuse, R120, R92 ;  /* 0x00000078685c723c */ /* 0x040fee000004185c */
[----:B------:R-:W-:Y:S01]  /*f4f0*/  MOV R120, R139 ;  /* 0x0000008b00787202 */ /* 0x000fe20000000f00 */
[----:B------:R-:W-:Y:S04]  /*f500*/  HMMA.16816.F32.BF16 R96, R104, R122, R96 ;  /* 0x0000007a6860723c */ /* 0x000fe80000041860 */
[----:B------:R-:W-:Y:S03]  /*f510*/  MOV R121, R138 ;  /* 0x0000008a00797202 */ /* 0x000fe60000000f00 */
[----:B------:R-:W-:Y:S02]  /*f520*/  F2FP.BF16.PACK_AB R104, R212, R215 ;  /* 0x000000d7d468723e */ /* 0x000fe400000010ff */
[----:B------:R-:W-:Y:S03]  /*f530*/  F2FP.BF16.PACK_AB R105, R165, R164 ;  /* 0x000000a4a569723e */ /* 0x000fe600000010ff */
[----:B------:R-:W-:Y:S02]  /*f540*/  F2FP.BF16.PACK_AB R106, R210, R211 ;  /* 0x000000d3d26a723e */ /* 0x000fe400000010ff */
[----:B------:R-:W-:Y:S02]  /*f550*/  F2FP.BF16.PACK_AB R107, R102, R103 ;  /* 0x00000067666b723e */ /* 0x000fe400000010ff */
[----:B------:R-:W-:Y:S02]  /*f560*/  MOV R122, R137 ;  /* 0x00000089007a7202 */ /* 0x000fe40000000f00 */
[----:B------:R-:W-:Y:S02]  /*f570*/  MOV R123, R136 ;  /* 0x00000088007b7202 */ /* 0x000fe40000000f00 */
[----:B------:R-:W-:Y:S01]  /*f580*/  LDSM.16.MT88.4 R136, [R230+0x2800] ;  /* 0x00280000e688783b */ /* 0x000fe20000004200 */
[C---:B---3--:R-:W-:Y:S07]  /*f590*/  HMMA.16816.F32.BF16 R108, R104.reuse, R112, R4 ;  /* 0x00000070686c723c */ /* 0x048fee0000041804 */
[----:B------:R-:W-:Y:S01]  /*f5a0*/  LDSM.16.MT88.4 R4, [R227+0x5800] ;  /* 0x00580000e304783b */ /* 0x000fe20000004200 */
[C---:B------:R-:W-:Y:S07]  /*f5b0*/  HMMA.16816.F32.BF16 R112, R104.reuse, R114, R8 ;  /* 0x000000726870723c */ /* 0x040fee0000041808 */
[----:B------:R-:W-:Y:S01]  /*f5c0*/  MOV R11, R144 ;  /* 0x00000090000b7202 */ /* 0x000fe20000000f00 */
[C---:B------:R-:W-:Y:S01]  /*f5d0*/  HMMA.16816.F32.BF16 R116, R104.reuse, R124, R12 ;  /* 0x0000007c6874723c */ /* 0x040fe2000004180c */
[----:B------:R-:W-:Y:S06]  /*f5e0*/  LDSM.16.MT88.4 R144, [R224+0x5800] ;  /* 0x00580000e090783b */ /* 0x000fec0000004200 */
[----:B------:R-:W-:Y:S02]  /*f5f0*/  MOV R12, R122 ;  /* 0x0000007a000c7202 */ /* 0x000fe40000000f00 */
[----:B------:R-:W-:Y:S03]  /*f600*/  MOV R13, R123 ;  /* 0x0000007b000d7202 */ /* 0x000fe60000000f00 */
[----:B------:R-:W-:Y:S02]  /*f610*/  MOV R14, R120 ;  /* 0x00000078000e7202 */ /* 0x000fe40000000f00 */
[----:B------:R-:W-:Y:S02]  /*f620*/  MOV R15, R121 ;  /* 0x00000079000f7202 */ /* 0x000fe40000000f00 */
[C---:B------:R-:W-:Y:S03]  /*f630*/  HMMA.16816.F32.BF16 R120, R104.reuse, R126, R16 ;  /* 0x0000007e6878723c */ /* 0x040fe60000041810 */
[----:B------:R-:W-:Y:S02]  /*f640*/  MOV R125, R11 ;  /* 0x0000000b007d7202 */ /* 0x000fe40000000f00 */
[----:B------:R-:W-:Y:S02]  /*f650*/  LDSM.16.MT88.4 R8, [R230+0x5800] ;  /* 0x00580000e608783b */ /* 0x000fe40000004200 */
[----:B------:R-:W-:Y:S01]  /*f660*/  MOV R19, R125 ;  /* 0x0000007d00137202 */ /* 0x000fe20000000f00 */
[----:B--2---:R-:W-:Y:S05]  /*f670*/  FFMA.FTZ R0, R0, R129, R246 ;  /* 0x0000008100007223 */ /* 0x004fea00000100f6 */
[----:B------:R1:W5:Y:S01]  /*f680*/  LDL.LU R246, [R1+0x8c] ;  /* 0x00008c0001f67983 */ /* 0x0003620000300800 */
[----:B------:R-:W-:Y:S03]  /*f690*/  FADD.FTZ R0, R248, R0 ;  /* 0x00000000f8007221 */ /* 0x000fe60000010000 */
[----:B------:R1:W5:Y:S01]  /*f6a0*/  LDL.LU R247, [R1+0x88] ;  /* 0x0000880001f77983 */ /* 0x0003620000300800 */
[----:B------:R-:W-:Y:S03]  /*f6b0*/  FADD.FTZ R0, R252, R0 ;  /* 0x00000000fc007221 */ /* 0x000fe60000010000 */
[----:B------:R1:W5:Y:S01]  /*f6c0*/  LDL.LU R248, [R1+0x84] ;  /* 0x0000840001f87983 */ /* 0x0003620000300800 */
[----:B------:R-:W-:Y:S03]  /*f6d0*/  FADD.FTZ R0, R250, R0 ;  /* 0x00000000fa007221 */ /* 0x000fe60000010000 */
[----:B------:R1:W5:Y:S04]  /*f6e0*/  LDL.LU R231, [R1+0x80] ;  /* 0x0000800001e77983 */ /* 0x0003680000300800 */
[----:B------:R1:W5:Y:S04]  /*f6f0*/  LDL.LU R252, [R1+0x7c] ;  /* 0x00007c0001fc7983 */ /* 0x0003680000300800 */
[----:B------:R1:W5:Y:S04]  /*f700*/  LDL.LU R251, [R1+0x78] ;  /* 0x0000780001fb7983 */ /* 0x0003680000300800 */
[----:B------:R1:W5:Y:S04]  /*f710*/  LDL.LU R250, [R1+0x74] ;  /* 0x0000740001fa7983 */ /* 0x0003680000300800 */
[----:B------:R-:W2:Y:S02]  /*f720*/  LDSM.16.MT88.4 R128, [R227+0x2800] ;  /* 0x00280000e380783b */ /* 0x000ea40000004200 */
[C---:B--2---:R-:W-:Y:S07]  /*f730*/  HMMA.16816.F32.BF16 R124, R104.reuse, R128, R20 ;  /* 0x00000080687c723c */ /* 0x044fee0000041814 */
[----:B------:R-:W-:Y:S01]  /*f740*/  MOV R22, R12 ;  /* 0x0000000c00167202 */ /* 0x000fe20000000f00 */
[C---:B------:R-:W-:Y:S04]  /*f750*/  HMMA.16816.F32.BF16 R128, R104.reuse, R130, R24 ;  /* 0x000000826880723c */ /* 0x040fe80000041818 */
[----:B------:R-:W-:Y:S02]  /*f760*/  MOV R23, R13 ;  /* 0x0000000d00177202 */ /* 0x000fe40000000f00 */
[----:B------:R-:W-:Y:S02]  /*f770*/  MOV R21, R14 ;  /* 0x0000000e00157202 */ /* 0x000fe40000000f00 */
[----:B------:R-:W-:Y:S04]  /*f780*/  MOV R24, R135 ;  /* 0x0000008700187202 */ /* 0x000fe80000000f00 */
[----:B------:R-:W-:Y:S02]  /*f790*/  MOV R27, R134 ;  /* 0x00000086001b7202 */ /* 0x000fe40000000f00 */
[----:B------:R-:W-:Y:S02]  /*f7a0*/  MOV R26, R133 ;  /* 0x00000085001a7202 */ /* 0x000fe40000000f00 */
[----:B------:R-:W-:Y:S02]  /*f7b0*/  MOV R25, R132 ;  /* 0x0000008400197202 */ /* 0x000fe40000000f00 */
[C---:B------:R-:W-:Y:S03]  /*f7c0*/  HMMA.16816.F32.BF16 R132, R104.reuse, R136, R28 ;  /* 0x000000886884723c */ /* 0x040fe6000004181c */
[----:B------:R-:W-:Y:S02]  /*f7d0*/  MOV R20, R15 ;  /* 0x0000000f00147202 */ /* 0x000fe40000000f00 */
[----:B------:R-:W2:Y:S02]  /*f7e0*/  LDSM.16.MT88.4 R12, [R224+0x8800] ;  /* 0x00880000e00c783b */ /* 0x000ea40000004200 */
[----:B------:R-:W-:Y:S01]  /*f7f0*/  MOV R28, R19 ;  /* 0x00000013001c7202 */ /* 0x000fe20000000f00 */
[C---:B------:R-:W-:Y:S04]  /*f800*/  HMMA.16816.F32.BF16 R136, R104.reuse, R138, R32 ;  /* 0x0000008a6888723c */ /* 0x040fe80000041820 */
[----:B------:R-:W-:Y:S01]  /*f810*/  MOV R29, R151 ;  /* 0x00000097001d7202 */ /* 0x000fe20000000f00 */
[----:B------:R-:W3:Y:S01]  /*f820*/  LDSM.16.MT88.4 R16, [R228+0x8800] ;  /* 0x00880000e410783b */ /* 0x000ee20000004200 */
[----:B------:R-:W-:Y:S02]  /*f830*/  MOV R30, R150 ;  /* 0x00000096001e7202 */ /* 0x000fe40000000f00 */
[----:B------:R-:W-:Y:S04]  /*f840*/  MOV R32, R143 ;  /* 0x0000008f00207202 */ /* 0x000fe80000000f00 */
[----:B------:R-:W-:Y:S01]  /*f850*/  MOV R33, R142 ;  /* 0x0000008e00217202 */ /* 0x000fe20000000f00 */
[----:B------:R-:W-:Y:S01]  /*f860*/  FADD.FTZ R0, R32, R0 ;  /* 0x0000000020007221 */ /* 0x000fe20000010000 */
[----:B------:R-:W-:Y:S02]  /*f870*/  MOV R34, R141 ;  /* 0x0000008d00227202 */ /* 0x000fe40000000f00 */
[----:B------:R-:W-:Y:S02]  /*f880*/  MOV R35, R140 ;  /* 0x0000008c00237202 */ /* 0x000fe40000000f00 */
[C---:B------:R-:W-:Y:S03]  /*f890*/  HMMA.16816.F32.BF16 R140, R104.reuse, R144, R36 ;  /* 0x00000090688c723c */ /* 0x040fe60000041824 */
[----:B------:R-:W-:Y:S01]  /*f8a0*/  MOV R31, R149 ;  /* 0x00000095001f7202 */ /* 0x000fe20000000f00 */
[----:B------:R-:W-:Y:S03]  /*f8b0*/  FADD.FTZ R0, R34, R0 ;  /* 0x0000000022007221 */ /* 0x000fe60000010000 */
        /* <DEDUP_REMOVED lines=13> */
[C---:B------:R-:W-:Y:S01]  /*f990*/  HMMA.16816.F32.BF16 R56, R104.reuse, R6, R56 ;  /* 0x000000066838723c */ /* 0x040fe20000041838 */
[----:B------:R-:W4:Y:S03]  /*f9a0*/  LDSM.16.MT88.4 R4, [R227+0x8800] ;  /* 0x00880000e304783b */ /* 0x000f260000004200 */
[----:B------:R-:W-:Y:S02]  /*f9b0*/  FADD.FTZ R0, R219, R0 ;  /* 0x00000000db007221 */ /* 0x000fe40000010000 */
[----:B------:R-:W-:Y:S02]  /*f9c0*/  FADD.FTZ R2, R31, R2 ;  /* 0x000000021f027221 */ /* 0x000fe40000010000 */
[C---:B------:R-:W-:Y:S04]  /*f9d0*/  HMMA.16816.F32.BF16 R60, R104.reuse, R8, R60 ;  /* 0x00000008683c723c */ /* 0x040fe8000004183c */
[----:B------:R-:W-:Y:S02]  /*f9e0*/  FADD.FTZ R2, R24, R2 ;  /* 0x0000000218027221 */ /* 0x000fe40000010000 */
[----:B------:R-:W-:Y:S02]  /*f9f0*/  FADD.FTZ R0, R218, R0 ;  /* 0x00000000da007221 */ /* 0x000fe40000010000 */
[C---:B------:R-:W-:Y:S01]  /*fa00*/  HMMA.16816.F32.BF16 R64, R104.reuse, R10, R64 ;  /* 0x0000000a6840723c */ /* 0x040fe20000041840 */
[----:B------:R-:W1:Y:S03]  /*fa10*/  LDSM.16.MT88.4 R8, [R230+0x8800] ;  /* 0x00880000e608783b */ /* 0x000e660000004200 */
[----:B------:R-:W-:Y:S02]  /*fa20*/  FADD.FTZ R2, R25, R2 ;  /* 0x0000000219027221 */ /* 0x000fe40000010000 */
[----:B------:R-:W-:Y:S02]  /*fa30*/  FADD.FTZ R0, R217, R0 ;  /* 0x00000000d9007221 */ /* 0x000fe40000010000 */
[C---:B--2---:R-:W-:Y:S04]  /*fa40*/  HMMA.16816.F32.BF16 R68, R104.reuse, R12, R68 ;  /* 0x0000000c6844723c */ /* 0x044fe80000041844 */
[----:B------:R-:W-:Y:S02]  /*fa50*/  FADD.FTZ R2, R26, R2 ;  /* 0x000000021a027221 */ /* 0x000fe40000010000 */
[----:B------:R-:W-:Y:S02]  /*fa60*/  FADD.FTZ R0, R216, R0 ;  /* 0x00000000d8007221 */ /* 0x000fe40000010000 */
[C---:B------:R-:W-:Y:S04]  /*fa70*/  HMMA.16816.F32.BF16 R72, R104.reuse, R14, R72 ;  /* 0x0000000e6848723c */ /* 0x040fe80000041848 */
[----:B------:R-:W-:Y:S02]  /*fa80*/  FADD.FTZ R2, R27, R2 ;  /* 0x000000021b027221 */ /* 0x000fe40000010000 */
[----:B------:R-:W-:Y:S02]  /*fa90*/  FADD.FTZ R0, R214, R0 ;  /* 0x00000000d6007221 */ /* 0x000fe40000010000 */
[C---:B---3--:R-:W-:Y:S04]  /*faa0*/  HMMA.16816.F32.BF16 R76, R104.reuse, R16, R76 ;  /* 0x00000010684c723c */ /* 0x048fe8000004184c */
[----:B------:R-:W-:Y:S02]  /*fab0*/  FADD.FTZ R2, R20, R2 ;  /* 0x0000000214027221 */ /* 0x000fe40000010000 */
[----:B------:R-:W-:Y:S02]  /*fac0*/  FADD.FTZ R0, R213, R0 ;  /* 0x00000000d5007221 */ /* 0x000fe40000010000 */
[C---:B------:R-:W-:Y:S04]  /*fad0*/  HMMA.16816.F32.BF16 R80, R104.reuse, R18, R80 ;  /* 0x000000126850723c */ /* 0x040fe80000041850 */
[----:B------:R-:W-:Y:S02]  /*fae0*/  FADD.FTZ R2, R21, R2 ;  /* 0x0000000215027221 */ /* 0x000fe40000010000 */
[----:B------:R-:W-:Y:S02]  /*faf0*/  FADD.FTZ R0, R209, R0 ;  /* 0x00000000d1007221 */ /* 0x000fe40000010000 */
[C---:B----4-:R-:W-:Y:S04]  /*fb00*/  HMMA.16816.F32.BF16 R84, R104.reuse, R4, R84 ;  /* 0x000000046854723c */ /* 0x050fe80000041854 */
[----:B------:R-:W-:Y:S02]  /*fb10*/  FADD.FTZ R2, R22, R2 ;  /* 0x0000000216027221 */ /* 0x000fe40000010000 */
[----:B------:R-:W-:Y:S02]  /*fb20*/  FADD.FTZ R0, R208, R0 ;  /* 0x00000000d0007221 */ /* 0x000fe40000010000 */
[----:B------:R-:W-:Y:S01]  /*fb30*/  FADD.FTZ R2, R23, R2 ;  /* 0x0000000217027221 */ /* 0x000fe20000010000 */
[C---:B------:R-:W-:Y:S03]  /*fb40*/  HMMA.16816.F32.BF16 R88, R104.reuse, R6, R88 ;  /* 0x000000066858723c */ /* 0x040fe60000041858 */
[----:B------:R-:W-:Y:S02]  /*fb50*/  FADD.FTZ R2, R3, R2 ;  /* 0x0000000203027221 */ /* 0x000fe40000010000 */
[----:B------:R-:W-:Y:S02]  /*fb60*/  FADD.FTZ R0, R167, R0 ;  /* 0x00000000a7007221 */ /* 0x000fe40000010000 */
[----:B------:R-:W-:Y:S01]  /*fb70*/  FADD.FTZ R2, R223, R2 ;  /* 0x00000002df027221 */ /* 0x000fe20000010000 */
[C---:B-1----:R-:W-:Y:S04]  /*fb80*/  HMMA.16816.F32.BF16 R92, R104.reuse, R8, R92 ;  /* 0x00000008685c723c */ /* 0x042fe8000004185c */
        /* <DEDUP_REMOVED lines=16> */
.L_x_841:
[----:B------:R-:W-:Y:S02]  /*fc90*/  MOV R7, 0x1f ;  /* 0x0000001f00077802 */ /* 0x000fe40000000f00 */
[----:B------:R-:W-:Y:S01]  /*fca0*/  MOV R6, 0xffffffff ;  /* 0xffffffff00067802 */ /* 0x000fe20000000f00 */
[----:B------:R-:W-:Y:S05]  /*fcb0*/  BRA.DIV ~URZ, `(.L_x_843) ;  /* 0x000023327f007947 */ /* 0x000fea000b800000 */
[----:B-1----:R-:W2:Y:S04]  /*fcc0*/  LDL R2, [R1+0x18] ;  /* 0x0000180001027983 */ /* 0x002ea80000100800 */
[----:B--2---:R1:W2:Y:S02]  /*fcd0*/  SHFL.BFLY PT, R0, R2, 0x2, 0x1f ;  /* 0x0c401f0002007f89 */ /* 0x0042a400000e0000 */
.L_x_857:
[----:B-1----:R-:W3:Y:S02]  /*fce0*/  LDL.LU R2, [R1+0x18] ;  /* 0x0000180001027983 */ /* 0x002ee40000300800 */
[----:B--23--:R-:W-:Y:S01]  /*fcf0*/  FADD.FTZ R0, R0, R2 ;  /* 0x0000000200007221 */ /* 0x00cfe20000010000 */
[----:B------:R-:W-:Y:S05]  /*fd00*/  BRA.DIV ~URZ, `(.L_x_844) ;  /* 0x000023427f007947 */ /* 0x000fea000b800000 */
[----:B------:R-:W2:Y:S04]  /*fd10*/  LDL.LU R5, [R1+0x1c] ;  /* 0x00001c0001057983 */ /* 0x000ea80000300800 */
[----:B------:R-:W1:Y:S02]  /*fd20*/  SHFL.BFLY PT, R2, R0, 0x1, 0x1f ;  /* 0x0c201f0000027f89 */ /* 0x000e6400000e0000 */
[----:B-1----:R-:W-:-:S02]  /*fd30*/  FADD.FTZ R0, R0, R2 ;  /* 0x0000000200007221 */ /* 0x002fc40000010000 */
[----:B--2---:R-:W1:Y:S02]  /*fd40*/  SHFL.BFLY PT, R4, R5, 0x2, 0x1f ;  /* 0x0c401f0005047f89 */ /* 0x004e6400000e0000 */
[----:B-1----:R-:W-:-:S05]  /*fd50*/  FADD.FTZ R4, R4, R5 ;  /* 0x0000000504047221 */ /* 0x002fca0000010000 */
[----:B------:R1:W2:Y:S02]  /*fd60*/  SHFL.BFLY PT, R3, R4, 0x1, 0x1f ;  /* 0x0c201f0004037f89 */ /* 0x0002a400000e0000 */
.L_x_858:
[----:B------:R-:W-:Y:S01]  /*fd70*/  FSETP.NE.FTZ.AND P1, PT, R0, RZ, PT ;  /* 0x000000ff0000720b */ /* 0x000fe20003f35000 */
[----:B--2---:R-:W-:Y:S01]  /*fd80*/  FADD.FTZ R3, R3, R4 ;  /* 0x0000000403037221 */ /* 0x004fe20000010000 */
[----:B------:R-:W-:Y:S02]  /*fd90*/  MOV R2, RZ ;  /* 0x000000ff00027202 */ /* 0x000fe40000000f00 */
[----:B------:R-:W-:Y:S02]  /*fda0*/  MOV R16, 0xff800000 ;  /* 0xff80000000107802 */ /* 0x000fe40000000f00 */
[----:B------:R-:W-:Y:S02]  /*fdb0*/  FSETP.NE.FTZ.AND P0, PT, R3, RZ, PT ;  /* 0x000000ff0300720b */ /* 0x000fe40003f15000 */
[----:B------:R-:W-:-:S05]  /*fdc0*/  MOV R15, 0xff800000 ;  /* 0xff800000000f7802 */ /* 0x000fca0000000f00 */
[----:B------:R-:W2:Y:S01]  /*fdd0*/  @P1 MUFU.RCP R2, R0 ;  /* 0x0000000000021308 */ /* 0x000ea20000001000 */
[----:B-1----:R-:W-:-:S05]  /*fde0*/  @P1 MOV R4, 0x3f317218 ;  /* 0x3f31721800041802 */ /* 0x002fca0000000f00 */
[----:B------:R-:W-:Y:S02]  /*fdf0*/  @P1 FMUL.FTZ R4, R4, c[0x0][0x2d0] ;  /* 0x0000b40004041a20 */ /* 0x000fe40000410000 */
[----:B------:R1:W3:Y:S01]  /*fe00*/  @P1 MUFU.LG2 R5, R0 ;  /* 0x0000000000051308 */ /* 0x0002e20000000c00 */
[C---:B--2---:R-:W-:Y:S02]  /*fe10*/  FMUL.FTZ R108, R2.reuse, R108 ;  /* 0x0000006c026c7220 */ /* 0x044fe40000410000 */
[C---:B------:R-:W-:Y:S02]  /*fe20*/  FMUL.FTZ R109, R2.reuse, R109 ;  /* 0x0000006d026d7220 */ /* 0x040fe40000410000 */
[C---:B------:R-:W-:Y:S02]  /*fe30*/  FMUL.FTZ R112, R2.reuse, R112 ;  /* 0x0000007002707220 */ /* 0x040fe40000410000 */
[C---:B------:R-:W-:Y:S01]  /*fe40*/  FMUL.FTZ R113, R2.reuse, R113 ;  /* 0x0000007102717220 */ /* 0x040fe20000410000 */
[----:B-1----:R-:W-:Y:S01]  /*fe50*/  MOV R0, RZ ;  /* 0x000000ff00007202 */ /* 0x002fe20000000f00 */
[----:B------:R-:W-:-:S02]  /*fe60*/  FMUL.FTZ R116, R2, R116 ;  /* 0x0000007402747220 */ /* 0x000fc40000410000 */
[C---:B------:R-:W-:Y:S02]  /*fe70*/  FMUL.FTZ R117, R2.reuse, R117 ;  /* 0x0000007502757220 */ /* 0x040fe40000410000 */
[C---:B------:R-:W-:Y:S01]  /*fe80*/  FMUL.FTZ R120, R2.reuse, R120 ;  /* 0x0000007802787220 */ /* 0x040fe20000410000 */
[----:B------:R-:W1:Y:S01]  /*fe90*/  @P0 MUFU.RCP R0, R3 ;  /* 0x0000000300000308 */ /* 0x000e620000001000 */
        /* <DEDUP_REMOVED lines=40> */
[----:B------:R-:W-:Y:S02]  /*10120*/  FMUL.FTZ R97, R2, R97 ;  /* 0x0000006102617220 */ /* 0x000fe40000410000 */
[----:B------:R2:W4:Y:S01]  /*10130*/  @P0 MUFU.LG2 R2, R3 ;  /* 0x0000000300020308 */ /* 0x0005220000000c00 */
[----:B---3--:R-:W-:Y:S02]  /*10140*/  @P1 FMUL.FTZ R5, R5, 0.69314718246459960938 ;  /* 0x3f31721805051820 */ /* 0x008fe40000410000 */
[----:B-1----:R-:W-:Y:S02]  /*10150*/  FMUL.FTZ R110, R0, R110 ;  /* 0x0000006e006e7220 */ /* 0x002fe40000410000 */
[----:B------:R-:W-:Y:S01]  /*10160*/  @P1 FFMA.FTZ R16, R4, R101, R5 ;  /* 0x0000006504101223 */ /* 0x000fe20000010005 */
[----:B------:R-:W-:Y:S01]  /*10170*/  MOV R4, 0x1 ;  /* 0x0000000100047802 */ /* 0x000fe20000000f00 */
[C---:B------:R-:W-:Y:S02]  /*10180*/  FMUL.FTZ R111, R0.reuse, R111 ;  /* 0x0000006f006f7220 */ /* 0x040fe40000410000 */
[----:B------:R-:W-:-:S02]  /*10190*/  FMUL.FTZ R114, R0, R114 ;  /* 0x0000007200727220 */ /* 0x000fc40000410000 */
[C---:B------:R-:W-:Y:S02]  /*101a0*/  FMUL.FTZ R115, R0.reuse, R115 ;  /* 0x0000007300737220 */ /* 0x040fe40000410000 */
[C---:B------:R-:W-:Y:S02]  /*101b0*/  FMUL.FTZ R118, R0.reuse, R118 ;  /* 0x0000007600767220 */ /* 0x040fe40000410000 */
[----:B------:R-:W-:Y:S01]  /*101c0*/  FMUL.FTZ R119, R0, R119 ;  /* 0x0000007700777220 */ /* 0x000fe20000410000 */
[----:B--2---:R-:W-:Y:S01]  /*101d0*/  @P0 MOV R3, 0x3f317218 ;  /* 0x3f31721800030802 */ /* 0x004fe20000000f00 */
[----:B----4-:R-:W-:Y:S02]  /*101e0*/  @P0 FMUL.FTZ R2, R2, 0.69314718246459960938 ;  /* 0x3f31721802020820 */ /* 0x010fe40000410000 */
[----:B------:R-:W-:Y:S02]  /*101f0*/  FMUL.FTZ R122, R0, R122 ;  /* 0x0000007a007a7220 */ /* 0x000fe40000410000 */
[----:B------:R-:W-:-:S02]  /*10200*/  @P0 FMUL.FTZ R3, R3, c[0x0][0x2d0] ;  /* 0x0000b40003030a20 */ /* 0x000fc40000410000 */
        /* <DEDUP_REMOVED lines=41> */
[----:B------:R-:W-:Y:S01]  /*104a0*/  PRMT R0, R4, 0x7610, R0 ;  /* 0x0000761004007816 */ /* 0x000fe20000000000 */
[----:B------:R-:W-:-:S02]  /*104b0*/  @P0 FFMA.FTZ R15, R3, R100, R2 ;  /* 0x00000064030f0223 */ /* 0x000fc40000010002 */
.L_x_836:
[----:B--2---:R2:W5:Y:S01]  /*104c0*/  LDL R7, [R1+0x5c] ;  /* 0x00005c0001077983 */ /* 0x0045620000100800 */
        /* <DEDUP_REMOVED lines=17> */
[----:B------:R2:W-:Y:S02]  /*105e0*/  STL [R1+0x5c], R7 ;  /* 0x00005c0701007387 */ /* 0x0005e40000100800 */
.L_x_846:
[----:B--2---:R-:W-:Y:S05]  /*105f0*/  BSYNC B0 ;  /* 0x0000000000007941 */ /* 0x004fea0003800000 */
.L_x_845:
[----:B------:R-:W-:Y:S01]  /*10600*/  PRMT R0, R0, 0x9910, RZ ;  /* 0x0000991000007816 */ /* 0x000fe200000000ff */
[----:B------:R-:W-:Y:S01]  /*10610*/  BSSY B1, `(.L_x_847) ;  /* 0x000018a000017945 */ /* 0x000fe20003800000 */
[----:B-----5:R-:W-:Y:S01]  /*10620*/  IMAD.MOV.U32 R57, RZ, RZ, R7 ;  /* 0x000000ffff397224 */ /* 0x020fe200078e0007 */
[----:B------:R-:W-:Y:S01]  /*10630*/  MOV R101, 0x1f ;  /* 0x0000001f00657802 */ /* 0x000fe20000000f00 */
[----:B------:R-:W-:Y:S01]  /*10640*/  IMAD.MOV.U32 R106, RZ, RZ, RZ ;  /* 0x000000ffff6a7224 */ /* 0x000fe200078e00ff */
[----:B------:R-:W-:Y:S01]  /*10650*/  ISETP.NE.AND P0, PT, R0, RZ, PT ;  /* 0x000000ff0000720c */ /* 0x000fe20003f05270 */
[----:B------:R-:W-:-:S12]  /*10660*/  IMAD.MOV.U32 R100, RZ, RZ, -0x1 ;  /* 0xffffffffff647424 */ /* 0x000fd800078e00ff */
[----:B------:R-:W-:Y:S05]  /*10670*/  @!P0 BRA `(.L_x_848) ;  /* 0x0000157000008947 */ /* 0x000fea0003800000 */
[----:B------:R-:W-:Y:S01]  /*10680*/  WARPSYNC 0xffffffff ;  /* 0xffffffff00007948 */ /* 0x000fe20003800000 */
[----:B------:R-:W-:Y:S06]  /*10690*/  BAR.SYNC.DEFER_BLOCKING 0x1, 0x100 ;  /* 0x0044000000007b1d */ /* 0x000fec0000010000 */
[----:B------:R-:W-:Y:S05]  /*106a0*/  BRA.CONV ~URZ, `(.L_x_849) ;  /* 0x000000537f007947 */ /* 0x000fea000b800000 */
[----:B------:R-:W-:Y:S02]  /*106b0*/  SHF.R.S32.HI R0, RZ, 0x1f, R6 ;  /* 0x0000001fff007819 */ /* 0x000fe40000011406 */
[----:B------:R-:W-:Y:S02]  /*106c0*/  MOV R2, 0x10700 ;  /* 0x0001070000027802 */ /* 0x000fe40000000f00 */
[----:B------:R-:W-:-:S04]  /*106d0*/  LEA.HI R0, R0, R6, RZ, 0x7 ;  /* 0x0000000600007211 */ /* 0x000fc800078f38ff */
[----:B------:R-:W-:Y:S02]  /*106e0*/  SHF.R.S32.HI R0, RZ, 0x7, R0 ;  /* 0x00000007ff007819 */ /* 0x000fe40000011400 */
[----:B-1----:R-:W-:Y:S05]  /*106f0*/  CALL.REL.NOINC `($__internal_17_$__cuda_sm70_shflsync_idx_p) ;  /* 0x00001af000007944 */ /* 0x002fea0003c00000 */
.L_x_849:
[----:B------:R-:W3:Y:S04]  /*10700*/  LDL R8, [R1+0x68] ;  /* 0x0000680001087983 */ /* 0x000ee80000100800 */
[----:B------:R-:W4:Y:S04]  /*10710*/  LDL.LU R5, [R1+0x44] ;  /* 0x0000440001057983 */ /* 0x000f280000300800 */
[----:B-1----:R-:W5:Y:S04]  /*10720*/  LDL.LU R11, [R1+0x48] ;  /* 0x00004800010b7983 */ /* 0x002f680000300800 */
[----:B--2---:R-:W2:Y:S04]  /*10730*/  LDL.LU R17, [R1+0x4c] ;  /* 0x00004c0001117983 */ /* 0x004ea80000300800 */
[----:B------:R-:W3:Y:S01]  /*10740*/  LDL.LU R19, [R1+0x58] ;  /* 0x0000580001137983 */ /* 0x000ee20000300800 */
[----:B------:R-:W-:-:S03]  /*10750*/  IMAD.MOV.U32 R3, RZ, RZ, 0x1 ;  /* 0x00000001ff037424 */ /* 0x000fc600078e00ff */
[----:B------:R-:W2:Y:S02]  /*10760*/  LDL R18, [R1+0x6c] ;  /* 0x00006c0001127983 */ /* 0x000ea40000100800 */
[----:B------:R-:W-:Y:S02]  /*10770*/  ISETP.NE.AND P1, PT, R3, c[0x0][0x4e8], PT ;  /* 0x00013a0003007a0c */ /* 0x000fe40003f25270 */
[----:B------:R-:W2:Y:S04]  /*10780*/  LDL R107, [R1+0x24] ;  /* 0x00002400016b7983 */ /* 0x000ea80000100800 */
[----:B------:R-:W1:Y:S01]  /*10790*/  S2R R20, SR_TID.X ;  /* 0x0000000000147919 */ /* 0x000e620000002100 */
[----:B------:R-:W-:Y:S02]  /*107a0*/  ULDC UR5, c[0x0][0x4e8] ;  /* 0x00013a0000057ab9 */ /* 0x000fe40000000800 */
[----:B------:R-:W-:-:S02]  /*107b0*/  ULDC UR4, c[0x0][0x388] ;  /* 0x0000e20000047ab9 */ /* 0x000fc40000000800 */
[----:B------:R-:W-:Y:S01]  /*107c0*/  UIMAD UR4, UR5, UR4, URZ ;  /* 0x00000004050472a4 */ /* 0x000fe2000f8e023f */
[----:B------:R-:W-:Y:S01]  /*107d0*/  BSSY B0, `(.L_x_850) ;  /* 0x00000dd000007945 */ /* 0x000fe20003800000 */
[----:B----4-:R-:W-:Y:S01]  /*107e0*/  SHF.R.S32.HI R0, RZ, 0x1f, R5 ;  /* 0x0000001fff007819 */ /* 0x010fe20000011405 */
[----:B------:R-:W-:-:S04]  /*107f0*/  IMAD.WIDE.U32 R6, R5, c[0x0][0x4d0], RZ ;  /* 0x0001340005067a25 */ /* 0x000fc800078e00ff */
[C---:B------:R-:W-:Y:S02]  /*10800*/  IMAD R2, R0.reuse, c[0x0][0x4d0], RZ ;  /* 0x0001340000027a24 */ /* 0x040fe400078e02ff */
[----:B------:R-:W-:Y:S02]  /*10810*/  IMAD R4, R0, c[0x0][0x438], RZ ;  /* 0x00010e0000047a24 */ /* 0x000fe400078e02ff */
[----:B------:R-:W-:Y:S01]  /*10820*/  IMAD R3, R5, c[0x0][0x4d4], R2 ;  /* 0x0001350005037a24 */ /* 0x000fe200078e0202 */
[----:B-----5:R-:W-:Y:S01]  /*10830*/  SHF.R.S32.HI R2, RZ, 0x1f, R11 ;  /* 0x0000001fff027819 */ /* 0x020fe2000001140b */
[----:B---3--:R-:W-:Y:S02]  /*10840*/  IMAD.IADD R0, R8, 0x1, R19 ;  /* 0x0000000108007824 */ /* 0x008fe400078e0213 */
[----:B------:R-:W-:Y:S02]  /*10850*/  IMAD.IADD R7, R7, 0x1, R3 ;  /* 0x0000000107077824 */ /* 0x000fe400078e0203 */
[----:B------:R-:W-:-:S02]  /*10860*/  IMAD R9, R2, c[0x0][0x4d8], RZ ;  /* 0x0001360002097a24 */ /* 0x000fc400078e02ff */
[----:B------:R-:W-:-:S04]  /*10870*/  @P1 IMAD.HI.U32 R10, R0, c[0x0][0x4ec], RZ ;  /* 0x00013b00000a1a27 */ /* 0x000fc800078e00ff */
[----:B------:R-:W-:Y:S02]  /*10880*/  IMAD R8, R5, c[0x0][0x43c], R4 ;  /* 0x00010f0005087a24 */ /* 0x000fe400078e0204 */
[----:B------:R-:W-:Y:S01]  /*10890*/  IMAD.MOV.U32 R3, RZ, RZ, R0 ;  /* 0x000000ffff037224 */ /* 0x000fe200078e0000 */
[----:B------:R-:W-:Y:S01]  /*108a0*/  @P1 SHF.R.U32.HI R3, RZ, c[0x0][0x4f0], R10 ;  /* 0x00013c00ff031a19 */ /* 0x000fe2000001160a */
[C---:B------:R-:W-:Y:S02]  /*108b0*/  IMAD R9, R11.reuse, c[0x0][0x4dc], R9 ;  /* 0x000137000b097a24 */ /* 0x040fe400078e0209 */
[----:B------:R-:W-:-:S04]  /*108c0*/  IMAD.WIDE.U32 R6, R11, c[0x0][0x4d8], R6 ;  /* 0x000136000b067a25 */ /* 0x000fc800078e0006 */
[----:B------:R-:W-:-:S04]  /*108d0*/  IMAD.WIDE.U32 R4, R5, c[0x0][0x438], RZ ;  /* 0x00010e0005047a25 */ /* 0x000fc800078e00ff */
[----:B------:R-:W-:Y:S01]  /*108e0*/  IMAD.IADD R7, R7, 0x1, R9 ;  /* 0x0000000107077824 */ /* 0x000fe200078e0209 */
[----:B--2---:R-:W-:Y:S01]  /*108f0*/  SHF.R.S32.HI R9, RZ, 0x1f, R17 ;  /* 0x0000001fff097819 */ /* 0x004fe20000011411 */
[----:B------:R-:W-:Y:S02]  /*10900*/  IMAD.IADD R5, R5, 0x1, R8 ;  /* 0x0000000105057824 */ /* 0x000fe400078e0208 */
[----:B------:R-:W-:Y:S02]  /*10910*/  IMAD.MOV R8, RZ, RZ, -R3 ;  /* 0x000000ffff087224 */ /* 0x000fe400078e0a03 */
[----:B------:R-:W-:Y:S02]  /*10920*/  IMAD R2, R2, c[0x0][0x440], RZ ;  /* 0x0001100002027a24 */ /* 0x000fe400078e02ff */
[----:B------:R-:W-:Y:S02]  /*10930*/  IMAD R10, R9, c[0x0][0x4e0], RZ ;  /* 0x00013800090a7a24 */ /* 0x000fe400078e02ff */
[----:B------:R-:W-:-:S02]  /*10940*/  IMAD R8, R8, c[0x0][0x4e8], R0 ;  /* 0x00013a0008087a24 */ /* 0x000fc400078e0200 */
[----:B------:R-:W-:Y:S01]  /*10950*/  IMAD.WIDE.U32 R6, R17, c[0x0][0x4e0], R6 ;  /* 0x0001380011067a25 */ /* 0x000fe200078e0006 */
[----:B------:R-:W-:-:S03]  /*10960*/  SHF.R.S32.HI R12, RZ, 0x1f, R3 ;  /* 0x0000001fff0c7819 */ /* 0x000fc60000011403 */
[C---:B------:R-:W-:Y:S02]  /*10970*/  IMAD R14, R11.reuse, c[0x0][0x444], R2 ;  /* 0x000111000b0e7a24 */ /* 0x040fe400078e0202 */
[----:B------:R-:W-:Y:S01]  /*10980*/  IMAD.WIDE.U32 R4, R11, c[0x0][0x440], R4 ;  /* 0x000110000b047a25 */ /* 0x000fe200078e0004 */
[----:B------:R-:W-:Y:S02]  /*10990*/  SHF.R.S32.HI R13, RZ, 0x1f, R8 ;  /* 0x0000001fff0d7819 */ /* 0x000fe40000011408 */
[----:B------:R-:W-:Y:S01]  /*109a0*/  IADD3 R6, P0, R3, R6, RZ ;  /* 0x0000000603067210 */ /* 0x000fe20007f1e0ff */
[----:B------:R-:W-:Y:S02]  /*109b0*/  IMAD R11, R17, c[0x0][0x4e4], R10 ;  /* 0x00013900110b7a24 */ /* 0x000fe400078e020a */
[----:B------:R-:W-:-:S03]  /*109c0*/  @P1 IMAD.HI.U32 R10, R0, c[0x0][0x4ec], RZ ;  /* 0x00013b00000a1a27 */ /* 0x000fc600078e00ff */
[----:B------:R-:W-:Y:S01]  /*109d0*/  IADD3.X R7, R12, R7, R11, P0, !PT ;  /* 0x000000070c077210 */ /* 0x000fe200007fe40b */
[----:B------:R-:W-:Y:S02]  /*109e0*/  IMAD R9, R9, c[0x0][0x448], RZ ;  /* 0x0001120009097a24 */ /* 0x000fe400078e02ff */
[----:B------:R-:W-:Y:S01]  /*109f0*/  IMAD.MOV.U32 R2, RZ, RZ, R0 ;  /* 0x000000ffff027224 */ /* 0x000fe200078e0000 */
[----:B------:R-:W-:Y:S01]  /*10a00*/  @P1 SHF.R.U32.HI R2, RZ, c[0x0][0x4f0], R10 ;  /* 0x00013c00ff021a19 */ /* 0x000fe2000001160a */
[----:B------:R-:W-:Y:S02]  /*10a10*/  IMAD.IADD R5, R5, 0x1, R14 ;  /* 0x0000000105057824 */ /* 0x000fe400078e020e */
[----:B------:R-:W-:Y:S02]  /*10a20*/  IMAD R3, R13, c[0x0][0x4c8], RZ ;  /* 0x000132000d037a24 */ /* 0x000fe400078e02ff */
[C---:B------:R-:W-:Y:S02]  /*10a30*/  IMAD R10, R17.reuse, c[0x0][0x44c], R9 ;  /* 0x00011300110a7a24 */ /* 0x040fe400078e0209 */
[----:B------:R-:W-:Y:S01]  /*10a40*/  IMAD.WIDE.U32 R4, R17, c[0x0][0x448], R4 ;  /* 0x0001120011047a25 */ /* 0x000fe200078e0004 */
[----:B-1----:R-:W-:-:S03]  /*10a50*/  SHF.R.S32.HI R17, RZ, 0x1f, R20 ;  /* 0x0000001fff117819 */ /* 0x002fc60000011414 */
[C---:B------:R-:W-:Y:S02]  /*10a60*/  IMAD R9, R8.reuse, c[0x0][0x4cc], R3 ;  /* 0x0001330008097a24 */ /* 0x040fe400078e0203 */
[----:B------:R-:W-:Y:S01]  /*10a70*/  IMAD.WIDE.U32 R6, R8, c[0x0][0x4c8], R6 ;  /* 0x0001320008067a25 */ /* 0x000fe200078e0006 */
[----:B------:R-:W-:-:S03]  /*10a80*/  SHF.R.S32.HI R8, RZ, 0x1f, R2 ;  /* 0x0000001fff087819 */ /* 0x000fc60000011402 */
[----:B------:R-:W-:Y:S02]  /*10a90*/  IMAD.MOV R3, RZ, RZ, -R2 ;  /* 0x000000ffff037224 */ /* 0x000fe400078e0a02 */
[----:B------:R-:W-:Y:S01]  /*10aa0*/  IMAD.IADD R5, R5, 0x1, R10 ;  /* 0x0000000105057824 */ /* 0x000fe200078e020a */
[----:B------:R-:W-:Y:S01]  /*10ab0*/  LEA R10, P0, R6, c[0x0][0x4a8], 0x2 ;  /* 0x00012a00060a7a11 */ /* 0x000fe200078010ff */
[----:B------:R-:W-:Y:S01]  /*10ac0*/  IMAD.IADD R9, R7, 0x1, R9 ;  /* 0x0000000107097824 */ /* 0x000fe200078e0209 */
[----:B------:R-:W-:Y:S01]  /*10ad0*/  LEA.HI R17, R17, R20, RZ, 0x5 ;  /* 0x0000001411117211 */ /* 0x000fe200078f28ff */
[----:B------:R-:W-:Y:S02]  /*10ae0*/  IMAD R7, R3, c[0x0][0x4e8], R0 ;  /* 0x00013a0003077a24 */ /* 0x000fe400078e0200 */
[----:B------:R-:W-:Y:S01]  /*10af0*/  IMAD R0, R8, c[0x0][0x430], RZ ;  /* 0x00010c0008007a24 */ /* 0x000fe200078e02ff */
[----:B------:R-:W-:Y:S02]  /*10b00*/  LEA.HI.X R6, R6, c[0x0][0x4ac], R9, 0x2, P0 ;  /* 0x00012b0006067a11 */ /* 0x000fe400000f1409 */
[----:B------:R-:W-:Y:S01]  /*10b10*/  LOP3.LUT R17, R17, 0xffffffe0, RZ, 0xc0, !PT ;  /* 0xffffffe011117812 */ /* 0x000fe200078ec0ff */
[----:B------:R-:W-:-:S02]  /*10b20*/  IMAD R0, R2, c[0x0][0x434], R0 ;  /* 0x00010d0002007a24 */ /* 0x000fc400078e0200 */
[----:B------:R-:W-:Y:S01]  /*10b30*/  IMAD.WIDE.U32 R2, R2, c[0x0][0x430], R4 ;  /* 0x00010c0002027a25 */ /* 0x000fe200078e0004 */
[----:B------:R-:W-:Y:S04]  /*10b40*/  SHFL.IDX PT, R8, R10, RZ, 0x1c1f ;  /* 0x001c1fff0a087589 */ /* 0x000fe800000e0000 */
[----:B------:R-:W1:Y:S01]  /*10b50*/  SHFL.IDX PT, R9, R6, RZ, 0x1c1f ;  /* 0x001c1fff06097589 */ /* 0x000e6200000e0000 */
[----:B------:R-:W-:Y:S02]  /*10b60*/  IMAD.IADD R17, R20, 0x1, -R17 ;  /* 0x0000000114117824 */ /* 0x000fe400078e0a11 */
[----:B------:R-:W-:Y:S01]  /*10b70*/  IMAD.IADD R3, R3, 0x1, R0 ;  /* 0x0000000103037824 */ /* 0x000fe200078e0200 */
[----:B------:R-:W-:Y:S01]  /*10b80*/  SHFL.IDX PT, R4, R10, 0x1, 0x1c1f ;  /* 0x003c1f000a047f89 */ /* 0x000fe200000e0000 */
[----:B------:R-:W-:-:S03]  /*10b90*/  IMAD.IADD R0, R18, 0x1, R19 ;  /* 0x0000000112007824 */ /* 0x000fc600078e0213 */
[----:B------:R2:W3:Y:S01]  /*10ba0*/  SHFL.IDX PT, R5, R6, 0x1, 0x1c1f ;  /* 0x003c1f0006057f89 */ /* 0x0004e200000e0000 */
[----:B------:R-:W-:Y:S01]  /*10bb0*/  LOP3.LUT P3, RZ, R17, 0x3, RZ, 0xc0, !PT ;  /* 0x0000000311ff7812 */ /* 0x000fe2000786c0ff */
[----:B------:R-:W-:-:S03]  /*10bc0*/  IMAD.WIDE.U32 R2, R7, c[0x0][0x428], R2 ;  /* 0x00010a0007027a25 */ /* 0x000fc600078e0002 */
[C---:B------:R-:W-:Y:S02]  /*10bd0*/  ISETP.GE.OR P4, PT, R0.reuse, UR4, P3 ;  /* 0x0000000400007c0c */ /* 0x040fe40009f86670 */
[----:B------:R-:W-:Y:S02]  /*10be0*/  ISETP.GE.AND P1, PT, R0, UR4, PT ;  /* 0x0000000400007c0c */ /* 0x000fe4000bf26270 */
[----:B--2---:R-:W-:-:S05]  /*10bf0*/  SHF.R.S32.HI R6, RZ, 0x1f, R7 ;  /* 0x0000001fff067819 */ /* 0x004fca0000011407 */
[----:B------:R-:W-:Y:S01]  /*10c00*/  IMAD R10, R6, c[0x0][0x428], RZ ;  /* 0x00010a00060a7a24 */ /* 0x000fe200078e02ff */
[----:B------:R-:W-:-:S03]  /*10c10*/  IADD3 R6, R0, 0x8, RZ ;  /* 0x0000000800067810 */ /* 0x000fc60007ffe0ff */
[----:B------:R-:W-:Y:S01]  /*10c20*/  IMAD R10, R7, c[0x0][0x42c], R10 ;  /* 0x00010b00070a7a24 */ /* 0x000fe200078e020a */
[----:B------:R-:W-:Y:S02]  /*10c30*/  ISETP.GE.OR P3, PT, R6, UR4, P3 ;  /* 0x0000000406007c0c */ /* 0x000fe40009f66670 */
[----:B------:R-:W-:Y:S01]  /*10c40*/  LEA R37, P2, R2, c[0x0][0x400], 0x2 ;  /* 0x0001000002257a11 */ /* 0x000fe200078410ff */
[----:B------:R-:W-:Y:S01]  /*10c50*/  IMAD.IADD R3, R3, 0x1, R10 ;  /* 0x0000000103037824 */ /* 0x000fe200078e020a */
[----:B-1----:R1:W-:Y:S01]  /*10c60*/  @!P4 ST.E [R8.64], R16 ;  /* 0x000000100800c985 */ /* 0x0023e2000c101908 */
[----:B------:R-:W-:-:S03]  /*10c70*/  ISETP.GE.AND P0, PT, R6, UR4, PT ;  /* 0x0000000406007c0c */ /* 0x000fc6000bf06270 */
[----:B------:R-:W-:Y:S02]  /*10c80*/  LEA.HI.X R32, R2, c[0x0][0x404], R3, 0x2, P2 ;  /* 0x0001010002207a11 */ /* 0x000fe400010f1403 */
[C---:B------:R-:W-:Y:S01]  /*10c90*/  IADD3 R25, R107.reuse, 0x8, RZ ;  /* 0x000000086b197810 */ /* 0x040fe20007ffe0ff */
[----:B------:R-:W2:Y:S01]  /*10ca0*/  SHFL.IDX PT, R2, R37, RZ, 0x1c1f ;  /* 0x001c1fff25027589 */ /* 0x000ea200000e0000 */
[C---:B------:R-:W-:Y:S02]  /*10cb0*/  IADD3 R24, R107.reuse, 0x10, RZ ;  /* 0x000000106b187810 */ /* 0x040fe40007ffe0ff */
[C---:B------:R-:W-:Y:S01]  /*10cc0*/  IADD3 R23, R107.reuse, 0x18, RZ ;  /* 0x000000186b177810 */ /* 0x040fe20007ffe0ff */
[----:B---3--:R3:W-:Y:S01]  /*10cd0*/  @!P3 ST.E [R4.64], R15 ;  /* 0x0000000f0400b985 */ /* 0x0087e2000c101908 */
[C---:B------:R-:W-:Y:S02]  /*10ce0*/  IADD3 R22, R107.reuse, 0x20, RZ ;  /* 0x000000206b167810 */ /* 0x040fe40007ffe0ff */
[C---:B------:R-:W-:Y:S01]  /*10cf0*/  IADD3 R21, R107.reuse, 0x28, RZ ;  /* 0x000000286b157810 */ /* 0x040fe20007ffe0ff */
[----:B------:R4:W2:Y:S01]  /*10d00*/  SHFL.IDX PT, R3, R32, RZ, 0x1c1f ;  /* 0x001c1fff20037589 */ /* 0x0008a200000e0000 */
[----:B------:R-:W-:-:S02]  /*10d10*/  IADD3 R20, R107, 0x30, RZ ;  /* 0x000000306b147810 */ /* 0x000fc40007ffe0ff */
[C---:B------:R-:W-:Y:S02]  /*10d20*/  IADD3 R19, R107.reuse, 0x38, RZ ;  /* 0x000000386b137810 */ /* 0x040fe40007ffe0ff */
        /* <DEDUP_REMOVED lines=9> */
[C---:B---3--:R-:W-:Y:S02]  /*10dc0*/  IADD3 R15, R107.reuse, 0x58, RZ ;  /* 0x000000586b0f7810 */ /* 0x048fe40007ffe0ff */
        /* <DEDUP_REMOVED lines=30> */
[----:B--2-4-:R-:W-:Y:S02]  /*10fb0*/  ISETP.GE.AND P5, PT, R107, c[0x0][0x3c8], PT ;  /* 0x0000f2006b007a0c */ /* 0x014fe40003fa6270 */
[----:B------:R-:W-:Y:S02]  /*10fc0*/  ISETP.GE.AND P1, PT, R25, c[0x0][0x3c8], PT ;  /* 0x0000f20019007a0c */ /* 0x000fe40003f26270 */
[----:B------:R-:W-:-:S02]  /*10fd0*/  ISETP.GE.AND P4, PT, R24, c[0x0][0x3c8], PT ;  /* 0x0000f20018007a0c */ /* 0x000fc40003f86270 */
[----:B------:R-:W-:-:S07]  /*10fe0*/  ISETP.GE.AND P2, PT, R23, c[0x0][0x3c8], PT ;  /* 0x0000f20017007a0c */ /* 0x000fce0003f46270 */
[----:B------:R-:W-:Y:S02]  /*10ff0*/  @!P5 IMAD.WIDE R28, R107, 0x4, R2 ;  /* 0x000000046b1cd825 */ /* 0x000fe400078e0202 */
[----:B------:R-:W-:-:S03]  /*11000*/  @!P1 LEA R26, P3, R25, R2, 0x2 ;  /* 0x00000002191a9211 */ /* 0x000fc600078610ff */
[----:B------:R1:W-:Y:S01]  /*11010*/  @!P5 ST.E.64 [R28.64], R108 ;  /* 0x0000006c1c00d985 */ /* 0x0003e2000c101b08 */
[----:B------:R-:W-:Y:S02]  /*11020*/  @!P1 LEA.HI.X R27, R25, R3, R33, 0x2, P3 ;  /* 0x00000003191b9211 */ /* 0x000fe400018f1421 */
[----:B------:R-:W-:-:S03]  /*11030*/  ISETP.GE.AND P5, PT, R22, c[0x0][0x3c8], PT ;  /* 0x0000f20016007a0c */ /* 0x000fc60003fa6270 */
[----:B------:R2:W-:Y:S01]  /*11040*/  @!P1 ST.E.64 [R26.64], R112 ;  /* 0x000000701a009985 */ /* 0x0005e2000c101b08 */
[----:B------:R-:W-:Y:S02]  /*11050*/  ISETP.GE.AND P1, PT, R21, c[0x0][0x3c8], PT ;  /* 0x0000f20015007a0c */ /* 0x000fe40003f26270 */
[----:B-1----:R-:W-:-:S04]  /*11060*/  @!P4 LEA R28, P3, R24, R2, 0x2 ;  /* 0x00000002181cc211 */ /* 0x002fc800078610ff */
[----:B------:R-:W-:Y:S02]  /*11070*/  @!P4 LEA.HI.X R29, R24, R3, R34, 0x2, P3 ;  /* 0x00000003181dc211 */ /* 0x000fe400018f1422 */
[----:B--2---:R-:W-:-:S03]  /*11080*/  @!P2 LEA R26, P3, R23, R2, 0x2 ;  /* 0x00000002171aa211 */ /* 0x004fc600078610ff */
        /* <DEDUP_REMOVED lines=60> */
[----:B-1----:R-:W-:-:S04]  /*11450*/  @!P3 LEA R28, P4, R8, R2, 0x2 ;  /* 0x00000002081cb211 */ /* 0x002fc800078810ff */
[-C--:B------:R-:W-:Y:S02]  /*11460*/  @!P3 LEA.HI.X R29, R8, R3.reuse, R52, 0x2, P4 ;  /* 0x00000003081db211 */ /* 0x080fe400020f1434 */
[-C--:B--2---:R-:W-:Y:S02]  /*11470*/  @!P2 LEA R26, P1, R7, R2.reuse, 0x2 ;  /* 0x00000002071aa211 */ /* 0x084fe400078210ff */
[----:B------:R-:W-:Y:S01]  /*11480*/  ISETP.GE.AND P4, PT, R5, c[0x0][0x3c8], PT ;  /* 0x0000f20005007a0c */ /* 0x000fe20003f86270 */
[----:B------:R1:W-:Y:S01]  /*11490*/  @!P3 ST.E.64 [R28.64], R76 ;  /* 0x0000004c1c00b985 */ /* 0x0003e2000c101b08 */
[----:B------:R-:W-:Y:S02]  /*114a0*/  @!P2 LEA.HI.X R27, R7, R3, R51, 0x2, P1 ;  /* 0x00000003071ba211 */ /* 0x000fe400008f1433 */
[----:B------:R-:W-:Y:S02]  /*114b0*/  ISETP.GE.AND P3, PT, R4, c[0x0][0x3c8], PT ;  /* 0x0000f20004007a0c */ /* 0x000fe40003f66270 */
[----:B------:R-:W-:Y:S01]  /*114c0*/  @!P5 LEA R30, P1, R6, R2, 0x2 ;  /* 0x00000002061ed211 */ /* 0x000fe200078210ff */
[----:B------:R2:W-:Y:S01]  /*114d0*/  @!P2 ST.E.64 [R26.64], R80 ;  /* 0x000000501a00a985 */ /* 0x0005e2000c101b08 */
[----:B------:R-:W-:-:S02]  /*114e0*/  ISETP.GE.AND P2, PT, R0, c[0x0][0x3c8], PT ;  /* 0x0000f20000007a0c */ /* 0x000fc40003f46270 */
[----:B------:R-:W-:-:S05]  /*114f0*/  @!P5 LEA.HI.X R31, R6, R3, R53, 0x2, P1 ;  /* 0x00000003061fd211 */ /* 0x000fca00008f1435 */
[----:B------:R3:W-:Y:S01]  /*11500*/  @!P5 ST.E.64 [R30.64], R84 ;  /* 0x000000541e00d985 */ /* 0x0007e2000c101b08 */
[----:B-1----:R-:W-:-:S04]  /*11510*/  @!P4 LEA R28, P1, R5, R2, 0x2 ;  /* 0x00000002051cc211 */ /* 0x002fc800078210ff */
[----:B------:R-:W-:Y:S02]  /*11520*/  @!P4 LEA.HI.X R29, R5, R3, R54, 0x2, P1 ;  /* 0x00000003051dc211 */ /* 0x000fe400008f1436 */
[----:B--2---:R-:W-:-:S03]  /*11530*/  @!P3 LEA R26, P1, R4, R2, 0x2 ;  /* 0x00000002041ab211 */ /* 0x004fc600078210ff */
[----:B------:R3:W-:Y:S01]  /*11540*/  @!P4 ST.E.64 [R28.64], R88 ;  /* 0x000000581c00c985 */ /* 0x0007e2000c101b08 */
[----:B------:R-:W-:Y:S02]  /*11550*/  @!P3 LEA.HI.X R27, R4, R3, R55, 0x2, P1 ;  /* 0x00000003041bb211 */ /* 0x000fe400008f1437 */
[----:B------:R-:W-:-:S03]  /*11560*/  @!P2 LEA R2, P1, R0, R2, 0x2 ;  /* 0x000000020002a211 */ /* 0x000fc600078210ff */
[----:B------:R3:W-:Y:S01]  /*11570*/  @!P3 ST.E.64 [R26.64], R92 ;  /* 0x0000005c1a00b985 */ /* 0x0007e2000c101b08 */
[----:B------:R-:W-:-:S05]  /*11580*/  @!P2 LEA.HI.X R3, R0, R3, R56, 0x2, P1 ;  /* 0x000000030003a211 */ /* 0x000fca00008f1438 */
[----:B------:R3:W-:Y:S04]  /*11590*/  @!P2 ST.E.64 [R2.64], R96 ;  /* 0x000000600200a985 */ /* 0x0007e8000c101b08 */
.L_x_851:
[----:B--2-4-:R-:W-:Y:S05]  /*115a0*/  BSYNC B0 ;  /* 0x0000000000007941 */ /* 0x014fea0003800000 */
.L_x_850:
[----:B---3--:R1:W2:Y:S04]  /*115b0*/  SHFL.IDX PT, R3, R32, 0x1, 0x1c1f ;  /* 0x003c1f0020037f89 */ /* 0x0082a800000e0000 */
[----:B------:R1:W3:Y:S01]  /*115c0*/  SHFL.IDX PT, R2, R37, 0x1, 0x1c1f ;  /* 0x003c1f0025027f89 */ /* 0x0002e200000e0000 */
[----:B------:R-:W-:Y:S05]  /*115d0*/  @P0 BRA `(.L_x_852) ;  /* 0x000008d000000947 */ /* 0x000fea0003800000 */
[----:B------:R-:W-:Y:S02]  /*115e0*/  ISETP.GE.AND P1, PT, R25, c[0x0][0x3c8], PT ;  /* 0x0000f20019007a0c */ /* 0x000fe40003f26270 */
[----:B------:R-:W-:Y:S02]  /*115f0*/  ISETP.GE.AND P4, PT, R107, c[0x0][0x3c8], PT ;  /* 0x0000f2006b007a0c */ /* 0x000fe40003f86270 */
[----:B------:R-:W-:Y:S02]  /*11600*/  ISETP.GE.AND P0, PT, R24, c[0x0][0x3c8], PT ;  /* 0x0000f20018007a0c */ /* 0x000fe40003f06270 */
[----:B------:R-:W-:-:S02]  /*11610*/  ISETP.GE.AND P3, PT, R23, c[0x0][0x3c8], PT ;  /* 0x0000f20017007a0c */ /* 0x000fc40003f66270 */
[----:B------:R-:W-:-:S05]  /*11620*/  ISETP.GE.AND P2, PT, R22, c[0x0][0x3c8], PT ;  /* 0x0000f20016007a0c */ /* 0x000fca0003f46270 */
[----:B---3--:R-:W-:Y:S02]  /*11630*/  @!P1 LEA R28, P5, R25, R2, 0x2 ;  /* 0x00000002191c9211 */ /* 0x008fe400078a10ff */
[----:B--2---:R-:W-:Y:S02]  /*11640*/  @!P4 IMAD.WIDE R26, R107, 0x4, R2 ;  /* 0x000000046b1ac825 */ /* 0x004fe400078e0202 */
[----:B------:R-:W-:-:S03]  /*11650*/  @!P1 LEA.HI.X R29, R25, R3, R33, 0x2, P5 ;  /* 0x00000003191d9211 */ /* 0x000fc600028f1421 */
[----:B------:R2:W-:Y:S01]  /*11660*/  @!P4 ST.E.64 [R26.64], R110 ;  /* 0x0000006e1a00c985 */ /* 0x0005e2000c101b08 */
[----:B------:R-:W-:-:S03]  /*11670*/  ISETP.GE.AND P4, PT, R21, c[0x0][0x3c8], PT ;  /* 0x0000f20015007a0c */ /* 0x000fc60003f86270 */
[----:B------:R3:W-:Y:S01]  /*11680*/  @!P1 ST.E.64 [R28.64], R114 ;  /* 0x000000721c009985 */ /* 0x0007e2000c101b08 */
[CC--:B--2---:R-:W-:Y:S02]  /*11690*/  @!P0 LEA R26, P5, R24.reuse, R2.reuse, 0x2 ;  /* 0x00000002181a8211 */ /* 0x0c4fe400078a10ff */
[CC--:B---3--:R-:W-:Y:S02]  /*116a0*/  @!P3 LEA R28, P1, R23.reuse, R2.reuse, 0x2 ;  /* 0x00000002171cb211 */ /* 0x0c8fe400078210ff */
[-C--:B------:R-:W-:Y:S02]  /*116b0*/  @!P0 LEA.HI.X R27, R24, R3.reuse, R34, 0x2, P5 ;  /* 0x00000003181b8211 */ /* 0x080fe400028f1422 */
[----:B------:R-:W-:Y:S02]  /*116c0*/  @!P3 LEA.HI.X R29, R23, R3, R36, 0x2, P1 ;  /* 0x00000003171db211 */ /* 0x000fe400008f1424 */
[----:B------:R-:W-:Y:S01]  /*116d0*/  ISETP.GE.AND P1, PT, R20, c[0x0][0x3c8], PT ;  /* 0x0000f20014007a0c */ /* 0x000fe20003f26270 */
[----:B------:R2:W-:Y:S01]  /*116e0*/  @!P0 ST.E.64 [R26.64], R118 ;  /* 0x000000761a008985 */ /* 0x0005e2000c101b08 */
[----:B------:R-:W-:-:S02]  /*116f0*/  @!P2 LEA R30, P5, R22, R2, 0x2 ;  /* 0x00000002161ea211 */ /* 0x000fc400078a10ff */
[----:B------:R-:W-:Y:S01]  /*11700*/  ISETP.GE.AND P0, PT, R19, c[0x0][0x3c8], PT ;  /* 0x0000f20013007a0c */ /* 0x000fe20003f06270 */
[----:B------:R-:W-:Y:S01]  /*11710*/  @!P3 ST.E.64 [R28.64], R122 ;  /* 0x0000007a1c00b985 */ /* 0x000fe2000c101b08 */
[----:B------:R-:W-:Y:S02]  /*11720*/  @!P2 LEA.HI.X R31, R22, R3, R35, 0x2, P5 ;  /* 0x00000003161fa211 */ /* 0x000fe400028f1423 */
[----:B------:R-:W-:-:S03]  /*11730*/  ISETP.GE.AND P3, PT, R18, c[0x0][0x3c8], PT ;  /* 0x0000f20012007a0c */ /* 0x000fc60003f66270 */
[----:B------:R-:W-:Y:S01]  /*11740*/  @!P2 ST.E.64 [R30.64], R126 ;  /* 0x0000007e1e00a985 */ /* 0x000fe2000c101b08 */
[----:B------:R-:W-:Y:S02]  /*11750*/  ISETP.GE.AND P2, PT, R17, c[0x0][0x3c8], PT ;  /* 0x0000f20011007a0c */ /* 0x000fe40003f46270 */
[----:B--2---:R-:W-:-:S04]  /*11760*/  @!P4 LEA R26, P5, R21, R2, 0x2 ;  /* 0x00000002151ac211 */ /* 0x004fc800078a10ff */
[----:B------:R-:W-:Y:S02]  /*11770*/  @!P4 LEA.HI.X R27, R21, R3, R38, 0x2, P5 ;  /* 0x00000003151bc211 */ /* 0x000fe400028f1426 */
[----:B------:R-:W-:-:S03]  /*11780*/  @!P1 LEA R24, P5, R20, R2, 0x2 ;  /* 0x0000000214189211 */ /* 0x000fc600078a10ff */
[----:B------:R-:W-:Y:S01]  /*11790*/  @!P4 ST.E.64 [R26.64], R130 ;  /* 0x000000821a00c985 */ /* 0x000fe2000c101b08 */
[-C--:B------:R-:W-:Y:S02]  /*117a0*/  @!P1 LEA.HI.X R25, R20, R3.reuse, R39, 0x2, P5 ;  /* 0x0000000314199211 */ /* 0x080fe400028f1427 */
[CC--:B------:R-:W-:Y:S02]  /*117b0*/  @!P0 LEA R20, P5, R19.reuse, R2.reuse, 0x2 ;  /* 0x0000000213148211 */ /* 0x0c0fe400078a10ff */
[----:B------:R-:W-:Y:S01]  /*117c0*/  ISETP.GE.AND P4, PT, R14, c[0x0][0x3c8], PT ;  /* 0x0000f2000e007a0c */ /* 0x000fe20003f86270 */
[----:B------:R-:W-:Y:S01]  /*117d0*/  @!P1 ST.E.64 [R24.64], R134 ;  /* 0x0000008618009985 */ /* 0x000fe2000c101b08 */
[----:B------:R-:W-:Y:S02]  /*117e0*/  @!P0 LEA.HI.X R21, R19, R3, R40, 0x2, P5 ;  /* 0x0000000313158211 */ /* 0x000fe400028f1428 */
[----:B------:R-:W-:Y:S02]  /*117f0*/  @!P3 LEA R22, P5, R18, R2, 0x2 ;  /* 0x000000021216b211 */ /* 0x000fe400078a10ff */
[----:B------:R-:W-:Y:S01]  /*11800*/  ISETP.GE.AND P1, PT, R16, c[0x0][0x3c8], PT ;  /* 0x0000f20010007a0c */ /* 0x000fe20003f26270 */
[----:B------:R2:W-:Y:S01]  /*11810*/  @!P0 ST.E.64 [R20.64], R138 ;  /* 0x0000008a14008985 */ /* 0x0005e2000c101b08 */
[----:B------:R-:W-:-:S02]  /*11820*/  ISETP.GE.AND P0, PT, R15, c[0x0][0x3c8], PT ;  /* 0x0000f2000f007a0c */ /* 0x000fc40003f06270 */
[----:B------:R-:W-:-:S05]  /*11830*/  @!P3 LEA.HI.X R23, R18, R3, R41, 0x2, P5 ;  /* 0x000000031217b211 */ /* 0x000fca00028f1429 */
[----:B------:R3:W-:Y:S01]  /*11840*/  @!P3 ST.E.64 [R22.64], R142 ;  /* 0x0000008e1600b985 */ /* 0x0007e2000c101b08 */
[----:B------:R-:W-:Y:S02]  /*11850*/  ISETP.GE.AND P3, PT, R13, c[0x0][0x3c8], PT ;  /* 0x0000f2000d007a0c */ /* 0x000fe40003f66270 */
[----:B--2---:R-:W-:-:S04]  /*11860*/  @!P2 LEA R20, P5, R17, R2, 0x2 ;  /* 0x000000021114a211 */ /* 0x004fc800078a10ff */
[----:B------:R-:W-:Y:S02]  /*11870*/  @!P2 LEA.HI.X R21, R17, R3, R42, 0x2, P5 ;  /* 0x000000031115a211 */ /* 0x000fe400028f142a */
[----:B------:R-:W-:-:S03]  /*11880*/  @!P1 LEA R18, P5, R16, R2, 0x2 ;  /* 0x0000000210129211 */ /* 0x000fc600078a10ff */
[----:B------:R2:W-:Y:S01]  /*11890*/  @!P2 ST.E.64 [R20.64], R146 ;  /* 0x000000921400a985 */ /* 0x0005e2000c101b08 */
[----:B------:R-:W-:Y:S02]  /*118a0*/  @!P1 LEA.HI.X R19, R16, R3, R43, 0x2, P5 ;  /* 0x0000000310139211 */ /* 0x000fe400028f142b */
[----:B---3--:R-:W-:-:S03]  /*118b0*/  @!P4 LEA R22, P5, R14, R2, 0x2 ;  /* 0x000000020e16c211 */ /* 0x008fc600078a10ff */
[----:B------:R3:W-:Y:S01]  /*118c0*/  @!P1 ST.E.64 [R18.64], R150 ;  /* 0x0000009612009985 */ /* 0x0007e2000c101b08 */
[----:B------:R-:W-:Y:S02]  /*118d0*/  ISETP.GE.AND P1, PT, R11, c[0x0][0x3c8], PT ;  /* 0x0000f2000b007a0c */ /* 0x000fe40003f26270 */
[----:B------:R-:W-:Y:S02]  /*118e0*/  @!P4 LEA.HI.X R23, R14, R3, R44, 0x2, P5 ;  /* 0x000000030e17c211 */ /* 0x000fe400028f142c */
[----:B--2---:R-:W-:-:S04]  /*118f0*/  @!P0 LEA R20, P2, R15, R2, 0x2 ;  /* 0x000000020f148211 */ /* 0x004fc800078410ff */
[-C--:B------:R-:W-:Y:S02]  /*11900*/  @!P0 LEA.HI.X R21, R15, R3.reuse, R45, 0x2, P2 ;  /* 0x000000030f158211 */ /* 0x080fe400010f142d */
[----:B------:R-:W-:Y:S02]  /*11910*/  ISETP.GE.AND P2, PT, R12, c[0x0][0x3c8], PT ;  /* 0x0000f2000c007a0c */ /* 0x000fe40003f46270 */
[C---:B---3--:R-:W-:Y:S01]  /*11920*/  @!P3 LEA R18, P5, R13.reuse, R2, 0x2 ;  /* 0x000000020d12b211 */ /* 0x048fe200078a10ff */
[----:B------:R-:W-:Y:S01]  /*11930*/  @!P0 ST.E.64 [R20.64], R154 ;  /* 0x0000009a14008985 */ /* 0x000fe2000c101b08 */
[----:B------:R-:W-:Y:S02]  /*11940*/  ISETP.GE.AND P0, PT, R10, c[0x0][0x3c8], PT ;  /* 0x0000f2000a007a0c */ /* 0x000fe40003f06270 */
[----:B------:R-:W-:Y:S01]  /*11950*/  @!P3 LEA.HI.X R19, R13, R3, R46, 0x2, P5 ;  /* 0x000000030d13b211 */ /* 0x000fe200028f142e */
[----:B------:R-:W-:Y:S04]  /*11960*/  @!P4 ST.E.64 [R22.64], R104 ;  /* 0x000000681600c985 */ /* 0x000fe8000c101b08 */
[----:B------:R-:W-:Y:S01]  /*11970*/  @!P3 ST.E.64 [R18.64], R58 ;  /* 0x0000003a1200b985 */ /* 0x000fe2000c101b08 */
[----:B------:R-:W-:-:S02]  /*11980*/  ISETP.GE.AND P3, PT, R7, c[0x0][0x3c8], PT ;  /* 0x0000f20007007a0c */ /* 0x000fc40003f66270 */
[----:B------:R-:W-:-:S04]  /*11990*/  @!P2 LEA R16, P5, R12, R2, 0x2 ;  /* 0x000000020c10a211 */ /* 0x000fc800078a10ff */
[-C--:B------:R-:W-:Y:S02]  /*119a0*/  @!P2 LEA.HI.X R17, R12, R3.reuse, R47, 0x2, P5 ;  /* 0x000000030c11a211 */ /* 0x080fe400028f142f */
[CC--:B------:R-:W-:Y:S02]  /*119b0*/  @!P1 LEA R14, P5, R11.reuse, R2.reuse, 0x2 ;  /* 0x000000020b0e9211 */ /* 0x0c0fe400078a10ff */
[C---:B------:R-:W-:Y:S01]  /*119c0*/  @!P0 LEA R12, P4, R10.reuse, R2, 0x2 ;  /* 0x000000020a0c8211 */ /* 0x040fe200078810ff */
[----:B------:R-:W-:Y:S01]  /*119d0*/  @!P2 ST.E.64 [R16.64], R62 ;  /* 0x0000003e1000a985 */ /* 0x000fe2000c101b08 */
[-C--:B------:R-:W-:Y:S02]  /*119e0*/  @!P1 LEA.HI.X R15, R11, R3.reuse, R48, 0x2, P5 ;  /* 0x000000030b0f9211 */ /* 0x080fe400028f1430 */
[----:B------:R-:W-:Y:S02]  /*119f0*/  ISETP.GE.AND P5, PT, R9, c[0x0][0x3c8], PT ;  /* 0x0000f20009007a0c */ /* 0x000fe40003fa6270 */
[----:B------:R-:W-:Y:S01]  /*11a00*/  @!P0 LEA.HI.X R13, R10, R3, R49, 0x2, P4 ;  /* 0x000000030a0d8211 */ /* 0x000fe200020f1431 */
[----:B------:R2:W-:Y:S01]  /*11a10*/  @!P1 ST.E.64 [R14.64], R66 ;  /* 0x000000420e009985 */ /* 0x0005e2000c101b08 */
[----:B------:R-:W-:-:S02]  /*11a20*/  ISETP.GE.AND P4, PT, R8, c[0x0][0x3c8], PT ;  /* 0x0000f20008007a0c */ /* 0x000fc40003f86270 */
[----:B------:R-:W-:Y:S01]  /*11a30*/  ISETP.GE.AND P2, PT, R6, c[0x0][0x3c8], PT ;  /* 0x0000f20006007a0c */ /* 0x000fe20003f46270 */
[----:B------:R3:W-:Y:S06]  /*11a40*/  @!P0 ST.E.64 [R12.64], R70 ;  /* 0x000000460c008985 */ /* 0x0007ec000c101b08 */
[----:B------:R-:W-:-:S04]  /*11a50*/  @!P5 LEA R10, P1, R9, R2, 0x2 ;  /* 0x00000002090ad211 */ /* 0x000fc800078210ff */
[----:B------:R-:W-:Y:S02]  /*11a60*/  @!P5 LEA.HI.X R11, R9, R3, R50, 0x2, P1 ;  /* 0x00000003090bd211 */ /* 0x000fe400008f1432 */
[----:B------:R-:W-:-:S03]  /*11a70*/  ISETP.GE.AND P1, PT, R5, c[0x0][0x3c8], PT ;  /* 0x0000f20005007a0c */ /* 0x000fc60003f26270 */
[----:B------:R4:W-:Y:S01]  /*11a80*/  @!P5 ST.E.64 [R10.64], R74 ;  /* 0x0000004a0a00d985 */ /* 0x0009e2000c101b08 */
[CC--:B--2---:R-:W-:Y:S02]  /*11a90*/  @!P4 LEA R14, P0, R8.reuse, R2.reuse, 0x2 ;  /* 0x00000002080ec211 */ /* 0x0c4fe400078010ff */
[CC--:B---3--:R-:W-:Y:S02]  /*11aa0*/  @!P3 LEA R12, P5, R7.reuse, R2.reuse, 0x2 ;  /* 0x00000002070cb211 */ /* 0x0c8fe400078a10ff */
[-C--:B------:R-:W-:Y:S02]  /*11ab0*/  @!P4 LEA.HI.X R15, R8, R3.reuse, R52, 0x2, P0 ;  /* 0x00000003080fc211 */ /* 0x080fe400000f1434 */
[----:B------:R-:W-:Y:S02]  /*11ac0*/  ISETP.GE.AND P0, PT, R4, c[0x0][0x3c8], PT ;  /* 0x0000f20004007a0c */ /* 0x000fe40003f06270 */
[----:B------:R-:W-:Y:S01]  /*11ad0*/  @!P3 LEA.HI.X R13, R7, R3, R51, 0x2, P5 ;  /* 0x00000003070db211 */ /* 0x000fe200028f1433 */
[----:B------:R2:W-:Y:S04]  /*11ae0*/  @!P4 ST.E.64 [R14.64], R78 ;  /* 0x0000004e0e00c985 */ /* 0x0005e8000c101b08 */
[----:B------:R2:W-:Y:S01]  /*11af0*/  @!P3 ST.E.64 [R12.64], R82 ;  /* 0x000000520c00b985 */ /* 0x0005e2000c101b08 */
[----:B----4-:R-:W-:-:S04]  /*11b00*/  @!P2 LEA R10, P5, R6, R2, 0x2 ;  /* 0x00000002060aa211 */ /* 0x010fc800078a10ff */
[----:B------:R-:W-:Y:S02]  /*11b10*/  @!P2 LEA.HI.X R11, R6, R3, R53, 0x2, P5 ;  /* 0x00000003060ba211 */ /* 0x000fe400028f1435 */
[----:B------:R-:W-:-:S03]  /*11b20*/  @!P1 LEA R8, P5, R5, R2, 0x2 ;  /* 0x0000000205089211 */ /* 0x000fc600078a10ff */
[----:B------:R2:W-:Y:S01]  /*11b30*/  @!P2 ST.E.64 [R10.64], R86 ;  /* 0x000000560a00a985 */ /* 0x0005e2000c101b08 */
[----:B------:R-:W-:Y:S02]  /*11b40*/  @!P1 LEA.HI.X R9, R5, R3, R54, 0x2, P5 ;  /* 0x0000000305099211 */ /* 0x000fe400028f1436 */
[----:B------:R-:W-:-:S03]  /*11b50*/  @!P0 LEA R6, P5, R4, R2, 0x2 ;  /* 0x0000000204068211 */ /* 0x000fc600078a10ff */
[----:B------:R2:W-:Y:S01]  /*11b60*/  @!P1 ST.E.64 [R8.64], R90 ;  /* 0x0000005a08009985 */ /* 0x0005e2000c101b08 */
[----:B------:R-:W-:-:S05]  /*11b70*/  @!P0 LEA.HI.X R7, R4, R3, R55, 0x2, P5 ;  /* 0x0000000304078211 */ /* 0x000fca00028f1437 */
[----:B------:R2:W-:Y:S01]  /*11b80*/  @!P0 ST.E.64 [R6.64], R94 ;  /* 0x0000005e06008985 */ /* 0x0005e2000c101b08 */
[----:B------:R-:W-:-:S13]  /*11b90*/  ISETP.GE.AND P0, PT, R0, c[0x0][0x3c8], PT ;  /* 0x0000f20000007a0c */ /* 0x000fda0003f06270 */
[----:B------:R-:W-:Y:S05]  /*11ba0*/  @P0 BRA `(.L_x_852) ;  /* 0x0000030000000947 */ /* 0x000fea0003800000 */
[----:B------:R-:W-:-:S04]  /*11bb0*/  LEA R2, P0, R0, R2, 0x2 ;  /* 0x0000000200027211 */ /* 0x000fc800078010ff */
[----:B------:R-:W-:-:S05]  /*11bc0*/  LEA.HI.X R3, R0, R3, R56, 0x2, P0 ;  /* 0x0000000300037211 */ /* 0x000fca00000f1438 */
[----:B------:R3:W-:Y:S01]  /*11bd0*/  ST.E.64 [R2.64], R98 ;  /* 0x0000006202007985 */ /* 0x0007e2000c101b08 */
[----:B------:R-:W-:Y:S05]  /*11be0*/  BRA `(.L_x_852) ;  /* 0x000002c000007947 */ /* 0x000fea0003800000 */
.L_x_848:
[----:B------:R-:W2:Y:S02]  /*11bf0*/  S2R R4, SR_TID.X ;  /* 0x0000000000047919 */ /* 0x000ea40000002100 */
[----:B--2---:R-:W-:-:S13]  /*11c00*/  ISETP.GT.AND P0, PT, R4, 0x7f, PT ;  /* 0x0000007f0400780c */ /* 0x004fda0003f04270 */
[----:B------:R-:W-:Y:S05]  /*11c10*/  @P0 BRA `(.L_x_852) ;  /* 0x0000029000000947 */ /* 0x000fea0003800000 */
[----:B------:R-:W2:Y:S01]  /*11c20*/  LDL.LU R3, [R1+0x58] ;  /* 0x0000580001037983 */ /* 0x000ea20000300800 */
[----:B------:R-:W-:-:S05]  /*11c30*/  MOV R2, c[0x0][0x4e8] ;  /* 0x00013a0000027a02 */ /* 0x000fca0000000f00 */
[----:B------:R-:W-:Y:S01]  /*11c40*/  IMAD R0, R2, c[0x0][0x388], RZ ;  /* 0x0000e20002007a24 */ /* 0x000fe200078e02ff */
[----:B--2---:R-:W-:-:S04]  /*11c50*/  IADD3 R4, R3, R4, RZ ;  /* 0x0000000403047210 */ /* 0x004fc80007ffe0ff */
[----:B------:R-:W-:-:S13]  /*11c60*/  ISETP.GE.AND P0, PT, R4, R0, PT ;  /* 0x000000000400720c */ /* 0x000fda0003f06270 */
[----:B------:R-:W-:Y:S05]  /*11c70*/  @P0 BRA `(.L_x_852) ;  /* 0x0000023000000947 */ /* 0x000fea0003800000 */
[----:B------:R-:W2:Y:S04]  /*11c80*/  LDL.LU R3, [R1+0x44] ;  /* 0x0000440001037983 */ /* 0x000ea80000300800 */
[----:B------:R-:W3:Y:S04]  /*11c90*/  LDL.LU R9, [R1+0x48] ;  /* 0x0000480001097983 */ /* 0x000ee80000300800 */
[----:B------:R-:W4:Y:S01]  /*11ca0*/  LDL.LU R8, [R1+0x4c] ;  /* 0x00004c0001087983 */ /* 0x000f220000300800 */
[----:B------:R-:W-:-:S13]  /*11cb0*/  ISETP.NE.AND P0, PT, R2, 0x1, PT ;  /* 0x000000010200780c */ /* 0x000fda0003f05270 */
[----:B------:R-:W-:Y:S01]  /*11cc0*/  @P0 IMAD.HI.U32 R7, R4, c[0x0][0x4ec], RZ ;  /* 0x00013b0004070a27 */ /* 0x000fe200078e00ff */
[----:B--2---:R-:W-:Y:S02]  /*11cd0*/  SHF.R.S32.HI R0, RZ, 0x1f, R3 ;  /* 0x0000001fff007819 */ /* 0x004fe40000011403 */
[----:B---3--:R-:W-:-:S03]  /*11ce0*/  SHF.R.S32.HI R6, RZ, 0x1f, R9 ;  /* 0x0000001fff067819 */ /* 0x008fc60000011409 */
[----:B------:R-:W-:-:S04]  /*11cf0*/  IMAD R0, R0, c[0x0][0x4d0], RZ ;  /* 0x0001340000007a24 */ /* 0x000fc800078e02ff */
[C---:B------:R-:W-:Y:S01]  /*11d00*/  IMAD R5, R3.reuse, c[0x0][0x4d4], R0 ;  /* 0x0001350003057a24 */ /* 0x040fe200078e0200 */
[----:B------:R-:W-:Y:S01]  /*11d10*/  MOV R0, R4 ;  /* 0x0000000400007202 */ /* 0x000fe20000000f00 */
[----:B------:R-:W-:Y:S01]  /*11d20*/  IMAD.WIDE.U32 R2, R3, c[0x0][0x4d0], RZ ;  /* 0x0001340003027a25 */ /* 0x000fe200078e00ff */
[----:B------:R-:W-:-:S03]  /*11d30*/  @P0 SHF.R.U32.HI R0, RZ, c[0x0][0x4f0], R7 ;  /* 0x00013c00ff000a19 */ /* 0x000fc60000011607 */
[----:B------:R-:W-:Y:S01]  /*11d40*/  IMAD R6, R6, c[0x0][0x4d8], RZ ;  /* 0x0001360006067a24 */ /* 0x000fe200078e02ff */
[----:B------:R-:W-:Y:S02]  /*11d50*/  IADD3 R3, R3, R5, RZ ;  /* 0x0000000503037210 */ /* 0x000fe40007ffe0ff */
[----:B----4-:R-:W-:Y:S01]  /*11d60*/  SHF.R.S32.HI R5, RZ, 0x1f, R8 ;  /* 0x0000001fff057819 */ /* 0x010fe20000011408 */
[C---:B------:R-:W-:Y:S01]  /*11d70*/  IMAD R7, R9.reuse, c[0x0][0x4dc], R6 ;  /* 0x0001370009077a24 */ /* 0x040fe200078e0206 */
[----:B------:R-:W-:Y:S01]  /*11d80*/  IADD3 R6, -R0, RZ, RZ ;  /* 0x000000ff00067210 */ /* 0x000fe20007ffe1ff */
[----:B------:R-:W-:-:S04]  /*11d90*/  IMAD.WIDE.U32 R2, R9, c[0x0][0x4d8], R2 ;  /* 0x0001360009027a25 */ /* 0x000fc800078e0002 */
[----:B------:R-:W-:Y:S01]  /*11da0*/  IMAD R5, R5, c[0x0][0x4e0], RZ ;  /* 0x0001380005057a24 */ /* 0x000fe200078e02ff */
[----:B------:R-:W-:Y:S01]  /*11db0*/  IADD3 R3, R3, R7, RZ ;  /* 0x0000000703037210 */ /* 0x000fe20007ffe0ff */
[----:B------:R-:W-:Y:S01]  /*11dc0*/  IMAD R4, R6, c[0x0][0x4e8], R4 ;  /* 0x00013a0006047a24 */ /* 0x000fe200078e0204 */
[----:B------:R-:W-:Y:S01]  /*11dd0*/  SHF.R.S32.HI R7, RZ, 0x1f, R0 ;  /* 0x0000001fff077819 */ /* 0x000fe20000011400 */
[C---:B------:R-:W-:Y:S02]  /*11de0*/  IMAD R6, R8.reuse, c[0x0][0x4e4], R5 ;  /* 0x0001390008067a24 */ /* 0x040fe400078e0205 */
[----:B------:R-:W-:Y:S01]  /*11df0*/  IMAD.WIDE.U32 R2, R8, c[0x0][0x4e0], R2 ;  /* 0x0001380008027a25 */ /* 0x000fe200078e0002 */
[----:B------:R-:W-:-:S04]  /*11e00*/  SHF.R.S32.HI R5, RZ, 0x1f, R4 ;  /* 0x0000001fff057819 */ /* 0x000fc80000011404 */
[----:B------:R-:W-:Y:S01]  /*11e10*/  IADD3 R2, P0, R0, R2, RZ ;  /* 0x0000000200027210 */ /* 0x000fe20007f1e0ff */
[----:B------:R-:W-:-:S03]  /*11e20*/  IMAD R0, R5, c[0x0][0x4c8], RZ ;  /* 0x0001320005007a24 */ /* 0x000fc600078e02ff */
[----:B------:R-:W-:Y:S01]  /*11e30*/  IADD3.X R3, R7, R3, R6, P0, !PT ;  /* 0x0000000307037210 */ /* 0x000fe200007fe406 */
[----:B------:R-:W-:-:S04]  /*11e40*/  IMAD R0, R4, c[0x0][0x4cc], R0 ;  /* 0x0001330004007a24 */ /* 0x000fc800078e0200 */
[----:B------:R-:W-:-:S05]  /*11e50*/  IMAD.WIDE.U32 R2, R4, c[0x0][0x4c8], R2 ;  /* 0x0001320004027a25 */ /* 0x000fca00078e0002 */
[----:B------:R-:W-:Y:S02]  /*11e60*/  IADD3 R0, R3, R0, RZ ;  /* 0x0000000003007210 */ /* 0x000fe40007ffe0ff */
[----:B------:R-:W-:-:S04]  /*11e70*/  LEA R4, P0, R2, c[0x0][0x4a8], 0x2 ;  /* 0x00012a0002047a11 */ /* 0x000fc800078010ff */
[----:B------:R-:W-:Y:S02]  /*11e80*/  LEA.HI.X R5, R2, c[0x0][0x4ac], R0, 0x2, P0 ;  /* 0x00012b0002057a11 */ /* 0x000fe400000f1400 */
[----:B------:R-:W-:-:S05]  /*11e90*/  MOV R0, 0xff800000 ;  /* 0xff80000000007802 */ /* 0x000fca0000000f00 */
[----:B------:R2:W-:Y:S02]  /*11ea0*/  STG.E [R4.64], R0 ;  /* 0x0000000004007986 */ /* 0x0005e4000c101908 */
.L_x_852:
[----:B------:R-:W-:Y:S05]  /*11eb0*/  BSYNC B1 ;  /* 0x0000000000017941 */ /* 0x000fea0003800000 */
.L_x_847:
[----:B------:R-:W-:-:S13]  /*11ec0*/  ISETP.NE.AND P0, PT, RZ, UR6, PT ;  /* 0x00000006ff007c0c */ /* 0x000fda000bf05270 */
[----:B------:R-:W-:Y:S01]  /*11ed0*/  @P0 WARPSYNC 0xffffffff ;  /* 0xffffffff00000948 */ /* 0x000fe20003800000 */
[----:B------:R-:W-:Y:S06]  /*11ee0*/  @P0 BAR.SYNC.DEFER_BLOCKING 0x5, 0x100 ;  /* 0x0144000000000b1d */ /* 0x000fec0000010000 */
[----:B--2---:R-:W2:Y:S04]  /*11ef0*/  @P0 LDS R0, [0x15100] ;  /* 0x01510000ff000984 */ /* 0x004ea80000000800 */
[----:B--2---:R2:W-:Y:S04]  /*11f00*/  @P0 STL [R1+0x5c], R0 ;  /* 0x00005c0001000387 */ /* 0x0045e80000100800 */
[----:B------:R-:W-:Y:S06]  /*11f10*/  @P0 BAR.ARV 0x4, 0x100 ;  /* 0x0104000000000b1d */ /* 0x000fec0000002000 */
[----:B------:R-:W-:Y:S05]  /*11f20*/  @P0 BRA `(.L_x_853) ;  /* 0x0000007000000947 */ /* 0x000fea0003800000 */
[----:B------:R-:W-:Y:S05]  /*11f30*/  BRA.DIV ~URZ, `(.L_x_854) ;  /* 0x000002227f007947 */ /* 0x000fea000b800000 */
[----:B--2---:R2:W4:Y:S02]  /*11f40*/  SHFL.IDX PT, R0, R57, RZ, 0x1f ;  /* 0x00001fff39007589 */ /* 0x00452400000e0000 */
.L_x_859:
[----:B------:R-:W-:Y:S01]  /*11f50*/  WARPSYNC 0xffffffff ;  /* 0xffffffff00007948 */ /* 0x000fe20003800000 */
[----:B------:R-:W-:Y:S06]  /*11f60*/  BAR.SYNC.DEFER_BLOCKING 0x4, 0x100 ;  /* 0x0104000000007b1d */ /* 0x000fec0000010000 */
[----:B----4-:R4:W-:Y:S04]  /*11f70*/  STL [R1+0x5c], R0 ;  /* 0x00005c0001007387 */ /* 0x0109e80000100800 */
[----:B------:R4:W-:Y:S04]  /*11f80*/  @!P6 STS [0x15100], R57 ;  /* 0x01510039ff00e388 */ /* 0x0009e80000000800 */
[----:B------:R-:W-:Y:S06]  /*11f90*/  BAR.ARV 0x5, 0x100 ;  /* 0x0144000000007b1d */ /* 0x000fec0000002000 */
.L_x_853:
[----:B--2-4-:R-:W2:Y:S02]  /*11fa0*/  LDL R0, [R1+0x5c] ;  /* 0x00005c0001007983 */ /* 0x014ea40000100800 */
[----:B--2---:R-:W-:-:S13]  /*11fb0*/  ISETP.GE.AND P0, PT, R0, c[0x0][0x538], PT ;  /* 0x00014e0000007a0c */ /* 0x004fda0003f06270 */
[----:B-1-3--:R-:W-:Y:S01]  /*11fc0*/  @P0 CALL.REL.NOINC `(.L_x_855) ;  /* 0x0000001000000944 */ /* 0x00afe20003c00000 */
[----:B------:R-:W-:Y:S05]  /*11fd0*/  BRA `(.L_x_856) ;  /* 0xfffee87000007947 */ /* 0x000fea000383ffff */
.L_x_855:
[----:B------:R-:W-:Y:S05]  /*11fe0*/  EXIT ;  /* 0x000000000000794d */ /* 0x000fea0003800000 */
.L_x_843:
[----:B-1----:R1:W5:Y:S01]  /*11ff0*/  LDL R2, [R1+0x18] ;  /* 0x0000180001027983 */ /* 0x0023620000100800 */
[----:B------:R-:W-:Y:S02]  /*12000*/  MOV R5, 0x2 ;  /* 0x0000000200057802 */ /* 0x000fe40000000f00 */
[----:B------:R-:W-:Y:S02]  /*12010*/  MOV R3, 0x12030 ;  /* 0x0001203000037802 */ /* 0x000fe40000000f00 */
[----:B-1---5:R-:W-:Y:S05]  /*12020*/  CALL.REL.NOINC `($__internal_16_$__cuda_sm70_shflsync_bfly_p) ;  /* 0x0000017000007944 */ /* 0x022fea0003c00000 */
[----:B------:R-:W-:Y:S01]  /*12030*/  MOV R0, R5 ;  /* 0x0000000500007202 */ /* 0x000fe20000000f00 */
[----:B------:R-:W-:Y:S05]  /*12040*/  BRA `(.L_x_857) ;  /* 0xffffdc9000007947 */ /* 0x000fea000383ffff */
.L_x_844:
[----:B------:R-:W-:Y:S01]  /*12050*/  IMAD.MOV.U32 R2, RZ, RZ, R0 ;  /* 0x000000ffff027224 */ /* 0x000fe200078e0000 */
[----:B------:R-:W-:Y:S02]  /*12060*/  MOV R5, 0x1 ;  /* 0x0000000100057802 */ /* 0x000fe40000000f00 */
[----:B------:R-:W-:Y:S02]  /*12070*/  MOV R3, 0x12090 ;  /* 0x0001209000037802 */ /* 0x000fe40000000f00 */
[----:B-----5:R-:W-:Y:S05]  /*12080*/  CALL.REL.NOINC `($__internal_16_$__cuda_sm70_shflsync_bfly_p) ;  /* 0x0000011000007944 */ /* 0x020fea0003c00000 */
[----:B------:R1:W5:Y:S01]  /*12090*/  LDL R2, [R1+0x1c] ;  /* 0x00001c0001027983 */ /* 0x0003620000100800 */
[----:B------:R-:W-:Y:S01]  /*120a0*/  FADD.FTZ R0, R0, R5 ;  /* 0x0000000500007221 */ /* 0x000fe20000010000 */
[----:B------:R-:W-:Y:S02]  /*120b0*/  MOV R5, 0x2 ;  /* 0x0000000200057802 */ /* 0x000fe40000000f00 */
[----:B------:R-:W-:-:S02]  /*120c0*/  MOV R3, 0x120e0 ;  /* 0x000120e000037802 */ /* 0x000fc40000000f00 */
[----:B-1---5:R-:W-:Y:S05]  /*120d0*/  CALL.REL.NOINC `($__internal_16_$__cuda_sm70_shflsync_bfly_p) ;  /* 0x000000c000007944 */ /* 0x022fea0003c00000 */
[----:B------:R-:W2:Y:S01]  /*120e0*/  LDL.LU R2, [R1+0x1c] ;  /* 0x00001c0001027983 */ /* 0x000ea20000300800 */
[----:B------:R-:W-:Y:S01]  /*120f0*/  MOV R3, 0x12140 ;  /* 0x0001214000037802 */ /* 0x000fe20000000f00 */
[----:B--2---:R-:W-:Y:S01]  /*12100*/  FADD.FTZ R4, R2, R5 ;  /* 0x0000000502047221 */ /* 0x004fe20000010000 */
[----:B------:R-:W-:-:S04]  /*12110*/  MOV R5, 0x1 ;  /* 0x0000000100057802 */ /* 0x000fc80000000f00 */
[----:B------:R-:W-:Y:S02]  /*12120*/  MOV R2, R4 ;  /* 0x0000000400027202 */ /* 0x000fe40000000f00 */
[----:B------:R-:W-:Y:S05]  /*12130*/  CALL.REL.NOINC `($__internal_16_$__cuda_sm70_shflsync_bfly_p) ;  /* 0x0000006000007944 */ /* 0x000fea0003c00000 */
[----:B------:R-:W-:Y:S01]  /*12140*/  MOV R3, R5 ;  /* 0x0000000500037202 */ /* 0x000fe20000000f00 */
[----:B------:R-:W-:Y:S05]  /*12150*/  BRA `(.L_x_858) ;  /* 0xffffdc1000007947 */ /* 0x000fea000383ffff */
.L_x_854:
[----:B--2---:R-:W-:Y:S02]  /*12160*/  MOV R0, R57 ;  /* 0x0000003900007202 */ /* 0x004fe40000000f00 */
[----:B---3--:R-:W-:Y:S02]  /*12170*/  MOV R2, 0x12190 ;  /* 0x0001219000027802 */ /* 0x008fe40000000f00 */
[----:B-1----:R-:W-:Y:S05]  /*12180*/  CALL.REL.NOINC `($__internal_17_$__cuda_sm70_shflsync_idx_p) ;  /* 0x0000006000007944 */ /* 0x002fea0003c00000 */
[----:B-12---:R-:W-:Y:S05]  /*12190*/  BRA `(.L_x_859) ;  /* 0xfffffdb000007947 */ /* 0x006fea000383ffff */
        .weak           $__internal_16_$__cuda_sm70_shflsync_bfly_p
        .type           $__internal_16_$__cuda_sm70_shflsync_bfly_p,@function
        .size           $__internal_16_$__cuda_sm70_shflsync_bfly_p,($__internal_17_$__cuda_sm70_shflsync_idx_p - $__internal_16_$__cuda_sm70_shflsync_bfly_p)
$__internal_16_$__cuda_sm70_shflsync_bfly_p:
[----:B------:R-:W-:Y:S04]  /*121a0*/  WARPSYNC R6 ;  /* 0x0000000600007348 */ /* 0x000fe80003800000 */
[----:B------:R1:W2:Y:S02]  /*121b0*/  SHFL.BFLY PT, R5, R2, R5, R7 ;  /* 0x0c00000502057389 */ /* 0x0002a400000e0007 */
[----:B-1----:R-:W-:Y:S02]  /*121c0*/  MOV R2, R3 ;  /* 0x0000000300027202 */ /* 0x002fe40000000f00 */
[----:B------:R-:W-:-:S04]  /*121d0*/  MOV R3, 0x0 ;  /* 0x0000000000037802 */ /* 0x000fc80000000f00 */
[----:B--2---:R-:W-:Y:S05]  /*121e0*/  RET.REL.NODEC R2 `(_ZN7cutlass13device_kernelIN5flash19enable_sm80_to_sm89INS1_16FlashAttnFwdSm80INS1_25CollectiveMainloopFwdSm80ILi8ELi1ELb1EN4cute5tupleIJNS5_1CILi128EEENS7_ILi96EEENS7_ILi192EEEEEELi192ENS_10bfloat16_tEfNS_4arch4Sm80ELb1ELb0ELb1ELb0ELb0ELb0ELb1ELb1EEENS1_21CollectiveEpilogueFwdINS6_IJS8_SA_S9_EEENS6_IJNS7_ILi1EEESI_SI_EEESC_SE_Li256ELb0ELb1ELb1ELb0EEENS1_30DynamicPersistentTileSchedulerILi256ELi256ELb1ELb1ELb0EEEEEEEEEvNT_6ParamsE) ;  /* 0xfffede1002007950 */ /* 0x004fea0003c3ffff */
        .weak           $__internal_17_$__cuda_sm70_shflsync_idx_p
        .type           $__internal_17_$__cuda_sm70_shflsync_idx_p,@function
        .size           $__internal_17_$__cuda_sm70_shflsync_idx_p,(.L_x_2489 - $__internal_17_$__cuda_sm70_shflsync_idx_p)
$__internal_17_$__cuda_sm70_shflsync_idx_p:
[----:B------:R-:W-:Y:S01]  /*121f0*/  MOV R3, 0x0 ;  /* 0x0000000000037802 */ /* 0x000fe20000000f00 */
[----:B------:R-:W-:Y:S04]  /*12200*/  WARPSYNC R100 ;  /* 0x0000006400007348 */ /* 0x000fe80003800000 */
[----:B------:R1:W2:Y:S01]  /*12210*/  SHFL.IDX PT, R0, R0, R106, R101 ;  /* 0x0000006a00007389 */ /* 0x0002a200000e0065 */
[----:B------:R-:W-:Y:S05]  /*12220*/  RET.REL.NODEC R2 `(_ZN7cutlass13device_kernelIN5flash19enable_sm80_to_sm89INS1_16FlashAttnFwdSm80INS1_25CollectiveMainloopFwdSm80ILi8ELi1ELb1EN4cute5tupleIJNS5_1CILi128EEENS7_ILi96EEENS7_ILi192EEEEEELi192ENS_10bfloat16_tEfNS_4arch4Sm80ELb1ELb0ELb1ELb0ELb0ELb0ELb1ELb1EEENS1_21CollectiveEpilogueFwdINS6_IJS8_SA_S9_EEENS6_IJNS7_ILi1EEESI_SI_EEESC_SE_Li256ELb0ELb1ELb1ELb0EEENS1_30DynamicPersistentTileSchedulerILi256ELi256ELb1ELb1ELb0EEEEEEEEEvNT_6ParamsE) ;  /* 0xfffeddd002007950 */ /* 0x000fea0003c3ffff */
.L_x_860:
        /* <DEDUP_REMOVED lines=13> */
.L_x_2489:


//--------------------- .text._ZN7cutlass13device_kernelIN5flash19enable_sm80_to_sm89INS1_16FlashAttnFwdSm80INS1_25CollectiveMainloopFwdSm80ILi8ELi1ELb0EN4cute5tupleIJNS5_1CILi128EEENS7_ILi64EEENS7_ILi192EEEEEELi192ENS_10bfloat16_tEfNS_4arch4Sm80ELb1ELb0ELb1ELb1ELb0ELb0ELb1ELb1EEENS1_21CollectiveEpilogueFwdINS6_IJS8_SA_S9_EEENS6_IJNS7_ILi1EEESI_SI_EEESC_SE_Li256ELb1ELb1ELb1ELb0EEENS1_36VarlenDynamicPersistentTileSchedulerILi128ELi64ELi256ELi256ELb1ELb1ELb0ELb1ELb1ELb1EEEEEEEEEvNT_6ParamsE --------------------------
	.section	.text._ZN7cutlass13device_kernelIN5flash19enable_sm80_to_sm89INS1_16FlashAttnFwdSm80INS1_25CollectiveMainloopFwdSm80ILi8ELi1ELb0EN4cute5tupleIJNS5_1CILi128EEENS7_ILi64EEENS7_ILi192EEEEEELi192ENS_10bfloat16_tEfNS_4arch4Sm80ELb1ELb0ELb1ELb1ELb0ELb0ELb1ELb1EEENS1_21CollectiveEpilogueFwdINS6_IJS8_SA_S9_EEENS6_IJNS7_ILi1EEESI_SI_EEESC_SE_Li256ELb1ELb1ELb1ELb0EEENS1_36VarlenDynamicPersistentTileSchedulerILi128ELi64ELi256ELi256ELb1ELb1ELb0ELb1ELb1ELb1EEEEEEEEEvNT_6ParamsE,"ax",@progbits
	.sectioninfo	@"SHI_REGISTERS=255"
	.align	128
.text._ZN7cutlass13device_kernelIN5flash19enable_sm80_to_sm89INS1_16FlashAttnFwdSm80INS1_25CollectiveMainloopFwdSm80ILi8ELi1ELb0EN4cute5tupleIJNS5_1CILi128EEENS7_ILi64EEENS7_ILi192EEEEEELi192ENS_10bfloat16_tEfNS_4arch4Sm80ELb1ELb0ELb1ELb1ELb0ELb0ELb1ELb1EEENS1_21CollectiveEpilogueFwdINS6_IJS8_SA_S9_EEENS6_IJNS7_ILi1EEESI_SI_EEESC_SE_Li256ELb1ELb1ELb1ELb0EEENS1_36VarlenDynamicPersistentTileSchedulerILi128ELi64ELi256ELi256ELb1ELb1ELb0ELb1ELb1ELb1EEEEEEEEEvNT_6ParamsE:
        .type           _ZN7cutlass13device_kernelIN5flash19enable_sm80_to_sm89INS1_16FlashAttnFwdSm80INS1_25CollectiveMainloopFwdSm80ILi8ELi1ELb0EN4cute5tupleIJNS5_1CILi128EEENS7_ILi64EEENS7_ILi192EEEEEELi192ENS_10bfloat16_tEfNS_4arch4Sm80ELb1ELb0ELb1ELb1ELb0ELb0ELb1ELb1EEENS1_21CollectiveEpilogueFwdINS6_IJS8_SA_S9_EEENS6_IJNS7_ILi1EEESI_SI_EEESC_SE_Li256ELb1ELb1ELb1ELb0EEENS1_36VarlenDynamicPersistentTileSchedulerILi128ELi64ELi256ELi256ELb1ELb1ELb0ELb1ELb1ELb1EEEEEEEEEvNT_6ParamsE,@function
        .size           _ZN7cutlass13device_kernelIN5flash19enable_sm80_to_sm89INS1_16FlashAttnFwdSm80INS1_25CollectiveMainloopFwdSm80ILi8ELi1ELb0EN4cute5tupleIJNS5_1CILi128EEENS7_ILi64EEENS7_ILi192EEEEEELi192ENS_10bfloat16_tEfNS_4arch4Sm80ELb1ELb0ELb1ELb1ELb0ELb0ELb1ELb1EEENS1_21CollectiveEpilogueFwdINS6_IJS8_SA_S9_EEENS6_IJNS7_ILi1EEESI_SI_EEESC_SE_Li256ELb1ELb1ELb1ELb0EEENS1_36VarlenDynamicPersistentTileSchedulerILi128ELi64ELi256ELi256ELb1ELb1ELb0ELb1ELb1ELb1EEEEEEEEEvNT_6ParamsE,(.L_x_2492 - _ZN7cutlass13device_kernelIN5flash19enable_sm80_to_sm89INS1_16FlashAttnFwdSm80INS1_25CollectiveMainloopFwdSm80ILi8ELi1ELb0EN4cute5tupleIJNS5_1CILi128EEENS7_ILi64EEENS7_ILi192EEEEEELi192ENS_10bfloat16_tEfNS_4arch4Sm80ELb1ELb0ELb1ELb1ELb0ELb0ELb1ELb1EEENS1_21CollectiveEpilogueFwdINS6_IJS8_SA_S9_EEENS6_IJNS7_ILi1EEESI_SI_EEESC_SE_Li256ELb1ELb1ELb1ELb0EEENS1_36VarlenDynamicPersistentTileSchedulerILi128ELi64ELi256ELi256ELb1ELb1ELb0ELb1ELb1ELb1EEEEEEEEEvNT_6ParamsE)
        .other          _ZN7cutlass13device_kernelIN5flash19enable_sm80_to_sm89INS1_16FlashAttnFwdSm80INS1_25CollectiveMainloopFwdSm80ILi8ELi1ELb0EN4cute5tupleIJNS5_1CILi128EEENS7_ILi64EEENS7_ILi192EEEEEELi192ENS_10bfloat16_tEfNS_4arch4Sm80ELb1ELb0ELb1ELb1ELb0ELb0ELb1ELb1EEENS1_21CollectiveEpilogueFwdINS6_IJS8_SA_S9_EEENS6_IJNS7_ILi1EEESI_SI_EEESC_SE_Li256ELb1ELb1ELb1ELb0EEENS1_36VarlenDynamicPersistentTileSchedulerILi128ELi64ELi256ELi256ELb1ELb1ELb0ELb1ELb1ELb1EEEEEEEEEvNT_6ParamsE,@"STO_CUDA_ENTRY STV_DEFAULT"
_ZN7cutlass13device_kernelIN5flash19enable_sm80_to_sm89INS1_16FlashAttnFwdSm80INS1_25CollectiveMainloopFwdSm80ILi8ELi1ELb0EN4cute5tupleIJNS5_1CILi128EEENS7_ILi64EEENS7_ILi192EEEEEELi192ENS_10bfloat16_tEfNS_4arch4Sm80ELb1ELb0ELb1ELb1ELb0ELb0ELb1ELb1EEENS1_21CollectiveEpilogueFwdINS6_IJS8_SA_S9_EEENS6_IJNS7_ILi1EEESI_SI_EEESC_SE_Li256ELb1ELb1ELb1ELb0EEENS1_36VarlenDynamicPersistentTileSchedulerILi128ELi64ELi256ELi256ELb1ELb1ELb0ELb1ELb1ELb1EEEEEEEEEvNT_6ParamsE:
        /* <DEDUP_REMOVED lines=52> */
.L_x_866:
        /* <DEDUP_REMOVED lines=16> */
.L_x_963:
        /* <DEDUP_REMOVED lines=16> */
.L_x_964:
[----:B---3--:R-:W-:-:S05]  /*0540*/  IMAD R0, R0, c[0x0][0x538], RZ ;  /* 0x00014e0000007a24 */ /* 0x008fca00078e02ff */
[----:B------:R-:W-:-:S04]  /*0550*/  IADD3 R7, R0, R7, RZ ;  /* 0x0000000700077210 */ /* 0x000fc80007ffe0ff */
[----:B------:R-:W-:-:S13]  /*0560*/  ISETP.GT.AND P0, PT, R7, UR4, PT ;  /* 0x0000000407007c0c */ /* 0x000fda000bf04270 */
[----:B-12---:R-:W-:Y:S05]  /*0570*/  @!P0 BRA `(.L_x_866) ;  /* 0xfffffdc000008947 */ /* 0x006fea000383ffff */
.L_x_862:
[----:B--2---:R-:W-:-:S05]  /*0580*/  IADD3 R232, -R0, R7, RZ ;  /* 0x0000000700e87210 */ /* 0x004fca0007ffe1ff */
[----:B------:R-:W-:-:S05]  /*0590*/  IMAD R0, R4, c[0x0][0x538], R232 ;  /* 0x00014e0004007a24 */ /* 0x000fca00078e02e8 */
[----:B------:R-:W-:Y:S01]  /*05a0*/  ISETP.GT.AND P0, PT, R0, UR4, PT ;  /* 0x0000000400007c0c */ /* 0x000fe2000bf04270 */
[----:B------:R-:W-:-:S12]  /*05b0*/  BRA.DIV ~URZ, `(.L_x_867) ;  /* 0x000107127f007947 */ /* 0x000fd8000b800000 */
[----:B------:R-:W-:-:S04]  /*05c0*/  VOTE.ANY R10, PT, !P0 ;  /* 0x00000000000a7806 */ /* 0x000fc800040e0100 */
.L_x_965:
[----:B------:R-:W1:Y:S02]  /*05d0*/  POPC R7, R10 ;  /* 0x0000000a00077309 */ /* 0x000e640000000000 */
[----:B-1----:R-:W-:Y:S01]  /*05e0*/  IADD3 R235, R7, R6, RZ ;  /* 0x0000000607eb7210 */ /* 0x002fe20007ffe0ff */
[----:B------:R-:W-:Y:S05]  /*05f0*/  BRA.DIV ~URZ, `(.L_x_868) ;  /* 0x000107227f007947 */ /* 0x000fea000b800000 */
[----:B------:R1:W2:Y:S01]  /*0600*/  SHFL.IDX PT, R233, R9, R7, 0x1f ;  /* 0x00001f0709e97589 */ /* 0x0002a200000e0000 */
[----:B------:R-:W-:-:S03]  /*0610*/  MOV R6, RZ ;  /* 0x000000ff00067202 */ /* 0x000fc60000000f00 */
[----:B------:R1:W3:Y:S04]  /*0620*/  SHFL.IDX PT, R9, R8, R7, 0x1f ;  /* 0x00001f0708097589 */ /* 0x0002e800000e0000 */
.L_x_966:
[----:B------:R-:W-:Y:S01]  /*0630*/  ISETP.NE.AND P0, PT, R10, RZ, PT ;  /* 0x000000ff0a00720c */ /* 0x000fe20003f05270 */
[----:B------:R-:W-:-:S12]  /*0640*/  BSSY B0, `(.L_x_869) ;  /* 0x0000005000007945 */ /* 0x000fd80003800000 */
[----:B------:R-:W-:Y:S05]  /*0650*/  @!P0 BRA `(.L_x_870) ;  /* 0x0000003000008947 */ /* 0x000fea0003800000 */
[----:B------:R-:W-:Y:S01]  /*0660*/  IADD3 R3, R7, -0x1, RZ ;  /* 0xffffffff07037810 */ /* 0x000fe20007ffe0ff */
[----:B------:R-:W-:Y:S05]  /*0670*/  BRA.DIV ~URZ, `(.L_x_871) ;  /* 0x000107827f007947 */ /* 0x000fea000b800000 */
[----:B------:R4:W1:Y:S02]  /*0680*/  SHFL.IDX PT, R6, R4, R3, 0x1f ;  /* 0x00001f0304067589 */ /* 0x00086400000e0000 */
.L_x_870:
[----:B------:R-:W-:Y:S05]  /*0690*/  BSYNC B0 ;  /* 0x0000000000007941 */ /* 0x000fea0003800000 */
.L_x_869:
        /* <DEDUP_REMOVED lines=67> */
.L_x_873:
        /* <DEDUP_REMOVED lines=68> */
.L_x_874:
[----:B------:R-:W-:Y:S05]  /*0f10*/  BSYNC B0 ;  /* 0x0000000000007941 */ /* 0x000fea0003800000 */
.L_x_872:
[----:B------:R-:W-:-:S04]  /*0f20*/  LOP3.LUT R0, RZ, R0, RZ, 0x33, !PT ;  /* 0x00000000ff007212 */ /* 0x000fc800078e33ff */
[----:B------:R-:W-:Y:S01]  /*0f30*/  IADD3 R233, R0, R233, RZ ;  /* 0x000000e900e97210 */ /* 0x000fe20007ffe0ff */
[----:B------:R-:W-:Y:S05]  /*0f40*/  BRA `(.L_x_875) ;  /* 0x0000004000007947 */ /* 0x000fea0003800000 */
.L_x_863:
[----:B--2---:R-:W-:Y:S01]  /*0f50*/  IMAD.MOV.U32 R233, RZ, RZ, RZ ;  /* 0x000000ffffe97224 */ /* 0x004fe200078e00ff */
[----:B------:R-:W-:Y:S01]  /*0f60*/  MOV R234, RZ ;  /* 0x000000ff00ea7202 */ /* 0x000fe20000000f00 */
[----:B------:R-:W-:Y:S01]  /*0f70*/  IMAD.U32 R232, RZ, RZ, UR4 ;  /* 0x00000004ffe87e24 */ /* 0x000fe2000f8e00ff */
[----:B------:R-:W-:Y:S02]  /*0f80*/  MOV R235, c[0x0][0x53c] ;  /* 0x00014f0000eb7a02 */ /* 0x000fe40000000f00 */
.L_x_875:
[----:B------:R-:W-:Y:S01]  /*0f90*/  ISETP.NE.AND P0, PT, R12, RZ, PT ;  /* 0x000000ff0c00720c */ /* 0x000fe20003f05270 */
[----:B------:R-:W-:-:S12]  /*0fa0*/  WARPSYNC 0xffffffff ;  /* 0xffffffff00007948 */ /* 0x000fd80003800000 */
[----:B------:R1:W-:Y:S04]  /*0fb0*/  @!P0 STS.128 [0x18100], R232 ;  /* 0x018100e8ff008388 */ /* 0x0003e80000000c00 */
[----:B------:R-:W-:Y:S06]  /*0fc0*/  BAR.ARV 0x5, 0x100 ;  /* 0x0144000000007b1d */ /* 0x000fec0000002000 */
.L_x_861:
        /* <DEDUP_REMOVED lines=70> */
[----:B------:R-:W-:Y:S01]  /*1430*/  IADD3 R238, R236, 0x40, RZ ;  /* 0x00000040ecee7810 */ /* 0x000fe20007ffe0ff */
[----:B------:R-:W-:Y:S01]  /*1440*/  IMAD.MOV.U32 R13, RZ, RZ, 0x20 ;  /* 0x00000020ff0d7424 */ /* 0x000fe200078e00ff */
[----:B------:R-:W-:Y:S01]  /*1450*/  LOP3.LUT R3, R3, 0xfffffe00, RZ, 0xc0, !PT ;  /* 0xfffffe0003037812 */ /* 0x000fe200078ec0ff */
[----:B------:R-:W-:Y:S01]  /*1460*/  IMAD.IADD R8, R5, 0x1, R2 ;  /* 0x0000000105087824 */ /* 0x000fe200078e0202 */
[----:B------:R-:W-:-:S02]  /*1470*/  LOP3.LUT R0, R0, 0x1ffffffe, RZ, 0xc0, !PT ;  /* 0x1ffffffe00007812 */ /* 0x000fc400078ec0ff */
        /* <DEDUP_REMOVED lines=9> */
[----:B------:R-:W-:Y:S01]  /*1510*/  IMAD R9, R9, 0x8, R16 ;  /* 0x0000000809097824 */ /* 0x000fe200078e0210 */
[----:B------:R-:W-:-:S02]  /*1520*/  SHF.R.S32.HI R7, RZ, 0x1f, R238 ;  /* 0x0000001fff077819 */ /* 0x000fc400000114ee */
[----:B------:R-:W-:Y:S02]  /*1530*/  SHF.R.S32.HI R6, RZ, 0x1f, R239 ;  /* 0x0000001fff067819 */ /* 0x000fe400000114ef */
[C---:B------:R-:W-:Y:S01]  /*1540*/  LOP3.LUT P6, RZ, R11.reuse, 0x2, RZ, 0xc0, !PT ;  /* 0x000000020bff7812 */ /* 0x040fe200078cc0ff */
[----:B------:R2:W-:Y:S01]  /*1550*/  STL [R1+0x14], R7 ;  /* 0x0000140701007387 */ /* 0x0005e20000100800 */
[----:B------:R-:W-:Y:S01]  /*1560*/  LOP3.LUT P5, RZ, R11, 0x4, RZ, 0xc0, !PT ;  /* 0x000000040bff7812 */ /* 0x000fe200078ac0ff */
[----:B------:R-:W-:Y:S01]  /*1570*/  IMAD.MOV.U32 R11, RZ, RZ, 0x40 ;  /* 0x00000040ff0b7424 */ /* 0x000fe200078e00ff */
[----:B------:R-:W-:Y:S01]  /*1580*/  LOP3.LUT P3, RZ, R10, 0x4, RZ, 0xc0, !PT ;  /* 0x000000040aff7812 */ /* 0x000fe2000786c0ff */
[----:B------:R3:W-:Y:S01]  /*1590*/  STL [R1+0x10], R6 ;  /* 0x0000100601007387 */ /* 0x0007e20000100800 */
[----:B------:R-:W-:Y:S02]  /*15a0*/  LEA R184, R0, 0x6100, 0x1 ;  /* 0x0000610000b87811 */ /* 0x000fe400078e08ff */
[C---:B------:R-:W-:Y:S01]  /*15b0*/  SEL R2, R11.reuse, 0xffffffc0, !P3 ;  /* 0xffffffc00b027807 */ /* 0x040fe20005800000 */
[----:B------:R4:W-:Y:S01]  /*15c0*/  STL [R1+0x4], R9 ;  /* 0x0000040901007387 */ /* 0x0009e20000100800 */
        /* <DEDUP_REMOVED lines=19> */
[----:B----4-:R-:W-:Y:S01]  /*1700*/  IADD3 R9, R229, 0xb8, RZ ;  /* 0x000000b8e5097810 */ /* 0x010fe20007ffe0ff */
        /* <DEDUP_REMOVED lines=33> */
.L_x_962:
        /* <DEDUP_REMOVED lines=12> */
[C---:B------:R-:W-:Y:S02]  /*19e0*/  @P2 LEA R2, P0, R243.reuse, c[0x0][0x370], 0x2 ;  /* 0x0000dc00f3022a11 */ /* 0x040fe400078010ff */
[C---:B------:R-:W-:Y:S01]  /*19f0*/  LEA R4, P4, R243.reuse, c[0x0][0x348], 0x2 ;  /* 0x0000d200f3047a11 */ /* 0x040fe200078810ff */
[----:B------:R1:W-:Y:S01]  /*1a00*/  STL [R1+0xc], R18 ;  /* 0x00000c1201007387 */ /* 0x0003e20000100800 */
[----:B------:R-:W-:Y:S02]  /*1a10*/  @P2 LEA.HI.X R3, R243, c[0x0][0x374], R18, 0x2, P0 ;  /* 0x0000dd00f3032a11 */ /* 0x000fe400000f1412 */
[----:B------:R-:W-:-:S03]  /*1a20*/  ISETP.NE.U32.AND P0, PT, RZ, c[0x0][0x350], PT ;  /* 0x0000d400ff007a0c */ /* 0x000fc60003f05070 */
[----:B------:R2:W5:Y:S01]  /*1a30*/  @P2 LDG.E R9, [R2.64] ;  /* 0x0000000602092981 */ /* 0x000562000c1e1900 */
[----:B------:R-:W-:Y:S02]  /*1a40*/  ISETP.NE.AND.EX P0, PT, RZ, c[0x0][0x354], PT, P0 ;  /* 0x0000d500ff007a0c */ /* 0x000fe40003f05300 */
[C---:B------:R-:W-:Y:S02]  /*1a50*/  @P5 LEA R6, P2, R243.reuse, c[0x0][0x360], 0x2 ;  /* 0x0000d800f3065a11 */ /* 0x040fe400078410ff */
[C-C-:B------:R-:W-:Y:S02]  /*1a60*/  LEA.HI.X R5, R243.reuse, c[0x0][0x34c], R18.reuse, 0x2, P4 ;  /* 0x0000d300f3057a11 */ /* 0x140fe400020f1412 */
[----:B------:R-:W-:-:S03]  /*1a70*/  @P5 LEA.HI.X R7, R243, c[0x0][0x364], R18, 0x2, P2 ;  /* 0x0000d900f3075a11 */ /* 0x000fc600010f1412 */
[----:B------:R1:W5:Y:S04]  /*1a80*/  @P1 LDG.E R8, [R4.64] ;  /* 0x0000000604081981 */ /* 0x000368000c1e1900 */
[----:B------:R1:W5:Y:S01]  /*1a90*/  @P5 LDG.E R231, [R6.64] ;  /* 0x0000000606e75981 */ /* 0x000362000c1e1900 */
[----:B--2---:R-:W-:-:S04]  /*1aa0*/  LEA R2, P3, R243, c[0x0][0x350], 0x2 ;  /* 0x0000d400f3027a11 */ /* 0x004fc800078610ff */
[----:B------:R-:W-:-:S05]  /*1ab0*/  LEA.HI.X R3, R243, c[0x0][0x354], R18, 0x2, P3 ;  /* 0x0000d500f3037a11 */ /* 0x000fca00018f1412 */
[----:B------:R1:W5:Y:S01]  /*1ac0*/  @P0 LDG.E R10, [R2.64] ;  /* 0x00000006020a0981 */ /* 0x000362000c1e1900 */
[----:B------:R-:W-:-:S05]  /*1ad0*/  LOP3.LUT R19, R234, 0xffff, RZ, 0xc0, !PT ;  /* 0x0000ffffea137812 */ /* 0x000fca00078ec0ff */
[----:B------:R1:W-:Y:S01]  /*1ae0*/  STL [R1], R19 ;  /* 0x0000001301007387 */ /* 0x0003e20000100800 */
[----:B------:R-:W-:Y:S01]  /*1af0*/  YIELD ;  /* 0x0000000000007946 */ /* 0x000fe20003800000 */
[----:B------:R-:W-:Y:S05]  /*1b00*/  @P5 BRA `(.L_x_876) ;  /* 0x0000005000005947 */ /* 0x000fea0003800000 */
[----:B-----5:R-:W-:Y:S01]  /*1b10*/  MOV R231, c[0x0][0x168] ;  /* 0x00005a0000e77a02 */ /* 0x020fe20000000f00 */
[----:B------:R-:W-:Y:S05]  /*1b20*/  @!P1 BRA `(.L_x_876) ;  /* 0x0000003000009947 */ /* 0x000fea0003800000 */
[----:B-1----:R-:W2:Y:S04]  /*1b30*/  LDG.E R6, [R4.64] ;  /* 0x0000000604067981 */ /* 0x002ea8000c1e1900 */
[----:B------:R-:W2:Y:S02]  /*1b40*/  LDG.E R0, [R4.64+0x4] ;  /* 0x0000040604007981 */ /* 0x000ea4000c1e1900 */
[----:B--2---:R-:W-:Y:S02]  /*1b50*/  IADD3 R231, -R6, R0, RZ ;  /* 0x0000000006e77210 */ /* 0x004fe40007ffe1ff */
.L_x_876:
[----:B------:R-:W-:-:S04]  /*1b60*/  ISETP.NE.U32.AND P2, PT, RZ, c[0x0][0x368], PT ;  /* 0x0000da00ff007a0c */ /* 0x000fc80003f45070 */
[----:B------:R-:W-:-:S13]  /*1b70*/  ISETP.NE.AND.EX P2, PT, RZ, c[0x0][0x36c], PT, P2 ;  /* 0x0000db00ff007a0c */ /* 0x000fda0003f45320 */
[----:B------:R-:W-:Y:S05]  /*1b80*/  @!P2 BRA `(.L_x_877) ;  /* 0x000000400000a947 */ /* 0x000fea0003800000 */
[----:B-1----:R-:W-:-:S04]  /*1b90*/  LEA R2, P2, R243, c[0x0][0x368], 0x2 ;  /* 0x0000da00f3027a11 */ /* 0x002fc800078410ff */
[----:B------:R-:W-:-:S05]  /*1ba0*/  LEA.HI.X R3, R243, c[0x0][0x36c], R18, 0x2, P2 ;  /* 0x0000db00f3037a11 */ /* 0x000fca00010f1412 */
[----:B------:R1:W5:Y:S01]  /*1bb0*/  LDG.E R0, [R2.64] ;  /* 0x0000000602007981 */ /* 0x000362000c1e1900 */
[----:B------:R-:W-:Y:S05]  /*1bc0*/  BRA `(.L_x_878) ;  /* 0x0000005000007947 */ /* 0x000fea0003800000 */
.L_x_877:
[----:B------:R-:W-:Y:S01]  /*1bd0*/  MOV R0, c[0x0][0x1d0] ;  /* 0x0000740000007a02 */ /* 0x000fe20000000f00 */
[----:B------:R-:W-:Y:S05]  /*1be0*/  @!P0 BRA `(.L_x_878) ;  /* 0x0000003000008947 */ /* 0x000fea0003800000 */
[----:B-1----:R-:W2:Y:S04]  /*1bf0*/  LDG.E R4, [R2.64] ;  /* 0x0000000602047981 */ /* 0x002ea8000c1e1900 */
[----:B------:R-:W2:Y:S02]  /*1c00*/  LDG.E R0, [R2.64+0x4] ;  /* 0x0000040602007981 */ /* 0x000ea4000c1e1900 */
[----:B--2---:R-:W-:Y:S02]  /*1c10*/  IADD3 R0, -R4, R0, RZ ;  /* 0x0000000004007210 */ /* 0x004fe40007ffe1ff */
.L_x_878:
[----:B-1----:R-:W-:Y:S01]  /*1c20*/  IMAD.MOV.U32 R2, RZ, RZ, c[0x0][0x2c4] ;  /* 0x0000b100ff027624 */ /* 0x002fe200078e00ff */
[----:B------:R-:W-:Y:S01]  /*1c30*/  BSSY B0, `(.L_x_879) ;  /* 0x000003c000007945 */ /* 0x000fe20003800000 */
[----:B------:R-:W-:-:S02]  /*1c40*/  IMAD.SHL.U32 R233, R233, 0x80, RZ ;  /* 0x00000080e9e97824 */ /* 0x000fc400078e00ff */
[--C-:B-----5:R-:W-:Y:S01]  /*1c50*/  IMAD.IADD R230, R0, 0x1, -R9.reuse ;  /* 0x0000000100e67824 */ /* 0x120fe200078e0a09 */
[----:B------:R-:W-:Y:S01]  /*1c60*/  ISETP.NE.AND P2, PT, R2, 0x1, PT ;  /* 0x000000010200780c */ /* 0x000fe20003f45270 */
[----:B------:R-:W-:Y:S01]  /*1c70*/  IMAD.IADD R12, R10, 0x1, R9 ;  /* 0x000000010a0c7824 */ /* 0x000fe200078e0209 */
[----:B------:R-:W-:Y:S02]  /*1c80*/  IADD3 R2, R233, 0x7f, RZ ;  /* 0x0000007fe9027810 */ /* 0x000fe40007ffe0ff */
[----:B------:R-:W-:-:S03]  /*1c90*/  IADD3 R3, R230, 0x40, -R231 ;  /* 0x00000040e6037810 */ /* 0x000fc60007ffe8e7 */
[----:B------:R-:W-:-:S06]  /*1ca0*/  IMAD.MOV.U32 R0, RZ, RZ, R2 ;  /* 0x000000ffff007224 */ /* 0x000fcc00078e0002 */
[----:B------:R-:W-:Y:S01]  /*1cb0*/  @P2 IMAD.HI.U32 R4, R2, c[0x0][0x2c8], RZ ;  /* 0x0000b20002042a27 */ /* 0x000fe200078e00ff */
[----:B------:R-:W-:-:S04]  /*1cc0*/  IADD3 R2, R230, 0x3f, RZ ;  /* 0x0000003fe6027810 */ /* 0x000fc80007ffe0ff */
[----:B------:R-:W-:-:S05]  /*1cd0*/  @P2 SHF.R.U32.HI R0, RZ, c[0x0][0x2cc], R4 ;  /* 0x0000b300ff002a19 */ /* 0x000fca0000011604 */
[----:B------:R-:W-:Y:S01]  /*1ce0*/  IMAD.IADD R0, R3, 0x1, R0 ;  /* 0x0000000103007824 */ /* 0x000fe200078e0200 */
[----:B------:R-:W-:-:S04]  /*1cf0*/  SHF.R.S32.HI R3, RZ, 0x1f, R2 ;  /* 0x0000001fff037819 */ /* 0x000fc80000011402 */
[----:B------:R-:W-:Y:S02]  /*1d00*/  SHF.R.S32.HI R4, RZ, 0x1f, R0 ;  /* 0x0000001fff047819 */ /* 0x000fe40000011400 */
[----:B------:R-:W-:Y:S02]  /*1d10*/  LEA.HI R2, R3, R2, RZ, 0x6 ;  /* 0x0000000203027211 */ /* 0x000fe400078f30ff */
[----:B------:R-:W-:Y:S02]  /*1d20*/  LEA.HI R0, R4, R0, RZ, 0x6 ;  /* 0x0000000004007211 */ /* 0x000fe400078f30ff */
[----:B------:R-:W-:Y:S02]  /*1d30*/  SHF.R.S32.HI R2, RZ, 0x6, R2 ;  /* 0x00000006ff027819 */ /* 0x000fe40000011402 */
[----:B------:R-:W-:Y:S02]  /*1d40*/  SHF.R.S32.HI R0, RZ, 0x6, R0 ;  /* 0x00000006ff007819 */ /* 0x000fe40000011400 */
[----:B------:R-:W-:-:S02]  /*1d50*/  LOP3.LUT R3, R234, 0xff000000, RZ, 0xc0, !PT ;  /* 0xff000000ea037812 */ /* 0x000fc400078ec0ff */
[----:B------:R-:W-:Y:S01]  /*1d60*/  IMNMX R6, R2, R0, PT ;  /* 0x0000000002067217 */ /* 0x000fe20003800200 */
[----:B------:R-:W-:Y:S01]  /*1d70*/  IMAD.MOV.U32 R2, RZ, RZ, RZ ;  /* 0x000000ffff027224 */ /* 0x000fe200078e00ff */
[----:B------:R-:W-:Y:S02]  /*1d80*/  LOP3.LUT R4, R234, 0xff0000, RZ, 0xc0, !PT ;  /* 0x00ff0000ea047812 */ /* 0x000fe400078ec0ff */
[----:B------:R-:W-:Y:S02]  /*1d90*/  SHF.R.U32.HI R0, RZ, 0x8, R3 ;  /* 0x00000008ff007819 */ /* 0x000fe40000011603 */
[----:B------:R-:W-:Y:S02]  /*1da0*/  ISETP.GE.AND P3, PT, R6, 0x1, PT ;  /* 0x000000010600780c */ /* 0x000fe40003f66270 */
[----:B------:R-:W-:-:S04]  /*1db0*/  LEA.HI R0, R4, R0, RZ, 0x10 ;  /* 0x0000000004007211 */ /* 0x000fc800078f80ff */
        /* <DEDUP_REMOVED lines=35> */
.L_x_880:
[----:B------:R-:W-:Y:S05]  /*1ff0*/  BSYNC B0 ;  /* 0x0000000000007941 */ /* 0x000fea0003800000 */
.L_x_879:
        /* <DEDUP_REMOVED lines=62> */
[----:B------:R-:W-:Y:S01]  /*23e0*/  SHF.R.S32.HI R6, RZ, 0x1f, R12 ;  /* 0x0000001fff067819 */ /* 0x000fe2000001140c */
[----:B------:R-:W5:Y:S01]  /*23f0*/  S2R R7, SR_TID.X ;  /* 0x0000000000077919 */ /* 0x000f620000002100 */
[----:B------:R-:W-:Y:S01]  /*2400*/  ISETP.GE.AND P5, PT, R236, c[0x0][0x1d4], PT ;  /* 0x00007500ec007a0c */ /* 0x000fe20003fa6270 */
[----:B------:R-:W-:Y:S01]  /*2410*/  IMAD R0, R0, c[0x0][0x178], RZ ;  /* 0x00005e0000007a24 */ /* 0x000fe200078e02ff */
[----:B------:R-:W-:Y:S02]  /*2420*/  ISETP.GE.AND P6, PT, R239, c[0x0][0x198], PT ;  /* 0x00006600ef007a0c */ /* 0x000fe40003fc6270 */
[----:B------:R-:W-:Y:S01]  /*2430*/  IADD3 R68, R17, -0x1, RZ ;  /* 0xffffffff11447810 */ /* 0x000fe20007ffe0ff */
[----:B------:R-:W-:-:S02]  /*2440*/  IMAD R0, R8, c[0x0][0x17c], R0 ;  /* 0x00005f0008007a24 */ /* 0x000fc400078e0200 */
[----:B---3--:R-:W-:Y:S01]  /*2450*/  IMAD.WIDE.U32 R2, R8, c[0x0][0x178], RZ ;  /* 0x00005e0008027a25 */ /* 0x008fe200078e00ff */
[----:B------:R-:W-:Y:S02]  /*2460*/  SEL R8, R18, RZ, !P1 ;  /* 0x000000ff12087207 */ /* 0x000fe40004800000 */
[----:B-----5:R-:W-:Y:S01]  /*2470*/  SHF.R.S32.HI R16, RZ, 0x1f, R7 ;  /* 0x0000001fff107819 */ /* 0x020fe20000011407 */
[----:B------:R-:W-:Y:S02]  /*2480*/  IMAD.IADD R3, R3, 0x1, R0 ;  /* 0x0000000103037824 */ /* 0x000fe400078e0200 */
[----:B------:R-:W-:Y:S01]  /*2490*/  IMAD R9, R8, c[0x0][0x1c0], RZ ;  /* 0x0000700008097a24 */ /* 0x000fe200078e02ff */
[----:B------:R-:W-:-:S04]  /*24a0*/  LEA.HI R16, R16, R7, RZ, 0x3 ;  /* 0x0000000710107211 */ /* 0x000fc800078f18ff */
[----:B------:R-:W-:Y:S01]  /*24b0*/  SHF.R.S32.HI R16, RZ, 0x3, R16 ;  /* 0x00000003ff107819 */ /* 0x000fe20000011410 */
[----:B--2---:R-:W-:Y:S02]  /*24c0*/  IMAD.IADD R10, R4, 0x1, R233 ;  /* 0x00000001040a7824 */ /* 0x004fe400078e02e9 */
[----:B-1----:R-:W-:Y:S01]  /*24d0*/  IMAD.WIDE.U32 R4, R19, c[0x0][0x1b8], R2 ;  /* 0x00006e0013047a25 */ /* 0x002fe200078e0002 */
[----:B------:R-:W-:Y:S02]  /*24e0*/  IADD3 R2, P4, R16, R12, RZ ;  /* 0x0000000c10027210 */ /* 0x000fe40007f9e0ff */
[----:B------:R-:W-:Y:S01]  /*24f0*/  MOV R0, R10 ;  /* 0x0000000a00007202 */ /* 0x000fe20000000f00 */
[----:B------:R-:W-:Y:S01]  /*2500*/  @P2 IMAD.HI.U32 R7, R10, c[0x0][0x2c8], RZ ;  /* 0x0000b2000a072a27 */ /* 0x000fe200078e00ff */
[----:B------:R-:W-:Y:S02]  /*2510*/  SEL R3, R243, RZ, !P1 ;  /* 0x000000fff3037207 */ /* 0x000fe40004800000 */
[----:B------:R-:W-:Y:S01]  /*2520*/  LEA.HI.X.SX32 R8, R16, R6, 0x1, P4 ;  /* 0x0000000610087211 */ /* 0x000fe200020f0eff */
[----:B------:R-:W-:Y:S01]  /*2530*/  IMAD R5, R19, c[0x0][0x1bc], R5 ;  /* 0x00006f0013057a24 */ /* 0x000fe200078e0205 */
[----:B------:R-:W-:Y:S01]  /*2540*/  @P2 SHF.R.U32.HI R0, RZ, c[0x0][0x2cc], R7 ;  /* 0x0000b300ff002a19 */ /* 0x000fe20000011607 */
[C---:B------:R-:W-:Y:S01]  /*2550*/  IMAD R12, R3.reuse, c[0x0][0x1c4], R9 ;  /* 0x00007100030c7a24 */ /* 0x040fe200078e0209 */
[----:B------:R-:W-:Y:S01]  /*2560*/  ISETP.GE.AND P4, PT, R238, c[0x0][0x1d4], PT ;  /* 0x00007500ee007a0c */ /* 0x000fe20003f86270 */
[----:B------:R-:W-:Y:S01]  /*2570*/  IMAD.WIDE.U32 R4, R3, c[0x0][0x1c0], R4 ;  /* 0x0000700003047a25 */ /* 0x000fe200078e0004 */
[----:B------:R-:W-:-:S03]  /*2580*/  SHF.R.S32.HI R11, RZ, 0x1f, R0 ;  /* 0x0000001fff0b7819 */ /* 0x000fc60000011400 */
[C---:B------:R-:W-:Y:S02]  /*2590*/  IMAD R15, R8.reuse, c[0x0][0x1e0], RZ ;  /* 0x00007800080f7a24 */ /* 0x040fe400078e02ff */
[----:B------:R-:W-:Y:S02]  /*25a0*/  IMAD R14, R8, c[0x0][0x208], RZ ;  /* 0x00008200080e7a24 */ /* 0x000fe400078e02ff */
[----:B------:R-:W-:Y:S02]  /*25b0*/  IMAD.IADD R3, R5, 0x1, R12 ;  /* 0x0000000105037824 */ /* 0x000fe400078e020c */
[----:B------:R-:W-:-:S04]  /*25c0*/  IMAD.WIDE.U32 R6, R2, c[0x0][0x1e0], R236 ;  /* 0x0000780002067a25 */ /* 0x000fc800078e00ec */
[----:B------:R-:W-:-:S04]  /*25d0*/  IMAD.WIDE.U32 R8, R2, c[0x0][0x208], R236 ;  /* 0x0000820002087a25 */ /* 0x000fc800078e00ec */
[C---:B------:R-:W-:Y:S02]  /*25e0*/  IMAD R12, R2.reuse, c[0x0][0x1e4], R15 ;  /* 0x00007900020c7a24 */ /* 0x040fe400078e020f */
[----:B------:R-:W-:Y:S02]  /*25f0*/  IMAD R14, R2, c[0x0][0x20c], R14 ;  /* 0x00008300020e7a24 */ /* 0x000fe400078e020e */
[----:B------:R-:W-:Y:S01]  /*2600*/  IMAD R5, R11, c[0x0][0x1b0], RZ ;  /* 0x00006c000b057a24 */ /* 0x000fe200078e02ff */
[C---:B------:R-:W-:Y:S01]  /*2610*/  IADD3 R11, -R0.reuse, RZ, RZ ;  /* 0x000000ff000b7210 */ /* 0x040fe20007ffe1ff */
[----:B------:R-:W-:Y:S01]  /*2620*/  IMAD.MOV.U32 R2, RZ, RZ, R4 ;  /* 0x000000ffff027224 */ /* 0x000fe200078e0004 */
[----:B------:R-:W-:Y:S01]  /*2630*/  IADD3 R7, R7, R12, RZ ;  /* 0x0000000c07077210 */ /* 0x000fe20007ffe0ff */
[C---:B------:R-:W-:Y:S01]  /*2640*/  IMAD R4, R0.reuse, c[0x0][0x1b4], R5 ;  /* 0x00006d0000047a24 */ /* 0x040fe200078e0205 */
[----:B------:R-:W-:Y:S01]  /*2650*/  SEL R12, RZ, 0x1, P5 ;  /* 0x00000001ff0c7807 */ /* 0x000fe20002800000 */
[----:B------:R-:W-:-:S04]  /*2660*/  IMAD.WIDE.U32 R2, R0, c[0x0][0x1b0], R2 ;  /* 0x00006c0000027a25 */ /* 0x000fc800078e0002 */
[----:B------:R-:W-:Y:S01]  /*2670*/  IMAD R0, R11, c[0x0][0x2c4], R10 ;  /* 0x0000b1000b007a24 */ /* 0x000fe200078e020a */
[----:B------:R-:W-:Y:S01]  /*2680*/  IADD3 R3, R3, R4, RZ ;  /* 0x0000000403037210 */ /* 0x000fe20007ffe0ff */
[----:B------:R-:W-:Y:S01]  /*2690*/  IMAD.MOV.U32 R4, RZ, RZ, R8 ;  /* 0x000000ffff047224 */ /* 0x000fe200078e0008 */
[----:B------:R-:W-:Y:S01]  /*26a0*/  SEL R8, RZ, 0xffffffff, P4 ;  /* 0xffffffffff087807 */ /* 0x000fe20002000000 */
[----:B------:R-:W-:Y:S01]  /*26b0*/  IMAD.IADD R5, R9, 0x1, R14 ;  /* 0x0000000109057824 */ /* 0x000fe200078e020e */
[----:B------:R-:W-:Y:S02]  /*26c0*/  SHF.R.S32.HI R10, RZ, 0x1f, R0 ;  /* 0x0000001fff0a7819 */ /* 0x000fe40000011400 */
[----:B------:R-:W-:Y:S01]  /*26d0*/  SHF.L.U32 R11, R8, 0x1, RZ ;  /* 0x00000001080b7819 */ /* 0x000fe200000006ff */
[----:B------:R-:W-:-:S03]  /*26e0*/  IMAD.WIDE.U32 R8, R19, c[0x0][0x1e8], R6 ;  /* 0x00007a0013087a25 */ /* 0x000fc600078e0006 */
[----:B------:R-:W-:Y:S01]  /*26f0*/  LOP3.LUT R15, R11, 0x2, R12, 0xe2, !PT ;  /* 0x000000020b0f7812 */ /* 0x000fe200078ee20c */
[----:B------:R-:W-:Y:S02]  /*2700*/  IMAD R10, R10, c[0x0][0x1a8], RZ ;  /* 0x00006a000a0a7a24 */ /* 0x000fe400078e02ff */
[----:B------:R-:W-:-:S04]  /*2710*/  IMAD.WIDE.U32 R6, R0, c[0x0][0x1a8], R2 ;  /* 0x00006a0000067a25 */ /* 0x000fc800078e0002 */
[----:B------:R-:W-:Y:S01]  /*2720*/  IMAD R10, R0, c[0x0][0x1ac], R10 ;  /* 0x00006b00000a7a24 */ /* 0x000fe200078e020a */
[----:B----4-:R-:W-:Y:S01]  /*2730*/  @P3 SHF.R.S32.HI R0, RZ, 0x1f, R13 ;  /* 0x0000001fff003819 */ /* 0x010fe2000001140d */
[----:B------:R-:W-:Y:S01]  /*2740*/  @!P3 IMAD.MOV.U32 R0, RZ, RZ, R18 ;  /* 0x000000ffff00b224 */ /* 0x000fe200078e0012 */
[C---:B------:R-:W-:Y:S01]  /*2750*/  LEA R14, P1, R6.reuse, c[0x0][0x160], 0x1 ;  /* 0x00005800060e7a11 */ /* 0x040fe200078208ff */
[----:B------:R-:W-:Y:S01]  /*2760*/  IMAD.IADD R7, R7, 0x1, R10 ;  /* 0x0000000107077824 */ /* 0x000fe200078e020a */
[----:B------:R-:W-:Y:S01]  /*2770*/  @!P3 MOV R13, R243 ;  /* 0x000000f3000db202 */ /* 0x000fe20000000f00 */
[C---:B------:R-:W-:Y:S01]  /*2780*/  IMAD.WIDE.U32 R2, R19.reuse, c[0x0][0x210], R4 ;  /* 0x0000840013027a25 */ /* 0x040fe200078e0004 */
[----:B------:R-:W-:Y:S02]  /*2790*/  MOV R4, R8 ;  /* 0x0000000800047202 */ /* 0x000fe40000000f00 */
[----:B------:R-:W-:Y:S01]  /*27a0*/  LEA.HI.X R11, R6, c[0x0][0x164], R7, 0x1, P1 ;  /* 0x00005900060b7a11 */ /* 0x000fe200008f0c07 */
[C---:B------:R-:W-:Y:S01]  /*27b0*/  IMAD R5, R19.reuse, c[0x0][0x1ec], R9 ;  /* 0x00007b0013057a24 */ /* 0x040fe200078e0209 */
[----:B------:R-:W-:Y:S01]  /*27c0*/  SEL R6, R0, RZ, !P0 ;  /* 0x000000ff00067207 */ /* 0x000fe20004000000 */
[----:B------:R-:W-:Y:S01]  /*27d0*/  IMAD R3, R19, c[0x0][0x214], R3 ;  /* 0x0000850013037a24 */ /* 0x000fe200078e0203 */
[----:B------:R-:W-:Y:S01]  /*27e0*/  SEL R0, R13, RZ, !P0 ;  /* 0x000000ff0d007207 */ /* 0x000fe20004000000 */
[----:B------:R-:W-:Y:S01]  /*27f0*/  IMAD.IADD R9, R16, 0x1, R233 ;  /* 0x0000000110097824 */ /* 0x000fe200078e02e9 */
[----:B------:R-:W-:Y:S01]  /*2800*/  ISETP.GE.AND P3, PT, R239, c[0x0][0x1d4], PT ;  /* 0x00007500ef007a0c */ /* 0x000fe20003f66270 */
[----:B------:R-:W-:Y:S01]  /*2810*/  IMAD R8, R6, c[0x0][0x1f0], RZ ;  /* 0x00007c0006087a24 */ /* 0x000fe200078e02ff */
[----:B------:R-:W-:Y:S01]  /*2820*/  ISETP.GE.AND P1, PT, R236, c[0x0][0x198], PT ;  /* 0x00006600ec007a0c */ /* 0x000fe20003f26270 */
[----:B------:R-:W-:Y:S01]  /*2830*/  IMAD R7, R6, c[0x0][0x218], RZ ;  /* 0x0000860006077a24 */ /* 0x000fe200078e02ff */
[----:B------:R-:W-:Y:S01]  /*2840*/  ISETP.GE.AND P0, PT, R238, c[0x0][0x198], PT ;  /* 0x00006600ee007a0c */ /* 0x000fe20003f06270 */
[C---:B------:R-:W-:Y:S01]  /*2850*/  IMAD R8, R0.reuse, c[0x0][0x1f4], R8 ;  /* 0x00007d0000087a24 */ /* 0x040fe200078e0208 */
[----:B------:R-:W-:Y:S01]  /*2860*/  SEL R6, RZ, 0x4, P3 ;  /* 0x00000004ff067807 */ /* 0x000fe20001800000 */
[C---:B------:R-:W-:Y:S01]  /*2870*/  IMAD R7, R0.reuse, c[0x0][0x21c], R7 ;  /* 0x0000870000077a24 */ /* 0x040fe200078e0207 */
[----:B------:R-:W-:Y:S01]  /*2880*/  P2R R13, PR, RZ, 0x2 ;  /* 0x00000002ff0d7803 */ /* 0x000fe20000000000 */
[----:B------:R-:W-:Y:S01]  /*2890*/  IMAD.WIDE.U32 R220, R0, c[0x0][0x1f0], R4 ;  /* 0x00007c0000dc7a25 */ /* 0x000fe200078e0004 */
[----:B------:R-:W-:-:S02]  /*28a0*/  P2R R12, PR, RZ, 0x1 ;  /* 0x00000001ff0c7803 */ /* 0x000fc40000000000 */
[----:B------:R-:W-:Y:S01]  /*28b0*/  LOP3.LUT R15, R15, R6, RZ, 0xfc, !PT ;  /* 0x000000060f0f7212 */ /* 0x000fe200078efcff */
[----:B------:R-:W-:Y:S01]  /*28c0*/  IMAD.WIDE.U32 R222, R0, c[0x0][0x218], R2 ;  /* 0x0000860000de7a25 */ /* 0x000fe200078e0002 */
[----:B------:R-:W-:-:S04]  /*28d0*/  IADD3 R219, R221, R8, RZ ;  /* 0x00000008dddb7210 */ /* 0x000fc80007ffe0ff */
[----:B------:R-:W-:Y:S01]  /*28e0*/  IADD3 R224, R223, R7, RZ ;  /* 0x00000007dfe07210 */ /* 0x000fe20007ffe0ff */
[----:B------:R-:W-:Y:S05]  /*28f0*/  BRA.DIV ~URZ, `(.L_x_882) ;  /* 0x0000e5627f007947 */ /* 0x000fea000b800000 */
[----:B------:R1:W2:Y:S02]  /*2900*/  SHFL.IDX PT, R8, R11, RZ, 0x181f ;  /* 0x00181fff0b087589 */ /* 0x0002a400000e0000 */
.L_x_967:
[----:B------:R-:W-:Y:S05]  /*2910*/  BRA.DIV ~URZ, `(.L_x_883) ;  /* 0x0000e5b27f007947 */ /* 0x000fea000b800000 */
[----:B------:R3:W4:Y:S02]  /*2920*/  SHFL.IDX PT, R0, R14, RZ, 0x181f ;  /* 0x00181fff0e007589 */ /* 0x00072400000e0000 */
.L_x_968:
[----:B------:R-:W-:Y:S01]  /*2930*/  IMAD R10, R231, c[0x0][0x2c4], RZ ;  /* 0x0000b100e70a7a24 */ /* 0x000fe200078e02ff */
[----:B------:R-:W-:Y:S04]  /*2940*/  BSSY B0, `(.L_x_884) ;  /* 0x0000013000007945 */ /* 0x000fe80003800000 */
[----:B------:R-:W-:-:S13]  /*2950*/  ISETP.GE.AND P0, PT, R9, R10, PT ;  /* 0x0000000a0900720c */ /* 0x000fda0003f06270 */
[----:B------:R-:W-:Y:S05]  /*2960*/  @P0 BRA `(.L_x_885) ;  /* 0x0000010000000947 */ /* 0x000fea0003800000 */
[----:B------:R-:W5:Y:S04]  /*2970*/  LDL R2, [R1+0x14] ;  /* 0x0000140001027983 */ /* 0x000f680000100800 */
[----:B---3--:R-:W3:Y:S01]  /*2980*/  LDL R16, [R1+0x10] ;  /* 0x0000100001107983 */ /* 0x008ee20000100800 */
[----:B----4-:R-:W-:Y:S02]  /*2990*/  LEA R6, P0, R236, R0, 0x1 ;  /* 0x00000000ec067211 */ /* 0x010fe400078008ff */
[----:B------:R-:W-:Y:S02]  /*29a0*/  ISETP.NE.AND P1, PT, R12, RZ, PT ;  /* 0x000000ff0c00720c */ /* 0x000fe40003f25270 */
[----:B--2---:R-:W-:Y:S02]  /*29b0*/  LEA.HI.X R7, R236, R8, R237, 0x1, P0 ;  /* 0x00000008ec077211 */ /* 0x004fe400000f0ced */
[----:B------:R-:W-:-:S04]  /*29c0*/  LEA R4, P0, R238, R0, 0x1 ;  /* 0x00000000ee047211 */ /* 0x000fc800078008ff */
[----:B-----5:R-:W-:Y:S02]  /*29d0*/  LEA.HI.X R5, R238, R8, R2, 0x1, P0 ;  /* 0x00000008ee057211 */ /* 0x020fe400000f0c02 */
[----:B------:R-:W-:-:S04]  /*29e0*/  LEA R2, P0, R239, R0, 0x1 ;  /* 0x00000000ef027211 */ /* 0x000fc800078008ff */
[----:B---3--:R-:W-:Y:S02]  /*29f0*/  LEA.HI.X R3, R239, R8, R16, 0x1, P0 ;  /* 0x00000008ef037211 */ /* 0x008fe400000f0c10 */
[----:B------:R-:W-:-:S13]  /*2a00*/  ISETP.NE.AND P0, PT, R13, RZ, PT ;  /* 0x000000ff0d00720c */ /* 0x000fda0003f05270 */
[----:B------:R-:W-:Y:S01]  /*2a10*/  @!PT LDS RZ, [RZ] ;  /* 0x00000000fffff984 */ /* 0x000fe20000000800 */
[----:B------:R-:W-:Y:S01]  /*2a20*/  @!PT LDS RZ, [RZ] ;  /* 0x00000000fffff984 */ /* 0x000fe20000000800 */
[----:B------:R-:W-:Y:S01]  /*2a30*/  @!PT LDS RZ, [RZ] ;  /* 0x00000000fffff984 */ /* 0x000fe20000000800 */
[----:B------:R2:W-:Y:S04]  /*2a40*/  LDGSTS.E.BYPASS.LTC128B.128 [R207+0xc100], [R6.64], !P0 ;  /* 0x0c10000006cf7fae */ /* 0x0005e8000c101d46 */
[----:B------:R2:W-:Y:S04]  /*2a50*/  LDGSTS.E.BYPASS.LTC128B.128 [R207+0x10100], [R4.64], !P1 ;  /* 0x1010000004cf7fae */ /* 0x0005e8000c901d46 */
[----:B------:R2:W-:Y:S02]  /*2a60*/  LDGSTS.E.BYPASS.LTC128B.128 [R207+0x14100], [R2.64], !P6 ;  /* 0x1410000002cf7fae */ /* 0x0005e4000f101d46 */
.L_x_885:
[----:B------:R-:W-:Y:S05]  /*2a70*/  BSYNC B0 ;  /* 0x0000000000007941 */ /* 0x000fea0003800000 */
.L_x_884:
[----:B------:R-:W-:Y:S05]  /*2a80*/  BRA.DIV ~URZ, `(.L_x_886) ;  /* 0x0000e4a27f007947 */ /* 0x000fea000b800000 */
[----:B--2---:R2:W1:Y:S04]  /*2a90*/  SHFL.IDX PT, R8, R11, 0x1, 0x181f ;  /* 0x00381f000b087f89 */ /* 0x00446800000e0000 */
[----:B----4-:R2:W4:Y:S02]  /*2aa0*/  SHFL.IDX PT, R0, R14, 0x1, 0x181f ;  /* 0x00381f000e007f89 */ /* 0x01052400000e0000 */
.L_x_969:
[----:B------:R-:W-:Y:S01]  /*2ab0*/  IADD3 R2, R9, 0x20, RZ ;  /* 0x0000002009027810 */ /* 0x000fe20007ffe0ff */
[----:B------:R-:W-:Y:S03]  /*2ac0*/  BSSY B0, `(.L_x_887) ;  /* 0x0000013000007945 */ /* 0x000fe60003800000 */
[----:B------:R-:W-:-:S13]  /*2ad0*/  ISETP.GE.AND P0, PT, R2, R10, PT ;  /* 0x0000000a0200720c */ /* 0x000fda0003f06270 */
[----:B------:R-:W-:Y:S05]  /*2ae0*/  @P0 BRA `(.L_x_888) ;  /* 0x0000010000000947 */ /* 0x000fea0003800000 */
[----:B------:R-:W5:Y:S04]  /*2af0*/  LDL R3, [R1+0x14] ;  /* 0x0000140001037983 */ /* 0x000f680000100800 */
[----:B--2---:R-:W2:Y:S01]  /*2b00*/  LDL R16, [R1+0x10] ;  /* 0x0000100001107983 */ /* 0x004ea20000100800 */
[----:B----4-:R-:W-:Y:S02]  /*2b10*/  LEA R6, P0, R236, R0, 0x1 ;  /* 0x00000000ec067211 */ /* 0x010fe400078008ff */
[----:B------:R-:W-:Y:S02]  /*2b20*/  ISETP.NE.AND P1, PT, R12, RZ, PT ;  /* 0x000000ff0c00720c */ /* 0x000fe40003f25270 */
[----:B-1----:R-:W-:Y:S02]  /*2b30*/  LEA.HI.X R7, R236, R8, R237, 0x1, P0 ;  /* 0x00000008ec077211 */ /* 0x002fe400000f0ced */
[----:B------:R-:W-:-:S04]  /*2b40*/  LEA R4, P0, R238, R0, 0x1 ;  /* 0x00000000ee047211 */ /* 0x000fc800078008ff */
[----:B-----5:R-:W-:Y:S02]  /*2b50*/  LEA.HI.X R5, R238, R8, R3, 0x1, P0 ;  /* 0x00000008ee057211 */ /* 0x020fe400000f0c03 */
[----:B------:R-:W-:-:S04]  /*2b60*/  LEA R2, P0, R239, R0, 0x1 ;  /* 0x00000000ef027211 */ /* 0x000fc800078008ff */
[----:B--2---:R-:W-:Y:S02]  /*2b70*/  LEA.HI.X R3, R239, R8, R16, 0x1, P0 ;  /* 0x00000008ef037211 */ /* 0x004fe400000f0c10 */
[----:B------:R-:W-:-:S13]  /*2b80*/  ISETP.NE.AND P0, PT, R13, RZ, PT ;  /* 0x000000ff0d00720c */ /* 0x000fda0003f05270 */
[----:B------:R-:W-:Y:S01]  /*2b90*/  @!PT LDS RZ, [RZ] ;  /* 0x00000000fffff984 */ /* 0x000fe20000000800 */
[----:B------:R-:W-:Y:S01]  /*2ba0*/  @!PT LDS RZ, [RZ] ;  /* 0x00000000fffff984 */ /* 0x000fe20000000800 */
[----:B------:R-:W-:Y:S01]  /*2bb0*/  @!PT LDS RZ, [RZ] ;  /* 0x00000000fffff984 */ /* 0x000fe20000000800 */
[----:B------:R1:W-:Y:S04]  /*2bc0*/  LDGSTS.E.BYPASS.LTC128B.128 [R207+0xd100], [R6.64], !P0 ;  /* 0x0d10000006cf7fae */ /* 0x0003e8000c101d46 */
[----:B------:R1:W-:Y:S04]  /*2bd0*/  LDGSTS.E.BYPASS.LTC128B.128 [R207+0x11100], [R4.64], !P1 ;  /* 0x1110000004cf7fae */ /* 0x0003e8000c901d46 */
[----:B------:R1:W-:Y:S02]  /*2be0*/  LDGSTS.E.BYPASS.LTC128B.128 [R207+0x15100], [R2.64], !P6 ;  /* 0x1510000002cf7fae */ /* 0x0003e4000f101d46 */
.L_x_888:
[----:B------:R-:W-:Y:S05]  /*2bf0*/  BSYNC B0 ;  /* 0x0000000000007941 */ /* 0x000fea0003800000 */
.L_x_887:
[----:B------:R-:W-:Y:S05]  /*2c00*/  BRA.DIV ~URZ, `(.L_x_889) ;  /* 0x0000e3e27f007947 */ /* 0x000fea000b800000 */
[----:B-1----:R1:W2:Y:S02]  /*2c10*/  SHFL.IDX PT, R8, R11, 0x2, 0x181f ;  /* 0x00581f000b087f89 */ /* 0x0022a400000e0000 */
.L_x_970:
[----:B------:R-:W-:Y:S05]  /*2c20*/  BRA.DIV ~URZ, `(.L_x_890) ;  /* 0x0000e4327f007947 */ /* 0x000fea000b800000 */
[----:B----4-:R4:W1:Y:S02]  /*2c30*/  SHFL.IDX PT, R0, R14, 0x2, 0x181f ;  /* 0x00581f000e007f89 */ /* 0x01086400000e0000 */
.L_x_971:
[----:B------:R-:W-:Y:S01]  /*2c40*/  IADD3 R2, R9, 0x40, RZ ;  /* 0x0000004009027810 */ /* 0x000fe20007ffe0ff */
[----:B------:R-:W-:Y:S03]  /*2c50*/  BSSY B0, `(.L_x_891) ;  /* 0x0000013000007945 */ /* 0x000fe60003800000 */
[----:B------:R-:W-:-:S13]  /*2c60*/  ISETP.GE.AND P0, PT, R2, R10, PT ;  /* 0x0000000a0200720c */ /* 0x000fda0003f06270 */
[----:B------:R-:W-:Y:S05]  /*2c70*/  @P0 BRA `(.L_x_892) ;  /* 0x0000010000000947 */ /* 0x000fea0003800000 */
[----:B------:R-:W5:Y:S04]  /*2c80*/  LDL R3, [R1+0x14] ;  /* 0x0000140001037983 */ /* 0x000f680000100800 */
[----:B---3--:R-:W3:Y:S01]  /*2c90*/  LDL R16, [R1+0x10] ;  /* 0x0000100001107983 */ /* 0x008ee20000100800 */
[----:B-1----:R-:W-:Y:S02]  /*2ca0*/  LEA R6, P0, R236, R0, 0x1 ;  /* 0x00000000ec067211 */ /* 0x002fe400078008ff */
        /* <DEDUP_REMOVED lines=13> */
.L_x_892:
[----:B------:R-:W-:Y:S05]  /*2d80*/  BSYNC B0 ;  /* 0x0000000000007941 */ /* 0x000fea0003800000 */
.L_x_891:
[----:B------:R-:W-:Y:S05]  /*2d90*/  BRA.DIV ~URZ, `(.L_x_893) ;  /* 0x0000e3227f007947 */ /* 0x000fea000b800000 */
[----:B-1----:R1:W3:Y:S04]  /*2da0*/  SHFL.IDX PT, R6, R11, 0x3, 0x181f ;  /* 0x00781f000b067f89 */ /* 0x0022e800000e0000 */
[----:B------:R1:W4:Y:S02]  /*2db0*/  SHFL.IDX PT, R0, R14, 0x3, 0x181f ;  /* 0x00781f000e007f89 */ /* 0x00032400000e0000 */
.L_x_972:
[----:B--2---:R-:W2:Y:S04]  /*2dc0*/  LDL R8, [R1+0x14] ;  /* 0x0000140001087983 */ /* 0x004ea80000100800 */
[----:B----4-:R-:W4:Y:S01]  /*2dd0*/  LDL R16, [R1+0x10] ;  /* 0x0000100001107983 */ /* 0x010f220000100800 */
[----:B------:R-:W-:Y:S01]  /*2de0*/  IADD3 R2, R9, 0x60, RZ ;  /* 0x0000006009027810 */ /* 0x000fe20007ffe0ff */
[----:B------:R-:W-:Y:S01]  /*2df0*/  IMAD R100, R68, -0x40, R230 ;  /* 0xffffffc044647824 */ /* 0x000fe200078e02e6 */
[----:B-1-3--:R-:W-:Y:S01]  /*2e00*/  P2R R14, PR, RZ, 0x4 ;  /* 0x00000004ff0e7803 */ /* 0x00afe20000000000 */
[----:B------:R-:W1:Y:S01]  /*2e10*/  S2R R7, SR_TID.X ;  /* 0x0000000000077919 */ /* 0x000e620000002100 */
[----:B------:R-:W-:-:S02]  /*2e20*/  ISETP.GE.AND P1, PT, R2, R10, PT ;  /* 0x0000000a0200720c */ /* 0x000fc40003f26270 */
[----:B------:R-:W-:Y:S01]  /*2e30*/  ISETP.NE.AND P2, PT, R12, RZ, PT ;  /* 0x000000ff0c00720c */ /* 0x000fe20003f45270 */
[----:B------:R3:W5:Y:S10]  /*2e40*/  LDL R208, [R1+0x8] ;  /* 0x0000080001d07983 */ /* 0x0007740000100800 */
[----:B------:R-:W-:-:S04]  /*2e50*/  @!P1 LEA R4, P0, R236, R0, 0x1 ;  /* 0x00000000ec049211 */ /* 0x000fc800078008ff */
[----:B------:R-:W-:Y:S02]  /*2e60*/  @!P1 LEA.HI.X R5, R236, R6, R237, 0x1, P0 ;  /* 0x00000006ec059211 */ /* 0x000fe400000f0ced */
[----:B------:R-:W-:Y:S02]  /*2e70*/  @!P1 LEA R2, P0, R238, R0, 0x1 ;  /* 0x00000000ee029211 */ /* 0x000fe400078008ff */
[----:B-1----:R-:W-:-:S04]  /*2e80*/  SHF.R.S32.HI R11, RZ, 0x1f, R7 ;  /* 0x0000001fff0b7819 */ /* 0x002fc80000011407 */
[----:B------:R-:W-:Y:S02]  /*2e90*/  LEA.HI R11, R11, R7, RZ, 0x3 ;  /* 0x000000070b0b7211 */ /* 0x000fe400078f18ff */
[----:B------:R-:W-:Y:S02]  /*2ea0*/  SHF.R.S32.HI R7, RZ, 0x1f, R68 ;  /* 0x0000001fff077819 */ /* 0x000fe40000011444 */
[----:B------:R-:W-:Y:S02]  /*2eb0*/  SHF.R.S32.HI R11, RZ, 0x3, R11 ;  /* 0x00000003ff0b7819 */ /* 0x000fe4000001140b */
[----:B--2---:R-:W-:Y:S01]  /*2ec0*/  @!P1 LEA.HI.X R3, R238, R6, R8, 0x1, P0 ;  /* 0x00000006ee039211 */ /* 0x004fe200000f0c08 */
[----:B------:R-:W-:Y:S01]  /*2ed0*/  IMAD R8, R7, c[0x0][0x1e0], RZ ;  /* 0x0000780007087a24 */ /* 0x000fe200078e02ff */
[----:B------:R-:W-:-:S13]  /*2ee0*/  ISETP.NE.AND P0, PT, R13, RZ, PT ;  /* 0x000000ff0d00720c */ /* 0x000fda0003f05270 */
[----:B------:R-:W-:Y:S01]  /*2ef0*/  @!PT LDS RZ, [RZ] ;  /* 0x00000000fffff984 */ /* 0x000fe20000000800 */
[----:B------:R-:W-:Y:S01]  /*2f00*/  @!PT LDS RZ, [RZ] ;  /* 0x00000000fffff984 */ /* 0x000fe20000000800 */
[----:B------:R-:W-:Y:S01]  /*2f10*/  @!PT LDS RZ, [RZ] ;  /* 0x00000000fffff984 */ /* 0x000fe20000000800 */
[----:B------:R1:W-:Y:S04]  /*2f20*/  @!P1 LDGSTS.E.BYPASS.LTC128B.128 [R207+0xf100], [R4.64], !P0 ;  /* 0x0f10000004cf9fae */ /* 0x0003e8000c101d46 */
[----:B------:R2:W-:Y:S01]  /*2f30*/  @!P1 LDGSTS.E.BYPASS.LTC128B.128 [R207+0x13100], [R2.64], !P2 ;  /* 0x1310000002cf9fae */ /* 0x0005e2000d101d46 */
[----:B-1----:R-:W-:Y:S01]  /*2f40*/  IMAD.IADD R4, R230, 0x1, -R11 ;  /* 0x00000001e6047824 */ /* 0x002fe200078e0a0b */
[----:B--2---:R-:W-:-:S03]  /*2f50*/  @!P1 LEA R2, P0, R239, R0, 0x1 ;  /* 0x00000000ef029211 */ /* 0x004fc600078008ff */
[C---:B------:R-:W-:Y:S02]  /*2f60*/  IMAD R0, R68.reuse, -0x40, R4 ;  /* 0xffffffc044007824 */ /* 0x040fe400078e0204 */
[----:B------:R-:W-:Y:S01]  /*2f70*/  IMAD.WIDE.U32 R4, R68, c[0x0][0x1e0], RZ ;  /* 0x0000780044047a25 */ /* 0x000fe200078e00ff */
[----:B----4-:R-:W-:Y:S02]  /*2f80*/  @!P1 LEA.HI.X R3, R239, R6, R16, 0x1, P0 ;  /* 0x00000006ef039211 */ /* 0x010fe400000f0c10 */
[----:B------:R-:W-:Y:S01]  /*2f90*/  ISETP.GE.AND P0, PT, R0, 0x1, PT ;  /* 0x000000010000780c */ /* 0x000fe20003f06270 */
[----:B------:R-:W-:Y:S02]  /*2fa0*/  IMAD R6, R68, c[0x0][0x1e4], R8 ;  /* 0x0000790044067a24 */ /* 0x000fe400078e0208 */
[----:B------:R1:W-:Y:S01]  /*2fb0*/  @!P1 LDGSTS.E.BYPASS.LTC128B.128 [R207+0x17100], [R2.64], !P6 ;  /* 0x1710000002cf9fae */ /* 0x0003e2000f101d46 */
[----:B------:R-:W-:Y:S02]  /*2fc0*/  ISETP.GE.AND P6, PT, R0, 0x21, PT ;  /* 0x000000210000780c */ /* 0x000fe40003fc6270 */
[----:B------:R-:W-:Y:S01]  /*2fd0*/  LEA R0, P1, R4, R220, 0x6 ;  /* 0x000000dc04007211 */ /* 0x000fe200078230ff */
[----:B------:R-:W0:Y:S01]  /*2fe0*/  LDGDEPBAR ;  /* 0x00000000000079af */ /* 0x000e220000000000 */
[----:B------:R-:W-:Y:S03]  /*2ff0*/  WARPSYNC 0xffffffff ;  /* 0xffffffff00007948 */ /* 0x000fe60003800000 */
[----:B------:R-:W-:Y:S01]  /*3000*/  BAR.SYNC.DEFER_BLOCKING 0x0 ;  /* 0x0000000000007b1d */ /* 0x000fe20000010000 */
[----:B-1----:R-:W-:Y:S01]  /*3010*/  IMAD.IADD R2, R5, 0x1, R6 ;  /* 0x0000000105027824 */ /* 0x002fe200078e0206 */
[----:B------:R-:W-:-:S04]  /*3020*/  MOV R3, 0x20 ;  /* 0x0000002000037802 */ /* 0x000fc80000000f00 */
[----:B------:R-:W-:Y:S01]  /*3030*/  LEA.HI.X R2, R4, R219, R2, 0x6, P1 ;  /* 0x000000db04027211 */ /* 0x000fe200008f3402 */
[----:B------:R-:W-:Y:S01]  /*3040*/  IMAD.WIDE.U32 R8, R3, c[0x0][0x1e0], RZ ;  /* 0x0000780003087a25 */ /* 0x000fe200078e00ff */
[----:B------:R-:W-:-:S03]  /*3050*/  @P0 LEA R4, P1, R0, c[0x0][0x1c8], 0x1 ;  /* 0x0000720000040a11 */ /* 0x000fc600078208ff */
[----:B------:R-:W-:Y:S01]  /*3060*/  IMAD R3, R3, c[0x0][0x1e4], RZ ;  /* 0x0000790003037a24 */ /* 0x000fe200078e02ff */
[C---:B------:R-:W-:Y:S02]  /*3070*/  @P0 LEA.HI.X R5, R0.reuse, c[0x0][0x1cc], R2, 0x1, P1 ;  /* 0x0000730000050a11 */ /* 0x040fe400008f0c02 */
[----:B------:R-:W-:-:S03]  /*3080*/  @P6 IADD3 R0, P1, R0, R8, RZ ;  /* 0x0000000800006210 */ /* 0x000fc60007f3e0ff */
[----:B------:R-:W-:Y:S01]  /*3090*/  @!PT LDS RZ, [RZ] ;  /* 0x00000000fffff984 */ /* 0x000fe20000000800 */
[----:B------:R-:W-:Y:S01]  /*30a0*/  @!PT LDS RZ, [RZ] ;  /* 0x00000000fffff984 */ /* 0x000fe20000000800 */
[----:B------:R-:W-:Y:S01]  /*30b0*/  @!PT LDS RZ, [RZ] ;  /* 0x00000000fffff984 */ /* 0x000fe20000000800 */
[----:B------:R1:W-:Y:S01]  /*30c0*/  @P0 LDGSTS.E.BYPASS.LTC128B.128 [R207+0x6100], [R4.64], !P5 ;  /* 0x0610000004cf0fae */ /* 0x0003e2000e901d46 */
[----:B------:R-:W-:Y:S02]  /*30d0*/  @P6 IADD3.X R3, R2, R9, R3, P1, !PT ;  /* 0x0000000902036210 */ /* 0x000fe40000ffe403 */
[C---:B------:R-:W-:Y:S01]  /*30e0*/  @P6 LEA R2, P1, R0.reuse, c[0x0][0x1c8], 0x1 ;  /* 0x0000720000026a11 */ /* 0x040fe200078208ff */
[----:B------:R1:W-:Y:S03]  /*30f0*/  @P0 LDGSTS.E.BYPASS.LTC128B.128 [R207+0x8100], [R4.64+0x80], !P4 ;  /* 0x0810008004cf0fae */ /* 0x0003e6000e101d46 */
[----:B------:R-:W-:Y:S01]  /*3100*/  @P6 LEA.HI.X R3, R0, c[0x0][0x1cc], R3, 0x1, P1 ;  /* 0x0000730000036a11 */ /* 0x000fe200008f0c03 */
[----:B------:R1:W-:Y:S01]  /*3110*/  @P0 LDGSTS.E.BYPASS.LTC128B.128 [R207+0xa100], [R4.64+0x100], !P3 ;  /* 0x0a10010004cf0fae */ /* 0x0003e2000d901d46 */
[----:B------:R-:W-:-:S03]  /*3120*/  IMAD R0, R7, c[0x0][0x208], RZ ;  /* 0x0000820007007a24 */ /* 0x000fc600078e02ff */
[----:B------:R2:W-:Y:S01]  /*3130*/  @P6 LDGSTS.E.BYPASS.LTC128B.128 [R207+0x7100], [R2.64], !P5 ;  /* 0x0710000002cf6fae */ /* 0x0005e2000e901d46 */
[----:B------:R-:W-:-:S03]  /*3140*/  IMAD R6, R68, c[0x0][0x20c], R0 ;  /* 0x0000830044067a24 */ /* 0x000fc600078e0200 */
[----:B------:R2:W-:Y:S04]  /*3150*/  @P6 LDGSTS.E.BYPASS.LTC128B.128 [R207+0x9100], [R2.64+0x80], !P4 ;  /* 0x0910008002cf6fae */ /* 0x0005e8000e101d46 */
[----:B------:R2:W-:Y:S04]  /*3160*/  @P6 LDGSTS.E.BYPASS.LTC128B.128 [R207+0xb100], [R2.64+0x100], !P3 ;  /* 0x0b10010002cf6fae */ /* 0x0005e8000d901d46 */
[----:B------:R-:W0:Y:S01]  /*3170*/  LDGDEPBAR ;  /* 0x00000000000079af */ /* 0x000e220000000000 */
[----:B-1----:R-:W-:-:S05]  /*3180*/  IMAD.WIDE.U32 R4, R68, c[0x0][0x208], RZ ;  /* 0x0000820044047a25 */ /* 0x002fca00078e00ff */
[----:B------:R-:W-:Y:S02]  /*3190*/  LEA R0, P1, R4, R222, 0x6 ;  /* 0x000000de04007211 */ /* 0x000fe400078230ff */
[----:B--2---:R-:W-:Y:S01]  /*31a0*/  IADD3 R3, R5, R6, RZ ;  /* 0x0000000605037210 */ /* 0x004fe20007ffe0ff */
[----:B------:R-:W-:-:S04]  /*31b0*/  DEPBAR.LE SB0, 0x1 ;  /* 0x000080400000791a */ /* 0x000fc80000000000 */
[----:B------:R-:W-:-:S04]  /*31c0*/  DEPBAR.LE SB0, 0x0 ;  /* 0x000080000000791a */ /* 0x000fc80000000000 */
[----:B------:R-:W-:Y:S01]  /*31d0*/  BAR.SYNC.DEFER_BLOCKING 0x0 ;  /* 0x0000000000007b1d */ /* 0x000fe20000010000 */
[----:B------:R-:W-:Y:S01]  /*31e0*/  LEA R2, P0, R0, c[0x0][0x1f8], 0x1 ;  /* 0x00007e0000027a11 */ /* 0x000fe200078008ff */
[----:B------:R-:W-:Y:S01]  /*31f0*/  IMAD.MOV.U32 R5, RZ, RZ, c[0x0][0x208] ;  /* 0x00008200ff057624 */ /* 0x000fe200078e00ff */
[----:B------:R-:W-:Y:S02]  /*3200*/  LEA.HI.X R3, R4, R224, R3, 0x6, P1 ;  /* 0x000000e004037211 */ /* 0x000fe400008f3403 */
[----:B------:R-:W-:Y:S02]  /*3210*/  LOP3.LUT R4, R15, 0x1, RZ, 0xc0, !PT ;  /* 0x000000010f047812 */ /* 0x000fe400078ec0ff */
[----:B------:R-:W-:Y:S01]  /*3220*/  LEA.HI.X R3, R0, c[0x0][0x1fc], R3, 0x1, P0 ;  /* 0x00007f0000037a11 */ /* 0x000fe200000f0c03 */
[----:B------:R-:W-:Y:S01]  /*3230*/  IMAD.IADD R0, R100, 0x1, -R11 ;  /* 0x0000000164007824 */ /* 0x000fe200078e0a0b */
[----:B------:R-:W-:Y:S02]  /*3240*/  MOV R6, c[0x0][0x20c] ;  /* 0x0000830000067a02 */ /* 0x000fe40000000f00 */
[----:B------:R-:W-:-:S02]  /*3250*/  LEA R12, P0, R5, R2, 0x6 ;  /* 0x00000002050c7211 */ /* 0x000fc400078030ff */
[----:B------:R-:W-:Y:S02]  /*3260*/  ISETP.NE.U32.AND P6, PT, R4, 0x1, PT ;  /* 0x000000010400780c */ /* 0x000fe40003fc5070 */
[----:B------:R-:W-:Y:S02]  /*3270*/  LEA.HI.X R13, R5, R3, R6, 0x6, P0 ;  /* 0x00000003050d7211 */ /* 0x000fe400000f3406 */
[----:B------:R-:W-:Y:S01]  /*3280*/  ISETP.LT.OR P0, PT, R0, 0x1, P6 ;  /* 0x000000010000780c */ /* 0x000fe20003701670 */
[----:B------:R-:W-:Y:S04]  /*3290*/  LDSM.16.M88.4 R8, [R191] ;  /* 0x00000000bf08783b */ /* 0x000fe80000000200 */
[----:B------:R-:W1:Y:S01]  /*32a0*/  LDSM.16.M88.4 R20, [R184] ;  /* 0x00000000b814783b */ /* 0x000e620000000200 */
[----:B------:R-:W-:-:S03]  /*32b0*/  LOP3.LUT P1, RZ, R15, 0x2, RZ, 0xc0, !PT ;  /* 0x000000020fff7812 */ /* 0x000fc6000782c0ff */
[----:B------:R-:W2:Y:S04]  /*32c0*/  LDSM.16.M88.4 R16, [R184+0x800] ;  /* 0x00080000b810783b */ /* 0x000ea80000000200 */
[----:B------:R-:W4:Y:S04]  /*32d0*/  LDSM.16.M88.4 R24, [R184+0x1000] ;  /* 0x00100000b818783b */ /* 0x000f280000000200 */
[----:B------:R-:W1:Y:S04]  /*32e0*/  LDSM.16.M88.4 R32, [R184+0x1800] ;  /* 0x00180000b820783b */ /* 0x000e680000000200 */
[----:B------:R-:W-:Y:S04]  /*32f0*/  LDSM.16.M88.4 R4, [R192] ;  /* 0x00000000c004783b */ /* 0x000fe80000000200 */
[----:B------:R-:W2:Y:S04]  /*3300*/  LDSM.16.M88.4 R48, [R195] ;  /* 0x00000000c330783b */ /* 0x000ea80000000200 */
[----:B------:R-:W2:Y:S04]  /*3310*/  LDSM.16.M88.4 R56, [R206] ;  /* 0x00000000ce38783b */ /* 0x000ea80000000200 */
[----:B------:R-:W2:Y:S04]  /*3320*/  LDSM.16.M88.4 R60, [R205] ;  /* 0x00000000cd3c783b */ /* 0x000ea80000000200 */
[----:B------:R-:W2:Y:S04]  /*3330*/  LDSM.16.M88.4 R76, [R204] ;  /* 0x00000000cc4c783b */ /* 0x000ea80000000200 */
        /* <DEDUP_REMOVED lines=11> */
[C---:B-1----:R-:W-:Y:S08]  /*33f0*/  HMMA.16816.F32.BF16 R28, R8.reuse, R20, RZ ;  /* 0x00000014081c723c */ /* 0x042ff000000418ff */
[C---:B------:R-:W-:Y:S02]  /*3400*/  HMMA.16816.F32.BF16 R36, R8.reuse, R22, RZ ;  /* 0x000000160824723c */ /* 0x040fe400000418ff */
[----:B------:R3:W-:Y:S04]  /*3410*/  LDGSTS.E.BYPASS.LTC128B.128 [R207+0x4100], [R2.64+0x100], !P2 ;  /* 0x0410010002cf7fae */ /* 0x0007e8000d101d46 */
[----:B------:R1:W-:Y:S02]  /*3420*/  LDGSTS.E.BYPASS.LTC128B.128 [R207+0x1100], [R12.64], !P6 ;  /* 0x011000000ccf7fae */ /* 0x0003e4000f101d46 */
[C---:B--2---:R-:W-:Y:S02]  /*3430*/  HMMA.16816.F32.BF16 R40, R8.reuse, R16, RZ ;  /* 0x000000100828723c */ /* 0x044fe400000418ff */
[----:B------:R1:W-:Y:S04]  /*3440*/  LDGSTS.E.BYPASS.LTC128B.128 [R207+0x3100], [R12.64+0x80], !P1 ;  /* 0x031000800ccf7fae */ /* 0x0003e8000c901d46 */
[----:B------:R1:W-:Y:S02]  /*3450*/  LDGSTS.E.BYPASS.LTC128B.128 [R207+0x5100], [R12.64+0x100], !P0 ;  /* 0x051001000ccf7fae */ /* 0x0003e4000c101d46 */
[C---:B------:R-:W-:Y:S02]  /*3460*/  HMMA.16816.F32.BF16 R16, R8.reuse, R18, RZ ;  /* 0x000000120810723c */ /* 0x040fe400000418ff */
[----:B------:R-:W-:Y:S04]  /*3470*/  LDSM.16.M88.4 R20, [R194] ;  /* 0x00000000c214783b */ /* 0x000fe80000000200 */
[----:B------:R-:W2:Y:S02]  /*3480*/  LDSM.16.M88.4 R64, [R190] ;  /* 0x00000000be40783b */ /* 0x000ea40000000200 */
[----:B----4-:R-:W-:Y:S02]  /*3490*/  HMMA.16816.F32.BF16 R44, R8, R24, RZ ;  /* 0x00000018082c723c */ /* 0x010fe400000418ff */
[----:B------:R-:W4:Y:S01]  /*34a0*/  LDSM.16.M88.4 R72, [R190+0x800] ;  /* 0x00080000be48783b */ /* 0x000f220000000200 */
[----:B------:R-:W-:-:S03]  /*34b0*/  ISETP.NE.AND P2, PT, R14, RZ, PT ;  /* 0x000000ff0e00720c */ /* 0x000fc60003f45270 */
[----:B------:R-:W2:Y:S02]  /*34c0*/  LDSM.16.M88.4 R84, [R190+0x1000] ;  /* 0x00100000be54783b */ /* 0x000ea40000000200 */
[C---:B------:R-:W-:Y:S02]  /*34d0*/  HMMA.16816.F32.BF16 R24, R8.reuse, R26, RZ ;  /* 0x0000001a0818723c */ /* 0x040fe400000418ff */
[----:B------:R-:W-:Y:S04]  /*34e0*/  LDSM.16.M88.4 R80, [R187+0x800] ;  /* 0x00080000bb50783b */ /* 0x000fe80000000200 */
[----:B------:R-:W-:Y:S02]  /*34f0*/  LDSM.16.M88.4 R92, [R187+0x1000] ;  /* 0x00100000bb5c783b */ /* 0x000fe40000000200 */
[C---:B------:R-:W-:Y:S02]  /*3500*/  HMMA.16816.F32.BF16 R52, R8.reuse, R32, RZ ;  /* 0x000000200834723c */ /* 0x040fe400000418ff */
[----:B------:R-:W-:Y:S04]  /*3510*/  LDSM.16.M88.4 R88, [R184+0x3000] ;  /* 0x00300000b858783b */ /* 0x000fe80000000200 */
[----:B------:R-:W0:Y:S02]  /*3520*/  LDGDEPBAR ;  /* 0x00000000000079af */ /* 0x000e240000000000 */
[----:B-1----:R-:W-:Y:S08]  /*3530*/  HMMA.16816.F32.BF16 R12, R8, R34, RZ ;  /* 0x00000022080c723c */ /* 0x002ff000000418ff */
[C---:B------:R-:W-:Y:S08]  /*3540*/  HMMA.16816.F32.BF16 R8, R4.reuse, R48, R28 ;  /* 0x000000300408723c */ /* 0x040ff0000004181c */
[C---:B------:R-:W-:Y:S01]  /*3550*/  HMMA.16816.F32.BF16 R28, R4.reuse, R50, R36 ;  /* 0x00000032041c723c */ /* 0x040fe20000041824 */
[----:B------:R-:W1:Y:S07]  /*3560*/  LDSM.16.M88.4 R48, [R190+0x1800] ;  /* 0x00180000be30783b */ /* 0x000e6e0000000200 */
[C---:B------:R-:W-:Y:S08]  /*3570*/  HMMA.16816.F32.BF16 R32, R4.reuse, R56, R40 ;  /* 0x000000380420723c */ /* 0x040ff00000041828 */
[C---:B------:R-:W-:Y:S01]  /*3580*/  HMMA.16816.F32.BF16 R36, R4.reuse, R58, R16 ;  /* 0x0000003a0424723c */ /* 0x040fe20000041810 */
[----:B------:R-:W-:Y:S04]  /*3590*/  LDSM.16.M88.4 R16, [R193] ;  /* 0x00000000c110783b */ /* 0x000fe80000000200 */
[----:B------:R-:W1:Y:S03]  /*35a0*/  LDSM.16.M88.4 R56, [R187] ;  /* 0x00000000bb38783b */ /* 0x000e660000000200 */
[C---:B------:R-:W-:Y:S08]  /*35b0*/  HMMA.16816.F32.BF16 R40, R4.reuse, R60, R44 ;  /* 0x0000003c0428723c */ /* 0x040ff0000004182c */
[C---:B------:R-:W-:Y:S01]  /*35c0*/  HMMA.16816.F32.BF16 R44, R4.reuse, R62, R24 ;  /* 0x0000003e042c723c */ /* 0x040fe20000041818 */
[----:B------:R-:W1:Y:S07]  /*35d0*/  LDSM.16.M88.4 R60, [R187+0x1800] ;  /* 0x00180000bb3c783b */ /* 0x000e6e0000000200 */
[C---:B------:R-:W-:Y:S08]  /*35e0*/  HMMA.16816.F32.BF16 R52, R4.reuse, R76, R52 ;  /* 0x0000004c0434723c */ /* 0x040ff00000041834 */
[----:B------:R-:W-:Y:S01]  /*35f0*/  HMMA.16816.F32.BF16 R24, R4, R78, R12 ;  /* 0x0000004e0418723c */ /* 0x000fe2000004180c */
[----:B------:R-:W-:Y:S04]  /*3600*/  LDSM.16.M88.4 R12, [R191+0x4000] ;  /* 0x00400000bf0c783b */ /* 0x000fe80000000200 */
[----:B------:R-:W-:Y:S03]  /*3610*/  LDSM.16.M88.4 R76, [R184+0x2800] ;  /* 0x00280000b84c783b */ /* 0x000fe60000000200 */
[C---:B--2---:R-:W-:Y:S08]  /*3620*/  HMMA.16816.F32.BF16 R8, R20.reuse, R64, R8 ;  /* 0x000000401408723c */ /* 0x044ff00000041808 */
[C---:B------:R-:W-:Y:S01]  /*3630*/  HMMA.16816.F32.BF16 R4, R20.reuse, R66, R28 ;  /* 0x000000421404723c */ /* 0x040fe2000004181c */
[----:B------:R-:W-:Y:S07]  /*3640*/  LDSM.16.M88.4 R64, [R203] ;  /* 0x00000000cb40783b */ /* 0x000fee0000000200 */
[C---:B----4-:R-:W-:Y:S08]  /*3650*/  HMMA.16816.F32.BF16 R32, R20.reuse, R72, R32 ;  /* 0x000000481420723c */ /* 0x050ff00000041820 */
[C---:B------:R-:W-:Y:S01]  /*3660*/  HMMA.16816.F32.BF16 R36, R20.reuse, R74, R36 ;  /* 0x0000004a1424723c */ /* 0x040fe20000041824 */
[----:B------:R-:W2:Y:S07]  /*3670*/  LDSM.16.M88.4 R72, [R184+0x2000] ;  /* 0x00200000b848783b */ /* 0x000eae0000000200 */
[C---:B------:R-:W-:Y:S08]  /*3680*/  HMMA.16816.F32.BF16 R40, R20.reuse, R84, R40 ;  /* 0x000000541428723c */ /* 0x040ff00000041828 */
[C---:B------:R-:W-:Y:S01]  /*3690*/  HMMA.16816.F32.BF16 R44, R20.reuse, R86, R44 ;  /* 0x00000056142c723c */ /* 0x040fe2000004182c */
[----:B------:R-:W-:Y:S07]  /*36a0*/  LDSM.16.M88.4 R84, [R190+0x2800] ;  /* 0x00280000be54783b */ /* 0x000fee0000000200 */
[C---:B-1----:R-:W-:Y:S08]  /*36b0*/  HMMA.16816.F32.BF16 R52, R20.reuse, R48, R52 ;  /* 0x000000301434723c */ /* 0x042ff00000041834 */
[----:B------:R-:W-:Y:S08]  /*36c0*/  HMMA.16816.F32.BF16 R28, R20, R50, R24 ;  /* 0x00000032141c723c */ /* 0x000ff00000041818 */
[C---:B------:R-:W-:Y:S01]  /*36d0*/  HMMA.16816.F32.BF16 R24, R16.reuse, R56, R8 ;  /* 0x000000381018723c */ /* 0x040fe20000041808 */
[----:B------:R-:W-:Y:S07]  /*36e0*/  LDSM.16.M88.4 R8, [R192+0x4000] ;  /* 0x00400000c008783b */ /* 0x000fee0000000200 */
[C---:B------:R-:W-:Y:S01]  /*36f0*/  HMMA.16816.F32.BF16 R20, R16.reuse, R58, R4 ;  /* 0x0000003a1014723c */ /* 0x040fe20000041804 */
[----:B------:R-:W1:Y:S07]  /*3700*/  LDSM.16.M88.4 R56, [R184+0x3800] ;  /* 0x00380000b838783b */ /* 0x000e6e0000000200 */
[C---:B------:R-:W-:Y:S08]  /*3710*/  HMMA.16816.F32.BF16 R4, R16.reuse, R80, R32 ;  /* 0x000000501004723c */ /* 0x040ff00000041820 */
[C---:B------:R-:W-:Y:S01]  /*3720*/  HMMA.16816.F32.BF16 R36, R16.reuse, R82, R36 ;  /* 0x000000521024723c */ /* 0x040fe20000041824 */
[----:B------:R-:W4:Y:S07]  /*3730*/  LDSM.16.M88.4 R80, [R202] ;  /* 0x00000000ca50783b */ /* 0x000f2e0000000200 */
[C---:B------:R-:W-:Y:S08]  /*3740*/  HMMA.16816.F32.BF16 R40, R16.reuse, R92, R40 ;  /* 0x0000005c1028723c */ /* 0x040ff00000041828 */
[C---:B------:R-:W-:Y:S01]  /*3750*/  HMMA.16816.F32.BF16 R44, R16.reuse, R94, R44 ;  /* 0x0000005e102c723c */ /* 0x040fe2000004182c */
[----:B------:R-:W1:Y:S07]  /*3760*/  LDSM.16.M88.4 R92, [R201] ;  /* 0x00000000c95c783b */ /* 0x000e6e0000000200 */
[C---:B------:R-:W-:Y:S08]  /*3770*/  HMMA.16816.F32.BF16 R52, R16.reuse, R60, R52 ;  /* 0x0000003c1034723c */ /* 0x040ff00000041834 */
[----:B------:R-:W-:Y:S01]  /*3780*/  HMMA.16816.F32.BF16 R32, R16, R62, R28 ;  /* 0x0000003e1020723c */ /* 0x000fe2000004181c */
[----:B------:R-:W1:Y:S07]  /*3790*/  LDSM.16.M88.4 R60, [R200] ;  /* 0x00000000c83c783b */ /* 0x000e6e0000000200 */
[C---:B--2---:R-:W-:Y:S08]  /*37a0*/  HMMA.16816.F32.BF16 R28, R12.reuse, R72, R24 ;  /* 0x000000480c1c723c */ /* 0x044ff00000041818 */
[C---:B------:R-:W-:Y:S01]  /*37b0*/  HMMA.16816.F32.BF16 R24, R12.reuse, R74, R20 ;  /* 0x0000004a0c18723c */ /* 0x040fe20000041814 */
[----:B------:R-:W-:Y:S07]  /*37c0*/  LDSM.16.M88.4 R72, [R187+0x2000] ;  /* 0x00200000bb48783b */ /* 0x000fee0000000200 */
[C---:B------:R-:W-:Y:S01]  /*37d0*/  HMMA.16816.F32.BF16 R20, R12.reuse, R76, R4 ;  /* 0x0000004c0c14723c */ /* 0x040fe20000041804 */
[----:B------:R-:W-:Y:S07]  /*37e0*/  LDSM.16.M88.4 R4, [R194+0x4000] ;  /* 0x00400000c204783b */ /* 0x000fee0000000200 */
[C---:B------:R-:W-:Y:S01]  /*37f0*/  HMMA.16816.F32.BF16 R16, R12.reuse, R78, R36 ;  /* 0x0000004e0c10723c */ /* 0x040fe20000041824 */
[----:B------:R-:W2:Y:S07]  /*3800*/  LDSM.16.M88.4 R76, [R190+0x2000] ;  /* 0x00200000be4c783b */ /* 0x000eae0000000200 */
[C---:B------:R-:W-:Y:S08]  /*3810*/  HMMA.16816.F32.BF16 R40, R12.reuse, R88, R40 ;  /* 0x000000580c28723c */ /* 0x040ff00000041828 */
[C---:B------:R-:W-:Y:S01]  /*3820*/  HMMA.16816.F32.BF16 R48, R12.reuse, R90, R44 ;  /* 0x0000005a0c30723c */ /* 0x040fe2000004182c */
[----:B------:R-:W2:Y:S07]  /*3830*/  LDSM.16.M88.4 R88, [R190+0x3000] ;  /* 0x00300000be58783b */ /* 0x000eae0000000200 */
[C---:B-1----:R-:W-:Y:S08]  /*3840*/  HMMA.16816.F32.BF16 R44, R12.reuse, R56, R52 ;  /* 0x000000380c2c723c */ /* 0x042ff00000041834 */
[----:B------:R-:W-:Y:S08]  /*3850*/  HMMA.16816.F32.BF16 R36, R12, R58, R32 ;  /* 0x0000003a0c24723c */ /* 0x000ff00000041820 */
[C---:B------:R-:W-:Y:S08]  /*3860*/  HMMA.16816.F32.BF16 R32, R8.reuse, R64, R28 ;  /* 0x000000400820723c */ /* 0x040ff0000004181c */
[C---:B------:R-:W-:Y:S01]  /*3870*/  HMMA.16816.F32.BF16 R28, R8.reuse, R66, R24 ;  /* 0x00000042081c723c */ /* 0x040fe20000041818 */
[----:B------:R-:W1:Y:S07]  /*3880*/  LDSM.16.M88.4 R64, [R190+0x3800] ;  /* 0x00380000be40783b */ /* 0x000e6e0000000200 */
[C---:B----4-:R-:W-:Y:S01]  /*3890*/  HMMA.16816.F32.BF16 R24, R8.reuse, R80, R20 ;  /* 0x000000500818723c */ /* 0x050fe20000041814 */
[----:B------:R-:W4:Y:S07]  /*38a0*/  LDSM.16.M88.4 R20, [R193+0x4000] ;  /* 0x00400000c114783b */ /* 0x000f2e0000000200 */
[C---:B------:R-:W-:Y:S01]  /*38b0*/  HMMA.16816.F32.BF16 R16, R8.reuse, R82, R16 ;  /* 0x000000520810723c */ /* 0x040fe20000041810 */
[----:B------:R-:W1:Y:S07]  /*38c0*/  LDSM.16.M88.4 R80, [R187+0x2800] ;  /* 0x00280000bb50783b */ /* 0x000e6e0000000200 */
[C---:B------:R-:W-:Y:S01]  /*38d0*/  HMMA.16816.F32.BF16 R12, R8.reuse, R92, R40 ;  /* 0x0000005c080c723c */ /* 0x040fe20000041828 */
[----:B------:R-:W-:Y:S07]  /*38e0*/  LDSM.16.M88.4 R40, [R187+0x3000] ;  /* 0x00300000bb28783b */ /* 0x000fee0000000200 */
[C---:B------:R-:W-:Y:S08]  /*38f0*/  HMMA.16816.F32.BF16 R56, R8.reuse, R94, R48 ;  /* 0x0000005e0838723c */ /* 0x040ff00000041830 */
[C---:B------:R-:W-:Y:S08]  /*3900*/  HMMA.16816.F32.BF16 R48, R8.reuse, R60, R44 ;  /* 0x0000003c0830723c */ /* 0x040ff0000004182c */
        /* <DEDUP_REMOVED lines=8> */
[C---:B------:R-:W-:Y:S01]  /*3990*/  HMMA.16816.F32.BF16 R8, R4.reuse, R90, R56 ;  /* 0x0000005a0408723c */ /* 0x040fe20000041838 */
[----:B------:R-:W2:Y:S04]  /*39a0*/  LDSM.16.M88.4 R88, [R187+0x3800] ;  /* 0x00380000bb58783b */ /* 0x000ea80000000200 */
[----:B------:R-:W-:Y:S03]  /*39b0*/  LDSM.16.M88.4 R56, [R187+0x4000] ;  /* 0x00400000bb38783b */ /* 0x000fe60000000200 */
[C---:B------:R-:W-:Y:S01]  /*39c0*/  HMMA.16816.F32.BF16 R28, R4.reuse, R78, R28 ;  /* 0x0000004e041c723c */ /* 0x040fe2000004181c */
[----:B------:R-:W-:Y:S07]  /*39d0*/  LDSM.16.M88.4 R76, [R184+0x5800] ;  /* 0x00580000b84c783b */ /* 0x000fee0000000200 */
[C---:B-1----:R-:W-:Y:S08]  /*39e0*/  HMMA.16816.F32.BF16 R48, R4.reuse, R64, R48 ;  /* 0x000000400430723c */ /* 0x042ff00000041830 */
[----:B------:R-:W-:Y:S01]  /*39f0*/  HMMA.16816.F32.BF16 R96, R4, R66, R44 ;  /* 0x000000420460723c */ /* 0x000fe2000004182c */
[----:B------:R-:W-:Y:S04]  /*3a00*/  LDSM.16.M88.4 R64, [R198] ;  /* 0x00000000c640783b */ /* 0x000fe80000000200 */
[----:B------:R-:W-:Y:S03]  /*3a10*/  LDSM.16.M88.4 R44, [R184+0x5000] ;  /* 0x00500000b82c783b */ /* 0x000fe60000000200 */
[C---:B----4-:R-:W-:Y:S01]  /*3a20*/  HMMA.16816.F32.BF16 R4, R20.reuse, R72, R36 ;  /* 0x000000481404723c */ /* 0x050fe20000041824 */
[----:B------:R-:W1:Y:S07]  /*3a30*/  LDSM.16.M88.4 R36, [R199] ;  /* 0x00000000c724783b */ /* 0x000e6e0000000200 */
[C---:B------:R-:W-:Y:S08]  /*3a40*/  HMMA.16816.F32.BF16 R28, R20.reuse, R74, R28 ;  /* 0x0000004a141c723c */ /* 0x040ff0000004181c */
[----:B------:R-:W-:Y:S01]  /*3a50*/  HMMA.16816.F32.BF16 R72, R20, R82, R52 ;  /* 0x000000521448723c */ /* 0x000fe20000041834 */
[----:B------:R-:W4:Y:S07]  /*3a60*/  LDSM.16.M88.4 R52, [R184+0x4800] ;  /* 0x00480000b834783b */ /* 0x000f2e0000000200 */
[----:B--2---:R-:W-:Y:S08]  /*3a70*/  HMMA.16816.F32.BF16 R4, R16, R60, R4 ;  /* 0x0000003c1004723c */ /* 0x004ff00000041804 */
[C---:B------:R-:W-:Y:S08]  /*3a80*/  HMMA.16816.F32.BF16 R32, R20.reuse, R80, R32 ;  /* 0x000000501420723c */ /* 0x040ff00000041820 */
[C---:B------:R-:W-:Y:S01]  /*3a90*/  HMMA.16816.F32.BF16 R80, R20.reuse, R42, R8 ;  /* 0x0000002a1450723c */ /* 0x040fe20000041808 */
[----:B------:R-:W-:Y:S07]  /*3aa0*/  LDSM.16.M88.4 R8, [R194+0x8000] ;  /* 0x00800000c208783b */ /* 0x000fee0000000200 */
[----:B------:R-:W-:Y:S01]  /*3ab0*/  HMMA.16816.F32.BF16 R92, R20, R88, R48 ;  /* 0x00000058145c723c */ /* 0x000fe20000041830 */
[----:B------:R-:W2:Y:S07]  /*3ac0*/  LDSM.16.M88.4 R48, [R190+0x4000] ;  /* 0x00400000be30783b */ /* 0x000eae0000000200 */
[----:B------:R-:W-:Y:S01]  /*3ad0*/  HMMA.16816.F32.BF16 R28, R16, R62, R28 ;  /* 0x0000003e101c723c */ /* 0x000fe2000004181c */
[----:B------:R-:W-:Y:S07]  /*3ae0*/  LDSM.16.M88.4 R60, [R190+0x4800] ;  /* 0x00480000be3c783b */ /* 0x000fee0000000200 */
[----:B------:R-:W-:Y:S08]  /*3af0*/  HMMA.16816.F32.BF16 R84, R20, R40, R24 ;  /* 0x000000281454723c */ /* 0x000ff00000041818 */
[C---:B-1----:R-:W-:Y:S01]  /*3b00*/  HMMA.16816.F32.BF16 R24, R12.reuse, R36, R4 ;  /* 0x000000240c18723c */ /* 0x042fe20000041804 */
[----:B------:R-:W1:Y:S07]  /*3b10*/  LDSM.16.M88.4 R4, [R193+0x8000] ;  /* 0x00800000c104783b */ /* 0x000e6e0000000200 */
[----:B------:R-:W-:Y:S08]  /*3b20*/  HMMA.16816.F32.BF16 R28, R12, R38, R28 ;  /* 0x000000260c1c723c */ /* 0x000ff0000004181c */
[----:B----4-:R-:W-:Y:S08]  /*3b30*/  HMMA.16816.F32.BF16 R32, R16, R52, R32 ;  /* 0x000000341020723c */ /* 0x010ff00000041820 */
[----:B--2---:R-:W-:Y:S08]  /*3b40*/  HMMA.16816.F32.BF16 R24, R8, R48, R24 ;  /* 0x000000300818723c */ /* 0x004ff00000041818 */
[----:B------:R-:W-:Y:S01]  /*3b50*/  HMMA.16816.F32.BF16 R40, R16, R54, R72 ;  /* 0x000000361028723c */ /* 0x000fe20000041848 */
[----:B------:R-:W2:Y:S04]  /*3b60*/  LDSM.16.M88.4 R72, [R197] ;  /* 0x00000000c548783b */ /* 0x000ea80000000200 */
[----:B------:R-:W4:Y:S03]  /*3b70*/  LDSM.16.M88.4 R52, [R187+0x4800] ;  /* 0x00480000bb34783b */ /* 0x000f260000000200 */
        /* <DEDUP_REMOVED lines=13> */
[----:B---3--:R-:W-:-:S07]  /*3c50*/  FMUL.FTZ R0, R49, c[0x0][0x320] ;  /* 0x0000c80031007a20 */ /* 0x008fce0000410000 */
[----:B------:R-:W-:Y:S01]  /*3c60*/  HMMA.16816.F32.BF16 R20, R8, R62, R32 ;  /* 0x0000003e0814723c */ /* 0x000fe20000041820 */
[----:B------:R-:W2:Y:S07]  /*3c70*/  LDSM.16.M88.4 R60, [R196] ;  /* 0x00000000c43c783b */ /* 0x000eae0000000200 */
[----:B------:R-:W-:Y:S01]  /*3c80*/  HMMA.16816.F32.BF16 R64, R16, R76, R92 ;  /* 0x0000004c1040723c */ /* 0x000fe2000004185c */
[----:B------:R3:W1:Y:S07]  /*3c90*/  MUFU.TANH R76, R0 ;  /* 0x00000000004c7308 */ /* 0x00066e0000002400 */
[----:B----4-:R-:W-:Y:S01]  /*3ca0*/  HMMA.16816.F32.BF16 R36, R4, R52, R36 ;  /* 0x000000340424723c */ /* 0x010fe20000041824 */
[----:B---3--:R-:W-:-:S04]  /*3cb0*/  FMUL.FTZ R0, R50, c[0x0][0x320] ;  /* 0x0000c80032007a20 */ /* 0x008fc80000410000 */
        /* <DEDUP_REMOVED lines=103> */
.L_x_895:
[----:B--234-:R-:W-:Y:S05]  /*4330*/  BSYNC B0 ;  /* 0x0000000000007941 */ /* 0x01cfea0003800000 */
.L_x_894:
[----:B-1----:R-:W2:Y:S01]  /*4340*/  LDL R0, [R1+0x4] ;  /* 0x0000040001007983 */ /* 0x002ea20000100800 */
[----:B------:R-:W-:-:S03]  /*4350*/  IMAD.IADD R3, R100, 0x1, -R229 ;  /* 0x0000000164037824 */ /* 0x000fc600078e0ae5 */
[----:B------:R-:W-:Y:S04]  /*4360*/  LDSM.16.MT88.4 R28, [R185] ;  /* 0x00000000b91c783b */ /* 0x000fe80000004200 */
[----:B------:R-:W-:Y:S04]  /*4370*/  LDSM.16.MT88.4 R32, [R189+0x2000] ;  /* 0x00200000bd20783b */ /* 0x000fe80000004200 */
[----:B------:R-:W0:Y:S01]  /*4380*/  LDGDEPBAR ;  /* 0x00000000000079af */ /* 0x000e220000000000 */
[----:B--2---:R-:W-:-:S04]  /*4390*/  IMAD.IADD R0, R0, 0x1, R233 ;  /* 0x0000000100007824 */ /* 0x004fc800078e02e9 */
[----:B------:R-:W-:-:S05]  /*43a0*/  @P2 IMAD.HI.U32 R2, R0, c[0x0][0x2c8], RZ ;  /* 0x0000b20000022a27 */ /* 0x000fca00078e00ff */
[----:B------:R-:W-:-:S05]  /*43b0*/  @P2 SHF.R.U32.HI R0, RZ, c[0x0][0x2cc], R2 ;  /* 0x0000b300ff002a19 */ /* 0x000fca0000011602 */
[----:B------:R-:W1:Y:S04]  /*43c0*/  SHFL.IDX PT, R2, R0, RZ, 0x1c1f ;  /* 0x001c1fff00027589 */ /* 0x000e6800000e0000 */
[----:B------:R2:W3:Y:S02]  /*43d0*/  SHFL.IDX PT, R4, R0, 0x1, 0x1c1f ;  /* 0x003c1f0000047f89 */ /* 0x0004e400000e0000 */
[----:B--2---:R-:W-:-:S04]  /*43e0*/  IMAD.MOV.U32 R0, RZ, RZ, -0x40 ;  /* 0xffffffc0ff007424 */ /* 0x004fc800078e00ff */
[----:B------:R-:W-:-:S05]  /*43f0*/  IMAD R0, R68, R0, 0x1 ;  /* 0x0000000144007424 */ /* 0x000fca00078e0200 */
[----:B------:R-:W-:-:S05]  /*4400*/  IADD3 R0, -R229, R0, R230 ;  /* 0x00000000e5007210 */ /* 0x000fca0007ffe1e6 */
[----:B------:R-:W-:-:S04]  /*4410*/  IMAD.IADD R0, R0, 0x1, -R231 ;  /* 0x0000000100007824 */ /* 0x000fc800078e0ae7 */
[C---:B-1----:R-:W-:Y:S02]  /*4420*/  IMAD.IADD R2, R0.reuse, 0x1, R2 ;  /* 0x0000000100027824 */ /* 0x042fe400078e0202 */
[----:B---3--:R-:W-:-:S03]  /*4430*/  IMAD.IADD R0, R0, 0x1, R4 ;  /* 0x0000000100007824 */ /* 0x008fc600078e0204 */
[C---:B------:R-:W-:Y:S02]  /*4440*/  IMNMX R2, R3.reuse, R2, PT ;  /* 0x0000000203027217 */ /* 0x040fe40003800200 */
[----:B------:R-:W-:Y:S02]  /*4450*/  IMNMX R0, R3, R0, PT ;  /* 0x0000000003007217 */ /* 0x000fe40003800200 */
[C---:B------:R-:W-:Y:S02]  /*4460*/  ISETP.GT.AND P0, PT, R2.reuse, RZ, PT ;  /* 0x000000ff0200720c */ /* 0x040fe40003f04270 */
[C---:B------:R-:W-:Y:S02]  /*4470*/  ISETP.GT.AND P6, PT, R2.reuse, 0x1, PT ;  /* 0x000000010200780c */ /* 0x040fe40003fc4270 */
[----:B------:R-:W-:Y:S02]  /*4480*/  ISETP.GT.AND P1, PT, R2, 0x8, PT ;  /* 0x000000080200780c */ /* 0x000fe40003f24270 */
[----:B------:R-:W-:-:S02]  /*4490*/  FSEL R6, R80, -INF , P0 ;  /* 0xff80000050067808 */ /* 0x000fc40000000000 */
[----:B------:R-:W-:Y:S02]  /*44a0*/  ISETP.GT.AND P0, PT, R2, 0x9, PT ;  /* 0x000000090200780c */ /* 0x000fe40003f04270 */
[----:B------:R-:W-:Y:S02]  /*44b0*/  FSEL R7, R76, -INF , P6 ;  /* 0xff8000004c077808 */ /* 0x000fe40003000000 */
[----:B------:R-:W-:Y:S02]  /*44c0*/  FSEL R11, R70, -INF , P1 ;  /* 0xff800000460b7808 */ /* 0x000fe40000800000 */
        /* <DEDUP_REMOVED lines=9> */
[----:B------:R-:W-:Y:S02]  /*4560*/  FMNMX.FTZ R3, R6, R7, !PT ;  /* 0x0000000706037209 */ /* 0x000fe40007810000 */
[C---:B------:R-:W-:Y:S02]  /*4570*/  ISETP.GT.AND P0, PT, R2.reuse, 0x21, PT ;  /* 0x000000210200780c */ /* 0x040fe40003f04270 */
[----:B------:R-:W-:Y:S02]  /*4580*/  FSEL R43, R43, -INF , P6 ;  /* 0xff8000002b2b7808 */ /* 0x000fe40003000000 */
[----:B------:R-:W-:Y:S02]  /*4590*/  FSEL R102, R25, -INF , P1 ;  /* 0xff80000019667808 */ /* 0x000fe40000800000 */
[C---:B------:R-:W-:Y:S02]  /*45a0*/  ISETP.GT.AND P6, PT, R2.reuse, 0x28, PT ;  /* 0x000000280200780c */ /* 0x040fe40003fc4270 */
[----:B------:R-:W-:-:S02]  /*45b0*/  ISETP.GT.AND P1, PT, R2, 0x29, PT ;  /* 0x000000290200780c */ /* 0x000fc40003f24270 */
[----:B------:R-:W-:Y:S02]  /*45c0*/  FMNMX.FTZ R3, R11, R3, !PT ;  /* 0x000000030b037209 */ /* 0x000fe40007810000 */
[----:B------:R-:W-:Y:S02]  /*45d0*/  FSEL R116, R24, -INF , P0 ;  /* 0xff80000018747808 */ /* 0x000fe40000000000 */
[----:B------:R-:W-:Y:S02]  /*45e0*/  ISETP.GT.AND P0, PT, R2, 0x30, PT ;  /* 0x000000300200780c */ /* 0x000fe40003f04270 */
[----:B------:R-:W-:Y:S02]  /*45f0*/  FSEL R124, R18, -INF , P6 ;  /* 0xff800000127c7808 */ /* 0x000fe40003000000 */
[----:B------:R-:W-:Y:S02]  /*4600*/  FSEL R125, R17, -INF , P1 ;  /* 0xff800000117d7808 */ /* 0x000fe40000800000 */
[----:B------:R-:W-:-:S02]  /*4610*/  ISETP.GT.AND P6, PT, R2, 0x31, PT ;  /* 0x000000310200780c */ /* 0x000fc40003fc4270 */
[----:B------:R-:W-:Y:S02]  /*4620*/  ISETP.GT.AND P1, PT, R2, 0x38, PT ;  /* 0x000000380200780c */ /* 0x000fe40003f24270 */
[----:B------:R-:W-:Y:S02]  /*4630*/  FMNMX.FTZ R3, R12, R3, !PT ;  /* 0x000000030c037209 */ /* 0x000fe40007810000 */
[----:B------:R-:W-:Y:S02]  /*4640*/  FSEL R127, R16, -INF , P0 ;  /* 0xff800000107f7808 */ /* 0x000fe40000000000 */
[----:B------:R-:W-:Y:S02]  /*4650*/  ISETP.GT.AND P0, PT, R2, 0x39, PT ;  /* 0x000000390200780c */ /* 0x000fe40003f04270 */
[----:B------:R-:W-:Y:S02]  /*4660*/  FSEL R228, R10, -INF , P6 ;  /* 0xff8000000ae47808 */ /* 0x000fe40003000000 */
[----:B------:R-:W-:-:S02]  /*4670*/  FSEL R240, R9, -INF , P1 ;  /* 0xff80000009f07808 */ /* 0x000fc40000800000 */
[C---:B------:R-:W-:Y:S02]  /*4680*/  ISETP.GT.AND P6, PT, R0.reuse, RZ, PT ;  /* 0x000000ff0000720c */ /* 0x040fe40003fc4270 */
[----:B------:R-:W-:Y:S02]  /*4690*/  ISETP.GT.AND P1, PT, R0, 0x1, PT ;  /* 0x000000010000780c */ /* 0x000fe40003f24270 */
[----:B------:R-:W-:Y:S02]  /*46a0*/  FMNMX.FTZ R3, R37, R3, !PT ;  /* 0x0000000325037209 */ /* 0x000fe40007810000 */
[----:B------:R-:W-:Y:S02]  /*46b0*/  FSEL R241, R8, -INF , P0 ;  /* 0xff80000008f17808 */ /* 0x000fe40000000000 */
[----:B------:R-:W-:Y:S02]  /*46c0*/  ISETP.GT.AND P0, PT, R0, 0x8, PT ;  /* 0x000000080000780c */ /* 0x000fe40003f04270 */
[----:B------:R-:W-:-:S02]  /*46d0*/  FSEL R8, R73, -INF , P6 ;  /* 0xff80000049087808 */ /* 0x000fc40003000000 */
[----:B------:R-:W-:Y:S02]  /*46e0*/  FSEL R10, R72, -INF , P1 ;  /* 0xff800000480a7808 */ /* 0x000fe40000800000 */
        /* <DEDUP_REMOVED lines=31> */
[----:B------:R-:W-:Y:S01]  /*48e0*/  FMNMX.FTZ R2, R103, R2, !PT ;  /* 0x0000000267027209 */ /* 0x000fe20007810000 */
[----:B------:R-:W-:Y:S01]  /*48f0*/  LDSM.16.MT88.4 R24, [R186] ;  /* 0x00000000ba18783b */ /* 0x000fe20000004200 */
        /* <DEDUP_REMOVED lines=10> */
[----:B------:R-:W-:Y:S01]  /*49a0*/  FSEL R126, R20, -INF , P0 ;  /* 0xff800000147e7808 */ /* 0x000fe20000000000 */
[----:B------:R-:W1:Y:S01]  /*49b0*/  SHFL.BFLY PT, R5, R3, 0x2, 0x1f ;  /* 0x0c401f0003057f89 */ /* 0x000e6200000e0000 */
[----:B------:R-:W-:Y:S02]  /*49c0*/  FMNMX.FTZ R2, R117, R2, !PT ;  /* 0x0000000275027209 */ /* 0x000fe40007810000 */
[----:B------:R-:W-:Y:S01]  /*49d0*/  ISETP.GT.AND P0, PT, R0, 0x38, PT ;  /* 0x000000380000780c */ /* 0x000fe20003f04270 */
[----:B------:R-:W-:Y:S01]  /*49e0*/  LDSM.16.MT88.4 R20, [R189] ;  /* 0x00000000bd14783b */ /* 0x000fe20000004200 */
[----:B------:R-:W-:Y:S02]  /*49f0*/  FSEL R227, R19, -INF , P1 ;  /* 0xff80000013e37808 */ /* 0x000fe40000800000 */
[----:B------:R-:W-:Y:S01]  /*4a00*/  FMNMX.FTZ R2, R126, R2, !PT ;  /* 0x000000027e027209 */ /* 0x000fe20007810000 */
[----:B------:R-:W-:Y:S01]  /*4a10*/  LDSM.16.MT88.4 R16, [R188] ;  /* 0x00000000bc10783b */ /* 0x000fe20000004200 */
[----:B------:R-:W-:-:S02]  /*4a20*/  ISETP.GT.AND P1, PT, R0, 0x39, PT ;  /* 0x000000390000780c */ /* 0x000fc40003f24270 */
[----:B------:R-:W-:Y:S02]  /*4a30*/  FSEL R226, R15, -INF , P0 ;  /* 0xff8000000fe27808 */ /* 0x000fe40000000000 */
[----:B------:R-:W-:Y:S02]  /*4a40*/  FMNMX.FTZ R2, R227, R2, !PT ;  /* 0x00000002e3027209 */ /* 0x000fe40007810000 */
[----:B------:R-:W-:Y:S02]  /*4a50*/  FSEL R234, R14, -INF , P1 ;  /* 0xff8000000eea7808 */ /* 0x000fe40000800000 */
[----:B------:R-:W-:-:S04]  /*4a60*/  FMNMX.FTZ R2, R226, R2, !PT ;  /* 0x00000002e2027209 */ /* 0x000fc80007810000 */
[----:B------:R-:W-:Y:S02]  /*4a70*/  FMNMX.FTZ R2, R234, R2, !PT ;  /* 0x00000002ea027209 */ /* 0x000fe40007810000 */
[----:B-1----:R-:W-:-:S03]  /*4a80*/  FMNMX.FTZ R0, R3, R5, !PT ;  /* 0x0000000503007209 */ /* 0x002fc60007810000 */
[----:B------:R-:W1:Y:S04]  /*4a90*/  SHFL.BFLY PT, R4, R2, 0x2, 0x1f ;  /* 0x0c401f0002047f89 */ /* 0x000e6800000e0000 */
[----:B------:R-:W2:Y:S01]  /*4aa0*/  SHFL.BFLY PT, R5, R0, 0x1, 0x1f ;  /* 0x0c201f0000057f89 */ /* 0x000ea200000e0000 */
[----:B-1----:R-:W-:Y:S02]  /*4ab0*/  FMNMX.FTZ R3, R2, R4, !PT ;  /* 0x0000000402037209 */ /* 0x002fe40007810000 */
[----:B--2---:R-:W-:-:S03]  /*4ac0*/  FMNMX.FTZ R101, R0, R5, !PT ;  /* 0x0000000500657209 */ /* 0x004fc60007810000 */
[----:B------:R-:W1:Y:S01]  /*4ad0*/  SHFL.BFLY PT, R4, R3, 0x1, 0x1f ;  /* 0x0c201f0003047f89 */ /* 0x000e6200000e0000 */
[C---:B------:R-:W-:Y:S01]  /*4ae0*/  FSETP.NEU.FTZ.AND P0, PT, R101.reuse, -INF , PT ;  /* 0xff8000006500780b */ /* 0x040fe20003f1d000 */
[----:B------:R-:W-:-:S05]  /*4af0*/  FMUL.FTZ R2, R101, c[0x0][0x2d0] ;  /* 0x0000b40065027a20 */ /* 0x000fca0000410000 */
[----:B------:R-:W-:-:S05]  /*4b00*/  FSEL R2, R2, RZ, P0 ;  /* 0x000000ff02027208 */ /* 0x000fca0000000000 */
[----:B------:R-:W-:-:S04]  /*4b10*/  FFMA.FTZ R0, R6, c[0x0][0x2d0], -R2 ;  /* 0x0000b40006007a23 */ /* 0x000fc80000010802 */
[----:B------:R2:W-:Y:S01]  /*4b20*/  MUFU.EX2 R213, R0 ;  /* 0x0000000000d57308 */ /* 0x0005e20000000800 */
[----:B-1----:R-:W-:Y:S01]  /*4b30*/  FMNMX.FTZ R100, R3, R4, !PT ;  /* 0x0000000403647209 */ /* 0x002fe20007810000 */
[----:B------:R-:W-:-:S03]  /*4b40*/  FFMA.FTZ R3, R11, c[0x0][0x2d0], -R2 ;  /* 0x0000b4000b037a23 */ /* 0x000fc60000010802 */
[----:B------:R-:W-:-:S03]  /*4b50*/  FSETP.NEU.FTZ.AND P0, PT, R100, -INF , PT ;  /* 0xff8000006400780b */ /* 0x000fc60003f1d000 */
[----:B------:R1:W-:Y:S01]  /*4b60*/  MUFU.EX2 R211, R3 ;  /* 0x0000000300d37308 */ /* 0x0003e20000000800 */
[----:B--2---:R-:W-:-:S07]  /*4b70*/  FFMA.FTZ R0, R7, c[0x0][0x2d0], -R2 ;  /* 0x0000b40007007a23 */ /* 0x004fce0000010802 */
[----:B------:R2:W3:Y:S01]  /*4b80*/  MUFU.EX2 R214, R0 ;  /* 0x0000000000d67308 */ /* 0x0004e20000000800 */
[----:B-1----:R-:W-:-:S07]  /*4b90*/  FFMA.FTZ R3, R12, c[0x0][0x2d0], -R2 ;  /* 0x0000b4000c037a23 */ /* 0x002fce0000010802 */
[----:B------:R1:W4:Y:S01]  /*4ba0*/  MUFU.EX2 R210, R3 ;  /* 0x0000000300d27308 */ /* 0x0003220000000800 */
[----:B--2---:R-:W-:Y:S01]  /*4bb0*/  FMUL.FTZ R0, R100, c[0x0][0x2d0] ;  /* 0x0000b40064007a20 */ /* 0x004fe20000410000 */
[----:B---3--:R-:W-:-:S04]  /*4bc0*/  F2FP.BF16.PACK_AB R4, R214, R213 ;  /* 0x000000d5d604723e */ /* 0x008fc800000010ff */
[----:B------:R-:W-:-:S05]  /*4bd0*/  FSEL R0, R0, RZ, P0 ;  /* 0x000000ff00007208 */ /* 0x000fca0000000000 */
[----:B-1----:R-:W-:Y:S01]  /*4be0*/  FFMA.FTZ R3, R8, c[0x0][0x2d0], -R0 ;  /* 0x0000b40008037a23 */ /* 0x002fe20000010800 */
[----:B----4-:R-:W-:-:S03]  /*4bf0*/  F2FP.BF16.PACK_AB R6, R210, R211 ;  /* 0x000000d3d206723e */ /* 0x010fc600000010ff */
[----:B------:R1:W-:Y:S02]  /*4c00*/  MUFU.EX2 R212, R3 ;  /* 0x0000000300d47308 */ /* 0x0003e40000000800 */
[----:B-1----:R-:W-:-:S06]  /*4c10*/  FFMA.FTZ R3, R10, c[0x0][0x2d0], -R0 ;  /* 0x0000b4000a037a23 */ /* 0x002fcc0000010800 */
[----:B------:R1:W2:Y:S02]  /*4c20*/  MUFU.EX2 R252, R3 ;  /* 0x0000000300fc7308 */ /* 0x0002a40000000800 */
[--C-:B-1----:R-:W-:Y:S01]  /*4c30*/  FFMA.FTZ R3, R9, c[0x0][0x2d0], -R0.reuse ;  /* 0x0000b40009037a23 */ /* 0x102fe20000010800 */
[----:B--2---:R-:W-:Y:S01]  /*4c40*/  F2FP.BF16.PACK_AB R5, R252, R212 ;  /* 0x000000d4fc05723e */ /* 0x004fe200000010ff */
[----:B------:R-:W-:Y:S04]  /*4c50*/  LDSM.16.MT88.4 R8, [R186+0x2000] ;  /* 0x00200000ba08783b */ /* 0x000fe80000004200 */
[----:B------:R1:W-:Y:S02]  /*4c60*/  MUFU.EX2 R251, R3 ;  /* 0x0000000300fb7308 */ /* 0x0003e40000000800 */
[----:B-1----:R-:W-:-:S02]  /*4c70*/  FFMA.FTZ R3, R13, c[0x0][0x2d0], -R0 ;  /* 0x0000b4000d037a23 */ /* 0x002fc40000010800 */
        /* <DEDUP_REMOVED lines=12> */
[----:B------:R-:W3:Y:S07]  /*4d40*/  LDSM.16.MT88.4 R16, [R186+0x4000] ;  /* 0x00400000ba10783b */ /* 0x000eee0000004200 */
[----:B------:R-:W-:Y:S01]  /*4d50*/  HMMA.16816.F32.BF16 R104, R4, R20, RZ ;  /* 0x000000140468723c */ /* 0x000fe200000418ff */
[----:B--2---:R-:W-:-:S04]  /*4d60*/  FFMA.FTZ R3, R40, c[0x0][0x2d0], -R2 ;  /* 0x0000b40028037a23 */ /* 0x004fc80000010802 */
[----:B------:R2:W-:Y:S03]  /*4d70*/  MUFU.EX2 R247, R3 ;  /* 0x0000000300f77308 */ /* 0x0005e60000000800 */
[C---:B------:R-:W-:Y:S01]  /*4d80*/  HMMA.16816.F32.BF16 R88, R4.reuse, R22, RZ ;  /* 0x000000160458723c */ /* 0x040fe200000418ff */
[----:B------:R-:W3:Y:S07]  /*4d90*/  LDSM.16.MT88.4 R20, [R185+0x4000] ;  /* 0x00400000b914783b */ /* 0x000eee0000004200 */
[----:B-1----:R-:W-:Y:S01]  /*4da0*/  HMMA.16816.F32.BF16 R68, R4, R12, RZ ;  /* 0x0000000c0444723c */ /* 0x002fe200000418ff */
[----:B--2---:R-:W-:-:S07]  /*4db0*/  FFMA.FTZ R3, R43, c[0x0][0x2d0], -R2 ;  /* 0x0000b4002b037a23 */ /* 0x004fce0000010802 */
[C---:B------:R-:W-:Y:S01]  /*4dc0*/  HMMA.16816.F32.BF16 R64, R4.reuse, R14, RZ ;  /* 0x0000000e0440723c */ /* 0x040fe200000418ff */
[----:B------:R-:W1:Y:S01]  /*4dd0*/  LDSM.16.MT88.4 R12, [R189+0x4000] ;  /* 0x00400000bd0c783b */ /* 0x000e620000004200 */
[----:B------:R2:W-:Y:S06]  /*4de0*/  MUFU.EX2 R250, R3 ;  /* 0x0000000300fa7308 */ /* 0x0005ec0000000800 */
[C---:B------:R-:W-:Y:S08]  /*4df0*/  HMMA.16816.F32.BF16 R60, R4.reuse, R8, RZ ;  /* 0x00000008043c723c */ /* 0x040ff000000418ff */
[----:B------:R-:W-:Y:S01]  /*4e00*/  HMMA.16816.F32.BF16 R52, R4, R10, RZ ;  /* 0x0000000a0434723c */ /* 0x000fe200000418ff */
[----:B------:R-:W1:Y:S01]  /*4e10*/  LDSM.16.MT88.4 R8, [R188+0x4000] ;  /* 0x00400000bc08783b */ /* 0x000e620000004200 */
[----:B--2---:R-:W-:-:S04]  /*4e20*/  FFMA.FTZ R3, R36, c[0x0][0x2d0], -R0 ;  /* 0x0000b40024037a23 */ /* 0x004fc80000010800 */
[----:B------:R2:W-:Y:S02]  /*4e30*/  MUFU.EX2 R242, R3 ;  /* 0x0000000300f27308 */ /* 0x0005e40000000800 */
[C---:B------:R-:W-:Y:S08]  /*4e40*/  HMMA.16816.F32.BF16 R76, R4.reuse, R24, RZ ;  /* 0x00000018044c723c */ /* 0x040ff000000418ff */
[----:B------:R-:W-:Y:S01]  /*4e50*/  HMMA.16816.F32.BF16 R92, R4, R26, RZ ;  /* 0x0000001a045c723c */ /* 0x000fe200000418ff */
[----:B------:R-:W1:Y:S01]  /*4e60*/  LDSM.16.MT88.4 R24, [R189+0x800] ;  /* 0x00080000bd18783b */ /* 0x000e620000004200 */
[----:B--2---:R-:W-:-:S06]  /*4e70*/  FFMA.FTZ R3, R41, c[0x0][0x2d0], -R0 ;  /* 0x0000b40029037a23 */ /* 0x004fcc0000010800 */
[C---:B---3--:R-:W-:Y:S01]  /*4e80*/  HMMA.16816.F32.BF16 R44, R4.reuse, R28, RZ ;  /* 0x0000001c042c723c */ /* 0x048fe200000418ff */
[----:B------:R2:W3:Y:S07]  /*4e90*/  MUFU.EX2 R245, R3 ;  /* 0x0000000300f57308 */ /* 0x0004ee0000000800 */
[C---:B------:R-:W-:Y:S01]  /*4ea0*/  HMMA.16816.F32.BF16 R108, R4.reuse, R30, RZ ;  /* 0x0000001e046c723c */ /* 0x040fe200000418ff */
[----:B------:R-:W1:Y:S07]  /*4eb0*/  LDSM.16.MT88.4 R28, [R186+0x800] ;  /* 0x00080000ba1c783b */ /* 0x000e6e0000004200 */
[----:B------:R-:W-:Y:S01]  /*4ec0*/  HMMA.16816.F32.BF16 R56, R4, R32, RZ ;  /* 0x000000200438723c */ /* 0x000fe200000418ff */
[----:B--2---:R-:W-:-:S04]  /*4ed0*/  FFMA.FTZ R3, R39, c[0x0][0x2d0], -R0 ;  /* 0x0000b40027037a23 */ /* 0x004fc80000010800 */
[----:B------:R2:W-:Y:S03]  /*4ee0*/  MUFU.EX2 R244, R3 ;  /* 0x0000000300f47308 */ /* 0x0005e60000000800 */
[C---:B------:R-:W-:Y:S01]  /*4ef0*/  HMMA.16816.F32.BF16 R48, R4.reuse, R34, RZ ;  /* 0x000000220430723c */ /* 0x040fe200000418ff */
[----:B------:R-:W3:Y:S07]  /*4f00*/  LDSM.16.MT88.4 R32, [R185+0x800] ;  /* 0x00080000b920783b */ /* 0x000eee0000004200 */
[----:B------:R-:W-:Y:S01]  /*4f10*/  HMMA.16816.F32.BF16 R36, R4, R16, RZ ;  /* 0x000000100424723c */ /* 0x000fe200000418ff */
[----:B--2---:R-:W-:-:S07]  /*4f20*/  FFMA.FTZ R3, R42, c[0x0][0x2d0], -R0 ;  /* 0x0000b4002a037a23 */ /* 0x004fce0000010800 */
[C---:B------:R-:W-:Y:S01]  /*4f30*/  HMMA.16816.F32.BF16 R128, R4.reuse, R18, RZ ;  /* 0x000000120480723c */ /* 0x040fe200000418ff */
[----:B------:R-:W2:Y:S01]  /*4f40*/  LDSM.16.MT88.4 R16, [R185+0x2800] ;  /* 0x00280000b910783b */ /* 0x000ea20000004200 */
[----:B------:R1:W1:Y:S06]  /*4f50*/  MUFU.EX2 R246, R3 ;  /* 0x0000000300f67308 */ /* 0x00026c0000000800 */
[C---:B------:R-:W-:Y:S08]  /*4f60*/  HMMA.16816.F32.BF16 R112, R4.reuse, R20, RZ ;  /* 0x000000140470723c */ /* 0x040ff000000418ff */
[----:B------:R-:W-:Y:S01]  /*4f70*/  HMMA.16816.F32.BF16 R120, R4, R22, RZ ;  /* 0x000000160478723c */ /* 0x000fe200000418ff */
[----:B------:R-:W2:Y:S01]  /*4f80*/  LDSM.16.MT88.4 R20, [R188+0x800] ;  /* 0x00080000bc14783b */ /* 0x000ea20000004200 */
[----:B-1----:R-:W-:-:S04]  /*4f90*/  FFMA.FTZ R3, R102, c[0x0][0x2d0], -R2 ;  /* 0x0000b40066037a23 */ /* 0x002fc80000010802 */
[----:B------:R1:W-:Y:S02]  /*4fa0*/  MUFU.EX2 R218, R3 ;  /* 0x0000000300da7308 */ /* 0x0003e40000000800 */
[C---:B------:R-:W-:Y:S08]  /*4fb0*/  HMMA.16816.F32.BF16 R132, R4.reuse, R12, RZ ;  /* 0x0000000c0484723c */ /* 0x040ff000000418ff */
[----:B------:R-:W-:Y:S01]  /*4fc0*/  HMMA.16816.F32.BF16 R144, R4, R14, RZ ;  /* 0x0000000e0490723c */ /* 0x000fe200000418ff */
[----:B------:R-:W2:Y:S01]  /*4fd0*/  LDSM.16.MT88.4 R12, [R186+0x2800] ;  /* 0x00280000ba0c783b */ /* 0x000ea20000004200 */
[----:B-1----:R-:W-:-:S06]  /*4fe0*/  FFMA.FTZ R3, R116, c[0x0][0x2d0], -R2 ;  /* 0x0000b40074037a23 */ /* 0x002fcc0000010802 */
[C---:B------:R-:W-:Y:S01]  /*4ff0*/  HMMA.16816.F32.BF16 R148, R4.reuse, R8, RZ ;  /* 0x000000080494723c */ /* 0x040fe200000418ff */
[----:B------:R-:W-:Y:S01]  /*5000*/  IMAD.MOV.U32 R116, RZ, RZ, R214 ;  /* 0x000000ffff747224 */ /* 0x000fe200078e00d6 */
[----:B------:R1:W1:Y:S06]  /*5010*/  MUFU.EX2 R217, R3 ;  /* 0x0000000300d97308 */ /* 0x00026c0000000800 */
[----:B------:R-:W-:Y:S01]  /*5020*/  HMMA.16816.F32.BF16 R140, R4, R10, RZ ;  /* 0x0000000a048c723c */ /* 0x000fe200000418ff */
[----:B------:R-:W2:Y:S06]  /*5030*/  LDSM.16.MT88.4 R8, [R189+0x2800] ;  /* 0x00280000bd08783b */ /* 0x000eac0000004200 */
[----:B----4-:R-:W-:-:S02]  /*5040*/  F2FP.BF16.PACK_AB R4, R249, R248 ;  /* 0x000000f8f904723e */ /* 0x010fc400000010ff */
[----:B---3--:R-:W-:Y:S01]  /*5050*/  F2FP.BF16.PACK_AB R5, R245, R242 ;  /* 0x000000f2f505723e */ /* 0x008fe200000010ff */
[--C-:B-1----:R-:W-:Y:S01]  /*5060*/  FFMA.FTZ R3, R124, c[0x0][0x2d0], -R2.reuse ;  /* 0x0000b4007c037a23 */ /* 0x102fe20000010802 */
[----:B------:R-:W-:Y:S01]  /*5070*/  F2FP.BF16.PACK_AB R6, R250, R247 ;  /* 0x000000f7fa06723e */ /* 0x000fe200000010ff */
[----:B------:R-:W-:Y:S01]  /*5080*/  IMAD.MOV.U32 R124, RZ, RZ, R209 ;  /* 0x000000ffff7c7224 */ /* 0x000fe200078e00d1 */
[----:B------:R-:W-:Y:S01]  /*5090*/  F2FP.BF16.PACK_AB R7, R246, R244 ;  /* 0x000000f4f607723e */ /* 0x000fe200000010ff */
[----:B------:R1:W-:Y:S06]  /*50a0*/  MUFU.EX2 R216, R3 ;  /* 0x0000000300d87308 */ /* 0x0003ec0000000800 */
[C---:B------:R-:W-:Y:S08]  /*50b0*/  HMMA.16816.F32.BF16 R172, R4.reuse, R24, R104 ;  /* 0x0000001804ac723c */ /* 0x040ff00000041868 */
[----:B------:R-:W-:Y:S01]  /*50c0*/  HMMA.16816.F32.BF16 R164, R4, R26, R88 ;  /* 0x0000001a04a4723c */ /* 0x000fe20000041858 */
[----:B------:R-:W3:Y:S01]  /*50d0*/  LDSM.16.MT88.4 R24, [R185+0x4800] ;  /* 0x00480000b918783b */ /* 0x000ee20000004200 */
[----:B-1----:R-:W-:-:S02]  /*50e0*/  FFMA.FTZ R3, R125, c[0x0][0x2d0], -R2 ;  /* 0x0000b4007d037a23 */ /* 0x002fc40000010802 */
[----:B-----5:R-:W-:Y:S02]  /*50f0*/  IMAD.MOV.U32 R125, RZ, RZ, R208 ;  /* 0x000000ffff7d7224 */ /* 0x020fe400078e00d0 */
[----:B------:R1:W-:Y:S02]  /*5100*/  MUFU.EX2 R215, R3 ;  /* 0x0000000300d77308 */ /* 0x0003e40000000800 */
[C---:B------:R-:W-:Y:S08]  /*5110*/  HMMA.16816.F32.BF16 R176, R4.reuse, R28, R76 ;  /* 0x0000001c04b0723c */ /* 0x040ff0000004184c */
[----:B------:R-:W-:Y:S01]  /*5120*/  HMMA.16816.F32.BF16 R180, R4, R30, R92 ;  /* 0x0000001e04b4723c */ /* 0x000fe2000004185c */
[----:B------:R-:W4:Y:S01]  /*5130*/  LDSM.16.MT88.4 R28, [R188+0x2800] ;  /* 0x00280000bc1c783b */ /* 0x000f220000004200 */
[----:B-1----:R-:W-:-:S06]  /*5140*/  FFMA.FTZ R3, R103, c[0x0][0x2d0], -R0 ;  /* 0x0000b40067037a23 */ /* 0x002fcc0000010800 */
[C---:B------:R-:W-:Y:S01]  /*5150*/  HMMA.16816.F32.BF16 R168, R4.reuse, R34, R96 ;  /* 0x0000002204a8723c */ /* 0x040fe20000041860 */
[----:B------:R1:W-:Y:S07]  /*5160*/  MUFU.EX2 R214, R3 ;  /* 0x0000000300d67308 */ /* 0x0003ee0000000800 */
[C---:B--2---:R-:W-:Y:S08]  /*5170*/  HMMA.16816.F32.BF16 R136, R4.reuse, R16, R68 ;  /* 0x000000100488723c */ /* 0x044ff00000041844 */
[----:B------:R-:W-:Y:S01]  /*5180*/  HMMA.16816.F32.BF16 R96, R4, R18, R64 ;  /* 0x000000120460723c */ /* 0x000fe20000041840 */
[----:B------:R-:W2:Y:S01]  /*5190*/  LDSM.16.MT88.4 R16, [R186+0x4800] ;  /* 0x00480000ba10783b */ /* 0x000ea20000004200 */
[----:B-1----:R-:W-:-:S06]  /*51a0*/  FFMA.FTZ R3, R118, c[0x0][0x2d0], -R0 ;  /* 0x0000b40076037a23 */ /* 0x002fcc0000010800 */
[C---:B------:R-:W-:Y:S08]  /*51b0*/  HMMA.16816.F32.BF16 R160, R4.reuse, R20, R72 ;  /* 0x0000001404a0723c */ /* 0x040ff00000041848 */
[C---:B------:R-:W-:Y:S08]  /*51c0*/  HMMA.16816.F32.BF16 R92, R4.reuse, R12, R60 ;  /* 0x0000000c045c723c */ /* 0x040ff0000004183c */
[C---:B------:R-:W-:Y:S01]  /*51d0*/  HMMA.16816.F32.BF16 R88, R4.reuse, R14, R52 ;  /* 0x0000000e0458723c */ /* 0x040fe20000041834 */
[----:B------:R-:W1:Y:S07]  /*51e0*/  LDSM.16.MT88.4 R12, [R189+0x4800] ;  /* 0x00480000bd0c783b */ /* 0x000e6e0000004200 */
[C---:B------:R-:W-:Y:S08]  /*51f0*/  HMMA.16816.F32.BF16 R76, R4.reuse, R8, R56 ;  /* 0x00000008044c723c */ /* 0x040ff00000041838 */
[C---:B------:R-:W-:Y:S01]  /*5200*/  HMMA.16816.F32.BF16 R72, R4.reuse, R10, R48 ;  /* 0x0000000a0448723c */ /* 0x040fe20000041830 */
[----:B------:R-:W1:Y:S07]  /*5210*/  LDSM.16.MT88.4 R8, [R188+0x4800] ;  /* 0x00480000bc08783b */ /* 0x000e6e0000004200 */
[C---:B---3--:R-:W-:Y:S08]  /*5220*/  HMMA.16816.F32.BF16 R56, R4.reuse, R24, R112 ;  /* 0x000000180438723c */ /* 0x048ff00000041870 */
[C---:B------:R-:W-:Y:S01]  /*5230*/  HMMA.16816.F32.BF16 R48, R4.reuse, R26, R120 ;  /* 0x0000001a0430723c */ /* 0x040fe20000041878 */
[----:B------:R-:W3:Y:S07]  /*5240*/  LDSM.16.MT88.4 R24, [R185+0x1000] ;  /* 0x00100000b918783b */ /* 0x000eee0000004200 */
[C---:B----4-:R-:W-:Y:S07]  /*5250*/  HMMA.16816.F32.BF16 R40, R4.reuse, R30, R108 ;  /* 0x0000001e0428723c */ /* 0x050fee000004186c */
[----:B------:R-:W-:Y:S01]  /*5260*/  IMAD.MOV.U32 R111, RZ, RZ, R213 ;  /* 0x000000ffff6f7224 */ /* 0x000fe200078e00d5 */
[----:B------:R-:W-:Y:S01]  /*5270*/  HMMA.16816.F32.BF16 R152, R4, R22, R84 ;  /* 0x000000160498723c */ /* 0x000fe20000041854 */
[----:B------:R4:W1:Y:S01]  /*5280*/  MUFU.EX2 R213, R3 ;  /* 0x0000000300d57308 */ /* 0x0008620000000800 */
[----:B------:R-:W-:Y:S01]  /*5290*/  IMAD.MOV.U32 R110, RZ, RZ, R212 ;  /* 0x000000ffff6e7224 */ /* 0x000fe200078e00d4 */
[----:B------:R-:W3:Y:S01]  /*52a0*/  LDSM.16.MT88.4 R20, [R189+0x1000] ;  /* 0x00100000bd14783b */ /* 0x000ee20000004200 */
[----:B------:R-:W-:-:S02]  /*52b0*/  IMAD.MOV.U32 R109, RZ, RZ, R211 ;  /* 0x000000ffff6d7224 */ /* 0x000fc400078e00d3 */
[----:B------:R-:W-:Y:S02]  /*52c0*/  IMAD.MOV.U32 R108, RZ, RZ, R210 ;  /* 0x000000ffff6c7224 */ /* 0x000fe400078e00d2 */
[C---:B------:R-:W-:Y:S01]  /*52d0*/  HMMA.16816.F32.BF16 R156, R4.reuse, R32, R80 ;  /* 0x00000020049c723c */ /* 0x040fe20000041850 */
[----:B------:R-:W3:Y:S07]  /*52e0*/  LDSM.16.MT88.4 R32, [R186+0x1000] ;  /* 0x00100000ba20783b */ /* 0x000eee0000004200 */
[----:B--2---:R-:W-:Y:S01]  /*52f0*/  HMMA.16816.F32.BF16 R68, R4, R16, R36 ;  /* 0x000000100444723c */ /* 0x004fe20000041824 */
[----:B----4-:R-:W-:-:S04]  /*5300*/  FFMA.FTZ R3, R119, c[0x0][0x2d0], -R0 ;  /* 0x0000b40077037a23 */ /* 0x010fc80000010800 */
[----:B------:R2:W-:Y:S03]  /*5310*/  MUFU.EX2 R212, R3 ;  /* 0x0000000300d47308 */ /* 0x0005e60000000800 */
[C---:B------:R-:W-:Y:S01]  /*5320*/  HMMA.16816.F32.BF16 R80, R4.reuse, R18, R128 ;  /* 0x000000120450723c */ /* 0x040fe20000041880 */
[----:B------:R-:W4:Y:S07]  /*5330*/  LDSM.16.MT88.4 R16, [R188+0x1000] ;  /* 0x00100000bc10783b */ /* 0x000f2e0000004200 */
[----:B------:R-:W-:Y:S01]  /*5340*/  HMMA.16816.F32.BF16 R44, R4, R28, R44 ;  /* 0x0000001c042c723c */ /* 0x000fe2000004182c */
[----:B------:R-:W-:Y:S01]  /*5350*/  LDSM.16.MT88.4 R28, [R188+0x3000] ;  /* 0x00300000bc1c783b */ /* 0x000fe20000004200 */
[----:B--2---:R-:W-:-:S06]  /*5360*/  FFMA.FTZ R3, R117, c[0x0][0x2d0], -R0 ;  /* 0x0000b40075037a23 */ /* 0x004fcc0000010800 */
[C---:B-1----:R-:W-:Y:S01]  /*5370*/  HMMA.16816.F32.BF16 R84, R4.reuse, R12, R132 ;  /* 0x0000000c0454723c */ /* 0x042fe20000041884 */
[----:B------:R1:W2:Y:S01]  /*5380*/  MUFU.EX2 R103, R3 ;  /* 0x0000000300677308 */ /* 0x0002a20000000800 */
[----:B------:R-:W-:Y:S06]  /*5390*/  LDSM.16.MT88.4 R132, [R188+0x1800] ;  /* 0x00180000bc84783b */ /* 0x000fec0000004200 */
[C---:B------:R-:W-:Y:S01]  /*53a0*/  HMMA.16816.F32.BF16 R64, R4.reuse, R14, R144 ;  /* 0x0000000e0440723c */ /* 0x040fe20000041890 */
[----:B------:R-:W4:Y:S07]  /*53b0*/  LDSM.16.MT88.4 R12, [R185+0x3000] ;  /* 0x00300000b90c783b */ /* 0x000f2e0000004200 */
[----:B------:R-:W-:Y:S01]  /*53c0*/  HMMA.16816.F32.BF16 R52, R4, R8, R148 ;  /* 0x000000080434723c */ /* 0x000fe20000041894 */
[----:B-1----:R-:W-:-:S04]  /*53d0*/  FFMA.FTZ R3, R127, c[0x0][0x2d0], -R2 ;  /* 0x0000b4007f037a23 */ /* 0x002fc80000010802 */
[----:B------:R1:W-:Y:S03]  /*53e0*/  MUFU.EX2 R102, R3 ;  /* 0x0000000300667308 */ /* 0x0003e60000000800 */
[----:B------:R-:W-:Y:S01]  /*53f0*/  HMMA.16816.F32.BF16 R36, R4, R10, R140 ;  /* 0x0000000a0424723c */ /* 0x000fe2000004188c */
[----:B------:R-:W-:Y:S06]  /*5400*/  LDSM.16.MT88.4 R8, [R186+0x3000] ;  /* 0x00300000ba08783b */ /* 0x000fec0000004200 */
[----:B------:R-:W-:-:S02]  /*5410*/  F2FP.BF16.PACK_AB R4, R217, R218 ;  /* 0x000000dad904723e */ /* 0x000fc400000010ff */
[----:B------:R-:W-:Y:S02]  /*5420*/  F2FP.BF16.PACK_AB R5, R213, R214 ;  /* 0x000000d6d505723e */ /* 0x000fe400000010ff */
[----:B------:R-:W-:Y:S02]  /*5430*/  F2FP.BF16.PACK_AB R6, R215, R216 ;  /* 0x000000d8d706723e */ /* 0x000fe400000010ff */
[----:B--2---:R-:W-:Y:S01]  /*5440*/  F2FP.BF16.PACK_AB R7, R103, R212 ;  /* 0x000000d46707723e */ /* 0x004fe200000010ff */
[----:B-1----:R-:W-:Y:S02]  /*5450*/  FFMA.FTZ R3, R228, c[0x0][0x2d0], -R2 ;  /* 0x0000b400e4037a23 */ /* 0x002fe40000010802 */
[----:B------:R-:W-:-:S04]  /*5460*/  IMAD.MOV.U32 R228, RZ, RZ, R124 ;  /* 0x000000ffffe47224 */ /* 0x000fc800078e007c */
[C---:B---3--:R-:W-:Y:S08]  /*5470*/  HMMA.16816.F32.BF16 R104, R4.reuse, R24, R156 ;  /* 0x000000180468723c */ /* 0x048ff0000004189c */
[C---:B------:R-:W-:Y:S01]  /*5480*/  HMMA.16816.F32.BF16 R60, R4.reuse, R26, R168 ;  /* 0x0000001a043c723c */ /* 0x040fe200000418a8 */
[----:B------:R-:W1:Y:S07]  /*5490*/  LDSM.16.MT88.4 R24, [R189+0x3000] ;  /* 0x00300000bd18783b */ /* 0x000e6e0000004200 */
[C---:B------:R-:W-:Y:S08]  /*54a0*/  HMMA.16816.F32.BF16 R120, R4.reuse, R20, R172 ;  /* 0x000000140478723c */ /* 0x040ff000000418ac */
[C---:B------:R-:W-:Y:S01]  /*54b0*/  HMMA.16816.F32.BF16 R128, R4.reuse, R22, R164 ;  /* 0x000000160480723c */ /* 0x040fe200000418a4 */
[----:B------:R-:W2:Y:S07]  /*54c0*/  LDSM.16.MT88.4 R20, [R185+0x5000] ;  /* 0x00500000b914783b */ /* 0x000eae0000004200 */
[C---:B------:R-:W-:Y:S08]  /*54d0*/  HMMA.16816.F32.BF16 R112, R4.reuse, R32, R176 ;  /* 0x000000200470723c */ /* 0x040ff000000418b0 */
[C---:B------:R-:W-:Y:S08]  /*54e0*/  HMMA.16816.F32.BF16 R32, R4.reuse, R34, R180 ;  /* 0x000000220420723c */ /* 0x040ff000000418b4 */
[C---:B----4-:R-:W-:Y:S08]  /*54f0*/  HMMA.16816.F32.BF16 R208, R4.reuse, R16, R160 ;  /* 0x0000001004d0723c */ /* 0x050ff000000418a0 */
[C---:B------:R-:W-:Y:S01]  /*5500*/  HMMA.16816.F32.BF16 R180, R4.reuse, R18, R152 ;  /* 0x0000001204b4723c */ /* 0x040fe20000041898 */
[----:B------:R-:W3:Y:S07]  /*5510*/  LDSM.16.MT88.4 R16, [R186+0x5000] ;  /* 0x00500000ba10783b */ /* 0x000eee0000004200 */
[C---:B------:R-:W-:Y:S08]  /*5520*/  HMMA.16816.F32.BF16 R172, R4.reuse, R12, R136 ;  /* 0x0000000c04ac723c */ /* 0x040ff00000041888 */
[C---:B------:R-:W-:Y:S01]  /*5530*/  HMMA.16816.F32.BF16 R176, R4.reuse, R14, R96 ;  /* 0x0000000e04b0723c */ /* 0x040fe20000041860 */
[----:B------:R-:W4:Y:S07]  /*5540*/  LDSM.16.MT88.4 R12, [R189+0x5000] ;  /* 0x00500000bd0c783b */ /* 0x000f2e0000004200 */
[C---:B-1----:R-:W-:Y:S01]  /*5550*/  HMMA.16816.F32.BF16 R156, R4.reuse, R26, R72 ;  /* 0x0000001a049c723c */ /* 0x042fe20000041848 */
[----:B------:R1:W1:Y:S01]  /*5560*/  MUFU.EX2 R26, R3 ;  /* 0x00000003001a7308 */ /* 0x0002620000000800 */
[----:B------:R-:W-:Y:S05]  /*5570*/  LDSM.16.MT88.4 R72, [R185+0x5800] ;  /* 0x00580000b948783b */ /* 0x000fea0000004200 */
[----:B------:R-:W-:Y:S01]  /*5580*/  IMAD.MOV.U32 R27, RZ, RZ, R125 ;  /* 0x000000ffff1b7224 */ /* 0x000fe200078e007d */
[C---:B------:R-:W-:Y:S08]  /*5590*/  HMMA.16816.F32.BF16 R168, R4.reuse, R8, R92 ;  /* 0x0000000804a8723c */ /* 0x040ff0000004185c */
[C---:B------:R-:W-:Y:S01]  /*55a0*/  HMMA.16816.F32.BF16 R164, R4.reuse, R10, R88 ;  /* 0x0000000a04a4723c */ /* 0x040fe20000041858 */
[--C-:B-1----:R-:W-:Y:S01]  /*55b0*/  FFMA.FTZ R3, R240, c[0x0][0x2d0], -R2.reuse ;  /* 0x0000b400f0037a23 */ /* 0x102fe20000010802 */
[----:B------:R-:W1:Y:S01]  /*55c0*/  LDSM.16.MT88.4 R8, [R188+0x5000] ;  /* 0x00500000bc08783b */ /* 0x000e620000004200 */
[----:B------:R-:W-:Y:S01]  /*55d0*/  FFMA.FTZ R2, R241, c[0x0][0x2d0], -R2 ;  /* 0x0000b400f1027a23 */ /* 0x000fe20000010802 */
[----:B------:R-:W-:Y:S01]  /*55e0*/  F2FP.BF16.PACK_AB R96, R26, R102 ;  /* 0x000000661a60723e */ /* 0x000fe200000010ff */
[----:B------:R-:W-:Y:S01]  /*55f0*/  IMAD.MOV.U32 R241, RZ, RZ, R110 ;  /* 0x000000fffff17224 */ /* 0x000fe200078e006e */
[----:B------:R-:W-:Y:S01]  /*5600*/  LDSM.16.MT88.4 R88, [R189+0x5800] ;  /* 0x00580000bd58783b */ /* 0x000fe20000004200 */
[----:B------:R-:W-:Y:S01]  /*5610*/  IMAD.MOV.U32 R240, RZ, RZ, R108 ;  /* 0x000000fffff07224 */ /* 0x000fe200078e006c */
[C---:B------:R-:W-:Y:S01]  /*5620*/  HMMA.16816.F32.BF16 R160, R4.reuse, R24, R76 ;  /* 0x0000001804a0723c */ /* 0x040fe2000004184c */
[----:B------:R3:W-:Y:S07]  /*5630*/  MUFU.EX2 R24, R2 ;  /* 0x0000000200187308 */ /* 0x0007ee0000000800 */
[C---:B--2---:R-:W-:Y:S01]  /*5640*/  HMMA.16816.F32.BF16 R136, R4.reuse, R20, R56 ;  /* 0x000000140488723c */ /* 0x044fe20000041838 */
[----:B------:R2:W2:Y:S01]  /*5650*/  MUFU.EX2 R25, R3 ;  /* 0x0000000300197308 */ /* 0x0004a20000000800 */
[----:B------:R-:W-:Y:S06]  /*5660*/  LDSM.16.MT88.4 R56, [R189+0x3800] ;  /* 0x00380000bd38783b */ /* 0x000fec0000004200 */
[----:B------:R-:W-:Y:S01]  /*5670*/  HMMA.16816.F32.BF16 R152, R4, R28, R44 ;  /* 0x0000001c0498723c */ /* 0x000fe2000004182c */
[----:B---3--:R-:W-:-:S02]  /*5680*/  FFMA.FTZ R2, R126, c[0x0][0x2d0], -R0 ;  /* 0x0000b4007e027a23 */ /* 0x008fc40000010800 */
[----:B------:R-:W3:Y:S02]  /*5690*/  LDSM.16.MT88.4 R124, [R189+0x1800] ;  /* 0x00180000bd7c783b */ /* 0x000ee40000004200 */
[----:B------:R1:W-:Y:S03]  /*56a0*/  MUFU.EX2 R21, R2 ;  /* 0x0000000200157308 */ /* 0x0003e60000000800 */
[----:B------:R-:W-:Y:S01]  /*56b0*/  HMMA.16816.F32.BF16 R140, R4, R30, R40 ;  /* 0x0000001e048c723c */ /* 0x000fe20000041828 */
[----:B--2---:R-:W-:Y:S01]  /*56c0*/  IMAD.MOV.U32 R3, RZ, RZ, R109 ;  /* 0x000000ffff037224 */ /* 0x004fe200078e006d */
[----:B------:R-:W-:Y:S01]  /*56d0*/  LDSM.16.MT88.4 R40, [R185+0x3800] ;  /* 0x00380000b928783b */ /* 0x000fe20000004200 */
[----:B------:R-:W-:-:S05]  /*56e0*/  F2FP.BF16.PACK_AB R98, R24, R25 ;  /* 0x000000191862723e */ /* 0x000fca00000010ff */
[----:B------:R-:W-:Y:S01]  /*56f0*/  HMMA.16816.F32.BF16 R28, R4, R22, R48 ;  /* 0x00000016041c723c */ /* 0x000fe20000041830 */
[----:B------:R-:W-:Y:S01]  /*5700*/  LDSM.16.MT88.4 R48, [R186+0x3800] ;  /* 0x00380000ba30783b */ /* 0x000fe20000004200 */
[----:B-1----:R-:W-:-:S05]  /*5710*/  FFMA.FTZ R2, R227, c[0x0][0x2d0], -R0 ;  /* 0x0000b400e3027a23 */ /* 0x002fca0000010800 */
[----:B------:R-:W-:Y:S01]  /*5720*/  IMAD.MOV.U32 R23, RZ, RZ, R111 ;  /* 0x000000ffff177224 */ /* 0x000fe200078e006f */
[C---:B------:R-:W-:Y:S01]  /*5730*/  HMMA.16816.F32.BF16 R76, R4.reuse, R16, R68 ;  /* 0x00000010044c723c */ /* 0x040fe20000041844 */
[----:B------:R1:W2:Y:S01]  /*5740*/  MUFU.EX2 R20, R2 ;  /* 0x0000000200147308 */ /* 0x0002a20000000800 */
[----:B------:R-:W-:Y:S01]  /*5750*/  IMAD.MOV.U32 R22, RZ, RZ, R116 ;  /* 0x000000ffff167224 */ /* 0x000fe200078e0074 */
[----:B------:R-:W3:Y:S04]  /*5760*/  LDSM.16.MT88.4 R108, [R185+0x1800] ;  /* 0x00180000b96c783b */ /* 0x000ee80000004200 */
[----:B------:R-:W-:Y:S01]  /*5770*/  LDSM.16.MT88.4 R116, [R186+0x1800] ;  /* 0x00180000ba74783b */ /* 0x000fe20000004200 */
[C---:B------:R-:W-:Y:S03]  /*5780*/  HMMA.16816.F32.BF16 R92, R4.reuse, R18, R80 ;  /* 0x00000012045c723c */ /* 0x040fe60000041850 */
[----:B------:R-:W3:Y:S05]  /*5790*/  LDSM.16.MT88.4 R80, [R186+0x5800] ;  /* 0x00580000ba50783b */ /* 0x000eea0000004200 */
[----:B----4-:R-:W-:Y:S01]  /*57a0*/  HMMA.16816.F32.BF16 R84, R4, R12, R84 ;  /* 0x0000000c0454723c */ /* 0x010fe20000041854 */
[--C-:B-1----:R-:W-:Y:S01]  /*57b0*/  FFMA.FTZ R2, R226, c[0x0][0x2d0], -R0.reuse ;  /* 0x0000b400e2027a23 */ /* 0x102fe20000010800 */
[----:B--2---:R-:W-:Y:S01]  /*57c0*/  F2FP.BF16.PACK_AB R97, R20, R21 ;  /* 0x000000151461723e */ /* 0x004fe200000010ff */
[----:B------:R-:W-:-:S02]  /*57d0*/  FFMA.FTZ R0, R234, c[0x0][0x2d0], -R0 ;  /* 0x0000b400ea007a23 */ /* 0x000fc40000010800 */
[----:B------:R1:W-:Y:S03]  /*57e0*/  MUFU.EX2 R17, R2 ;  /* 0x0000000200117308 */ /* 0x0003e60000000800 */
[C---:B------:R-:W-:Y:S01]  /*57f0*/  HMMA.16816.F32.BF16 R12, R4.reuse, R14, R64 ;  /* 0x0000000e040c723c */ /* 0x040fe20000041840 */
[----:B------:R-:W2:Y:S04]  /*5800*/  LDSM.16.MT88.4 R64, [R188+0x3800] ;  /* 0x00380000bc40783b */ /* 0x000ea80000004200 */
[----:B------:R4:W4:Y:S03]  /*5810*/  MUFU.EX2 R16, R0 ;  /* 0x0000000000107308 */ /* 0x0009260000000800 */
[----:B------:R-:W-:Y:S01]  /*5820*/  HMMA.16816.F32.BF16 R148, R4, R8, R52 ;  /* 0x000000080494723c */ /* 0x000fe20000041834 */
[----:B-1----:R-:W-:-:S07]  /*5830*/  FADD.FTZ R2, R23, R22 ;  /* 0x0000001617027221 */ /* 0x002fce0000010000 */
[----:B------:R-:W-:Y:S01]  /*5840*/  HMMA.16816.F32.BF16 R144, R4, R10, R36 ;  /* 0x0000000a0490723c */ /* 0x000fe20000041824 */
[----:B------:R-:W-:Y:S01]  /*5850*/  FADD.FTZ R2, R3, R2 ;  /* 0x0000000203027221 */ /* 0x000fe20000010000 */
[----:B------:R-:W1:Y:S01]  /*5860*/  LDSM.16.MT88.4 R8, [R188+0x5800] ;  /* 0x00580000bc08783b */ /* 0x000e620000004200 */
[----:B----4-:R-:W-:Y:S01]  /*5870*/  FADD.FTZ R0, R241, R252 ;  /* 0x000000fcf1007221 */ /* 0x010fe20000010000 */
[----:B------:R-:W-:Y:S01]  /*5880*/  F2FP.BF16.PACK_AB R99, R16, R17 ;  /* 0x000000111063723e */ /* 0x000fe200000010ff */
[----:B------:R-:W-:Y:S02]  /*5890*/  FADD.FTZ R2, R240, R2 ;  /* 0x00000002f0027221 */ /* 0x000fe40000010000 */
[----:B------:R-:W-:Y:S02]  /*58a0*/  FADD.FTZ R0, R251, R0 ;  /* 0x00000000fb007221 */ /* 0x000fe40000010000 */
[----:B------:R-:W-:Y:S02]  /*58b0*/  FADD.FTZ R2, R248, R2 ;  /* 0x00000002f8027221 */ /* 0x000fe40000010000 */
[----:B------:R-:W-:Y:S01]  /*58c0*/  FADD.FTZ R0, R228, R0 ;  /* 0x00000000e4007221 */ /* 0x000fe20000010000 */
[----:B---3--:R-:W-:Y:S01]  /*58d0*/  HMMA.16816.F32.BF16 R120, R96, R124, R120 ;  /* 0x0000007c6078723c */ /* 0x008fe20000041878 */
[----:B------:R-:W-:-:S02]  /*58e0*/  FADD.FTZ R3, R249, R2 ;  /* 0x00000002f9037221 */ /* 0x000fc40000010000 */
[----:B------:R-:W-:Y:S02]  /*58f0*/  FADD.FTZ R0, R242, R0 ;  /* 0x00000000f2007221 */ /* 0x000fe40000010000 */
[----:B------:R-:W-:Y:S02]  /*5900*/  FADD.FTZ R3, R247, R3 ;  /* 0x00000003f7037221 */ /* 0x000fe40000010000 */
[----:B------:R-:W-:Y:S01]  /*5910*/  FADD.FTZ R2, R245, R0 ;  /* 0x00000000f5027221 */ /* 0x000fe20000010000 */
[----:B------:R-:W-:Y:S01]  /*5920*/  HMMA.16816.F32.BF16 R124, R96, R126, R128 ;  /* 0x0000007e607c723c */ /* 0x000fe20000041880 */
[----:B------:R-:W-:-:S04]  /*5930*/  @P2 IMAD.HI.U32 R4, R233, c[0x0][0x2c8], RZ ;  /* 0x0000b200e9042a27 */ /* 0x000fc800078e00ff */
[----:B------:R-:W-:Y:S02]  /*5940*/  FADD.FTZ R2, R244, R2 ;  /* 0x00000002f4027221 */ /* 0x000fe40000010000 */
[----:B------:R-:W-:Y:S01]  /*5950*/  IMAD.MOV.U32 R0, RZ, RZ, R233 ;  /* 0x000000ffff007224 */ /* 0x000fe200078e00e9 */
[----:B------:R-:W-:Y:S01]  /*5960*/  @P2 SHF.R.U32.HI R0, RZ, c[0x0][0x2cc], R4 ;  /* 0x0000b300ff002a19 */ /* 0x000fe20000011604 */
[----:B------:R-:W-:Y:S01]  /*5970*/  FADD.FTZ R3, R250, R3 ;  /* 0x00000003fa037221 */ /* 0x000fe20000010000 */
[C---:B------:R-:W-:Y:S01]  /*5980*/  HMMA.16816.F32.BF16 R128, R96.reuse, R132, R208 ;  /* 0x000000846080723c */ /* 0x040fe200000418d0 */
[----:B------:R-:W-:Y:S01]  /*5990*/  FADD.FTZ R2, R246, R2 ;  /* 0x00000002f6027221 */ /* 0x000fe20000010000 */
[----:B------:R-:W-:Y:S01]  /*59a0*/  IADD3 R0, R0, R230, -R231 ;  /* 0x000000e600007210 */ /* 0x000fe20007ffe8e7 */
[----:B------:R-:W-:Y:S02]  /*59b0*/  FADD.FTZ R3, R218, R3 ;  /* 0x00000003da037221 */ /* 0x000fe40000010000 */
[----:B------:R-:W-:Y:S01]  /*59c0*/  FADD.FTZ R2, R214, R2 ;  /* 0x00000002d6027221 */ /* 0x000fe20000010000 */
[----:B------:R-:W-:Y:S01]  /*59d0*/  SHF.R.S32.HI R4, RZ, 0x1f, R0 ;  /* 0x0000001fff047819 */ /* 0x000fe20000011400 */
[----:B------:R-:W-:Y:S01]  /*59e0*/  FADD.FTZ R3, R217, R3 ;  /* 0x00000003d9037221 */ /* 0x000fe20000010000 */
[----:B------:R-:W-:Y:S01]  /*59f0*/  IADD3 R208, R27, -0x2, RZ ;  /* 0xfffffffe1bd07810 */ /* 0x000fe20007ffe0ff */
[----:B------:R-:W-:Y:S01]  /*5a00*/  FADD.FTZ R2, R213, R2 ;  /* 0x00000002d5027221 */ /* 0x000fe20000010000 */
[----:B------:R-:W-:Y:S01]  /*5a10*/  LEA.HI R4, R4, R0, RZ, 0x6 ;  /* 0x0000000004047211 */ /* 0x000fe200078f30ff */
[----:B------:R-:W-:Y:S01]  /*5a20*/  FADD.FTZ R3, R216, R3 ;  /* 0x00000003d8037221 */ /* 0x000fe20000010000 */
[----:B------:R-:W-:Y:S01]  /*5a30*/  HMMA.16816.F32.BF16 R104, R96, R108, R104 ;  /* 0x0000006c6068723c */ /* 0x000fe20000041868 */
[----:B------:R-:W-:-:S02]  /*5a40*/  FADD.FTZ R0, R212, R2 ;  /* 0x00000002d4007221 */ /* 0x000fc40000010000 */
[----:B------:R-:W-:Y:S01]  /*5a50*/  FADD.FTZ R2, R215, R3 ;  /* 0x00000003d7027221 */ /* 0x000fe20000010000 */
[----:B------:R-:W-:Y:S01]  /*5a60*/  SHF.R.S32.HI R3, RZ, 0x6, R4 ;  /* 0x00000006ff037819 */ /* 0x000fe20000011404 */
[----:B------:R-:W-:Y:S02]  /*5a70*/  FADD.FTZ R0, R103, R0 ;  /* 0x0000000067007221 */ /* 0x000fe40000010000 */
[----:B------:R-:W-:Y:S01]  /*5a80*/  FADD.FTZ R2, R102, R2 ;  /* 0x0000000266027221 */ /* 0x000fe20000010000 */
[----:B------:R-:W-:Y:S01]  /*5a90*/  IMNMX R228, R225, R3, !PT ;  /* 0x00000003e1e47217 */ /* 0x000fe20007800200 */
[----:B------:R-:W-:Y:S01]  /*5aa0*/  FADD.FTZ R0, R21, R0 ;  /* 0x0000000015007221 */ /* 0x000fe20000010000 */
[----:B------:R-:W-:Y:S01]  /*5ab0*/  HMMA.16816.F32.BF16 R108, R96, R110, R60 ;  /* 0x0000006e606c723c */ /* 0x000fe2000004183c */
[----:B------:R-:W-:Y:S01]  /*5ac0*/  FADD.FTZ R2, R26, R2 ;  /* 0x000000021a027221 */ /* 0x000fe20000010000 */
[----:B------:R-:W-:Y:S01]  /*5ad0*/  ISETP.GE.AND P0, PT, R208, R228, PT ;  /* 0x000000e4d000720c */ /* 0x000fe20003f06270 */
[----:B------:R-:W-:-:S02]  /*5ae0*/  FADD.FTZ R0, R20, R0 ;  /* 0x0000000014007221 */ /* 0x000fc40000010000 */
[----:B------:R-:W-:Y:S02]  /*5af0*/  FADD.FTZ R2, R25, R2 ;  /* 0x0000000219027221 */ /* 0x000fe40000010000 */
[----:B------:R-:W-:Y:S01]  /*5b00*/  FADD.FTZ R0, R17, R0 ;  /* 0x0000000011007221 */ /* 0x000fe20000010000 */
[----:B------:R-:W-:Y:S01]  /*5b10*/  HMMA.16816.F32.BF16 R76, R96, R80, R76 ;  /* 0x00000050604c723c */ /* 0x000fe2000004184c */
[----:B------:R-:W-:Y:S02]  /*5b20*/  FADD.FTZ R226, R24, R2 ;  /* 0x0000000218e27221 */ /* 0x000fe40000010000 */
[----:B------:R-:W-:-:S05]  /*5b30*/  FADD.FTZ R227, R16, R0 ;  /* 0x0000000010e37221 */ /* 0x000fca0000010000 */
[C---:B------:R-:W-:Y:S08]  /*5b40*/  HMMA.16816.F32.BF16 R112, R96.reuse, R116, R112 ;  /* 0x000000746070723c */ /* 0x040ff00000041870 */
[C---:B------:R-:W-:Y:S08]  /*5b50*/  HMMA.16816.F32.BF16 R36, R96.reuse, R40, R172 ;  /* 0x000000286024723c */ /* 0x040ff000000418ac */
[C---:B------:R-:W-:Y:S08]  /*5b60*/  HMMA.16816.F32.BF16 R44, R96.reuse, R48, R168 ;  /* 0x00000030602c723c */ /* 0x040ff000000418a8 */
[C---:B------:R-:W-:Y:S08]  /*5b70*/  HMMA.16816.F32.BF16 R52, R96.reuse, R56, R160 ;  /* 0x000000386034723c */ /* 0x040ff000000418a0 */
        /* <DEDUP_REMOVED lines=12> */
[C---:B-1----:R-:W-:Y:S08]  /*5c40*/  HMMA.16816.F32.BF16 R92, R96.reuse, R8, R148 ;  /* 0x00000008605c723c */ /* 0x042ff00000041894 */
[----:B------:R-:W-:Y:S01]  /*5c50*/  HMMA.16816.F32.BF16 R96, R96, R10, R144 ;  /* 0x0000000a6060723c */ /* 0x000fe20000041890 */
[----:B------:R-:W-:Y:S01]  /*5c60*/  @!UPT UIADD3 URZ, URZ, URZ, URZ ;  /* 0x0000003f3f3ff290 */ /* 0x000fe2000fffe03f */
[----:B------:R-:W-:Y:S11]  /*5c70*/  @!P0 BRA `(.L_x_896) ;  /* 0x000032d000008947 */ /* 0x000ff60003800000 */
[----:B------:R-:W-:Y:S02]  /*5c80*/  MOV R102, R100 ;  /* 0x0000006400667202 */ /* 0x000fe40000000f00 */
[----:B------:R-:W-:-:S02]  /*5c90*/  MOV R3, R101 ;  /* 0x0000006500037202 */ /* 0x000fc40000000f00 */
[----:B------:R-:W-:-:S07]  /*5ca0*/  MOV R180, R208 ;  /* 0x000000d000b47202 */ /* 0x000fce0000000f00 */
.L_x_897:
[----:B------:R-:W-:Y:S04]  /*5cb0*/  DEPBAR.LE SB0, 0x0 ;  /* 0x000080000000791a */ /* 0x000fe80000000000 */
[----:B------:R-:W-:Y:S01]  /*5cc0*/  WARPSYNC 0xffffffff ;  /* 0xffffffff00007948 */ /* 0x000fe20003800000 */
[----:B------:R-:W-:Y:S01]  /*5cd0*/  BAR.SYNC.DEFER_BLOCKING 0x0 ;  /* 0x0000000000007b1d */ /* 0x000fe20000010000 */
[----:B------:R-:W-:Y:S02]  /*5ce0*/  ISETP.GT.AND P6, PT, R225, R180, PT ;  /* 0x000000b4e100720c */ /* 0x000fe40003fc4270 */
[C---:B------:R-:W-:Y:S11]  /*5cf0*/  IADD3 R208, R180.reuse, -0x1, RZ ;  /* 0xffffffffb4d07810 */ /* 0x040ff60007ffe0ff */
[----:B------:R-:W-:Y:S01]  /*5d00*/  @!P6 SHF.R.S32.HI R0, RZ, 0x1f, R180 ;  /* 0x0000001fff00e819 */ /* 0x000fe200000114b4 */
[----:B------:R-:W-:Y:S01]  /*5d10*/  @!P6 IMAD.WIDE.U32 R4, R180, c[0x0][0x208], RZ ;  /* 0x00008200b404ea25 */ /* 0x000fe200078e00ff */
[----:B------:R-:W-:Y:S03]  /*5d20*/  @!P6 MOV R6, c[0x0][0x208] ;  /* 0x000082000006ea02 */ /* 0x000fe60000000f00 */
[----:B------:R-:W-:Y:S04]  /*5d30*/  @!P6 IMAD R0, R0, c[0x0][0x208], RZ ;  /* 0x000082000000ea24 */ /* 0x000fe800078e02ff */
[----:B------:R-:W-:Y:S01]  /*5d40*/  @!P6 IMAD R0, R180, c[0x0][0x20c], R0 ;  /* 0x00008300b400ea24 */ /* 0x000fe200078e0200 */
[----:B------:R-:W-:Y:S04]  /*5d50*/  LDSM.16.M88.4 R32, [R191] ;  /* 0x00000000bf20783b */ /* 0x000fe80000000200 */
[----:B------:R-:W-:Y:S02]  /*5d60*/  @!P6 IADD3 R2, R5, R0, RZ ;  /* 0x000000000502e210 */ /* 0x000fe40007ffe0ff */
[C---:B------:R-:W-:Y:S02]  /*5d70*/  @!P6 SHF.L.U32 R0, R4.reuse, 0x6, RZ ;  /* 0x000000060400e819 */ /* 0x040fe400000006ff */
[----:B------:R-:W1:Y:S01]  /*5d80*/  LDSM.16.M88.4 R8, [R184] ;  /* 0x00000000b808783b */ /* 0x000e620000000200 */
[----:B------:R-:W-:Y:S02]  /*5d90*/  @!P6 SHF.L.U64.HI R2, R4, 0x6, R2 ;  /* 0x000000060402e819 */ /* 0x000fe40000010202 */
[----:B------:R-:W-:Y:S02]  /*5da0*/  @!P6 IADD3 R4, P0, R0, R222, RZ ;  /* 0x000000de0004e210 */ /* 0x000fe40007f1e0ff */
[----:B------:R-:W-:Y:S02]  /*5db0*/  @!P6 MOV R5, c[0x0][0x20c] ;  /* 0x000083000005ea02 */ /* 0x000fe40000000f00 */
[C---:B------:R-:W-:Y:S01]  /*5dc0*/  @!P6 LEA R12, P1, R6.reuse, R0, 0x5 ;  /* 0x00000000060ce211 */ /* 0x040fe200078228ff */
[----:B------:R-:W2:Y:S03]  /*5dd0*/  LDSM.16.M88.4 R16, [R184+0x800] ;  /* 0x00080000b810783b */ /* 0x000ea60000000200 */
[----:B------:R-:W-:Y:S02]  /*5de0*/  @!P6 LEA.HI.X R13, R6, R2, R5, 0x5, P1 ;  /* 0x00000002060de211 */ /* 0x000fe400008f2c05 */
[-C--:B------:R-:W-:Y:S02]  /*5df0*/  @!P6 IADD3.X R5, R2, R224.reuse, RZ, P0, !PT ;  /* 0x000000e00205e210 */ /* 0x080fe400007fe4ff */
[----:B------:R-:W-:Y:S01]  /*5e00*/  @!P6 LEA R162, P0, R4, c[0x0][0x1f8], 0x1 ;  /* 0x00007e0004a2ea11 */ /* 0x000fe200078008ff */
[----:B------:R-:W3:Y:S01]  /*5e10*/  LDSM.16.M88.4 R24, [R184+0x1000] ;  /* 0x00100000b818783b */ /* 0x000ee20000000200 */
[----:B------:R-:W-:Y:S02]  /*5e20*/  @!P6 IADD3 R14, P1, R222, 0x40, RZ ;  /* 0x00000040de0ee810 */ /* 0x000fe40007f3e0ff */
[----:B------:R-:W-:Y:S02]  /*5e30*/  @!P6 LEA.HI.X R163, R4, c[0x0][0x1fc], R5, 0x1, P0 ;  /* 0x00007f0004a3ea11 */ /* 0x000fe400000f0c05 */
[----:B------:R-:W-:Y:S02]  /*5e40*/  @!P6 IADD3.X R21, RZ, R224, RZ, P1, !PT ;  /* 0x000000e0ff15e210 */ /* 0x000fe40000ffe4ff */
[----:B------:R-:W-:Y:S01]  /*5e50*/  @!P6 IADD3 R15, P1, R0, R14, RZ ;  /* 0x0000000e000fe210 */ /* 0x000fe20007f3e0ff */
[----:B------:R-:W4:Y:S01]  /*5e60*/  LDSM.16.M88.4 R136, [R184+0x1800] ;  /* 0x00180000b888783b */ /* 0x000f220000000200 */
[----:B------:R-:W-:Y:S02]  /*5e70*/  @!P6 IADD3 R20, P0, R222, 0x80, RZ ;  /* 0x00000080de14e810 */ /* 0x000fe40007f1e0ff */
[----:B------:R-:W-:Y:S02]  /*5e80*/  @!P6 IADD3.X R28, R2, R21, RZ, P1, !PT ;  /* 0x00000015021ce210 */ /* 0x000fe40000ffe4ff */
[C---:B------:R-:W-:Y:S02]  /*5e90*/  @!P6 LEA R164, P1, R15.reuse, c[0x0][0x1f8], 0x1 ;  /* 0x00007e000fa4ea11 */ /* 0x040fe400078208ff */
[----:B------:R-:W-:Y:S01]  /*5ea0*/  @!P6 IADD3.X R23, RZ, R224, RZ, P0, !PT ;  /* 0x000000e0ff17e210 */ /* 0x000fe200007fe4ff */
[----:B------:R-:W-:Y:S01]  /*5eb0*/  LDSM.16.M88.4 R140, [R192] ;  /* 0x00000000c08c783b */ /* 0x000fe20000000200 */
[----:B------:R-:W-:Y:S02]  /*5ec0*/  @!P6 IADD3 R22, P0, R0, R20, RZ ;  /* 0x000000140016e210 */ /* 0x000fe40007f1e0ff */
[----:B------:R-:W-:Y:S02]  /*5ed0*/  @!P6 LEA.HI.X R165, R15, c[0x0][0x1fc], R28, 0x1, P1 ;  /* 0x00007f000fa5ea11 */ /* 0x000fe400008f0c1c */
[----:B------:R-:W-:Y:S02]  /*5ee0*/  @!P6 IADD3 R29, P1, R12, R14, RZ ;  /* 0x0000000e0c1de210 */ /* 0x000fe40007f3e0ff */
[----:B------:R-:W-:Y:S01]  /*5ef0*/  @!P6 IADD3.X R14, R2, R23, RZ, P0, !PT ;  /* 0x00000017020ee210 */ /* 0x000fe200007fe4ff */
[C---:B-1----:R-:W-:Y:S01]  /*5f00*/  HMMA.16816.F32.BF16 R4, R32.reuse, R8, RZ ;  /* 0x000000082004723c */ /* 0x042fe200000418ff */
[----:B------:R-:W1:Y:S02]  /*5f10*/  LDSM.16.M88.4 R144, [R195] ;  /* 0x00000000c390783b */ /* 0x000e640000000200 */
[----:B------:R-:W-:Y:S02]  /*5f20*/  @!P6 IADD3 R2, P0, R12, R20, RZ ;  /* 0x000000140c02e210 */ /* 0x000fe40007f1e0ff */
[C---:B------:R-:W-:Y:S02]  /*5f30*/  @!P6 IADD3.X R21, R13.reuse, R21, RZ, P1, !PT ;  /* 0x000000150d15e210 */ /* 0x040fe40000ffe4ff */
[C---:B------:R-:W-:Y:S01]  /*5f40*/  @!P6 IADD3.X R23, R13.reuse, R23, RZ, P0, !PT ;  /* 0x000000170d17e210 */ /* 0x040fe200007fe4ff */
[C---:B------:R-:W-:Y:S01]  /*5f50*/  HMMA.16816.F32.BF16 R8, R32.reuse, R10, RZ ;  /* 0x0000000a2008723c */ /* 0x040fe200000418ff */
[----:B------:R-:W5:Y:S03]  /*5f60*/  LDSM.16.M88.4 R148, [R206] ;  /* 0x00000000ce94783b */ /* 0x000f660000000200 */
[----:B------:R-:W-:Y:S02]  /*5f70*/  @!P6 LEA R160, P0, R22, c[0x0][0x1f8], 0x1 ;  /* 0x00007e0016a0ea11 */ /* 0x000fe400078008ff */
[----:B------:R-:W-:Y:S02]  /*5f80*/  @!P6 IADD3 R0, P1, R12, R222, RZ ;  /* 0x000000de0c00e210 */ /* 0x000fe40007f3e0ff */
[----:B------:R-:W-:Y:S01]  /*5f90*/  @!P6 LEA.HI.X R161, R22, c[0x0][0x1fc], R14, 0x1, P0 ;  /* 0x00007f0016a1ea11 */ /* 0x000fe200000f0c0e */
[----:B------:R-:W1:Y:S03]  /*5fa0*/  LDSM.16.M88.4 R152, [R205] ;  /* 0x00000000cd98783b */ /* 0x000e660000000200 */
[----:B------:R-:W-:Y:S02]  /*5fb0*/  @!P6 IADD3.X R13, R13, R224, RZ, P1, !PT ;  /* 0x000000e00d0de210 */ /* 0x000fe40000ffe4ff */
[----:B------:R-:W-:Y:S02]  /*5fc0*/  @!P6 LEA R100, P1, R0, c[0x0][0x1f8], 0x1 ;  /* 0x00007e000064ea11 */ /* 0x000fe400078208ff */
[----:B------:R-:W-:Y:S01]  /*5fd0*/  @!P6 LEA R28, P0, R2, c[0x0][0x1f8], 0x1 ;  /* 0x00007e00021cea11 */ /* 0x000fe200078008ff */
[----:B------:R-:W1:Y:S01]  /*5fe0*/  LDSM.16.M88.4 R156, [R204] ;  /* 0x00000000cc9c783b */ /* 0x000e620000000200 */
[----:B------:R-:W-:Y:S02]  /*5ff0*/  @!P6 LEA.HI.X R101, R0, c[0x0][0x1fc], R13, 0x1, P1 ;  /* 0x00007f000065ea11 */ /* 0x000fe400008f0c0d */
[C---:B--2---:R-:W-:Y:S01]  /*6000*/  HMMA.16816.F32.BF16 R12, R32.reuse, R16, RZ ;  /* 0x00000010200c723c */ /* 0x044fe200000418ff */
[C---:B------:R-:W-:Y:S04]  /*6010*/  @!P6 LEA R30, P1, R29.reuse, c[0x0][0x1f8], 0x1 ;  /* 0x00007e001d1eea11 */ /* 0x040fe800078208ff */
[----:B------:R-:W-:Y:S01]  /*6020*/  @!PT LDS RZ, [RZ] ;  /* 0x00000000fffff984 */ /* 0x000fe20000000800 */
[----:B------:R-:W-:Y:S01]  /*6030*/  @!PT LDS RZ, [RZ] ;  /* 0x00000000fffff984 */ /* 0x000fe20000000800 */
[----:B------:R-:W-:Y:S01]  /*6040*/  @!PT LDS RZ, [RZ] ;  /* 0x00000000fffff984 */ /* 0x000fe20000000800 */
[----:B------:R2:W-:Y:S01]  /*6050*/  @!P6 LDGSTS.E.BYPASS.LTC128B.128 [R207+0x100], [R162.64], !P5 ;  /* 0x00100000a2cfefae */ /* 0x0005e2000e901d46 */
[----:B------:R-:W-:Y:S02]  /*6060*/  @!P6 LEA.HI.X R31, R29, c[0x0][0x1fc], R21, 0x1, P1 ;  /* 0x00007f001d1fea11 */ /* 0x000fe400008f0c15 */
[C---:B------:R-:W-:Y:S01]  /*6070*/  HMMA.16816.F32.BF16 R16, R32.reuse, R18, RZ ;  /* 0x000000122010723c */ /* 0x040fe200000418ff */
[----:B------:R-:W-:Y:S04]  /*6080*/  @!P6 LEA.HI.X R29, R2, c[0x0][0x1fc], R23, 0x1, P0 ;  /* 0x00007f00021dea11 */ /* 0x000fe800000f0c17 */
[----:B------:R1:W-:Y:S03]  /*6090*/  @!P6 LDGSTS.E.BYPASS.LTC128B.128 [R207+0x2100], [R164.64], !P4 ;  /* 0x02100000a4cfefae */ /* 0x0003e6000e101d46 */
[C---:B---3--:R-:W-:Y:S05]  /*60a0*/  HMMA.16816.F32.BF16 R20, R32.reuse, R24, RZ ;  /* 0x000000182014723c */ /* 0x048fea00000418ff */
[----:B------:R2:W-:Y:S03]  /*60b0*/  @!P6 LDGSTS.E.BYPASS.LTC128B.128 [R207+0x4100], [R160.64], !P3 ;  /* 0x04100000a0cfefae */ /* 0x0005e6000d901d46 */
[C---:B------:R-:W-:Y:S05]  /*60c0*/  HMMA.16816.F32.BF16 R24, R32.reuse, R26, RZ ;  /* 0x0000001a2018723c */ /* 0x040fea00000418ff */
[----:B------:R3:W-:Y:S08]  /*60d0*/  @!P6 LDGSTS.E.BYPASS.LTC128B.128 [R207+0x1100], [R100.64], !P5 ;  /* 0x0110000064cfefae */ /* 0x0007f0000e901d46 */
[----:B------:R4:W-:Y:S08]  /*60e0*/  @!P6 LDGSTS.E.BYPASS.LTC128B.128 [R207+0x3100], [R30.64], !P4 ;  /* 0x031000001ecfefae */ /* 0x0009f0000e101d46 */
[----:B------:R4:W-:Y:S08]  /*60f0*/  @!P6 LDGSTS.E.BYPASS.LTC128B.128 [R207+0x5100], [R28.64], !P3 ;  /* 0x051000001ccfefae */ /* 0x0009f0000d901d46 */
[----:B--2---:R-:W-:Y:S08]  /*6100*/  LDSM.16.M88.4 R160, [R194] ;  /* 0x00000000c2a0783b */ /* 0x004ff00000000200 */
[----:B------:R-:W0:Y:S08]  /*6110*/  LDGDEPBAR ;  /* 0x00000000000079af */ /* 0x000e300000000000 */
[----:B-1----:R-:W1:Y:S01]  /*6120*/  LDSM.16.M88.4 R164, [R190] ;  /* 0x00000000bea4783b */ /* 0x002e620000000200 */
[C---:B----4-:R-:W-:Y:S07]  /*6130*/  HMMA.16816.F32.BF16 R28, R32.reuse, R136, RZ ;  /* 0x00000088201c723c */ /* 0x050fee00000418ff */
[----:B------:R-:W2:Y:S01]  /*6140*/  LDSM.16.M88.4 R168, [R190+0x800] ;  /* 0x00080000bea8783b */ /* 0x000ea20000000200 */
[----:B------:R-:W-:Y:S07]  /*6150*/  HMMA.16816.F32.BF16 R32, R32, R138, RZ ;  /* 0x0000008a2020723c */ /* 0x000fee00000418ff */
[----:B------:R-:W4:Y:S01]  /*6160*/  LDSM.16.M88.4 R136, [R190+0x1000] ;  /* 0x00100000be88783b */ /* 0x000f220000000200 */
[C---:B------:R-:W-:Y:S07]  /*6170*/  HMMA.16816.F32.BF16 R4, R140.reuse, R144, R4 ;  /* 0x000000908c04723c */ /* 0x040fee0000041804 */
[----:B------:R-:W-:Y:S01]  /*6180*/  LDSM.16.M88.4 R172, [R191+0x4000] ;  /* 0x00400000bfac783b */ /* 0x000fe20000000200 */
[C---:B------:R-:W-:Y:S07]  /*6190*/  HMMA.16816.F32.BF16 R8, R140.reuse, R146, R8 ;  /* 0x000000928c08723c */ /* 0x040fee0000041808 */
[----:B------:R-:W1:Y:S01]  /*61a0*/  LDSM.16.M88.4 R144, [R190+0x1800] ;  /* 0x00180000be90783b */ /* 0x000e620000000200 */
[C---:B-----5:R-:W-:Y:S07]  /*61b0*/  HMMA.16816.F32.BF16 R12, R140.reuse, R148, R12 ;  /* 0x000000948c0c723c */ /* 0x060fee000004180c */
[----:B------:R-:W-:Y:S01]  /*61c0*/  LDSM.16.M88.4 R176, [R184+0x2000] ;  /* 0x00200000b8b0783b */ /* 0x000fe20000000200 */
[C---:B------:R-:W-:Y:S07]  /*61d0*/  HMMA.16816.F32.BF16 R16, R140.reuse, R150, R16 ;  /* 0x000000968c10723c */ /* 0x040fee0000041810 */
[----:B------:R-:W-:Y:S01]  /*61e0*/  LDSM.16.M88.4 R148, [R193] ;  /* 0x00000000c194783b */ /* 0x000fe20000000200 */
[C---:B------:R-:W-:Y:S07]  /*61f0*/  HMMA.16816.F32.BF16 R20, R140.reuse, R152, R20 ;  /* 0x000000988c14723c */ /* 0x040fee0000041814 */
[----:B------:R-:W5:Y:S01]  /*6200*/  LDL R181, [R1+0x4] ;  /* 0x0000040001b57983 */ /* 0x000f620000100800 */
[C---:B------:R-:W-:Y:S03]  /*6210*/  HMMA.16816.F32.BF16 R24, R140.reuse, R154, R24 ;  /* 0x0000009a8c18723c */ /* 0x040fe60000041818 */
[----:B------:R-:W3:Y:S05]  /*6220*/  LDSM.16.M88.4 R152, [R187] ;  /* 0x00000000bb98783b */ /* 0x000eea0000000200 */
[C---:B------:R-:W-:Y:S08]  /*6230*/  HMMA.16816.F32.BF16 R28, R140.reuse, R156, R28 ;  /* 0x0000009c8c1c723c */ /* 0x040ff0000004181c */
[----:B------:R-:W-:Y:S01]  /*6240*/  HMMA.16816.F32.BF16 R32, R140, R158, R32 ;  /* 0x0000009e8c20723c */ /* 0x000fe20000041820 */
[----:B------:R-:W3:Y:S07]  /*6250*/  LDSM.16.M88.4 R140, [R187+0x800] ;  /* 0x00080000bb8c783b */ /* 0x000eee0000000200 */
[C---:B-1----:R-:W-:Y:S01]  /*6260*/  HMMA.16816.F32.BF16 R4, R160.reuse, R164, R4 ;  /* 0x000000a4a004723c */ /* 0x042fe20000041804 */
[----:B------:R-:W1:Y:S07]  /*6270*/  LDSM.16.M88.4 R156, [R187+0x1000] ;  /* 0x00100000bb9c783b */ /* 0x000e6e0000000200 */
[C---:B------:R-:W-:Y:S01]  /*6280*/  HMMA.16816.F32.BF16 R8, R160.reuse, R166, R8 ;  /* 0x000000a6a008723c */ /* 0x040fe20000041808 */
[----:B------:R-:W1:Y:S07]  /*6290*/  LDSM.16.M88.4 R164, [R187+0x1800] ;  /* 0x00180000bba4783b */ /* 0x000e6e0000000200 */
[C---:B--2---:R-:W-:Y:S08]  /*62a0*/  HMMA.16816.F32.BF16 R12, R160.reuse, R168, R12 ;  /* 0x000000a8a00c723c */ /* 0x044ff0000004180c */
[C---:B------:R-:W-:Y:S01]  /*62b0*/  HMMA.16816.F32.BF16 R16, R160.reuse, R170, R16 ;  /* 0x000000aaa010723c */ /* 0x040fe20000041810 */
[----:B------:R-:W-:Y:S07]  /*62c0*/  LDSM.16.M88.4 R168, [R191+0x8000] ;  /* 0x00800000bfa8783b */ /* 0x000fee0000000200 */
[C---:B----4-:R-:W-:Y:S08]  /*62d0*/  HMMA.16816.F32.BF16 R20, R160.reuse, R136, R20 ;  /* 0x00000088a014723c */ /* 0x050ff00000041814 */
[C---:B------:R-:W-:Y:S01]  /*62e0*/  HMMA.16816.F32.BF16 R24, R160.reuse, R138, R24 ;  /* 0x0000008aa018723c */ /* 0x040fe20000041818 */
[----:B------:R-:W2:Y:S07]  /*62f0*/  LDSM.16.M88.4 R136, [R184+0x2800] ;  /* 0x00280000b888783b */ /* 0x000eae0000000200 */
[C---:B------:R-:W-:Y:S08]  /*6300*/  HMMA.16816.F32.BF16 R28, R160.reuse, R144, R28 ;  /* 0x00000090a01c723c */ /* 0x040ff0000004181c */
[----:B------:R-:W-:Y:S01]  /*6310*/  HMMA.16816.F32.BF16 R32, R160, R146, R32 ;  /* 0x00000092a020723c */ /* 0x000fe20000041820 */
[----:B------:R-:W4:Y:S07]  /*6320*/  LDSM.16.M88.4 R144, [R184+0x3000] ;  /* 0x00300000b890783b */ /* 0x000f2e0000000200 */
[C---:B---3--:R-:W-:Y:S01]  /*6330*/  HMMA.16816.F32.BF16 R4, R148.reuse, R152, R4 ;  /* 0x000000989404723c */ /* 0x048fe20000041804 */
[----:B------:R-:W-:Y:S07]  /*6340*/  LDSM.16.M88.4 R160, [R201] ;  /* 0x00000000c9a0783b */ /* 0x000fee0000000200 */
[C---:B------:R-:W-:Y:S01]  /*6350*/  HMMA.16816.F32.BF16 R8, R148.reuse, R154, R8 ;  /* 0x0000009a9408723c */ /* 0x040fe20000041808 */
[----:B------:R-:W-:Y:S07]  /*6360*/  LDSM.16.M88.4 R152, [R203] ;  /* 0x00000000cb98783b */ /* 0x000fee0000000200 */
[C---:B------:R-:W-:Y:S08]  /*6370*/  HMMA.16816.F32.BF16 R12, R148.reuse, R140, R12 ;  /* 0x0000008c940c723c */ /* 0x040ff0000004180c */
[C---:B------:R-:W-:Y:S01]  /*6380*/  HMMA.16816.F32.BF16 R16, R148.reuse, R142, R16 ;  /* 0x0000008e9410723c */ /* 0x040fe20000041810 */
[----:B------:R-:W3:Y:S07]  /*6390*/  LDSM.16.M88.4 R140, [R184+0x3800] ;  /* 0x00380000b88c783b */ /* 0x000eee0000000200 */
[C---:B-1----:R-:W-:Y:S08]  /*63a0*/  HMMA.16816.F32.BF16 R20, R148.reuse, R156, R20 ;  /* 0x0000009c9414723c */ /* 0x042ff00000041814 */
[C---:B------:R-:W-:Y:S01]  /*63b0*/  HMMA.16816.F32.BF16 R24, R148.reuse, R158, R24 ;  /* 0x0000009e9418723c */ /* 0x040fe20000041818 */
[----:B------:R-:W-:Y:S07]  /*63c0*/  LDSM.16.M88.4 R156, [R202] ;  /* 0x00000000ca9c783b */ /* 0x000fee0000000200 */
[C---:B------:R-:W-:Y:S08]  /*63d0*/  HMMA.16816.F32.BF16 R28, R148.reuse, R164, R28 ;  /* 0x000000a4941c723c */ /* 0x040ff0000004181c */
[----:B------:R-:W-:Y:S01]  /*63e0*/  HMMA.16816.F32.BF16 R32, R148, R166, R32 ;  /* 0x000000a69420723c */ /* 0x000fe20000041820 */
[----:B------:R-:W1:Y:S07]  /*63f0*/  LDSM.16.M88.4 R148, [R192+0x4000] ;  /* 0x00400000c094783b */ /* 0x000e6e0000000200 */
[C---:B------:R-:W-:Y:S01]  /*6400*/  HMMA.16816.F32.BF16 R4, R172.reuse, R176, R4 ;  /* 0x000000b0ac04723c */ /* 0x040fe20000041804 */
[----:B------:R-:W-:Y:S07]  /*6410*/  LDSM.16.M88.4 R164, [R190+0x2000] ;  /* 0x00200000bea4783b */ /* 0x000fee0000000200 */
[C---:B------:R-:W-:Y:S01]  /*6420*/  HMMA.16816.F32.BF16 R8, R172.reuse, R178, R8 ;  /* 0x000000b2ac08723c */ /* 0x040fe20000041808 */
[----:B------:R-:W-:Y:S07]  /*6430*/  LDSM.16.M88.4 R176, [R184+0x4800] ;  /* 0x00480000b8b0783b */ /* 0x000fee0000000200 */
[C---:B--2---:R-:W-:Y:S08]  /*6440*/  HMMA.16816.F32.BF16 R12, R172.reuse, R136, R12 ;  /* 0x00000088ac0c723c */ /* 0x044ff0000004180c */
[C---:B------:R-:W-:Y:S01]  /*6450*/  HMMA.16816.F32.BF16 R16, R172.reuse, R138, R16 ;  /* 0x0000008aac10723c */ /* 0x040fe20000041810 */
[----:B------:R-:W2:Y:S07]  /*6460*/  LDSM.16.M88.4 R136, [R200] ;  /* 0x00000000c888783b */ /* 0x000eae0000000200 */
[C---:B----4-:R-:W-:Y:S08]  /*6470*/  HMMA.16816.F32.BF16 R20, R172.reuse, R144, R20 ;  /* 0x00000090ac14723c */ /* 0x050ff00000041814 */
[C---:B------:R-:W-:Y:S01]  /*6480*/  HMMA.16816.F32.BF16 R24, R172.reuse, R146, R24 ;  /* 0x00000092ac18723c */ /* 0x040fe20000041818 */
[----:B------:R-:W4:Y:S07]  /*6490*/  LDSM.16.M88.4 R144, [R194+0x4000] ;  /* 0x00400000c290783b */ /* 0x000f2e0000000200 */
[C---:B---3--:R-:W-:Y:S08]  /*64a0*/  HMMA.16816.F32.BF16 R28, R172.reuse, R140, R28 ;  /* 0x0000008cac1c723c */ /* 0x048ff0000004181c */
[----:B------:R-:W-:Y:S01]  /*64b0*/  HMMA.16816.F32.BF16 R32, R172, R142, R32 ;  /* 0x0000008eac20723c */ /* 0x000fe20000041820 */
[----:B------:R-:W3:Y:S07]  /*64c0*/  LDSM.16.M88.4 R140, [R190+0x2800] ;  /* 0x00280000be8c783b */ /* 0x000eee0000000200 */
[C---:B-1----:R-:W-:Y:S01]  /*64d0*/  HMMA.16816.F32.BF16 R4, R148.reuse, R152, R4 ;  /* 0x000000989404723c */ /* 0x042fe20000041804 */
[----:B------:R-:W-:Y:S07]  /*64e0*/  LDSM.16.M88.4 R172, [R184+0x4000] ;  /* 0x00400000b8ac783b */ /* 0x000fee0000000200 */
[C---:B------:R-:W-:Y:S01]  /*64f0*/  HMMA.16816.F32.BF16 R8, R148.reuse, R154, R8 ;  /* 0x0000009a9408723c */ /* 0x040fe20000041808 */
[----:B------:R-:W1:Y:S07]  /*6500*/  LDSM.16.M88.4 R152, [R190+0x3000] ;  /* 0x00300000be98783b */ /* 0x000e6e0000000200 */
[C---:B------:R-:W-:Y:S08]  /*6510*/  HMMA.16816.F32.BF16 R12, R148.reuse, R156, R12 ;  /* 0x0000009c940c723c */ /* 0x040ff0000004180c */
[C---:B------:R-:W-:Y:S01]  /*6520*/  HMMA.16816.F32.BF16 R16, R148.reuse, R158, R16 ;  /* 0x0000009e9410723c */ /* 0x040fe20000041810 */
[----:B------:R-:W-:Y:S07]  /*6530*/  LDSM.16.M88.4 R156, [R187+0x2000] ;  /* 0x00200000bb9c783b */ /* 0x000fee0000000200 */
[C---:B------:R-:W-:Y:S08]  /*6540*/  HMMA.16816.F32.BF16 R20, R148.reuse, R160, R20 ;  /* 0x000000a09414723c */ /* 0x040ff00000041814 */
[C---:B------:R-:W-:Y:S01]  /*6550*/  HMMA.16816.F32.BF16 R24, R148.reuse, R162, R24 ;  /* 0x000000a29418723c */ /* 0x040fe20000041818 */
[----:B------:R-:W-:Y:S07]  /*6560*/  LDSM.16.M88.4 R160, [R187+0x2800] ;  /* 0x00280000bba0783b */ /* 0x000fee0000000200 */
[C---:B--2---:R-:W-:Y:S08]  /*6570*/  HMMA.16816.F32.BF16 R28, R148.reuse, R136, R28 ;  /* 0x00000088941c723c */ /* 0x044ff0000004181c */
[----:B------:R-:W-:Y:S01]  /*6580*/  HMMA.16816.F32.BF16 R32, R148, R138, R32 ;  /* 0x0000008a9420723c */ /* 0x000fe20000041820 */
[----:B------:R-:W2:Y:S07]  /*6590*/  LDSM.16.M88.4 R136, [R190+0x3800] ;  /* 0x00380000be88783b */ /* 0x000eae0000000200 */
[C---:B----4-:R-:W-:Y:S01]  /*65a0*/  HMMA.16816.F32.BF16 R4, R144.reuse, R164, R4 ;  /* 0x000000a49004723c */ /* 0x050fe20000041804 */
[----:B------:R-:W4:Y:S07]  /*65b0*/  LDSM.16.M88.4 R148, [R193+0x4000] ;  /* 0x00400000c194783b */ /* 0x000f2e0000000200 */
[C---:B------:R-:W-:Y:S01]  /*65c0*/  HMMA.16816.F32.BF16 R8, R144.reuse, R166, R8 ;  /* 0x000000a69008723c */ /* 0x040fe20000041808 */
[----:B------:R-:W4:Y:S07]  /*65d0*/  LDSM.16.M88.4 R164, [R187+0x3000] ;  /* 0x00300000bba4783b */ /* 0x000f2e0000000200 */
[C---:B---3--:R-:W-:Y:S08]  /*65e0*/  HMMA.16816.F32.BF16 R12, R144.reuse, R140, R12 ;  /* 0x0000008c900c723c */ /* 0x048ff0000004180c */
[C---:B------:R-:W-:Y:S01]  /*65f0*/  HMMA.16816.F32.BF16 R16, R144.reuse, R142, R16 ;  /* 0x0000008e9010723c */ /* 0x040fe20000041810 */
[----:B------:R-:W3:Y:S07]  /*6600*/  LDSM.16.M88.4 R140, [R187+0x3800] ;  /* 0x00380000bb8c783b */ /* 0x000eee0000000200 */
[C---:B-1----:R-:W-:Y:S08]  /*6610*/  HMMA.16816.F32.BF16 R20, R144.reuse, R152, R20 ;  /* 0x000000989014723c */ /* 0x042ff00000041814 */
[C---:B------:R-:W-:Y:S01]  /*6620*/  HMMA.16816.F32.BF16 R24, R144.reuse, R154, R24 ;  /* 0x0000009a9018723c */ /* 0x040fe20000041818 */
[----:B------:R-:W-:Y:S07]  /*6630*/  LDSM.16.M88.4 R152, [R192+0x8000] ;  /* 0x00800000c098783b */ /* 0x000fee0000000200 */
[C---:B--2---:R-:W-:Y:S08]  /*6640*/  HMMA.16816.F32.BF16 R28, R144.reuse, R136, R28 ;  /* 0x00000088901c723c */ /* 0x044ff0000004181c */
[----:B------:R-:W-:Y:S01]  /*6650*/  HMMA.16816.F32.BF16 R32, R144, R138, R32 ;  /* 0x0000008a9020723c */ /* 0x000fe20000041820 */
[----:B------:R-:W1:Y:S07]  /*6660*/  LDSM.16.M88.4 R136, [R184+0x5000] ;  /* 0x00500000b888783b */ /* 0x000e6e0000000200 */
[C---:B----4-:R-:W-:Y:S01]  /*6670*/  HMMA.16816.F32.BF16 R4, R148.reuse, R156, R4 ;  /* 0x0000009c9404723c */ /* 0x050fe20000041804 */
[----:B------:R-:W2:Y:S07]  /*6680*/  LDSM.16.M88.4 R144, [R184+0x5800] ;  /* 0x00580000b890783b */ /* 0x000eae0000000200 */
[C---:B------:R-:W-:Y:S01]  /*6690*/  HMMA.16816.F32.BF16 R8, R148.reuse, R158, R8 ;  /* 0x0000009e9408723c */ /* 0x040fe20000041808 */
[----:B------:R-:W4:Y:S07]  /*66a0*/  LDSM.16.M88.4 R156, [R199] ;  /* 0x00000000c79c783b */ /* 0x000f2e0000000200 */
[C---:B------:R-:W-:Y:S08]  /*66b0*/  HMMA.16816.F32.BF16 R12, R148.reuse, R160, R12 ;  /* 0x000000a0940c723c */ /* 0x040ff0000004180c */
[C---:B------:R-:W-:Y:S01]  /*66c0*/  HMMA.16816.F32.BF16 R16, R148.reuse, R162, R16 ;  /* 0x000000a29410723c */ /* 0x040fe20000041810 */
[----:B------:R-:W1:Y:S07]  /*66d0*/  LDSM.16.M88.4 R160, [R198] ;  /* 0x00000000c6a0783b */ /* 0x000e6e0000000200 */
[C---:B------:R-:W-:Y:S08]  /*66e0*/  HMMA.16816.F32.BF16 R20, R148.reuse, R164, R20 ;  /* 0x000000a49414723c */ /* 0x040ff00000041814 */
[C---:B------:R-:W-:Y:S01]  /*66f0*/  HMMA.16816.F32.BF16 R24, R148.reuse, R166, R24 ;  /* 0x000000a69418723c */ /* 0x040fe20000041818 */
[----:B------:R-:W-:Y:S07]  /*6700*/  LDSM.16.M88.4 R164, [R194+0x8000] ;  /* 0x00800000c2a4783b */ /* 0x000fee0000000200 */
[C---:B---3--:R-:W-:Y:S08]  /*6710*/  HMMA.16816.F32.BF16 R28, R148.reuse, R140, R28 ;  /* 0x0000008c941c723c */ /* 0x048ff0000004181c */
[----:B------:R-:W-:Y:S01]  /*6720*/  HMMA.16816.F32.BF16 R32, R148, R142, R32 ;  /* 0x0000008e9420723c */ /* 0x000fe20000041820 */
[----:B------:R-:W3:Y:S07]  /*6730*/  LDSM.16.M88.4 R140, [R197] ;  /* 0x00000000c58c783b */ /* 0x000eee0000000200 */
[C---:B------:R-:W-:Y:S01]  /*6740*/  HMMA.16816.F32.BF16 R4, R168.reuse, R172, R4 ;  /* 0x000000aca804723c */ /* 0x040fe20000041804 */
[----:B------:R-:W2:Y:S07]  /*6750*/  LDSM.16.M88.4 R148, [R196] ;  /* 0x00000000c494783b */ /* 0x000eae0000000200 */
[C---:B------:R-:W-:Y:S01]  /*6760*/  HMMA.16816.F32.BF16 R8, R168.reuse, R174, R8 ;  /* 0x000000aea808723c */ /* 0x040fe20000041808 */
[----:B------:R-:W3:Y:S07]  /*6770*/  LDSM.16.M88.4 R172, [R190+0x4000] ;  /* 0x00400000beac783b */ /* 0x000eee0000000200 */
[C---:B------:R-:W-:Y:S08]  /*6780*/  HMMA.16816.F32.BF16 R12, R168.reuse, R176, R12 ;  /* 0x000000b0a80c723c */ /* 0x040ff0000004180c */
[C---:B------:R-:W-:Y:S01]  /*6790*/  HMMA.16816.F32.BF16 R16, R168.reuse, R178, R16 ;  /* 0x000000b2a810723c */ /* 0x040fe20000041810 */
[----:B------:R-:W-:Y:S07]  /*67a0*/  LDSM.16.M88.4 R176, [R187+0x4000] ;  /* 0x00400000bbb0783b */ /* 0x000fee0000000200 */
[C---:B-1----:R-:W-:Y:S08]  /*67b0*/  HMMA.16816.F32.BF16 R20, R168.reuse, R136, R20 ;  /* 0x00000088a814723c */ /* 0x042ff00000041814 */
[C---:B------:R-:W-:Y:S01]  /*67c0*/  HMMA.16816.F32.BF16 R24, R168.reuse, R138, R24 ;  /* 0x0000008aa818723c */ /* 0x040fe20000041818 */
[----:B------:R-:W1:Y:S07]  /*67d0*/  LDSM.16.M88.4 R136, [R190+0x4800] ;  /* 0x00480000be88783b */ /* 0x000e6e0000000200 */
[C---:B--2---:R-:W-:Y:S08]  /*67e0*/  HMMA.16816.F32.BF16 R28, R168.reuse, R144, R28 ;  /* 0x00000090a81c723c */ /* 0x044ff0000004181c */
[----:B------:R-:W-:Y:S01]  /*67f0*/  HMMA.16816.F32.BF16 R32, R168, R146, R32 ;  /* 0x00000092a820723c */ /* 0x000fe20000041820 */
[----:B------:R-:W2:Y:S07]  /*6800*/  LDSM.16.M88.4 R144, [R190+0x5000] ;  /* 0x00500000be90783b */ /* 0x000eae0000000200 */
[C---:B----4-:R-:W-:Y:S01]  /*6810*/  HMMA.16816.F32.BF16 R4, R152.reuse, R156, R4 ;  /* 0x0000009c9804723c */ /* 0x050fe20000041804 */
[----:B------:R-:W-:Y:S07]  /*6820*/  LDSM.16.M88.4 R168, [R193+0x8000] ;  /* 0x00800000c1a8783b */ /* 0x000fee0000000200 */
[C---:B------:R-:W-:Y:S01]  /*6830*/  HMMA.16816.F32.BF16 R8, R152.reuse, R158, R8 ;  /* 0x0000009e9808723c */ /* 0x040fe20000041808 */
[----:B------:R-:W4:Y:S07]  /*6840*/  LDSM.16.M88.4 R156, [R190+0x5800] ;  /* 0x00580000be9c783b */ /* 0x000f2e0000000200 */
[C---:B------:R-:W-:Y:S08]  /*6850*/  HMMA.16816.F32.BF16 R12, R152.reuse, R160, R12 ;  /* 0x000000a0980c723c */ /* 0x040ff0000004180c */
        /* <DEDUP_REMOVED lines=8> */
[C---:B------:R-:W-:Y:S01]  /*68e0*/  HMMA.16816.F32.BF16 R16, R164.reuse, R138, R16 ;  /* 0x0000008aa410723c */ /* 0x040fe20000041810 */
[----:B------:R-:W1:Y:S07]  /*68f0*/  LDSM.16.M88.4 R136, [R187+0x4800] ;  /* 0x00480000bb88783b */ /* 0x000e6e0000000200 */
[C---:B--2---:R-:W-:Y:S08]  /*6900*/  HMMA.16816.F32.BF16 R20, R164.reuse, R144, R20 ;  /* 0x00000090a414723c */ /* 0x044ff00000041814 */
[C---:B------:R-:W-:Y:S08]  /*6910*/  HMMA.16816.F32.BF16 R24, R164.reuse, R146, R24 ;  /* 0x00000092a418723c */ /* 0x040ff00000041818 */
[C---:B----4-:R-:W-:Y:S08]  /*6920*/  HMMA.16816.F32.BF16 R28, R164.reuse, R156, R28 ;  /* 0x0000009ca41c723c */ /* 0x050ff0000004181c */
[----:B------:R-:W-:Y:S08]  /*6930*/  HMMA.16816.F32.BF16 R32, R164, R158, R32 ;  /* 0x0000009ea420723c */ /* 0x000ff00000041820 */
[C---:B------:R-:W-:Y:S08]  /*6940*/  HMMA.16816.F32.BF16 R4, R168.reuse, R176, R4 ;  /* 0x000000b0a804723c */ /* 0x040ff00000041804 */
[C---:B------:R-:W-:Y:S08]  /*6950*/  HMMA.16816.F32.BF16 R8, R168.reuse, R178, R8 ;  /* 0x000000b2a808723c */ /* 0x040ff00000041808 */
[C---:B-1----:R-:W-:Y:S08]  /*6960*/  HMMA.16816.F32.BF16 R12, R168.reuse, R136, R12 ;  /* 0x00000088a80c723c */ /* 0x042ff0000004180c */
[C---:B------:R-:W-:Y:S04]  /*6970*/  HMMA.16816.F32.BF16 R16, R168.reuse, R138, R16 ;  /* 0x0000008aa810723c */ /* 0x040fe80000041810 */
[----:B------:R-:W-:Y:S04]  /*6980*/  FMUL.FTZ R0, R4, c[0x0][0x320] ;  /* 0x0000c80004007a20 */ /* 0x000fe80000410000 */
[----:B------:R1:W2:Y:S01]  /*6990*/  MUFU.TANH R147, R0 ;  /* 0x0000000000937308 */ /* 0x0002a20000002400 */
[----:B------:R-:W-:Y:S09]  /*69a0*/  FMUL.FTZ R2, R11, c[0x0][0x320] ;  /* 0x0000c8000b027a20 */ /* 0x000ff20000410000 */
[----:B------:R-:W-:Y:S01]  /*69b0*/  MUFU.TANH R140, R2 ;  /* 0x00000002008c7308 */ /* 0x000fe20000002400 */
[----:B-1----:R-:W-:Y:S09]  /*69c0*/  FMUL.FTZ R0, R5, c[0x0][0x320] ;  /* 0x0000c80005007a20 */ /* 0x002ff20000410000 */
[----:B------:R1:W3:Y:S02]  /*69d0*/  MUFU.TANH R146, R0 ;  /* 0x0000000000927308 */ /* 0x0002e40000002400 */
[----:B-1----:R-:W-:Y:S08]  /*69e0*/  FMUL.FTZ R0, R6, c[0x0][0x320] ;  /* 0x0000c80006007a20 */ /* 0x002ff00000410000 */
[----:B------:R1:W-:Y:S02]  /*69f0*/  MUFU.TANH R145, R0 ;  /* 0x0000000000917308 */ /* 0x0003e40000002400 */
[----:B-1----:R-:W-:Y:S02]  /*6a00*/  FMUL.FTZ R0, R7, c[0x0][0x320] ;  /* 0x0000c80007007a20 */ /* 0x002fe40000410000 */
[----:B------:R-:W1:Y:S06]  /*6a10*/  LDSM.16.M88.4 R4, [R187+0x5000] ;  /* 0x00500000bb04783b */ /* 0x000e6c0000000200 */
[----:B------:R4:W1:Y:S02]  /*6a20*/  MUFU.TANH R144, R0 ;  /* 0x0000000000907308 */ /* 0x0008640000002400 */
[----:B----4-:R-:W-:Y:S08]  /*6a30*/  FMUL.FTZ R0, R8, c[0x0][0x320] ;  /* 0x0000c80008007a20 */ /* 0x010ff00000410000 */
[----:B------:R4:W-:Y:S01]  /*6a40*/  MUFU.TANH R143, R0 ;  /* 0x00000000008f7308 */ /* 0x0009e20000002400 */
[C---:B-1----:R-:W-:Y:S07]  /*6a50*/  HMMA.16816.F32.BF16 R20, R168.reuse, R4, R20 ;  /* 0x00000004a814723c */ /* 0x042fee0000041814 */
[----:B------:R-:W-:Y:S01]  /*6a60*/  MOV R5, 0xffffffc0 ;  /* 0xffffffc000057802 */ /* 0x000fe20000000f00 */
[C---:B------:R-:W-:Y:S04]  /*6a70*/  HMMA.16816.F32.BF16 R24, R168.reuse, R6, R24 ;  /* 0x00000006a818723c */ /* 0x040fe80000041818 */
[----:B----4-:R-:W-:Y:S04]  /*6a80*/  FMUL.FTZ R0, R9, c[0x0][0x320] ;  /* 0x0000c80009007a20 */ /* 0x010fe80000410000 */
[----:B------:R1:W-:Y:S08]  /*6a90*/  MUFU.TANH R142, R0 ;  /* 0x00000000008e7308 */ /* 0x0003f00000002400 */
[----:B------:R-:W-:Y:S04]  /*6aa0*/  FMUL.FTZ R4, R21, c[0x0][0x320] ;  /* 0x0000c80015047a20 */ /* 0x000fe80000410000 */
[----:B------:R-:W-:Y:S01]  /*6ab0*/  MUFU.TANH R6, R4 ;  /* 0x0000000400067308 */ /* 0x000fe20000002400 */
[----:B-1----:R-:W-:Y:S02]  /*6ac0*/  FMUL.FTZ R0, R10, c[0x0][0x320] ;  /* 0x0000c8000a007a20 */ /* 0x002fe40000410000 */
[----:B------:R-:W1:Y:S01]  /*6ad0*/  LDSM.16.M88.4 R8, [R187+0x5800] ;  /* 0x00580000bb08783b */ /* 0x000e620000000200 */
[----:B------:R-:W-:Y:S06]  /*6ae0*/  DEPBAR.LE SB0, 0x0 ;  /* 0x000080000000791a */ /* 0x000fec0000000000 */
[----:B------:R4:W1:Y:S01]  /*6af0*/  MUFU.TANH R141, R0 ;  /* 0x00000000008d7308 */ /* 0x0008620000002400 */
[----:B------:R-:W-:Y:S01]  /*6b00*/  BAR.SYNC.DEFER_BLOCKING 0x0 ;  /* 0x0000000000007b1d */ /* 0x000fe20000010000 */
[----:B----4-:R-:W-:Y:S08]  /*6b10*/  FMUL.FTZ R0, R12, c[0x0][0x320] ;  /* 0x0000c8000c007a20 */ /* 0x010ff00000410000 */
[----:B------:R4:W-:Y:S01]  /*6b20*/  MUFU.TANH R137, R0 ;  /* 0x0000000000897308 */ /* 0x0009e20000002400 */
[C---:B-1----:R-:W-:Y:S08]  /*6b30*/  HMMA.16816.F32.BF16 R28, R168.reuse, R8, R28 ;  /* 0x00000008a81c723c */ /* 0x042ff0000004181c */
[----:B------:R-:W-:Y:S04]  /*6b40*/  HMMA.16816.F32.BF16 R32, R168, R10, R32 ;  /* 0x0000000aa820723c */ /* 0x000fe80000041820 */
[----:B----4-:R-:W-:Y:S04]  /*6b50*/  FMUL.FTZ R0, R13, c[0x0][0x320] ;  /* 0x0000c8000d007a20 */ /* 0x010fe80000410000 */
[----:B------:R1:W4:Y:S04]  /*6b60*/  MUFU.TANH R136, R0 ;  /* 0x0000000000887308 */ /* 0x0003280000002400 */
[----:B-1----:R-:W-:Y:S06]  /*6b70*/  FMUL.FTZ R0, R14, c[0x0][0x320] ;  /* 0x0000c8000e007a20 */ /* 0x002fec0000410000 */
[----:B------:R1:W-:Y:S02]  /*6b80*/  MUFU.TANH R103, R0 ;  /* 0x0000000000677308 */ /* 0x0003e40000002400 */
[----:B-1----:R-:W-:Y:S08]  /*6b90*/  FMUL.FTZ R0, R15, c[0x0][0x320] ;  /* 0x0000c8000f007a20 */ /* 0x002ff00000410000 */
[----:B------:R1:W-:Y:S02]  /*6ba0*/  MUFU.TANH R101, R0 ;  /* 0x0000000000657308 */ /* 0x0003e40000002400 */
[----:B-1----:R-:W-:Y:S08]  /*6bb0*/  FMUL.FTZ R0, R16, c[0x0][0x320] ;  /* 0x0000c80010007a20 */ /* 0x002ff00000410000 */
[----:B------:R1:W1:Y:S02]  /*6bc0*/  MUFU.TANH R13, R0 ;  /* 0x00000000000d7308 */ /* 0x0002640000002400 */
[----:B-1----:R-:W-:Y:S08]  /*6bd0*/  FMUL.FTZ R0, R17, c[0x0][0x320] ;  /* 0x0000c80011007a20 */ /* 0x002ff00000410000 */
[----:B------:R1:W-:Y:S02]  /*6be0*/  MUFU.TANH R100, R0 ;  /* 0x0000000000647308 */ /* 0x0003e40000002400 */
[----:B-1----:R-:W-:Y:S08]  /*6bf0*/  FMUL.FTZ R0, R18, c[0x0][0x320] ;  /* 0x0000c80012007a20 */ /* 0x002ff00000410000 */
[----:B------:R1:W-:Y:S02]  /*6c00*/  MUFU.TANH R17, R0 ;  /* 0x0000000000117308 */ /* 0x0003e40000002400 */
[----:B-1----:R-:W-:Y:S08]  /*6c10*/  FMUL.FTZ R0, R19, c[0x0][0x320] ;  /* 0x0000c80013007a20 */ /* 0x002ff00000410000 */
[----:B------:R1:W1:Y:S02]  /*6c20*/  MUFU.TANH R16, R0 ;  /* 0x0000000000107308 */ /* 0x0002640000002400 */
[----:B-1----:R-:W-:Y:S08]  /*6c30*/  FMUL.FTZ R0, R20, c[0x0][0x320] ;  /* 0x0000c80014007a20 */ /* 0x002ff00000410000 */
[----:B------:R5:W-:Y:S02]  /*6c40*/  MUFU.TANH R18, R0 ;  /* 0x0000000000127308 */ /* 0x000be40000002400 */
[----:B-----5:R-:W-:Y:S05]  /*6c50*/  IADD3 R0, R181, R233, RZ ;  /* 0x000000e9b5007210 */ /* 0x020fea0007ffe0ff */
[----:B------:R-:W-:Y:S05]  /*6c60*/  @P2 IMAD.HI.U32 R2, R0, c[0x0][0x2c8], RZ ;  /* 0x0000b20000022a27 */ /* 0x000fea00078e00ff */
[----:B------:R-:W-:Y:S01]  /*6c70*/  @P2 SHF.R.U32.HI R0, RZ, c[0x0][0x2cc], R2 ;  /* 0x0000b300ff002a19 */ /* 0x000fe20000011602 */
[----:B------:R-:W-:Y:S04]  /*6c80*/  FMUL.FTZ R2, R22, c[0x0][0x320] ;  /* 0x0000c80016027a20 */ /* 0x000fe80000410000 */
[----:B------:R1:W-:Y:S01]  /*6c90*/  MUFU.TANH R138, R2 ;  /* 0x00000002008a7308 */ /* 0x0003e20000002400 */
[----:B------:R-:W-:Y:S08]  /*6ca0*/  SHFL.IDX PT, R4, R0, 0x1, 0x1c1f ;  /* 0x003c1f0000047f89 */ /* 0x000ff000000e0000 */
[----:B-1----:R1:W5:Y:S02]  /*6cb0*/  SHFL.IDX PT, R2, R0, RZ, 0x1c1f ;  /* 0x001c1fff00027589 */ /* 0x00236400000e0000 */
[----:B-1----:R-:W-:Y:S04]  /*6cc0*/  FMUL.FTZ R0, R23, c[0x0][0x320] ;  /* 0x0000c80017007a20 */ /* 0x002fe80000410000 */
[----:B------:R1:W-:Y:S02]  /*6cd0*/  MUFU.TANH R19, R0 ;  /* 0x0000000000137308 */ /* 0x0003e40000002400 */
[----:B-1----:R-:W-:Y:S02]  /*6ce0*/  IMAD R0, R180, R5, 0x1 ;  /* 0x00000001b4007424 */ /* 0x002fe400078e0205 */
[----:B------:R-:W-:Y:S03]  /*6cf0*/  FMUL.FTZ R5, R24, c[0x0][0x320] ;  /* 0x0000c80018057a20 */ /* 0x000fe60000410000 */
[----:B------:R-:W-:Y:S03]  /*6d00*/  IADD3 R0, R230, R0, -R229 ;  /* 0x00000000e6007210 */ /* 0x000fe60007ffe8e5 */
[----:B------:R1:W1:Y:S01]  /*6d10*/  MUFU.TANH R12, R5 ;  /* 0x00000005000c7308 */ /* 0x0002620000002400 */
[----:B------:R-:W-:Y:S04]  /*6d20*/  IADD3 R0, R0, -R231, RZ ;  /* 0x800000e700007210 */ /* 0x000fe80007ffe0ff */
[C---:B-----5:R-:W-:Y:S02]  /*6d30*/  IADD3 R2, R0.reuse, R2, RZ ;  /* 0x0000000200027210 */ /* 0x060fe40007ffe0ff */
[----:B------:R-:W-:Y:S01]  /*6d40*/  IADD3 R0, R0, R4, RZ ;  /* 0x0000000400007210 */ /* 0x000fe20007ffe0ff */
[----:B------:R-:W-:Y:S01]  /*6d50*/  FMUL.FTZ R4, R26, c[0x0][0x320] ;  /* 0x0000c8001a047a20 */ /* 0x000fe20000410000 */
[C---:B------:R-:W-:Y:S02]  /*6d60*/  ISETP.GT.AND P6, PT, R2.reuse, RZ, PT ;  /* 0x000000ff0200720c */ /* 0x040fe40003fc4270 */
[----:B------:R-:W-:Y:S01]  /*6d70*/  ISETP.GT.AND P1, PT, R2, 0x1, PT ;  /* 0x000000010200780c */ /* 0x000fe20003f24270 */
[----:B------:R5:W-:Y:S01]  /*6d80*/  MUFU.TANH R15, R4 ;  /* 0x00000004000f7308 */ /* 0x000be20000002400 */
[----:B--2---:R-:W-:Y:S02]  /*6d90*/  FSEL R20, R147, -INF , P6 ;  /* 0xff80000093147808 */ /* 0x004fe40003000000 */
[C---:B------:R-:W-:Y:S02]  /*6da0*/  ISETP.GT.AND P6, PT, R0.reuse, 0x1, PT ;  /* 0x000000010000780c */ /* 0x040fe40003fc4270 */
[----:B------:R-:W-:Y:S02]  /*6db0*/  ISETP.GT.AND P0, PT, R0, RZ, PT ;  /* 0x000000ff0000720c */ /* 0x000fe40003f04270 */
[----:B---3--:R-:W-:Y:S02]  /*6dc0*/  FSEL R21, R146, -INF , P1 ;  /* 0xff80000092157808 */ /* 0x008fe40000800000 */
[----:B------:R-:W-:Y:S01]  /*6dd0*/  ISETP.GT.AND P1, PT, R2, 0x8, PT ;  /* 0x000000080200780c */ /* 0x000fe20003f24270 */
[----:B-1----:R-:W-:Y:S01]  /*6de0*/  FMUL.FTZ R5, R25, c[0x0][0x320] ;  /* 0x0000c80019057a20 */ /* 0x002fe20000410000 */
[----:B------:R-:W-:Y:S02]  /*6df0*/  FSEL R25, R144, -INF , P6 ;  /* 0xff80000090197808 */ /* 0x000fe40003000000 */
[----:B------:R-:W-:Y:S01]  /*6e00*/  ISETP.GT.AND P6, PT, R0, 0x8, PT ;  /* 0x000000080000780c */ /* 0x000fe20003fc4270 */
[----:B------:R1:W2:Y:S01]  /*6e10*/  MUFU.TANH R8, R5 ;  /* 0x0000000500087308 */ /* 0x0002a20000002400 */
[----:B------:R-:W-:Y:S02]  /*6e20*/  FSEL R24, R145, -INF , P0 ;  /* 0xff80000091187808 */ /* 0x000fe40000000000 */
[----:B------:R-:W-:Y:S02]  /*6e30*/  FSEL R26, R141, -INF , P6 ;  /* 0xff8000008d1a7808 */ /* 0x000fe40003000000 */
[C---:B------:R-:W-:Y:S02]  /*6e40*/  ISETP.GT.AND P6, PT, R2.reuse, 0x11, PT ;  /* 0x000000110200780c */ /* 0x040fe40003fc4270 */
[----:B------:R-:W-:Y:S02]  /*6e50*/  ISETP.GT.AND P0, PT, R2, 0x9, PT ;  /* 0x000000090200780c */ /* 0x000fe40003f04270 */
[----:B----4-:R-:W-:Y:S01]  /*6e60*/  FSEL R141, R136, -INF , P6 ;  /* 0xff800000888d7808 */ /* 0x010fe20003000000 */
[----:B-----5:R-:W-:Y:S01]  /*6e70*/  FMUL.FTZ R4, R28, c[0x0][0x320] ;  /* 0x0000c8001c047a20 */ /* 0x020fe20000410000 */
[----:B------:R-:W-:Y:S02]  /*6e80*/  ISETP.GT.AND P6, PT, R2, 0x18, PT ;  /* 0x000000180200780c */ /* 0x000fe40003fc4270 */
[----:B------:R-:W-:Y:S01]  /*6e90*/  FSEL R22, R143, -INF , P1 ;  /* 0xff8000008f167808 */ /* 0x000fe20000800000 */
[----:B------:R3:W4:Y:S01]  /*6ea0*/  MUFU.TANH R7, R4 ;  /* 0x0000000400077308 */ /* 0x0007220000002400 */
[----:B------:R-:W-:Y:S02]  /*6eb0*/  FSEL R23, R142, -INF , P0 ;  /* 0xff8000008e177808 */ /* 0x000fe40000000000 */
[----:B------:R-:W-:Y:S02]  /*6ec0*/  ISETP.GT.AND P1, PT, R0, 0x9, PT ;  /* 0x000000090000780c */ /* 0x000fe40003f24270 */
[----:B------:R-:W-:Y:S02]  /*6ed0*/  ISETP.GT.AND P0, PT, R2, 0x10, PT ;  /* 0x000000100200780c */ /* 0x000fe40003f04270 */
[----:B------:R-:W-:Y:S02]  /*6ee0*/  FSEL R142, R13, -INF , P6 ;  /* 0xff8000000d8e7808 */ /* 0x000fe40003000000 */
[----:B------:R-:W-:Y:S01]  /*6ef0*/  ISETP.GT.AND P6, PT, R0, 0x19, PT ;  /* 0x000000190000780c */ /* 0x000fe20003fc4270 */
[----:B-1----:R-:W-:Y:S01]  /*6f00*/  FMUL.FTZ R5, R27, c[0x0][0x320] ;  /* 0x0000c8001b057a20 */ /* 0x002fe20000410000 */
[----:B------:R-:W-:Y:S02]  /*6f10*/  FSEL R27, R140, -INF , P1 ;  /* 0xff8000008c1b7808 */ /* 0x000fe40000800000 */
[----:B------:R-:W-:Y:S01]  /*6f20*/  FSEL R140, R137, -INF , P0 ;  /* 0xff800000898c7808 */ /* 0x000fe20000000000 */
[----:B------:R1:W-:Y:S01]  /*6f30*/  MUFU.TANH R14, R5 ;  /* 0x00000005000e7308 */ /* 0x0003e20000002400 */
[C---:B------:R-:W-:Y:S02]  /*6f40*/  ISETP.GT.AND P0, PT, R0.reuse, 0x11, PT ;  /* 0x000000110000780c */ /* 0x040fe40003f04270 */
[C---:B------:R-:W-:Y:S02]  /*6f50*/  ISETP.GT.AND P1, PT, R0.reuse, 0x10, PT ;  /* 0x000000100000780c */ /* 0x040fe40003f24270 */
[----:B------:R-:W-:Y:S02]  /*6f60*/  FSEL R147, R101, -INF , P0 ;  /* 0xff80000065937808 */ /* 0x000fe40000000000 */
[----:B------:R-:W-:Y:S02]  /*6f70*/  ISETP.GT.AND P0, PT, R0, 0x18, PT ;  /* 0x000000180000780c */ /* 0x000fe40003f04270 */
[----:B------:R-:W-:Y:S02]  /*6f80*/  FSEL R149, R16, -INF , P6 ;  /* 0xff80000010957808 */ /* 0x000fe40003000000 */
[----:B------:R-:W-:Y:S02]  /*6f90*/  FSEL R148, R17, -INF , P0 ;  /* 0xff80000011947808 */ /* 0x000fe40000000000 */
[----:B------:R-:W-:Y:S02]  /*6fa0*/  ISETP.GT.AND P0, PT, R2, 0x21, PT ;  /* 0x000000210200780c */ /* 0x000fe40003f04270 */
[----:B---3--:R-:W-:Y:S02]  /*6fb0*/  FMNMX.FTZ R4, R20, R3, !PT ;  /* 0x0000000314047209 */ /* 0x008fe40007810000 */
[----:B------:R-:W-:Y:S01]  /*6fc0*/  FSEL R154, R6, -INF , P0 ;  /* 0xff800000069a7808 */ /* 0x000fe20000000000 */
[----:B------:R-:W-:Y:S01]  /*6fd0*/  FMUL.FTZ R6, R33, c[0x0][0x320] ;  /* 0x0000c80021067a20 */ /* 0x000fe20000410000 */
[----:B------:R-:W-:Y:S02]  /*6fe0*/  FMNMX.FTZ R4, R21, R4, !PT ;  /* 0x0000000415047209 */ /* 0x000fe40007810000 */
[----:B------:R-:W-:Y:S01]  /*6ff0*/  ISETP.GT.AND P6, PT, R2, 0x28, PT ;  /* 0x000000280200780c */ /* 0x000fe20003fc4270 */
[----:B------:R3:W-:Y:S01]  /*7000*/  MUFU.TANH R11, R6 ;  /* 0x00000006000b7308 */ /* 0x0007e20000002400 */
[----:B------:R-:W-:Y:S01]  /*7010*/  FMNMX.FTZ R4, R22, R4, !PT ;  /* 0x0000000416047209 */ /* 0x000fe20007810000 */
[----:B-1----:R-:W-:Y:S01]  /*7020*/  FMUL.FTZ R5, R29, c[0x0][0x320] ;  /* 0x0000c8001d057a20 */ /* 0x002fe20000410000 */
[----:B------:R-:W-:Y:S02]  /*7030*/  FSEL R146, R103, -INF , P1 ;  /* 0xff80000067927808 */ /* 0x000fe40000800000 */
[----:B------:R-:W-:Y:S02]  /*7040*/  FMNMX.FTZ R4, R23, R4, !PT ;  /* 0x0000000417047209 */ /* 0x000fe40007810000 */
[----:B------:R-:W-:Y:S02]  /*7050*/  ISETP.GT.AND P1, PT, R2, 0x19, PT ;  /* 0x000000190200780c */ /* 0x000fe40003f24270 */
[----:B------:R-:W-:Y:S01]  /*7060*/  FMNMX.FTZ R4, R140, R4, !PT ;  /* 0x000000048c047209 */ /* 0x000fe20007810000 */
[----:B------:R1:W5:Y:S01]  /*7070*/  MUFU.TANH R13, R5 ;  /* 0x00000005000d7308 */ /* 0x0003620000002400 */
[----:B------:R-:W-:Y:S02]  /*7080*/  FSEL R155, R12, -INF , P6 ;  /* 0xff8000000c9b7808 */ /* 0x000fe40003000000 */
[----:B------:R-:W-:Y:S02]  /*7090*/  FMNMX.FTZ R4, R141, R4, !PT ;  /* 0x000000048d047209 */ /* 0x000fe40007810000 */
[----:B------:R-:W-:Y:S02]  /*70a0*/  FSEL R143, R100, -INF , P1 ;  /* 0xff800000648f7808 */ /* 0x000fe40000800000 */
[----:B------:R-:W-:Y:S02]  /*70b0*/  FMNMX.FTZ R4, R142, R4, !PT ;  /* 0x000000048e047209 */ /* 0x000fe40007810000 */
[----:B------:R-:W-:Y:S02]  /*70c0*/  ISETP.GT.AND P1, PT, R2, 0x20, PT ;  /* 0x000000200200780c */ /* 0x000fe40003f24270 */
[----:B------:R-:W-:Y:S02]  /*70d0*/  FMNMX.FTZ R4, R143, R4, !PT ;  /* 0x000000048f047209 */ /* 0x000fe40007810000 */
[----:B------:R-:W-:Y:S01]  /*70e0*/  FSEL R150, R18, -INF , P1 ;  /* 0xff80000012967808 */ /* 0x000fe20000800000 */
[----:B---3--:R-:W-:Y:S01]  /*70f0*/  FMUL.FTZ R6, R30, c[0x0][0x320] ;  /* 0x0000c8001e067a20 */ /* 0x008fe20000410000 */
[----:B------:R-:W-:Y:S02]  /*7100*/  ISETP.GT.AND P1, PT, R2, 0x29, PT ;  /* 0x000000290200780c */ /* 0x000fe40003f24270 */
[----:B------:R-:W-:Y:S01]  /*7110*/  FMNMX.FTZ R4, R150, R4, !PT ;  /* 0x0000000496047209 */ /* 0x000fe20007810000 */
[----:B------:R3:W-:Y:S01]  /*7120*/  MUFU.TANH R12, R6 ;  /* 0x00000006000c7308 */ /* 0x0007e20000002400 */
[----:B------:R-:W-:Y:S02]  /*7130*/  ISETP.GT.AND P0, PT, R2, 0x30, PT ;  /* 0x000000300200780c */ /* 0x000fe40003f04270 */
[----:B--2---:R-:W-:Y:S01]  /*7140*/  FSEL R156, R8, -INF , P1 ;  /* 0xff800000089c7808 */ /* 0x004fe20000800000 */
[----:B------:R-:W-:Y:S01]  /*7150*/  FMUL.FTZ R8, R35, c[0x0][0x320] ;  /* 0x0000c80023087a20 */ /* 0x000fe20000410000 */
[----:B------:R-:W-:Y:S01]  /*7160*/  ISETP.GT.AND P1, PT, R2, 0x38, PT ;  /* 0x000000380200780c */ /* 0x000fe20003f24270 */
[----:B-1----:R-:W-:Y:S01]  /*7170*/  FMUL.FTZ R5, R32, c[0x0][0x320] ;  /* 0x0000c80020057a20 */ /* 0x002fe20000410000 */
[----:B------:R-:W-:Y:S02]  /*7180*/  FMNMX.FTZ R4, R154, R4, !PT ;  /* 0x000000049a047209 */ /* 0x000fe40007810000 */
[----:B----4-:R-:W-:Y:S01]  /*7190*/  FSEL R162, R7, -INF , P0 ;  /* 0xff80000007a27808 */ /* 0x010fe20000000000 */
[----:B------:R1:W2:Y:S01]  /*71a0*/  MUFU.TANH R9, R5 ;  /* 0x0000000500097308 */ /* 0x0002a20000002400 */
[----:B------:R-:W-:Y:S01]  /*71b0*/  FMUL.FTZ R7, R34, c[0x0][0x320] ;  /* 0x0000c80022077a20 */ /* 0x000fe20000410000 */
[C---:B------:R-:W-:Y:S02]  /*71c0*/  ISETP.GT.AND P6, PT, R2.reuse, 0x31, PT ;  /* 0x000000310200780c */ /* 0x040fe40003fc4270 */
[----:B------:R-:W-:Y:S02]  /*71d0*/  ISETP.GT.AND P0, PT, R2, 0x39, PT ;  /* 0x000000390200780c */ /* 0x000fe40003f04270 */
[----:B------:R-:W-:Y:S02]  /*71e0*/  FMNMX.FTZ R2, R155, R4, !PT ;  /* 0x000000049b027209 */ /* 0x000fe40007810000 */
[----:B-----5:R-:W-:Y:S02]  /*71f0*/  FSEL R158, R13, -INF , P6 ;  /* 0xff8000000d9e7808 */ /* 0x020fe40003000000 */
[----:B------:R-:W-:Y:S01]  /*7200*/  FMNMX.FTZ R2, R156, R2, !PT ;  /* 0x000000029c027209 */ /* 0x000fe20007810000 */
[----:B------:R-:W-:Y:S01]  /*7210*/  MUFU.TANH R8, R8 ;  /* 0x0000000800087308 */ /* 0x000fe20000002400 */
[----:B------:R-:W-:Y:S01]  /*7220*/  FSEL R161, R11, -INF , P0 ;  /* 0xff8000000ba17808 */ /* 0x000fe20000000000 */
[----:B---3--:R-:W-:Y:S01]  /*7230*/  FMUL.FTZ R6, R31, c[0x0][0x320] ;  /* 0x0000c8001f067a20 */ /* 0x008fe20000410000 */
[----:B------:R-:W-:Y:S02]  /*7240*/  FMNMX.FTZ R2, R162, R2, !PT ;  /* 0x00000002a2027209 */ /* 0x000fe40007810000 */
[----:B------:R-:W-:Y:S02]  /*7250*/  ISETP.GT.AND P0, PT, R0, 0x21, PT ;  /* 0x000000210000780c */ /* 0x000fe40003f04270 */
[----:B------:R-:W-:Y:S03]  /*7260*/  FMNMX.FTZ R2, R158, R2, !PT ;  /* 0x000000029e027209 */ /* 0x000fe60007810000 */
[----:B------:R-:W3:Y:S01]  /*7270*/  MUFU.TANH R10, R6 ;  /* 0x00000006000a7308 */ /* 0x000ee20000002400 */
[----:B------:R-:W-:Y:S02]  /*7280*/  ISETP.GT.AND P6, PT, R180, R225, PT ;  /* 0x000000e1b400720c */ /* 0x000fe40003fc4270 */
[----:B-1----:R-:W-:Y:S02]  /*7290*/  FMNMX.FTZ R5, R24, R102, !PT ;  /* 0x0000006618057209 */ /* 0x002fe40007810000 */
[----:B--2---:R-:W-:Y:S02]  /*72a0*/  FSEL R160, R9, -INF , P1 ;  /* 0xff80000009a07808 */ /* 0x004fe40000800000 */
[----:B------:R-:W-:Y:S02]  /*72b0*/  FMNMX.FTZ R5, R25, R5, !PT ;  /* 0x0000000519057209 */ /* 0x000fe40007810000 */
[----:B------:R-:W-:Y:S01]  /*72c0*/  ISETP.GT.AND P1, PT, R0, 0x20, PT ;  /* 0x000000200000780c */ /* 0x000fe20003f24270 */
[----:B------:R1:W2:Y:S01]  /*72d0*/  MUFU.TANH R9, R7 ;  /* 0x0000000700097308 */ /* 0x0002a20000002400 */
[----:B------:R-:W-:Y:S02]  /*72e0*/  FMNMX.FTZ R5, R26, R5, !PT ;  /* 0x000000051a057209 */ /* 0x000fe40007810000 */
[----:B------:R-:W-:Y:S02]  /*72f0*/  FMNMX.FTZ R2, R160, R2, !PT ;  /* 0x00000002a0027209 */ /* 0x000fe40007810000 */
[----:B------:R-:W-:Y:S02]  /*7300*/  FMNMX.FTZ R5, R27, R5, !PT ;  /* 0x000000051b057209 */ /* 0x000fe40007810000 */
[----:B------:R-:W-:Y:S02]  /*7310*/  FSEL R151, R138, -INF , P1 ;  /* 0xff8000008a977808 */ /* 0x000fe40000800000 */
[----:B------:R-:W-:Y:S02]  /*7320*/  FMNMX.FTZ R4, R146, R5, !PT ;  /* 0x0000000592047209 */ /* 0x000fe40007810000 */
[----:B------:R-:W-:Y:S02]  /*7330*/  FMNMX.FTZ R2, R161, R2, !PT ;  /* 0x00000002a1027209 */ /* 0x000fe40007810000 */
[----:B------:R-:W-:Y:S02]  /*7340*/  FMNMX.FTZ R4, R147, R4, !PT ;  /* 0x0000000493047209 */ /* 0x000fe40007810000 */
[----:B------:R-:W-:Y:S02]  /*7350*/  FSEL R152, R19, -INF , P0 ;  /* 0xff80000013987808 */ /* 0x000fe40000000000 */
[----:B------:R-:W-:Y:S02]  /*7360*/  FMNMX.FTZ R4, R148, R4, !PT ;  /* 0x0000000494047209 */ /* 0x000fe40007810000 */
[C---:B------:R-:W-:Y:S02]  /*7370*/  ISETP.GT.AND P1, PT, R0.reuse, 0x28, PT ;  /* 0x000000280000780c */ /* 0x040fe40003f24270 */
[----:B------:R-:W-:Y:S02]  /*7380*/  FMNMX.FTZ R4, R149, R4, !PT ;  /* 0x0000000495047209 */ /* 0x000fe40007810000 */
[----:B------:R-:W-:Y:S01]  /*7390*/  FSEL R153, R15, -INF , P1 ;  /* 0xff8000000f997808 */ /* 0x000fe20000800000 */
[----:B-1----:R-:W1:Y:S01]  /*73a0*/  SHFL.BFLY PT, R7, R2, 0x2, 0x1f ;  /* 0x0c401f0002077f89 */ /* 0x002e6200000e0000 */
[----:B------:R-:W-:Y:S02]  /*73b0*/  FMNMX.FTZ R4, R151, R4, !PT ;  /* 0x0000000497047209 */ /* 0x000fe40007810000 */
[----:B------:R-:W-:Y:S02]  /*73c0*/  ISETP.GT.AND P0, PT, R0, 0x29, PT ;  /* 0x000000290000780c */ /* 0x000fe40003f04270 */
[----:B------:R-:W-:Y:S02]  /*73d0*/  FMNMX.FTZ R4, R152, R4, !PT ;  /* 0x0000000498047209 */ /* 0x000fe40007810000 */
[----:B------:R-:W-:Y:S02]  /*73e0*/  FSEL R157, R14, -INF , P0 ;  /* 0xff8000000e9d7808 */ /* 0x000fe40000000000 */
[----:B------:R-:W-:Y:S02]  /*73f0*/  FMNMX.FTZ R4, R153, R4, !PT ;  /* 0x0000000499047209 */ /* 0x000fe40007810000 */
[----:B------:R-:W-:Y:S02]  /*7400*/  ISETP.GT.AND P1, PT, R0, 0x30, PT ;  /* 0x000000300000780c */ /* 0x000fe40003f24270 */
[----:B------:R-:W-:Y:S02]  /*7410*/  FMNMX.FTZ R4, R157, R4, !PT ;  /* 0x000000049d047209 */ /* 0x000fe40007810000 */
[----:B------:R-:W-:Y:S02]  /*7420*/  FSEL R159, R12, -INF , P1 ;  /* 0xff8000000c9f7808 */ /* 0x000fe40000800000 */
[C---:B------:R-:W-:Y:S02]  /*7430*/  ISETP.GT.AND P0, PT, R0.reuse, 0x31, PT ;  /* 0x000000310000780c */ /* 0x040fe40003f04270 */
[----:B------:R-:W-:Y:S02]  /*7440*/  @P6 SHF.R.S32.HI R6, RZ, 0x1f, R208 ;  /* 0x0000001fff066819 */ /* 0x000fe400000114d0 */
[----:B------:R-:W-:Y:S02]  /*7450*/  ISETP.GT.AND P1, PT, R0, 0x38, PT ;  /* 0x000000380000780c */ /* 0x000fe40003f24270 */
[----:B---3--:R-:W-:Y:S01]  /*7460*/  FSEL R209, R10, -INF , P0 ;  /* 0xff8000000ad17808 */ /* 0x008fe20000000000 */
[----:B------:R-:W-:Y:S01]  /*7470*/  @P6 IMAD R6, R6, c[0x0][0x1e0], RZ ;  /* 0x0000780006066a24 */ /* 0x000fe200078e02ff */
[----:B------:R-:W-:Y:S02]  /*7480*/  ISETP.GT.AND P0, PT, R0, 0x39, PT ;  /* 0x000000390000780c */ /* 0x000fe40003f04270 */
[----:B------:R-:W-:Y:S01]  /*7490*/  FMNMX.FTZ R0, R159, R4, !PT ;  /* 0x000000049f007209 */ /* 0x000fe20007810000 */
[C---:B------:R-:W-:Y:S01]  /*74a0*/  @P6 IMAD.WIDE.U32 R4, R208.reuse, c[0x0][0x1e0], RZ ;  /* 0x00007800d0046a25 */ /* 0x040fe200078e00ff */
[----:B--2---:R-:W-:Y:S02]  /*74b0*/  FSEL R210, R9, -INF , P1 ;  /* 0xff80000009d27808 */ /* 0x004fe40000800000 */
[----:B------:R-:W-:Y:S01]  /*74c0*/  FMNMX.FTZ R0, R209, R0, !PT ;  /* 0x00000000d1007209 */ /* 0x000fe20007810000 */
[----:B------:R-:W-:Y:S01]  /*74d0*/  @P6 IMAD R6, R208, c[0x0][0x1e4], R6 ;  /* 0x00007900d0066a24 */ /* 0x000fe200078e0206 */
[----:B------:R-:W-:Y:S02]  /*74e0*/  FSEL R103, R8, -INF , P0 ;  /* 0xff80000008677808 */ /* 0x000fe40000000000 */
[----:B------:R-:W-:Y:S02]  /*74f0*/  FMNMX.FTZ R0, R210, R0, !PT ;  /* 0x00000000d2007209 */ /* 0x000fe40007810000 */
[----:B-1----:R-:W-:Y:S02]  /*7500*/  FMNMX.FTZ R9, R2, R7, !PT ;  /* 0x0000000702097209 */ /* 0x002fe40007810000 */
[----:B------:R-:W-:Y:S02]  /*7510*/  @P6 IADD3 R2, R5, R6, RZ ;  /* 0x0000000605026210 */ /* 0x000fe40007ffe0ff */
[----:B------:R-:W-:Y:S01]  /*7520*/  FMNMX.FTZ R0, R103, R0, !PT ;  /* 0x0000000067007209 */ /* 0x000fe20007810000 */
[----:B------:R-:W-:Y:S01]  /*7530*/  SHFL.BFLY PT, R17, R9, 0x1, 0x1f ;  /* 0x0c201f0009117f89 */ /* 0x000fe200000e0000 */
[C---:B------:R-:W-:Y:S02]  /*7540*/  @P6 SHF.L.U32 R5, R4.reuse, 0x6, RZ ;  /* 0x0000000604056819 */ /* 0x040fe400000006ff */
[----:B------:R-:W-:Y:S02]  /*7550*/  @P6 SHF.L.U64.HI R4, R4, 0x6, R2 ;  /* 0x0000000604046819 */ /* 0x000fe40000010202 */
[C---:B------:R-:W-:Y:S02]  /*7560*/  @P6 IADD3 R8, P1, R5.reuse, R220, RZ ;  /* 0x000000dc05086210 */ /* 0x040fe40007f3e0ff */
[----:B------:R-:W-:Y:S01]  /*7570*/  @P6 MOV R6, c[0x0][0x1e0] ;  /* 0x0000780000066a02 */ /* 0x000fe20000000f00 */
[----:B------:R-:W1:Y:S01]  /*7580*/  SHFL.BFLY PT, R2, R0, 0x2, 0x1f ;  /* 0x0c401f0000027f89 */ /* 0x000e6200000e0000 */
[----:B------:R-:W-:Y:S02]  /*7590*/  @P6 IADD3.X R11, R4, R219, RZ, P1, !PT ;  /* 0x000000db040b6210 */ /* 0x000fe40000ffe4ff */
[----:B------:R-:W-:Y:S02]  /*75a0*/  @P6 LEA R18, P1, R8, c[0x0][0x1c8], 0x1 ;  /* 0x0000720008126a11 */ /* 0x000fe400078208ff */
[----:B------:R-:W-:Y:S02]  /*75b0*/  @P6 MOV R10, c[0x0][0x1e4] ;  /* 0x00007900000a6a02 */ /* 0x000fe40000000f00 */
[----:B------:R-:W-:Y:S02]  /*75c0*/  @P6 LEA R7, P0, R6, R5, 0x5 ;  /* 0x0000000506076211 */ /* 0x000fe400078028ff */
[----:B------:R-:W-:Y:S02]  /*75d0*/  @P6 LEA.HI.X R19, R8, c[0x0][0x1cc], R11, 0x1, P1 ;  /* 0x0000730008136a11 */ /* 0x000fe400008f0c0b */
[----:B------:R-:W-:Y:S02]  /*75e0*/  @P6 IADD3 R11, P1, R220, 0x80, RZ ;  /* 0x00000080dc0b6810 */ /* 0x000fe40007f3e0ff */
[----:B------:R-:W-:Y:S01]  /*75f0*/  @P6 LEA.HI.X R6, R6, R4, R10, 0x5, P0 ;  /* 0x0000000406066211 */ /* 0x000fe200000f2c0a */
[----:B------:R2:W-:Y:S01]  /*7600*/  @P6 LDGSTS.E.BYPASS.LTC128B.128 [R207+0x6100], [R18.64], !P5 ;  /* 0x0610000012cf6fae */ /* 0x0005e2000e901d46 */
[----:B------:R-:W-:Y:S02]  /*7610*/  @P6 IADD3 R10, P0, R220, 0x40, RZ ;  /* 0x00000040dc0a6810 */ /* 0x000fe40007f1e0ff */
[-C--:B------:R-:W-:Y:S02]  /*7620*/  @P6 IADD3.X R13, RZ, R219.reuse, RZ, P1, !PT ;  /* 0x000000dbff0d6210 */ /* 0x080fe40000ffe4ff */
[----:B------:R-:W-:Y:S02]  /*7630*/  @P6 IADD3.X R12, RZ, R219, RZ, P0, !PT ;  /* 0x000000dbff0c6210 */ /* 0x000fe400007fe4ff */
[C---:B------:R-:W-:Y:S02]  /*7640*/  @P6 IADD3 R8, P0, R5.reuse, R10, RZ ;  /* 0x0000000a05086210 */ /* 0x040fe40007f1e0ff */
[----:B------:R-:W-:Y:S02]  /*7650*/  @P6 IADD3 R5, P1, R5, R11, RZ ;  /* 0x0000000b05056210 */ /* 0x000fe40007f3e0ff */
[----:B-1----:R-:W-:Y:S02]  /*7660*/  FMNMX.FTZ R0, R0, R2, !PT ;  /* 0x0000000200007209 */ /* 0x002fe40007810000 */
[----:B------:R-:W-:Y:S02]  /*7670*/  @P6 IADD3.X R15, R4, R12, RZ, P0, !PT ;  /* 0x0000000c040f6210 */ /* 0x000fe400007fe4ff */
[----:B------:R-:W-:Y:S01]  /*7680*/  @P6 LEA R16, P0, R8, c[0x0][0x1c8], 0x1 ;  /* 0x0000720008106a11 */ /* 0x000fe200078008ff */
[----:B------:R-:W1:Y:S01]  /*7690*/  SHFL.BFLY PT, R2, R0, 0x1, 0x1f ;  /* 0x0c201f0000027f89 */ /* 0x000e6200000e0000 */
[----:B------:R-:W-:Y:S02]  /*76a0*/  @P6 IADD3.X R4, R4, R13, RZ, P1, !PT ;  /* 0x0000000d04046210 */ /* 0x000fe40000ffe4ff */
[----:B------:R-:W-:Y:S02]  /*76b0*/  @P6 LEA R14, P1, R5, c[0x0][0x1c8], 0x1 ;  /* 0x00007200050e6a11 */ /* 0x000fe400078208ff */
[----:B------:R-:W-:Y:S02]  /*76c0*/  FMNMX.FTZ R101, R9, R17, !PT ;  /* 0x0000001109657209 */ /* 0x000fe40007810000 */
[----:B------:R-:W-:Y:S02]  /*76d0*/  @P6 LEA.HI.X R17, R8, c[0x0][0x1cc], R15, 0x1, P0 ;  /* 0x0000730008116a11 */ /* 0x000fe400000f0c0f */
[----:B------:R-:W-:Y:S01]  /*76e0*/  @P6 LEA.HI.X R15, R5, c[0x0][0x1cc], R4, 0x1, P1 ;  /* 0x00007300050f6a11 */ /* 0x000fe200008f0c04 */
[----:B------:R-:W-:Y:S01]  /*76f0*/  FMUL.FTZ R8, R101, c[0x0][0x2d0] ;  /* 0x0000b40065087a20 */ /* 0x000fe20000410000 */
[----:B------:R-:W-:Y:S01]  /*7700*/  @P6 IADD3 R4, P0, R7, R10, RZ ;  /* 0x0000000a07046210 */ /* 0x000fe20007f1e0ff */
[----:B------:R3:W-:Y:S01]  /*7710*/  @P6 LDGSTS.E.BYPASS.LTC128B.128 [R207+0x8100], [R16.64], !P4 ;  /* 0x0810000010cf6fae */ /* 0x0007e2000e101d46 */
[----:B------:R-:W-:Y:S02]  /*7720*/  FSETP.NEU.FTZ.AND P1, PT, R101, -INF , PT ;  /* 0xff8000006500780b */ /* 0x000fe40003f3d000 */
[----:B------:R-:W-:Y:S02]  /*7730*/  @P6 IADD3.X R10, R6, R12, RZ, P0, !PT ;  /* 0x0000000c060a6210 */ /* 0x000fe400007fe4ff */
[C---:B------:R-:W-:Y:S02]  /*7740*/  @P6 IADD3 R5, P0, R7.reuse, R11, RZ ;  /* 0x0000000b07056210 */ /* 0x040fe40007f1e0ff */
[----:B------:R-:W-:Y:S01]  /*7750*/  FSEL R144, R8, RZ, P1 ;  /* 0x000000ff08907208 */ /* 0x000fe20000800000 */
[----:B------:R4:W-:Y:S01]  /*7760*/  @P6 LDGSTS.E.BYPASS.LTC128B.128 [R207+0xa100], [R14.64], !P3 ;  /* 0x0a1000000ecf6fae */ /* 0x0009e2000d901d46 */
[----:B------:R-:W-:Y:S02]  /*7770*/  @P6 IADD3.X R11, R6, R13, RZ, P0, !PT ;  /* 0x0000000d060b6210 */ /* 0x000fe400007fe4ff */
[----:B------:R-:W-:Y:S01]  /*7780*/  @P6 IADD3 R7, P0, R7, R220, RZ ;  /* 0x000000dc07076210 */ /* 0x000fe20007f1e0ff */
[--C-:B------:R-:W-:Y:S01]  /*7790*/  FFMA.FTZ R8, R20, c[0x0][0x2d0], -R144.reuse ;  /* 0x0000b40014087a23 */ /* 0x100fe20000010890 */
[----:B-1----:R-:W-:Y:S01]  /*77a0*/  FMNMX.FTZ R100, R0, R2, !PT ;  /* 0x0000000200647209 */ /* 0x002fe20007810000 */
[--C-:B------:R-:W-:Y:S01]  /*77b0*/  FFMA.FTZ R0, R22, c[0x0][0x2d0], -R144.reuse ;  /* 0x0000b40016007a23 */ /* 0x100fe20000010890 */
[----:B------:R-:W-:Y:S01]  /*77c0*/  @P6 IADD3.X R9, R6, R219, RZ, P0, !PT ;  /* 0x000000db06096210 */ /* 0x000fe200007fe4ff */
[----:B------:R1:W-:Y:S01]  /*77d0*/  MUFU.EX2 R217, R8 ;  /* 0x0000000800d97308 */ /* 0x0003e20000000800 */
[----:B------:R-:W-:Y:S01]  /*77e0*/  @P6 LEA R6, P0, R7, c[0x0][0x1c8], 0x1 ;  /* 0x0000720007066a11 */ /* 0x000fe200078008ff */
[--C-:B------:R-:W-:Y:S03]  /*77f0*/  FFMA.FTZ R2, R23, c[0x0][0x2d0], -R144.reuse ;  /* 0x0000b40017027a23 */ /* 0x100fe60000010890 */
[----:B------:R-:W-:Y:S01]  /*7800*/  @P6 LEA.HI.X R7, R7, c[0x0][0x1cc], R9, 0x1, P0 ;  /* 0x0000730007076a11 */ /* 0x000fe200000f0c09 */
[----:B------:R-:W-:Y:S04]  /*7810*/  FFMA.FTZ R9, R21, c[0x0][0x2d0], -R144 ;  /* 0x0000b40015097a23 */ /* 0x000fe80000010890 */
[----:B------:R5:W2:Y:S01]  /*7820*/  MUFU.EX2 R218, R9 ;  /* 0x0000000900da7308 */ /* 0x000aa20000000800 */
[----:B------:R2:W-:Y:S09]  /*7830*/  @P6 LDGSTS.E.BYPASS.LTC128B.128 [R207+0x7100], [R6.64], !P5 ;  /* 0x0710000006cf6fae */ /* 0x0005f2000e901d46 */
[----:B------:R3:W-:Y:S01]  /*7840*/  MUFU.EX2 R216, R0 ;  /* 0x0000000000d87308 */ /* 0x0007e20000000800 */
[C---:B-1----:R-:W-:Y:S09]  /*7850*/  @P6 LEA R8, P0, R4.reuse, c[0x0][0x1c8], 0x1 ;  /* 0x0000720004086a11 */ /* 0x042ff200078008ff */
[----:B------:R1:W1:Y:S01]  /*7860*/  MUFU.EX2 R215, R2 ;  /* 0x0000000200d77308 */ /* 0x0002620000000800 */
[----:B-----5:R-:W-:Y:S02]  /*7870*/  @P6 LEA.HI.X R9, R4, c[0x0][0x1cc], R10, 0x1, P0 ;  /* 0x0000730004096a11 */ /* 0x020fe400000f0c0a */
[C---:B------:R-:W-:Y:S02]  /*7880*/  @P6 LEA R4, P0, R5.reuse, c[0x0][0x1c8], 0x1 ;  /* 0x0000720005046a11 */ /* 0x040fe400078008ff */
[----:B--2---:R-:W-:Y:S01]  /*7890*/  F2FP.BF16.PACK_AB R136, R218, R217 ;  /* 0x000000d9da88723e */ /* 0x004fe200000010ff */
[----:B------:R2:W-:Y:S01]  /*78a0*/  @P6 LDGSTS.E.BYPASS.LTC128B.128 [R207+0x9100], [R8.64], !P4 ;  /* 0x0910000008cf6fae */ /* 0x0005e2000e101d46 */
[----:B------:R-:W-:Y:S02]  /*78b0*/  @P6 LEA.HI.X R5, R5, c[0x0][0x1cc], R11, 0x1, P0 ;  /* 0x0000730005056a11 */ /* 0x000fe400000f0c0b */
[C---:B------:R-:W-:Y:S01]  /*78c0*/  FSETP.NEU.FTZ.AND P0, PT, R100.reuse, -INF , PT ;  /* 0xff8000006400780b */ /* 0x040fe20003f1d000 */
[----:B---3--:R-:W-:Y:S04]  /*78d0*/  FMUL.FTZ R0, R100, c[0x0][0x2d0] ;  /* 0x0000b40064007a20 */ /* 0x008fe80000410000 */
[----:B------:R3:W-:Y:S01]  /*78e0*/  @P6 LDGSTS.E.BYPASS.LTC128B.128 [R207+0xb100], [R4.64], !P3 ;  /* 0x0b10000004cf6fae */ /* 0x0007e2000d901d46 */
[----:B------:R-:W-:Y:S05]  /*78f0*/  FSEL R145, R0, RZ, P0 ;  /* 0x000000ff00917208 */ /* 0x000fea0000000000 */
[--C-:B------:R-:W-:Y:S02]  /*7900*/  FFMA.FTZ R0, R24, c[0x0][0x2d0], -R145.reuse ;  /* 0x0000b40018007a23 */ /* 0x100fe40000010891 */
[----:B----4-:R-:W4:Y:S01]  /*7910*/  LDSM.16.MT88.4 R12, [R185] ;  /* 0x00000000b90c783b */ /* 0x010f220000004200 */
[--C-:B-1----:R-:W-:Y:S01]  /*7920*/  FFMA.FTZ R2, R27, c[0x0][0x2d0], -R145.reuse ;  /* 0x0000b4001b027a23 */ /* 0x102fe20000010891 */
[----:B------:R-:W-:Y:S01]  /*7930*/  F2FP.BF16.PACK_AB R138, R215, R216 ;  /* 0x000000d8d78a723e */ /* 0x000fe200000010ff */
[----:B------:R1:W-:Y:S05]  /*7940*/  MUFU.EX2 R212, R0 ;  /* 0x0000000000d47308 */ /* 0x0003ea0000000800 */
[----:B------:R-:W5:Y:S05]  /*7950*/  LDSM.16.MT88.4 R20, [R186] ;  /* 0x00000000ba14783b */ /* 0x000f6a0000004200 */
[----:B------:R2:W-:Y:S03]  /*7960*/  MUFU.EX2 R211, R2 ;  /* 0x0000000200d37308 */ /* 0x0005e60000000800 */
[----:B------:R-:W3:Y:S08]  /*7970*/  LDSM.16.MT88.4 R28, [R189] ;  /* 0x00000000bd1c783b */ /* 0x000ef00000004200 */
[----:B------:R-:W0:Y:S01]  /*7980*/  LDGDEPBAR ;  /* 0x00000000000079af */ /* 0x000e220000000000 */
[--C-:B-1----:R-:W-:Y:S04]  /*7990*/  FFMA.FTZ R0, R25, c[0x0][0x2d0], -R145.reuse ;  /* 0x0000b40019007a23 */ /* 0x102fe80000010891 */
[----:B------:R1:W1:Y:S01]  /*79a0*/  MUFU.EX2 R214, R0 ;  /* 0x0000000000d67308 */ /* 0x0002620000000800 */
[----:B--2---:R-:W-:Y:S02]  /*79b0*/  FSEL R2, R100, RZ, P0 ;  /* 0x000000ff64027208 */ /* 0x004fe40000000000 */
[----:B------:R-:W-:Y:S02]  /*79c0*/  ISETP.GT.AND P0, PT, R180, R228, PT ;  /* 0x000000e4b400720c */ /* 0x000fe40003f04270 */
[----:B------:R-:W-:Y:S01]  /*79d0*/  MOV R180, R208 ;  /* 0x000000d000b47202 */ /* 0x000fe20000000f00 */
[----:B-1----:R-:W-:Y:S01]  /*79e0*/  FFMA.FTZ R0, R26, c[0x0][0x2d0], -R145 ;  /* 0x0000b4001a007a23 */ /* 0x002fe20000010891 */
[----:B------:R-:W-:Y:S03]  /*79f0*/  F2FP.BF16.PACK_AB R137, R214, R212 ;  /* 0x000000d4d689723e */ /* 0x000fe600000010ff */
[----:B------:R1:W2:Y:S02]  /*7a00*/  MUFU.EX2 R213, R0 ;  /* 0x0000000000d57308 */ /* 0x0002a40000000800 */
[----:B-1----:R-:W-:Y:S02]  /*7a10*/  FSEL R0, R101, RZ, P1 ;  /* 0x000000ff65007208 */ /* 0x002fe40000800000 */
[----:B--2---:R-:W-:Y:S03]  /*7a20*/  F2FP.BF16.PACK_AB R139, R211, R213 ;  /* 0x000000d5d38b723e */ /* 0x004fe600000010ff */
[----:B------:R-:W-:Y:S04]  /*7a30*/  FADD.FTZ R0, -R0, R3 ;  /* 0x0000000300007221 */ /* 0x000fe80000010100 */
[----:B------:R-:W-:Y:S04]  /*7a40*/  FMUL.FTZ R0, R0, c[0x0][0x2d0] ;  /* 0x0000b40000007a20 */ /* 0x000fe80000410000 */
[----:B------:R1:W3:Y:S02]  /*7a50*/  MUFU.EX2 R3, R0 ;  /* 0x0000000000037308 */ /* 0x0002e40000000800 */
[----:B-1----:R-:W-:Y:S02]  /*7a60*/  FADD.FTZ R0, -R2, R102 ;  /* 0x0000006602007221 */ /* 0x002fe40000010100 */
[--C-:B------:R-:W-:Y:S02]  /*7a70*/  FFMA.FTZ R2, R140, c[0x0][0x2d0], -R144.reuse ;  /* 0x0000b4008c027a23 */ /* 0x100fe40000010890 */
[----:B------:R-:W-:Y:S04]  /*7a80*/  FMUL.FTZ R0, R0, c[0x0][0x2d0] ;  /* 0x0000b40000007a20 */ /* 0x000fe80000410000 */
[----:B------:R1:W-:Y:S01]  /*7a90*/  MUFU.EX2 R183, R2 ;  /* 0x0000000200b77308 */ /* 0x0003e20000000800 */
[C---:B---3--:R-:W-:Y:S02]  /*7aa0*/  FMUL.FTZ R4, R3.reuse, R104 ;  /* 0x0000006803047220 */ /* 0x048fe40000410000 */
        /* <DEDUP_REMOVED lines=11> */
[----:B------:R-:W-:Y:S02]  /*7b60*/  FMUL.FTZ R37, R3, R37 ;  /* 0x0000002503257220 */ /* 0x000fe40000410000 */
[--C-:B-1----:R-:W-:Y:S02]  /*7b70*/  FFMA.FTZ R2, R141, c[0x0][0x2d0], -R144.reuse ;  /* 0x0000b4008d027a23 */ /* 0x102fe40000010890 */
[C---:B------:R-:W-:Y:S02]  /*7b80*/  FMUL.FTZ R40, R3.reuse, R40 ;  /* 0x0000002803287220 */ /* 0x040fe40000410000 */
[----:B------:R1:W3:Y:S01]  /*7b90*/  MUFU.EX2 R182, R2 ;  /* 0x0000000200b67308 */ /* 0x0002e20000000800 */
[C---:B------:R-:W-:Y:S02]  /*7ba0*/  FMUL.FTZ R41, R3.reuse, R41 ;  /* 0x0000002903297220 */ /* 0x040fe40000410000 */
[C---:B------:R-:W-:Y:S02]  /*7bb0*/  FMUL.FTZ R44, R3.reuse, R44 ;  /* 0x0000002c032c7220 */ /* 0x040fe40000410000 */
[C---:B--2---:R-:W-:Y:S02]  /*7bc0*/  FMUL.FTZ R6, R0.reuse, R106 ;  /* 0x0000006a00067220 */ /* 0x044fe40000410000 */
[C---:B------:R-:W-:Y:S02]  /*7bd0*/  FMUL.FTZ R7, R0.reuse, R107 ;  /* 0x0000006b00077220 */ /* 0x040fe40000410000 */
[----:B------:R-:W2:Y:S01]  /*7be0*/  LDSM.16.MT88.4 R104, [R188] ;  /* 0x00000000bc68783b */ /* 0x000ea20000004200 */
[C---:B------:R-:W-:Y:S02]  /*7bf0*/  FMUL.FTZ R10, R0.reuse, R110 ;  /* 0x0000006e000a7220 */ /* 0x040fe40000410000 */
[C---:B------:R-:W-:Y:S02]  /*7c00*/  FMUL.FTZ R11, R0.reuse, R111 ;  /* 0x0000006f000b7220 */ /* 0x040fe40000410000 */
[C---:B----4-:R-:W-:Y:S03]  /*7c10*/  HMMA.16816.F32.BF16 R4, R136.reuse, R12, R4 ;  /* 0x0000000c8804723c */ /* 0x050fe60000041804 */
[----:B------:R-:W4:Y:S02]  /*7c20*/  LDSM.16.MT88.4 R108, [R185+0x2000] ;  /* 0x00200000b96c783b */ /* 0x000f240000004200 */
[----:B------:R-:W-:Y:S02]  /*7c30*/  FMUL.FTZ R18, R0, R118 ;  /* 0x0000007600127220 */ /* 0x000fe40000410000 */
[C---:B------:R-:W-:Y:S01]  /*7c40*/  FMUL.FTZ R12, R3.reuse, R112 ;  /* 0x00000070030c7220 */ /* 0x040fe20000410000 */
[C---:B------:R-:W-:Y:S04]  /*7c50*/  HMMA.16816.F32.BF16 R8, R136.reuse, R14, R8 ;  /* 0x0000000e8808723c */ /* 0x040fe80000041808 */
[--C-:B-1----:R-:W-:Y:S02]  /*7c60*/  FFMA.FTZ R2, R142, c[0x0][0x2d0], -R144.reuse ;  /* 0x0000b4008e027a23 */ /* 0x102fe40000010890 */
[C---:B------:R-:W-:Y:S02]  /*7c70*/  FMUL.FTZ R13, R3.reuse, R113 ;  /* 0x00000071030d7220 */ /* 0x040fe40000410000 */
[----:B------:R1:W-:Y:S01]  /*7c80*/  MUFU.EX2 R181, R2 ;  /* 0x0000000200b57308 */ /* 0x0003e20000000800 */
[C---:B------:R-:W-:Y:S03]  /*7c90*/  FMUL.FTZ R14, R0.reuse, R114 ;  /* 0x00000072000e7220 */ /* 0x040fe60000410000 */
[C---:B------:R-:W-:Y:S02]  /*7ca0*/  FMUL.FTZ R15, R0.reuse, R115 ;  /* 0x00000073000f7220 */ /* 0x040fe40000410000 */
[----:B------:R-:W2:Y:S01]  /*7cb0*/  LDSM.16.MT88.4 R112, [R186+0x2000] ;  /* 0x00200000ba70783b */ /* 0x000ea20000004200 */
[C---:B------:R-:W-:Y:S02]  /*7cc0*/  FMUL.FTZ R19, R0.reuse, R119 ;  /* 0x0000007700137220 */ /* 0x040fe40000410000 */
[C---:B------:R-:W-:Y:S02]  /*7cd0*/  FMUL.FTZ R26, R0.reuse, R126 ;  /* 0x0000007e001a7220 */ /* 0x040fe40000410000 */
[C---:B-----5:R-:W-:Y:S03]  /*7ce0*/  HMMA.16816.F32.BF16 R12, R136.reuse, R20, R12 ;  /* 0x00000014880c723c */ /* 0x060fe6000004180c */
[----:B------:R-:W-:Y:S01]  /*7cf0*/  LDSM.16.MT88.4 R116, [R185+0x800] ;  /* 0x00080000b974783b */ /* 0x000fe20000004200 */
[C---:B------:R-:W-:Y:S02]  /*7d00*/  FMUL.FTZ R27, R0.reuse, R127 ;  /* 0x0000007f001b7220 */ /* 0x040fe40000410000 */
[C---:B------:R-:W-:Y:S02]  /*7d10*/  FMUL.FTZ R34, R0.reuse, R134 ;  /* 0x0000008600227220 */ /* 0x040fe40000410000 */
        /* <DEDUP_REMOVED lines=13> */
[C---:B------:R-:W-:Y:S02]  /*7df0*/  FMUL.FTZ R39, R0.reuse, R39 ;  /* 0x0000002700277220 */ /* 0x040fe40000410000 */
[C---:B------:R-:W-:Y:S01]  /*7e00*/  FMUL.FTZ R28, R3.reuse, R128 ;  /* 0x00000080031c7220 */ /* 0x040fe20000410000 */
[C---:B------:R-:W-:Y:S04]  /*7e10*/  HMMA.16816.F32.BF16 R24, R136.reuse, R30, R24 ;  /* 0x0000001e8818723c */ /* 0x040fe80000041818 */
[C---:B------:R-:W-:Y:S01]  /*7e20*/  FMUL.FTZ R29, R3.reuse, R129 ;  /* 0x00000081031d7220 */ /* 0x040fe20000410000 */
[----:B------:R-:W-:Y:S01]  /*7e30*/  LDSM.16.MT88.4 R140, [R189+0x2800] ;  /* 0x00280000bd8c783b */ /* 0x000fe20000004200 */
        /* <DEDUP_REMOVED lines=8> */
[C---:B------:R-:W-:Y:S02]  /*7ec0*/  FMUL.FTZ R45, R3.reuse, R45 ;  /* 0x0000002d032d7220 */ /* 0x040fe40000410000 */
[C---:B------:R-:W-:Y:S02]  /*7ed0*/  FMUL.FTZ R46, R0.reuse, R46 ;  /* 0x0000002e002e7220 */ /* 0x040fe40000410000 */
[C---:B------:R-:W-:Y:S01]  /*7ee0*/  FMUL.FTZ R47, R0.reuse, R47 ;  /* 0x0000002f002f7220 */ /* 0x040fe20000410000 */
[C---:B------:R-:W-:Y:S01]  /*7ef0*/  HMMA.16816.F32.BF16 R32, R136.reuse, R106, R32 ;  /* 0x0000006a8820723c */ /* 0x040fe20000041820 */
[----:B------:R-:W2:Y:S03]  /*7f00*/  LDSM.16.MT88.4 R104, [R189+0x2000] ;  /* 0x00200000bd68783b */ /* 0x000ea60000004200 */
[C---:B------:R-:W-:Y:S02]  /*7f10*/  FMUL.FTZ R48, R3.reuse, R48 ;  /* 0x0000003003307220 */ /* 0x040fe40000410000 */
[----:B------:R-:W-:Y:S02]  /*7f20*/  FMUL.FTZ R49, R3, R49 ;  /* 0x0000003103317220 */ /* 0x000fe40000410000 */
[C---:B----4-:R-:W-:Y:S04]  /*7f30*/  HMMA.16816.F32.BF16 R36, R136.reuse, R108, R36 ;  /* 0x0000006c8824723c */ /* 0x050fe80000041824 */
[C---:B------:R-:W-:Y:S02]  /*7f40*/  FMUL.FTZ R50, R0.reuse, R50 ;  /* 0x0000003200327220 */ /* 0x040fe40000410000 */
[C---:B------:R-:W-:Y:S02]  /*7f50*/  FMUL.FTZ R51, R0.reuse, R51 ;  /* 0x0000003300337220 */ /* 0x040fe40000410000 */
[C---:B------:R-:W-:Y:S01]  /*7f60*/  HMMA.16816.F32.BF16 R40, R136.reuse, R110, R40 ;  /* 0x0000006e8828723c */ /* 0x040fe20000041828 */
[----:B------:R-:W4:Y:S03]  /*7f70*/  LDSM.16.MT88.4 R108, [R188+0x2000] ;  /* 0x00200000bc6c783b */ /* 0x000f260000004200 */
[--C-:B-1----:R-:W-:Y:S02]  /*7f80*/  FFMA.FTZ R2, R147, c[0x0][0x2d0], -R145.reuse ;  /* 0x0000b40093027a23 */ /* 0x102fe40000010891 */
[C---:B------:R-:W-:Y:S02]  /*7f90*/  FMUL.FTZ R52, R3.reuse, R52 ;  /* 0x0000003403347220 */ /* 0x040fe40000410000 */
[C---:B------:R-:W-:Y:S01]  /*7fa0*/  HMMA.16816.F32.BF16 R44, R136.reuse, R112, R44 ;  /* 0x00000070882c723c */ /* 0x040fe2000004182c */
[----:B------:R1:W5:Y:S03]  /*7fb0*/  MUFU.EX2 R177, R2 ;  /* 0x0000000200b17308 */ /* 0x0003660000000800 */
[C---:B------:R-:W-:Y:S02]  /*7fc0*/  FMUL.FTZ R53, R3.reuse, R53 ;  /* 0x0000003503357220 */ /* 0x040fe40000410000 */
[C---:B------:R-:W-:Y:S02]  /*7fd0*/  FMUL.FTZ R54, R0.reuse, R54 ;  /* 0x0000003600367220 */ /* 0x040fe40000410000 */
[C---:B------:R-:W-:Y:S01]  /*7fe0*/  HMMA.16816.F32.BF16 R48, R136.reuse, R114, R48 ;  /* 0x000000728830723c */ /* 0x040fe20000041830 */
[----:B------:R-:W3:Y:S03]  /*7ff0*/  LDSM.16.MT88.4 R112, [R185+0x4000] ;  /* 0x00400000b970783b */ /* 0x000ee60000004200 */
[C---:B------:R-:W-:Y:S02]  /*8000*/  FMUL.FTZ R55, R0.reuse, R55 ;  /* 0x0000003700377220 */ /* 0x040fe40000410000 */
[C---:B------:R-:W-:Y:S02]  /*8010*/  FMUL.FTZ R56, R3.reuse, R56 ;  /* 0x0000003803387220 */ /* 0x040fe40000410000 */
[C---:B------:R-:W-:Y:S03]  /*8020*/  FMUL.FTZ R57, R3.reuse, R57 ;  /* 0x0000003903397220 */ /* 0x040fe60000410000 */
[C---:B--2---:R-:W-:Y:S03]  /*8030*/  HMMA.16816.F32.BF16 R52, R136.reuse, R104, R52 ;  /* 0x000000688834723c */ /* 0x044fe60000041834 */
[C---:B------:R-:W-:Y:S02]  /*8040*/  FMUL.FTZ R58, R0.reuse, R58 ;  /* 0x0000003a003a7220 */ /* 0x040fe40000410000 */
[----:B------:R-:W-:Y:S02]  /*8050*/  FMUL.FTZ R59, R0, R59 ;  /* 0x0000003b003b7220 */ /* 0x000fe40000410000 */
[--C-:B-1----:R-:W-:Y:S02]  /*8060*/  FFMA.FTZ R2, R148, c[0x0][0x2d0], -R145.reuse ;  /* 0x0000b40094027a23 */ /* 0x102fe40000010891 */
[C---:B------:R-:W-:Y:S02]  /*8070*/  FMUL.FTZ R60, R3.reuse, R60 ;  /* 0x0000003c033c7220 */ /* 0x040fe40000410000 */
[----:B------:R1:W-:Y:S01]  /*8080*/  MUFU.EX2 R176, R2 ;  /* 0x0000000200b07308 */ /* 0x0003e20000000800 */
[C---:B------:R-:W-:Y:S01]  /*8090*/  HMMA.16816.F32.BF16 R56, R136.reuse, R106, R56 ;  /* 0x0000006a8838723c */ /* 0x040fe20000041838 */
[----:B------:R-:W2:Y:S02]  /*80a0*/  LDSM.16.MT88.4 R104, [R186+0x4000] ;  /* 0x00400000ba68783b */ /* 0x000ea40000004200 */
[C---:B------:R-:W-:Y:S02]  /*80b0*/  FMUL.FTZ R61, R3.reuse, R61 ;  /* 0x0000003d033d7220 */ /* 0x040fe40000410000 */
[C---:B------:R-:W-:Y:S02]  /*80c0*/  FMUL.FTZ R62, R0.reuse, R62 ;  /* 0x0000003e003e7220 */ /* 0x040fe40000410000 */
[C---:B------:R-:W-:Y:S02]  /*80d0*/  FMUL.FTZ R63, R0.reuse, R63 ;  /* 0x0000003f003f7220 */ /* 0x040fe40000410000 */
[C---:B------:R-:W-:Y:S03]  /*80e0*/  FMUL.FTZ R64, R3.reuse, R64 ;  /* 0x0000004003407220 */ /* 0x040fe60000410000 */
[C---:B------:R-:W-:Y:S02]  /*80f0*/  FMUL.FTZ R65, R3.reuse, R65 ;  /* 0x0000004103417220 */ /* 0x040fe40000410000 */
[C---:B----4-:R-:W-:Y:S03]  /*8100*/  HMMA.16816.F32.BF16 R60, R136.reuse, R108, R60 ;  /* 0x0000006c883c723c */ /* 0x050fe6000004183c */
[C---:B------:R-:W-:Y:S02]  /*8110*/  FMUL.FTZ R66, R0.reuse, R66 ;  /* 0x0000004200427220 */ /* 0x040fe40000410000 */
[C---:B------:R-:W-:Y:S02]  /*8120*/  FMUL.FTZ R67, R0.reuse, R67 ;  /* 0x0000004300437220 */ /* 0x040fe40000410000 */
[----:B------:R-:W-:Y:S02]  /*8130*/  FMUL.FTZ R68, R3, R68 ;  /* 0x0000004403447220 */ /* 0x000fe40000410000 */
[--C-:B-1----:R-:W-:Y:S03]  /*8140*/  FFMA.FTZ R2, R149, c[0x0][0x2d0], -R145.reuse ;  /* 0x0000b40095027a23 */ /* 0x102fe60000010891 */
[C---:B------:R-:W-:Y:S01]  /*8150*/  HMMA.16816.F32.BF16 R64, R136.reuse, R110, R64 ;  /* 0x0000006e8840723c */ /* 0x040fe20000041840 */
[----:B------:R-:W1:Y:S01]  /*8160*/  LDSM.16.MT88.4 R108, [R189+0x4000] ;  /* 0x00400000bd6c783b */ /* 0x000e620000004200 */
[----:B------:R4:W1:Y:S01]  /*8170*/  MUFU.EX2 R175, R2 ;  /* 0x0000000200af7308 */ /* 0x0008620000000800 */
[C---:B------:R-:W-:Y:S02]  /*8180*/  FMUL.FTZ R69, R3.reuse, R69 ;  /* 0x0000004503457220 */ /* 0x040fe40000410000 */
[C---:B------:R-:W-:Y:S02]  /*8190*/  FMUL.FTZ R70, R0.reuse, R70 ;  /* 0x0000004600467220 */ /* 0x040fe40000410000 */
[C---:B------:R-:W-:Y:S02]  /*81a0*/  FMUL.FTZ R71, R0.reuse, R71 ;  /* 0x0000004700477220 */ /* 0x040fe40000410000 */
[C---:B------:R-:W-:Y:S03]  /*81b0*/  FMUL.FTZ R72, R3.reuse, R72 ;  /* 0x0000004803487220 */ /* 0x040fe60000410000 */
[C---:B------:R-:W-:Y:S02]  /*81c0*/  FMUL.FTZ R73, R3.reuse, R73 ;  /* 0x0000004903497220 */ /* 0x040fe40000410000 */
[C---:B---3--:R-:W-:Y:S03]  /*81d0*/  HMMA.16816.F32.BF16 R68, R136.reuse, R112, R68 ;  /* 0x000000708844723c */ /* 0x048fe60000041844 */
[C---:B------:R-:W-:Y:S02]  /*81e0*/  FMUL.FTZ R74, R0.reuse, R74 ;  /* 0x0000004a004a7220 */ /* 0x040fe40000410000 */
[C---:B------:R-:W-:Y:S02]  /*81f0*/  FMUL.FTZ R75, R0.reuse, R75 ;  /* 0x0000004b004b7220 */ /* 0x040fe40000410000 */
[C---:B------:R-:W-:Y:S02]  /*8200*/  FMUL.FTZ R76, R3.reuse, R76 ;  /* 0x0000004c034c7220 */ /* 0x040fe40000410000 */
[C---:B------:R-:W-:Y:S03]  /*8210*/  FMUL.FTZ R77, R3.reuse, R77 ;  /* 0x0000004d034d7220 */ /* 0x040fe60000410000 */
[C---:B------:R-:W-:Y:S01]  /*8220*/  HMMA.16816.F32.BF16 R72, R136.reuse, R114, R72 ;  /* 0x000000728848723c */ /* 0x040fe20000041848 */
[----:B------:R-:W3:Y:S02]  /*8230*/  LDSM.16.MT88.4 R112, [R188+0x4000] ;  /* 0x00400000bc70783b */ /* 0x000ee40000004200 */
[C---:B------:R-:W-:Y:S02]  /*8240*/  FMUL.FTZ R78, R0.reuse, R78 ;  /* 0x0000004e004e7220 */ /* 0x040fe40000410000 */
[----:B------:R-:W-:Y:S02]  /*8250*/  FMUL.FTZ R79, R0, R79 ;  /* 0x0000004f004f7220 */ /* 0x000fe40000410000 */
[--C-:B----4-:R-:W-:Y:S02]  /*8260*/  FFMA.FTZ R2, R150, c[0x0][0x2d0], -R144.reuse ;  /* 0x0000b40096027a23 */ /* 0x110fe40000010890 */
[C---:B------:R-:W-:Y:S02]  /*8270*/  FMUL.FTZ R80, R3.reuse, R80 ;  /* 0x0000005003507220 */ /* 0x040fe40000410000 */
[----:B------:R4:W-:Y:S01]  /*8280*/  MUFU.EX2 R174, R2 ;  /* 0x0000000200ae7308 */ /* 0x0009e20000000800 */
[C---:B--2---:R-:W-:Y:S03]  /*8290*/  HMMA.16816.F32.BF16 R76, R136.reuse, R104, R76 ;  /* 0x00000068884c723c */ /* 0x044fe6000004184c */
[C---:B------:R-:W-:Y:S02]  /*82a0*/  FMUL.FTZ R81, R3.reuse, R81 ;  /* 0x0000005103517220 */ /* 0x040fe40000410000 */
[C---:B------:R-:W-:Y:S02]  /*82b0*/  FMUL.FTZ R82, R0.reuse, R82 ;  /* 0x0000005200527220 */ /* 0x040fe40000410000 */
[----:B------:R-:W-:Y:S01]  /*82c0*/  FMUL.FTZ R83, R0, R83 ;  /* 0x0000005300537220 */ /* 0x000fe20000410000 */
[----:B------:R-:W-:Y:S01]  /*82d0*/  F2FP.BF16.PACK_AB R104, R182, R183 ;  /* 0x000000b7b668723e */ /* 0x000fe200000010ff */
[C---:B------:R-:W-:Y:S03]  /*82e0*/  FMUL.FTZ R84, R3.reuse, R84 ;  /* 0x0000005403547220 */ /* 0x040fe60000410000 */
[----:B------:R-:W-:Y:S01]  /*82f0*/  FMUL.FTZ R85, R3, R85 ;  /* 0x0000005503557220 */ /* 0x000fe20000410000 */
[----:B-----5:R-:W-:Y:S01]  /*8300*/  F2FP.BF16.PACK_AB R105, R177, R178 ;  /* 0x000000b2b169723e */ /* 0x020fe200000010ff */
[C---:B------:R-:W-:Y:S03]  /*8310*/  HMMA.16816.F32.BF16 R80, R136.reuse, R106, R80 ;  /* 0x0000006a8850723c */ /* 0x040fe60000041850 */
[C---:B------:R-:W-:Y:S02]  /*8320*/  FMUL.FTZ R86, R0.reuse, R86 ;  /* 0x0000005600567220 */ /* 0x040fe40000410000 */
[----:B------:R-:W-:Y:S02]  /*8330*/  FMUL.FTZ R87, R0, R87 ;  /* 0x0000005700577220 */ /* 0x000fe40000410000 */
[----:B------:R-:W-:Y:S01]  /*8340*/  FMUL.FTZ R88, R3, R88 ;  /* 0x0000005803587220 */ /* 0x000fe20000410000 */
[----:B------:R-:W-:Y:S01]  /*8350*/  F2FP.BF16.PACK_AB R106, R179, R181 ;  /* 0x000000b5b36a723e */ /* 0x000fe200000010ff */
[--C-:B----4-:R-:W-:Y:S03]  /*8360*/  FFMA.FTZ R2, R154, c[0x0][0x2d0], -R144.reuse ;  /* 0x0000b4009a027a23 */ /* 0x110fe60000010890 */
[C---:B-1----:R-:W-:Y:S01]  /*8370*/  HMMA.16816.F32.BF16 R84, R136.reuse, R108, R84 ;  /* 0x0000006c8854723c */ /* 0x042fe20000041854 */
[----:B------:R1:W-:Y:S02]  /*8380*/  MUFU.EX2 R173, R2 ;  /* 0x0000000200ad7308 */ /* 0x0003e40000000800 */
[----:B------:R-:W-:Y:S01]  /*8390*/  FMUL.FTZ R89, R3, R89 ;  /* 0x0000005903597220 */ /* 0x000fe20000410000 */
[----:B------:R-:W-:Y:S01]  /*83a0*/  F2FP.BF16.PACK_AB R107, R175, R176 ;  /* 0x000000b0af6b723e */ /* 0x000fe200000010ff */
[C---:B------:R-:W-:Y:S02]  /*83b0*/  FMUL.FTZ R90, R0.reuse, R90 ;  /* 0x0000005a005a7220 */ /* 0x040fe40000410000 */
[C---:B------:R-:W-:Y:S02]  /*83c0*/  FMUL.FTZ R91, R0.reuse, R91 ;  /* 0x0000005b005b7220 */ /* 0x040fe40000410000 */
[C---:B------:R-:W-:Y:S03]  /*83d0*/  FMUL.FTZ R92, R3.reuse, R92 ;  /* 0x0000005c035c7220 */ /* 0x040fe60000410000 */
[C---:B------:R-:W-:Y:S02]  /*83e0*/  FMUL.FTZ R93, R3.reuse, R93 ;  /* 0x0000005d035d7220 */ /* 0x040fe40000410000 */
[C---:B------:R-:W-:Y:S01]  /*83f0*/  HMMA.16816.F32.BF16 R88, R136.reuse, R110, R88 ;  /* 0x0000006e8858723c */ /* 0x040fe20000041858 */
[----:B------:R-:W2:Y:S02]  /*8400*/  LDSM.16.MT88.4 R108, [R189+0x800] ;  /* 0x00080000bd6c783b */ /* 0x000ea40000004200 */
[C---:B------:R-:W-:Y:S02]  /*8410*/  FMUL.FTZ R94, R0.reuse, R94 ;  /* 0x0000005e005e7220 */ /* 0x040fe40000410000 */
[C---:B------:R-:W-:Y:S02]  /*8420*/  FMUL.FTZ R95, R0.reuse, R95 ;  /* 0x0000005f005f7220 */ /* 0x040fe40000410000 */
[C---:B------:R-:W-:Y:S02]  /*8430*/  FMUL.FTZ R96, R3.reuse, R96 ;  /* 0x0000006003607220 */ /* 0x040fe40000410000 */
[----:B------:R-:W-:Y:S03]  /*8440*/  FMUL.FTZ R97, R3, R97 ;  /* 0x0000006103617220 */ /* 0x000fe60000410000 */
[C---:B---3--:R-:W-:Y:S03]  /*8450*/  HMMA.16816.F32.BF16 R92, R136.reuse, R112, R92 ;  /* 0x00000070885c723c */ /* 0x048fe6000004185c */
[C---:B------:R-:W-:Y:S02]  /*8460*/  FMUL.FTZ R98, R0.reuse, R98 ;  /* 0x0000006200627220 */ /* 0x040fe40000410000 */
[C---:B------:R-:W-:Y:S02]  /*8470*/  FMUL.FTZ R99, R0.reuse, R99 ;  /* 0x0000006300637220 */ /* 0x040fe40000410000 */
[----:B-1----:R-:W-:Y:S02]  /*8480*/  FFMA.FTZ R2, R155, c[0x0][0x2d0], -R144 ;  /* 0x0000b4009b027a23 */ /* 0x002fe40000010890 */
[----:B------:R-:W-:Y:S02]  /*8490*/  FFMA.FTZ R0, R0, R227, R212 ;  /* 0x000000e300007223 */ /* 0x000fe400000100d4 */
[----:B------:R1:W-:Y:S01]  /*84a0*/  MUFU.EX2 R172, R2 ;  /* 0x0000000200ac7308 */ /* 0x0003e20000000800 */
[----:B------:R-:W-:Y:S01]  /*84b0*/  HMMA.16816.F32.BF16 R96, R136, R114, R96 ;  /* 0x000000728860723c */ /* 0x000fe20000041860 */
[----:B------:R-:W3:Y:S02]  /*84c0*/  LDSM.16.MT88.4 R112, [R188+0x2800] ;  /* 0x00280000bc70783b */ /* 0x000ee40000004200 */
[----:B------:R-:W-:Y:S04]  /*84d0*/  FADD.FTZ R0, R214, R0 ;  /* 0x00000000d6007221 */ /* 0x000fe80000010000 */
[----:B------:R-:W-:Y:S01]  /*84e0*/  FADD.FTZ R0, R213, R0 ;  /* 0x00000000d5007221 */ /* 0x000fe20000010000 */
[C---:B------:R-:W-:Y:S01]  /*84f0*/  HMMA.16816.F32.BF16 R4, R104.reuse, R116, R4 ;  /* 0x000000746804723c */ /* 0x040fe20000041804 */
[----:B------:R-:W-:Y:S04]  /*8500*/  LDSM.16.MT88.4 R136, [R189+0x3000] ;  /* 0x00300000bd88783b */ /* 0x000fe80000004200 */
[----:B------:R-:W-:Y:S03]  /*8510*/  FADD.FTZ R0, R211, R0 ;  /* 0x00000000d3007221 */ /* 0x000fe60000010000 */
[C---:B------:R-:W-:Y:S01]  /*8520*/  HMMA.16816.F32.BF16 R8, R104.reuse, R118, R8 ;  /* 0x000000766808723c */ /* 0x040fe20000041808 */
[----:B------:R-:W-:Y:S03]  /*8530*/  LDSM.16.MT88.4 R116, [R186+0x4800] ;  /* 0x00480000ba74783b */ /* 0x000fe60000004200 */
[----:B------:R-:W-:Y:S02]  /*8540*/  FADD.FTZ R0, R178, R0 ;  /* 0x00000000b2007221 */ /* 0x000fe40000010000 */
[----:B-1----:R-:W-:Y:S02]  /*8550*/  FFMA.FTZ R2, R156, c[0x0][0x2d0], -R144 ;  /* 0x0000b4009c027a23 */ /* 0x002fe40000010890 */
[C---:B------:R-:W-:Y:S02]  /*8560*/  HMMA.16816.F32.BF16 R12, R104.reuse, R120, R12 ;  /* 0x00000078680c723c */ /* 0x040fe4000004180c */
[----:B------:R1:W-:Y:S02]  /*8570*/  MUFU.EX2 R171, R2 ;  /* 0x0000000200ab7308 */ /* 0x0003e40000000800 */
[----:B------:R-:W-:Y:S04]  /*8580*/  FADD.FTZ R0, R177, R0 ;  /* 0x00000000b1007221 */ /* 0x000fe80000010000 */
[C---:B------:R-:W-:Y:S01]  /*8590*/  HMMA.16816.F32.BF16 R16, R104.reuse, R122, R16 ;  /* 0x0000007a6810723c */ /* 0x040fe20000041810 */
[----:B------:R-:W-:Y:S03]  /*85a0*/  LDSM.16.MT88.4 R120, [R189+0x4800] ;  /* 0x00480000bd78783b */ /* 0x000fe60000004200 */
[----:B------:R-:W-:Y:S04]  /*85b0*/  FADD.FTZ R0, R176, R0 ;  /* 0x00000000b0007221 */ /* 0x000fe80000010000 */
[C---:B--2---:R-:W-:Y:S04]  /*85c0*/  HMMA.16816.F32.BF16 R20, R104.reuse, R108, R20 ;  /* 0x0000006c6814723c */ /* 0x044fe80000041814 */
[----:B------:R-:W-:Y:S04]  /*85d0*/  FADD.FTZ R0, R175, R0 ;  /* 0x00000000af007221 */ /* 0x000fe80000010000 */
[C---:B------:R-:W-:Y:S01]  /*85e0*/  HMMA.16816.F32.BF16 R24, R104.reuse, R110, R24 ;  /* 0x0000006e6818723c */ /* 0x040fe20000041818 */
[----:B------:R-:W2:Y:S03]  /*85f0*/  LDSM.16.MT88.4 R108, [R185+0x4800] ;  /* 0x00480000b96c783b */ /* 0x000ea60000004200 */
[--C-:B-1----:R-:W-:Y:S04]  /*8600*/  FFMA.FTZ R2, R151, c[0x0][0x2d0], -R145.reuse ;  /* 0x0000b40097027a23 */ /* 0x102fe80000010891 */
[C---:B------:R-:W-:Y:S01]  /*8610*/  HMMA.16816.F32.BF16 R28, R104.reuse, R124, R28 ;  /* 0x0000007c681c723c */ /* 0x040fe2000004181c */
[----:B------:R-:W-:Y:S01]  /*8620*/  LDSM.16.MT88.4 R148, [R189+0x3800] ;  /* 0x00380000bd94783b */ /* 0x000fe20000004200 */
[----:B------:R1:W4:Y:S06]  /*8630*/  MUFU.EX2 R170, R2 ;  /* 0x0000000200aa7308 */ /* 0x00032c0000000800 */
[C---:B------:R-:W-:Y:S01]  /*8640*/  HMMA.16816.F32.BF16 R32, R104.reuse, R126, R32 ;  /* 0x0000007e6820723c */ /* 0x040fe20000041820 */
[----:B------:R-:W-:Y:S07]  /*8650*/  LDSM.16.MT88.4 R124, [R186+0x1000] ;  /* 0x00100000ba7c783b */ /* 0x000fee0000004200 */
[C---:B------:R-:W-:Y:S08]  /*8660*/  HMMA.16816.F32.BF16 R36, R104.reuse, R128, R36 ;  /* 0x000000806824723c */ /* 0x040ff00000041824 */
[C---:B------:R-:W-:Y:S01]  /*8670*/  HMMA.16816.F32.BF16 R40, R104.reuse, R130, R40 ;  /* 0x000000826828723c */ /* 0x040fe20000041828 */
[----:B------:R-:W-:Y:S03]  /*8680*/  LDSM.16.MT88.4 R128, [R188+0x1000] ;  /* 0x00100000bc80783b */ /* 0x000fe60000004200 */
[--C-:B-1----:R-:W-:Y:S02]  /*8690*/  FFMA.FTZ R2, R152, c[0x0][0x2d0], -R145.reuse ;  /* 0x0000b40098027a23 */ /* 0x102fe40000010891 */
[----:B----4-:R-:W-:Y:S02]  /*86a0*/  FADD.FTZ R0, R170, R0 ;  /* 0x00000000aa007221 */ /* 0x010fe40000010000 */
[C---:B------:R-:W-:Y:S01]  /*86b0*/  HMMA.16816.F32.BF16 R44, R104.reuse, R132, R44 ;  /* 0x00000084682c723c */ /* 0x040fe2000004182c */
[----:B------:R1:W4:Y:S07]  /*86c0*/  MUFU.EX2 R169, R2 ;  /* 0x0000000200a97308 */ /* 0x00032e0000000800 */
[C---:B------:R-:W-:Y:S01]  /*86d0*/  HMMA.16816.F32.BF16 R48, R104.reuse, R134, R48 ;  /* 0x000000866830723c */ /* 0x040fe20000041830 */
[----:B------:R-:W-:Y:S07]  /*86e0*/  LDSM.16.MT88.4 R132, [R186+0x3000] ;  /* 0x00300000ba84783b */ /* 0x000fee0000004200 */
[C---:B------:R-:W-:Y:S08]  /*86f0*/  HMMA.16816.F32.BF16 R52, R104.reuse, R140, R52 ;  /* 0x0000008c6834723c */ /* 0x040ff00000041834 */
[C---:B------:R-:W-:Y:S01]  /*8700*/  HMMA.16816.F32.BF16 R56, R104.reuse, R142, R56 ;  /* 0x0000008e6838723c */ /* 0x040fe20000041838 */
[----:B------:R-:W-:Y:S03]  /*8710*/  LDSM.16.MT88.4 R140, [R185+0x3800] ;  /* 0x00380000b98c783b */ /* 0x000fe60000004200 */
[--C-:B-1----:R-:W-:Y:S02]  /*8720*/  FFMA.FTZ R2, R153, c[0x0][0x2d0], -R145.reuse ;  /* 0x0000b40099027a23 */ /* 0x102fe40000010891 */
[----:B----4-:R-:W-:Y:S02]  /*8730*/  FADD.FTZ R0, R169, R0 ;  /* 0x00000000a9007221 */ /* 0x010fe40000010000 */
[C---:B---3--:R-:W-:Y:S01]  /*8740*/  HMMA.16816.F32.BF16 R60, R104.reuse, R112, R60 ;  /* 0x00000070683c723c */ /* 0x048fe2000004183c */
[----:B------:R-:W-:Y:S01]  /*8750*/  LDSM.16.MT88.4 R152, [R188+0x3800] ;  /* 0x00380000bc98783b */ /* 0x000fe20000004200 */
[----:B------:R1:W3:Y:S06]  /*8760*/  MUFU.EX2 R168, R2 ;  /* 0x0000000200a87308 */ /* 0x0002ec0000000800 */
[C---:B------:R-:W-:Y:S01]  /*8770*/  HMMA.16816.F32.BF16 R64, R104.reuse, R114, R64 ;  /* 0x000000726840723c */ /* 0x040fe20000041840 */
[----:B------:R-:W4:Y:S07]  /*8780*/  LDSM.16.MT88.4 R112, [R188+0x4800] ;  /* 0x00480000bc70783b */ /* 0x000f2e0000004200 */
[C---:B--2---:R-:W-:Y:S08]  /*8790*/  HMMA.16816.F32.BF16 R68, R104.reuse, R108, R68 ;  /* 0x0000006c6844723c */ /* 0x044ff00000041844 */
[C---:B------:R-:W-:Y:S01]  /*87a0*/  HMMA.16816.F32.BF16 R72, R104.reuse, R110, R72 ;  /* 0x0000006e6848723c */ /* 0x040fe20000041848 */
[----:B------:R-:W2:Y:S03]  /*87b0*/  LDSM.16.MT88.4 R108, [R185+0x1000] ;  /* 0x00100000b96c783b */ /* 0x000ea60000004200 */
[--C-:B-1----:R-:W-:Y:S02]  /*87c0*/  FFMA.FTZ R2, R157, c[0x0][0x2d0], -R145.reuse ;  /* 0x0000b4009d027a23 */ /* 0x102fe40000010891 */
[----:B---3--:R-:W-:Y:S02]  /*87d0*/  FADD.FTZ R0, R168, R0 ;  /* 0x00000000a8007221 */ /* 0x008fe40000010000 */
[C---:B------:R-:W-:Y:S01]  /*87e0*/  HMMA.16816.F32.BF16 R76, R104.reuse, R116, R76 ;  /* 0x00000074684c723c */ /* 0x040fe2000004184c */
[----:B------:R1:W3:Y:S07]  /*87f0*/  MUFU.EX2 R167, R2 ;  /* 0x0000000200a77308 */ /* 0x0002ee0000000800 */
[C---:B------:R-:W-:Y:S01]  /*8800*/  HMMA.16816.F32.BF16 R80, R104.reuse, R118, R80 ;  /* 0x000000766850723c */ /* 0x040fe20000041850 */
[----:B------:R-:W5:Y:S07]  /*8810*/  LDSM.16.MT88.4 R116, [R189+0x1000] ;  /* 0x00100000bd74783b */ /* 0x000f6e0000004200 */
[C---:B------:R-:W-:Y:S08]  /*8820*/  HMMA.16816.F32.BF16 R84, R104.reuse, R120, R84 ;  /* 0x000000786854723c */ /* 0x040ff00000041854 */
[C---:B------:R-:W-:Y:S01]  /*8830*/  HMMA.16816.F32.BF16 R88, R104.reuse, R122, R88 ;  /* 0x0000007a6858723c */ /* 0x040fe20000041858 */
[----:B------:R-:W5:Y:S03]  /*8840*/  LDSM.16.MT88.4 R120, [R185+0x3000] ;  /* 0x00300000b978783b */ /* 0x000f660000004200 */
[----:B-1----:R-:W-:Y:S02]  /*8850*/  FFMA.FTZ R2, R162, c[0x0][0x2d0], -R144 ;  /* 0x0000b400a2027a23 */ /* 0x002fe40000010890 */
[----:B---3--:R-:W-:Y:S02]  /*8860*/  FADD.FTZ R0, R167, R0 ;  /* 0x00000000a7007221 */ /* 0x008fe40000010000 */
[C---:B----4-:R-:W-:Y:S01]  /*8870*/  HMMA.16816.F32.BF16 R92, R104.reuse, R112, R92 ;  /* 0x00000070685c723c */ /* 0x050fe2000004185c */
[----:B------:R1:W-:Y:S07]  /*8880*/  MUFU.EX2 R166, R2 ;  /* 0x0000000200a67308 */ /* 0x0003ee0000000800 */
[----:B------:R-:W-:Y:S01]  /*8890*/  HMMA.16816.F32.BF16 R96, R104, R114, R96 ;  /* 0x000000726860723c */ /* 0x000fe20000041860 */
[----:B------:R-:W-:Y:S06]  /*88a0*/  LDSM.16.MT88.4 R112, [R185+0x5000] ;  /* 0x00500000b970783b */ /* 0x000fec0000004200 */
[----:B------:R-:W-:Y:S02]  /*88b0*/  F2FP.BF16.PACK_AB R104, R173, R174 ;  /* 0x000000aead68723e */ /* 0x000fe400000010ff */
[----:B------:R-:W-:Y:S03]  /*88c0*/  F2FP.BF16.PACK_AB R106, R171, R172 ;  /* 0x000000acab6a723e */ /* 0x000fe600000010ff */
[----:B------:R-:W-:Y:S02]  /*88d0*/  F2FP.BF16.PACK_AB R105, R169, R170 ;  /* 0x000000aaa969723e */ /* 0x000fe400000010ff */
[----:B------:R-:W-:Y:S01]  /*88e0*/  F2FP.BF16.PACK_AB R107, R167, R168 ;  /* 0x000000a8a76b723e */ /* 0x000fe200000010ff */
[--C-:B-1----:R-:W-:Y:S06]  /*88f0*/  FFMA.FTZ R2, R158, c[0x0][0x2d0], -R144.reuse ;  /* 0x0000b4009e027a23 */ /* 0x102fec0000010890 */
[C---:B--2---:R-:W-:Y:S01]  /*8900*/  HMMA.16816.F32.BF16 R4, R104.reuse, R108, R4 ;  /* 0x0000006c6804723c */ /* 0x044fe20000041804 */
[----:B------:R1:W2:Y:S07]  /*8910*/  MUFU.EX2 R165, R2 ;  /* 0x0000000200a57308 */ /* 0x0002ae0000000800 */
[C---:B------:R-:W-:Y:S01]  /*8920*/  HMMA.16816.F32.BF16 R8, R104.reuse, R110, R8 ;  /* 0x0000006e6808723c */ /* 0x040fe20000041808 */
[----:B------:R-:W3:Y:S07]  /*8930*/  LDSM.16.MT88.4 R108, [R188+0x3000] ;  /* 0x00300000bc6c783b */ /* 0x000eee0000004200 */
[C---:B------:R-:W-:Y:S08]  /*8940*/  HMMA.16816.F32.BF16 R12, R104.reuse, R124, R12 ;  /* 0x0000007c680c723c */ /* 0x040ff0000004180c */
[C---:B------:R-:W-:Y:S01]  /*8950*/  HMMA.16816.F32.BF16 R16, R104.reuse, R126, R16 ;  /* 0x0000007e6810723c */ /* 0x040fe20000041810 */
[----:B------:R-:W-:Y:S03]  /*8960*/  LDSM.16.MT88.4 R124, [R189+0x1800] ;  /* 0x00180000bd7c783b */ /* 0x000fe60000004200 */
[--C-:B-1----:R-:W-:Y:S02]  /*8970*/  FFMA.FTZ R2, R160, c[0x0][0x2d0], -R144.reuse ;  /* 0x0000b400a0027a23 */ /* 0x102fe40000010890 */
[----:B------:R-:W-:Y:S02]  /*8980*/  FFMA.FTZ R144, R161, c[0x0][0x2d0], -R144 ;  /* 0x0000b400a1907a23 */ /* 0x000fe40000010890 */
[C---:B-----5:R-:W-:Y:S01]  /*8990*/  HMMA.16816.F32.BF16 R20, R104.reuse, R116, R20 ;  /* 0x000000746814723c */ /* 0x060fe20000041814 */
[----:B------:R1:W-:Y:S07]  /*89a0*/  MUFU.EX2 R164, R2 ;  /* 0x0000000200a47308 */ /* 0x0003ee0000000800 */
[C---:B------:R-:W-:Y:S01]  /*89b0*/  HMMA.16816.F32.BF16 R24, R104.reuse, R118, R24 ;  /* 0x000000766818723c */ /* 0x040fe20000041818 */
[----:B------:R-:W4:Y:S02]  /*89c0*/  LDSM.16.MT88.4 R116, [R186+0x5000] ;  /* 0x00500000ba74783b */ /* 0x000f240000004200 */
[----:B------:R-:W5:Y:S05]  /*89d0*/  MUFU.EX2 R163, R144 ;  /* 0x0000009000a37308 */ /* 0x000f6a0000000800 */
[C---:B------:R-:W-:Y:S08]  /*89e0*/  HMMA.16816.F32.BF16 R28, R104.reuse, R128, R28 ;  /* 0x00000080681c723c */ /* 0x040ff0000004181c */
[C---:B------:R-:W-:Y:S04]  /*89f0*/  HMMA.16816.F32.BF16 R32, R104.reuse, R130, R32 ;  /* 0x000000826820723c */ /* 0x040fe80000041820 */
[--C-:B-1----:R-:W-:Y:S02]  /*8a00*/  FFMA.FTZ R2, R159, c[0x0][0x2d0], -R145.reuse ;  /* 0x0000b4009f027a23 */ /* 0x102fe40000010891 */
[----:B------:R-:W-:Y:S02]  /*8a10*/  LDSM.16.MT88.4 R156, [R185+0x5800] ;  /* 0x00580000b99c783b */ /* 0x000fe40000004200 */
[C---:B------:R-:W-:Y:S01]  /*8a20*/  HMMA.16816.F32.BF16 R36, R104.reuse, R120, R36 ;  /* 0x000000786824723c */ /* 0x040fe20000041824 */
[----:B------:R1:W-:Y:S07]  /*8a30*/  MUFU.EX2 R162, R2 ;  /* 0x0000000200a27308 */ /* 0x0003ee0000000800 */
[C---:B------:R-:W-:Y:S01]  /*8a40*/  HMMA.16816.F32.BF16 R40, R104.reuse, R122, R40 ;  /* 0x0000007a6828723c */ /* 0x040fe20000041828 */
[----:B------:R-:W4:Y:S07]  /*8a50*/  LDSM.16.MT88.4 R120, [R189+0x5000] ;  /* 0x00500000bd78783b */ /* 0x000f2e0000004200 */
[C---:B------:R-:W-:Y:S08]  /*8a60*/  HMMA.16816.F32.BF16 R44, R104.reuse, R132, R44 ;  /* 0x00000084682c723c */ /* 0x040ff0000004182c */
[C---:B------:R-:W-:Y:S01]  /*8a70*/  HMMA.16816.F32.BF16 R48, R104.reuse, R134, R48 ;  /* 0x000000866830723c */ /* 0x040fe20000041830 */
[----:B------:R-:W-:Y:S03]  /*8a80*/  LDSM.16.MT88.4 R132, [R188+0x1800] ;  /* 0x00180000bc84783b */ /* 0x000fe60000004200 */
[--C-:B-1----:R-:W-:Y:S04]  /*8a90*/  FFMA.FTZ R2, R209, c[0x0][0x2d0], -R145.reuse ;  /* 0x0000b400d1027a23 */ /* 0x102fe80000010891 */
[C---:B------:R-:W-:Y:S01]  /*8aa0*/  HMMA.16816.F32.BF16 R52, R104.reuse, R136, R52 ;  /* 0x000000886834723c */ /* 0x040fe20000041834 */
[----:B------:R1:W1:Y:S06]  /*8ab0*/  MUFU.EX2 R161, R2 ;  /* 0x0000000200a17308 */ /* 0x00026c0000000800 */
[----:B--2---:R-:W-:Y:S01]  /*8ac0*/  F2FP.BF16.PACK_AB R136, R165, R166 ;  /* 0x000000a6a588723e */ /* 0x004fe200000010ff */
[C---:B------:R-:W-:Y:S07]  /*8ad0*/  HMMA.16816.F32.BF16 R56, R104.reuse, R138, R56 ;  /* 0x0000008a6838723c */ /* 0x040fee0000041838 */
[----:B-----5:R-:W-:Y:S01]  /*8ae0*/  F2FP.BF16.PACK_AB R138, R163, R164 ;  /* 0x000000a4a38a723e */ /* 0x020fe200000010ff */
[C---:B---3--:R-:W-:Y:S08]  /*8af0*/  HMMA.16816.F32.BF16 R60, R104.reuse, R108, R60 ;  /* 0x0000006c683c723c */ /* 0x048ff0000004183c */
[C---:B------:R-:W-:Y:S01]  /*8b00*/  HMMA.16816.F32.BF16 R64, R104.reuse, R110, R64 ;  /* 0x0000006e6840723c */ /* 0x040fe20000041840 */
[----:B------:R-:W2:Y:S03]  /*8b10*/  LDSM.16.MT88.4 R108, [R188+0x5000] ;  /* 0x00500000bc6c783b */ /* 0x000ea60000004200 */
[--C-:B-1----:R-:W-:Y:S01]  /*8b20*/  FFMA.FTZ R2, R210, c[0x0][0x2d0], -R145.reuse ;  /* 0x0000b400d2027a23 */ /* 0x102fe20000010891 */
[----:B------:R-:W-:Y:S01]  /*8b30*/  F2FP.BF16.PACK_AB R137, R161, R162 ;  /* 0x000000a2a189723e */ /* 0x000fe200000010ff */
[----:B------:R-:W-:Y:S02]  /*8b40*/  FFMA.FTZ R145, R103, c[0x0][0x2d0], -R145 ;  /* 0x0000b40067917a23 */ /* 0x000fe40000010891 */
[C---:B------:R-:W-:Y:S01]  /*8b50*/  HMMA.16816.F32.BF16 R68, R104.reuse, R112, R68 ;  /* 0x000000706844723c */ /* 0x040fe20000041844 */
[----:B------:R1:W-:Y:S07]  /*8b60*/  MUFU.EX2 R160, R2 ;  /* 0x0000000200a07308 */ /* 0x0003ee0000000800 */
[C---:B------:R-:W-:Y:S01]  /*8b70*/  HMMA.16816.F32.BF16 R72, R104.reuse, R114, R72 ;  /* 0x000000726848723c */ /* 0x040fe20000041848 */
[----:B------:R-:W3:Y:S02]  /*8b80*/  LDSM.16.MT88.4 R112, [R185+0x1800] ;  /* 0x00180000b970783b */ /* 0x000ee40000004200 */
[----:B------:R5:W2:Y:S05]  /*8b90*/  MUFU.EX2 R102, R145 ;  /* 0x0000009100667308 */ /* 0x000aaa0000000800 */
[C---:B----4-:R-:W-:Y:S08]  /*8ba0*/  HMMA.16816.F32.BF16 R76, R104.reuse, R116, R76 ;  /* 0x00000074684c723c */ /* 0x050ff0000004184c */
[C---:B------:R-:W-:Y:S01]  /*8bb0*/  HMMA.16816.F32.BF16 R80, R104.reuse, R118, R80 ;  /* 0x000000766850723c */ /* 0x040fe20000041850 */
[----:B------:R-:W4:Y:S03]  /*8bc0*/  LDSM.16.MT88.4 R116, [R186+0x1800] ;  /* 0x00180000ba74783b */ /* 0x000f260000004200 */
[----:B-1----:R-:W-:Y:S02]  /*8bd0*/  FFMA.FTZ R2, R3, R226, R217 ;  /* 0x000000e203027223 */ /* 0x002fe400000100d9 */
[----:B------:R-:W-:Y:S02]  /*8be0*/  FADD.FTZ R3, R162, R0 ;  /* 0x00000000a2037221 */ /* 0x000fe40000010000 */
[C---:B------:R-:W-:Y:S01]  /*8bf0*/  HMMA.16816.F32.BF16 R84, R104.reuse, R120, R84 ;  /* 0x000000786854723c */ /* 0x040fe20000041854 */
[----:B-----5:R-:W1:Y:S03]  /*8c00*/  LDSM.16.MT88.4 R144, [R186+0x3800] ;  /* 0x00380000ba90783b */ /* 0x020e660000004200 */
[----:B--2---:R-:W-:Y:S01]  /*8c10*/  F2FP.BF16.PACK_AB R139, R102, R160 ;  /* 0x000000a0668b723e */ /* 0x004fe200000010ff */
[----:B------:R-:W-:Y:S02]  /*8c20*/  FADD.FTZ R2, R218, R2 ;  /* 0x00000002da027221 */ /* 0x000fe40000010000 */
[----:B------:R-:W-:Y:S01]  /*8c30*/  FADD.FTZ R3, R161, R3 ;  /* 0x00000003a1037221 */ /* 0x000fe20000010000 */
[C---:B------:R-:W-:Y:S04]  /*8c40*/  HMMA.16816.F32.BF16 R88, R104.reuse, R122, R88 ;  /* 0x0000007a6858723c */ /* 0x040fe80000041858 */
[----:B------:R-:W-:Y:S04]  /*8c50*/  FADD.FTZ R2, R216, R2 ;  /* 0x00000002d8027221 */ /* 0x000fe80000010000 */
[C---:B------:R-:W-:Y:S04]  /*8c60*/  HMMA.16816.F32.BF16 R92, R104.reuse, R108, R92 ;  /* 0x0000006c685c723c */ /* 0x040fe8000004185c */
[----:B------:R-:W-:Y:S04]  /*8c70*/  FADD.FTZ R2, R215, R2 ;  /* 0x00000002d7027221 */ /* 0x000fe80000010000 */
[----:B------:R-:W-:Y:S04]  /*8c80*/  HMMA.16816.F32.BF16 R96, R104, R110, R96 ;  /* 0x0000006e6860723c */ /* 0x000fe80000041860 */
[----:B------:R-:W-:Y:S04]  /*8c90*/  FADD.FTZ R2, R183, R2 ;  /* 0x00000002b7027221 */ /* 0x000fe80000010000 */
[C---:B---3--:R-:W-:Y:S01]  /*8ca0*/  HMMA.16816.F32.BF16 R104, R136.reuse, R112, R4 ;  /* 0x000000708868723c */ /* 0x048fe20000041804 */
[----:B------:R-:W2:Y:S04]  /*8cb0*/  LDSM.16.MT88.4 R4, [R186+0x5800] ;  /* 0x00580000ba04783b */ /* 0x000ea80000004200 */
[----:B------:R-:W-:Y:S03]  /*8cc0*/  FADD.FTZ R2, R182, R2 ;  /* 0x00000002b6027221 */ /* 0x000fe60000010000 */
[C---:B------:R-:W-:Y:S01]  /*8cd0*/  HMMA.16816.F32.BF16 R108, R136.reuse, R114, R8 ;  /* 0x00000072886c723c */ /* 0x040fe20000041808 */
[----:B------:R-:W3:Y:S03]  /*8ce0*/  LDSM.16.MT88.4 R8, [R189+0x5800] ;  /* 0x00580000bd08783b */ /* 0x000ee60000004200 */
[----:B------:R-:W-:Y:S04]  /*8cf0*/  FADD.FTZ R2, R181, R2 ;  /* 0x00000002b5027221 */ /* 0x000fe80000010000 */
[C---:B----4-:R-:W-:Y:S01]  /*8d00*/  HMMA.16816.F32.BF16 R112, R136.reuse, R116, R12 ;  /* 0x000000748870723c */ /* 0x050fe2000004180c */
[----:B------:R-:W4:Y:S03]  /*8d10*/  LDSM.16.MT88.4 R12, [R188+0x5800] ;  /* 0x00580000bc0c783b */ /* 0x000f260000004200 */
[----:B------:R-:W-:Y:S04]  /*8d20*/  FADD.FTZ R2, R179, R2 ;  /* 0x00000002b3027221 */ /* 0x000fe80000010000 */
[C---:B------:R-:W-:Y:S04]  /*8d30*/  HMMA.16816.F32.BF16 R116, R136.reuse, R118, R16 ;  /* 0x000000768874723c */ /* 0x040fe80000041810 */
        /* <DEDUP_REMOVED lines=12> */
[----:B------:R-:W-:Y:S02]  /*8e00*/  FADD.FTZ R2, R164, R0 ;  /* 0x00000000a4027221 */ /* 0x000fe40000010000 */
[----:B------:R-:W-:Y:S01]  /*8e10*/  FADD.FTZ R0, R160, R3 ;  /* 0x00000003a0007221 */ /* 0x000fe20000010000 */
[----:B------:R-:W-:Y:S01]  /*8e20*/  MOV R3, R101 ;  /* 0x0000006500037202 */ /* 0x000fe20000000f00 */
[C---:B-1----:R-:W-:Y:S04]  /*8e30*/  HMMA.16816.F32.BF16 R44, R136.reuse, R144, R44 ;  /* 0x00000090882c723c */ /* 0x042fe8000004182c */
[----:B------:R-:W-:Y:S02]  /*8e40*/  FADD.FTZ R226, R163, R2 ;  /* 0x00000002a3e27221 */ /* 0x000fe40000010000 */
[----:B------:R-:W-:Y:S01]  /*8e50*/  FADD.FTZ R227, R102, R0 ;  /* 0x0000000066e37221 */ /* 0x000fe20000010000 */
[----:B------:R-:W-:Y:S01]  /*8e60*/  MOV R102, R100 ;  /* 0x0000006400667202 */ /* 0x000fe20000000f00 */
        /* <DEDUP_REMOVED lines=11> */
[C---:B----4-:R-:W-:Y:S08]  /*8f20*/  HMMA.16816.F32.BF16 R92, R136.reuse, R12, R92 ;  /* 0x0000000c885c723c */ /* 0x050ff0000004185c */
[----:B------:R-:W-:Y:S01]  /*8f30*/  HMMA.16816.F32.BF16 R96, R136, R14, R96 ;  /* 0x0000000e8860723c */ /* 0x000fe20000041860 */
[----:B------:R-:W-:-:S07]  /*8f40*/  @P0 BRA `(.L_x_897) ;  /* 0xffffcd6000000947 */ /* 0x000fce000383ffff */
.L_x_896:
[----:B------:R-:W-:-:S13]  /*8f50*/  ISETP.GE.AND P0, PT, R208, R225, PT ;  /* 0x000000e1d000720c */ /* 0x000fda0003f06270 */
[----:B------:R-:W-:Y:S05]  /*8f60*/  @!P0 BRA `(.L_x_898) ;  /* 0x00002d7000008947 */ /* 0x000fea0003800000 */
[----:B------:R-:W-:Y:S02]  /*8f70*/  MOV R103, R100 ;  /* 0x0000006400677202 */ /* 0x000fe40000000f00 */
[----:B------:R-:W-:Y:S02]  /*8f80*/  MOV R102, R101 ;  /* 0x0000006500667202 */ /* 0x000fe40000000f00 */
.L_x_899:
[----:B------:R-:W-:Y:S04]  /*8f90*/  DEPBAR.LE SB0, 0x0 ;  /* 0x000080000000791a */ /* 0x000fe80000000000 */
[----:B------:R-:W-:Y:S01]  /*8fa0*/  WARPSYNC 0xffffffff ;  /* 0xffffffff00007948 */ /* 0x000fe20003800000 */
[----:B------:R-:W-:Y:S01]  /*8fb0*/  BAR.SYNC.DEFER_BLOCKING 0x0 ;  /* 0x0000000000007b1d */ /* 0x000fe20000010000 */
[----:B------:R-:W-:Y:S01]  /*8fc0*/  SHF.R.S32.HI R0, RZ, 0x1f, R208 ;  /* 0x0000001fff007819 */ /* 0x000fe200000114d0 */
[----:B------:R-:W-:Y:S01]  /*8fd0*/  IMAD.WIDE.U32 R2, R208, c[0x0][0x208], RZ ;  /* 0x00008200d0027a25 */ /* 0x000fe200078e00ff */
[----:B------:R-:W-:Y:S02]  /*8fe0*/  MOV R16, c[0x0][0x20c] ;  /* 0x0000830000107a02 */ /* 0x000fe40000000f00 */
        /* <DEDUP_REMOVED lines=8> */
[----:B------:R-:W-:Y:S02]  /*9070*/  MOV R3, c[0x0][0x208] ;  /* 0x0000820000037a02 */ /* 0x000fe40000000f00 */
[----:B------:R-:W-:Y:S02]  /*9080*/  SHF.L.U64.HI R0, R2, 0x6, R0 ;  /* 0x0000000602007819 */ /* 0x000fe40000010200 */
[----:B------:R-:W-:Y:S02]  /*9090*/  LEA R2, P1, R3, R4, 0x5 ;  /* 0x0000000403027211 */ /* 0x000fe400078228ff */
[----:B------:R-:W-:Y:S01]  /*90a0*/  LEA R30, P6, R7, c[0x0][0x1f8], 0x1 ;  /* 0x00007e00071e7a11 */ /* 0x000fe200078c08ff */
[----:B------:R-:W-:Y:S01]  /*90b0*/  LDSM.16.M88.4 R32, [R191] ;  /* 0x00000000bf20783b */ /* 0x000fe20000000200 */
[----:B------:R-:W-:Y:S02]  /*90c0*/  LEA.HI.X R3, R3, R0, R16, 0x5, P1 ;  /* 0x0000000003037211 */ /* 0x000fe400008f2c10 */
[----:B------:R-:W-:Y:S02]  /*90d0*/  IADD3.X R14, R0, R224, RZ, P2, !PT ;  /* 0x000000e0000e7210 */ /* 0x000fe400017fe4ff */
[----:B------:R-:W-:Y:S02]  /*90e0*/  LEA R28, P2, R12, c[0x0][0x1f8], 0x1 ;  /* 0x00007e000c1c7a11 */ /* 0x000fe400078408ff */
[----:B------:R-:W-:Y:S01]  /*90f0*/  LEA.HI.X R31, R7, c[0x0][0x1fc], R14, 0x1, P6 ;  /* 0x00007f00071f7a11 */ /* 0x000fe200030f0c0e */
[----:B------:R-:W1:Y:S01]  /*9100*/  LDSM.16.M88.4 R8, [R184] ;  /* 0x00000000b808783b */ /* 0x000e620000000200 */
[----:B------:R-:W-:Y:S02]  /*9110*/  IADD3.X R15, R0, R13, RZ, P0, !PT ;  /* 0x0000000d000f7210 */ /* 0x000fe400007fe4ff */
[----:B------:R-:W-:Y:S02]  /*9120*/  IADD3 R6, P0, R222, 0x80, RZ ;  /* 0x00000080de067810 */ /* 0x000fe40007f1e0ff */
[----:B------:R-:W-:Y:S02]  /*9130*/  LEA.HI.X R29, R12, c[0x0][0x1fc], R15, 0x1, P2 ;  /* 0x00007f000c1d7a11 */ /* 0x000fe400010f0c0f */
[----:B------:R-:W-:Y:S01]  /*9140*/  IADD3 R4, P6, R4, R6, RZ ;  /* 0x0000000604047210 */ /* 0x000fe20007fde0ff */
[----:B------:R-:W2:Y:S01]  /*9150*/  LDSM.16.M88.4 R16, [R184+0x800] ;  /* 0x00080000b810783b */ /* 0x000ea20000000200 */
[----:B------:R-:W-:Y:S02]  /*9160*/  IADD3.X R7, RZ, R224, RZ, P0, !PT ;  /* 0x000000e0ff077210 */ /* 0x000fe400007fe4ff */
[----:B------:R-:W-:Y:S02]  /*9170*/  IADD3 R5, P2, R2, R5, RZ ;  /* 0x0000000502057210 */ /* 0x000fe40007f5e0ff */
[----:B------:R-:W-:Y:S02]  /*9180*/  IADD3.X R21, R0, R7, RZ, P6, !PT ;  /* 0x0000000700157210 */ /* 0x000fe400037fe4ff */
[----:B------:R-:W-:Y:S01]  /*9190*/  LEA R12, P6, R4, c[0x0][0x1f8], 0x1 ;  /* 0x00007e00040c7a11 */ /* 0x000fe200078c08ff */
[----:B------:R-:W3:Y:S01]  /*91a0*/  LDSM.16.M88.4 R24, [R184+0x1000] ;  /* 0x00100000b818783b */ /* 0x000ee20000000200 */
[C---:B------:R-:W-:Y:S02]  /*91b0*/  IADD3 R6, P0, R2.reuse, R6, RZ ;  /* 0x0000000602067210 */ /* 0x040fe40007f1e0ff */
[----:B------:R-:W-:Y:S02]  /*91c0*/  IADD3 R2, P1, R2, R222, RZ ;  /* 0x000000de02027210 */ /* 0x000fe40007f3e0ff */
[C---:B------:R-:W-:Y:S02]  /*91d0*/  IADD3.X R15, R3.reuse, R13, RZ, P2, !PT ;  /* 0x0000000d030f7210 */ /* 0x040fe400017fe4ff */
[----:B------:R-:W-:Y:S01]  /*91e0*/  LEA.HI.X R13, R4, c[0x0][0x1fc], R21, 0x1, P6 ;  /* 0x00007f00040d7a11 */ /* 0x000fe200030f0c15 */
[----:B------:R-:W4:Y:S01]  /*91f0*/  LDSM.16.M88.4 R136, [R184+0x1800] ;  /* 0x00180000b888783b */ /* 0x000f220000000200 */
[C---:B------:R-:W-:Y:S02]  /*9200*/  LEA R22, P2, R2.reuse, c[0x0][0x1f8], 0x1 ;  /* 0x00007e0002167a11 */ /* 0x040fe400078408ff */
[C---:B------:R-:W-:Y:S02]  /*9210*/  IADD3.X R0, R3.reuse, R7, RZ, P0, !PT ;  /* 0x0000000703007210 */ /* 0x040fe400007fe4ff */
[----:B------:R-:W-:Y:S02]  /*9220*/  IADD3.X R3, R3, R224, RZ, P1, !PT ;  /* 0x000000e003037210 */ /* 0x000fe40000ffe4ff */
[C---:B------:R-:W-:Y:S01]  /*9230*/  LEA R20, P1, R5.reuse, c[0x0][0x1f8], 0x1 ;  /* 0x00007e0005147a11 */ /* 0x040fe200078208ff */
[----:B------:R-:W-:Y:S01]  /*9240*/  LDSM.16.M88.4 R140, [R192] ;  /* 0x00000000c08c783b */ /* 0x000fe20000000200 */
[----:B------:R-:W-:Y:S02]  /*9250*/  LEA.HI.X R23, R2, c[0x0][0x1fc], R3, 0x1, P2 ;  /* 0x00007f0002177a11 */ /* 0x000fe400010f0c03 */
[----:B------:R-:W-:Y:S02]  /*9260*/  LEA.HI.X R21, R5, c[0x0][0x1fc], R15, 0x1, P1 ;  /* 0x00007f0005157a11 */ /* 0x000fe400008f0c0f */
[C---:B------:R-:W-:Y:S03]  /*9270*/  LEA R14, P0, R6.reuse, c[0x0][0x1f8], 0x1 ;  /* 0x00007e00060e7a11 */ /* 0x040fe600078008ff */
[----:B------:R-:W5:Y:S01]  /*9280*/  LDSM.16.M88.4 R144, [R195] ;  /* 0x00000000c390783b */ /* 0x000f620000000200 */
[----:B------:R-:W-:Y:S02]  /*9290*/  LEA.HI.X R15, R6, c[0x0][0x1fc], R0, 0x1, P0 ;  /* 0x00007f00060f7a11 */ /* 0x000fe400000f0c00 */
[C---:B-1----:R-:W-:Y:S03]  /*92a0*/  HMMA.16816.F32.BF16 R4, R32.reuse, R8, RZ ;  /* 0x000000082004723c */ /* 0x042fe600000418ff */
[C---:B------:R-:W-:Y:S02]  /*92b0*/  ISETP.GT.AND P0, PT, R208.reuse, R225, PT ;  /* 0x000000e1d000720c */ /* 0x040fe40003f04270 */
[----:B------:R-:W1:Y:S01]  /*92c0*/  LDSM.16.M88.4 R148, [R206] ;  /* 0x00000000ce94783b */ /* 0x000e620000000200 */
[----:B------:R-:W-:Y:S02]  /*92d0*/  IADD3 R208, R208, -0x1, RZ ;  /* 0xffffffffd0d07810 */ /* 0x000fe40007ffe0ff */
[C---:B------:R-:W-:Y:S05]  /*92e0*/  HMMA.16816.F32.BF16 R8, R32.reuse, R10, RZ ;  /* 0x0000000a2008723c */ /* 0x040fea00000418ff */
[----:B------:R-:W1:Y:S08]  /*92f0*/  LDSM.16.M88.4 R152, [R205] ;  /* 0x00000000cd98783b */ /* 0x000e700000000200 */
[----:B------:R-:W1:Y:S08]  /*9300*/  LDSM.16.M88.4 R156, [R204] ;  /* 0x00000000cc9c783b */ /* 0x000e700000000200 */
[----:B------:R-:W-:Y:S01]  /*9310*/  @!PT LDS RZ, [RZ] ;  /* 0x00000000fffff984 */ /* 0x000fe20000000800 */
[----:B------:R-:W-:Y:S01]  /*9320*/  @!PT LDS RZ, [RZ] ;  /* 0x00000000fffff984 */ /* 0x000fe20000000800 */
[----:B------:R-:W-:Y:S01]  /*9330*/  @!PT LDS RZ, [RZ] ;  /* 0x00000000fffff984 */ /* 0x000fe20000000800 */
[----:B------:R4:W-:Y:S08]  /*9340*/  LDGSTS.E.BYPASS.LTC128B.128 [R207+0x100], [R30.64], !P5 ;  /* 0x001000001ecf7fae */ /* 0x0009f0000e901d46 */
[----:B------:R4:W-:Y:S08]  /*9350*/  LDGSTS.E.BYPASS.LTC128B.128 [R207+0x2100], [R28.64], !P4 ;  /* 0x021000001ccf7fae */ /* 0x0009f0000e101d46 */
[----:B------:R2:W-:Y:S08]  /*9360*/  LDGSTS.E.BYPASS.LTC128B.128 [R207+0x4100], [R12.64], !P3 ;  /* 0x041000000ccf7fae */ /* 0x0005f0000d901d46 */
[----:B------:R3:W-:Y:S08]  /*9370*/  LDGSTS.E.BYPASS.LTC128B.128 [R207+0x1100], [R22.64], !P5 ;  /* 0x0110000016cf7fae */ /* 0x0007f0000e901d46 */
[----:B------:R3:W-:Y:S08]  /*9380*/  LDGSTS.E.BYPASS.LTC128B.128 [R207+0x3100], [R20.64], !P4 ;  /* 0x0310000014cf7fae */ /* 0x0007f0000e101d46 */
[----:B------:R2:W-:Y:S08]  /*9390*/  LDGSTS.E.BYPASS.LTC128B.128 [R207+0x5100], [R14.64], !P3 ;  /* 0x051000000ecf7fae */ /* 0x0005f0000d901d46 */
[----:B------:R-:W-:Y:S08]  /*93a0*/  LDSM.16.M88.4 R160, [R194] ;  /* 0x00000000c2a0783b */ /* 0x000ff00000000200 */
[----:B------:R-:W0:Y:S08]  /*93b0*/  LDGDEPBAR ;  /* 0x00000000000079af */ /* 0x000e300000000000 */
[----:B------:R-:W1:Y:S01]  /*93c0*/  LDSM.16.M88.4 R164, [R190] ;  /* 0x00000000bea4783b */ /* 0x000e620000000200 */
[C---:B--2---:R-:W-:Y:S07]  /*93d0*/  HMMA.16816.F32.BF16 R12, R32.reuse, R16, RZ ;  /* 0x00000010200c723c */ /* 0x044fee00000418ff */
[----:B------:R-:W-:Y:S01]  /*93e0*/  LDSM.16.M88.4 R168, [R190+0x1000] ;  /* 0x00100000bea8783b */ /* 0x000fe20000000200 */
[C---:B------:R-:W-:Y:S07]  /*93f0*/  HMMA.16816.F32.BF16 R16, R32.reuse, R18, RZ ;  /* 0x000000122010723c */ /* 0x040fee00000418ff */
[----:B------:R-:W-:Y:S01]  /*9400*/  LDSM.16.M88.4 R172, [R190+0x1800] ;  /* 0x00180000beac783b */ /* 0x000fe20000000200 */
[C---:B---3--:R-:W-:Y:S07]  /*9410*/  HMMA.16816.F32.BF16 R20, R32.reuse, R24, RZ ;  /* 0x000000182014723c */ /* 0x048fee00000418ff */
[----:B------:R-:W-:Y:S01]  /*9420*/  LDSM.16.M88.4 R176, [R193] ;  /* 0x00000000c1b0783b */ /* 0x000fe20000000200 */
[C---:B------:R-:W-:Y:S07]  /*9430*/  HMMA.16816.F32.BF16 R24, R32.reuse, R26, RZ ;  /* 0x0000001a2018723c */ /* 0x040fee00000418ff */
[----:B------:R-:W-:Y:S01]  /*9440*/  LDSM.16.M88.4 R180, [R187] ;  /* 0x00000000bbb4783b */ /* 0x000fe20000000200 */
[C---:B----4-:R-:W-:Y:S08]  /*9450*/  HMMA.16816.F32.BF16 R28, R32.reuse, R136, RZ ;  /* 0x00000088201c723c */ /* 0x050ff000000418ff */
[----:B------:R-:W-:Y:S01]  /*9460*/  HMMA.16816.F32.BF16 R32, R32, R138, RZ ;  /* 0x0000008a2020723c */ /* 0x000fe200000418ff */
[----:B------:R-:W2:Y:S07]  /*9470*/  LDSM.16.M88.4 R136, [R190+0x800] ;  /* 0x00080000be88783b */ /* 0x000eae0000000200 */
[C---:B-----5:R-:W-:Y:S08]  /*9480*/  HMMA.16816.F32.BF16 R4, R140.reuse, R144, R4 ;  /* 0x000000908c04723c */ /* 0x060ff00000041804 */
[C---:B------:R-:W-:Y:S01]  /*9490*/  HMMA.16816.F32.BF16 R8, R140.reuse, R146, R8 ;  /* 0x000000928c08723c */ /* 0x040fe20000041808 */
[----:B------:R-:W-:Y:S07]  /*94a0*/  LDSM.16.M88.4 R144, [R187+0x1000] ;  /* 0x00100000bb90783b */ /* 0x000fee0000000200 */
        /* <DEDUP_REMOVED lines=10> */
[----:B------:R-:W3:Y:S07]  /*9550*/  LDSM.16.M88.4 R156, [R184+0x2000] ;  /* 0x00200000b89c783b */ /* 0x000eee0000000200 */
        /* <DEDUP_REMOVED lines=62> */
[----:B------:R-:W2:Y:S07]  /*9940*/  LDSM.16.M88.4 R156, [R184+0x5800] ;  /* 0x00580000b89c783b */ /* 0x000eae0000000200 */
[C---:B-----5:R-:W-:Y:S01]  /*9950*/  HMMA.16816.F32.BF16 R4, R160.reuse, R164, R4 ;  /* 0x000000a4a004723c */ /* 0x060fe20000041804 */
[----:B------:R-:W5:Y:S07]  /*9960*/  LDSM.16.M88.4 R176, [R192+0x8000] ;  /* 0x00800000c0b0783b */ /* 0x000f6e0000000200 */
        /* <DEDUP_REMOVED lines=64> */
[----:B------:R-:W-:Y:S01]  /*9d70*/  @P0 IMAD.WIDE.U32 R6, R208, c[0x0][0x1e0], RZ ;  /* 0x00007800d0060a25 */ /* 0x000fe200078e00ff */
[----:B------:R1:W-:Y:S04]  /*9d80*/  MUFU.TANH R142, R0 ;  /* 0x00000000008e7308 */ /* 0x0003e80000002400 */
        /* <DEDUP_REMOVED lines=92> */
[----:B--2---:R-:W-:Y:S02]  /*a350*/  FMNMX.FTZ R101, R4, R5, !PT ;  /* 0x0000000504657209 */ /* 0x004fe40007810000 */
[----:B------:R-:W-:Y:S02]  /*a360*/  @P0 SHF.R.S32.HI R4, RZ, 0x1f, R208 ;  /* 0x0000001fff040819 */ /* 0x000fe400000114d0 */
[----:B------:R-:W-:Y:S01]  /*a370*/  @P0 MOV R5, c[0x0][0x1e0] ;  /* 0x0000780000050a02 */ /* 0x000fe20000000f00 */
[----:B------:R-:W-:Y:S01]  /*a380*/  FADD.FTZ R2, -R101, R102 ;  /* 0x0000006665027221 */ /* 0x000fe20000010100 */
[----:B-1----:R-:W-:Y:S03]  /*a390*/  FMNMX.FTZ R100, R0, R3, !PT ;  /* 0x0000000300647209 */ /* 0x002fe60007810000 */
[----:B------:R-:W-:Y:S02]  /*a3a0*/  FMUL.FTZ R0, R2, c[0x0][0x2d0] ;  /* 0x0000b40002007a20 */ /* 0x000fe40000410000 */
[----:B------:R-:W-:Y:S01]  /*a3b0*/  @P0 IMAD R3, R4, c[0x0][0x1e0], RZ ;  /* 0x0000780004030a24 */ /* 0x000fe200078e02ff */
[----:B------:R-:W-:Y:S01]  /*a3c0*/  @P0 SHF.L.U32 R4, R6, 0x6, RZ ;  /* 0x0000000606040819 */ /* 0x000fe200000006ff */
[----:B------:R1:W2:Y:S02]  /*a3d0*/  MUFU.EX2 R2, R0 ;  /* 0x0000000000027308 */ /* 0x0002a40000000800 */
[----:B------:R-:W-:Y:S05]  /*a3e0*/  @P0 IMAD R3, R208, c[0x0][0x1e4], R3 ;  /* 0x00007900d0030a24 */ /* 0x000fea00078e0203 */
[----:B------:R-:W-:Y:S02]  /*a3f0*/  @P0 IADD3 R3, R7, R3, RZ ;  /* 0x0000000307030210 */ /* 0x000fe40007ffe0ff */
[----:B------:R-:W-:Y:S02]  /*a400*/  @P0 IADD3 R7, P6, R4, R220, RZ ;  /* 0x000000dc04070210 */ /* 0x000fe40007fde0ff */
[----:B------:R-:W-:Y:S02]  /*a410*/  @P0 SHF.L.U64.HI R3, R6, 0x6, R3 ;  /* 0x0000000606030819 */ /* 0x000fe40000010203 */
[----:B------:R-:W-:Y:S02]  /*a420*/  @P0 LEA R6, P1, R5, R4, 0x5 ;  /* 0x0000000405060211 */ /* 0x000fe400078228ff */
[----:B------:R-:W-:Y:S02]  /*a430*/  @P0 LEA R18, P2, R7, c[0x0][0x1c8], 0x1 ;  /* 0x0000720007120a11 */ /* 0x000fe400078408ff */
[----:B------:R-:W-:Y:S02]  /*a440*/  @P0 LEA.HI.X R5, R5, R3, R8, 0x5, P1 ;  /* 0x0000000305050211 */ /* 0x000fe400008f2c08 */
[----:B------:R-:W-:Y:S01]  /*a450*/  @P0 IADD3 R10, P1, R220, 0x40, RZ ;  /* 0x00000040dc0a0810 */ /* 0x000fe20007f3e0ff */
[----:B-1----:R-:W-:Y:S02]  /*a460*/  FADD.FTZ R0, -R100, R103 ;  /* 0x0000006764007221 */ /* 0x002fe40000010100 */
[----:B------:R-:W-:Y:S02]  /*a470*/  FMUL.FTZ R103, R101, c[0x0][0x2d0] ;  /* 0x0000b40065677a20 */ /* 0x000fe40000410000 */
[----:B------:R-:W-:Y:S02]  /*a480*/  FMUL.FTZ R0, R0, c[0x0][0x2d0] ;  /* 0x0000b40000007a20 */ /* 0x000fe40000410000 */
[--C-:B------:R-:W-:Y:S02]  /*a490*/  FFMA.FTZ R9, R140, c[0x0][0x2d0], -R103.reuse ;  /* 0x0000b4008c097a23 */ /* 0x100fe40000010867 */
[--C-:B------:R-:W-:Y:S02]  /*a4a0*/  FFMA.FTZ R11, R141, c[0x0][0x2d0], -R103.reuse ;  /* 0x0000b4008d0b7a23 */ /* 0x100fe40000010867 */
[----:B------:R1:W-:Y:S01]  /*a4b0*/  MUFU.EX2 R214, R9 ;  /* 0x0000000900d67308 */ /* 0x0003e20000000800 */
[--C-:B------:R-:W-:Y:S02]  /*a4c0*/  FFMA.FTZ R15, R143, c[0x0][0x2d0], -R103.reuse ;  /* 0x0000b4008f0f7a23 */ /* 0x100fe40000010867 */
[----:B------:R-:W-:Y:S02]  /*a4d0*/  FFMA.FTZ R102, R138, c[0x0][0x2d0], -R103 ;  /* 0x0000b4008a667a23 */ /* 0x000fe40000010867 */
[C---:B--2---:R-:W-:Y:S02]  /*a4e0*/  FMUL.FTZ R24, R2.reuse, R124 ;  /* 0x0000007c02187220 */ /* 0x044fe40000410000 */
        /* <DEDUP_REMOVED lines=8> */
[----:B------:R3:W-:Y:S01]  /*a570*/  MUFU.EX2 R212, R15 ;  /* 0x0000000f00d47308 */ /* 0x0007e20000000800 */
[C---:B------:R-:W-:Y:S02]  /*a580*/  FMUL.FTZ R44, R2.reuse, R44 ;  /* 0x0000002c022c7220 */ /* 0x040fe40000410000 */
[C---:B------:R-:W-:Y:S01]  /*a590*/  FMUL.FTZ R45, R2.reuse, R45 ;  /* 0x0000002d022d7220 */ /* 0x040fe20000410000 */
[----:B-1----:R-:W-:Y:S01]  /*a5a0*/  @P0 IADD3.X R9, R3, R219, RZ, P6, !PT ;  /* 0x000000db03090210 */ /* 0x002fe200037fe4ff */
[C---:B------:R-:W-:Y:S02]  /*a5b0*/  FMUL.FTZ R48, R2.reuse, R48 ;  /* 0x0000003002307220 */ /* 0x040fe40000410000 */
[C---:B------:R-:W-:Y:S01]  /*a5c0*/  FMUL.FTZ R49, R2.reuse, R49 ;  /* 0x0000003102317220 */ /* 0x040fe20000410000 */
[----:B------:R-:W-:Y:S01]  /*a5d0*/  @P0 LEA.HI.X R19, R7, c[0x0][0x1cc], R9, 0x1, P2 ;  /* 0x0000730007130a11 */ /* 0x000fe200010f0c09 */
[----:B------:R-:W-:Y:S01]  /*a5e0*/  FMUL.FTZ R52, R2, R52 ;  /* 0x0000003402347220 */ /* 0x000fe20000410000 */
[----:B------:R-:W-:Y:S01]  /*a5f0*/  @P0 IADD3 R8, P2, R220, 0x80, RZ ;  /* 0x00000080dc080810 */ /* 0x000fe20007f5e0ff */
[----:B------:R1:W-:Y:S01]  /*a600*/  MUFU.EX2 R210, R102 ;  /* 0x0000006600d27308 */ /* 0x0003e20000000800 */
[----:B------:R-:W-:Y:S01]  /*a610*/  @P0 IADD3 R9, P6, R4, R10, RZ ;  /* 0x0000000a04090210 */ /* 0x000fe20007fde0ff */
[----:B------:R4:W-:Y:S01]  /*a620*/  @P0 LDGSTS.E.BYPASS.LTC128B.128 [R207+0x6100], [R18.64], !P5 ;  /* 0x0610000012cf0fae */ /* 0x0009e2000e901d46 */
[----:B------:R-:W-:Y:S01]  /*a630*/  @P0 IADD3.X R7, RZ, R219, RZ, P1, !PT ;  /* 0x000000dbff070210 */ /* 0x000fe20000ffe4ff */
[C---:B------:R-:W-:Y:S01]  /*a640*/  FMUL.FTZ R53, R2.reuse, R53 ;  /* 0x0000003502357220 */ /* 0x040fe20000410000 */
[----:B--2---:R-:W-:Y:S01]  /*a650*/  @P0 IADD3.X R11, RZ, R219, RZ, P2, !PT ;  /* 0x000000dbff0b0210 */ /* 0x004fe200017fe4ff */
[C---:B------:R-:W-:Y:S01]  /*a660*/  FMUL.FTZ R56, R2.reuse, R56 ;  /* 0x0000003802387220 */ /* 0x040fe20000410000 */
[----:B------:R-:W-:Y:S01]  /*a670*/  @P0 LEA R14, P2, R9, c[0x0][0x1c8], 0x1 ;  /* 0x00007200090e0a11 */ /* 0x000fe200078408ff */
[----:B------:R-:W-:Y:S01]  /*a680*/  FMUL.FTZ R57, R2, R57 ;  /* 0x0000003902397220 */ /* 0x000fe20000410000 */
[----:B------:R-:W-:Y:S01]  /*a690*/  @P0 IADD3.X R13, R3, R7, RZ, P6, !PT ;  /* 0x00000007030d0210 */ /* 0x000fe200037fe4ff */
[----:B------:R-:W4:Y:S01]  /*a6a0*/  MUFU.EX2 R0, R0 ;  /* 0x0000000000007308 */ /* 0x000f220000000800 */
[----:B------:R-:W-:Y:S01]  /*a6b0*/  @P0 IADD3 R4, P1, R4, R8, RZ ;  /* 0x0000000804040210 */ /* 0x000fe20007f3e0ff */
[C---:B------:R-:W-:Y:S01]  /*a6c0*/  FMUL.FTZ R60, R2.reuse, R60 ;  /* 0x0000003c023c7220 */ /* 0x040fe20000410000 */
[----:B---3--:R-:W-:Y:S01]  /*a6d0*/  @P0 LEA.HI.X R15, R9, c[0x0][0x1cc], R13, 0x1, P2 ;  /* 0x00007300090f0a11 */ /* 0x008fe200010f0c0d */
[----:B------:R-:W-:Y:S01]  /*a6e0*/  FMUL.FTZ R61, R2, R61 ;  /* 0x0000003d023d7220 */ /* 0x000fe20000410000 */
[----:B------:R-:W-:Y:S01]  /*a6f0*/  @P0 LEA R12, P6, R4, c[0x0][0x1c8], 0x1 ;  /* 0x00007200040c0a11 */ /* 0x000fe200078c08ff */
[----:B------:R-:W-:Y:S01]  /*a700*/  FMUL.FTZ R64, R2, R64 ;  /* 0x0000004002407220 */ /* 0x000fe20000410000 */
[----:B------:R-:W-:Y:S01]  /*a710*/  @P0 IADD3.X R3, R3, R11, RZ, P1, !PT ;  /* 0x0000000b03030210 */ /* 0x000fe20000ffe4ff */
[----:B------:R2:W-:Y:S01]  /*a720*/  @P0 LDGSTS.E.BYPASS.LTC128B.128 [R207+0x8100], [R14.64], !P4 ;  /* 0x081000000ecf0fae */ /* 0x0005e2000e101d46 */
[----:B------:R-:W-:Y:S01]  /*a730*/  @P0 IADD3 R9, P2, R6, R220, RZ ;  /* 0x000000dc06090210 */ /* 0x000fe20007f5e0ff */
[----:B------:R-:W-:Y:S01]  /*a740*/  FMUL.FTZ R65, R2, R65 ;  /* 0x0000004102417220 */ /* 0x000fe20000410000 */
[----:B------:R-:W-:Y:S01]  /*a750*/  @P0 LEA.HI.X R13, R4, c[0x0][0x1cc], R3, 0x1, P6 ;  /* 0x00007300040d0a11 */ /* 0x000fe200030f0c03 */
[--C-:B------:R-:W-:Y:S01]  /*a760*/  FFMA.FTZ R3, R142, c[0x0][0x2d0], -R103.reuse ;  /* 0x0000b4008e037a23 */ /* 0x100fe20000010867 */
[C---:B------:R-:W-:Y:S01]  /*a770*/  @P0 IADD3 R16, P6, R6.reuse, R10, RZ ;  /* 0x0000000a06100210 */ /* 0x040fe20007fde0ff */
[----:B-1----:R-:W-:Y:S01]  /*a780*/  FFMA.FTZ R102, R139, c[0x0][0x2d0], -R103 ;  /* 0x0000b4008b667a23 */ /* 0x002fe20000010867 */
[----:B------:R-:W-:Y:S01]  /*a790*/  @P0 IADD3 R10, P1, R6, R8, RZ ;  /* 0x00000008060a0210 */ /* 0x000fe20007f3e0ff */
[----:B------:R2:W-:Y:S01]  /*a7a0*/  @P0 LDGSTS.E.BYPASS.LTC128B.128 [R207+0xa100], [R12.64], !P3 ;  /* 0x0a1000000ccf0fae */ /* 0x0005e2000d901d46 */
[----:B------:R-:W-:Y:S01]  /*a7b0*/  @P0 IADD3.X R7, R5, R7, RZ, P6, !PT ;  /* 0x0000000705070210 */ /* 0x000fe200037fe4ff */
[----:B------:R1:W3:Y:S01]  /*a7c0*/  MUFU.EX2 R211, R3 ;  /* 0x0000000300d37308 */ /* 0x0002e20000000800 */
[----:B------:R-:W-:Y:S01]  /*a7d0*/  @P0 LEA R8, P6, R9, c[0x0][0x1c8], 0x1 ;  /* 0x0000720009080a11 */ /* 0x000fe200078c08ff */
[C---:B------:R-:W-:Y:S01]  /*a7e0*/  FMUL.FTZ R68, R2.reuse, R68 ;  /* 0x0000004402447220 */ /* 0x040fe20000410000 */
[C---:B------:R-:W-:Y:S01]  /*a7f0*/  @P0 IADD3.X R17, R5.reuse, R11, RZ, P1, !PT ;  /* 0x0000000b05110210 */ /* 0x040fe20000ffe4ff */
[----:B------:R-:W-:Y:S01]  /*a800*/  FMUL.FTZ R69, R2, R69 ;  /* 0x0000004502457220 */ /* 0x000fe20000410000 */
[----:B------:R-:W-:Y:S01]  /*a810*/  @P0 IADD3.X R5, R5, R219, RZ, P2, !PT ;  /* 0x000000db05050210 */ /* 0x000fe200017fe4ff */
[----:B----4-:R-:W-:Y:S01]  /*a820*/  FMUL.FTZ R18, R0, R118 ;  /* 0x0000007600127220 */ /* 0x010fe20000410000 */
[----:B------:R-:W-:Y:S01]  /*a830*/  @P0 LEA R6, P2, R16, c[0x0][0x1c8], 0x1 ;  /* 0x0000720010060a11 */ /* 0x000fe200078408ff */
[----:B------:R-:W-:Y:S01]  /*a840*/  FMUL.FTZ R19, R0, R119 ;  /* 0x0000007700137220 */ /* 0x000fe20000410000 */
[----:B------:R-:W-:Y:S01]  /*a850*/  @P0 LEA.HI.X R9, R9, c[0x0][0x1cc], R5, 0x1, P6 ;  /* 0x0000730009090a11 */ /* 0x000fe200030f0c05 */
[----:B------:R4:W-:Y:S01]  /*a860*/  MUFU.EX2 R209, R102 ;  /* 0x0000006600d17308 */ /* 0x0009e20000000800 */
[----:B------:R-:W-:Y:S01]  /*a870*/  @P0 LEA.HI.X R7, R16, c[0x0][0x1cc], R7, 0x1, P2 ;  /* 0x0000730010070a11 */ /* 0x000fe200010f0c07 */
[----:B------:R-:W-:Y:S01]  /*a880*/  FMUL.FTZ R16, R2, R116 ;  /* 0x0000007402107220 */ /* 0x000fe20000410000 */
[----:B------:R-:W-:Y:S01]  /*a890*/  @P0 LEA R4, P1, R10, c[0x0][0x1c8], 0x1 ;  /* 0x000072000a040a11 */ /* 0x000fe200078208ff */
[----:B------:R5:W-:Y:S01]  /*a8a0*/  @P0 LDGSTS.E.BYPASS.LTC128B.128 [R207+0x7100], [R8.64], !P5 ;  /* 0x0710000008cf0fae */ /* 0x000be2000e901d46 */
[----:B------:R-:W-:Y:S02]  /*a8b0*/  FMUL.FTZ R26, R0, R126 ;  /* 0x0000007e001a7220 */ /* 0x000fe40000410000 */
[----:B------:R-:W-:Y:S01]  /*a8c0*/  @P0 LEA.HI.X R5, R10, c[0x0][0x1cc], R17, 0x1, P1 ;  /* 0x000073000a050a11 */ /* 0x000fe200008f0c11 */
[----:B------:R-:W-:Y:S02]  /*a8d0*/  FMUL.FTZ R17, R2, R117 ;  /* 0x0000007502117220 */ /* 0x000fe40000410000 */
[C---:B------:R-:W-:Y:S02]  /*a8e0*/  FMUL.FTZ R27, R0.reuse, R127 ;  /* 0x0000007f001b7220 */ /* 0x040fe40000410000 */
[----:B------:R3:W-:Y:S01]  /*a8f0*/  @P0 LDGSTS.E.BYPASS.LTC128B.128 [R207+0x9100], [R6.64], !P4 ;  /* 0x0910000006cf0fae */ /* 0x0007e2000e101d46 */
[----:B------:R-:W-:Y:S02]  /*a900*/  FMUL.FTZ R34, R0, R134 ;  /* 0x0000008600227220 */ /* 0x000fe40000410000 */
[----:B-1----:R-:W-:Y:S02]  /*a910*/  FMUL.FTZ R3, R100, c[0x0][0x2d0] ;  /* 0x0000b40064037a20 */ /* 0x002fe40000410000 */
[----:B------:R-:W-:Y:S02]  /*a920*/  FMUL.FTZ R35, R0, R135 ;  /* 0x0000008700237220 */ /* 0x000fe40000410000 */
[--C-:B------:R-:W-:Y:S01]  /*a930*/  FFMA.FTZ R11, R147, c[0x0][0x2d0], -R3.reuse ;  /* 0x0000b400930b7a23 */ /* 0x100fe20000010803 */
[----:B------:R1:W-:Y:S01]  /*a940*/  @P0 LDGSTS.E.BYPASS.LTC128B.128 [R207+0xb100], [R4.64], !P3 ;  /* 0x0b10000004cf0fae */ /* 0x0003e2000d901d46 */
[--C-:B------:R-:W-:Y:S02]  /*a950*/  FFMA.FTZ R10, R146, c[0x0][0x2d0], -R3.reuse ;  /* 0x0000b400920a7a23 */ /* 0x100fe40000010803 */
[----:B------:R1:W-:Y:S01]  /*a960*/  MUFU.EX2 R177, R11 ;  /* 0x0000000b00b17308 */ /* 0x0003e20000000800 */
[--C-:B----4-:R-:W-:Y:S02]  /*a970*/  FFMA.FTZ R102, R148, c[0x0][0x2d0], -R3.reuse ;  /* 0x0000b40094667a23 */ /* 0x110fe40000010803 */
[C---:B------:R-:W-:Y:S02]  /*a980*/  FMUL.FTZ R38, R0.reuse, R38 ;  /* 0x0000002600267220 */ /* 0x040fe40000410000 */
[----:B--2---:R-:W2:Y:S01]  /*a990*/  LDSM.16.MT88.4 R12, [R185] ;  /* 0x00000000b90c783b */ /* 0x004ea20000004200 */
[----:B------:R-:W-:Y:S02]  /*a9a0*/  FMUL.FTZ R39, R0, R39 ;  /* 0x0000002700277220 */ /* 0x000fe40000410000 */
[--C-:B-----5:R-:W-:Y:S02]  /*a9b0*/  FFMA.FTZ R8, R144, c[0x0][0x2d0], -R3.reuse ;  /* 0x0000b40090087a23 */ /* 0x120fe40000010803 */
[----:B------:R-:W4:Y:S01]  /*a9c0*/  MUFU.EX2 R176, R10 ;  /* 0x0000000a00b07308 */ /* 0x000f220000000800 */
[----:B------:R-:W-:Y:S02]  /*a9d0*/  FMUL.FTZ R9, R2, R109 ;  /* 0x0000006d02097220 */ /* 0x000fe40000410000 */
[----:B------:R-:W5:Y:S01]  /*a9e0*/  LDSM.16.MT88.4 R20, [R186] ;  /* 0x00000000ba14783b */ /* 0x000f620000004200 */
[C---:B------:R-:W-:Y:S02]  /*a9f0*/  FMUL.FTZ R42, R0.reuse, R42 ;  /* 0x0000002a002a7220 */ /* 0x040fe40000410000 */
[C---:B---3--:R-:W-:Y:S01]  /*aa00*/  FMUL.FTZ R6, R0.reuse, R106 ;  /* 0x0000006a00067220 */ /* 0x048fe20000410000 */
[----:B------:R-:W-:Y:S01]  /*aa10*/  F2FP.BF16.PACK_AB R106, R211, R212 ;  /* 0x000000d4d36a723e */ /* 0x000fe200000010ff */
[C---:B------:R-:W-:Y:S02]  /*aa20*/  FMUL.FTZ R7, R0.reuse, R107 ;  /* 0x0000006b00077220 */ /* 0x040fe40000410000 */
[----:B------:R3:W-:Y:S01]  /*aa30*/  MUFU.EX2 R175, R8 ;  /* 0x0000000800af7308 */ /* 0x0007e20000000800 */
[----:B------:R-:W2:Y:S01]  /*aa40*/  LDSM.16.MT88.4 R28, [R189] ;  /* 0x00000000bd1c783b */ /* 0x000ea20000004200 */
[----:B------:R-:W-:Y:S02]  /*aa50*/  FMUL.FTZ R43, R0, R43 ;  /* 0x0000002b002b7220 */ /* 0x000fe40000410000 */
[--C-:B-1----:R-:W-:Y:S02]  /*aa60*/  FFMA.FTZ R4, R145, c[0x0][0x2d0], -R3.reuse ;  /* 0x0000b40091047a23 */ /* 0x102fe40000010803 */
[----:B------:R-:W-:Y:S02]  /*aa70*/  FMUL.FTZ R5, R2, R105 ;  /* 0x0000006902057220 */ /* 0x000fe40000410000 */
[C---:B------:R-:W-:Y:S01]  /*aa80*/  FMUL.FTZ R11, R0.reuse, R111 ;  /* 0x0000006f000b7220 */ /* 0x040fe20000410000 */
[----:B------:R-:W-:Y:S01]  /*aa90*/  LDSM.16.MT88.4 R116, [R186+0x2000] ;  /* 0x00200000ba74783b */ /* 0x000fe20000004200 */
[----:B------:R-:W1:Y:S01]  /*aaa0*/  MUFU.EX2 R174, R4 ;  /* 0x0000000400ae7308 */ /* 0x000e620000000800 */
[C---:B------:R-:W-:Y:S02]  /*aab0*/  FMUL.FTZ R46, R0.reuse, R46 ;  /* 0x0000002e002e7220 */ /* 0x040fe40000410000 */
[----:B------:R-:W-:Y:S01]  /*aac0*/  FMUL.FTZ R47, R0, R47 ;  /* 0x0000002f002f7220 */ /* 0x000fe20000410000 */
[----:B----4-:R-:W-:Y:S01]  /*aad0*/  F2FP.BF16.PACK_AB R105, R176, R177 ;  /* 0x000000b1b069723e */ /* 0x010fe200000010ff */
[C---:B------:R-:W-:Y:S02]  /*aae0*/  FMUL.FTZ R10, R0.reuse, R110 ;  /* 0x0000006e000a7220 */ /* 0x040fe40000410000 */
[----:B------:R-:W-:Y:S01]  /*aaf0*/  LDSM.16.MT88.4 R124, [R188+0x800] ;  /* 0x00080000bc7c783b */ /* 0x000fe20000004200 */
[C---:B------:R-:W-:Y:S02]  /*ab00*/  FMUL.FTZ R50, R0.reuse, R50 ;  /* 0x0000003200327220 */ /* 0x040fe40000410000 */
[----:B------:R4:W4:Y:S01]  /*ab10*/  MUFU.EX2 R173, R102 ;  /* 0x0000006600ad7308 */ /* 0x0009220000000800 */
[C---:B------:R-:W-:Y:S02]  /*ab20*/  FMUL.FTZ R51, R0.reuse, R51 ;  /* 0x0000003300337220 */ /* 0x040fe40000410000 */
[----:B------:R-:W-:Y:S02]  /*ab30*/  FMUL.FTZ R54, R0, R54 ;  /* 0x0000003600367220 */ /* 0x000fe40000410000 */
[----:B---3--:R-:W-:Y:S01]  /*ab40*/  FMUL.FTZ R8, R2, R108 ;  /* 0x0000006c02087220 */ /* 0x008fe20000410000 */
[----:B------:R-:W-:Y:S01]  /*ab50*/  LDSM.16.MT88.4 R132, [R186+0x2800] ;  /* 0x00280000ba84783b */ /* 0x000fe20000004200 */
[C---:B------:R-:W-:Y:S02]  /*ab60*/  FMUL.FTZ R55, R0.reuse, R55 ;  /* 0x0000003700377220 */ /* 0x040fe40000410000 */
[C---:B------:R-:W-:Y:S02]  /*ab70*/  FMUL.FTZ R58, R0.reuse, R58 ;  /* 0x0000003a003a7220 */ /* 0x040fe40000410000 */
[C---:B------:R-:W-:Y:S02]  /*ab80*/  FMUL.FTZ R59, R0.reuse, R59 ;  /* 0x0000003b003b7220 */ /* 0x040fe40000410000 */
[----:B------:R-:W-:Y:S01]  /*ab90*/  FMUL.FTZ R62, R0, R62 ;  /* 0x0000003e003e7220 */ /* 0x000fe20000410000 */
[----:B-1----:R-:W-:Y:S01]  /*aba0*/  F2FP.BF16.PACK_AB R107, R174, R175 ;  /* 0x000000afae6b723e */ /* 0x002fe200000010ff */
[----:B------:R-:W-:Y:S01]  /*abb0*/  FMUL.FTZ R4, R2, R104 ;  /* 0x0000006802047220 */ /* 0x000fe20000410000 */
[----:B------:R-:W-:Y:S01]  /*abc0*/  F2FP.BF16.PACK_AB R104, R213, R214 ;  /* 0x000000d6d568723e */ /* 0x000fe200000010ff */
[----:B------:R-:W1:Y:S01]  /*abd0*/  LDSM.16.MT88.4 R108, [R188] ;  /* 0x00000000bc6c783b */ /* 0x000e620000004200 */
[C---:B------:R-:W-:Y:S02]  /*abe0*/  FMUL.FTZ R63, R0.reuse, R63 ;  /* 0x0000003f003f7220 */ /* 0x040fe40000410000 */
[C---:B------:R-:W-:Y:S02]  /*abf0*/  FMUL.FTZ R66, R0.reuse, R66 ;  /* 0x0000004200427220 */ /* 0x040fe40000410000 */
[----:B------:R-:W-:Y:S01]  /*ac00*/  FMUL.FTZ R67, R0, R67 ;  /* 0x0000004300437220 */ /* 0x000fe20000410000 */
[C---:B--2---:R-:W-:Y:S02]  /*ac10*/  HMMA.16816.F32.BF16 R4, R104.reuse, R12, R4 ;  /* 0x0000000c6804723c */ /* 0x044fe40000041804 */
[----:B------:R-:W-:Y:S03]  /*ac20*/  LDSM.16.MT88.4 R140, [R189+0x2800] ;  /* 0x00280000bd8c783b */ /* 0x000fe60000004200 */
[----:B----4-:R-:W-:Y:S02]  /*ac30*/  FFMA.FTZ R102, R149, c[0x0][0x2d0], -R3 ;  /* 0x0000b40095667a23 */ /* 0x010fe40000010803 */
[C---:B------:R-:W-:Y:S01]  /*ac40*/  FMUL.FTZ R12, R2.reuse, R112 ;  /* 0x00000070020c7220 */ /* 0x040fe20000410000 */
[C---:B------:R-:W-:Y:S01]  /*ac50*/  HMMA.16816.F32.BF16 R8, R104.reuse, R14, R8 ;  /* 0x0000000e6808723c */ /* 0x040fe20000041808 */
[----:B------:R2:W3:Y:S01]  /*ac60*/  MUFU.EX2 R172, R102 ;  /* 0x0000006600ac7308 */ /* 0x0004e20000000800 */
[----:B------:R-:W-:Y:S02]  /*ac70*/  LDSM.16.MT88.4 R144, [R186+0x3800] ;  /* 0x00380000ba90783b */ /* 0x000fe40000004200 */
[----:B------:R-:W-:Y:S02]  /*ac80*/  FMUL.FTZ R13, R2, R113 ;  /* 0x00000071020d7220 */ /* 0x000fe40000410000 */
[C---:B------:R-:W-:Y:S02]  /*ac90*/  FMUL.FTZ R70, R0.reuse, R70 ;  /* 0x0000004600467220 */ /* 0x040fe40000410000 */
[C---:B------:R-:W-:Y:S02]  /*aca0*/  FMUL.FTZ R14, R0.reuse, R114 ;  /* 0x00000072000e7220 */ /* 0x040fe40000410000 */
[----:B------:R-:W0:Y:S02]  /*acb0*/  LDGDEPBAR ;  /* 0x00000000000079af */ /* 0x000e240000000000 */
[C---:B------:R-:W-:Y:S02]  /*acc0*/  FMUL.FTZ R15, R0.reuse, R115 ;  /* 0x00000073000f7220 */ /* 0x040fe40000410000 */
[----:B------:R-:W-:Y:S02]  /*acd0*/  FMUL.FTZ R71, R0, R71 ;  /* 0x0000004700477220 */ /* 0x000fe40000410000 */
[C---:B------:R-:W-:Y:S02]  /*ace0*/  FMUL.FTZ R72, R2.reuse, R72 ;  /* 0x0000004802487220 */ /* 0x040fe40000410000 */
[----:B------:R-:W4:Y:S01]  /*acf0*/  LDSM.16.MT88.4 R112, [R185+0x2000] ;  /* 0x00200000b970783b */ /* 0x000f220000004200 */
[C---:B-----5:R-:W-:Y:S03]  /*ad00*/  HMMA.16816.F32.BF16 R12, R104.reuse, R20, R12 ;  /* 0x00000014680c723c */ /* 0x060fe6000004180c */
[----:B------:R-:W-:Y:S02]  /*ad10*/  FMUL.FTZ R73, R2, R73 ;  /* 0x0000004902497220 */ /* 0x000fe40000410000 */
[----:B------:R-:W-:Y:S02]  /*ad20*/  FMUL.FTZ R74, R0, R74 ;  /* 0x0000004a004a7220 */ /* 0x000fe40000410000 */
[C---:B------:R-:W-:Y:S01]  /*ad30*/  FMUL.FTZ R20, R2.reuse, R120 ;  /* 0x0000007802147220 */ /* 0x040fe20000410000 */
[C---:B------:R-:W-:Y:S04]  /*ad40*/  HMMA.16816.F32.BF16 R16, R104.reuse, R22, R16 ;  /* 0x000000166810723c */ /* 0x040fe80000041810 */
[----:B------:R-:W-:Y:S02]  /*ad50*/  FMUL.FTZ R21, R2, R121 ;  /* 0x0000007902157220 */ /* 0x000fe40000410000 */
[--C-:B--2---:R-:W-:Y:S02]  /*ad60*/  FFMA.FTZ R102, R150, c[0x0][0x2d0], -R103.reuse ;  /* 0x0000b40096667a23 */ /* 0x104fe40000010867 */
[C---:B------:R-:W-:Y:S02]  /*ad70*/  FMUL.FTZ R22, R0.reuse, R122 ;  /* 0x0000007a00167220 */ /* 0x040fe40000410000 */
[----:B------:R2:W5:Y:S02]  /*ad80*/  MUFU.EX2 R183, R102 ;  /* 0x0000006600b77308 */ /* 0x0005640000000800 */
[C---:B------:R-:W-:Y:S02]  /*ad90*/  FMUL.FTZ R23, R0.reuse, R123 ;  /* 0x0000007b00177220 */ /* 0x040fe40000410000 */
[----:B------:R-:W-:Y:S01]  /*ada0*/  LDSM.16.MT88.4 R120, [R189+0x800] ;  /* 0x00080000bd78783b */ /* 0x000fe20000004200 */
[----:B------:R-:W-:Y:S02]  /*adb0*/  FMUL.FTZ R75, R0, R75 ;  /* 0x0000004b004b7220 */ /* 0x000fe40000410000 */
[C---:B------:R-:W-:Y:S02]  /*adc0*/  FMUL.FTZ R76, R2.reuse, R76 ;  /* 0x0000004c024c7220 */ /* 0x040fe40000410000 */
[C---:B------:R-:W-:Y:S03]  /*add0*/  HMMA.16816.F32.BF16 R20, R104.reuse, R28, R20 ;  /* 0x0000001c6814723c */ /* 0x040fe60000041814 */
[----:B------:R-:W-:Y:S02]  /*ade0*/  FMUL.FTZ R77, R2, R77 ;  /* 0x0000004d024d7220 */ /* 0x000fe40000410000 */
        /* <DEDUP_REMOVED lines=8> */
[----:B--2---:R-:W-:Y:S02]  /*ae70*/  FFMA.FTZ R102, R151, c[0x0][0x2d0], -R103 ;  /* 0x0000b40097667a23 */ /* 0x004fe40000010867 */
[C---:B------:R-:W-:Y:S02]  /*ae80*/  FMUL.FTZ R80, R2.reuse, R80 ;  /* 0x0000005002507220 */ /* 0x040fe40000410000 */
[C---:B-1----:R-:W-:Y:S01]  /*ae90*/  HMMA.16816.F32.BF16 R28, R104.reuse, R108, R28 ;  /* 0x0000006c681c723c */ /* 0x042fe2000004181c */
[----:B------:R1:W-:Y:S02]  /*aea0*/  MUFU.EX2 R182, R102 ;  /* 0x0000006600b67308 */ /* 0x0003e40000000800 */
[----:B------:R-:W-:Y:S01]  /*aeb0*/  LDSM.16.MT88.4 R148, [R189+0x3800] ;  /* 0x00380000bd94783b */ /* 0x000fe20000004200 */
[----:B------:R-:W-:Y:S02]  /*aec0*/  FMUL.FTZ R81, R2, R81 ;  /* 0x0000005102517220 */ /* 0x000fe40000410000 */
[C---:B------:R-:W-:Y:S02]  /*aed0*/  FMUL.FTZ R82, R0.reuse, R82 ;  /* 0x0000005200527220 */ /* 0x040fe40000410000 */
[C---:B------:R-:W-:Y:S03]  /*aee0*/  HMMA.16816.F32.BF16 R32, R104.reuse, R110, R32 ;  /* 0x0000006e6820723c */ /* 0x040fe60000041820 */
[----:B------:R-:W2:Y:S01]  /*aef0*/  LDSM.16.MT88.4 R108, [R189+0x2000] ;  /* 0x00200000bd6c783b */ /* 0x000ea20000004200 */
[----:B------:R-:W-:Y:S02]  /*af00*/  FMUL.FTZ R83, R0, R83 ;  /* 0x0000005300537220 */ /* 0x000fe40000410000 */
[C---:B------:R-:W-:Y:S02]  /*af10*/  FMUL.FTZ R84, R2.reuse, R84 ;  /* 0x0000005402547220 */ /* 0x040fe40000410000 */
[C---:B----4-:R-:W-:Y:S04]  /*af20*/  HMMA.16816.F32.BF16 R36, R104.reuse, R112, R36 ;  /* 0x000000706824723c */ /* 0x050fe80000041824 */
[----:B------:R-:W-:Y:S02]  /*af30*/  FMUL.FTZ R85, R2, R85 ;  /* 0x0000005502557220 */ /* 0x000fe40000410000 */
[----:B------:R-:W-:Y:S02]  /*af40*/  FMUL.FTZ R86, R0, R86 ;  /* 0x0000005600567220 */ /* 0x000fe40000410000 */
[C---:B------:R-:W-:Y:S01]  /*af50*/  HMMA.16816.F32.BF16 R40, R104.reuse, R114, R40 ;  /* 0x000000726828723c */ /* 0x040fe20000041828 */
[----:B------:R-:W4:Y:S03]  /*af60*/  LDSM.16.MT88.4 R112, [R188+0x2000] ;  /* 0x00200000bc70783b */ /* 0x000f260000004200 */
[--C-:B-1----:R-:W-:Y:S02]  /*af70*/  FFMA.FTZ R102, R152, c[0x0][0x2d0], -R3.reuse ;  /* 0x0000b40098667a23 */ /* 0x102fe40000010803 */
[----:B------:R-:W-:Y:S02]  /*af80*/  FMUL.FTZ R87, R0, R87 ;  /* 0x0000005700577220 */ /* 0x000fe40000410000 */
[C---:B------:R-:W-:Y:S01]  /*af90*/  HMMA.16816.F32.BF16 R44, R104.reuse, R116, R44 ;  /* 0x00000074682c723c */ /* 0x040fe2000004182c */
[----:B------:R1:W1:Y:S03]  /*afa0*/  MUFU.EX2 R171, R102 ;  /* 0x0000006600ab7308 */ /* 0x0002660000000800 */
[C---:B------:R-:W-:Y:S02]  /*afb0*/  FMUL.FTZ R88, R2.reuse, R88 ;  /* 0x0000005802587220 */ /* 0x040fe40000410000 */
[----:B------:R-:W-:Y:S02]  /*afc0*/  FMUL.FTZ R89, R2, R89 ;  /* 0x0000005902597220 */ /* 0x000fe40000410000 */
[C---:B------:R-:W-:Y:S01]  /*afd0*/  HMMA.16816.F32.BF16 R48, R104.reuse, R118, R48 ;  /* 0x000000766830723c */ /* 0x040fe20000041830 */
[----:B------:R-:W3:Y:S03]  /*afe0*/  LDSM.16.MT88.4 R116, [R185+0x4000] ;  /* 0x00400000b974783b */ /* 0x000ee60000004200 */
[C---:B------:R-:W-:Y:S02]  /*aff0*/  FMUL.FTZ R90, R0.reuse, R90 ;  /* 0x0000005a005a7220 */ /* 0x040fe40000410000 */
[----:B------:R-:W-:Y:S02]  /*b000*/  FMUL.FTZ R91, R0, R91 ;  /* 0x0000005b005b7220 */ /* 0x000fe40000410000 */
[C---:B------:R-:W-:Y:S01]  /*b010*/  FMUL.FTZ R92, R2.reuse, R92 ;  /* 0x0000005c025c7220 */ /* 0x040fe20000410000 */
[C---:B--2---:R-:W-:Y:S03]  /*b020*/  HMMA.16816.F32.BF16 R52, R104.reuse, R108, R52 ;  /* 0x0000006c6834723c */ /* 0x044fe60000041834 */
[----:B------:R-:W-:Y:S02]  /*b030*/  FMUL.FTZ R93, R2, R93 ;  /* 0x0000005d025d7220 */ /* 0x000fe40000410000 */
[C---:B------:R-:W-:Y:S02]  /*b040*/  FMUL.FTZ R94, R0.reuse, R94 ;  /* 0x0000005e005e7220 */ /* 0x040fe40000410000 */
[----:B-1----:R-:W-:Y:S01]  /*b050*/  FFMA.FTZ R102, R153, c[0x0][0x2d0], -R3 ;  /* 0x0000b40099667a23 */ /* 0x002fe20000010803 */
[C---:B------:R-:W-:Y:S01]  /*b060*/  HMMA.16816.F32.BF16 R56, R104.reuse, R110, R56 ;  /* 0x0000006e6838723c */ /* 0x040fe20000041838 */
[----:B------:R-:W1:Y:S02]  /*b070*/  LDSM.16.MT88.4 R108, [R186+0x4000] ;  /* 0x00400000ba6c783b */ /* 0x000e640000004200 */
[----:B------:R2:W1:Y:S01]  /*b080*/  MUFU.EX2 R170, R102 ;  /* 0x0000006600aa7308 */ /* 0x0004620000000800 */
[----:B------:R-:W-:Y:S02]  /*b090*/  FMUL.FTZ R95, R0, R95 ;  /* 0x0000005f005f7220 */ /* 0x000fe40000410000 */
[C---:B------:R-:W-:Y:S02]  /*b0a0*/  FMUL.FTZ R96, R2.reuse, R96 ;  /* 0x0000006002607220 */ /* 0x040fe40000410000 */
[C---:B----4-:R-:W-:Y:S04]  /*b0b0*/  HMMA.16816.F32.BF16 R60, R104.reuse, R112, R60 ;  /* 0x00000070683c723c */ /* 0x050fe8000004183c */
[----:B------:R-:W-:Y:S02]  /*b0c0*/  FMUL.FTZ R97, R2, R97 ;  /* 0x0000006102617220 */ /* 0x000fe40000410000 */
[C---:B------:R-:W-:Y:S02]  /*b0d0*/  FMUL.FTZ R98, R0.reuse, R98 ;  /* 0x0000006200627220 */ /* 0x040fe40000410000 */
[C---:B------:R-:W-:Y:S01]  /*b0e0*/  HMMA.16816.F32.BF16 R64, R104.reuse, R114, R64 ;  /* 0x000000726840723c */ /* 0x040fe20000041840 */
[----:B------:R-:W4:Y:S03]  /*b0f0*/  LDSM.16.MT88.4 R112, [R189+0x4000] ;  /* 0x00400000bd70783b */ /* 0x000f260000004200 */
[----:B------:R-:W-:Y:S02]  /*b100*/  FMUL.FTZ R99, R0, R99 ;  /* 0x0000006300637220 */ /* 0x000fe40000410000 */
[----:B------:R-:W-:Y:S02]  /*b110*/  FFMA.FTZ R2, R2, R226, R214 ;  /* 0x000000e202027223 */ /* 0x000fe400000100d6 */
[C---:B---3--:R-:W-:Y:S04]  /*b120*/  HMMA.16816.F32.BF16 R68, R104.reuse, R116, R68 ;  /* 0x000000746844723c */ /* 0x048fe80000041844 */
[----:B--2---:R-:W-:Y:S02]  /*b130*/  FFMA.FTZ R102, R154, c[0x0][0x2d0], -R103 ;  /* 0x0000b4009a667a23 */ /* 0x004fe40000010867 */
[----:B------:R-:W-:Y:S02]  /*b140*/  FFMA.FTZ R0, R0, R227, R177 ;  /* 0x000000e300007223 */ /* 0x000fe400000100b1 */
[C---:B------:R-:W-:Y:S01]  /*b150*/  HMMA.16816.F32.BF16 R72, R104.reuse, R118, R72 ;  /* 0x000000766848723c */ /* 0x040fe20000041848 */
[----:B------:R-:W2:Y:S01]  /*b160*/  LDSM.16.MT88.4 R116, [R188+0x4000] ;  /* 0x00400000bc74783b */ /* 0x000ea20000004200 */
[----:B------:R3:W2:Y:S02]  /*b170*/  MUFU.EX2 R181, R102 ;  /* 0x0000006600b57308 */ /* 0x0006a40000000800 */
[----:B------:R-:W-:Y:S02]  /*b180*/  FADD.FTZ R2, R213, R2 ;  /* 0x00000002d5027221 */ /* 0x000fe40000010000 */
[----:B------:R-:W-:Y:S02]  /*b190*/  FADD.FTZ R0, R176, R0 ;  /* 0x00000000b0007221 */ /* 0x000fe40000010000 */
[----:B------:R-:W-:Y:S01]  /*b1a0*/  FADD.FTZ R2, R212, R2 ;  /* 0x00000002d4027221 */ /* 0x000fe20000010000 */
[C---:B-1----:R-:W-:Y:S03]  /*b1b0*/  HMMA.16816.F32.BF16 R76, R104.reuse, R108, R76 ;  /* 0x0000006c684c723c */ /* 0x042fe6000004184c */
[----:B------:R-:W-:Y:S02]  /*b1c0*/  FADD.FTZ R0, R175, R0 ;  /* 0x00000000af007221 */ /* 0x000fe40000010000 */
[----:B------:R-:W-:Y:S02]  /*b1d0*/  FADD.FTZ R2, R211, R2 ;  /* 0x00000002d3027221 */ /* 0x000fe40000010000 */
[----:B------:R-:W-:Y:S01]  /*b1e0*/  FADD.FTZ R0, R174, R0 ;  /* 0x00000000ae007221 */ /* 0x000fe20000010000 */
[C---:B------:R-:W-:Y:S01]  /*b1f0*/  HMMA.16816.F32.BF16 R80, R104.reuse, R110, R80 ;  /* 0x0000006e6850723c */ /* 0x040fe20000041850 */
[----:B------:R-:W1:Y:S03]  /*b200*/  LDSM.16.MT88.4 R108, [R185+0x800] ;  /* 0x00080000b96c783b */ /* 0x000e660000004200 */
[----:B------:R-:W-:Y:S02]  /*b210*/  FADD.FTZ R2, R210, R2 ;  /* 0x00000002d2027221 */ /* 0x000fe40000010000 */
[----:B------:R-:W-:Y:S02]  /*b220*/  FADD.FTZ R0, R173, R0 ;  /* 0x00000000ad007221 */ /* 0x000fe40000010000 */
[C---:B----4-:R-:W-:Y:S04]  /*b230*/  HMMA.16816.F32.BF16 R84, R104.reuse, R112, R84 ;  /* 0x000000706854723c */ /* 0x050fe80000041854 */
[----:B---3--:R-:W-:Y:S02]  /*b240*/  FFMA.FTZ R102, R155, c[0x0][0x2d0], -R103 ;  /* 0x0000b4009b667a23 */ /* 0x008fe40000010867 */
[----:B------:R-:W-:Y:S01]  /*b250*/  LDSM.16.MT88.4 R152, [R188+0x3800] ;  /* 0x00380000bc98783b */ /* 0x000fe20000004200 */
[----:B------:R-:W-:Y:S01]  /*b260*/  FADD.FTZ R2, R209, R2 ;  /* 0x00000002d1027221 */ /* 0x000fe20000010000 */
[C---:B------:R-:W-:Y:S01]  /*b270*/  HMMA.16816.F32.BF16 R88, R104.reuse, R114, R88 ;  /* 0x000000726858723c */ /* 0x040fe20000041858 */
[----:B------:R3:W4:Y:S03]  /*b280*/  MUFU.EX2 R180, R102 ;  /* 0x0000006600b47308 */ /* 0x0007260000000800 */
[----:B------:R-:W-:Y:S02]  /*b290*/  FADD.FTZ R0, R172, R0 ;  /* 0x00000000ac007221 */ /* 0x000fe40000010000 */
[----:B------:R-:W1:Y:S01]  /*b2a0*/  LDSM.16.MT88.4 R112, [R186+0x800] ;  /* 0x00080000ba70783b */ /* 0x000e620000004200 */
[----:B-----5:R-:W-:Y:S01]  /*b2b0*/  FADD.FTZ R2, R183, R2 ;  /* 0x00000002b7027221 */ /* 0x020fe20000010000 */
[C---:B--2---:R-:W-:Y:S04]  /*b2c0*/  HMMA.16816.F32.BF16 R92, R104.reuse, R116, R92 ;  /* 0x00000074685c723c */ /* 0x044fe8000004185c */
[----:B------:R-:W-:Y:S02]  /*b2d0*/  FADD.FTZ R0, R171, R0 ;  /* 0x00000000ab007221 */ /* 0x000fe40000010000 */
[----:B------:R-:W-:Y:S02]  /*b2e0*/  FADD.FTZ R2, R182, R2 ;  /* 0x00000002b6027221 */ /* 0x000fe40000010000 */
[----:B------:R-:W-:Y:S01]  /*b2f0*/  HMMA.16816.F32.BF16 R96, R104, R118, R96 ;  /* 0x000000766860723c */ /* 0x000fe20000041860 */
[----:B------:R-:W2:Y:S03]  /*b300*/  LDSM.16.MT88.4 R116, [R188+0x2800] ;  /* 0x00280000bc74783b */ /* 0x000ea60000004200 */
[----:B------:R-:W-:Y:S02]  /*b310*/  FADD.FTZ R0, R170, R0 ;  /* 0x00000000aa007221 */ /* 0x000fe40000010000 */
[----:B------:R-:W-:Y:S01]  /*b320*/  FADD.FTZ R2, R181, R2 ;  /* 0x00000002b5027221 */ /* 0x000fe20000010000 */
[----:B------:R-:W-:Y:S02]  /*b330*/  F2FP.BF16.PACK_AB R104, R209, R210 ;  /* 0x000000d2d168723e */ /* 0x000fe400000010ff */
[----:B------:R-:W-:Y:S03]  /*b340*/  F2FP.BF16.PACK_AB R105, R172, R173 ;  /* 0x000000adac69723e */ /* 0x000fe600000010ff */
[----:B------:R-:W-:Y:S01]  /*b350*/  F2FP.BF16.PACK_AB R106, R182, R183 ;  /* 0x000000b7b66a723e */ /* 0x000fe200000010ff */
[--C-:B---3--:R-:W-:Y:S01]  /*b360*/  FFMA.FTZ R102, R156, c[0x0][0x2d0], -R3.reuse ;  /* 0x0000b4009c667a23 */ /* 0x108fe20000010803 */
[----:B------:R-:W-:Y:S01]  /*b370*/  F2FP.BF16.PACK_AB R107, R170, R171 ;  /* 0x000000abaa6b723e */ /* 0x000fe200000010ff */
[----:B----4-:R-:W-:Y:S02]  /*b380*/  FADD.FTZ R2, R180, R2 ;  /* 0x00000002b4027221 */ /* 0x010fe40000010000 */
[----:B------:R3:W4:Y:S04]  /*b390*/  MUFU.EX2 R165, R102 ;  /* 0x0000006600a57308 */ /* 0x0007280000000800 */
[C---:B-1----:R-:W-:Y:S08]  /*b3a0*/  HMMA.16816.F32.BF16 R4, R104.reuse, R108, R4 ;  /* 0x0000006c6804723c */ /* 0x042ff00000041804 */
[C---:B------:R-:W-:Y:S01]  /*b3b0*/  HMMA.16816.F32.BF16 R8, R104.reuse, R110, R8 ;  /* 0x0000006e6808723c */ /* 0x040fe20000041808 */
[----:B------:R-:W1:Y:S07]  /*b3c0*/  LDSM.16.MT88.4 R108, [R185+0x4800] ;  /* 0x00480000b96c783b */ /* 0x000e6e0000004200 */
[C---:B------:R-:W-:Y:S04]  /*b3d0*/  HMMA.16816.F32.BF16 R12, R104.reuse, R112, R12 ;  /* 0x00000070680c723c */ /* 0x040fe8000004180c */
[----:B---3--:R-:W-:Y:S02]  /*b3e0*/  FFMA.FTZ R102, R157, c[0x0][0x2d0], -R3 ;  /* 0x0000b4009d667a23 */ /* 0x008fe40000010803 */
[----:B----4-:R-:W-:Y:S02]  /*b3f0*/  FADD.FTZ R0, R165, R0 ;  /* 0x00000000a5007221 */ /* 0x010fe40000010000 */
[C---:B------:R-:W-:Y:S01]  /*b400*/  HMMA.16816.F32.BF16 R16, R104.reuse, R114, R16 ;  /* 0x000000726810723c */ /* 0x040fe20000041810 */
[----:B------:R-:W3:Y:S01]  /*b410*/  LDSM.16.MT88.4 R112, [R186+0x4800] ;  /* 0x00480000ba70783b */ /* 0x000ee20000004200 */
[----:B------:R4:W5:Y:S06]  /*b420*/  MUFU.EX2 R164, R102 ;  /* 0x0000006600a47308 */ /* 0x00096c0000000800 */
[C---:B------:R-:W-:Y:S08]  /*b430*/  HMMA.16816.F32.BF16 R20, R104.reuse, R120, R20 ;  /* 0x000000786814723c */ /* 0x040ff00000041814 */
[C---:B------:R-:W-:Y:S01]  /*b440*/  HMMA.16816.F32.BF16 R24, R104.reuse, R122, R24 ;  /* 0x0000007a6818723c */ /* 0x040fe20000041818 */
[----:B------:R-:W-:Y:S07]  /*b450*/  LDSM.16.MT88.4 R120, [R188+0x4800] ;  /* 0x00480000bc78783b */ /* 0x000fee0000004200 */
[C---:B------:R-:W-:Y:S04]  /*b460*/  HMMA.16816.F32.BF16 R28, R104.reuse, R124, R28 ;  /* 0x0000007c681c723c */ /* 0x040fe8000004181c */
[--C-:B----4-:R-:W-:Y:S02]  /*b470*/  FFMA.FTZ R102, R158, c[0x0][0x2d0], -R103.reuse ;  /* 0x0000b4009e667a23 */ /* 0x110fe40000010867 */
[----:B-----5:R-:W-:Y:S02]  /*b480*/  FADD.FTZ R0, R164, R0 ;  /* 0x00000000a4007221 */ /* 0x020fe40000010000 */
[C---:B------:R-:W-:Y:S01]  /*b490*/  HMMA.16816.F32.BF16 R32, R104.reuse, R126, R32 ;  /* 0x0000007e6820723c */ /* 0x040fe20000041820 */
[----:B------:R-:W-:Y:S01]  /*b4a0*/  LDSM.16.MT88.4 R124, [R186+0x1000] ;  /* 0x00100000ba7c783b */ /* 0x000fe20000004200 */
[----:B------:R4:W5:Y:S06]  /*b4b0*/  MUFU.EX2 R179, R102 ;  /* 0x0000006600b37308 */ /* 0x00096c0000000800 */
[C---:B------:R-:W-:Y:S08]  /*b4c0*/  HMMA.16816.F32.BF16 R36, R104.reuse, R128, R36 ;  /* 0x000000806824723c */ /* 0x040ff00000041824 */
[C---:B------:R-:W-:Y:S01]  /*b4d0*/  HMMA.16816.F32.BF16 R40, R104.reuse, R130, R40 ;  /* 0x000000826828723c */ /* 0x040fe20000041828 */
[----:B------:R-:W-:Y:S07]  /*b4e0*/  LDSM.16.MT88.4 R128, [R188+0x1000] ;  /* 0x00100000bc80783b */ /* 0x000fee0000004200 */
[C---:B------:R-:W-:Y:S04]  /*b4f0*/  HMMA.16816.F32.BF16 R44, R104.reuse, R132, R44 ;  /* 0x00000084682c723c */ /* 0x040fe8000004182c */
[----:B----4-:R-:W-:Y:S02]  /*b500*/  FFMA.FTZ R102, R159, c[0x0][0x2d0], -R103 ;  /* 0x0000b4009f667a23 */ /* 0x010fe40000010867 */
[----:B------:R-:W-:Y:S01]  /*b510*/  LDSM.16.MT88.4 R156, [R185+0x5800] ;  /* 0x00580000b99c783b */ /* 0x000fe20000004200 */
[----:B-----5:R-:W-:Y:S01]  /*b520*/  FADD.FTZ R2, R179, R2 ;  /* 0x00000002b3027221 */ /* 0x020fe20000010000 */
[C---:B------:R-:W-:Y:S01]  /*b530*/  HMMA.16816.F32.BF16 R48, R104.reuse, R134, R48 ;  /* 0x000000866830723c */ /* 0x040fe20000041830 */
[----:B------:R4:W5:Y:S05]  /*b540*/  MUFU.EX2 R178, R102 ;  /* 0x0000006600b27308 */ /* 0x00096a0000000800 */
[----:B------:R-:W-:Y:S02]  /*b550*/  LDSM.16.MT88.4 R132, [R188+0x1800] ;  /* 0x00180000bc84783b */ /* 0x000fe40000004200 */
[C---:B------:R-:W-:Y:S08]  /*b560*/  HMMA.16816.F32.BF16 R52, R104.reuse, R140, R52 ;  /* 0x0000008c6834723c */ /* 0x040ff00000041834 */
[C---:B------:R-:W-:Y:S01]  /*b570*/  HMMA.16816.F32.BF16 R56, R104.reuse, R142, R56 ;  /* 0x0000008e6838723c */ /* 0x040fe20000041838 */
[----:B------:R-:W-:Y:S07]  /*b580*/  LDSM.16.MT88.4 R140, [R185+0x3800] ;  /* 0x00380000b98c783b */ /* 0x000fee0000004200 */
[C---:B--2---:R-:W-:Y:S04]  /*b590*/  HMMA.16816.F32.BF16 R60, R104.reuse, R116, R60 ;  /* 0x00000074683c723c */ /* 0x044fe8000004183c */
[--C-:B----4-:R-:W-:Y:S02]  /*b5a0*/  FFMA.FTZ R102, R160, c[0x0][0x2d0], -R3.reuse ;  /* 0x0000b400a0667a23 */ /* 0x110fe40000010803 */
[----:B-----5:R-:W-:Y:S02]  /*b5b0*/  FADD.FTZ R2, R178, R2 ;  /* 0x00000002b2027221 */ /* 0x020fe40000010000 */
[C---:B------:R-:W-:Y:S01]  /*b5c0*/  HMMA.16816.F32.BF16 R64, R104.reuse, R118, R64 ;  /* 0x000000766840723c */ /* 0x040fe20000041840 */
[----:B------:R-:W2:Y:S01]  /*b5d0*/  LDSM.16.MT88.4 R116, [R189+0x4800] ;  /* 0x00480000bd74783b */ /* 0x000ea20000004200 */
[----:B------:R4:W5:Y:S06]  /*b5e0*/  MUFU.EX2 R163, R102 ;  /* 0x0000006600a37308 */ /* 0x00096c0000000800 */
[C---:B-1----:R-:W-:Y:S08]  /*b5f0*/  HMMA.16816.F32.BF16 R68, R104.reuse, R108, R68 ;  /* 0x0000006c6844723c */ /* 0x042ff00000041844 */
[C---:B------:R-:W-:Y:S01]  /*b600*/  HMMA.16816.F32.BF16 R72, R104.reuse, R110, R72 ;  /* 0x0000006e6848723c */ /* 0x040fe20000041848 */
[----:B------:R-:W1:Y:S07]  /*b610*/  LDSM.16.MT88.4 R108, [R185+0x1000] ;  /* 0x00100000b96c783b */ /* 0x000e6e0000004200 */
[C---:B---3--:R-:W-:Y:S04]  /*b620*/  HMMA.16816.F32.BF16 R76, R104.reuse, R112, R76 ;  /* 0x00000070684c723c */ /* 0x048fe8000004184c */
[----:B----4-:R-:W-:Y:S02]  /*b630*/  FFMA.FTZ R102, R161, c[0x0][0x2d0], -R3 ;  /* 0x0000b400a1667a23 */ /* 0x010fe40000010803 */
[----:B-----5:R-:W-:Y:S02]  /*b640*/  FADD.FTZ R0, R163, R0 ;  /* 0x00000000a3007221 */ /* 0x020fe40000010000 */
[C---:B------:R-:W-:Y:S01]  /*b650*/  HMMA.16816.F32.BF16 R80, R104.reuse, R114, R80 ;  /* 0x000000726850723c */ /* 0x040fe20000041850 */
[----:B------:R-:W3:Y:S01]  /*b660*/  LDSM.16.MT88.4 R112, [R189+0x1000] ;  /* 0x00100000bd70783b */ /* 0x000ee20000004200 */
[----:B------:R4:W5:Y:S06]  /*b670*/  MUFU.EX2 R162, R102 ;  /* 0x0000006600a27308 */ /* 0x00096c0000000800 */
[C---:B--2---:R-:W-:Y:S08]  /*b680*/  HMMA.16816.F32.BF16 R84, R104.reuse, R116, R84 ;  /* 0x000000746854723c */ /* 0x044ff00000041854 */
[C---:B------:R-:W-:Y:S01]  /*b690*/  HMMA.16816.F32.BF16 R88, R104.reuse, R118, R88 ;  /* 0x000000766858723c */ /* 0x040fe20000041858 */
[----:B------:R-:W2:Y:S07]  /*b6a0*/  LDSM.16.MT88.4 R116, [R185+0x3000] ;  /* 0x00300000b974783b */ /* 0x000eae0000004200 */
[C---:B------:R-:W-:Y:S04]  /*b6b0*/  HMMA.16816.F32.BF16 R92, R104.reuse, R120, R92 ;  /* 0x00000078685c723c */ /* 0x040fe8000004185c */
[--C-:B----4-:R-:W-:Y:S04]  /*b6c0*/  FFMA.FTZ R102, R166, c[0x0][0x2d0], -R103.reuse ;  /* 0x0000b400a6667a23 */ /* 0x110fe80000010867 */
[----:B------:R-:W-:Y:S01]  /*b6d0*/  HMMA.16816.F32.BF16 R96, R104, R122, R96 ;  /* 0x0000007a6860723c */ /* 0x000fe20000041860 */
[----:B------:R4:W-:Y:S01]  /*b6e0*/  MUFU.EX2 R169, R102 ;  /* 0x0000006600a97308 */ /* 0x0009e20000000800 */
[----:B------:R-:W2:Y:S05]  /*b6f0*/  LDSM.16.MT88.4 R120, [R186+0x3000] ;  /* 0x00300000ba78783b */ /* 0x000eaa0000004200 */
[----:B------:R-:W-:Y:S02]  /*b700*/  F2FP.BF16.PACK_AB R104, R180, R181 ;  /* 0x000000b5b468723e */ /* 0x000fe400000010ff */
[----:B------:R-:W-:Y:S03]  /*b710*/  F2FP.BF16.PACK_AB R105, R164, R165 ;  /* 0x000000a5a469723e */ /* 0x000fe600000010ff */
[----:B------:R-:W-:Y:S02]  /*b720*/  F2FP.BF16.PACK_AB R106, R178, R179 ;  /* 0x000000b3b26a723e */ /* 0x000fe400000010ff */
[----:B-----5:R-:W-:Y:S07]  /*b730*/  F2FP.BF16.PACK_AB R107, R162, R163 ;  /* 0x000000a3a26b723e */ /* 0x020fee00000010ff */
[C---:B-1----:R-:W-:Y:S03]  /*b740*/  HMMA.16816.F32.BF16 R4, R104.reuse, R108, R4 ;  /* 0x0000006c6804723c */ /* 0x042fe60000041804 */
[----:B----4-:R-:W-:Y:S05]  /*b750*/  FFMA.FTZ R102, R167, c[0x0][0x2d0], -R103 ;  /* 0x0000b400a7667a23 */ /* 0x010fea0000010867 */
[C---:B------:R-:W-:Y:S01]  /*b760*/  HMMA.16816.F32.BF16 R8, R104.reuse, R110, R8 ;  /* 0x0000006e6808723c */ /* 0x040fe20000041808 */
[----:B------:R-:W1:Y:S01]  /*b770*/  LDSM.16.MT88.4 R108, [R189+0x3000] ;  /* 0x00300000bd6c783b */ /* 0x000e620000004200 */
[----:B------:R4:W5:Y:S06]  /*b780*/  MUFU.EX2 R168, R102 ;  /* 0x0000006600a87308 */ /* 0x00096c0000000800 */
[C---:B------:R-:W-:Y:S08]  /*b790*/  HMMA.16816.F32.BF16 R12, R104.reuse, R124, R12 ;  /* 0x0000007c680c723c */ /* 0x040ff0000004180c */
[C---:B------:R-:W-:Y:S01]  /*b7a0*/  HMMA.16816.F32.BF16 R16, R104.reuse, R126, R16 ;  /* 0x0000007e6810723c */ /* 0x040fe20000041810 */
[----:B------:R-:W-:Y:S07]  /*b7b0*/  LDSM.16.MT88.4 R124, [R189+0x1800] ;  /* 0x00180000bd7c783b */ /* 0x000fee0000004200 */
[C---:B---3--:R-:W-:Y:S04]  /*b7c0*/  HMMA.16816.F32.BF16 R20, R104.reuse, R112, R20 ;  /* 0x000000706814723c */ /* 0x048fe80000041814 */
[--C-:B----4-:R-:W-:Y:S04]  /*b7d0*/  FFMA.FTZ R102, R215, c[0x0][0x2d0], -R3.reuse ;  /* 0x0000b400d7667a23 */ /* 0x110fe80000010803 */
[C---:B------:R-:W-:Y:S01]  /*b7e0*/  HMMA.16816.F32.BF16 R24, R104.reuse, R114, R24 ;  /* 0x000000726818723c */ /* 0x040fe20000041818 */
[----:B------:R3:W-:Y:S01]  /*b7f0*/  MUFU.EX2 R161, R102 ;  /* 0x0000006600a17308 */ /* 0x0007e20000000800 */
[----:B------:R-:W4:Y:S06]  /*b800*/  LDSM.16.MT88.4 R112, [R188+0x3000] ;  /* 0x00300000bc70783b */ /* 0x000f2c0000004200 */
[C---:B------:R-:W-:Y:S08]  /*b810*/  HMMA.16816.F32.BF16 R28, R104.reuse, R128, R28 ;  /* 0x00000080681c723c */ /* 0x040ff0000004181c */
[C---:B------:R-:W-:Y:S08]  /*b820*/  HMMA.16816.F32.BF16 R32, R104.reuse, R130, R32 ;  /* 0x000000826820723c */ /* 0x040ff00000041820 */
[C---:B--2---:R-:W-:Y:S04]  /*b830*/  HMMA.16816.F32.BF16 R36, R104.reuse, R116, R36 ;  /* 0x000000746824723c */ /* 0x044fe80000041824 */
[----:B---3--:R-:W-:Y:S04]  /*b840*/  FFMA.FTZ R102, R216, c[0x0][0x2d0], -R3 ;  /* 0x0000b400d8667a23 */ /* 0x008fe80000010803 */
[C---:B------:R-:W-:Y:S01]  /*b850*/  HMMA.16816.F32.BF16 R40, R104.reuse, R118, R40 ;  /* 0x000000766828723c */ /* 0x040fe20000041828 */
[----:B------:R2:W3:Y:S01]  /*b860*/  MUFU.EX2 R160, R102 ;  /* 0x0000006600a07308 */ /* 0x0004e20000000800 */
[----:B------:R-:W3:Y:S06]  /*b870*/  LDSM.16.MT88.4 R116, [R185+0x5000] ;  /* 0x00500000b974783b */ /* 0x000eec0000004200 */
[C---:B------:R-:W-:Y:S08]  /*b880*/  HMMA.16816.F32.BF16 R44, R104.reuse, R120, R44 ;  /* 0x00000078682c723c */ /* 0x040ff0000004182c */
[C---:B------:R-:W-:Y:S01]  /*b890*/  HMMA.16816.F32.BF16 R48, R104.reuse, R122, R48 ;  /* 0x0000007a6830723c */ /* 0x040fe20000041830 */
[----:B------:R-:W5:Y:S07]  /*b8a0*/  LDSM.16.MT88.4 R120, [R186+0x5000] ;  /* 0x00500000ba78783b */ /* 0x000f6e0000004200 */
[C---:B-1----:R-:W-:Y:S04]  /*b8b0*/  HMMA.16816.F32.BF16 R52, R104.reuse, R108, R52 ;  /* 0x0000006c6834723c */ /* 0x042fe80000041834 */
[--C-:B--2---:R-:W-:Y:S04]  /*b8c0*/  FFMA.FTZ R102, R217, c[0x0][0x2d0], -R103.reuse ;  /* 0x0000b400d9667a23 */ /* 0x104fe80000010867 */
[C---:B------:R-:W-:Y:S01]  /*b8d0*/  HMMA.16816.F32.BF16 R56, R104.reuse, R110, R56 ;  /* 0x0000006e6838723c */ /* 0x040fe20000041838 */
[----:B------:R1:W-:Y:S01]  /*b8e0*/  MUFU.EX2 R167, R102 ;  /* 0x0000006600a77308 */ /* 0x0003e20000000800 */
[----:B------:R-:W2:Y:S06]  /*b8f0*/  LDSM.16.MT88.4 R108, [R189+0x5000] ;  /* 0x00500000bd6c783b */ /* 0x000eac0000004200 */
[C---:B----4-:R-:W-:Y:S08]  /*b900*/  HMMA.16816.F32.BF16 R60, R104.reuse, R112, R60 ;  /* 0x00000070683c723c */ /* 0x050ff0000004183c */
[C---:B------:R-:W-:Y:S01]  /*b910*/  HMMA.16816.F32.BF16 R64, R104.reuse, R114, R64 ;  /* 0x000000726840723c */ /* 0x040fe20000041840 */
[----:B------:R-:W4:Y:S07]  /*b920*/  LDSM.16.MT88.4 R112, [R188+0x5000] ;  /* 0x00500000bc70783b */ /* 0x000f2e0000004200 */
[C---:B---3--:R-:W-:Y:S04]  /*b930*/  HMMA.16816.F32.BF16 R68, R104.reuse, R116, R68 ;  /* 0x000000746844723c */ /* 0x048fe80000041844 */
[----:B-1----:R-:W-:Y:S04]  /*b940*/  FFMA.FTZ R102, R218, c[0x0][0x2d0], -R103 ;  /* 0x0000b400da667a23 */ /* 0x002fe80000010867 */
[C---:B------:R-:W-:Y:S01]  /*b950*/  HMMA.16816.F32.BF16 R72, R104.reuse, R118, R72 ;  /* 0x000000766848723c */ /* 0x040fe20000041848 */
[----:B------:R1:W3:Y:S01]  /*b960*/  MUFU.EX2 R166, R102 ;  /* 0x0000006600a67308 */ /* 0x0002e20000000800 */
[----:B------:R-:W4:Y:S06]  /*b970*/  LDSM.16.MT88.4 R116, [R185+0x1800] ;  /* 0x00180000b974783b */ /* 0x000f2c0000004200 */
[C---:B-----5:R-:W-:Y:S08]  /*b980*/  HMMA.16816.F32.BF16 R76, R104.reuse, R120, R76 ;  /* 0x00000078684c723c */ /* 0x060ff0000004184c */
[C---:B------:R-:W-:Y:S01]  /*b990*/  HMMA.16816.F32.BF16 R80, R104.reuse, R122, R80 ;  /* 0x0000007a6850723c */ /* 0x040fe20000041850 */
[----:B------:R-:W5:Y:S07]  /*b9a0*/  LDSM.16.MT88.4 R120, [R186+0x1800] ;  /* 0x00180000ba78783b */ /* 0x000f6e0000004200 */
[C---:B--2---:R-:W-:Y:S04]  /*b9b0*/  HMMA.16816.F32.BF16 R84, R104.reuse, R108, R84 ;  /* 0x0000006c6854723c */ /* 0x044fe80000041854 */
[--C-:B-1----:R-:W-:Y:S01]  /*b9c0*/  FFMA.FTZ R102, R136, c[0x0][0x2d0], -R3.reuse ;  /* 0x0000b40088667a23 */ /* 0x102fe20000010803 */
[----:B------:R-:W-:Y:S01]  /*b9d0*/  F2FP.BF16.PACK_AB R136, R168, R169 ;  /* 0x000000a9a888723e */ /* 0x000fe200000010ff */
[----:B------:R-:W-:Y:S01]  /*b9e0*/  FFMA.FTZ R3, R137, c[0x0][0x2d0], -R3 ;  /* 0x0000b40089037a23 */ /* 0x000fe20000010803 */
[----:B------:R-:W-:Y:S01]  /*b9f0*/  F2FP.BF16.PACK_AB R137, R160, R161 ;  /* 0x000000a1a089723e */ /* 0x000fe200000010ff */
[C---:B------:R-:W-:Y:S01]  /*ba00*/  HMMA.16816.F32.BF16 R88, R104.reuse, R110, R88 ;  /* 0x0000006e6858723c */ /* 0x040fe20000041858 */
[----:B------:R-:W-:Y:S03]  /*ba10*/  MUFU.EX2 R103, R102 ;  /* 0x0000006600677308 */ /* 0x000fe60000000800 */
[----:B---3--:R-:W-:Y:S04]  /*ba20*/  F2FP.BF16.PACK_AB R138, R166, R167 ;  /* 0x000000a7a68a723e */ /* 0x008fe800000010ff */
[C---:B----4-:R-:W-:Y:S03]  /*ba30*/  HMMA.16816.F32.BF16 R92, R104.reuse, R112, R92 ;  /* 0x00000070685c723c */ /* 0x050fe6000004185c */
[----:B------:R-:W1:Y:S05]  /*ba40*/  MUFU.EX2 R102, R3 ;  /* 0x0000000300667308 */ /* 0x000e6a0000000800 */
[----:B------:R-:W-:Y:S04]  /*ba50*/  HMMA.16816.F32.BF16 R96, R104, R114, R96 ;  /* 0x000000726860723c */ /* 0x000fe80000041860 */
[----:B-1----:R-:W-:Y:S01]  /*ba60*/  F2FP.BF16.PACK_AB R139, R102, R103 ;  /* 0x00000067668b723e */ /* 0x002fe200000010ff */
[----:B------:R-:W-:Y:S02]  /*ba70*/  FADD.FTZ R3, R162, R0 ;  /* 0x00000000a2037221 */ /* 0x000fe40000010000 */
[----:B------:R-:W-:Y:S02]  /*ba80*/  FADD.FTZ R0, R169, R2 ;  /* 0x00000002a9007221 */ /* 0x000fe40000010000 */
[----:B------:R-:W-:Y:S02]  /*ba90*/  FADD.FTZ R3, R161, R3 ;  /* 0x00000003a1037221 */ /* 0x000fe40000010000 */
[C---:B------:R-:W-:Y:S01]  /*baa0*/  HMMA.16816.F32.BF16 R104, R136.reuse, R116, R4 ;  /* 0x000000748868723c */ /* 0x040fe20000041804 */
[----:B------:R-:W1:Y:S04]  /*bab0*/  LDSM.16.MT88.4 R4, [R186+0x5800] ;  /* 0x00580000ba04783b */ /* 0x000e680000004200 */
[----:B------:R-:W-:Y:S02]  /*bac0*/  FADD.FTZ R0, R168, R0 ;  /* 0x00000000a8007221 */ /* 0x000fe40000010000 */
[----:B------:R-:W-:Y:S01]  /*bad0*/  FADD.FTZ R3, R160, R3 ;  /* 0x00000003a0037221 */ /* 0x000fe20000010000 */
[C---:B------:R-:W-:Y:S01]  /*bae0*/  HMMA.16816.F32.BF16 R108, R136.reuse, R118, R8 ;  /* 0x00000076886c723c */ /* 0x040fe20000041808 */
[----:B------:R-:W2:Y:S03]  /*baf0*/  LDSM.16.MT88.4 R8, [R189+0x5800] ;  /* 0x00580000bd08783b */ /* 0x000ea60000004200 */
[----:B------:R-:W-:Y:S02]  /*bb00*/  FADD.FTZ R2, R167, R0 ;  /* 0x00000000a7027221 */ /* 0x000fe40000010000 */
[----:B------:R-:W-:Y:S01]  /*bb10*/  FADD.FTZ R0, R103, R3 ;  /* 0x0000000367007221 */ /* 0x000fe20000010000 */
[----:B------:R-:W-:Y:S01]  /*bb20*/  MOV R103, R100 ;  /* 0x0000006400677202 */ /* 0x000fe20000000f00 */
[C---:B-----5:R-:W-:Y:S01]  /*bb30*/  HMMA.16816.F32.BF16 R112, R136.reuse, R120, R12 ;  /* 0x000000788870723c */ /* 0x060fe2000004180c */
[----:B------:R-:W3:Y:S03]  /*bb40*/  LDSM.16.MT88.4 R12, [R188+0x5800] ;  /* 0x00580000bc0c783b */ /* 0x000ee60000004200 */
        /* <DEDUP_REMOVED lines=23> */
[----:B------:R-:W-:Y:S01]  /*bcc0*/  HMMA.16816.F32.BF16 R96, R136, R14, R96 ;  /* 0x0000000e8860723c */ /* 0x000fe20000041860 */
[----:B------:R-:W-:-:S07]  /*bcd0*/  @P0 BRA `(.L_x_899) ;  /* 0xffffd2b000000947 */ /* 0x000fce000383ffff */
.L_x_898:
[----:B------:R-:W-:Y:S07]  /*bce0*/  @!UPT UIADD3 URZ, URZ, URZ, URZ ;  /* 0x0000003f3f3ff290 */ /* 0x000fee000fffe03f */
[----:B------:R-:W-:Y:S02]  /*bcf0*/  MOV R7, 0x1f ;  /* 0x0000001f00077802 */ /* 0x000fe40000000f00 */
[----:B------:R-:W-:Y:S01]  /*bd00*/  MOV R6, 0xffffffff ;  /* 0xffffffff00067802 */ /* 0x000fe20000000f00 */
[----:B------:R-:W-:Y:S06]  /*bd10*/  BRA.DIV ~URZ, `(.L_x_900) ;  /* 0x000054627f007947 */ /* 0x000fec000b800000 */
[----:B------:R1:W2:Y:S02]  /*bd20*/  SHFL.BFLY PT, R0, R226, 0x2, 0x1f ;  /* 0x0c401f00e2007f89 */ /* 0x0002a400000e0000 */
.L_x_973:
[----:B--2---:R-:W-:Y:S01]  /*bd30*/  FADD.FTZ R0, R0, R226 ;  /* 0x000000e200007221 */ /* 0x004fe20000010000 */
[----:B------:R-:W-:Y:S05]  /*bd40*/  BRA.DIV ~URZ, `(.L_x_901) ;  /* 0x000054927f007947 */ /* 0x000fea000b800000 */
[----:B------:R-:W2:Y:S04]  /*bd50*/  SHFL.BFLY PT, R2, R227, 0x2, 0x1f ;  /* 0x0c401f00e3027f89 */ /* 0x000ea800000e0000 */
[----:B------:R-:W3:Y:S01]  /*bd60*/  SHFL.BFLY PT, R5, R0, 0x1, 0x1f ;  /* 0x0c201f0000057f89 */ /* 0x000ee200000e0000 */
[----:B--2---:R-:W-:-:S02]  /*bd70*/  FADD.FTZ R4, R2, R227 ;  /* 0x000000e302047221 */ /* 0x004fc40000010000 */
[----:B---3--:R-:W-:-:S03]  /*bd80*/  FADD.FTZ R0, R0, R5 ;  /* 0x0000000500007221 */ /* 0x008fc60000010000 */
[----:B------:R2:W3:Y:S04]  /*bd90*/  SHFL.BFLY PT, R3, R4, 0x1, 0x1f ;  /* 0x0c201f0004037f89 */ /* 0x0004e800000e0000 */
.L_x_974:
[----:B------:R-:W-:Y:S01]  /*bda0*/  FSETP.NE.FTZ.AND P1, PT, R0, RZ, PT ;  /* 0x000000ff0000720b */ /* 0x000fe20003f35000 */
[----:B---3--:R-:W-:Y:S01]  /*bdb0*/  FADD.FTZ R3, R3, R4 ;  /* 0x0000000403037221 */ /* 0x008fe20000010000 */
[----:B------:R-:W-:Y:S02]  /*bdc0*/  MOV R2, RZ ;  /* 0x000000ff00027202 */ /* 0x000fe40000000f00 */
[----:B------:R-:W-:Y:S02]  /*bdd0*/  MOV R21, 0xff800000 ;  /* 0xff80000000157802 */ /* 0x000fe40000000f00 */
[----:B------:R-:W-:Y:S02]  /*bde0*/  FSETP.NE.FTZ.AND P0, PT, R3, RZ, PT ;  /* 0x000000ff0300720b */ /* 0x000fe40003f15000 */
[----:B------:R-:W-:-:S05]  /*bdf0*/  MOV R20, 0xff800000 ;  /* 0xff80000000147802 */ /* 0x000fca0000000f00 */
[----:B------:R-:W3:Y:S01]  /*be00*/  @P1 MUFU.RCP R2, R0 ;  /* 0x0000000000021308 */ /* 0x000ee20000001000 */
[----:B--2---:R-:W-:-:S05]  /*be10*/  @P1 MOV R4, 0x3f317218 ;  /* 0x3f31721800041802 */ /* 0x004fca0000000f00 */
[----:B------:R-:W-:Y:S02]  /*be20*/  @P1 FMUL.FTZ R4, R4, c[0x0][0x2d0] ;  /* 0x0000b40004041a20 */ /* 0x000fe40000410000 */
[----:B------:R2:W4:Y:S01]  /*be30*/  @P1 MUFU.LG2 R5, R0 ;  /* 0x0000000000051308 */ /* 0x0005220000000c00 */
[C---:B---3--:R-:W-:Y:S02]  /*be40*/  FMUL.FTZ R144, R2.reuse, R104 ;  /* 0x0000006802907220 */ /* 0x048fe40000410000 */
[C---:B------:R-:W-:Y:S02]  /*be50*/  FMUL.FTZ R145, R2.reuse, R105 ;  /* 0x0000006902917220 */ /* 0x040fe40000410000 */
[C---:B------:R-:W-:Y:S02]  /*be60*/  FMUL.FTZ R102, R2.reuse, R108 ;  /* 0x0000006c02667220 */ /* 0x040fe40000410000 */
[C---:B------:R-:W-:Y:S01]  /*be70*/  FMUL.FTZ R103, R2.reuse, R109 ;  /* 0x0000006d02677220 */ /* 0x040fe20000410000 */
[----:B--2---:R-:W-:Y:S01]  /*be80*/  MOV R0, RZ ;  /* 0x000000ff00007202 */ /* 0x004fe20000000f00 */
[----:B------:R-:W-:-:S02]  /*be90*/  FMUL.FTZ R146, R2, R68 ;  /* 0x0000004402927220 */ /* 0x000fc40000410000 */
[C---:B------:R-:W-:Y:S02]  /*bea0*/  FMUL.FTZ R147, R2.reuse, R69 ;  /* 0x0000004502937220 */ /* 0x040fe40000410000 */
[C---:B------:R-:W-:Y:S01]  /*beb0*/  FMUL.FTZ R104, R2.reuse, R112 ;  /* 0x0000007002687220 */ /* 0x040fe20000410000 */
[----:B------:R-:W2:Y:S01]  /*bec0*/  @P0 MUFU.RCP R0, R3 ;  /* 0x0000000300000308 */ /* 0x000ea20000001000 */
        /* <DEDUP_REMOVED lines=41> */
[----:B------:R3:W5:Y:S01]  /*c160*/  @P0 MUFU.LG2 R2, R3 ;  /* 0x0000000300020308 */ /* 0x0007620000000c00 */
[----:B----4-:R-:W-:Y:S02]  /*c170*/  @P1 FMUL.FTZ R5, R5, 0.69314718246459960938 ;  /* 0x3f31721805051820 */ /* 0x010fe40000410000 */
[----:B--2---:R-:W-:Y:S02]  /*c180*/  FMUL.FTZ R92, R0, R122 ;  /* 0x0000007a005c7220 */ /* 0x004fe40000410000 */
[----:B------:R-:W-:Y:S01]  /*c190*/  @P1 FFMA.FTZ R21, R4, R101, R5 ;  /* 0x0000006504151223 */ /* 0x000fe20000010005 */
[----:B------:R-:W-:Y:S01]  /*c1a0*/  MOV R4, 0x1 ;  /* 0x0000000100047802 */ /* 0x000fe20000000f00 */
[C---:B------:R-:W-:Y:S02]  /*c1b0*/  FMUL.FTZ R93, R0.reuse, R123 ;  /* 0x0000007b005d7220 */ /* 0x040fe40000410000 */
[----:B------:R-:W-:-:S02]  /*c1c0*/  FMUL.FTZ R160, R0, R106 ;  /* 0x0000006a00a07220 */ /* 0x000fc40000410000 */
[C---:B------:R-:W-:Y:S02]  /*c1d0*/  FMUL.FTZ R161, R0.reuse, R107 ;  /* 0x0000006b00a17220 */ /* 0x040fe40000410000 */
[C---:B------:R-:W-:Y:S02]  /*c1e0*/  FMUL.FTZ R84, R0.reuse, R126 ;  /* 0x0000007e00547220 */ /* 0x040fe40000410000 */
[C---:B------:R-:W-:Y:S01]  /*c1f0*/  FMUL.FTZ R85, R0.reuse, R127 ;  /* 0x0000007f00557220 */ /* 0x040fe20000410000 */
[----:B---3--:R-:W-:Y:S01]  /*c200*/  @P0 MOV R3, 0x3f317218 ;  /* 0x3f31721800030802 */ /* 0x008fe20000000f00 */
[C---:B------:R-:W-:Y:S02]  /*c210*/  FMUL.FTZ R122, R0.reuse, R66 ;  /* 0x00000042007a7220 */ /* 0x040fe40000410000 */
[----:B------:R-:W-:Y:S02]  /*c220*/  FMUL.FTZ R123, R0, R67 ;  /* 0x00000043007b7220 */ /* 0x000fe40000410000 */
[----:B-----5:R-:W-:-:S02]  /*c230*/  @P0 FMUL.FTZ R2, R2, 0.69314718246459960938 ;  /* 0x3f31721802020820 */ /* 0x020fc40000410000 */
        /* <DEDUP_REMOVED lines=43> */
.L_x_881:
        /* <DEDUP_REMOVED lines=17> */
.L_x_903:
[----:B------:R-:W-:Y:S05]  /*c600*/  BSYNC B0 ;  /* 0x0000000000007941 */ /* 0x000fea0003800000 */
.L_x_902:
        /* <DEDUP_REMOVED lines=18> */
[----:B------:R-:W-:Y:S01]  /*c730*/  F2FP.BF16.PACK_AB R4, R153, R152 ;  /* 0x000000989904723e */ /* 0x000fe200000010ff */
        /* <DEDUP_REMOVED lines=67> */
[----:B----4-:R-:W2:Y:S01]  /*cb70*/  LDL R8, [R1+0xc] ;  /* 0x00000c0001087983 */ /* 0x010ea20000100800 */
[----:B------:R-:W-:-:S03]  /*cb80*/  F2FP.BF16.PACK_AB R2, R71, R70 ;  /* 0x000000464702723e */ /* 0x000fc600000010ff */
[----:B------:R1:W-:Y:S04]  /*cb90*/  STS [R12+0x8000], R0 ;  /* 0x008000000c007388 */ /* 0x0003e80000000800 */
[----:B------:R3:W-:Y:S04]  /*cba0*/  STS [R12+0x8400], R4 ;  /* 0x008400040c007388 */ /* 0x0007e80000000800 */
[----:B------:R4:W-:Y:S04]  /*cbb0*/  STS [R9+0x8000], R3 ;  /* 0x0080000309007388 */ /* 0x0009e80000000800 */
[----:B------:R4:W-:Y:S01]  /*cbc0*/  STS [R9+0x8400], R2 ;  /* 0x0084000209007388 */ /* 0x0009e20000000800 */
[----:B-1----:R-:W-:-:S02]  /*cbd0*/  F2FP.BF16.PACK_AB R0, R77, R76 ;  /* 0x0000004c4d00723e */ /* 0x002fc400000010ff */
[----:B---3--:R-:W-:-:S03]  /*cbe0*/  F2FP.BF16.PACK_AB R4, R83, R82 ;  /* 0x000000525304723e */ /* 0x008fc600000010ff */
[----:B------:R1:W-:Y:S01]  /*cbf0*/  STS [R11+0x8000], R0 ;  /* 0x008000000b007388 */ /* 0x0003e20000000800 */
[----:B----4-:R-:W-:-:S03]  /*cc00*/  F2FP.BF16.PACK_AB R3, R149, R148 ;  /* 0x000000949503723e */ /* 0x010fc600000010ff */
[----:B------:R3:W-:Y:S01]  /*cc10*/  STS [R11+0x8400], R4 ;  /* 0x008400040b007388 */ /* 0x0007e20000000800 */
[----:B------:R-:W-:-:S03]  /*cc20*/  F2FP.BF16.PACK_AB R2, R79, R78 ;  /* 0x0000004e4f02723e */ /* 0x000fc600000010ff */
[----:B------:R4:W-:Y:S04]  /*cc30*/  STS [R7+0x8000], R3 ;  /* 0x0080000307007388 */ /* 0x0009e80000000800 */
[----:B------:R4:W-:Y:S01]  /*cc40*/  STS [R7+0x8400], R2 ;  /* 0x0084000207007388 */ /* 0x0009e20000000800 */
[----:B------:R-:W-:Y:S02]  /*cc50*/  ISETP.NE.U32.AND P2, PT, RZ, c[0x0][0x508], PT ;  /* 0x00014200ff007a0c */ /* 0x000fe40003f45070 */
[----:B------:R-:W-:Y:S01]  /*cc60*/  ISETP.NE.U32.AND P1, PT, RZ, c[0x0][0x500], PT ;  /* 0x00014000ff007a0c */ /* 0x000fe20003f25070 */
[----:B------:R-:W2:Y:S01]  /*cc70*/  LDL.LU R9, [R1+0x18] ;  /* 0x0000180001097983 */ /* 0x000ea20000300800 */
[----:B------:R-:W-:Y:S01]  /*cc80*/  ISETP.NE.AND.EX P2, PT, RZ, c[0x0][0x50c], PT, P2 ;  /* 0x00014300ff007a0c */ /* 0x000fe20003f45320 */
[----:B------:R-:W-:Y:S01]  /*cc90*/  IMAD.MOV.U32 R12, RZ, RZ, c[0x0][0x388] ;  /* 0x0000e200ff0c7624 */ /* 0x000fe200078e00ff */
[----:B------:R-:W-:-:S02]  /*cca0*/  ISETP.NE.AND.EX P1, PT, RZ, c[0x0][0x504], PT, P1 ;  /* 0x00014100ff007a0c */ /* 0x000fc40003f25310 */
[----:B-1----:R-:W-:-:S05]  /*ccb0*/  F2FP.BF16.PACK_AB R0, R89, R88 ;  /* 0x000000585900723e */ /* 0x002fca00000010ff */
[----:B------:R1:W-:Y:S04]  /*ccc0*/  STS [R6+0x8000], R0 ;  /* 0x0080000006007388 */ /* 0x0003e80000000800 */
[----:B---3--:R-:W-:Y:S02]  /*ccd0*/  @P2 LEA R4, P0, R243, c[0x0][0x508], 0x2 ;  /* 0x00014200f3042a11 */ /* 0x008fe400078010ff */
[----:B----4-:R-:W-:Y:S02]  /*cce0*/  F2FP.BF16.PACK_AB R3, R75, R74 ;  /* 0x0000004a4b03723e */ /* 0x010fe400000010ff */
[----:B------:R-:W-:-:S03]  /*ccf0*/  F2FP.BF16.PACK_AB R2, R81, R80 ;  /* 0x000000505102723e */ /* 0x000fc600000010ff */
[----:B------:R3:W-:Y:S04]  /*cd00*/  STS [R6+0x8400], R3 ;  /* 0x0084000306007388 */ /* 0x0007e80000000800 */
[----:B------:R4:W-:Y:S01]  /*cd10*/  STS [R5+0x8000], R2 ;  /* 0x0080000205007388 */ /* 0x0009e20000000800 */
[----:B-1----:R-:W-:-:S05]  /*cd20*/  F2FP.BF16.PACK_AB R0, R63, R62 ;  /* 0x0000003e3f00723e */ /* 0x002fca00000010ff */
[----:B------:R1:W-:Y:S01]  /*cd30*/  STS [R5+0x8400], R0 ;  /* 0x0084000005007388 */ /* 0x0003e20000000800 */
[----:B---3--:R-:W-:Y:S01]  /*cd40*/  F2FP.BF16.PACK_AB R3, R57, R56 ;  /* 0x000000383903723e */ /* 0x008fe200000010ff */
[----:B------:R-:W-:Y:S02]  /*cd50*/  IMAD.MOV.U32 R6, RZ, RZ, 0x4 ;  /* 0x00000004ff067424 */ /* 0x000fe400078e00ff */
[----:B----4-:R-:W-:Y:S02]  /*cd60*/  IMAD.MOV.U32 R2, RZ, RZ, RZ ;  /* 0x000000ffff027224 */ /* 0x010fe400078e00ff */
[----:B------:R-:W-:Y:S01]  /*cd70*/  STS [R10+0x8000], R3 ;  /* 0x008000030a007388 */ /* 0x000fe20000000800 */
[----:B------:R-:W-:Y:S01]  /*cd80*/  IMAD.WIDE R6, R243, R6, c[0x0][0x500] ;  /* 0x00014000f3067625 */ /* 0x000fe200078e0206 */
[----:B-1----:R-:W-:-:S05]  /*cd90*/  F2FP.BF16.PACK_AB R0, R59, R58 ;  /* 0x0000003a3b00723e */ /* 0x002fca00000010ff */
[----:B------:R1:W-:Y:S04]  /*cda0*/  STS [R10+0x8400], R0 ;  /* 0x008400000a007388 */ /* 0x0003e80000000800 */
[----:B------:R-:W-:Y:S06]  /*cdb0*/  BAR.SYNC.DEFER_BLOCKING 0x1, 0x100 ;  /* 0x0044000000007b1d */ /* 0x000fec0000010000 */
[----:B------:R3:W5:Y:S01]  /*cdc0*/  @P1 LDG.E R2, [R6.64] ;  /* 0x0000000606021981 */ /* 0x000762000c1e1900 */
[----:B--2---:R-:W-:-:S05]  /*cdd0*/  @P2 LEA.HI.X R5, R243, c[0x0][0x50c], R8, 0x2, P0 ;  /* 0x00014300f3052a11 */ /* 0x004fca00000f1408 */
[----:B------:R3:W5:Y:S01]  /*cde0*/  @P2 LDG.E R12, [R4.64] ;  /* 0x00000006040c2981 */ /* 0x000762000c1e1900 */
[----:B------:R-:W-:-:S04]  /*cdf0*/  ISETP.NE.AND P0, PT, R9, RZ, PT ;  /* 0x000000ff0900720c */ /* 0x000fc80003f05270 */
[----:B-1----:R-:W-:Y:S01]  /*ce00*/  SEL R0, R9, c[0x0][0x3d4], P0 ;  /* 0x0000f50009007a07 */ /* 0x002fe20000000000 */
[----:B------:R-:W-:Y:S05]  /*ce10*/  @P2 BRA `(.L_x_906) ;  /* 0x0000004000002947 */ /* 0x000fea0003800000 */
[----:B---3--:R-:W-:Y:S05]  /*ce20*/  @!P1 BRA `(.L_x_906) ;  /* 0x0000003000009947 */ /* 0x008fea0003800000 */
[----:B-----5:R1:W2:Y:S04]  /*ce30*/  LDG.E R12, [R6.64] ;  /* 0x00000006060c7981 */ /* 0x0202a8000c1e1900 */
[----:B-1----:R-:W2:Y:S02]  /*ce40*/  LDG.E R6, [R6.64+0x4] ;  /* 0x0000040606067981 */ /* 0x002ea4000c1e1900 */
[----:B--2---:R-:W-:Y:S02]  /*ce50*/  IADD3 R12, -R12, R6, RZ ;  /* 0x000000060c0c7210 */ /* 0x004fe40007ffe1ff */
.L_x_906:
[----:B---3--:R-:W2:Y:S04]  /*ce60*/  LDL R3, [R1+0x4] ;  /* 0x0000040001037983 */ /* 0x008ea80000100800 */
[----:B------:R-:W3:Y:S04]  /*ce70*/  LDL R22, [R1] ;  /* 0x0000000001167983 */ /* 0x000ee80000100800 */
[----:B------:R-:W4:Y:S04]  /*ce80*/  LDL R13, [R1+0x1c] ;  /* 0x00001c00010d7983 */ /* 0x000f280000100800 */
[----:B------:R-:W4:Y:S01]  /*ce90*/  LDL R23, [R1+0x48] ;  /* 0x0000480001177983 */ /* 0x000f220000100800 */
[----:B------:R-:W-:Y:S01]  /*cea0*/  IMAD.MOV.U32 R10, RZ, RZ, 0x368 ;  /* 0x00000368ff0a7424 */ /* 0x000fe200078e00ff */
[----:B------:R-:W-:-:S04]  /*ceb0*/  ISETP.GT.AND P3, PT, R0, 0x1, PT ;  /* 0x000000010000780c */ /* 0x000fc80003f64270 */
[----:B------:R-:W-:-:S04]  /*cec0*/  SEL R10, R10, 0x328, P3 ;  /* 0x000003280a0a7807 */ /* 0x000fc80001800000 */
[----:B------:R-:W1:Y:S08]  /*ced0*/  LDC.64 R6, c[0x0][R10+0x170] ;  /* 0x00005c000a067b82 */ /* 0x000e700000000a00 */
[----:B------:R-:W3:Y:S08]  /*cee0*/  LDC.64 R14, c[0x0][R10+0x168] ;  /* 0x00005a000a0e7b82 */ /* 0x000ef00000000a00 */
[----:B------:R1:W2:Y:S08]  /*cef0*/  LDC.64 R18, c[0x0][R10+0x178] ;  /* 0x00005e000a127b82 */ /* 0x0002b00000000a00 */
[----:B------:R1:W2:Y:S01]  /*cf00*/  LDC.64 R16, c[0x0][R10+0x160] ;  /* 0x000058000a107b82 */ /* 0x0002a20000000a00 */
[----:B------:R-:W-:Y:S01]  /*cf10*/  ISETP.NE.U32.AND P0, PT, RZ, c[0x0][0x500], PT ;  /* 0x00014000ff007a0c */ /* 0x000fe20003f05070 */
[----:B------:R-:W-:-:S03]  /*cf20*/  IMAD.MOV.U32 R0, RZ, RZ, c[0x0][0x4e8] ;  /* 0x00013a00ff007624 */ /* 0x000fc600078e00ff */
[----:B------:R-:W-:Y:S02]  /*cf30*/  ISETP.NE.AND.EX P0, PT, RZ, c[0x0][0x504], PT, P0 ;  /* 0x00014100ff007a0c */ /* 0x000fe40003f05300 */
[----:B------:R-:W-:Y:S02]  /*cf40*/  ISETP.NE.AND P2, PT, R0, 0x1, PT ;  /* 0x000000010000780c */ /* 0x000fe40003f45270 */
[----:B------:R-:W-:Y:S02]  /*cf50*/  SEL R0, R243, RZ, !P0 ;  /* 0x000000fff3007207 */ /* 0x000fe40004000000 */
[----:B------:R-:W-:Y:S01]  /*cf60*/  SEL R5, R8, RZ, !P0 ;  /* 0x000000ff08057207 */ /* 0x000fe20004000000 */
[----:B------:R-:W2:Y:S02]  /*cf70*/  S2R R24, SR_TID.X ;  /* 0x0000000000187919 */ /* 0x000ea40000002100 */
[----:B-1----:R-:W-:-:S04]  /*cf80*/  IMAD R4, R7, R0, RZ ;  /* 0x0000000007047224 */ /* 0x002fc800078e02ff */
[C---:B------:R-:W-:Y:S02]  /*cf90*/  IMAD R11, R6.reuse, R5, R4 ;  /* 0x00000005060b7224 */ /* 0x040fe400078e0204 */
[----:B------:R-:W-:-:S04]  /*cfa0*/  IMAD.WIDE.U32 R6, R6, R0, RZ ;  /* 0x0000000006067225 */ /* 0x000fc800078e00ff */
[----:B--2---:R-:W-:-:S04]  /*cfb0*/  IMAD.IADD R3, R3, 0x1, R233 ;  /* 0x0000000103037824 */ /* 0x004fc800078e02e9 */
[----:B------:R-:W-:-:S04]  /*cfc0*/  @P2 IMAD.HI.U32 R5, R3, c[0x0][0x4ec], RZ ;  /* 0x00013b0003052a27 */ /* 0x000fc800078e00ff */
[----:B------:R-:W-:Y:S01]  /*cfd0*/  IMAD.MOV.U32 R4, RZ, RZ, R3 ;  /* 0x000000ffff047224 */ /* 0x000fe200078e0003 */
[----:B------:R-:W-:Y:S01]  /*cfe0*/  @P2 SHF.R.U32.HI R4, RZ, c[0x0][0x4f0], R5 ;  /* 0x00013c00ff042a19 */ /* 0x000fe20000011605 */
[----:B---3--:R-:W-:Y:S01]  /*cff0*/  IMAD.WIDE.U32 R8, R14, R22, RZ ;  /* 0x000000160e087225 */ /* 0x008fe200078e00ff */
[----:B----4-:R-:W-:-:S03]  /*d000*/  SEL R5, R13, RZ, P3 ;  /* 0x000000ff0d057207 */ /* 0x010fc60001800000 */
[----:B------:R-:W-:Y:S02]  /*d010*/  IMAD R10, R15, R22, RZ ;  /* 0x000000160f0a7224 */ /* 0x000fe400078e02ff */
        /* <DEDUP_REMOVED lines=20> */
[----:B------:R-:W-:Y:S01]  /*d160*/  SHF.R.S32.HI R15, RZ, 0x1f, R24 ;  /* 0x0000001fff0f7819 */ /* 0x000fe20000011418 */
[----:B------:R-:W-:Y:S01]  /*d170*/  IMAD.IADD R5, R5, 0x1, R7 ;  /* 0x0000000105057824 */ /* 0x000fe200078e0207 */
[C---:B------:R-:W-:Y:S02]  /*d180*/  LEA R8, P0, R4.reuse, R8, 0x2 ;  /* 0x0000000804087211 */ /* 0x040fe400078010ff */
[----:B------:R-:W-:Y:S02]  /*d190*/  SEL R9, R9, c[0x0][0x454], P3 ;  /* 0x0001150009097a07 */ /* 0x000fe40001800000 */
[----:B------:R-:W-:Y:S02]  /*d1a0*/  LEA.HI R15, R15, R24, RZ, 0x5 ;  /* 0x000000180f0f7211 */ /* 0x000fe400078f28ff */
[----:B------:R-:W-:Y:S02]  /*d1b0*/  LEA.HI.X R4, R4, R9, R5, 0x2, P0 ;  /* 0x0000000904047211 */ /* 0x000fe400000f1405 */
[----:B------:R-:W-:Y:S01]  /*d1c0*/  LOP3.LUT R15, R15, 0xffffffe0, RZ, 0xc0, !PT ;  /* 0xffffffe00f0f7812 */ /* 0x000fe200078ec0ff */
[----:B------:R-:W-:Y:S01]  /*d1d0*/  SHFL.IDX PT, R10, R8, RZ, 0x1c1f ;  /* 0x001c1fff080a7589 */ /* 0x000fe200000e0000 */
[----:B------:R-:W-:-:S03]  /*d1e0*/  IMAD.IADD R5, R23, 0x1, R233 ;  /* 0x0000000117057824 */ /* 0x000fc600078e02e9 */
[----:B------:R-:W1:Y:S01]  /*d1f0*/  SHFL.IDX PT, R11, R4, RZ, 0x1c1f ;  /* 0x001c1fff040b7589 */ /* 0x000e6200000e0000 */
[----:B------:R-:W-:-:S03]  /*d200*/  IMAD.IADD R15, R24, 0x1, -R15 ;  /* 0x00000001180f7824 */ /* 0x000fc600078e0a0f */
        /* <DEDUP_REMOVED lines=62> */
.L_x_975:
[----:B------:R-:W-:Y:S05]  /*d5f0*/  BRA.DIV ~URZ, `(.L_x_909) ;  /* 0x00003d527f007947 */ /* 0x000fea000b800000 */
[----:B------:R3:W4:Y:S02]  /*d600*/  SHFL.IDX PT, R0, R13, RZ, 0x181f ;  /* 0x00181fff0d007589 */ /* 0x00072400000e0000 */
.L_x_976:
[----:B------:R-:W-:Y:S01]  /*d610*/  ISETP.GE.AND P0, PT, R11, R4, PT ;  /* 0x000000040b00720c */ /* 0x000fe20003f06270 */
[----:B------:R-:W-:-:S12]  /*d620*/  BSSY B0, `(.L_x_910) ;  /* 0x0000010000007945 */ /* 0x000fd80003800000 */
[----:B------:R-:W-:Y:S05]  /*d630*/  @P0 BRA `(.L_x_911) ;  /* 0x000000e000000947 */ /* 0x000fea0003800000 */
[----:B------:R-:W5:Y:S04]  /*d640*/  LDL R14, [R1+0x14] ;  /* 0x00001400010e7983 */ /* 0x000f680000100800 */
[----:B---3--:R-:W3:Y:S01]  /*d650*/  LDL R5, [R1+0x10] ;  /* 0x0000100001057983 */ /* 0x008ee20000100800 */
        /* <DEDUP_REMOVED lines=12> */
.L_x_911:
[----:B------:R-:W-:Y:S05]  /*d720*/  BSYNC B0 ;  /* 0x0000000000007941 */ /* 0x000fea0003800000 */
.L_x_910:
[----:B------:R-:W-:Y:S05]  /*d730*/  BRA.DIV ~URZ, `(.L_x_912) ;  /* 0x00003c727f007947 */ /* 0x000fea000b800000 */
[----:B--2---:R2:W1:Y:S04]  /*d740*/  SHFL.IDX PT, R10, R12, 0x1, 0x181f ;  /* 0x00381f000c0a7f89 */ /* 0x00446800000e0000 */
[----:B----4-:R2:W4:Y:S02]  /*d750*/  SHFL.IDX PT, R0, R13, 0x1, 0x181f ;  /* 0x00381f000d007f89 */ /* 0x01052400000e0000 */
.L_x_977:
[----:B------:R-:W-:Y:S01]  /*d760*/  IADD3 R2, R11, 0x20, RZ ;  /* 0x000000200b027810 */ /* 0x000fe20007ffe0ff */
[----:B------:R-:W-:Y:S03]  /*d770*/  BSSY B0, `(.L_x_913) ;  /* 0x0000011000007945 */ /* 0x000fe60003800000 */
[----:B------:R-:W-:-:S13]  /*d780*/  ISETP.GE.AND P0, PT, R2, R4, PT ;  /* 0x000000040200720c */ /* 0x000fda0003f06270 */
[----:B------:R-:W-:Y:S05]  /*d790*/  @P0 BRA `(.L_x_914) ;  /* 0x000000e000000947 */ /* 0x000fea0003800000 */
[----:B------:R-:W5:Y:S04]  /*d7a0*/  LDL R14, [R1+0x14] ;  /* 0x00001400010e7983 */ /* 0x000f680000100800 */
[----:B--2---:R-:W2:Y:S01]  /*d7b0*/  LDL R5, [R1+0x10] ;  /* 0x0000100001057983 */ /* 0x004ea20000100800 */
        /* <DEDUP_REMOVED lines=12> */
.L_x_914:
[----:B------:R-:W-:Y:S05]  /*d880*/  BSYNC B0 ;  /* 0x0000000000007941 */ /* 0x000fea0003800000 */
.L_x_913:
[----:B------:R-:W-:Y:S05]  /*d890*/  BRA.DIV ~URZ, `(.L_x_915) ;  /* 0x00003bd27f007947 */ /* 0x000fea000b800000 */
[----:B-1----:R1:W2:Y:S02]  /*d8a0*/  SHFL.IDX PT, R10, R12, 0x2, 0x181f ;  /* 0x00581f000c0a7f89 */ /* 0x0022a400000e0000 */
.L_x_978:
[----:B------:R-:W-:Y:S05]  /*d8b0*/  BRA.DIV ~URZ, `(.L_x_916) ;  /* 0x00003c227f007947 */ /* 0x000fea000b800000 */
[----:B----4-:R4:W1:Y:S02]  /*d8c0*/  SHFL.IDX PT, R0, R13, 0x2, 0x181f ;  /* 0x00581f000d007f89 */ /* 0x01086400000e0000 */
.L_x_979:
[----:B------:R-:W-:Y:S01]  /*d8d0*/  IADD3 R2, R11, 0x40, RZ ;  /* 0x000000400b027810 */ /* 0x000fe20007ffe0ff */
[----:B------:R-:W-:Y:S03]  /*d8e0*/  BSSY B0, `(.L_x_917) ;  /* 0x0000011000007945 */ /* 0x000fe60003800000 */
[----:B------:R-:W-:-:S13]  /*d8f0*/  ISETP.GE.AND P0, PT, R2, R4, PT ;  /* 0x000000040200720c */ /* 0x000fda0003f06270 */
[----:B------:R-:W-:Y:S05]  /*d900*/  @P0 BRA `(.L_x_918) ;  /* 0x000000e000000947 */ /* 0x000fea0003800000 */
[----:B------:R-:W5:Y:S04]  /*d910*/  LDL R14, [R1+0x14] ;  /* 0x00001400010e7983 */ /* 0x000f680000100800 */
[----:B---3--:R-:W3:Y:S01]  /*d920*/  LDL R5, [R1+0x10] ;  /* 0x0000100001057983 */ /* 0x008ee20000100800 */
        /* <DEDUP_REMOVED lines=12> */
.L_x_918:
[----:B------:R-:W-:Y:S05]  /*d9f0*/  BSYNC B0 ;  /* 0x0000000000007941 */ /* 0x000fea0003800000 */
.L_x_917:
[----:B------:R-:W-:Y:S05]  /*da00*/  BRA.DIV ~URZ, `(.L_x_919) ;  /* 0x00003b327f007947 */ /* 0x000fea000b800000 */
[----:B-1----:R1:W3:Y:S04]  /*da10*/  SHFL.IDX PT, R6, R12, 0x3, 0x181f ;  /* 0x00781f000c067f89 */ /* 0x0022e800000e0000 */
[----:B------:R1:W4:Y:S02]  /*da20*/  SHFL.IDX PT, R0, R13, 0x3, 0x181f ;  /* 0x00781f000d007f89 */ /* 0x00032400000e0000 */
.L_x_980:
        /* <DEDUP_REMOVED lines=14> */
[----:B------:R-:W4:Y:S01]  /*db10*/  LDL R7, [R1+0x10] ;  /* 0x0000100001077983 */ /* 0x000f220000100800 */
[----:B---3--:R-:W-:-:S04]  /*db20*/  LEA R2, P0, R239, R0, 0x1 ;  /* 0x00000000ef027211 */ /* 0x008fc800078008ff */
[----:B----4-:R-:W-:-:S05]  /*db30*/  LEA.HI.X R3, R239, R6, R7, 0x1, P0 ;  /* 0x00000006ef037211 */ /* 0x010fca00000f0c07 */
[----:B------:R3:W-:Y:S01]  /*db40*/  ST.E.128 [R2.64], R60 ;  /* 0x0000003c02007985 */ /* 0x0007e2000c101d06 */
[----:B------:R-:W-:Y:S05]  /*db50*/  BRA `(.L_x_920) ;  /* 0x00001f4000007947 */ /* 0x000fea0003800000 */
.L_x_907:
        /* <DEDUP_REMOVED lines=34> */
.L_x_981:
[----:B------:R-:W-:Y:S05]  /*dd80*/  BRA.DIV ~URZ, `(.L_x_922) ;  /* 0x000038e27f007947 */ /* 0x000fea000b800000 */
[----:B------:R3:W4:Y:S02]  /*dd90*/  SHFL.IDX PT, R0, R33, RZ, 0x1c1f ;  /* 0x001c1fff21007589 */ /* 0x00072400000e0000 */
.L_x_982:
        /* <DEDUP_REMOVED lines=48> */
[----:B------:R-:W-:Y:S02]  /*e0a0*/  ISETP.GE.AND P6, PT, R16, c[0x0][0x3c8], PT ;  /* 0x0000f20010007a0c */ /* 0x000fe40003fc6270 */
[C---:B------:R-:W-:Y:S02]  /*e0b0*/  IADD3 R87, R229.reuse, 0xb0, RZ ;  /* 0x000000b0e5577810 */ /* 0x040fe40007ffe0ff */
[C---:B------:R-:W-:Y:S01]  /*e0c0*/  IADD3 R5, R229.reuse, 0xb8, RZ ;  /* 0x000000b8e5057810 */ /* 0x040fe20007ffe0ff */
[----:B----4-:R-:W-:Y:S01]  /*e0d0*/  @!P4 IMAD.MOV.U32 R6, RZ, RZ, R0 ;  /* 0x000000ffff06c224 */ /* 0x010fe200078e0000 */
[----:B------:R-:W-:Y:S01]  /*e0e0*/  IADD3 R90, R229, 0xb0, RZ ;  /* 0x000000b0e55a7810 */ /* 0x000fe20007ffe0ff */
[----:B--2---:R-:W-:Y:S01]  /*e0f0*/  @!P4 IMAD.MOV.U32 R7, RZ, RZ, R4 ;  /* 0x000000ffff07c224 */ /* 0x004fe200078e0004 */
[----:B------:R-:W-:-:S02]  /*e100*/  @!P2 LEA R2, P3, R13, R0, 0x2 ;  /* 0x000000000d02a211 */ /* 0x000fc400078610ff */
[C---:B------:R-:W-:Y:S01]  /*e110*/  IADD3 R55, R229.reuse, 0xb8, RZ ;  /* 0x000000b8e5377810 */ /* 0x040fe20007ffe0ff */
[----:B------:R-:W-:Y:S01]  /*e120*/  @!P4 IMAD.WIDE R6, R229, 0x4, R6 ;  /* 0x00000004e506c825 */ /* 0x000fe200078e0206 */
[----:B------:R-:W-:Y:S02]  /*e130*/  @!P2 LEA.HI.X R3, R13, R4, R35, 0x2, P3 ;  /* 0x000000040d03a211 */ /* 0x000fe400018f1423 */
[----:B------:R-:W-:Y:S02]  /*e140*/  SHF.R.S32.HI R90, RZ, 0x1f, R90 ;  /* 0x0000001fff5a7819 */ /* 0x000fe4000001145a */
[----:B------:R2:W-:Y:S01]  /*e150*/  @!P4 ST.E.64 [R6.64], R144 ;  /* 0x000000900600c985 */ /* 0x0005e2000c101b06 */
[----:B------:R-:W-:-:S03]  /*e160*/  SHF.R.S32.HI R55, RZ, 0x1f, R55 ;  /* 0x0000001fff377819 */ /* 0x000fc60000011437 */
        /* <DEDUP_REMOVED lines=45> */
[----:B------:R-:W-:Y:S02]  /*e440*/  @!P2 LEA.HI.X R3, R25, R4, R46, 0x2, P3 ;  /* 0x000000041903a211 */ /* 0x000fe400018f142e */
[----:B------:R-:W-:Y:S01]  /*e450*/  ISETP.GE.AND P4, PT, R28, c[0x0][0x3c8], PT ;  /* 0x0000f2001c007a0c */ /* 0x000fe20003f86270 */
[----:B------:R2:W-:Y:S01]  /*e460*/  @!P6 ST.E.64 [R6.64], R140 ;  /* 0x0000008c0600e985 */ /* 0x0005e2000c101b06 */
[----:B------:R-:W-:-:S03]  /*e470*/  ISETP.GE.AND P6, PT, R29, c[0x0][0x3c8], PT ;  /* 0x0000f2001d007a0c */ /* 0x000fc60003fc6270 */
[----:B------:R4:W-:Y:S01]  /*e480*/  @!P2 ST.E.64 [R2.64], R142 ;  /* 0x0000008e0200a985 */ /* 0x0009e2000c101b06 */
[CC--:B--2---:R-:W-:Y:S02]  /*e490*/  @!P5 LEA R6, P3, R26.reuse, R0.reuse, 0x2 ;  /* 0x000000001a06d211 */ /* 0x0c4fe400078610ff */
[C---:B----4-:R-:W-:Y:S02]  /*e4a0*/  @!P1 LEA R2, P2, R27.reuse, R0, 0x2 ;  /* 0x000000001b029211 */ /* 0x050fe400078410ff */
[-C--:B------:R-:W-:Y:S02]  /*e4b0*/  @!P5 LEA.HI.X R7, R26, R4.reuse, R47, 0x2, P3 ;  /* 0x000000041a07d211 */ /* 0x080fe400018f142f */
[----:B------:R-:W-:Y:S02]  /*e4c0*/  ISETP.GE.AND P3, PT, R30, c[0x0][0x3c8], PT ;  /* 0x0000f2001e007a0c */ /* 0x000fe40003f66270 */
[----:B------:R-:W-:Y:S01]  /*e4d0*/  @!P1 LEA.HI.X R3, R27, R4, R48, 0x2, P2 ;  /* 0x000000041b039211 */ /* 0x000fe200010f1430 */
[----:B------:R2:W-:Y:S01]  /*e4e0*/  @!P5 ST.E.64 [R6.64], R60 ;  /* 0x0000003c0600d985 */ /* 0x0005e2000c101b06 */
[----:B------:R-:W-:-:S03]  /*e4f0*/  @!P6 LEA R8, P2, R29, R0, 0x2 ;  /* 0x000000001d08e211 */ /* 0x000fc600078410ff */
[----:B------:R4:W-:Y:S01]  /*e500*/  @!P1 ST.E.64 [R2.64], R64 ;  /* 0x0000004002009985 */ /* 0x0009e2000c101b06 */
[----:B------:R-:W-:Y:S02]  /*e510*/  ISETP.GE.AND P1, PT, R31, c[0x0][0x3c8], PT ;  /* 0x0000f2001f007a0c */ /* 0x000fe40003f26270 */
[----:B------:R-:W-:-:S05]  /*e520*/  @!P6 LEA.HI.X R9, R29, R4, R50, 0x2, P2 ;  /* 0x000000041d09e211 */ /* 0x000fca00010f1432 */
[----:B------:R-:W-:Y:S01]  /*e530*/  @!P6 ST.E.64 [R8.64], R146 ;  /* 0x000000920800e985 */ /* 0x000fe2000c101b06 */
[----:B------:R-:W-:Y:S02]  /*e540*/  ISETP.GE.AND P6, PT, R32, c[0x0][0x3c8], PT ;  /* 0x0000f20020007a0c */ /* 0x000fe40003fc6270 */
[-C--:B--2---:R-:W-:Y:S02]  /*e550*/  @!P3 LEA R6, P2, R30, R0.reuse, 0x2 ;  /* 0x000000001e06b211 */ /* 0x084fe400078410ff */
[----:B----4-:R-:W-:Y:S02]  /*e560*/  @!P4 LEA R2, P5, R28, R0, 0x2 ;  /* 0x000000001c02c211 */ /* 0x010fe400078a10ff */
[-C--:B------:R-:W-:Y:S02]  /*e570*/  @!P3 LEA.HI.X R7, R30, R4.reuse, R51, 0x2, P2 ;  /* 0x000000041e07b211 */ /* 0x080fe400010f1433 */
[----:B------:R-:W-:Y:S02]  /*e580*/  @!P4 LEA.HI.X R3, R28, R4, R49, 0x2, P5 ;  /* 0x000000041c03c211 */ /* 0x000fe400028f1431 */
[----:B------:R-:W-:-:S03]  /*e590*/  ISETP.GE.AND P5, PT, R91, c[0x0][0x3c8], PT ;  /* 0x0000f2005b007a0c */ /* 0x000fc60003fa6270 */
[----:B------:R2:W-:Y:S01]  /*e5a0*/  @!P4 ST.E.64 [R2.64], R68 ;  /* 0x000000440200c985 */ /* 0x0005e2000c101b06 */
[----:B------:R-:W-:-:S03]  /*e5b0*/  ISETP.GE.AND P4, PT, R87, c[0x0][0x3c8], PT ;  /* 0x0000f20057007a0c */ /* 0x000fc60003f86270 */
[----:B------:R4:W-:Y:S01]  /*e5c0*/  @!P3 ST.E.64 [R6.64], R72 ;  /* 0x000000480600b985 */ /* 0x0009e2000c101b06 */
[----:B------:R-:W-:Y:S02]  /*e5d0*/  ISETP.GE.AND P3, PT, R5, c[0x0][0x3c8], PT ;  /* 0x0000f20005007a0c */ /* 0x000fe40003f66270 */
[----:B--2---:R-:W-:-:S04]  /*e5e0*/  @!P1 LEA R2, P2, R31, R0, 0x2 ;  /* 0x000000001f029211 */ /* 0x004fc800078410ff */
[----:B------:R-:W-:Y:S02]  /*e5f0*/  @!P1 LEA.HI.X R3, R31, R4, R52, 0x2, P2 ;  /* 0x000000041f039211 */ /* 0x000fe400010f1434 */
[----:B------:R-:W-:-:S03]  /*e600*/  @!P6 LEA R10, P2, R32, R0, 0x2 ;  /* 0x00000000200ae211 */ /* 0x000fc600078410ff */
[----:B------:R2:W-:Y:S01]  /*e610*/  @!P1 ST.E.64 [R2.64], R76 ;  /* 0x0000004c02009985 */ /* 0x0005e2000c101b06 */
[----:B------:R-:W-:Y:S02]  /*e620*/  @!P5 LEA R8, P1, R91, R0, 0x2 ;  /* 0x000000005b08d211 */ /* 0x000fe400078210ff */
[----:B------:R-:W-:Y:S02]  /*e630*/  @!P6 LEA.HI.X R11, R32, R4, R54, 0x2, P2 ;  /* 0x00000004200be211 */ /* 0x000fe400010f1436 */
[----:B----4-:R-:W-:Y:S02]  /*e640*/  @!P4 LEA R6, P2, R87, R0, 0x2 ;  /* 0x000000005706c211 */ /* 0x010fe400078410ff */
        /* <DEDUP_REMOVED lines=8> */
.L_x_924:
[----:B------:R-:W-:Y:S05]  /*e6d0*/  BSYNC B0 ;  /* 0x0000000000007941 */ /* 0x000fea0003800000 */
.L_x_923:
[----:B------:R-:W-:Y:S05]  /*e6e0*/  BRA.DIV ~URZ, `(.L_x_925) ;  /* 0x00002fe27f007947 */ /* 0x000fea000b800000 */
[----:B--2---:R2:W1:Y:S04]  /*e6f0*/  SHFL.IDX PT, R4, R12, 0x1, 0x1c1f ;  /* 0x003c1f000c047f89 */ /* 0x00446800000e0000 */
[----:B----4-:R2:W4:Y:S02]  /*e700*/  SHFL.IDX PT, R0, R33, 0x1, 0x1c1f ;  /* 0x003c1f0021007f89 */ /* 0x01052400000e0000 */
.L_x_983:
        /* <DEDUP_REMOVED lines=8> */
[CC--:B----4-:R-:W-:Y:S02]  /*e790*/  @!P2 LEA R10, P6, R14.reuse, R0.reuse, 0x2 ;  /* 0x000000000e0aa211 */ /* 0x0d0fe400078c10ff */
[----:B-12---:R-:W-:Y:S02]  /*e7a0*/  @!P3 LEA R12, P0, R13, R0, 0x2 ;  /* 0x000000000d0cb211 */ /* 0x006fe400078010ff */
[----:B------:R-:W-:Y:S01]  /*e7b0*/  @!P2 LEA.HI.X R11, R14, R4, R34, 0x2, P6 ;  /* 0x000000040e0ba211 */ /* 0x000fe200030f1422 */
[----:B------:R-:W-:Y:S01]  /*e7c0*/  @!P4 IMAD.MOV.U32 R14, RZ, RZ, R0 ;  /* 0x000000ffff0ec224 */ /* 0x000fe200078e0000 */
[----:B------:R-:W-:-:S02]  /*e7d0*/  @!P1 LEA R8, P6, R15, R0, 0x2 ;  /* 0x000000000f089211 */ /* 0x000fc400078c10ff */
[-C--:B------:R-:W-:Y:S02]  /*e7e0*/  @!P3 LEA.HI.X R13, R13, R4.reuse, R35, 0x2, P0 ;  /* 0x000000040d0db211 */ /* 0x080fe400000f1423 */
[----:B------:R-:W-:Y:S01]  /*e7f0*/  @!P1 LEA.HI.X R9, R15, R4, R36, 0x2, P6 ;  /* 0x000000040f099211 */ /* 0x000fe200030f1424 */
[----:B------:R-:W-:Y:S01]  /*e800*/  @!P4 IMAD.MOV.U32 R15, RZ, RZ, R4 ;  /* 0x000000ffff0fc224 */ /* 0x000fe200078e0004 */
[----:B------:R-:W-:Y:S02]  /*e810*/  ISETP.GE.AND P0, PT, R17, c[0x0][0x3c8], PT ;  /* 0x0000f20011007a0c */ /* 0x000fe40003f06270 */
[C---:B------:R-:W-:Y:S01]  /*e820*/  @!P5 LEA R6, P6, R16.reuse, R0, 0x2 ;  /* 0x000000001006d211 */ /* 0x040fe200078c10ff */
[C---:B------:R-:W-:Y:S01]  /*e830*/  @!P4 IMAD.WIDE R14, R229.reuse, 0x4, R14 ;  /* 0x00000004e50ec825 */ /* 0x040fe200078e020e */
[----:B---3--:R-:W-:Y:S02]  /*e840*/  IADD3 R33, R229, 0xb0, RZ ;  /* 0x000000b0e5217810 */ /* 0x008fe40007ffe0ff */
[----:B------:R-:W-:-:S02]  /*e850*/  @!P5 LEA.HI.X R7, R16, R4, R37, 0x2, P6 ;  /* 0x000000041007d211 */ /* 0x000fc400030f1425 */
[----:B------:R-:W-:Y:S01]  /*e860*/  @!P4 ST.E.64 [R14.64], R160 ;  /* 0x000000a00e00c985 */ /* 0x000fe2000c101b06 */
[----:B------:R-:W-:Y:S02]  /*e870*/  ISETP.GE.AND P4, PT, R18, c[0x0][0x3c8], PT ;  /* 0x0000f20012007a0c */ /* 0x000fe40003f86270 */
[----:B------:R-:W-:Y:S01]  /*e880*/  SHF.R.S32.HI R33, RZ, 0x1f, R33 ;  /* 0x0000001fff217819 */ /* 0x000fe20000011421 */
[----:B------:R-:W-:Y:S01]  /*e890*/  @!P3 ST.E.64 [R12.64], R154 ;  /* 0x0000009a0c00b985 */ /* 0x000fe2000c101b06 */
[----:B------:R-:W-:Y:S02]  /*e8a0*/  @!P0 LEA R2, P6, R17, R0, 0x2 ;  /* 0x0000000011028211 */ /* 0x000fe400078c10ff */
[----:B------:R-:W-:Y:S01]  /*e8b0*/  ISETP.GE.AND P3, PT, R19, c[0x0][0x3c8], PT ;  /* 0x0000f20013007a0c */ /* 0x000fe20003f66270 */
[----:B------:R-:W-:Y:S01]  /*e8c0*/  @!P2 ST.E.64 [R10.64], R150 ;  /* 0x000000960a00a985 */ /* 0x000fe2000c101b06 */
[----:B------:R-:W-:Y:S02]  /*e8d0*/  ISETP.GE.AND P2, PT, R21, c[0x0][0x3c8], PT ;  /* 0x0000f20015007a0c */ /* 0x000fe40003f46270 */
[----:B------:R-:W-:Y:S01]  /*e8e0*/  @!P0 LEA.HI.X R3, R17, R4, R38, 0x2, P6 ;  /* 0x0000000411038211 */ /* 0x000fe200030f1426 */
[----:B------:R-:W-:Y:S01]  /*e8f0*/  @!P1 ST.E.64 [R8.64], R106 ;  /* 0x0000006a08009985 */ /* 0x000fe2000c101b06 */
[----:B------:R-:W-:-:S03]  /*e900*/  ISETP.GE.AND P1, PT, R20, c[0x0][0x3c8], PT ;  /* 0x0000f20014007a0c */ /* 0x000fc60003f26270 */
[----:B------:R1:W-:Y:S01]  /*e910*/  @!P5 ST.E.64 [R6.64], R92 ;  /* 0x0000005c0600d985 */ /* 0x0003e2000c101b06 */
[----:B------:R-:W-:-:S03]  /*e920*/  ISETP.GE.AND P5, PT, R22, c[0x0][0x3c8], PT ;  /* 0x0000f20016007a0c */ /* 0x000fc60003fa6270 */
[----:B------:R2:W-:Y:S01]  /*e930*/  @!P0 ST.E.64 [R2.64], R84 ;  /* 0x0000005402008985 */ /* 0x0005e2000c101b06 */
        /* <DEDUP_REMOVED lines=72> */
.L_x_905:
[----:B------:R-:W2:Y:S04]  /*edc0*/  LDL.LU R7, [R1+0x18] ;  /* 0x0000180001077983 */ /* 0x000ea80000300800 */
[----:B------:R-:W3:Y:S01]  /*edd0*/  LDL R6, [R1+0xc] ;  /* 0x00000c0001067983 */ /* 0x000ee20000100800 */
[----:B------:R-:W-:Y:S01]  /*ede0*/  ISETP.NE.U32.AND P1, PT, RZ, c[0x0][0x508], PT ;  /* 0x00014200ff007a0c */ /* 0x000fe20003f25070 */
[----:B------:R-:W-:Y:S01]  /*edf0*/  IMAD.MOV.U32 R4, RZ, RZ, 0x4 ;  /* 0x00000004ff047424 */ /* 0x000fe200078e00ff */
[----:B------:R-:W-:Y:S01]  /*ee00*/  ISETP.NE.U32.AND P2, PT, RZ, c[0x0][0x500], PT ;  /* 0x00014000ff007a0c */ /* 0x000fe20003f45070 */
[----:B------:R-:W-:Y:S01]  /*ee10*/  IMAD.MOV.U32 R0, RZ, RZ, RZ ;  /* 0x000000ffff007224 */ /* 0x000fe200078e00ff */
[----:B------:R-:W-:Y:S01]  /*ee20*/  ISETP.NE.AND.EX P1, PT, RZ, c[0x0][0x50c], PT, P1 ;  /* 0x00014300ff007a0c */ /* 0x000fe20003f25310 */
[----:B------:R-:W-:Y:S01]  /*ee30*/  IMAD.MOV.U32 R18, RZ, RZ, c[0x0][0x388] ;  /* 0x0000e200ff127624 */ /* 0x000fe200078e00ff */
[----:B------:R-:W-:Y:S01]  /*ee40*/  ISETP.NE.AND.EX P2, PT, RZ, c[0x0][0x504], PT, P2 ;  /* 0x00014100ff007a0c */ /* 0x000fe20003f45320 */
[----:B-1----:R-:W-:-:S10]  /*ee50*/  IMAD.WIDE R4, R243, R4, c[0x0][0x500] ;  /* 0x00014000f3047625 */ /* 0x002fd400078e0204 */
[C---:B------:R-:W-:Y:S02]  /*ee60*/  @P1 LEA R2, P0, R243.reuse, c[0x0][0x508], 0x2 ;  /* 0x00014200f3021a11 */ /* 0x040fe400078010ff */
[----:B------:R1:W5:Y:S02]  /*ee70*/  @P2 LDG.E R0, [R4.64] ;  /* 0x0000000604002981 */ /* 0x000364000c1e1900 */
[----:B---3--:R-:W-:-:S05]  /*ee80*/  @P1 LEA.HI.X R3, R243, c[0x0][0x50c], R6, 0x2, P0 ;  /* 0x00014300f3031a11 */ /* 0x008fca00000f1406 */
[----:B------:R1:W5:Y:S01]  /*ee90*/  @P1 LDG.E R18, [R2.64] ;  /* 0x0000000602121981 */ /* 0x000362000c1e1900 */
[----:B--2---:R-:W-:-:S04]  /*eea0*/  ISETP.NE.AND P0, PT, R7, RZ, PT ;  /* 0x000000ff0700720c */ /* 0x004fc80003f05270 */
[----:B------:R-:W-:Y:S01]  /*eeb0*/  SEL R17, R7, c[0x0][0x3d4], P0 ;  /* 0x0000f50007117a07 */ /* 0x000fe20000000000 */
[----:B------:R-:W-:Y:S05]  /*eec0*/  @P1 BRA `(.L_x_926) ;  /* 0x0000004000001947 */ /* 0x000fea0003800000 */
[----:B------:R-:W-:Y:S05]  /*eed0*/  @!P2 BRA `(.L_x_926) ;  /* 0x000000300000a947 */ /* 0x000fea0003800000 */
[----:B-1----:R1:W2:Y:S04]  /*eee0*/  LDG.E R2, [R4.64] ;  /* 0x0000000604027981 */ /* 0x0022a8000c1e1900 */
[----:B-1----:R-:W2:Y:S02]  /*eef0*/  LDG.E R4, [R4.64+0x4] ;  /* 0x0000040604047981 */ /* 0x002ea4000c1e1900 */
[----:B--2--5:R-:W-:Y:S02]  /*ef00*/  IADD3 R18, -R2, R4, RZ ;  /* 0x0000000402127210 */ /* 0x024fe40007ffe1ff */
.L_x_926:
        /* <DEDUP_REMOVED lines=8> */
[----:B------:R-:W-:-:S04]  /*ef90*/  IADD3 R9, R233, R3, RZ ;  /* 0x00000003e9097210 */ /* 0x000fc80007ffe0ff */
[----:B------:R-:W-:-:S13]  /*efa0*/  ISETP.GE.AND P0, PT, R9, R2, PT ;  /* 0x000000020900720c */ /* 0x000fda0003f06270 */
[----:B------:R-:W-:Y:S05]  /*efb0*/  @P0 BRA `(.L_x_928) ;  /* 0x000002d000000947 */ /* 0x000fea0003800000 */
[----:B------:R-:W2:Y:S04]  /*efc0*/  LDL R4, [R1] ;  /* 0x0000000001047983 */ /* 0x000ea80000100800 */
[----:B------:R-:W3:Y:S01]  /*efd0*/  LDL.LU R21, [R1+0x1c] ;  /* 0x00001c0001157983 */ /* 0x000ee20000300800 */
[----:B------:R-:W-:Y:S01]  /*efe0*/  IMAD.MOV.U32 R2, RZ, RZ, 0x368 ;  /* 0x00000368ff027424 */ /* 0x000fe200078e00ff */
[----:B------:R-:W-:-:S04]  /*eff0*/  ISETP.GT.AND P2, PT, R17, 0x1, PT ;  /* 0x000000011100780c */ /* 0x000fc80003f44270 */
[----:B------:R-:W-:-:S04]  /*f000*/  SEL R2, R2, 0x328, P2 ;  /* 0x0000032802027807 */ /* 0x000fc80001000000 */
[----:B------:R1:W4:Y:S08]  /*f010*/  LDC.64 R10, c[0x0][R2+0x170] ;  /* 0x00005c00020a7b82 */ /* 0x0003300000000a00 */
[----:B------:R1:W2:Y:S08]  /*f020*/  LDC.64 R6, c[0x0][R2+0x168] ;  /* 0x00005a0002067b82 */ /* 0x0002b00000000a00 */
[----:B------:R1:W5:Y:S08]  /*f030*/  LDC.64 R14, c[0x0][R2+0x178] ;  /* 0x00005e00020e7b82 */ /* 0x0003700000000a00 */
[----:B------:R1:W2:Y:S02]  /*f040*/  LDC.64 R12, c[0x0][R2+0x160] ;  /* 0x00005800020c7b82 */ /* 0x0002a40000000a00 */
[----:B-1----:R-:W-:-:S02]  /*f050*/  IMAD.MOV.U32 R2, RZ, RZ, c[0x0][0x4e8] ;  /* 0x00013a00ff027624 */ /* 0x002fc400078e00ff */
[----:B----4-:R-:W-:-:S03]  /*f060*/  IMAD R3, R11, R8, RZ ;  /* 0x000000080b037224 */ /* 0x010fc600078e02ff */
[----:B------:R-:W-:Y:S02]  /*f070*/  ISETP.NE.AND P0, PT, R2, 0x1, PT ;  /* 0x000000010200780c */ /* 0x000fe40003f05270 */
[----:B------:R-:W-:-:S11]  /*f080*/  MOV R2, R9 ;  /* 0x0000000900027202 */ /* 0x000fd60000000f00 */
[----:B------:R-:W-:-:S05]  /*f090*/  @P0 IMAD.HI.U32 R19, R9, c[0x0][0x4ec], RZ ;  /* 0x00013b0009130a27 */ /* 0x000fca00078e00ff */
[----:B------:R-:W-:Y:S01]  /*f0a0*/  @P0 SHF.R.U32.HI R2, RZ, c[0x0][0x4f0], R19 ;  /* 0x00013c00ff020a19 */ /* 0x000fe20000011613 */
[-C--:B--2---:R-:W-:Y:S02]  /*f0b0*/  IMAD R11, R7, R4.reuse, RZ ;  /* 0x00000004070b7224 */ /* 0x084fe400078e02ff */
[----:B------:R-:W-:-:S04]  /*f0c0*/  IMAD.WIDE.U32 R6, R6, R4, RZ ;  /* 0x0000000406067225 */ /* 0x000fc800078e00ff */
[----:B------:R-:W-:-:S04]  /*f0d0*/  IMAD.WIDE.U32 R4, R10, R8, RZ ;  /* 0x000000080a047225 */ /* 0x000fc800078e00ff */
[----:B------:R-:W-:Y:S01]  /*f0e0*/  IMAD R10, R10, R20, R3 ;  /* 0x000000140a0a7224 */ /* 0x000fe200078e0203 */
[----:B---3--:R-:W-:Y:S01]  /*f0f0*/  SEL R3, R21, RZ, P2 ;  /* 0x000000ff15037207 */ /* 0x008fe20001000000 */
[----:B------:R-:W-:Y:S01]  /*f100*/  IMAD.IADD R11, R7, 0x1, R11 ;  /* 0x00000001070b7824 */ /* 0x000fe200078e020b */
[----:B------:R-:W-:Y:S01]  /*f110*/  IADD3 R19, P1, P0, R4, R6, R0 ;  /* 0x0000000604137210 */ /* 0x000fe2000783e000 */
[----:B------:R-:W-:Y:S01]  /*f120*/  IMAD.MOV R6, RZ, RZ, -R2 ;  /* 0x000000ffff067224 */ /* 0x000fe200078e0a02 */
[----:B------:R-:W-:Y:S01]  /*f130*/  IADD3 R7, R5, R10, RZ ;  /* 0x0000000a05077210 */ /* 0x000fe20007ffe0ff */
        /* <DEDUP_REMOVED lines=21> */
.L_x_928:
[----:B------:R-:W-:Y:S05]  /*f290*/  BSYNC B0 ;  /* 0x0000000000007941 */ /* 0x000fea0003800000 */
.L_x_927:
[----:B------:R-:W-:-:S13]  /*f2a0*/  ISETP.GT.AND P0, PT, R17, 0x1, PT ;  /* 0x000000011100780c */ /* 0x000fda0003f04270 */
[----:B------:R-:W-:Y:S05]  /*f2b0*/  @P0 BRA `(.L_x_920) ;  /* 0x000007e000000947 */ /* 0x000fea0003800000 */
[----:B-1----:R-:W2:Y:S04]  /*f2c0*/  LDL.LU R2, [R1] ;  /* 0x0000000001027983 */ /* 0x002ea80000300800 */
[----:B------:R-:W3:Y:S01]  /*f2d0*/  LDL R5, [R1+0x40] ;  /* 0x0000400001057983 */ /* 0x000ee20000100800 */
[----:B------:R-:W-:-:S03]  /*f2e0*/  IMAD R4, R16, c[0x0][0x3a0], RZ ;  /* 0x0000e80010047a24 */ /* 0x000fc600078e02ff */
[----:B------:R-:W1:Y:S02]  /*f2f0*/  S2R R10, SR_TID.X ;  /* 0x00000000000a7919 */ /* 0x000e640000002100 */
[----:B-1----:R-:W-:-:S04]  /*f300*/  SHF.R.S32.HI R9, RZ, 0x1f, R10 ;  /* 0x0000001fff097819 */ /* 0x002fc8000001140a */
[----:B------:R-:W-:-:S04]  /*f310*/  LEA.HI R9, R9, R10, RZ, 0x3 ;  /* 0x0000000a09097211 */ /* 0x000fc800078f18ff */
[----:B------:R-:W-:-:S04]  /*f320*/  SHF.R.S32.HI R9, RZ, 0x3, R9 ;  /* 0x00000003ff097819 */ /* 0x000fc80000011409 */
[----:B------:R-:W-:Y:S02]  /*f330*/  IADD3 R11, R9, R233, RZ ;  /* 0x000000e9090b7210 */ /* 0x000fe40007ffe0ff */
[----:B--2---:R-:W-:Y:S02]  /*f340*/  MOV R7, R2 ;  /* 0x0000000200077202 */ /* 0x004fe40000000f00 */
[----:B------:R-:W-:-:S04]  /*f350*/  MOV R2, c[0x0][0x4e8] ;  /* 0x00013a0000027a02 */ /* 0x000fc80000000f00 */
[----:B------:R-:W-:Y:S01]  /*f360*/  ISETP.NE.AND P0, PT, R2, 0x1, PT ;  /* 0x000000010200780c */ /* 0x000fe20003f05270 */
[----:B------:R-:W-:-:S04]  /*f370*/  IMAD.WIDE.U32 R2, R0, c[0x0][0x3a0], RZ ;  /* 0x0000e80000027a25 */ /* 0x000fc800078e00ff */
[----:B------:R-:W-:Y:S01]  /*f380*/  IMAD R0, R0, c[0x0][0x3a4], R4 ;  /* 0x0000e90000007a24 */ /* 0x000fe200078e0204 */
[----:B---3--:R-:W-:Y:S01]  /*f390*/  IADD3 R4, R5, R233, RZ ;  /* 0x000000e905047210 */ /* 0x008fe20007ffe0ff */
[----:B------:R-:W-:-:S03]  /*f3a0*/  IMAD R5, R20, c[0x0][0x3f0], RZ ;  /* 0x0000fc0014057a24 */ /* 0x000fc600078e02ff */
[----:B------:R-:W-:Y:S02]  /*f3b0*/  IADD3 R3, R3, R0, RZ ;  /* 0x0000000003037210 */ /* 0x000fe40007ffe0ff */
[----:B------:R-:W-:Y:S01]  /*f3c0*/  MOV R0, R4 ;  /* 0x0000000400007202 */ /* 0x000fe20000000f00 */
[----:B------:R-:W-:-:S04]  /*f3d0*/  @P0 IMAD.HI.U32 R6, R4, c[0x0][0x4ec], RZ ;  /* 0x00013b0004060a27 */ /* 0x000fc800078e00ff */
[----:B------:R-:W-:Y:S01]  /*f3e0*/  IMAD.WIDE.U32 R2, R7, c[0x0][0x3e8], R2 ;  /* 0x0000fa0007027a25 */ /* 0x000fe200078e0002 */
[----:B------:R-:W-:-:S03]  /*f3f0*/  @P0 SHF.R.U32.HI R0, RZ, c[0x0][0x4f0], R6 ;  /* 0x00013c00ff000a19 */ /* 0x000fc60000011606 */
[----:B------:R-:W-:Y:S01]  /*f400*/  IMAD R3, R7, c[0x0][0x3ec], R3 ;  /* 0x0000fb0007037a24 */ /* 0x000fe200078e0203 */
[----:B------:R-:W-:Y:S01]  /*f410*/  SHF.R.S32.HI R6, RZ, 0x1f, R0 ;  /* 0x0000001fff067819 */ /* 0x000fe20000011400 */
[----:B------:R-:W-:Y:S01]  /*f420*/  IMAD R7, R8, c[0x0][0x3f4], R5 ;  /* 0x0000fd0008077a24 */ /* 0x000fe200078e0205 */
[----:B------:R-:W-:Y:S01]  /*f430*/  IADD3 R5, -R0, RZ, RZ ;  /* 0x000000ff00057210 */ /* 0x000fe20007ffe1ff */
[----:B------:R-:W-:-:S04]  /*f440*/  IMAD.WIDE.U32 R2, R8, c[0x0][0x3f0], R2 ;  /* 0x0000fc0008027a25 */ /* 0x000fc800078e0002 */
[----:B------:R-:W-:Y:S01]  /*f450*/  IMAD R6, R6, c[0x0][0x3e0], RZ ;  /* 0x0000f80006067a24 */ /* 0x000fe200078e02ff */
[----:B------:R-:W-:Y:S01]  /*f460*/  IADD3 R3, R3, R7, RZ ;  /* 0x0000000703037210 */ /* 0x000fe20007ffe0ff */
        /* <DEDUP_REMOVED lines=13> */
.L_x_984:
[----:B------:R-:W-:Y:S05]  /*f540*/  BRA.DIV ~URZ, `(.L_x_930) ;  /* 0x000022b27f007947 */ /* 0x000fea000b800000 */
[----:B------:R3:W4:Y:S02]  /*f550*/  SHFL.IDX PT, R0, R12, RZ, 0x181f ;  /* 0x00181fff0c007589 */ /* 0x00072400000e0000 */
.L_x_985:
[----:B------:R-:W-:Y:S01]  /*f560*/  IMAD R10, R18, c[0x0][0x4e8], RZ ;  /* 0x00013a00120a7a24 */ /* 0x000fe200078e02ff */
[----:B------:R-:W-:Y:S04]  /*f570*/  BSSY B0, `(.L_x_931) ;  /* 0x0000011000007945 */ /* 0x000fe80003800000 */
[----:B------:R-:W-:-:S13]  /*f580*/  ISETP.GE.AND P0, PT, R11, R10, PT ;  /* 0x0000000a0b00720c */ /* 0x000fda0003f06270 */
        /* <DEDUP_REMOVED lines=15> */
.L_x_932:
[----:B------:R-:W-:Y:S05]  /*f680*/  BSYNC B0 ;  /* 0x0000000000007941 */ /* 0x000fea0003800000 */
.L_x_931:
[----:B------:R-:W-:Y:S05]  /*f690*/  BRA.DIV ~URZ, `(.L_x_933) ;  /* 0x000021c27f007947 */ /* 0x000fea000b800000 */
[----:B--2---:R2:W1:Y:S04]  /*f6a0*/  SHFL.IDX PT, R8, R9, 0x1, 0x181f ;  /* 0x00381f0009087f89 */ /* 0x00446800000e0000 */
[----:B----4-:R2:W4:Y:S02]  /*f6b0*/  SHFL.IDX PT, R0, R12, 0x1, 0x181f ;  /* 0x00381f000c007f89 */ /* 0x01052400000e0000 */
.L_x_986:
        /* <DEDUP_REMOVED lines=18> */
.L_x_935:
[----:B------:R-:W-:Y:S05]  /*f7e0*/  BSYNC B0 ;  /* 0x0000000000007941 */ /* 0x000fea0003800000 */
.L_x_934:
[----:B------:R-:W-:Y:S05]  /*f7f0*/  BRA.DIV ~URZ, `(.L_x_936) ;  /* 0x000021227f007947 */ /* 0x000fea000b800000 */
[----:B-1----:R1:W2:Y:S02]  /*f800*/  SHFL.IDX PT, R8, R9, 0x2, 0x181f ;  /* 0x00581f0009087f89 */ /* 0x0022a400000e0000 */
.L_x_987:
[----:B------:R-:W-:Y:S05]  /*f810*/  BRA.DIV ~URZ, `(.L_x_937) ;  /* 0x000021727f007947 */ /* 0x000fea000b800000 */
[----:B----4-:R4:W1:Y:S02]  /*f820*/  SHFL.IDX PT, R0, R12, 0x2, 0x181f ;  /* 0x00581f000c007f89 */ /* 0x01086400000e0000 */
.L_x_988:
        /* <DEDUP_REMOVED lines=18> */
.L_x_939:
[----:B------:R-:W-:Y:S05]  /*f950*/  BSYNC B0 ;  /* 0x0000000000007941 */ /* 0x000fea0003800000 */
.L_x_938:
[----:B------:R-:W-:Y:S05]  /*f960*/  BRA.DIV ~URZ, `(.L_x_940) ;  /* 0x000020827f007947 */ /* 0x000fea000b800000 */
[----:B--2---:R2:W3:Y:S04]  /*f970*/  SHFL.IDX PT, R8, R9, 0x3, 0x181f ;  /* 0x00781f0009087f89 */ /* 0x0044e800000e0000 */
[----:B-1----:R2:W1:Y:S02]  /*f980*/  SHFL.IDX PT, R0, R12, 0x3, 0x181f ;  /* 0x00781f000c007f89 */ /* 0x00246400000e0000 */
.L_x_989:
[----:B------:R-:W-:-:S04]  /*f990*/  IADD3 R11, R11, 0x60, RZ ;  /* 0x000000600b0b7810 */ /* 0x000fc80007ffe0ff */
[----:B------:R-:W-:-:S13]  /*f9a0*/  ISETP.GE.AND P0, PT, R11, R10, PT ;  /* 0x0000000a0b00720c */ /* 0x000fda0003f06270 */
[----:B------:R-:W-:Y:S05]  /*f9b0*/  @P0 BRA `(.L_x_920) ;  /* 0x000000e000000947 */ /* 0x000fea0003800000 */
[----:B--234-:R-:W2:Y:S04]  /*f9c0*/  LDL R12, [R1+0x14] ;  /* 0x00001400010c7983 */ /* 0x01cea80000100800 */
[----:B------:R-:W3:Y:S01]  /*f9d0*/  LDL R9, [R1+0x10] ;  /* 0x0000100001097983 */ /* 0x000ee20000100800 */
        /* <DEDUP_REMOVED lines=12> */
.L_x_920:
[----:B------:R-:W-:Y:S05]  /*faa0*/  BSYNC B1 ;  /* 0x0000000000017941 */ /* 0x000fea0003800000 */
.L_x_904:
        /* <DEDUP_REMOVED lines=8> */
[----:B--2---:R-:W-:Y:S01]  /*fb30*/  IMAD.MOV.U32 R7, RZ, RZ, RZ ;  /* 0x000000ffff077224 */ /* 0x004fe200078e00ff */
[----:B----4-:R-:W-:-:S04]  /*fb40*/  LOP3.LUT R14, R0, 0x1f, RZ, 0xc0, !PT ;  /* 0x0000001f000e7812 */ /* 0x010fc800078ec0ff */
[----:B------:R-:W-:Y:S01]  /*fb50*/  ISETP.NE.AND P5, PT, R14, 0x1f, PT ;  /* 0x0000001f0e00780c */ /* 0x000fe20003fa5270 */
[----:B------:R-:W-:Y:S10]  /*fb60*/  BRA.DIV ~URZ, `(.L_x_942) ;  /* 0x00001f427f007947 */ /* 0x000ff4000b800000 */
[----:B------:R2:W4:Y:S02]  /*fb70*/  SHFL.IDX PT, R9, R86, RZ, 0x1f ;  /* 0x00001fff56097589 */ /* 0x00052400000e0000 */
.L_x_990:
[----:B------:R-:W-:Y:S05]  /*fb80*/  BRA.DIV ~URZ, `(.L_x_943) ;  /* 0x00001f927f007947 */ /* 0x000fea000b800000 */
[----:B---3--:R3:W2:Y:S02]  /*fb90*/  SHFL.IDX PT, R8, R86, 0x1, 0x1f ;  /* 0x00201f0056087f89 */ /* 0x0086a400000e0000 */
.L_x_991:
        /* <DEDUP_REMOVED lines=18> */
.L_x_992:
        /* <DEDUP_REMOVED lines=16> */
.L_x_993:
[----:B---3--:R-:W-:Y:S01]  /*fdc0*/  IMAD R0, R0, c[0x0][0x538], RZ ;  /* 0x00014e0000007a24 */ /* 0x008fe200078e02ff */
[----:B------:R-:W-:Y:S04]  /*fdd0*/  BSSY B1, `(.L_x_946) ;  /* 0x00000c5000017945 */ /* 0x000fe80003800000 */
[----:B--2---:R-:W-:-:S04]  /*fde0*/  IADD3 R8, R0, R8, RZ ;  /* 0x0000000800087210 */ /* 0x004fc80007ffe0ff */
[----:B----4-:R-:W-:-:S13]  /*fdf0*/  ISETP.GT.AND P6, PT, R8, R9, PT ;  /* 0x000000090800720c */ /* 0x010fda0003fc4270 */
[----:B------:R-:W-:Y:S05]  /*fe00*/  @P6 BRA `(.L_x_947) ;  /* 0x0000024000006947 */ /* 0x000fea0003800000 */
.L_x_951:
        /* <DEDUP_REMOVED lines=16> */
.L_x_994:
        /* <DEDUP_REMOVED lines=16> */
.L_x_995:
[----:B--2---:R-:W-:-:S05]  /*10010*/  IMAD R0, R0, c[0x0][0x538], RZ ;  /* 0x00014e0000007a24 */ /* 0x004fca00078e02ff */
[----:B------:R-:W-:-:S04]  /*10020*/  IADD3 R8, R0, R8, RZ ;  /* 0x0000000800087210 */ /* 0x000fc80007ffe0ff */
[----:B------:R-:W-:-:S13]  /*10030*/  ISETP.GT.AND P6, PT, R8, R9, PT ;  /* 0x000000090800720c */ /* 0x000fda0003fc4270 */
[----:B-1----:R-:W-:Y:S05]  /*10040*/  @!P6 BRA `(.L_x_951) ;  /* 0xfffffdc00000e947 */ /* 0x002fea000383ffff */
.L_x_947:
[----:B------:R-:W-:-:S05]  /*10050*/  IADD3 R11, -R0, R8, RZ ;  /* 0x00000008000b7210 */ /* 0x000fca0007ffe1ff */
[----:B------:R-:W-:-:S05]  /*10060*/  IMAD R0, R4, c[0x0][0x538], R11 ;  /* 0x00014e0004007a24 */ /* 0x000fca00078e020b */
[----:B------:R-:W-:Y:S01]  /*10070*/  ISETP.GT.AND P0, PT, R0, R9, PT ;  /* 0x000000090000720c */ /* 0x000fe20003f04270 */
[----:B------:R-:W-:-:S12]  /*10080*/  BRA.DIV ~URZ, `(.L_x_952) ;  /* 0x00001ed27f007947 */ /* 0x000fd8000b800000 */
[----:B------:R-:W-:-:S04]  /*10090*/  VOTE.ANY R12, PT, !P0 ;  /* 0x00000000000c7806 */ /* 0x000fc800040e0100 */
.L_x_996:
[----:B------:R-:W2:Y:S02]  /*100a0*/  POPC R8, R12 ;  /* 0x0000000c00087309 */ /* 0x000ea40000000000 */
[----:B--2---:R-:W-:Y:S01]  /*100b0*/  IADD3 R235, R8, R235, RZ ;  /* 0x000000eb08eb7210 */ /* 0x004fe20007ffe0ff */
[----:B------:R-:W-:Y:S05]  /*100c0*/  BRA.DIV ~URZ, `(.L_x_953) ;  /* 0x00001ee27f007947 */ /* 0x000fea000b800000 */
[----:B------:R2:W3:Y:S04]  /*100d0*/  SHFL.IDX PT, R10, R6, R8, 0x1f ;  /* 0x00001f08060a7589 */ /* 0x0004e800000e0000 */
[----:B------:R2:W4:Y:S02]  /*100e0*/  SHFL.IDX PT, R7, R7, R8, 0x1f ;  /* 0x00001f0807077589 */ /* 0x00052400000e0000 */
.L_x_997:
[----:B------:R-:W-:Y:S01]  /*100f0*/  ISETP.NE.AND P0, PT, R12, RZ, PT ;  /* 0x000000ff0c00720c */ /* 0x000fe20003f05270 */
[----:B------:R-:W-:-:S12]  /*10100*/  BSSY B0, `(.L_x_954) ;  /* 0x0000005000007945 */ /* 0x000fd80003800000 */
[----:B------:R-:W-:Y:S05]  /*10110*/  @!P0 BRA `(.L_x_955) ;  /* 0x0000003000008947 */ /* 0x000fea0003800000 */
[----:B------:R-:W-:Y:S01]  /*10120*/  IADD3 R3, R8, -0x1, RZ ;  /* 0xffffffff08037810 */ /* 0x000fe20007ffe0ff */
[----:B------:R-:W-:Y:S05]  /*10130*/  BRA.DIV ~URZ, `(.L_x_956) ;  /* 0x00001f427f007947 */ /* 0x000fea000b800000 */
[----:B------:R1:W2:Y:S02]  /*10140*/  SHFL.IDX PT, R13, R4, R3, 0x1f ;  /* 0x00001f03040d7589 */ /* 0x0002a400000e0000 */
.L_x_955:
[----:B------:R-:W-:Y:S05]  /*10150*/  BSYNC B0 ;  /* 0x0000000000007941 */ /* 0x000fea0003800000 */
.L_x_954:
        /* <DEDUP_REMOVED lines=66> */
.L_x_958:
        /* <DEDUP_REMOVED lines=66> */
.L_x_959:
[----:B------:R-:W-:Y:S05]  /*109a0*/  BSYNC B0 ;  /* 0x0000000000007941 */ /* 0x000fea0003800000 */
.L_x_957:
[----:B------:R-:W-:-:S04]  /*109b0*/  LOP3.LUT R2, RZ, R2, RZ, 0x33, !PT ;  /* 0x00000002ff027212 */ /* 0x000fc800078e33ff */
[----:B------:R-:W-:Y:S01]  /*109c0*/  IADD3 R233, R2, R10, RZ ;  /* 0x0000000a02e97210 */ /* 0x000fe20007ffe0ff */
[----:B------:R-:W-:Y:S05]  /*109d0*/  BRA `(.L_x_960) ;  /* 0x0000004000007947 */ /* 0x000fea0003800000 */
.L_x_948:
[----:B------:R-:W-:Y:S01]  /*109e0*/  IMAD.MOV.U32 R232, RZ, RZ, R9 ;  /* 0x000000ffffe87224 */ /* 0x000fe200078e0009 */
[----:B------:R-:W-:Y:S01]  /*109f0*/  MOV R234, RZ ;  /* 0x000000ff00ea7202 */ /* 0x000fe20000000f00 */
[----:B------:R-:W-:Y:S01]  /*10a00*/  IMAD.MOV.U32 R233, RZ, RZ, RZ ;  /* 0x000000ffffe97224 */ /* 0x000fe200078e00ff */
[----:B------:R-:W-:Y:S02]  /*10a10*/  MOV R235, c[0x0][0x53c] ;  /* 0x00014f0000eb7a02 */ /* 0x000fe40000000f00 */
.L_x_960:
[----:B------:R-:W-:Y:S05]  /*10a20*/  BSYNC B1 ;  /* 0x0000000000017941 */ /* 0x000fea0003800000 */
.L_x_946:
[----:B------:R-:W-:Y:S01]  /*10a30*/  WARPSYNC 0xffffffff ;  /* 0xffffffff00007948 */ /* 0x000fe20003800000 */
[----:B------:R-:W-:Y:S01]  /*10a40*/  BAR.SYNC.DEFER_BLOCKING 0x4, 0x100 ;  /* 0x0104000000007b1d */ /* 0x000fe20000010000 */
[----:B------:R-:W-:-:S13]  /*10a50*/  ISETP.NE.AND P0, PT, R14, RZ, PT ;  /* 0x000000ff0e00720c */ /* 0x000fda0003f05270 */
[----:B------:R2:W-:Y:S04]  /*10a60*/  @!P0 STS.128 [0x18100], R232 ;  /* 0x018100e8ff008388 */ /* 0x0005e80000000c00 */
[----:B------:R-:W-:Y:S06]  /*10a70*/  BAR.ARV 0x5, 0x100 ;  /* 0x0144000000007b1d */ /* 0x000fec0000002000 */
.L_x_941:
[----:B-1----:R-:W-:-:S13]  /*10a80*/  ISETP.GE.AND P0, PT, R235, c[0x0][0x53c], PT ;  /* 0x00014f00eb007a0c */ /* 0x002fda0003f06270 */
[----:B--23--:R-:W-:Y:S01]  /*10a90*/  @P0 CALL.REL.NOINC `(.L_x_961) ;  /* 0x0000001000000944 */ /* 0x00cfe20003c00000 */
[----:B------:R-:W-:Y:S05]  /*10aa0*/  BRA `(.L_x_962) ;  /* 0xffff0e7000007947 */ /* 0x000fea000383ffff */
.L_x_961:
[----:B------:R-:W-:Y:S05]  /*10ab0*/  EXIT ;  /* 0x000000000000794d */ /* 0x000fea0003800000 */
.L_x_864:
[----:B------:R-:W-:Y:S01]  /*10ac0*/  IMAD.MOV.U32 R0, RZ, RZ, R5 ;  /* 0x000000ffff007224 */ /* 0x000fe200078e0005 */
[----:B------:R-:W-:Y:S02]  /*10ad0*/  MOV R2, 0x1 ;  /* 0x0000000100027802 */ /* 0x000fe40000000f00 */
[----:B------:R-:W-:Y:S02]  /*10ae0*/  MOV R3, 0x10b00 ;  /* 0x00010b0000037802 */ /* 0x000fe40000000f00 */
[----:B--2---:R-:W-:Y:S05]  /*10af0*/  CALL.REL.NOINC `($__internal_20_$__cuda_sm70_shflsync_up_p) ;  /* 0x0000168000007944 */ /* 0x004fea0003c00000 */
[----:B------:R-:W-:Y:S01]  /*10b00*/  MOV R0, R4 ;  /* 0x0000000400007202 */ /* 0x000fe20000000f00 */
[----:B------:R-:W-:Y:S05]  /*10b10*/  BRA `(.L_x_963) ;  /* 0xfffef92000007947 */ /* 0x000fea000383ffff */
.L_x_865:
[----:B------:R-:W-:Y:S01]  /*10b20*/  IMAD.MOV.U32 R0, RZ, RZ, R5 ;  /* 0x000000ffff007224 */ /* 0x000fe200078e0005 */
[----:B------:R-:W-:Y:S02]  /*10b30*/  MOV R2, 0x2 ;  /* 0x0000000200027802 */ /* 0x000fe40000000f00 */
[----:B------:R-:W-:Y:S02]  /*10b40*/  MOV R3, 0x10b60 ;  /* 0x00010b6000037802 */ /* 0x000fe40000000f00 */
[----:B--2---:R-:W-:Y:S05]  /*10b50*/  CALL.REL.NOINC `($__internal_20_$__cuda_sm70_shflsync_up_p) ;  /* 0x0000162000007944 */ /* 0x004fea0003c00000 */
[----:B------:R-:W-:Y:S01]  /*10b60*/  SEL R0, R4, RZ, P4 ;  /* 0x000000ff04007207 */ /* 0x000fe20002000000 */
[----:B------:R-:W-:Y:S01]  /*10b70*/  IMAD.MOV.U32 R2, RZ, RZ, 0x4 ;  /* 0x00000004ff027424 */ /* 0x000fe200078e00ff */
[----:B------:R-:W-:-:S03]  /*10b80*/  MOV R3, 0x10bb0 ;  /* 0x00010bb000037802 */ /* 0x000fc60000000f00 */
[----:B------:R-:W-:Y:S02]  /*10b90*/  IMAD.IADD R0, R5, 0x1, R0 ;  /* 0x0000000105007824 */ /* 0x000fe400078e0200 */
[----:B------:R-:W-:Y:S05]  /*10ba0*/  CALL.REL.NOINC `($__internal_20_$__cuda_sm70_shflsync_up_p) ;  /* 0x000015d000007944 */ /* 0x000fea0003c00000 */
        /* <DEDUP_REMOVED lines=13> */
[----:B------:R-:W-:Y:S01]  /*10c80*/  IMAD.IADD R4, R0, 0x1, R4 ;  /* 0x0000000100047824 */ /* 0x000fe200078e0204 */
[----:B------:R-:W-:-:S03]  /*10c90*/  MOV R0, 0x1f ;  /* 0x0000001f00007802 */ /* 0x000fc60000000f00 */
[----:B------:R-:W-:Y:S02]  /*10ca0*/  IMAD.MOV.U32 R5, RZ, RZ, R4 ;  /* 0x000000ffff057224 */ /* 0x000fe400078e0004 */
[----:B------:R-:W-:Y:S05]  /*10cb0*/  CALL.REL.NOINC `($__internal_19_$__cuda_sm70_shflsync_idx_p) ;  /* 0x0000147000007944 */ /* 0x000fea0003c00000 */
[----:B------:R-:W-:Y:S05]  /*10cc0*/  BRA `(.L_x_964) ;  /* 0xfffef87000007947 */ /* 0x000fea000383ffff */
.L_x_867:
[----:B------:R-:W-:Y:S02]  /*10cd0*/  SEL R0, RZ, 0x1, P0 ;  /* 0x00000001ff007807 */ /* 0x000fe40000000000 */
[----:B------:R-:W-:Y:S02]  /*10ce0*/  MOV R2, 0x10d00 ;  /* 0x00010d0000027802 */ /* 0x000fe40000000f00 */
[----:B------:R-:W-:Y:S05]  /*10cf0*/  CALL.REL.NOINC `($__internal_21_$__cuda_sm70_votesync_ballot) ;  /* 0x000014f000007944 */ /* 0x000fea0003c00000 */
[----:B------:R-:W-:Y:S01]  /*10d00*/  MOV R10, R0 ;  /* 0x00000000000a7202 */ /* 0x000fe20000000f00 */
[----:B------:R-:W-:Y:S05]  /*10d10*/  BRA `(.L_x_965) ;  /* 0xfffef8b000007947 */ /* 0x000fea000383ffff */
.L_x_868:
[----:B------:R-:W-:Y:S01]  /*10d20*/  IMAD.MOV.U32 R5, RZ, RZ, R9 ;  /* 0x000000ffff057224 */ /* 0x000fe200078e0009 */
[----:B------:R-:W-:Y:S01]  /*10d30*/  MOV R3, R7 ;  /* 0x0000000700037202 */ /* 0x000fe20000000f00 */
[----:B------:R-:W-:Y:S01]  /*10d40*/  IMAD.MOV.U32 R0, RZ, RZ, 0x1f ;  /* 0x0000001fff007424 */ /* 0x000fe200078e00ff */
[----:B------:R-:W-:Y:S02]  /*10d50*/  MOV R2, 0x10d70 ;  /* 0x00010d7000027802 */ /* 0x000fe40000000f00 */
[----:B------:R-:W-:Y:S05]  /*10d60*/  CALL.REL.NOINC `($__internal_19_$__cuda_sm70_shflsync_idx_p) ;  /* 0x000013c000007944 */ /* 0x000fea0003c00000 */
[----:B------:R-:W-:Y:S01]  /*10d70*/  IMAD.MOV.U32 R233, RZ, RZ, R0 ;  /* 0x000000ffffe97224 */ /* 0x000fe200078e0000 */
[----:B------:R-:W-:Y:S01]  /*10d80*/  MOV R5, R8 ;  /* 0x0000000800057202 */ /* 0x000fe20000000f00 */
[----:B------:R-:W-:Y:S01]  /*10d90*/  IMAD.MOV.U32 R6, RZ, RZ, RZ ;  /* 0x000000ffff067224 */ /* 0x000fe200078e00ff */
[----:B------:R-:W-:Y:S01]  /*10da0*/  MOV R3, R7 ;  /* 0x0000000700037202 */ /* 0x000fe20000000f00 */
[----:B------:R-:W-:Y:S01]  /*10db0*/  IMAD.MOV.U32 R0, RZ, RZ, 0x1f ;  /* 0x0000001fff007424 */ /* 0x000fe200078e00ff */
[----:B------:R-:W-:-:S02]  /*10dc0*/  MOV R2, 0x10de0 ;  /* 0x00010de000027802 */ /* 0x000fc40000000f00 */
[----:B------:R-:W-:Y:S05]  /*10dd0*/  CALL.REL.NOINC `($__internal_19_$__cuda_sm70_shflsync_idx_p) ;  /* 0x0000135000007944 */ /* 0x000fea0003c00000 */
[----:B------:R-:W-:Y:S01]  /*10de0*/  MOV R9, R0 ;  /* 0x0000000000097202 */ /* 0x000fe20000000f00 */
[----:B------:R-:W-:Y:S05]  /*10df0*/  BRA `(.L_x_966) ;  /* 0xfffef83000007947 */ /* 0x000fea000383ffff */
.L_x_871:
[----:B------:R-:W-:Y:S01]  /*10e00*/  IMAD.MOV.U32 R5, RZ, RZ, R4 ;  /* 0x000000ffff057224 */ /* 0x000fe200078e0004 */
[----:B------:R-:W-:-:S02]  /*10e10*/  MOV R0, 0x1f ;  /* 0x0000001f00007802 */ /* 0x000fc40000000f00 */
[----:B------:R-:W-:Y:S02]  /*10e20*/  MOV R2, 0x10e40 ;  /* 0x00010e4000027802 */ /* 0x000fe40000000f00 */
[----:B-123--:R-:W-:Y:S05]  /*10e30*/  CALL.REL.NOINC `($__internal_19_$__cuda_sm70_shflsync_idx_p) ;  /* 0x000012f000007944 */ /* 0x00efea0003c00000 */
[----:B------:R-:W-:Y:S01]  /*10e40*/  MOV R6, R0 ;  /* 0x0000000000067202 */ /* 0x000fe20000000f00 */
[----:B------:R-:W-:Y:S05]  /*10e50*/  BRA `(.L_x_870) ;  /* 0xfffef83000007947 */ /* 0x000fea000383ffff */
.L_x_882:
[----:B------:R-:W-:Y:S01]  /*10e60*/  IMAD.MOV.U32 R5, RZ, RZ, R11 ;  /* 0x000000ffff057224 */ /* 0x000fe200078e000b */
[----:B------:R-:W-:Y:S01]  /*10e70*/  MOV R3, RZ ;  /* 0x000000ff00037202 */ /* 0x000fe20000000f00 */
[----:B------:R-:W-:Y:S01]  /*10e80*/  IMAD.MOV.U32 R0, RZ, RZ, 0x181f ;  /* 0x0000181fff007424 */ /* 0x000fe200078e00ff */
[----:B------:R-:W-:Y:S02]  /*10e90*/  MOV R2, 0x10eb0 ;  /* 0x00010eb000027802 */ /* 0x000fe40000000f00 */
[----:B------:R-:W-:Y:S05]  /*10ea0*/  CALL.REL.NOINC `($__internal_19_$__cuda_sm70_shflsync_idx_p) ;  /* 0x0000128000007944 */ /* 0x000fea0003c00000 */
[----:B------:R-:W-:Y:S01]  /*10eb0*/  MOV R8, R0 ;  /* 0x0000000000087202 */ /* 0x000fe20000000f00 */
[----:B------:R-:W-:Y:S05]  /*10ec0*/  BRA `(.L_x_967) ;  /* 0xffff1a4000007947 */ /* 0x000fea000383ffff */
.L_x_883:
[----:B------:R-:W-:Y:S01]  /*10ed0*/  IMAD.MOV.U32 R5, RZ, RZ, R14 ;  /* 0x000000ffff057224 */ /* 0x000fe200078e000e */
[----:B------:R-:W-:Y:S01]  /*10ee0*/  MOV R3, RZ ;  /* 0x000000ff00037202 */ /* 0x000fe20000000f00 */
[----:B------:R-:W-:Y:S01]  /*10ef0*/  IMAD.MOV.U32 R0, RZ, RZ, 0x181f ;  /* 0x0000181fff007424 */ /* 0x000fe200078e00ff */
[----:B------:R-:W-:Y:S02]  /*10f00*/  MOV R2, 0x10f20 ;  /* 0x00010f2000027802 */ /* 0x000fe40000000f00 */
[----:B-12---:R-:W-:Y:S05]  /*10f10*/  CALL.REL.NOINC `($__internal_19_$__cuda_sm70_shflsync_idx_p) ;  /* 0x0000121000007944 */ /* 0x006fea0003c00000 */
[----:B------:R-:W-:Y:S05]  /*10f20*/  BRA `(.L_x_968) ;  /* 0xffff1a0000007947 */ /* 0x000fea000383ffff */
.L_x_886:
[----:B--2---:R-:W-:Y:S01]  /*10f30*/  IMAD.MOV.U32 R5, RZ, RZ, R11 ;  /* 0x000000ffff057224 */ /* 0x004fe200078e000b */
[----:B------:R-:W-:Y:S01]  /*10f40*/  MOV R3, 0x1 ;  /* 0x0000000100037802 */ /* 0x000fe20000000f00 */
[----:B----4-:R-:W-:Y:S01]  /*10f50*/  IMAD.MOV.U32 R0, RZ, RZ, 0x181f ;  /* 0x0000181fff007424 */ /* 0x010fe200078e00ff */
[----:B------:R-:W-:-:S02]  /*10f60*/  MOV R2, 0x10f80 ;  /* 0x00010f8000027802 */ /* 0x000fc40000000f00 */
[----:B-1-3--:R-:W-:Y:S05]  /*10f70*/  CALL.REL.NOINC `($__internal_19_$__cuda_sm70_shflsync_idx_p) ;  /* 0x000011b000007944 */ /* 0x00afea0003c00000 */
[----:B------:R-:W-:Y:S01]  /*10f80*/  IMAD.MOV.U32 R8, RZ, RZ, R0 ;  /* 0x000000ffff087224 */ /* 0x000fe200078e0000 */
[----:B------:R-:W-:Y:S01]  /*10f90*/  MOV R3, 0x1 ;  /* 0x0000000100037802 */ /* 0x000fe20000000f00 */
[----:B------:R-:W-:Y:S01]  /*10fa0*/  IMAD.MOV.U32 R5, RZ, RZ, R14 ;  /* 0x000000ffff057224 */ /* 0x000fe200078e000e */
[----:B------:R-:W-:-:S02]  /*10fb0*/  MOV R0, 0x181f ;  /* 0x0000181f00007802 */ /* 0x000fc40000000f00 */
[----:B------:R-:W-:Y:S02]  /*10fc0*/  MOV R2, 0x10fe0 ;  /* 0x00010fe000027802 */ /* 0x000fe40000000f00 */
[----:B------:R-:W-:Y:S05]  /*10fd0*/  CALL.REL.NOINC `($__internal_19_$__cuda_sm70_shflsync_idx_p) ;  /* 0x0000115000007944 */ /* 0x000fea0003c00000 */
[----:B------:R-:W-:Y:S05]  /*10fe0*/  BRA `(.L_x_969) ;  /* 0xffff1ac000007947 */ /* 0x000fea000383ffff */
.L_x_889:
[----:B-1----:R-:W-:Y:S01]  /*10ff0*/  IMAD.MOV.U32 R5, RZ, RZ, R11 ;  /* 0x000000ffff057224 */ /* 0x002fe200078e000b */
[----:B------:R-:W-:Y:S01]  /*11000*/  MOV R3, 0x2 ;  /* 0x0000000200037802 */ /* 0x000fe20000000f00 */
[----:B----4-:R-:W-:Y:S01]  /*11010*/  IMAD.MOV.U32 R0, RZ, RZ, 0x181f ;  /* 0x0000181fff007424 */ /* 0x010fe200078e00ff */
[----:B------:R-:W-:Y:S02]  /*11020*/  MOV R2, 0x11040 ;  /* 0x0001104000027802 */ /* 0x000fe40000000f00 */
[----:B--23--:R-:W-:Y:S05]  /*11030*/  CALL.REL.NOINC `($__internal_19_$__cuda_sm70_shflsync_idx_p) ;  /* 0x000010f000007944 */ /* 0x00cfea0003c00000 */
[----:B------:R-:W-:Y:S01]  /*11040*/  MOV R8, R0 ;  /* 0x0000000000087202 */ /* 0x000fe20000000f00 */
[----:B------:R-:W-:Y:S05]  /*11050*/  BRA `(.L_x_970) ;  /* 0xffff1bc000007947 */ /* 0x000fea000383ffff */
.L_x_890:
[----:B------:R-:W-:Y:S01]  /*11060*/  IMAD.MOV.U32 R5, RZ, RZ, R14 ;  /* 0x000000ffff057224 */ /* 0x000fe200078e000e */
[----:B------:R-:W-:Y:S01]  /*11070*/  MOV R3, 0x2 ;  /* 0x0000000200037802 */ /* 0x000fe20000000f00 */
[----:B----4-:R-:W-:Y:S01]  /*11080*/  IMAD.MOV.U32 R0, RZ, RZ, 0x181f ;  /* 0x0000181fff007424 */ /* 0x010fe200078e00ff */
[----:B------:R-:W-:Y:S02]  /*11090*/  MOV R2, 0x110b0 ;  /* 0x000110b000027802 */ /* 0x000fe40000000f00 */
[----:B-123--:R-:W-:Y:S05]  /*110a0*/  CALL.REL.NOINC `($__internal_19_$__cuda_sm70_shflsync_idx_p) ;  /* 0x0000108000007944 */ /* 0x00efea0003c00000 */
[----:B------:R-:W-:Y:S05]  /*110b0*/  BRA `(.L_x_971) ;  /* 0xffff1b8000007947 */ /* 0x000fea000383ffff */
.L_x_893:
[----:B-1----:R-:W-:Y:S01]  /*110c0*/  IMAD.MOV.U32 R5, RZ, RZ, R11 ;  /* 0x000000ffff057224 */ /* 0x002fe200078e000b */
[----:B------:R-:W-:Y:S01]  /*110d0*/  MOV R3, 0x3 ;  /* 0x0000000300037802 */ /* 0x000fe20000000f00 */
[----:B------:R-:W-:Y:S01]  /*110e0*/  IMAD.MOV.U32 R0, RZ, RZ, 0x181f ;  /* 0x0000181fff007424 */ /* 0x000fe200078e00ff */
[----:B------:R-:W-:-:S02]  /*110f0*/  MOV R2, 0x11110 ;  /* 0x0001111000027802 */ /* 0x000fc40000000f00 */
[----:B--234-:R-:W-:Y:S05]  /*11100*/  CALL.REL.NOINC `($__internal_19_$__cuda_sm70_shflsync_idx_p) ;  /* 0x0000102000007944 */ /* 0x01cfea0003c00000 */
[----:B------:R-:W-:Y:S01]  /*11110*/  IMAD.MOV.U32 R6, RZ, RZ, R0 ;  /* 0x000000ffff067224 */ /* 0x000fe200078e0000 */
[----:B------:R-:W-:Y:S01]  /*11120*/  MOV R3, 0x3 ;  /* 0x0000000300037802 */ /* 0x000fe20000000f00 */
[----:B------:R-:W-:Y:S01]  /*11130*/  IMAD.MOV.U32 R5, RZ, RZ, R14 ;  /* 0x000000ffff057224 */ /* 0x000fe200078e000e */
[----:B------:R-:W-:-:S02]  /*11140*/  MOV R0, 0x181f ;  /* 0x0000181f00007802 */ /* 0x000fc40000000f00 */
[----:B------:R-:W-:Y:S02]  /*11150*/  MOV R2, 0x11170 ;  /* 0x0001117000027802 */ /* 0x000fe40000000f00 */
[----:B------:R-:W-:Y:S05]  /*11160*/  CALL.REL.NOINC `($__internal_19_$__cuda_sm70_shflsync_idx_p) ;  /* 0x00000fc000007944 */ /* 0x000fea0003c00000 */
[----:B------:R-:W-:Y:S05]  /*11170*/  BRA `(.L_x_972) ;  /* 0xffff1c4000007947 */ /* 0x000fea000383ffff */
.L_x_900:
[----:B------:R-:W-:Y:S01]  /*11180*/  IMAD.MOV.U32 R2, RZ, RZ, R226 ;  /* 0x000000ffff027224 */ /* 0x000fe200078e00e2 */
[----:B------:R-:W-:Y:S02]  /*11190*/  MOV R5, 0x2 ;  /* 0x0000000200057802 */ /* 0x000fe40000000f00 */
[----:B------:R-:W-:Y:S02]  /*111a0*/  MOV R3, 0x111c0 ;  /* 0x000111c000037802 */ /* 0x000fe40000000f00 */
[----:B------:R-:W-:Y:S05]  /*111b0*/  CALL.REL.NOINC `($__internal_18_$__cuda_sm70_shflsync_bfly_p) ;  /* 0x00000f2000007944 */ /* 0x000fea0003c00000 */
[----:B------:R-:W-:Y:S01]  /*111c0*/  MOV R0, R5 ;  /* 0x0000000500007202 */ /* 0x000fe20000000f00 */
[----:B------:R-:W-:Y:S05]  /*111d0*/  BRA `(.L_x_973) ;  /* 0xffffab5000007947 */ /* 0x000fea000383ffff */
.L_x_901:
[----:B------:R-:W-:Y:S01]  /*111e0*/  IMAD.MOV.U32 R2, RZ, RZ, R0 ;  /* 0x000000ffff027224 */ /* 0x000fe200078e0000 */
[----:B------:R-:W-:Y:S02]  /*111f0*/  MOV R5, 0x1 ;  /* 0x0000000100057802 */ /* 0x000fe40000000f00 */
[----:B------:R-:W-:Y:S02]  /*11200*/  MOV R3, 0x11220 ;  /* 0x0001122000037802 */ /* 0x000fe40000000f00 */
[----:B-1----:R-:W-:Y:S05]  /*11210*/  CALL.REL.NOINC `($__internal_18_$__cuda_sm70_shflsync_bfly_p) ;  /* 0x00000ec000007944 */ /* 0x002fea0003c00000 */
[----:B------:R-:W-:Y:S01]  /*11220*/  FADD.FTZ R0, R0, R5 ;  /* 0x0000000500007221 */ /* 0x000fe20000010000 */
[----:B------:R-:W-:Y:S02]  /*11230*/  MOV R2, R227 ;  /* 0x000000e300027202 */ /* 0x000fe40000000f00 */
[----:B------:R-:W-:-:S02]  /*11240*/  MOV R5, 0x2 ;  /* 0x0000000200057802 */ /* 0x000fc40000000f00 */
[----:B------:R-:W-:Y:S02]  /*11250*/  MOV R3, 0x11270 ;  /* 0x0001127000037802 */ /* 0x000fe40000000f00 */
[----:B------:R-:W-:Y:S05]  /*11260*/  CALL.REL.NOINC `($__internal_18_$__cuda_sm70_shflsync_bfly_p) ;  /* 0x00000e7000007944 */ /* 0x000fea0003c00000 */
[----:B------:R-:W-:Y:S01]  /*11270*/  FADD.FTZ R4, R227, R5 ;  /* 0x00000005e3047221 */ /* 0x000fe20000010000 */
[----:B------:R-:W-:Y:S02]  /*11280*/  MOV R5, 0x1 ;  /* 0x0000000100057802 */ /* 0x000fe40000000f00 */
[----:B------:R-:W-:Y:S02]  /*11290*/  MOV R3, 0x112c0 ;  /* 0x000112c000037802 */ /* 0x000fe40000000f00 */
[----:B------:R-:W-:Y:S02]  /*112a0*/  MOV R2, R4 ;  /* 0x0000000400027202 */ /* 0x000fe40000000f00 */
[----:B------:R-:W-:Y:S05]  /*112b0*/  CALL.REL.NOINC `($__internal_18_$__cuda_sm70_shflsync_bfly_p) ;  /* 0x00000e2000007944 */ /* 0x000fea0003c00000 */
[----:B------:R-:W-:Y:S01]  /*112c0*/  MOV R3, R5 ;  /* 0x0000000500037202 */ /* 0x000fe20000000f00 */
[----:B------:R-:W-:Y:S05]  /*112d0*/  BRA `(.L_x_974) ;  /* 0xffffaac000007947 */ /* 0x000fea000383ffff */
.L_x_908:
[----:B-1-34-:R-:W-:Y:S01]  /*112e0*/  IMAD.MOV.U32 R5, RZ, RZ, R12 ;  /* 0x000000ffff057224 */ /* 0x01afe200078e000c */
[----:B------:R-:W-:Y:S01]  /*112f0*/  MOV R3, RZ ;  /* 0x000000ff00037202 */ /* 0x000fe20000000f00 */
[----:B------:R-:W-:Y:S01]  /*11300*/  IMAD.MOV.U32 R0, RZ, RZ, 0x181f ;  /* 0x0000181fff007424 */ /* 0x000fe200078e00ff */
[----:B------:R-:W-:Y:S02]  /*11310*/  MOV R2, 0x11330 ;  /* 0x0001133000027802 */ /* 0x000fe40000000f00 */
[----:B------:R-:W-:Y:S05]  /*11320*/  CALL.REL.NOINC `($__internal_19_$__cuda_sm70_shflsync_idx_p) ;  /* 0x00000e0000007944 */ /* 0x000fea0003c00000 */
[----:B------:R-:W-:Y:S01]  /*11330*/  MOV R10, R0 ;  /* 0x00000000000a7202 */ /* 0x000fe20000000f00 */
[----:B------:R-:W-:Y:S05]  /*11340*/  BRA `(.L_x_975) ;  /* 0xffffc2a000007947 */ /* 0x000fea000383ffff */
.L_x_909:
[----:B------:R-:W-:Y:S01]  /*11350*/  IMAD.MOV.U32 R5, RZ, RZ, R13 ;  /* 0x000000ffff057224 */ /* 0x000fe200078e000d */
[----:B------:R-:W-:Y:S01]  /*11360*/  MOV R3, RZ ;  /* 0x000000ff00037202 */ /* 0x000fe20000000f00 */
[----:B------:R-:W-:Y:S01]  /*11370*/  IMAD.MOV.U32 R0, RZ, RZ, 0x181f ;  /* 0x0000181fff007424 */ /* 0x000fe200078e00ff */
[----:B------:R-:W-:-:S02]  /*11380*/  MOV R2, 0x113a0 ;  /* 0x000113a000027802 */ /* 0x000fc40000000f00 */
[----:B-12---:R-:W-:Y:S05]  /*11390*/  CALL.REL.NOINC `($__internal_19_$__cuda_sm70_shflsync_idx_p) ;  /* 0x00000d9000007944 */ /* 0x006fea0003c00000 */
[----:B------:R-:W-:Y:S05]  /*113a0*/  BRA `(.L_x_976) ;  /* 0xffffc26000007947 */ /* 0x000fea000383ffff */
.L_x_912:
[----:B------:R-:W-:Y:S01]  /*113b0*/  IMAD.MOV.U32 R5, RZ, RZ, R12 ;  /* 0x000000ffff057224 */ /* 0x000fe200078e000c */
[----:B--2---:R-:W-:Y:S01]  /*113c0*/  MOV R3, 0x1 ;  /* 0x0000000100037802 */ /* 0x004fe20000000f00 */
        /* <DEDUP_REMOVED lines=10> */
.L_x_915:
[----:B------:R-:W-:Y:S01]  /*11470*/  IMAD.MOV.U32 R5, RZ, RZ, R12 ;  /* 0x000000ffff057224 */ /* 0x000fe200078e000c */
[----:B-1----:R-:W-:Y:S01]  /*11480*/  MOV R3, 0x2 ;  /* 0x0000000200037802 */ /* 0x002fe20000000f00 */
[----:B----4-:R-:W-:Y:S01]  /*11490*/  IMAD.MOV.U32 R0, RZ, RZ, 0x181f ;  /* 0x0000181fff007424 */ /* 0x010fe200078e00ff */
[----:B------:R-:W-:Y:S02]  /*114a0*/  MOV R2, 0x114c0 ;  /* 0x000114c000027802 */ /* 0x000fe40000000f00 */
[----:B--23--:R-:W-:Y:S05]  /*114b0*/  CALL.REL.NOINC `($__internal_19_$__cuda_sm70_shflsync_idx_p) ;  /* 0x00000c7000007944 */ /* 0x00cfea0003c00000 */
[----:B------:R-:W-:Y:S01]  /*114c0*/  MOV R10, R0 ;  /* 0x00000000000a7202 */ /* 0x000fe20000000f00 */
[----:B------:R-:W-:Y:S05]  /*114d0*/  BRA `(.L_x_978) ;  /* 0xffffc3d000007947 */ /* 0x000fea000383ffff */
.L_x_916:
[----:B------:R-:W-:Y:S01]  /*114e0*/  IMAD.MOV.U32 R5, RZ, RZ, R13 ;  /* 0x000000ffff057224 */ /* 0x000fe200078e000d */
[----:B------:R-:W-:Y:S01]  /*114f0*/  MOV R3, 0x2 ;  /* 0x0000000200037802 */ /* 0x000fe20000000f00 */
[----:B----4-:R-:W-:Y:S01]  /*11500*/  IMAD.MOV.U32 R0, RZ, RZ, 0x181f ;  /* 0x0000181fff007424 */ /* 0x010fe200078e00ff */
[----:B------:R-:W-:Y:S02]  /*11510*/  MOV R2, 0x11530 ;  /* 0x0001153000027802 */ /* 0x000fe40000000f00 */
[----:B-123--:R-:W-:Y:S05]  /*11520*/  CALL.REL.NOINC `($__internal_19_$__cuda_sm70_shflsync_idx_p) ;  /* 0x00000c0000007944 */ /* 0x00efea0003c00000 */
[----:B------:R-:W-:Y:S05]  /*11530*/  BRA `(.L_x_979) ;  /* 0xffffc39000007947 */ /* 0x000fea000383ffff */
.L_x_919:
[----:B------:R-:W-:Y:S01]  /*11540*/  IMAD.MOV.U32 R5, RZ, RZ, R12 ;  /* 0x000000ffff057224 */ /* 0x000fe200078e000c */
[----:B-1----:R-:W-:Y:S01]  /*11550*/  MOV R3, 0x3 ;  /* 0x0000000300037802 */ /* 0x002fe20000000f00 */
        /* <DEDUP_REMOVED lines=10> */
.L_x_921:
[----:B------:R-:W-:Y:S01]  /*11600*/  IMAD.MOV.U32 R5, RZ, RZ, R12 ;  /* 0x000000ffff057224 */ /* 0x000fe200078e000c */
[----:B------:R-:W-:Y:S01]  /*11610*/  MOV R3, RZ ;  /* 0x000000ff00037202 */ /* 0x000fe20000000f00 */
[----:B------:R-:W-:Y:S01]  /*11620*/  IMAD.MOV.U32 R0, RZ, RZ, 0x1c1f ;  /* 0x00001c1fff007424 */ /* 0x000fe200078e00ff */
[----:B------:R-:W-:Y:S02]  /*11630*/  MOV R2, 0x11650 ;  /* 0x0001165000027802 */ /* 0x000fe40000000f00 */
[----:B------:R-:W-:Y:S05]  /*11640*/  CALL.REL.NOINC `($__internal_19_$__cuda_sm70_shflsync_idx_p) ;  /* 0x00000ae000007944 */ /* 0x000fea0003c00000 */
[----:B------:R-:W-:Y:S01]  /*11650*/  MOV R4, R0 ;  /* 0x0000000000047202 */ /* 0x000fe20000000f00 */
[----:B------:R-:W-:Y:S05]  /*11660*/  BRA `(.L_x_981) ;  /* 0xffffc71000007947 */ /* 0x000fea000383ffff */
.L_x_922:
[----:B------:R-:W-:Y:S01]  /*11670*/  IMAD.MOV.U32 R5, RZ, RZ, R33 ;  /* 0x000000ffff057224 */ /* 0x000fe200078e0021 */
[----:B------:R-:W-:Y:S01]  /*11680*/  MOV R3, RZ ;  /* 0x000000ff00037202 */ /* 0x000fe20000000f00 */
[----:B------:R-:W-:Y:S01]  /*11690*/  IMAD.MOV.U32 R0, RZ, RZ, 0x1c1f ;  /* 0x00001c1fff007424 */ /* 0x000fe200078e00ff */
[----:B------:R-:W-:Y:S02]  /*116a0*/  MOV R2, 0x116c0 ;  /* 0x000116c000027802 */ /* 0x000fe40000000f00 */
[----:B-12---:R-:W-:Y:S05]  /*116b0*/  CALL.REL.NOINC `($__internal_19_$__cuda_sm70_shflsync_idx_p) ;  /* 0x00000a7000007944 */ /* 0x006fea0003c00000 */
[----:B------:R-:W-:Y:S05]  /*116c0*/  BRA `(.L_x_982) ;  /* 0xffffc6d000007947 */ /* 0x000fea000383ffff */
.L_x_925:
[----:B------:R-:W-:Y:S01]  /*116d0*/  IMAD.MOV.U32 R5, RZ, RZ, R12 ;  /* 0x000000ffff057224 */ /* 0x000fe200078e000c */
[----:B----4-:R-:W-:Y:S01]  /*116e0*/  MOV R3, 0x1 ;  /* 0x0000000100037802 */ /* 0x010fe20000000f00 */
[----:B------:R-:W-:Y:S01]  /*116f0*/  IMAD.MOV.U32 R0, RZ, RZ, 0x1c1f ;  /* 0x00001c1fff007424 */ /* 0x000fe200078e00ff */
[----:B------:R-:W-:-:S02]  /*11700*/  MOV R2, 0x11720 ;  /* 0x0001172000027802 */ /* 0x000fc40000000f00 */
[----:B-123--:R-:W-:Y:S05]  /*11710*/  CALL.REL.NOINC `($__internal_19_$__cuda_sm70_shflsync_idx_p) ;  /* 0x00000a1000007944 */ /* 0x00efea0003c00000 */
[----:B------:R-:W-:Y:S01]  /*11720*/  IMAD.MOV.U32 R4, RZ, RZ, R0 ;  /* 0x000000ffff047224 */ /* 0x000fe200078e0000 */
[----:B------:R-:W-:Y:S01]  /*11730*/  MOV R3, 0x1 ;  /* 0x0000000100037802 */ /* 0x000fe20000000f00 */
[----:B------:R-:W-:Y:S01]  /*11740*/  IMAD.MOV.U32 R5, RZ, RZ, R33 ;  /* 0x000000ffff057224 */ /* 0x000fe200078e0021 */
[----:B------:R-:W-:-:S02]  /*11750*/  MOV R0, 0x1c1f ;  /* 0x00001c1f00007802 */ /* 0x000fc40000000f00 */
[----:B------:R-:W-:Y:S02]  /*11760*/  MOV R2, 0x11780 ;  /* 0x0001178000027802 */ /* 0x000fe40000000f00 */
[----:B------:R-:W-:Y:S05]  /*11770*/  CALL.REL.NOINC `($__internal_19_$__cuda_sm70_shflsync_idx_p) ;  /* 0x000009b000007944 */ /* 0x000fea0003c00000 */
[----:B------:R-:W-:Y:S05]  /*11780*/  BRA `(.L_x_983) ;  /* 0xffffcf8000007947 */ /* 0x000fea000383ffff */
.L_x_929:
[----:B------:R-:W-:Y:S01]  /*11790*/  IMAD.MOV.U32 R5, RZ, RZ, R9 ;  /* 0x000000ffff057224 */ /* 0x000fe200078e0009 */
[----:B------:R-:W-:Y:S01]  /*117a0*/  MOV R3, RZ ;  /* 0x000000ff00037202 */ /* 0x000fe20000000f00 */
[----:B------:R-:W-:Y:S01]  /*117b0*/  IMAD.MOV.U32 R0, RZ, RZ, 0x181f ;  /* 0x0000181fff007424 */ /* 0x000fe200078e00ff */
[----:B------:R-:W-:Y:S02]  /*117c0*/  MOV R2, 0x117e0 ;  /* 0x000117e000027802 */ /* 0x000fe40000000f00 */
[----:B------:R-:W-:Y:S05]  /*117d0*/  CALL.REL.NOINC `($__internal_19_$__cuda_sm70_shflsync_idx_p) ;  /* 0x0000095000007944 */ /* 0x000fea0003c00000 */
[----:B------:R-:W-:Y:S01]  /*117e0*/  MOV R8, R0 ;  /* 0x0000000000087202 */ /* 0x000fe20000000f00 */
[----:B------:R-:W-:Y:S05]  /*117f0*/  BRA `(.L_x_984) ;  /* 0xffffdd4000007947 */ /* 0x000fea000383ffff */
.L_x_930:
[----:B------:R-:W-:Y:S01]  /*11800*/  IMAD.MOV.U32 R5, RZ, RZ, R12 ;  /* 0x000000ffff057224 */ /* 0x000fe200078e000c */
[----:B------:R-:W-:Y:S01]  /*11810*/  MOV R3, RZ ;  /* 0x000000ff00037202 */ /* 0x000fe20000000f00 */
[----:B------:R-:W-:Y:S01]  /*11820*/  IMAD.MOV.U32 R0, RZ, RZ, 0x181f ;  /* 0x0000181fff007424 */ /* 0x000fe200078e00ff */
[----:B------:R-:W-:Y:S02]  /*11830*/  MOV R2, 0x11850 ;  /* 0x0001185000027802 */ /* 0x000fe40000000f00 */
[----:B-12---:R-:W-:Y:S05]  /*11840*/  CALL.REL.NOINC `($__internal_19_$__cuda_sm70_shflsync_idx_p) ;  /* 0x000008e000007944 */ /* 0x006fea0003c00000 */
[----:B------:R-:W-:Y:S05]  /*11850*/  BRA `(.L_x_985) ;  /* 0xffffdd0000007947 */ /* 0x000fea000383ffff */
.L_x_933:
        /* <DEDUP_REMOVED lines=12> */
.L_x_936:
[----:B-1----:R-:W-:Y:S01]  /*11920*/  IMAD.MOV.U32 R5, RZ, RZ, R9 ;  /* 0x000000ffff057224 */ /* 0x002fe200078e0009 */
[----:B------:R-:W-:Y:S01]  /*11930*/  MOV R3, 0x2 ;  /* 0x0000000200037802 */ /* 0x000fe20000000f00 */
[----:B----4-:R-:W-:Y:S01]  /*11940*/  IMAD.MOV.U32 R0, RZ, RZ, 0x181f ;  /* 0x0000181fff007424 */ /* 0x010fe200078e00ff */
[----:B------:R-:W-:Y:S02]  /*11950*/  MOV R2, 0x11970 ;  /* 0x0001197000027802 */ /* 0x000fe40000000f00 */
[----:B--23--:R-:W-:Y:S05]  /*11960*/  CALL.REL.NOINC `($__internal_19_$__cuda_sm70_shflsync_idx_p) ;  /* 0x000007c000007944 */ /* 0x00cfea0003c00000 */
[----:B------:R-:W-:Y:S01]  /*11970*/  MOV R8, R0 ;  /* 0x0000000000087202 */ /* 0x000fe20000000f00 */
[----:B------:R-:W-:Y:S05]  /*11980*/  BRA `(.L_x_987) ;  /* 0xffffde8000007947 */ /* 0x000fea000383ffff */
.L_x_937:
[----:B------:R-:W-:Y:S01]  /*11990*/  IMAD.MOV.U32 R5, RZ, RZ, R12 ;  /* 0x000000ffff057224 */ /* 0x000fe200078e000c */
[----:B------:R-:W-:Y:S01]  /*119a0*/  MOV R3, 0x2 ;  /* 0x0000000200037802 */ /* 0x000fe20000000f00 */
[----:B----4-:R-:W-:Y:S01]  /*119b0*/  IMAD.MOV.U32 R0, RZ, RZ, 0x181f ;  /* 0x0000181fff007424 */ /* 0x010fe200078e00ff */
[----:B------:R-:W-:Y:S02]  /*119c0*/  MOV R2, 0x119e0 ;  /* 0x000119e000027802 */ /* 0x000fe40000000f00 */
[----:B-123--:R-:W-:Y:S05]  /*119d0*/  CALL.REL.NOINC `($__internal_19_$__cuda_sm70_shflsync_idx_p) ;  /* 0x0000075000007944 */ /* 0x00efea0003c00000 */
[----:B------:R-:W-:Y:S05]  /*119e0*/  BRA `(.L_x_988) ;  /* 0xffffde4000007947 */ /* 0x000fea000383ffff */
.L_x_940:
        /* <DEDUP_REMOVED lines=12> */
.L_x_942:
[----:B---3--:R-:W-:Y:S01]  /*11ab0*/  IMAD.MOV.U32 R5, RZ, RZ, R86 ;  /* 0x000000ffff057224 */ /* 0x008fe200078e0056 */
[----:B------:R-:W-:Y:S01]  /*11ac0*/  MOV R3, RZ ;  /* 0x000000ff00037202 */ /* 0x000fe20000000f00 */
[----:B------:R-:W-:Y:S01]  /*11ad0*/  IMAD.MOV.U32 R0, RZ, RZ, 0x1f ;  /* 0x0000001fff007424 */ /* 0x000fe200078e00ff */
[----:B------:R-:W-:Y:S02]  /*11ae0*/  MOV R2, 0x11b00 ;  /* 0x00011b0000027802 */ /* 0x000fe40000000f00 */
[----:B-1----:R-:W-:Y:S05]  /*11af0*/  CALL.REL.NOINC `($__internal_19_$__cuda_sm70_shflsync_idx_p) ;  /* 0x0000063000007944 */ /* 0x002fea0003c00000 */
[----:B------:R-:W-:Y:S01]  /*11b00*/  MOV R9, R0 ;  /* 0x0000000000097202 */ /* 0x000fe20000000f00 */
[----:B------:R-:W-:Y:S05]  /*11b10*/  BRA `(.L_x_990) ;  /* 0xffffe06000007947 */ /* 0x000fea000383ffff */
.L_x_943:
[----:B---3--:R-:W-:Y:S01]  /*11b20*/  IMAD.MOV.U32 R5, RZ, RZ, R86 ;  /* 0x000000ffff057224 */ /* 0x008fe200078e0056 */
[----:B------:R-:W-:Y:S01]  /*11b30*/  MOV R3, 0x1 ;  /* 0x0000000100037802 */ /* 0x000fe20000000f00 */
[----:B------:R-:W-:Y:S01]  /*11b40*/  IMAD.MOV.U32 R0, RZ, RZ, 0x1f ;  /* 0x0000001fff007424 */ /* 0x000fe200078e00ff */
[----:B------:R-:W-:Y:S02]  /*11b50*/  MOV R2, 0x11b70 ;  /* 0x00011b7000027802 */ /* 0x000fe40000000f00 */
[----:B-12-4-:R-:W-:Y:S05]  /*11b60*/  CALL.REL.NOINC `($__internal_19_$__cuda_sm70_shflsync_idx_p) ;  /* 0x000005c000007944 */ /* 0x016fea0003c00000 */
[----:B------:R-:W-:Y:S01]  /*11b70*/  MOV R8, R0 ;  /* 0x0000000000087202 */ /* 0x000fe20000000f00 */
[----:B------:R-:W-:Y:S05]  /*11b80*/  BRA `(.L_x_991) ;  /* 0xffffe01000007947 */ /* 0x000fea000383ffff */
.L_x_944:
[----:B------:R-:W-:Y:S02]  /*11b90*/  MOV R2, 0x1 ;  /* 0x0000000100027802 */ /* 0x000fe40000000f00 */
[----:B------:R-:W-:-:S02]  /*11ba0*/  MOV R3, 0x11bc0 ;  /* 0x00011bc000037802 */ /* 0x000fc40000000f00 */
[----:B--234-:R-:W-:Y:S05]  /*11bb0*/  CALL.REL.NOINC `($__internal_20_$__cuda_sm70_shflsync_up_p) ;  /* 0x000005c000007944 */ /* 0x01cfea0003c00000 */
[----:B------:R-:W-:Y:S05]  /*11bc0*/  BRA `(.L_x_992) ;  /* 0xffffe0f000007947 */ /* 0x000fea000383ffff */
.L_x_945:
[----:B------:R-:W-:Y:S02]  /*11bd0*/  MOV R2, 0x2 ;  /* 0x0000000200027802 */ /* 0x000fe40000000f00 */
[----:B------:R-:W-:-:S02]  /*11be0*/  MOV R3, 0x11c00 ;  /* 0x00011c0000037802 */ /* 0x000fc40000000f00 */
[----:B--2-4-:R-:W-:Y:S05]  /*11bf0*/  CALL.REL.NOINC `($__internal_20_$__cuda_sm70_shflsync_up_p) ;  /* 0x0000058000007944 */ /* 0x014fea0003c00000 */
[----:B------:R-:W-:Y:S01]  /*11c00*/  SEL R3, R4, RZ, P1 ;  /* 0x000000ff04037207 */ /* 0x000fe20000800000 */
[----:B------:R-:W-:-:S04]  /*11c10*/  IMAD.MOV.U32 R2, RZ, RZ, 0x4 ;  /* 0x00000004ff027424 */ /* 0x000fc800078e00ff */
[----:B------:R-:W-:Y:S01]  /*11c20*/  IMAD.IADD R0, R0, 0x1, R3 ;  /* 0x0000000100007824 */ /* 0x000fe200078e0203 */
[----:B------:R-:W-:Y:S02]  /*11c30*/  MOV R3, 0x11c50 ;  /* 0x00011c5000037802 */ /* 0x000fe40000000f00 */
        /* <DEDUP_REMOVED lines=19> */
.L_x_949:
[----:B------:R-:W-:Y:S02]  /*11d70*/  MOV R2, 0x1 ;  /* 0x0000000100027802 */ /* 0x000fe40000000f00 */
[----:B------:R-:W-:Y:S02]  /*11d80*/  MOV R3, 0x11da0 ;  /* 0x00011da000037802 */ /* 0x000fe40000000f00 */
[----:B------:R-:W-:Y:S05]  /*11d90*/  CALL.REL.NOINC `($__internal_20_$__cuda_sm70_shflsync_up_p) ;  /* 0x000003e000007944 */ /* 0x000fea0003c00000 */
[----:B------:R-:W-:Y:S01]  /*11da0*/  MOV R2, R4 ;  /* 0x0000000400027202 */ /* 0x000fe20000000f00 */
[----:B------:R-:W-:Y:S05]  /*11db0*/  BRA `(.L_x_994) ;  /* 0xffffe15000007947 */ /* 0x000fea000383ffff */
.L_x_950:
[----:B------:R-:W-:Y:S02]  /*11dc0*/  MOV R2, 0x2 ;  /* 0x0000000200027802 */ /* 0x000fe40000000f00 */
        /* <DEDUP_REMOVED lines=25> */
.L_x_952:
[----:B------:R-:W-:Y:S02]  /*11f60*/  SEL R0, RZ, 0x1, P0 ;  /* 0x00000001ff007807 */ /* 0x000fe40000000000 */
[----:B------:R-:W-:Y:S02]  /*11f70*/  MOV R2, 0x11f90 ;  /* 0x00011f9000027802 */ /* 0x000fe40000000f00 */
[----:B-1----:R-:W-:Y:S05]  /*11f80*/  CALL.REL.NOINC `($__internal_21_$__cuda_sm70_votesync_ballot) ;  /* 0x0000026000007944 */ /* 0x002fea0003c00000 */
[----:B------:R-:W-:Y:S01]  /*11f90*/  MOV R12, R0 ;  /* 0x00000000000c7202 */ /* 0x000fe20000000f00 */
[----:B------:R-:W-:Y:S05]  /*11fa0*/  BRA `(.L_x_996) ;  /* 0xffffe0f000007947 */ /* 0x000fea000383ffff */
.L_x_953:
[----:B------:R-:W-:Y:S01]  /*11fb0*/  IMAD.MOV.U32 R5, RZ, RZ, R6 ;  /* 0x000000ffff057224 */ /* 0x000fe200078e0006 */
[----:B------:R-:W-:Y:S01]  /*11fc0*/  MOV R3, R8 ;  /* 0x0000000800037202 */ /* 0x000fe20000000f00 */
[----:B------:R-:W-:Y:S01]  /*11fd0*/  IMAD.MOV.U32 R0, RZ, RZ, 0x1f ;  /* 0x0000001fff007424 */ /* 0x000fe200078e00ff */
[----:B------:R-:W-:Y:S02]  /*11fe0*/  MOV R2, 0x12000 ;  /* 0x0001200000027802 */ /* 0x000fe40000000f00 */
[----:B-1----:R-:W-:Y:S05]  /*11ff0*/  CALL.REL.NOINC `($__internal_19_$__cuda_sm70_shflsync_idx_p) ;  /* 0x0000013000007944 */ /* 0x002fea0003c00000 */
[----:B------:R-:W-:Y:S01]  /*12000*/  IMAD.MOV.U32 R10, RZ, RZ, R0 ;  /* 0x000000ffff0a7224 */ /* 0x000fe200078e0000 */
[----:B------:R-:W-:Y:S01]  /*12010*/  MOV R3, R8 ;  /* 0x0000000800037202 */ /* 0x000fe20000000f00 */
[----:B------:R-:W-:Y:S01]  /*12020*/  IMAD.MOV.U32 R5, RZ, RZ, R7 ;  /* 0x000000ffff057224 */ /* 0x000fe200078e0007 */
[----:B------:R-:W-:Y:S02]  /*12030*/  MOV R0, 0x1f ;  /* 0x0000001f00007802 */ /* 0x000fe40000000f00 */
[----:B------:R-:W-:-:S02]  /*12040*/  MOV R2, 0x12060 ;  /* 0x0001206000027802 */ /* 0x000fc40000000f00 */
[----:B------:R-:W-:Y:S05]  /*12050*/  CALL.REL.NOINC `($__internal_19_$__cuda_sm70_shflsync_idx_p) ;  /* 0x000000d000007944 */ /* 0x000fea0003c00000 */
[----:B------:R-:W-:Y:S01]  /*12060*/  MOV R7, R0 ;  /* 0x0000000000077202 */ /* 0x000fe20000000f00 */
[----:B------:R-:W-:Y:S05]  /*12070*/  BRA `(.L_x_997) ;  /* 0xffffe07000007947 */ /* 0x000fea000383ffff */
.L_x_956:
[----:B------:R-:W-:Y:S01]  /*12080*/  IMAD.MOV.U32 R5, RZ, RZ, R4 ;  /* 0x000000ffff057224 */ /* 0x000fe200078e0004 */
[----:B------:R-:W-:-:S02]  /*12090*/  MOV R0, 0x1f ;  /* 0x0000001f00007802 */ /* 0x000fc40000000f00 */
[----:B------:R-:W-:Y:S02]  /*120a0*/  MOV R2, 0x120c0 ;  /* 0x000120c000027802 */ /* 0x000fe40000000f00 */
[----:B-1234-:R-:W-:Y:S05]  /*120b0*/  CALL.REL.NOINC `($__internal_19_$__cuda_sm70_shflsync_idx_p) ;  /* 0x0000007000007944 */ /* 0x01efea0003c00000 */
[----:B------:R-:W-:Y:S01]  /*120c0*/  MOV R13, R0 ;  /* 0x00000000000d7202 */ /* 0x000fe20000000f00 */
[----:B------:R-:W-:Y:S05]  /*120d0*/  BRA `(.L_x_955) ;  /* 0xffffe07000007947 */ /* 0x000fea000383ffff */
        .weak           $__internal_18_$__cuda_sm70_shflsync_bfly_p
        .type           $__internal_18_$__cuda_sm70_shflsync_bfly_p,@function
        .size           $__internal_18_$__cuda_sm70_shflsync_bfly_p,($__internal_19_$__cuda_sm70_shflsync_idx_p - $__internal_18_$__cuda_sm70_shflsync_bfly_p)
$__internal_18_$__cuda_sm70_shflsync_bfly_p:
[----:B------:R-:W-:Y:S04]  /*120e0*/  WARPSYNC R6 ;  /* 0x0000000600007348 */ /* 0x000fe80003800000 */
[----:B------:R1:W2:Y:S02]  /*120f0*/  SHFL.BFLY PT, R5, R2, R5, R7 ;  /* 0x0c00000502057389 */ /* 0x0002a400000e0007 */
[----:B-1----:R-:W-:Y:S02]  /*12100*/  MOV R2, R3 ;  /* 0x0000000300027202 */ /* 0x002fe40000000f00 */
[----:B------:R-:W-:-:S04]  /*12110*/  MOV R3, 0x0 ;  /* 0x0000000000037802 */ /* 0x000fc80000000f00 */
[----:B--2---:R-:W-:Y:S05]  /*12120*/  RET.REL.NODEC R2 `(_ZN7cutlass13device_kernelIN5flash19enable_sm80_to_sm89INS1_16FlashAttnFwdSm80INS1_25CollectiveMainloopFwdSm80ILi8ELi1ELb0EN4cute5tupleIJNS5_1CILi128EEENS7_ILi64EEENS7_ILi192EEEEEELi192ENS_10bfloat16_tEfNS_4arch4Sm80ELb1ELb0ELb1ELb1ELb0ELb0ELb1ELb1EEENS1_21CollectiveEpilogueFwdINS6_IJS8_SA_S9_EEENS6_IJNS7_ILi1EEESI_SI_EEESC_SE_Li256ELb1ELb1ELb1ELb0EEENS1_36VarlenDynamicPersistentTileSchedulerILi128ELi64ELi256ELi256ELb1ELb1ELb0ELb1ELb1ELb1EEEEEEEEEvNT_6ParamsE) ;  /* 0xfffeded002007950 */ /* 0x004fea0003c3ffff */
        .weak           $__internal_19_$__cuda_sm70_shflsync_idx_p
        .type           $__internal_19_$__cuda_sm70_shflsync_idx_p,@function
        .size           $__internal_19_$__cuda_sm70_shflsync_idx_p,($__internal_20_$__cuda_sm70_shflsync_up_p - $__internal_19_$__cuda_sm70_shflsync_idx_p)
$__internal_19_$__cuda_sm70_shflsync_idx_p:
[----:B------:R-:W-:-:S04]  /*12130*/  MOV R87, 0xffffffff ;  /* 0xffffffff00577802 */ /* 0x000fc80000000f00 */
[----:B------:R-:W-:Y:S04]  /*12140*/  WARPSYNC R87 ;  /* 0x0000005700007348 */ /* 0x000fe80003800000 */
[----:B------:R1:W2:Y:S02]  /*12150*/  SHFL.IDX PT, R0, R5, R3, R0 ;  /* 0x0000000305007389 */ /* 0x0002a400000e0000 */
[----:B-1----:R-:W-:-:S04]  /*12160*/  MOV R3, 0x0 ;  /* 0x0000000000037802 */ /* 0x002fc80000000f00 */
[----:B--2---:R-:W-:Y:S05]  /*12170*/  RET.REL.NODEC R2 `(_ZN7cutlass13device_kernelIN5flash19enable_sm80_to_sm89INS1_16FlashAttnFwdSm80INS1_25CollectiveMainloopFwdSm80ILi8ELi1ELb0EN4cute5tupleIJNS5_1CILi128EEENS7_ILi64EEENS7_ILi192EEEEEELi192ENS_10bfloat16_tEfNS_4arch4Sm80ELb1ELb0ELb1ELb1ELb0ELb0ELb1ELb1EEENS1_21CollectiveEpilogueFwdINS6_IJS8_SA_S9_EEENS6_IJNS7_ILi1EEESI_SI_EEESC_SE_Li256ELb1ELb1ELb1ELb0EEENS1_36VarlenDynamicPersistentTileSchedulerILi128ELi64ELi256ELi256ELb1ELb1ELb0ELb1ELb1ELb1EEEEEEEEEvNT_6ParamsE) ;  /* 0xfffede8002007950 */ /* 0x004fea0003c3ffff */
        .weak           $__internal_20_$__cuda_sm70_shflsync_up_p
        .type           $__internal_20_$__cuda_sm70_shflsync_up_p,@function
        .size           $__internal_20_$__cuda_sm70_shflsync_up_p,($__internal_21_$__cuda_sm70_votesync_ballot - $__internal_20_$__cuda_sm70_shflsync_up_p)
$__internal_20_$__cuda_sm70_shflsync_up_p:
[----:B------:R-:W-:Y:S02]  /*12180*/  IMAD.MOV.U32 R4, RZ, RZ, RZ ;  /* 0x000000ffff047224 */ /* 0x000fe400078e00ff */
[----:B------:R-:W-:-:S04]  /*12190*/  IMAD.MOV.U32 R10, RZ, RZ, -0x1 ;  /* 0xffffffffff0a7424 */ /* 0x000fc800078e00ff */
[----:B------:R-:W-:Y:S04]  /*121a0*/  WARPSYNC R10 ;  /* 0x0000000a00007348 */ /* 0x000fe80003800000 */
[----:B------:R1:W2:Y:S02]  /*121b0*/  SHFL.UP PT, R4, R0, R2, R4 ;  /* 0x0400000200047389 */ /* 0x0002a400000e0004 */
[----:B-1----:R-:W-:Y:S02]  /*121c0*/  MOV R2, R3 ;  /* 0x0000000300027202 */ /* 0x002fe40000000f00 */
[----:B------:R-:W-:-:S04]  /*121d0*/  MOV R3, 0x0 ;  /* 0x0000000000037802 */ /* 0x000fc80000000f00 */
[----:B--2---:R-:W-:Y:S05]  /*121e0*/  RET.REL.NODEC R2 `(_ZN7cutlass13device_kernelIN5flash19enable_sm80_to_sm89INS1_16FlashAttnFwdSm80INS1_25CollectiveMainloopFwdSm80ILi8ELi1ELb0EN4cute5tupleIJNS5_1CILi128EEENS7_ILi64EEENS7_ILi192EEEEEELi192ENS_10bfloat16_tEfNS_4arch4Sm80ELb1ELb0ELb1ELb1ELb0ELb0ELb1ELb1EEENS1_21CollectiveEpilogueFwdINS6_IJS8_SA_S9_EEENS6_IJNS7_ILi1EEESI_SI_EEESC_SE_Li256ELb1ELb1ELb1ELb0EEENS1_36VarlenDynamicPersistentTileSchedulerILi128ELi64ELi256ELi256ELb1ELb1ELb0ELb1ELb1ELb1EEEEEEEEEvNT_6ParamsE) ;  /* 0xfffede1002007950 */ /* 0x004fea0003c3ffff */
        .weak           $__internal_21_$__cuda_sm70_votesync_ballot
        .type           $__internal_21_$__cuda_sm70_votesync_ballot,@function
        .size           $__internal_21_$__cuda_sm70_votesync_ballot,(.L_x_2492 - $__internal_21_$__cuda_sm70_votesync_ballot)
$__internal_21_$__cuda_sm70_votesync_ballot:
[----:B------:R-:W-:Y:S01]  /*121f0*/  ISETP.NE.U32.AND P0, PT, R0, 0x1, PT ;  /* 0x000000010000780c */ /* 0x000fe20003f05070 */
[----:B------:R-:W-:-:S04]  /*12200*/  IMAD.MOV.U32 R3, RZ, RZ, -0x1 ;  /* 0xffffffffff037424 */ /* 0x000fc800078e00ff */
[----:B------:R-:W-:Y:S08]  /*12210*/  WARPSYNC R3 ;  /* 0x0000000300007348 */ /* 0x000ff00003800000 */
[----:B------:R-:W-:-:S04]  /*12220*/  VOTE.ANY R0, PT, !P0 ;  /* 0x0000000000007806 */ /* 0x000fc800040e0100 */
[----:B------:R-:W-:Y:S01]  /*12230*/  LOP3.LUT R0, R0, R3, RZ, 0xc0, !PT ;  /* 0x0000000300007212 */ /* 0x000fe200078ec0ff */
[----:B------:R-:W-:-:S04]  /*12240*/  IMAD.MOV.U32 R3, RZ, RZ, 0x0 ;  /* 0x00000000ff037424 */ /* 0x000fc800078e00ff */
[----:B------:R-:W-:Y:S05]  /*12250*/  RET.REL.NODEC R2 `(_ZN7cutlass13device_kernelIN5flash19enable_sm80_to_sm89INS1_16FlashAttnFwdSm80INS1_25CollectiveMainloopFwdSm80ILi8ELi1ELb0EN4cute5tupleIJNS5_1CILi128EEENS7_ILi64EEENS7_ILi192EEEEEELi192ENS_10bfloat16_tEfNS_4arch4Sm80ELb1ELb0ELb1ELb1ELb0ELb0ELb1ELb1EEENS1_21CollectiveEpilogueFwdINS6_IJS8_SA_S9_EEENS6_IJNS7_ILi1EEESI_SI_EEESC_SE_Li256ELb1ELb1ELb1ELb0EEENS1_36VarlenDynamicPersistentTileSchedulerILi128ELi64ELi256ELi256ELb1ELb1ELb0ELb1ELb1ELb1EEEEEEEEEvNT_6ParamsE) ;  /* 0xfffedda002007950 */ /* 0x000fea0003c3ffff */
.L_x_998:
        /* <DEDUP_REMOVED lines=10> */
.L_x_2492:


//--------------------- .text._ZN7cutlass13device_kernelIN5flash19enable_sm80_to_sm89INS1_16FlashAttnFwdSm80INS1_25CollectiveMainloopFwdSm80ILi8ELi1ELb0EN4cute5tupleIJNS5_1CILi128EEENS7_ILi64EEENS7_ILi192EEEEEELi192ENS_10bfloat16_tEfNS_4arch4Sm80ELb1ELb0ELb1ELb1ELb0ELb1ELb1ELb1EEENS1_21CollectiveEpilogueFwdINS6_IJS8_SA_S9_EEENS6_IJNS7_ILi1EEESI_SI_EEESC_SE_Li256ELb1ELb1ELb1ELb0EEENS1_36VarlenDynamicPersistentTileSchedulerILi128ELi64ELi256ELi256ELb1ELb1ELb0ELb1ELb1ELb1EEEEEEEEEvNT_6ParamsE --------------------------
	.section	.text._ZN7cutlass13device_kernelIN5flash19enable_sm80_to_sm89INS1_16FlashAttnFwdSm80INS1_25CollectiveMainloopFwdSm80ILi8ELi1ELb0EN4cute5tupleIJNS5_1CILi128EEENS7_ILi64EEENS7_ILi192EEEEEELi192ENS_10bfloat16_tEfNS_4arch4Sm80ELb1ELb0ELb1ELb1ELb0ELb1ELb1ELb1EEENS1_21CollectiveEpilogueFwdINS6_IJS8_SA_S9_EEENS6_IJNS7_ILi1EEESI_SI_EEESC_SE_Li256ELb1ELb1ELb1ELb0EEENS1_36VarlenDynamicPersistentTileSchedulerILi128ELi64ELi256ELi256ELb1ELb1ELb0ELb1ELb1ELb1EEEEEEEEEvNT_6ParamsE,"ax",@progbits
	.sectioninfo	@"SHI_REGISTERS=255"
	.align	128
.text._ZN7cutlass13device_kernelIN5flash19enable_sm80_to_sm89INS1_16FlashAttnFwdSm80INS1_25CollectiveMainloopFwdSm80ILi8ELi1ELb0EN4cute5tupleIJNS5_1CILi128EEENS7_ILi64EEENS7_ILi192EEEEEELi192ENS_10bfloat16_tEfNS_4arch4Sm80ELb1ELb0ELb1ELb1ELb0ELb1ELb1ELb1EEENS1_21CollectiveEpilogueFwdINS6_IJS8_SA_S9_EEENS6_IJNS7_ILi1EEESI_SI_EEESC_SE_Li256ELb1ELb1ELb1ELb0EEENS1_36VarlenDynamicPersistentTileSchedulerILi128ELi64ELi256ELi256ELb1ELb1ELb0ELb1ELb1ELb1EEEEEEEEEvNT_6ParamsE:
        .type           _ZN7cutlass13device_kernelIN5flash19enable_sm80_to_sm89INS1_16FlashAttnFwdSm80INS1_25CollectiveMainloopFwdSm80ILi8ELi1ELb0EN4cute5tupleIJNS5_1CILi128EEENS7_ILi64EEENS7_ILi192EEEEEELi192ENS_10bfloat16_tEfNS_4arch4Sm80ELb1ELb0ELb1ELb1ELb0ELb1ELb1ELb1EEENS1_21CollectiveEpilogueFwdINS6_IJS8_SA_S9_EEENS6_IJNS7_ILi1EEESI_SI_EEESC_SE_Li256ELb1ELb1ELb1ELb0EEENS1_36VarlenDynamicPersistentTileSchedulerILi128ELi64ELi256ELi256ELb1ELb1ELb0ELb1ELb1ELb1EEEEEEEEEvNT_6ParamsE,@function
        .size           _ZN7cutlass13device_kernelIN5flash19enable_sm80_to_sm89INS1_16FlashAttnFwdSm80INS1_25CollectiveMainloopFwdSm80ILi8ELi1ELb0EN4cute5tupleIJNS5_1CILi128EEENS7_ILi64EEENS7_ILi192EEEEEELi192ENS_10bfloat16_tEfNS_4arch4Sm80ELb1ELb0ELb1ELb1ELb0ELb1ELb1ELb1EEENS1_21CollectiveEpilogueFwdINS6_IJS8_SA_S9_EEENS6_IJNS7_ILi1EEESI_SI_EEESC_SE_Li256ELb1ELb1ELb1ELb0EEENS1_36VarlenDynamicPersistentTileSchedulerILi128ELi64ELi256ELi256ELb1ELb1ELb0ELb1ELb1ELb1EEEEEEEEEvNT_6ParamsE,(.L_x_2497 - _ZN7cutlass13device_kernelIN5flash19enable_sm80_to_sm89INS1_16FlashAttnFwdSm80INS1_25CollectiveMainloopFwdSm80ILi8ELi1ELb0EN4cute5tupleIJNS5_1CILi128EEENS7_ILi64EEENS7_ILi192EEEEEELi192ENS_10bfloat16_tEfNS_4arch4Sm80ELb1ELb0ELb1ELb1ELb0ELb1ELb1ELb1EEENS1_21CollectiveEpilogueFwdINS6_IJS8_SA_S9_EEENS6_IJNS7_ILi1EEESI_SI_EEESC_SE_Li256ELb1ELb1ELb1ELb0EEENS1_36VarlenDynamicPersistentTileSchedulerILi128ELi64ELi256ELi256ELb1ELb1ELb0ELb1ELb1ELb1EEEEEEEEEvNT_6ParamsE)
        .other          _ZN7cutlass13device_kernelIN5flash19enable_sm80_to_sm89INS1_16FlashAttnFwdSm80INS1_25CollectiveMainloopFwdSm80ILi8ELi1ELb0EN4cute5tupleIJNS5_1CILi128EEENS7_ILi64EEENS7_ILi192EEEEEELi192ENS_10bfloat16_tEfNS_4arch4Sm80ELb1ELb0ELb1ELb1ELb0ELb1ELb1ELb1EEENS1_21CollectiveEpilogueFwdINS6_IJS8_SA_S9_EEENS6_IJNS7_ILi1EEESI_SI_EEESC_SE_Li256ELb1ELb1ELb1ELb0EEENS1_36VarlenDynamicPersistentTileSchedulerILi128ELi64ELi256ELi256ELb1ELb1ELb0ELb1ELb1ELb1EEEEEEEEEvNT_6ParamsE,@"STO_CUDA_ENTRY STV_DEFAULT"
_ZN7cutlass13device_kernelIN5flash19enable_sm80_to_sm89INS1_16FlashAttnFwdSm80INS1_25CollectiveMainloopFwdSm80ILi8ELi1ELb0EN4cute5tupleIJNS5_1CILi128EEENS7_ILi64EEENS7_ILi192EEEEEELi192ENS_10bfloat16_tEfNS_4arch4Sm80ELb1ELb0ELb1ELb1ELb0ELb1ELb1ELb1EEENS1_21CollectiveEpilogueFwdINS6_IJS8_SA_S9_EEENS6_IJNS7_ILi1EEESI_SI_EEESC_SE_Li256ELb1ELb1ELb1ELb0EEENS1_36VarlenDynamicPersistentTileSchedulerILi128ELi64ELi256ELi256ELb1ELb1ELb0ELb1ELb1ELb1EEEEEEEEEvNT_6ParamsE:
        /* <DEDUP_REMOVED lines=53> */
.L_x_1004:
        /* <DEDUP_REMOVED lines=17> */
.L_x_1173:
        /* <DEDUP_REMOVED lines=16> */
.L_x_1174:
[----:B---3--:R-:W-:-:S05]  /*0560*/  IMAD R0, R0, c[0x0][0x538], RZ ;  /* 0x00014e0000007a24 */ /* 0x008fca00078e02ff */
[----:B------:R-:W-:-:S04]  /*0570*/  IADD3 R7, R0, R7, RZ ;  /* 0x0000000700077210 */ /* 0x000fc80007ffe0ff */
[----:B------:R-:W-:-:S13]  /*0580*/  ISETP.GT.AND P0, PT, R7, UR4, PT ;  /* 0x0000000407007c0c */ /* 0x000fda000bf04270 */
[----:B-12---:R-:W-:Y:S05]  /*0590*/  @!P0 BRA `(.L_x_1004) ;  /* 0xfffffdb000008947 */ /* 0x006fea000383ffff */
.L_x_1000:
[----:B------:R-:W-:-:S05]  /*05a0*/  IADD3 R11, -R0, R7, RZ ;  /* 0x00000007000b7210 */ /* 0x000fca0007ffe1ff */
[----:B------:R-:W-:-:S05]  /*05b0*/  IMAD R0, R4, c[0x0][0x538], R11 ;  /* 0x00014e0004007a24 */ /* 0x000fca00078e020b */
[----:B------:R-:W-:Y:S01]  /*05c0*/  ISETP.GT.AND P0, PT, R0, UR4, PT ;  /* 0x0000000400007c0c */ /* 0x000fe2000bf04270 */
[----:B------:R-:W-:-:S12]  /*05d0*/  BRA.DIV ~URZ, `(.L_x_1005) ;  /* 0x0001ce627f007947 */ /* 0x000fd8000b800000 */
[----:B------:R-:W-:-:S04]  /*05e0*/  VOTE.ANY R7, PT, !P0 ;  /* 0x0000000000077806 */ /* 0x000fc800040e0100 */
.L_x_1175:
[----:B------:R-:W1:Y:S02]  /*05f0*/  POPC R0, R7 ;  /* 0x0000000700007309 */ /* 0x000e640000000000 */
[----:B-12---:R-:W-:Y:S01]  /*0600*/  IADD3 R251, R0, R6, RZ ;  /* 0x0000000600fb7210 */ /* 0x006fe20007ffe0ff */
[----:B------:R-:W-:Y:S05]  /*0610*/  BRA.DIV ~URZ, `(.L_x_1006) ;  /* 0x0001ce727f007947 */ /* 0x000fea000b800000 */
[----:B------:R1:W2:Y:S01]  /*0620*/  SHFL.IDX PT, R12, R10, R0, 0x1f ;  /* 0x00001f000a0c7589 */ /* 0x0002a200000e0000 */
[----:B------:R-:W-:-:S03]  /*0630*/  MOV R6, RZ ;  /* 0x000000ff00067202 */ /* 0x000fc60000000f00 */
[----:B------:R1:W3:Y:S04]  /*0640*/  SHFL.IDX PT, R10, R8, R0, 0x1f ;  /* 0x00001f00080a7589 */ /* 0x0002e800000e0000 */
.L_x_1176:
[----:B------:R-:W-:Y:S01]  /*0650*/  ISETP.NE.AND P0, PT, R7, RZ, PT ;  /* 0x000000ff0700720c */ /* 0x000fe20003f05270 */
[----:B------:R-:W-:-:S12]  /*0660*/  BSSY B0, `(.L_x_1007) ;  /* 0x0000005000007945 */ /* 0x000fd80003800000 */
[----:B------:R-:W-:Y:S05]  /*0670*/  @!P0 BRA `(.L_x_1008) ;  /* 0x0000003000008947 */ /* 0x000fea0003800000 */
[----:B------:R-:W-:Y:S01]  /*0680*/  IADD3 R5, R0, -0x1, RZ ;  /* 0xffffffff00057810 */ /* 0x000fe20007ffe0ff */
[----:B------:R-:W-:Y:S05]  /*0690*/  BRA.DIV ~URZ, `(.L_x_1009) ;  /* 0x0001ced27f007947 */ /* 0x000fea000b800000 */
[----:B------:R4:W1:Y:S02]  /*06a0*/  SHFL.IDX PT, R6, R4, R5, 0x1f ;  /* 0x00001f0504067589 */ /* 0x00086400000e0000 */
.L_x_1008:
[----:B------:R-:W-:Y:S05]  /*06b0*/  BSYNC B0 ;  /* 0x0000000000007941 */ /* 0x000fea0003800000 */
.L_x_1007:
[----:B---3--:R-:W-:Y:S01]  /*06c0*/  ISETP.NE.AND P0, PT, R10, 0x1, PT ;  /* 0x000000010a00780c */ /* 0x008fe20003f05270 */
[----:B-1----:R-:W-:Y:S01]  /*06d0*/  IMAD R248, R6, c[0x0][0x538], R11 ;  /* 0x00014e0006f87a24 */ /* 0x002fe200078e020b */
[----:B------:R-:W-:Y:S04]  /*06e0*/  BSSY B0, `(.L_x_1010) ;  /* 0x0000085000007945 */ /* 0x000fe80003800000 */
[----:B------:R-:W-:-:S07]  /*06f0*/  IADD3 R9, -R248, UR4, RZ ;  /* 0x00000004f8097c10 */ /* 0x000fce000fffe1ff */
[----:B------:R-:W-:Y:S05]  /*0700*/  @!P0 BRA `(.L_x_1011) ;  /* 0x000003e000008947 */ /* 0x000fea0003800000 */
[-C--:B--2---:R-:W-:Y:S02]  /*0710*/  IABS R0, R12.reuse ;  /* 0x0000000c00007213 */ /* 0x084fe40000000000 */
[----:B------:R-:W-:-:S03]  /*0720*/  IABS R6, R12 ;  /* 0x0000000c00067213 */ /* 0x000fc60000000000 */
[----:B----4-:R-:W-:Y:S01]  /*0730*/  IMAD.MOV.U32 R5, RZ, RZ, R0 ;  /* 0x000000ffff057224 */ /* 0x010fe200078e0000 */
        /* <DEDUP_REMOVED lines=59> */
.L_x_1011:
[----:B------:R-:W-:-:S04]  /*0af0*/  IMAD.MOV.U32 R2, RZ, RZ, 0x4 ;  /* 0x00000004ff027424 */ /* 0x000fc800078e00ff */
[----:B------:R-:W-:-:S05]  /*0b00*/  IMAD.WIDE R2, R251, R2, c[0x0][0x590] ;  /* 0x00016400fb027625 */ /* 0x000fca00078e0202 */
        /* <DEDUP_REMOVED lines=12> */
[----:B----4-:R-:W-:Y:S01]  /*0bd0*/  IMAD R4, R2, R6, RZ ;  /* 0x0000000602047224 */ /* 0x010fe200078e02ff */
        /* <DEDUP_REMOVED lines=53> */
.L_x_1012:
[----:B------:R-:W-:Y:S05]  /*0f30*/  BSYNC B0 ;  /* 0x0000000000007941 */ /* 0x000fea0003800000 */
.L_x_1010:
[----:B------:R-:W-:-:S04]  /*0f40*/  LOP3.LUT R0, RZ, R0, RZ, 0x33, !PT ;  /* 0x00000000ff007212 */ /* 0x000fc800078e33ff */
[----:B------:R-:W-:Y:S01]  /*0f50*/  IADD3 R249, R0, R12, RZ ;  /* 0x0000000c00f97210 */ /* 0x000fe20007ffe0ff */
[----:B------:R-:W-:Y:S05]  /*0f60*/  BRA `(.L_x_1013) ;  /* 0x0000004000007947 */ /* 0x000fea0003800000 */
.L_x_1001:
[----:B--2---:R-:W-:Y:S01]  /*0f70*/  IMAD.MOV.U32 R249, RZ, RZ, RZ ;  /* 0x000000fffff97224 */ /* 0x004fe200078e00ff */
[----:B------:R-:W-:Y:S01]  /*0f80*/  MOV R250, RZ ;  /* 0x000000ff00fa7202 */ /* 0x000fe20000000f00 */
[----:B------:R-:W-:Y:S01]  /*0f90*/  IMAD.U32 R248, RZ, RZ, UR4 ;  /* 0x00000004fff87e24 */ /* 0x000fe2000f8e00ff */
[----:B------:R-:W-:Y:S02]  /*0fa0*/  MOV R251, c[0x0][0x53c] ;  /* 0x00014f0000fb7a02 */ /* 0x000fe40000000f00 */
.L_x_1013:
[----:B------:R-:W-:Y:S01]  /*0fb0*/  ISETP.NE.AND P0, PT, R13, RZ, PT ;  /* 0x000000ff0d00720c */ /* 0x000fe20003f05270 */
[----:B------:R-:W-:-:S12]  /*0fc0*/  WARPSYNC 0xffffffff ;  /* 0xffffffff00007948 */ /* 0x000fd80003800000 */
[----:B------:R1:W-:Y:S04]  /*0fd0*/  @!P0 STS.128 [0x18100], R248 ;  /* 0x018100f8ff008388 */ /* 0x0003e80000000c00 */
[----:B------:R-:W-:Y:S06]  /*0fe0*/  BAR.ARV 0x5, 0x100 ;  /* 0x0144000000007b1d */ /* 0x000fec0000002000 */
.L_x_999:
[----:B-12---:R-:W-:-:S13]  /*0ff0*/  ISETP.GE.AND P0, PT, R251, c[0x0][0x53c], PT ;  /* 0x00014f00fb007a0c */ /* 0x006fda0003f06270 */
[----:B------:R-:W-:Y:S05]  /*1000*/  @P0 EXIT ;  /* 0x000000000000094d */ /* 0x000fea0003800000 */
[----:B------:R-:W1:Y:S02]  /*1010*/  S2R R18, SR_TID.X ;  /* 0x0000000000127919 */ /* 0x000e640000002100 */
[----:B-1----:R-:W-:-:S04]  /*1020*/  SHF.R.S32.HI R13, RZ, 0x1f, R18 ;  /* 0x0000001fff0d7819 */ /* 0x002fc80000011412 */
[CC--:B------:R-:W-:Y:S02]  /*1030*/  LEA.HI R0, R13.reuse, R18.reuse, RZ, 0x4 ;  /* 0x000000120d007211 */ /* 0x0c0fe400078f20ff */
[-C--:B------:R-:W-:Y:S02]  /*1040*/  LEA.HI R10, R13, R18.reuse, RZ, 0x3 ;  /* 0x000000120d0a7211 */ /* 0x080fe400078f18ff */
[----:B------:R-:W-:Y:S02]  /*1050*/  LOP3.LUT R2, R0, 0xfffffff0, RZ, 0xc0, !PT ;  /* 0xfffffff000027812 */ /* 0x000fe400078ec0ff */
[----:B------:R-:W-:Y:S02]  /*1060*/  SHF.R.S32.HI R19, RZ, 0x3, R10 ;  /* 0x00000003ff137819 */ /* 0x000fe4000001140a */
[----:B------:R-:W-:Y:S01]  /*1070*/  LOP3.LUT R3, R10, 0xfffffff8, RZ, 0xc0, !PT ;  /* 0xfffffff80a037812 */ /* 0x000fe200078ec0ff */
[C---:B------:R-:W-:Y:S01]  /*1080*/  IMAD.IADD R2, R18.reuse, 0x1, -R2 ;  /* 0x0000000112027824 */ /* 0x040fe200078e0a02 */
[----:B------:R-:W-:Y:S01]  /*1090*/  SHF.R.S32.HI R4, RZ, 0x4, R0 ;  /* 0x00000004ff047819 */ /* 0x000fe20000011400 */
[----:B------:R-:W-:Y:S01]  /*10a0*/  IMAD.SHL.U32 R5, R19, 0x40, RZ ;  /* 0x0000004013057824 */ /* 0x000fe200078e00ff */
[----:B------:R-:W-:Y:S01]  /*10b0*/  LEA.HI R14, R13, R18, RZ, 0x2 ;  /* 0x000000120d0e7211 */ /* 0x000fe200078f10ff */
[----:B------:R-:W-:Y:S01]  /*10c0*/  IMAD.IADD R9, R18, 0x1, -R3 ;  /* 0x0000000112097824 */ /* 0x000fe200078e0a03 */
[----:B------:R-:W-:-:S02]  /*10d0*/  LEA.HI R0, R0, R4, RZ, 0x1 ;  /* 0x0000000400007211 */ /* 0x000fc400078f08ff */
[----:B------:R-:W-:Y:S01]  /*10e0*/  SHF.R.S32.HI R6, RZ, 0x1f, R2 ;  /* 0x0000001fff067819 */ /* 0x000fe20000011402 */
[C---:B------:R-:W-:Y:S01]  /*10f0*/  IMAD.SHL.U32 R242, R9.reuse, 0x8, RZ ;  /* 0x0000000809f27824 */ /* 0x040fe200078e00ff */
[----:B------:R-:W-:Y:S01]  /*1100*/  LOP3.LUT R3, R0, 0xfffffffe, RZ, 0xc0, !PT ;  /* 0xfffffffe00037812 */ /* 0x000fe200078ec0ff */
[----:B------:R-:W-:Y:S01]  /*1110*/  IMAD.SHL.U32 R8, R9, 0x40, RZ ;  /* 0x0000004009087824 */ /* 0x000fe200078e00ff */
[----:B------:R-:W-:Y:S02]  /*1120*/  LOP3.LUT R0, R5, 0x1c0, RZ, 0xc0, !PT ;  /* 0x000001c005007812 */ /* 0x000fe400078ec0ff */
[----:B------:R-:W-:Y:S01]  /*1130*/  LEA.HI R11, R6, R2, RZ, 0x3 ;  /* 0x00000002060b7211 */ /* 0x000fe200078f18ff */
[----:B------:R-:W-:Y:S01]  /*1140*/  IMAD.IADD R12, R4, 0x1, -R3 ;  /* 0x00000001040c7824 */ /* 0x000fe200078e0a03 */
[----:B------:R-:W-:Y:S02]  /*1150*/  SHF.R.U32.HI R7, RZ, 0x3, R0 ;  /* 0x00000003ff077819 */ /* 0x000fe40000011600 */
[----:B------:R-:W-:-:S02]  /*1160*/  LOP3.LUT R6, R0, 0x38, R242, 0xf8, !PT ;  /* 0x0000003800067812 */ /* 0x000fc400078ef8f2 */
[----:B------:R-:W-:Y:S02]  /*1170*/  LOP3.LUT R5, R11, 0xfffffff8, RZ, 0xc0, !PT ;  /* 0xfffffff80b057812 */ /* 0x000fe400078ec0ff */
[----:B------:R-:W-:Y:S02]  /*1180*/  LOP3.LUT R0, R8, 0x1c0, RZ, 0xc0, !PT ;  /* 0x000001c008007812 */ /* 0x000fe400078ec0ff */
[----:B------:R-:W-:Y:S01]  /*1190*/  LOP3.LUT R8, R6, R7, RZ, 0x3c, !PT ;  /* 0x0000000706087212 */ /* 0x000fe200078e3cff */
[----:B------:R-:W-:Y:S01]  /*11a0*/  IMAD.IADD R6, R2, 0x1, -R5 ;  /* 0x0000000102067824 */ /* 0x000fe200078e0a05 */
[----:B------:R-:W-:Y:S02]  /*11b0*/  LOP3.LUT R2, R0, 0x8, R10, 0xf8, !PT ;  /* 0x0000000800027812 */ /* 0x000fe400078ef80a */
[----:B------:R-:W-:Y:S02]  /*11c0*/  SHF.R.U32.HI R0, RZ, 0x3, R0 ;  /* 0x00000003ff007819 */ /* 0x000fe40000011600 */
[----:B------:R-:W-:-:S02]  /*11d0*/  LEA.HI R3, R13, R18, RZ, 0x5 ;  /* 0x000000120d037211 */ /* 0x000fc400078f28ff */
[--C-:B------:R-:W-:Y:S02]  /*11e0*/  SHF.R.S32.HI R239, RZ, 0x2, R14.reuse ;  /* 0x00000002ffef7819 */ /* 0x100fe4000001140e */
[----:B------:R-:W-:Y:S02]  /*11f0*/  SHF.R.S32.HI R4, RZ, 0x1f, R14 ;  /* 0x0000001fff047819 */ /* 0x000fe4000001140e */
[----:B------:R-:W-:Y:S02]  /*1200*/  LOP3.LUT R15, R2, R0, RZ, 0x3c, !PT ;  /* 0x00000000020f7212 */ /* 0x000fe400078e3cff */
[----:B------:R-:W-:Y:S02]  /*1210*/  LOP3.LUT R0, R3, 0xffffffe0, RZ, 0xc0, !PT ;  /* 0xffffffe003007812 */ /* 0x000fe400078ec0ff */
[--C-:B------:R-:W-:Y:S02]  /*1220*/  SHF.R.S32.HI R7, RZ, 0x5, R3.reuse ;  /* 0x00000005ff077819 */ /* 0x100fe40000011403 */
[----:B------:R-:W-:Y:S01]  /*1230*/  LEA.HI R2, R4, R239, RZ, 0x3 ;  /* 0x000000ef04027211 */ /* 0x000fe200078f18ff */
[----:B------:R-:W-:Y:S01]  /*1240*/  IMAD.IADD R17, R18, 0x1, -R0 ;  /* 0x0000000112117824 */ /* 0x000fe200078e0a00 */
[----:B------:R-:W-:-:S02]  /*1250*/  SHF.R.S32.HI R3, RZ, 0x1f, R3 ;  /* 0x0000001fff037819 */ /* 0x000fc40000011403 */
[----:B------:R-:W-:Y:S01]  /*1260*/  LEA.HI R4, R13, R18, RZ, 0x6 ;  /* 0x000000120d047211 */ /* 0x000fe200078f30ff */
[----:B------:R-:W-:Y:S01]  /*1270*/  IMAD.MOV.U32 R13, RZ, RZ, 0x20 ;  /* 0x00000020ff0d7424 */ /* 0x000fe200078e00ff */
[----:B------:R-:W-:Y:S02]  /*1280*/  LOP3.LUT R2, R2, 0xfffffff8, RZ, 0xc0, !PT ;  /* 0xfffffff802027812 */ /* 0x000fe400078ec0ff */
[----:B------:R-:W-:Y:S01]  /*1290*/  LEA.HI R0, R3, R7, RZ, 0x3 ;  /* 0x0000000703007211 */ /* 0x000fe200078f18ff */
[----:B------:R-:W-:Y:S01]  /*12a0*/  IMAD.SHL.U32 R4, R4, 0x8, RZ ;  /* 0x0000000804047824 */ /* 0x000fe200078e00ff */
[----:B------:R-:W-:Y:S01]  /*12b0*/  SHF.R.S32.HI R10, RZ, 0x1f, R17 ;  /* 0x0000001fff0a7819 */ /* 0x000fe20000011411 */
[----:B------:R-:W-:Y:S01]  /*12c0*/  IMAD.IADD R3, R239, 0x1, -R2 ;  /* 0x00000001ef037824 */ /* 0x000fe200078e0a02 */
[----:B------:R-:W-:Y:S02]  /*12d0*/  LOP3.LUT R0, R0, 0xffffff8, RZ, 0xc0, !PT ;  /* 0x0ffffff800007812 */ /* 0x000fe400078ec0ff */
[----:B------:R-:W-:-:S02]  /*12e0*/  LEA.HI R10, R10, R17, RZ, 0x2 ;  /* 0x000000110a0a7211 */ /* 0x000fc400078f10ff */
[----:B------:R-:W-:Y:S01]  /*12f0*/  LOP3.LUT R212, R8, 0x7ffffe00, R4, 0xf8, !PT ;  /* 0x7ffffe0008d47812 */ /* 0x000fe200078ef804 */
[----:B------:R-:W-:Y:S01]  /*1300*/  IMAD.IADD R5, R7, 0x1, -R0 ;  /* 0x0000000107057824 */ /* 0x000fe200078e0a00 */
[----:B------:R-:W-:Y:S01]  /*1310*/  LOP3.LUT R2, R3, 0x1, RZ, 0xc0, !PT ;  /* 0x0000000103027812 */ /* 0x000fe200078ec0ff */
[----:B------:R-:W-:Y:S01]  /*1320*/  IMAD.SHL.U32 R0, R6, 0x40, RZ ;  /* 0x0000004006007824 */ /* 0x000fe200078e00ff */
[----:B------:R-:W-:Y:S01]  /*1330*/  SHF.R.S32.HI R4, RZ, 0x2, R10 ;  /* 0x00000002ff047819 */ /* 0x000fe2000001140a */
[----:B------:R-:W-:Y:S01]  /*1340*/  IMAD.SHL.U32 R212, R212, 0x2, RZ ;  /* 0x00000002d4d47824 */ /* 0x000fe200078e00ff */
[----:B------:R-:W-:Y:S01]  /*1350*/  ISETP.NE.U32.AND P0, PT, R2, 0x1, PT ;  /* 0x000000010200780c */ /* 0x000fe20003f05070 */
[----:B------:R-:W-:Y:S01]  /*1360*/  IMAD.SHL.U32 R2, R12, 0x8, RZ ;  /* 0x000000080c027824 */ /* 0x000fe200078e00ff */
[----:B------:R-:W-:Y:S01]  /*1370*/  LOP3.LUT R0, R0, 0x1c0, RZ, 0xc0, !PT ;  /* 0x000001c000007812 */ /* 0x000fe200078ec0ff */
[----:B------:R-:W-:Y:S01]  /*1380*/  IMAD R16, R5, 0x10, R4 ;  /* 0x0000001005107824 */ /* 0x000fe200078e0204 */
[----:B------:R-:W-:-:S02]  /*1390*/  LOP3.LUT R5, R14, 0xfffffffc, RZ, 0xc0, !PT ;  /* 0xfffffffc0e057812 */ /* 0x000fc400078ec0ff */
[----:B------:R-:W-:Y:S02]  /*13a0*/  LOP3.LUT R4, R0, 0x8, R2, 0xf8, !PT ;  /* 0x0000000800047812 */ /* 0x000fe400078ef802 */
[----:B------:R-:W-:Y:S01]  /*13b0*/  SHF.R.U32.HI R2, RZ, 0x3, R0 ;  /* 0x00000003ff027819 */ /* 0x000fe20000011600 */
[C---:B------:R-:W-:Y:S01]  /*13c0*/  IMAD.SHL.U32 R0, R3.reuse, 0x40, RZ ;  /* 0x0000004003007824 */ /* 0x040fe200078e00ff */
[----:B------:R-:W-:Y:S01]  /*13d0*/  R2P PR, R3, 0x6 ;  /* 0x0000000603007804 */ /* 0x000fe20000000000 */
[----:B------:R-:W-:Y:S01]  /*13e0*/  IMAD.IADD R18, R18, 0x1, -R5 ;  /* 0x0000000112127824 */ /* 0x000fe200078e0a05 */
[C---:B------:R-:W-:Y:S01]  /*13f0*/  LOP3.LUT P6, RZ, R6.reuse, 0x2, RZ, 0xc0, !PT ;  /* 0x0000000206ff7812 */ /* 0x040fe200078cc0ff */
[----:B------:R-:W-:Y:S01]  /*1400*/  STL [R1+0x4c], R16 ;  /* 0x00004c1001007387 */ /* 0x000fe20000100800 */
[----:B------:R-:W-:Y:S01]  /*1410*/  LOP3.LUT P5, RZ, R6, 0x4, RZ, 0xc0, !PT ;  /* 0x0000000406ff7812 */ /* 0x000fe200078ac0ff */
[----:B------:R-:W-:Y:S01]  /*1420*/  IMAD.SHL.U32 R102, R18, 0x8, RZ ;  /* 0x0000000812667824 */ /* 0x000fe200078e00ff */
[----:B------:R-:W-:Y:S01]  /*1430*/  LOP3.LUT R6, R4, R2, RZ, 0x3c, !PT ;  /* 0x0000000204067212 */ /* 0x000fe200078e3cff */
[----:B------:R-:W-:Y:S01]  /*1440*/  IMAD.SHL.U32 R2, R11, 0x40, RZ ;  /* 0x000000400b027824 */ /* 0x000fe200078e00ff */
[----:B------:R-:W-:Y:S01]  /*1450*/  LOP3.LUT R8, R0, 0x1c0, RZ, 0xc0, !PT ;  /* 0x000001c000087812 */ /* 0x000fe200078ec0ff */
[----:B------:R-:W-:Y:S01]  /*1460*/  IMAD.SHL.U32 R0, R7, 0x400, RZ ;  /* 0x0000040007007824 */ /* 0x000fe200078e00ff */
[----:B------:R-:W-:Y:S01]  /*1470*/  IADD3 R14, R239, 0x40, RZ ;  /* 0x00000040ef0e7810 */ /* 0x000fe20007ffe0ff */
[----:B------:R-:W-:Y:S01]  /*1480*/  IMAD.SHL.U32 R7, R7, 0x200, RZ ;  /* 0x0000020007077824 */ /* 0x000fe200078e00ff */
[----:B------:R-:W-:Y:S01]  /*1490*/  SHF.R.U32.HI R3, RZ, 0x3, R8 ;  /* 0x00000003ff037819 */ /* 0x000fe20000011608 */
[----:B------:R-:W-:Y:S01]  /*14a0*/  IMAD R11, R18, 0x2, R0 ;  /* 0x00000002120b7824 */ /* 0x000fe200078e0200 */
[----:B------:R-:W-:Y:S01]  /*14b0*/  LOP3.LUT R4, R8, 0x18, R102, 0xf8, !PT ;  /* 0x0000001808047812 */ /* 0x000fe200078ef866 */
[----:B------:R1:W-:Y:S01]  /*14c0*/  STL [R1+0x14], R8 ;  /* 0x0000140801007387 */ /* 0x0003e20000100800 */
[----:B------:R-:W-:Y:S01]  /*14d0*/  LOP3.LUT R5, R2, 0xfffffe00, RZ, 0xc0, !PT ;  /* 0xfffffe0002057812 */ /* 0x000fe200078ec0ff */
[----:B------:R-:W-:Y:S01]  /*14e0*/  IMAD R2, R12, 0x200, R15 ;  /* 0x000002000c027824 */ /* 0x000fe200078e020f */
[----:B------:R-:W-:Y:S01]  /*14f0*/  LOP3.LUT R234, R7, R4, R3, 0xf6, !PT ;  /* 0x0000000407ea7212 */ /* 0x000fe200078ef603 */
[----:B------:R-:W-:Y:S01]  /*1500*/  IMAD.MOV.U32 R12, RZ, RZ, 0x40 ;  /* 0x00000040ff0c7424 */ /* 0x000fe200078e00ff */
[-C--:B------:R-:W-:Y:S01]  /*1510*/  IADD3 R4, R6, R5.reuse, R0 ;  /* 0x0000000506047210 */ /* 0x080fe20007ffe000 */
[C---:B------:R-:W-:Y:S01]  /*1520*/  IMAD R0, R9.reuse, 0x20, R19 ;  /* 0x0000002009007824 */ /* 0x040fe200078e0213 */
[----:B------:R-:W-:Y:S01]  /*1530*/  LOP3.LUT P4, RZ, R9, 0x2, RZ, 0xc0, !PT ;  /* 0x0000000209ff7812 */ /* 0x000fe2000788c0ff */
[----:B------:R-:W-:Y:S01]  /*1540*/  IMAD.SHL.U32 R142, R18, 0x4, RZ ;  /* 0x00000004128e7824 */ /* 0x000fe200078e00ff */
[----:B------:R-:W-:-:S02]  /*1550*/  LOP3.LUT R5, R6, R5, RZ, 0xfc, !PT ;  /* 0x0000000506057212 */ /* 0x000fc400078efcff */
[----:B------:R2:W-:Y:S01]  /*1560*/  STL [R1+0x44], R0 ;  /* 0x0000440001007387 */ /* 0x0005e20000100800 */
[----:B------:R-:W-:Y:S02]  /*1570*/  SHF.R.S32.HI R7, RZ, 0x1f, R14 ;  /* 0x0000001fff077819 */ /* 0x000fe4000001140e */
[----:B------:R-:W-:Y:S02]  /*1580*/  LEA R149, R2, 0x6100, 0x1 ;  /* 0x0000610002957811 */ /* 0x000fe400078e08ff */
[----:B------:R-:W-:Y:S02]  /*1590*/  LOP3.LUT P3, RZ, R9, 0x4, RZ, 0xc0, !PT ;  /* 0x0000000409ff7812 */ /* 0x000fe4000786c0ff */
[C---:B------:R-:W-:Y:S02]  /*15a0*/  IADD3 R200, R149.reuse, 0x20, RZ ;  /* 0x0000002095c87810 */ /* 0x040fe40007ffe0ff */
[----:B------:R-:W-:Y:S02]  /*15b0*/  @P4 IADD3 R200, R149, -0x20, RZ ;  /* 0xffffffe095c84810 */ /* 0x000fe40007ffe0ff */
[----:B------:R-:W-:-:S02]  /*15c0*/  LEA R196, R4, 0xc100, 0x1 ;  /* 0x0000c10004c47811 */ /* 0x000fc400078e08ff */
[----:B------:R-:W-:Y:S02]  /*15d0*/  LEA R150, R5, 0x100, 0x1 ;  /* 0x0000010005967811 */ /* 0x000fe400078e08ff */
[----:B-1----:R-:W-:Y:S02]  /*15e0*/  LOP3.LUT R8, R3, R8, RZ, 0xfc, !PT ;  /* 0x0000000803087212 */ /* 0x002fe400078efcff */
[----:B------:R-:W-:Y:S02]  /*15f0*/  LEA.HI R3, R18, R18, RZ, 0x1 ;  /* 0x0000001212037211 */ /* 0x000fe400078f08ff */
[C---:B------:R-:W-:Y:S01]  /*1600*/  IADD3 R145, R142.reuse, 0x20, RZ ;  /* 0x000000208e917810 */ /* 0x040fe20007ffe0ff */
[----:B------:R-:W-:Y:S01]  /*1610*/  IMAD.IADD R11, R11, 0x1, R8 ;  /* 0x000000010b0b7824 */ /* 0x000fe200078e0208 */
[----:B------:R-:W-:Y:S02]  /*1620*/  LOP3.LUT R6, R3, 0x1ffffffe, RZ, 0xc0, !PT ;  /* 0x1ffffffe03067812 */ /* 0x000fe400078ec0ff */
[----:B------:R-:W-:Y:S01]  /*1630*/  LEA.HI R3, R7, R14, RZ, 0x3 ;  /* 0x0000000e07037211 */ /* 0x000fe200078f18ff */
[----:B------:R-:W-:Y:S01]  /*1640*/  IMAD.IADD R107, R142, 0x1, R145 ;  /* 0x000000018e6b7824 */ /* 0x000fe200078e0291 */
[----:B------:R-:W-:Y:S01]  /*1650*/  LOP3.LUT R7, R10, 0x7ffffffc, RZ, 0xc0, !PT ;  /* 0x7ffffffc0a077812 */ /* 0x000fe200078ec0ff */
[----:B--2---:R-:W-:Y:S01]  /*1660*/  IMAD.SHL.U32 R0, R14, 0x40, RZ ;  /* 0x000000400e007824 */ /* 0x004fe200078e00ff */
[----:B------:R-:W-:Y:S01]  /*1670*/  IADD3 R144, R142, 0x40, RZ ;  /* 0x000000408e907810 */ /* 0x000fe20007ffe0ff */
[----:B------:R-:W-:Y:S01]  /*1680*/  IMAD.IADD R6, R18, 0x1, -R6 ;  /* 0x0000000112067824 */ /* 0x000fe200078e0a06 */
[----:B------:R-:W-:Y:S01]  /*1690*/  LEA R234, R234, 0x100, 0x1 ;  /* 0x00000100eaea7811 */ /* 0x000fe200078e08ff */
[----:B------:R-:W-:Y:S01]  /*16a0*/  IMAD.SHL.U32 R3, R3, 0x40, RZ ;  /* 0x0000004003037824 */ /* 0x000fe200078e00ff */
[----:B------:R-:W-:Y:S01]  /*16b0*/  LOP3.LUT R8, R0, 0x1c0, RZ, 0xc0, !PT ;  /* 0x000001c000087812 */ /* 0x000fe200078ec0ff */
[----:B------:R-:W-:Y:S01]  /*16c0*/  IMAD R2, R6, 0x8, R16 ;  /* 0x0000000806027824 */ /* 0x000fe200078e0210 */
[----:B------:R-:W-:Y:S01]  /*16d0*/  SEL R0, R12, 0xffffffc0, !P3 ;  /* 0xffffffc00c007807 */ /* 0x000fe20005800000 */
[----:B------:R-:W-:Y:S01]  /*16e0*/  IMAD.IADD R241, R17, 0x1, -R7 ;  /* 0x0000000111f17824 */ /* 0x000fe200078e0a07 */
[----:B------:R-:W-:Y:S01]  /*16f0*/  SHF.R.U32.HI R8, RZ, 0x3, R8 ;  /* 0x00000003ff087819 */ /* 0x000fe20000011608 */
[----:B------:R-:W-:Y:S01]  /*1700*/  IMAD.IADD R106, R142, 0x1, R144 ;  /* 0x000000018e6a7824 */ /* 0x000fe200078e0290 */
[----:B------:R-:W-:Y:S01]  /*1710*/  SEL R8, R13, 0xffffffe0, !P1 ;  /* 0xffffffe00d087807 */ /* 0x000fe20004800000 */
[----:B------:R-:W-:Y:S01]  /*1720*/  IMAD.IADD R195, R149, 0x1, R0 ;  /* 0x0000000195c37824 */ /* 0x000fe200078e0200 */
[----:B------:R-:W-:Y:S01]  /*1730*/  LEA R6, R11, 0x80, 0x1 ;  /* 0x000000800b067811 */ /* 0x000fe200078e08ff */
[----:B------:R-:W-:Y:S01]  /*1740*/  IMAD.IADD R192, R0, 0x1, R200 ;  /* 0x0000000100c07824 */ /* 0x000fe200078e02c8 */
[----:B------:R-:W-:Y:S01]  /*1750*/  SEL R7, R12, 0xffffffc0, !P2 ;  /* 0xffffffc00c077807 */ /* 0x000fe20005000000 */
[----:B------:R-:W-:Y:S01]  /*1760*/  IMAD.SHL.U32 R241, R241, 0x2, RZ ;  /* 0x00000002f1f17824 */ /* 0x000fe200078e00ff */
[----:B------:R-:W-:Y:S01]  /*1770*/  LOP3.LUT R3, R3, 0xfffffe00, RZ, 0xc0, !PT ;  /* 0xfffffe0003037812 */ /* 0x000fe200078ec0ff */
[C---:B------:R-:W-:Y:S01]  /*1780*/  IMAD.IADD R10, R6.reuse, 0x1, R8 ;  /* 0x00000001060a7824 */ /* 0x040fe200078e0208 */
[C---:B------:R-:W-:Y:S01]  /*1790*/  IADD3 R9, R6.reuse, -0x10, RZ ;  /* 0xfffffff006097810 */ /* 0x040fe20007ffe0ff */
[C-C-:B------:R-:W-:Y:S01]  /*17a0*/  IMAD.IADD R0, R6.reuse, 0x1, R7.reuse ;  /* 0x0000000106007824 */ /* 0x140fe200078e0207 */
[----:B------:R-:W-:Y:S01]  /*17b0*/  @P0 IADD3 R9, R6, 0x10, RZ ;  /* 0x0000001006090810 */ /* 0x000fe20007ffe0ff */
[----:B------:R1:W-:Y:S01]  /*17c0*/  STL [R1+0x40], R3 ;  /* 0x0000400301007387 */ /* 0x0003e20000100800 */
[----:B------:R-:W-:Y:S01]  /*17d0*/  IADD3 R148, R142, 0x10, RZ ;  /* 0x000000108e947810 */ /* 0x000fe20007ffe0ff */
[----:B------:R-:W-:Y:S01]  /*17e0*/  IMAD.IADD R235, R234, 0x1, R7 ;  /* 0x00000001eaeb7824 */ /* 0x000fe200078e0207 */
[C---:B------:R-:W-:Y:S01]  /*17f0*/  IADD3 R147, R142.reuse, 0x30, RZ ;  /* 0x000000308e937810 */ /* 0x040fe20007ffe0ff */
[----:B------:R2:W-:Y:S01]  /*1800*/  STL [R1+0x10], R2 ;  /* 0x0000100201007387 */ /* 0x0005e20000100800 */
[----:B------:R-:W-:-:S02]  /*1810*/  IADD3 R146, R142, 0x50, RZ ;  /* 0x000000508e927810 */ /* 0x000fc40007ffe0ff */
[C---:B------:R-:W-:Y:S01]  /*1820*/  IADD3 R211, R200.reuse, 0x800, RZ ;  /* 0x00000800c8d37810 */ /* 0x040fe20007ffe0ff */
        /* <DEDUP_REMOVED lines=8> */
[C---:B------:R-:W-:Y:S02]  /*18b0*/  IADD3 R205, R200.reuse, 0x3800, RZ ;  /* 0x00003800c8cd7810 */ /* 0x040fe40007ffe0ff */
[C---:B------:R-:W-:Y:S02]  /*18c0*/  IADD3 R204, R200.reuse, 0x4000, RZ ;  /* 0x00004000c8cc7810 */ /* 0x040fe40007ffe0ff */
[C---:B------:R-:W-:Y:S02]  /*18d0*/  IADD3 R203, R200.reuse, 0x4800, RZ ;  /* 0x00004800c8cb7810 */ /* 0x040fe40007ffe0ff */
[----:B-1----:R-:W-:Y:S02]  /*18e0*/  SEL R3, R13, 0xffffffe0, !P6 ;  /* 0xffffffe00d037807 */ /* 0x002fe40007000000 */
[----:B------:R-:W-:Y:S02]  /*18f0*/  IADD3 R202, R200, 0x5000, RZ ;  /* 0x00005000c8ca7810 */ /* 0x000fe40007ffe0ff */
[----:B--2---:R-:W-:Y:S01]  /*1900*/  SEL R2, R12, 0xffffffc0, !P5 ;  /* 0xffffffc00c027807 */ /* 0x004fe20006800000 */
[----:B------:R-:W-:Y:S01]  /*1910*/  IMAD.IADD R197, R196, 0x1, R3 ;  /* 0x00000001c4c57824 */ /* 0x000fe200078e0203 */
[----:B------:R-:W-:Y:S01]  /*1920*/  IADD3 R201, R200, 0x5800, RZ ;  /* 0x00005800c8c97810 */ /* 0x000fe20007ffe0ff */
[----:B------:R-:W-:-:S02]  /*1930*/  IMAD.IADD R151, R3, 0x1, R150 ;  /* 0x0000000103977824 */ /* 0x000fc400078e0296 */
[C---:B------:R-:W-:Y:S02]  /*1940*/  IMAD.IADD R3, R7.reuse, 0x1, R9 ;  /* 0x0000000107037824 */ /* 0x040fe400078e0209 */
[----:B------:R-:W-:Y:S02]  /*1950*/  IMAD.IADD R199, R196, 0x1, R2 ;  /* 0x00000001c4c77824 */ /* 0x000fe400078e0202 */
[----:B---3--:R-:W-:Y:S02]  /*1960*/  IMAD.IADD R0, R7, 0x1, R10 ;  /* 0x0000000107007824 */ /* 0x008fe400078e020a */
[C---:B------:R-:W-:Y:S02]  /*1970*/  IMAD.IADD R194, R2.reuse, 0x1, R150 ;  /* 0x0000000102c27824 */ /* 0x040fe400078e0296 */
[----:B------:R-:W-:Y:S01]  /*1980*/  IMAD.IADD R198, R197, 0x1, R2 ;  /* 0x00000001c5c67824 */ /* 0x000fe200078e0202 */
[----:B------:R1:W-:Y:S01]  /*1990*/  STL [R1+0x38], R0 ;  /* 0x0000380001007387 */ /* 0x0003e20000100800 */
[----:B------:R-:W-:-:S02]  /*19a0*/  IMAD.IADD R193, R2, 0x1, R151 ;  /* 0x0000000102c17824 */ /* 0x000fc400078e0297 */
[----:B-1----:R-:W-:-:S05]  /*19b0*/  IMAD.IADD R0, R8, 0x1, R9 ;  /* 0x0000000108007824 */ /* 0x002fca00078e0209 */
[----:B------:R1:W-:Y:S04]  /*19c0*/  STL [R1+0x28], R0 ;  /* 0x0000280001007387 */ /* 0x0003e80000100800 */
[----:B------:R2:W-:Y:S01]  /*19d0*/  STL [R1+0x34], R3 ;  /* 0x0000340301007387 */ /* 0x0005e20000100800 */
[----:B-1----:R-:W-:-:S05]  /*19e0*/  IMAD.IADD R0, R7, 0x1, R0 ;  /* 0x0000000107007824 */ /* 0x002fca00078e0200 */
[----:B------:R2:W-:Y:S02]  /*19f0*/  STL [R1+0x30], R0 ;  /* 0x0000300001007387 */ /* 0x0005e40000100800 */
.L_x_1172:
[----:B------:R-:W-:-:S04]  /*1a00*/  IMAD.MOV.U32 R13, RZ, RZ, 0x4 ;  /* 0x00000004ff0d7424 */ /* 0x000fc800078e00ff */
[----:B--2---:R-:W-:-:S05]  /*1a10*/  IMAD.WIDE R2, R251, R13, c[0x0][0x588] ;  /* 0x00016200fb027625 */ /* 0x004fca00078e020d */
[----:B------:R-:W2:Y:S01]  /*1a20*/  LDG.E R14, [R2.64] ;  /* 0x00000006020e7981 */ /* 0x000ea2000c1e1900 */
[----:B------:R-:W-:Y:S01]  /*1a30*/  ISETP.NE.U32.AND P4, PT, RZ, c[0x0][0x360], PT ;  /* 0x0000d800ff007a0c */ /* 0x000fe20003f85070 */
[----:B------:R-:W-:Y:S01]  /*1a40*/  CS2R R132, SRZ ;  /* 0x0000000000847805 */ /* 0x000fe2000001ff00 */
        /* <DEDUP_REMOVED lines=8> */
[----:B------:R-:W-:Y:S01]  /*1ad0*/  IMAD.MOV.U32 R12, RZ, RZ, RZ ;  /* 0x000000ffff0c7224 */ /* 0x000fe200078e00ff */
[----:B--2---:R-:W-:Y:S01]  /*1ae0*/  SHF.R.S32.HI R168, RZ, 0x1f, R14 ;  /* 0x0000001fffa87819 */ /* 0x004fe2000001140e */
[----:B------:R1:W-:Y:S01]  /*1af0*/  STL [R1], R14 ;  /* 0x0000000e01007387 */ /* 0x0003e20000100800 */
[C---:B------:R-:W-:Y:S02]  /*1b00*/  @P4 LEA R2, P0, R14.reuse, c[0x0][0x360], 0x2 ;  /* 0x0000d8000e024a11 */ /* 0x040fe400078010ff */
[----:B------:R-:W-:-:S02]  /*1b10*/  @P2 LEA R4, P1, R14, c[0x0][0x370], 0x2 ;  /* 0x0000dc000e042a11 */ /* 0x000fc400078210ff */
[C-C-:B------:R-:W-:Y:S02]  /*1b20*/  @P4 LEA.HI.X R3, R14.reuse, c[0x0][0x364], R168.reuse, 0x2, P0 ;  /* 0x0000d9000e034a11 */ /* 0x140fe400000f14a8 */
[----:B------:R-:W-:-:S03]  /*1b30*/  @P2 LEA.HI.X R5, R14, c[0x0][0x374], R168, 0x2, P1 ;  /* 0x0000dd000e052a11 */ /* 0x000fc600008f14a8 */
[----:B------:R2:W3:Y:S01]  /*1b40*/  @P4 LDG.E R0, [R2.64] ;  /* 0x0000000602004981 */ /* 0x0004e2000c1e1900 */
[----:B------:R-:W-:-:S03]  /*1b50*/  ISETP.NE.U32.AND P0, PT, RZ, c[0x0][0x350], PT ;  /* 0x0000d400ff007a0c */ /* 0x000fc60003f05070 */
[----:B------:R4:W5:Y:S01]  /*1b60*/  @P2 LDG.E R133, [R4.64] ;  /* 0x0000000604852981 */ /* 0x000962000c1e1900 */
[----:B------:R-:W-:Y:S02]  /*1b70*/  ISETP.NE.AND.EX P6, PT, RZ, c[0x0][0x354], PT, P0 ;  /* 0x0000d500ff007a0c */ /* 0x000fe40003fc5300 */
[----:B------:R-:W-:-:S04]  /*1b80*/  LEA R6, P2, R14, c[0x0][0x348], 0x2 ;  /* 0x0000d2000e067a11 */ /* 0x000fc800078410ff */
[----:B------:R-:W-:-:S05]  /*1b90*/  LEA.HI.X R7, R14, c[0x0][0x34c], R168, 0x2, P2 ;  /* 0x0000d3000e077a11 */ /* 0x000fca00010f14a8 */
[----:B------:R1:W5:Y:S01]  /*1ba0*/  @P3 LDG.E R185, [R6.64] ;  /* 0x0000000606b93981 */ /* 0x000362000c1e1900 */
[C---:B--2---:R-:W-:Y:S02]  /*1bb0*/  LEA R2, P0, R14.reuse, c[0x0][0x358], 0x2 ;  /* 0x0000d6000e027a11 */ /* 0x044fe400078010ff */
[C---:B----4-:R-:W-:Y:S02]  /*1bc0*/  LEA R4, P1, R14.reuse, c[0x0][0x350], 0x2 ;  /* 0x0000d4000e047a11 */ /* 0x050fe400078210ff */
[C-C-:B------:R-:W-:Y:S02]  /*1bd0*/  LEA.HI.X R3, R14.reuse, c[0x0][0x35c], R168.reuse, 0x2, P0 ;  /* 0x0000d7000e037a11 */ /* 0x140fe400000f14a8 */
[----:B------:R-:W-:-:S03]  /*1be0*/  LEA.HI.X R5, R14, c[0x0][0x354], R168, 0x2, P1 ;  /* 0x0000d5000e057a11 */ /* 0x000fc600008f14a8 */
[----:B------:R1:W5:Y:S04]  /*1bf0*/  @P5 LDG.E R12, [R2.64] ;  /* 0x00000006020c5981 */ /* 0x000368000c1e1900 */
[----:B------:R1:W5:Y:S01]  /*1c00*/  @P6 LDG.E R132, [R4.64] ;  /* 0x0000000604846981 */ /* 0x000362000c1e1900 */
[----:B------:R-:W-:-:S05]  /*1c10*/  LOP3.LUT R20, R250, 0xffff, RZ, 0xc0, !PT ;  /* 0x0000fffffa147812 */ /* 0x000fca00078ec0ff */
[----:B------:R1:W-:Y:S01]  /*1c20*/  STL [R1+0xc], R20 ;  /* 0x00000c1401007387 */ /* 0x0003e20000100800 */
[----:B------:R-:W-:Y:S03]  /*1c30*/  YIELD ;  /* 0x0000000000007946 */ /* 0x000fe60003800000 */
[----:B---3--:R1:W-:Y:S01]  /*1c40*/  @P4 STL [R1+0x8], R0 ;  /* 0x0000080001004387 */ /* 0x0083e20000100800 */
[----:B------:R-:W-:Y:S05]  /*1c50*/  @P4 BRA `(.L_x_1014) ;  /* 0x0000007000004947 */ /* 0x000fea0003800000 */
[----:B-1----:R-:W-:-:S05]  /*1c60*/  MOV R0, c[0x0][0x168] ;  /* 0x00005a0000007a02 */ /* 0x002fca0000000f00 */
[----:B------:R1:W-:Y:S01]  /*1c70*/  STL [R1+0x8], R0 ;  /* 0x0000080001007387 */ /* 0x0003e20000100800 */
[----:B------:R-:W-:Y:S05]  /*1c80*/  @!P3 BRA `(.L_x_1014) ;  /* 0x000000400000b947 */ /* 0x000fea0003800000 */
[----:B------:R-:W2:Y:S04]  /*1c90*/  LDG.E R8, [R6.64] ;  /* 0x0000000606087981 */ /* 0x000ea8000c1e1900 */
[----:B-1----:R-:W2:Y:S02]  /*1ca0*/  LDG.E R0, [R6.64+0x4] ;  /* 0x0000040606007981 */ /* 0x002ea4000c1e1900 */
[----:B--2---:R-:W-:-:S05]  /*1cb0*/  IADD3 R0, -R8, R0, RZ ;  /* 0x0000000008007210 */ /* 0x004fca0007ffe1ff */
[----:B------:R1:W-:Y:S02]  /*1cc0*/  STL [R1+0x8], R0 ;  /* 0x0000080001007387 */ /* 0x0003e40000100800 */
.L_x_1014:
[----:B------:R-:W-:-:S04]  /*1cd0*/  ISETP.NE.U32.AND P0, PT, RZ, c[0x0][0x368], PT ;  /* 0x0000da00ff007a0c */ /* 0x000fc80003f05070 */
[----:B------:R-:W-:-:S13]  /*1ce0*/  ISETP.NE.AND.EX P0, PT, RZ, c[0x0][0x36c], PT, P0 ;  /* 0x0000db00ff007a0c */ /* 0x000fda0003f05300 */
[----:B------:R-:W-:Y:S05]  /*1cf0*/  @!P0 BRA `(.L_x_1015) ;  /* 0x0000004000008947 */ /* 0x000fea0003800000 */
[----:B-1----:R-:W-:-:S04]  /*1d00*/  LEA R6, P0, R14, c[0x0][0x368], 0x2 ;  /* 0x0000da000e067a11 */ /* 0x002fc800078010ff */
[----:B------:R-:W-:-:S05]  /*1d10*/  LEA.HI.X R7, R14, c[0x0][0x36c], R168, 0x2, P0 ;  /* 0x0000db000e077a11 */ /* 0x000fca00000f14a8 */
[----:B------:R1:W5:Y:S01]  /*1d20*/  LDG.E R6, [R6.64] ;  /* 0x0000000606067981 */ /* 0x000362000c1e1900 */
[----:B------:R-:W-:Y:S05]  /*1d30*/  BRA `(.L_x_1016) ;  /* 0x0000005000007947 */ /* 0x000fea0003800000 */
.L_x_1015:
[----:B-1----:R-:W-:Y:S01]  /*1d40*/  MOV R6, c[0x0][0x1d0] ;  /* 0x0000740000067a02 */ /* 0x002fe20000000f00 */
[----:B------:R-:W-:Y:S05]  /*1d50*/  @!P6 BRA `(.L_x_1016) ;  /* 0x000000300000e947 */ /* 0x000fea0003800000 */
[----:B------:R-:W2:Y:S04]  /*1d60*/  LDG.E R6, [R4.64] ;  /* 0x0000000604067981 */ /* 0x000ea8000c1e1900 */
[----:B------:R-:W2:Y:S02]  /*1d70*/  LDG.E R0, [R4.64+0x4] ;  /* 0x0000040604007981 */ /* 0x000ea4000c1e1900 */
[----:B--2---:R-:W-:Y:S02]  /*1d80*/  IADD3 R6, -R6, R0, RZ ;  /* 0x0000000006067210 */ /* 0x004fe40007ffe1ff */
.L_x_1016:
[----:B------:R2:W3:Y:S04]  /*1d90*/  @P5 LDG.E R5, [R2.64] ;  /* 0x0000000602055981 */ /* 0x0004e8000c1e1900 */
[----:B------:R2:W3:Y:S04]  /*1da0*/  @P5 LDG.E R4, [R2.64+0x4] ;  /* 0x0000040602045981 */ /* 0x0004e8000c1e1900 */
[----:B-1----:R-:W4:Y:S01]  /*1db0*/  LDL R7, [R1+0x8] ;  /* 0x0000080001077983 */ /* 0x002f220000100800 */
[----:B------:R-:W-:-:S04]  /*1dc0*/  ISETP.NE.U32.AND P0, PT, RZ, c[0x0][0x378], PT ;  /* 0x0000de00ff007a0c */ /* 0x000fc80003f05070 */
[----:B------:R-:W-:Y:S01]  /*1dd0*/  ISETP.NE.AND.EX P1, PT, RZ, c[0x0][0x37c], PT, P0 ;  /* 0x0000df00ff007a0c */ /* 0x000fe20003f25300 */
[----:B------:R-:W-:Y:S02]  /*1de0*/  IMAD.MOV.U32 R0, RZ, RZ, c[0x0][0x2c4] ;  /* 0x0000b100ff007624 */ /* 0x000fe400078e00ff */
[----:B------:R-:W-:Y:S02]  /*1df0*/  IMAD.SHL.U32 R249, R249, 0x80, RZ ;  /* 0x00000080f9f97824 */ /* 0x000fe400078e00ff */
[----:B-----5:R-:W-:-:S08]  /*1e00*/  IMAD.MOV.U32 R131, RZ, RZ, R6 ;  /* 0x000000ffff837224 */ /* 0x020fd000078e0006 */
[----:B--2---:R-:W-:-:S04]  /*1e10*/  @P1 LEA R2, P0, R14, c[0x0][0x378], 0x2 ;  /* 0x0000de000e021a11 */ /* 0x004fc800078010ff */
[----:B------:R-:W-:Y:S02]  /*1e20*/  @P1 LEA.HI.X R3, R14, c[0x0][0x37c], R168, 0x2, P0 ;  /* 0x0000df000e031a11 */ /* 0x000fe400000f14a8 */
[----:B------:R-:W-:Y:S01]  /*1e30*/  ISETP.NE.AND P0, PT, R0, 0x1, PT ;  /* 0x000000010000780c */ /* 0x000fe20003f05270 */
[----:B------:R-:W-:Y:S01]  /*1e40*/  IMAD.MOV.U32 R76, RZ, RZ, c[0x0][0x228] ;  /* 0x00008a00ff4c7624 */ /* 0x000fe200078e00ff */
[----:B------:R-:W-:Y:S01]  /*1e50*/  IADD3 R0, R249, 0x7f, RZ ;  /* 0x0000007ff9007810 */ /* 0x000fe20007ffe0ff */
[----:B------:R-:W-:Y:S01]  /*1e60*/  IMAD.IADD R8, R6, 0x1, -R133 ;  /* 0x0000000106087824 */ /* 0x000fe200078e0a85 */
[----:B------:R1:W5:Y:S09]  /*1e70*/  @P1 LDG.E R131, [R2.64] ;  /* 0x0000000602831981 */ /* 0x000372000c1e1900 */
[----:B-1----:R-:W-:-:S05]  /*1e80*/  @P0 IMAD.HI.U32 R2, R0, c[0x0][0x2c8], RZ ;  /* 0x0000b20000020a27 */ /* 0x002fca00078e00ff */
[----:B------:R-:W-:Y:S01]  /*1e90*/  @P0 SHF.R.U32.HI R0, RZ, c[0x0][0x2cc], R2 ;  /* 0x0000b300ff000a19 */ /* 0x000fe20000011602 */
[----:B------:R-:W-:Y:S01]  /*1ea0*/  BSSY B0, `(.L_x_1017) ;  /* 0x0000037000007945 */ /* 0x000fe20003800000 */
[----:B---3--:R-:W-:-:S04]  /*1eb0*/  @P5 IMAD.IADD R76, R4, 0x1, -R5 ;  /* 0x00000001044c5824 */ /* 0x008fc800078e0a05 */
[----:B------:R-:W-:-:S05]  /*1ec0*/  IMAD.IADD R3, R8, 0x1, R76 ;  /* 0x0000000108037824 */ /* 0x000fca00078e024c */
[C---:B----4-:R-:W-:Y:S01]  /*1ed0*/  IADD3 R140, R3.reuse, 0x40, -R7 ;  /* 0x00000040038c7810 */ /* 0x050fe20007ffe807 */
[----:B------:R1:W-:Y:S01]  /*1ee0*/  STL [R1+0x4], R3 ;  /* 0x0000040301007387 */ /* 0x0003e20000100800 */
[----:B------:R-:W-:-:S03]  /*1ef0*/  IADD3 R2, R3, 0x3f, RZ ;  /* 0x0000003f03027810 */ /* 0x000fc60007ffe0ff */
[----:B------:R-:W-:Y:S01]  /*1f00*/  IMAD.IADD R0, R140, 0x1, R0 ;  /* 0x000000018c007824 */ /* 0x000fe200078e0200 */
[----:B------:R-:W-:Y:S02]  /*1f10*/  LOP3.LUT R7, R250, 0xff0000, RZ, 0xc0, !PT ;  /* 0x00ff0000fa077812 */ /* 0x000fe400078ec0ff */
[----:B------:R-:W-:Y:S02]  /*1f20*/  SHF.R.S32.HI R4, RZ, 0x1f, R2 ;  /* 0x0000001fff047819 */ /* 0x000fe40000011402 */
[----:B------:R-:W-:Y:S02]  /*1f30*/  SHF.R.S32.HI R5, RZ, 0x1f, R0 ;  /* 0x0000001fff057819 */ /* 0x000fe40000011400 */
[----:B------:R-:W-:Y:S02]  /*1f40*/  LEA.HI R2, R4, R2, RZ, 0x6 ;  /* 0x0000000204027211 */ /* 0x000fe400078f30ff */
[----:B------:R-:W-:Y:S02]  /*1f50*/  LEA.HI R0, R5, R0, RZ, 0x6 ;  /* 0x0000000005007211 */ /* 0x000fe400078f30ff */
[----:B-1----:R-:W-:-:S04]  /*1f60*/  LOP3.LUT R3, R250, 0xff000000, RZ, 0xc0, !PT ;  /* 0xff000000fa037812 */ /* 0x002fc800078ec0ff */
[----:B------:R-:W-:-:S04]  /*1f70*/  SHF.R.U32.HI R3, RZ, 0x8, R3 ;  /* 0x00000008ff037819 */ /* 0x000fc80000011603 */
[----:B------:R-:W-:-:S04]  /*1f80*/  LEA.HI R3, R7, R3, RZ, 0x10 ;  /* 0x0000000307037211 */ /* 0x000fc800078f80ff */
[----:B------:R-:W-:Y:S02]  /*1f90*/  SHF.R.U32.HI R9, RZ, 0x10, R3 ;  /* 0x00000010ff097819 */ /* 0x000fe40000011603 */
[----:B------:R-:W-:Y:S02]  /*1fa0*/  LOP3.LUT R15, R3, 0xff, RZ, 0xc0, !PT ;  /* 0x000000ff030f7812 */ /* 0x000fe400078ec0ff */
[----:B------:R-:W-:Y:S02]  /*1fb0*/  SHF.R.S32.HI R139, RZ, 0x6, R2 ;  /* 0x00000006ff8b7819 */ /* 0x000fe40000011402 */
[----:B------:R-:W-:Y:S01]  /*1fc0*/  SHF.R.S32.HI R0, RZ, 0x6, R0 ;  /* 0x00000006ff007819 */ /* 0x000fe20000011400 */
[----:B------:R1:W-:Y:S03]  /*1fd0*/  STL [R1+0x1c], R9 ;  /* 0x00001c0901007387 */ /* 0x0003e60000100800 */
[----:B------:R-:W-:Y:S01]  /*1fe0*/  IMNMX R7, R139, R0, PT ;  /* 0x000000008b077217 */ /* 0x000fe20003800200 */
[----:B------:R1:W-:Y:S03]  /*1ff0*/  STL [R1+0x20], R15 ;  /* 0x0000200f01007387 */ /* 0x0003e60000100800 */
[----:B------:R-:W-:-:S02]  /*2000*/  ISETP.GE.AND P0, PT, R7, 0x1, PT ;  /* 0x000000010700780c */ /* 0x000fc40003f06270 */
[----:B------:R-:W-:Y:S01]  /*2010*/  ISETP.NE.AND P1, PT, R9, RZ, PT ;  /* 0x000000ff0900720c */ /* 0x000fe20003f25270 */
[----:B------:R-:W-:-:S03]  /*2020*/  IMAD.MOV.U32 R0, RZ, RZ, RZ ;  /* 0x000000ffff007224 */ /* 0x000fc600078e00ff */
[----:B------:R-:W-:-:S07]  /*2030*/  SEL R130, R9, c[0x0][0x338], P1 ;  /* 0x0000ce0009827a07 */ /* 0x000fce0000800000 */
[----:B------:R-:W-:Y:S05]  /*2040*/  @!P0 BRA `(.L_x_1018) ;  /* 0x000001c000008947 */ /* 0x000fea0003800000 */
[----:B------:R-:W-:Y:S01]  /*2050*/  IABS R2, R130 ;  /* 0x0000008200027213 */ /* 0x000fe20000000000 */
[----:B------:R-:W-:Y:S01]  /*2060*/  IMAD.MOV.U32 R4, RZ, RZ, RZ ;  /* 0x000000ffff047224 */ /* 0x000fe200078e00ff */
[----:B-1----:R-:W-:Y:S02]  /*2070*/  IADD3 R9, R130, -0x1, R7 ;  /* 0xffffffff82097810 */ /* 0x002fe40007ffe007 */
        /* <DEDUP_REMOVED lines=25> */
.L_x_1018:
[----:B------:R-:W-:Y:S05]  /*2210*/  BSYNC B0 ;  /* 0x0000000000007941 */ /* 0x000fea0003800000 */
.L_x_1017:
[----:B------:R-:W2:Y:S01]  /*2220*/  LDL R27, [R1+0x14] ;  /* 0x00001400011b7983 */ /* 0x000ea20000100800 */
[----:B------:R-:W-:Y:S01]  /*2230*/  IMAD R2, R15, R0, RZ ;  /* 0x000000000f027224 */ /* 0x000fe200078e02ff */
[----:B------:R-:W-:Y:S02]  /*2240*/  IADD3 R134, R242, 0x40, RZ ;  /* 0x00000040f2867810 */ /* 0x000fe40007ffe0ff */
[----:B------:R-:W3:Y:S01]  /*2250*/  S2R R4, SR_TID.X ;  /* 0x0000000000047919 */ /* 0x000ee20000002100 */
[----:B------:R-:W-:Y:S01]  /*2260*/  IMAD.IADD R0, R2, 0x1, R0 ;  /* 0x0000000102007824 */ /* 0x000fe200078e0200 */
[----:B------:R-:W-:Y:S01]  /*2270*/  IADD3 R135, R242, 0x80, RZ ;  /* 0x00000080f2877810 */ /* 0x000fe20007ffe0ff */
        /* <DEDUP_REMOVED lines=11> */
[----:B---3--:R-:W-:Y:S02]  /*2330*/  SHF.R.S32.HI R3, RZ, 0x1f, R4 ;  /* 0x0000001fff037819 */ /* 0x008fe40000011404 */
[----:B------:R-:W-:Y:S02]  /*2340*/  @P0 SHF.R.S32.HI R0, RZ, 0x6, R2 ;  /* 0x00000006ff000819 */ /* 0x000fe40000011402 */
[----:B------:R-:W-:Y:S02]  /*2350*/  LEA.HI R2, R3, R4, RZ, 0x5 ;  /* 0x0000000403027211 */ /* 0x000fe400078f28ff */
[----:B------:R-:W-:Y:S02]  /*2360*/  ISETP.GT.AND P0, PT, R0, R125, PT ;  /* 0x0000007d0000720c */ /* 0x000fe40003f04270 */
[----:B------:R-:W-:-:S05]  /*2370*/  SHF.R.S32.HI R2, RZ, 0x5, R2 ;  /* 0x00000005ff027819 */ /* 0x000fca0000011402 */
[----:B------:R-:W-:Y:S01]  /*2380*/  IMAD.SHL.U32 R184, R2, 0x200, RZ ;  /* 0x0000020002b87824 */ /* 0x000fe200078e00ff */
[----:B--2---:R-:W-:-:S05]  /*2390*/  SHF.R.U32.HI R169, RZ, 0x3, R27 ;  /* 0x00000003ffa97819 */ /* 0x004fca000001161b */
[----:B------:R-:W-:Y:S05]  /*23a0*/  @!P0 BRA `(.L_x_1019) ;  /* 0x00004e8000008947 */ /* 0x000fea0003800000 */
[----:B------:R-:W-:Y:S02]  /*23b0*/  ISETP.NE.U32.AND P0, PT, RZ, c[0x0][0x340], PT ;  /* 0x0000d000ff007a0c */ /* 0x000fe40003f05070 */
[----:B------:R-:W-:Y:S02]  /*23c0*/  SHF.R.S32.HI R5, RZ, 0x1f, R4 ;  /* 0x0000001fff057819 */ /* 0x000fe40000011404 */
[----:B------:R-:W-:Y:S02]  /*23d0*/  ISETP.NE.AND.EX P2, PT, RZ, c[0x0][0x344], PT, P0 ;  /* 0x0000d100ff007a0c */ /* 0x000fe40003f45300 */
[----:B------:R-:W-:-:S04]  /*23e0*/  LEA.HI R5, R5, R4, RZ, 0x3 ;  /* 0x0000000405057211 */ /* 0x000fc800078f18ff */
[----:B------:R-:W-:-:S07]  /*23f0*/  SHF.R.S32.HI R5, RZ, 0x3, R5 ;  /* 0x00000003ff057819 */ /* 0x000fce0000011405 */
[----:B------:R-:W-:-:S05]  /*2400*/  @P2 IMAD.WIDE R2, R14, R13, c[0x0][0x340] ;  /* 0x0000d0000e022625 */ /* 0x000fca00078e020d */
[----:B------:R2:W3:Y:S01]  /*2410*/  @P2 LDG.E R8, [R2.64] ;  /* 0x0000000602082981 */ /* 0x0004e2000c1e1900 */
[----:B------:R-:W-:Y:S01]  /*2420*/  IADD3 R124, P0, R5, R12, RZ ;  /* 0x0000000c057c7210 */ /* 0x000fe20007f1e0ff */
[----:B------:R-:W-:Y:S01]  /*2430*/  IMAD.MOV.U32 R13, RZ, RZ, c[0x0][0x238] ;  /* 0x00008e00ff0d7624 */ /* 0x000fe200078e00ff */
[----:B------:R-:W-:Y:S01]  /*2440*/  SHF.R.S32.HI R243, RZ, 0x1f, R242 ;  /* 0x0000001ffff37819 */ /* 0x000fe200000114f2 */
[----:B------:R-:W-:Y:S01]  /*2450*/  IMAD.MOV.U32 R138, RZ, RZ, 0x6 ;  /* 0x00000006ff8a7424 */ /* 0x000fe200078e00ff */
[----:B------:R-:W-:Y:S01]  /*2460*/  IADD3 R57, R0, -0x1, RZ ;  /* 0xffffffff00397810 */ /* 0x000fe20007ffe0ff */
[----:B------:R-:W-:Y:S01]  /*2470*/  IMAD.SHL.U32 R156, R13, 0x40, RZ ;  /* 0x000000400d9c7824 */ /* 0x000fe200078e00ff */
[----:B------:R-:W-:Y:S01]  /*2480*/  IADD3 R100, -R5, R76, RZ ;  /* 0x0000004c05647210 */ /* 0x000fe20007ffe1ff */
[----:B------:R-:W-:Y:S01]  /*2490*/  IMAD.SHL.U32 R157, R13, 0x20, RZ ;  /* 0x000000200d9d7824 */ /* 0x000fe200078e00ff */
[----:B------:R-:W-:Y:S01]  /*24a0*/  SEL R10, R168, RZ, !P5 ;  /* 0x000000ffa80a7207 */ /* 0x000fe20006800000 */
[----:B------:R-:W-:Y:S01]  /*24b0*/  IMAD.WIDE.U32 R158, R239, c[0x0][0x1e0], RZ ;  /* 0x00007800ef9e7a25 */ /* 0x000fe200078e00ff */
[----:B------:R-:W-:-:S02]  /*24c0*/  SEL R11, R14, RZ, !P5 ;  /* 0x000000ff0e0b7207 */ /* 0x000fc40006800000 */
[----:B------:R-:W-:Y:S01]  /*24d0*/  SHF.L.U64.HI R152, R13, R138, c[0x0][0x23c] ;  /* 0x00008f000d987619 */ /* 0x000fe2000001028a */
[----:B------:R-:W-:Y:S01]  /*24e0*/  IMAD R7, R57, -0x40, R100 ;  /* 0xffffffc039077824 */ /* 0x000fe200078e0264 */
[----:B------:R-:W-:Y:S01]  /*24f0*/  ISETP.GE.AND P5, PT, R242, c[0x0][0x1d4], PT ;  /* 0x00007500f2007a0c */ /* 0x000fe20003fa6270 */
[----:B------:R-:W-:Y:S01]  /*2500*/  IMAD R0, R10, c[0x0][0x248], RZ ;  /* 0x000092000a007a24 */ /* 0x000fe200078e02ff */
[----:B------:R-:W-:Y:S01]  /*2510*/  ISETP.GE.AND P4, PT, R134, c[0x0][0x1d4], PT ;  /* 0x0000750086007a0c */ /* 0x000fe20003f86270 */
[----:B------:R-:W-:Y:S01]  /*2520*/  IMAD.MOV.U32 R160, RZ, RZ, c[0x0][0x27c] ;  /* 0x00009f00ffa07624 */ /* 0x000fe200078e00ff */
[----:B------:R-:W-:Y:S02]  /*2530*/  ISETP.GE.AND P1, PT, R7, 0x1, PT ;  /* 0x000000010700780c */ /* 0x000fe40003f26270 */
[----:B------:R-:W-:Y:S02]  /*2540*/  ISETP.GE.AND P3, PT, R135, c[0x0][0x1d4], PT ;  /* 0x0000750087007a0c */ /* 0x000fe40003f66270 */
[----:B------:R-:W-:-:S02]  /*2550*/  MOV R141, 0x5 ;  /* 0x00000005008d7802 */ /* 0x000fc40000000f00 */
[----:B--2---:R-:W-:Y:S02]  /*2560*/  SHF.R.S32.HI R2, RZ, 0x1f, R5 ;  /* 0x0000001fff027819 */ /* 0x004fe40000011405 */
[----:B------:R-:W-:Y:S02]  /*2570*/  SHF.L.U64.HI R141, R13, R141, c[0x0][0x23c] ;  /* 0x00008f000d8d7619 */ /* 0x000fe4000001028d */
[----:B------:R-:W-:Y:S01]  /*2580*/  LEA.HI.X.SX32 R127, R12, R2, 0x1, P0 ;  /* 0x000000020c7f7211 */ /* 0x000fe200000f0eff */
[----:B------:R-:W-:Y:S01]  /*2590*/  IMAD.WIDE.U32 R2, R124, c[0x0][0x238], R242 ;  /* 0x00008e007c027a25 */ /* 0x000fe200078e00f2 */
[----:B------:R-:W-:Y:S02]  /*25a0*/  SHF.R.S32.HI R103, RZ, 0x1f, R102 ;  /* 0x0000001fff677819 */ /* 0x000fe40000011466 */
[----:B------:R-:W-:Y:S01]  /*25b0*/  SHF.R.S32.HI R143, RZ, 0x1f, R142 ;  /* 0x0000001fff8f7819 */ /* 0x000fe2000001148e */
[----:B------:R-:W-:Y:S01]  /*25c0*/  IMAD R4, R127, c[0x0][0x238], RZ ;  /* 0x00008e007f047a24 */ /* 0x000fe200078e02ff */
[----:B-----5:R-:W-:-:S03]  /*25d0*/  SHF.R.S32.HI R23, RZ, 0x1f, R131 ;  /* 0x0000001fff177819 */ /* 0x020fc60000011483 */
[----:B------:R-:W-:-:S04]  /*25e0*/  IMAD R4, R124, c[0x0][0x23c], R4 ;  /* 0x00008f007c047a24 */ /* 0x000fc800078e0204 */
[----:B------:R-:W-:Y:S02]  /*25f0*/  IMAD.IADD R3, R3, 0x1, R4 ;  /* 0x0000000103037824 */ /* 0x000fe400078e0204 */
[----:B------:R-:W-:Y:S02]  /*2600*/  IMAD R4, R11, c[0x0][0x24c], R0 ;  /* 0x000093000b047a24 */ /* 0x000fe400078e0200 */
[----:B------:R-:W-:-:S04]  /*2610*/  IMAD.WIDE.U32 R2, R20, c[0x0][0x240], R2 ;  /* 0x0000900014027a25 */ /* 0x000fc800078e0002 */
[----:B------:R-:W-:Y:S02]  /*2620*/  IMAD R3, R20, c[0x0][0x244], R3 ;  /* 0x0000910014037a24 */ /* 0x000fe400078e0203 */
[----:B------:R-:W-:Y:S02]  /*2630*/  IMAD R0, R152, R57, RZ ;  /* 0x0000003998007224 */ /* 0x000fe400078e02ff */
[----:B------:R-:W-:Y:S01]  /*2640*/  IMAD.WIDE.U32 R94, R11, c[0x0][0x248], R2 ;  /* 0x000092000b5e7a25 */ /* 0x000fe200078e0002 */
[----:B------:R-:W-:-:S03]  /*2650*/  SHF.R.S32.HI R2, RZ, 0x1f, R57 ;  /* 0x0000001fff027819 */ /* 0x000fc60000011439 */
[----:B------:R-:W-:Y:S02]  /*2660*/  IMAD.IADD R85, R95, 0x1, R4 ;  /* 0x000000015f557824 */ /* 0x000fe400078e0204 */
[----:B------:R-:W-:Y:S02]  /*2670*/  IMAD.MOV.U32 R84, RZ, RZ, R94 ;  /* 0x000000ffff547224 */ /* 0x000fe400078e005e */
[----:B------:R-:W-:Y:S01]  /*2680*/  IMAD R2, R2, R156, R0 ;  /* 0x0000009c02027224 */ /* 0x000fe200078e0200 */
[----:B------:R-:W-:Y:S01]  /*2690*/  IADD3 R0, R6, R132, RZ ;  /* 0x0000008406007210 */ /* 0x000fe20007ffe0ff */
[----:B------:R-:W-:-:S03]  /*26a0*/  IMAD.WIDE.U32 R4, R57, R156, R84 ;  /* 0x0000009c39047225 */ /* 0x000fc600078e0054 */
[----:B------:R-:W-:Y:S01]  /*26b0*/  SHF.R.S32.HI R12, RZ, 0x1f, R0 ;  /* 0x0000001fff0c7819 */ /* 0x000fe20000011400 */
[----:B-1----:R-:W-:Y:S01]  /*26c0*/  IMAD.IADD R9, R5, 0x1, R2 ;  /* 0x0000000105097824 */ /* 0x002fe200078e0202 */
[----:B------:R-:W-:-:S03]  /*26d0*/  @P1 LEA R2, P0, R4, c[0x0][0x220], 0x1 ;  /* 0x0000880004021a11 */ /* 0x000fc600078008ff */
[----:B------:R-:W-:Y:S01]  /*26e0*/  IMAD R5, R12, c[0x0][0x1e0], RZ ;  /* 0x000078000c057a24 */ /* 0x000fe200078e02ff */
[----:B------:R-:W-:Y:S02]  /*26f0*/  @P1 LEA.HI.X R3, R4, c[0x0][0x224], R9, 0x1, P0 ;  /* 0x0000890004031a11 */ /* 0x000fe400000f0c09 */
[----:B------:R-:W-:Y:S01]  /*2700*/  ISETP.GT.AND P0, PT, R7, 0x20, PT ;  /* 0x000000200700780c */ /* 0x000fe20003f04270 */
[C---:B------:R-:W-:Y:S02]  /*2710*/  IMAD.WIDE.U32 R6, R0.reuse, c[0x0][0x1e0], RZ ;  /* 0x0000780000067a25 */ /* 0x040fe400078e00ff */
[----:B------:R-:W-:Y:S01]  /*2720*/  @!PT LDS RZ, [RZ] ;  /* 0x00000000fffff984 */ /* 0x000fe20000000800 */
[----:B------:R-:W-:Y:S01]  /*2730*/  @!PT LDS RZ, [RZ] ;  /* 0x00000000fffff984 */ /* 0x000fe20000000800 */
[----:B------:R-:W-:Y:S01]  /*2740*/  @!PT LDS RZ, [RZ] ;  /* 0x00000000fffff984 */ /* 0x000fe20000000800 */
[----:B------:R1:W-:Y:S02]  /*2750*/  @P1 LDGSTS.E.BYPASS.LTC128B.128 [R212+0x6100], [R2.64], !P5 ;  /* 0x0610000002d41fae */ /* 0x0003e4000e901d46 */
[----:B------:R-:W-:Y:S02]  /*2760*/  IMAD R5, R0, c[0x0][0x1e4], R5 ;  /* 0x0000790000057a24 */ /* 0x000fe400078e0205 */
[----:B------:R1:W-:Y:S02]  /*2770*/  @P1 LDGSTS.E.BYPASS.LTC128B.128 [R212+0x8100], [R2.64+0x80], !P4 ;  /* 0x0810008002d41fae */ /* 0x0003e4000e101d46 */
[----:B------:R-:W-:Y:S01]  /*2780*/  IMAD.IADD R5, R7, 0x1, R5 ;  /* 0x0000000107057824 */ /* 0x000fe200078e0205 */
[----:B------:R-:W-:Y:S01]  /*2790*/  SHF.R.S32.HI R7, RZ, 0x1f, R239 ;  /* 0x0000001fff077819 */ /* 0x000fe200000114ef */
[----:B------:R1:W-:Y:S02]  /*27a0*/  @P1 LDGSTS.E.BYPASS.LTC128B.128 [R212+0xa100], [R2.64+0x100], !P3 ;  /* 0x0a10010002d41fae */ /* 0x0003e4000d901d46 */
[----:B-1----:R-:W-:-:S02]  /*27b0*/  @P0 IADD3 R3, P1, R157, R4, RZ ;  /* 0x000000049d030210 */ /* 0x002fc40007f3e0ff */
[----:B------:R-:W-:-:S03]  /*27c0*/  MOV R4, R6 ;  /* 0x0000000600047202 */ /* 0x000fc60000000f00 */
[----:B------:R-:W-:Y:S01]  /*27d0*/  @P0 IMAD.X R6, R9, 0x1, R141, P1 ;  /* 0x0000000109060824 */ /* 0x000fe200008e068d */
[----:B------:R-:W-:Y:S01]  /*27e0*/  @P0 LEA R2, P1, R3, c[0x0][0x220], 0x1 ;  /* 0x0000880003020a11 */ /* 0x000fe200078208ff */
[----:B------:R-:W-:-:S03]  /*27f0*/  IMAD.WIDE.U32 R4, R20, c[0x0][0x1e8], R4 ;  /* 0x00007a0014047a25 */ /* 0x000fc600078e0004 */
[----:B------:R-:W-:Y:S01]  /*2800*/  @P0 LEA.HI.X R3, R3, c[0x0][0x224], R6, 0x1, P1 ;  /* 0x0000890003030a11 */ /* 0x000fe200008f0c06 */
[----:B------:R-:W-:-:S04]  /*2810*/  IMAD R5, R20, c[0x0][0x1ec], R5 ;  /* 0x00007b0014057a24 */ /* 0x000fc800078e0205 */
[----:B------:R1:W-:Y:S04]  /*2820*/  @P0 LDGSTS.E.BYPASS.LTC128B.128 [R212+0x7100], [R2.64], !P5 ;  /* 0x0710000002d40fae */ /* 0x0003e8000e901d46 */
[----:B------:R1:W-:Y:S04]  /*2830*/  @P0 LDGSTS.E.BYPASS.LTC128B.128 [R212+0x9100], [R2.64+0x80], !P4 ;  /* 0x0910008002d40fae */ /* 0x0003e8000e101d46 */
[----:B------:R1:W-:Y:S04]  /*2840*/  @P0 LDGSTS.E.BYPASS.LTC128B.128 [R212+0xb100], [R2.64+0x100], !P3 ;  /* 0x0b10010002d40fae */ /* 0x0003e8000d901d46 */
[----:B------:R-:W0:Y:S01]  /*2850*/  LDGDEPBAR ;  /* 0x00000000000079af */ /* 0x000e220000000000 */
[----:B------:R-:W-:Y:S01]  /*2860*/  WARPSYNC 0xffffffff ;  /* 0xffffffff00007948 */ /* 0x000fe20003800000 */
[----:B-1----:R-:W-:-:S04]  /*2870*/  IMAD R2, R7, c[0x0][0x1e0], RZ ;  /* 0x0000780007027a24 */ /* 0x002fc800078e02ff */
[----:B------:R-:W-:-:S05]  /*2880*/  IMAD R2, R239, c[0x0][0x1e4], R2 ;  /* 0x00007900ef027a24 */ /* 0x000fca00078e0202 */
[----:B------:R-:W-:Y:S02]  /*2890*/  IADD3 R126, R159, R2, RZ ;  /* 0x000000029f7e7210 */ /* 0x000fe40007ffe0ff */
[----:B---3--:R-:W-:Y:S01]  /*28a0*/  @P2 SHF.R.S32.HI R6, RZ, 0x1f, R8 ;  /* 0x0000001fff062819 */ /* 0x008fe20000011408 */
[----:B------:R-:W-:Y:S01]  /*28b0*/  @!P2 IMAD.MOV.U32 R6, RZ, RZ, R168 ;  /* 0x000000ffff06a224 */ /* 0x000fe200078e00a8 */
[----:B------:R-:W-:Y:S02]  /*28c0*/  @!P2 MOV R8, R14 ;  /* 0x0000000e0008a202 */ /* 0x000fe40000000f00 */
[----:B------:R-:W-:Y:S02]  /*28d0*/  ISETP.GE.AND P2, PT, R102, c[0x0][0x27c], PT ;  /* 0x00009f0066007a0c */ /* 0x000fe40003f46270 */
[----:B------:R-:W-:Y:S02]  /*28e0*/  SEL R19, R6, RZ, !P6 ;  /* 0x000000ff06137207 */ /* 0x000fe40007000000 */
[----:B------:R-:W-:-:S03]  /*28f0*/  SEL R18, R8, RZ, !P6 ;  /* 0x000000ff08127207 */ /* 0x000fc60007000000 */
[----:B------:R-:W-:Y:S02]  /*2900*/  IMAD R3, R19, c[0x0][0x1f0], RZ ;  /* 0x00007c0013037a24 */ /* 0x000fe400078e02ff */
[----:B------:R-:W-:-:S04]  /*2910*/  IMAD.WIDE.U32 R72, R18, c[0x0][0x1f0], R4 ;  /* 0x00007c0012487a25 */ /* 0x000fc800078e0004 */
[----:B------:R-:W-:Y:S02]  /*2920*/  IMAD R3, R18, c[0x0][0x1f4], R3 ;  /* 0x00007d0012037a24 */ /* 0x000fe400078e0203 */
[----:B------:R-:W-:Y:S02]  /*2930*/  IMAD.SHL.U32 R4, R160, 0x2, RZ ;  /* 0x00000002a0047824 */ /* 0x000fe400078e00ff */
[----:B------:R-:W-:Y:S02]  /*2940*/  IMAD.IADD R74, R73, 0x1, R3 ;  /* 0x00000001494a7824 */ /* 0x000fe400078e0203 */
[----:B------:R-:W-:Y:S01]  /*2950*/  IADD3 R129, P0, R239, R0, RZ ;  /* 0x00000000ef817210 */ /* 0x000fe20007f1e0ff */
[----:B------:R-:W-:Y:S01]  /*2960*/  IMAD.WIDE.U32 R2, R20, c[0x0][0x260], R242 ;  /* 0x0000980014027a25 */ /* 0x000fe200078e00f2 */
[----:B------:R-:W-:Y:S01]  /*2970*/  ISETP.GE.AND P1, PT, R160, 0x1, PT ;  /* 0x00000001a000780c */ /* 0x000fe20003f26270 */
[----:B------:R-:W-:Y:S01]  /*2980*/  BAR.SYNC.DEFER_BLOCKING 0x0 ;  /* 0x0000000000007b1d */ /* 0x000fe20000010000 */
[----:B------:R-:W-:Y:S01]  /*2990*/  ISETP.GE.AND P1, PT, R107, c[0x0][0x27c], PT ;  /* 0x00009f006b007a0c */ /* 0x000fe20003f26270 */
[----:B------:R-:W-:Y:S01]  /*29a0*/  IMAD R0, R10, c[0x0][0x268], RZ ;  /* 0x00009a000a007a24 */ /* 0x000fe200078e02ff */
[----:B------:R-:W-:Y:S01]  /*29b0*/  IADD3 R17, -R4, c[0x0][0x1d4], RZ ;  /* 0x0000750004117a10 */ /* 0x000fe20007ffe1ff */
[----:B------:R-:W-:Y:S01]  /*29c0*/  IMAD.X R128, R12, 0x1, R7, P0 ;  /* 0x000000010c807824 */ /* 0x000fe200000e0607 */
[----:B------:R-:W-:Y:S01]  /*29d0*/  ISETP.GE.AND P0, PT, R106, c[0x0][0x27c], PT ;  /* 0x00009f006a007a0c */ /* 0x000fe20003f06270 */
[----:B------:R-:W-:Y:S01]  /*29e0*/  IMAD R3, R20, c[0x0][0x264], R3 ;  /* 0x0000990014037a24 */ /* 0x000fe200078e0203 */
[CC--:B------:R-:W-:Y:S01]  /*29f0*/  SEL R16, R4.reuse, R17.reuse, !P2 ;  /* 0x0000001104107207 */ /* 0x0c0fe20005000000 */
[----:B------:R-:W-:Y:S01]  /*2a00*/  IMAD R26, R11, c[0x0][0x26c], R0 ;  /* 0x00009b000b1a7a24 */ /* 0x000fe200078e0200 */
[CC--:B------:R-:W-:Y:S01]  /*2a10*/  SEL R14, R4.reuse, R17.reuse, !P1 ;  /* 0x00000011040e7207 */ /* 0x0c0fe20004800000 */
[----:B------:R-:W-:Y:S01]  /*2a20*/  IMAD R0, R7, c[0x0][0x280], RZ ;  /* 0x0000a00007007a24 */ /* 0x000fe200078e02ff */
[----:B------:R-:W-:Y:S01]  /*2a30*/  SEL R17, R4, R17, !P0 ;  /* 0x0000001104117207 */ /* 0x000fe20004000000 */
[----:B------:R-:W-:Y:S01]  /*2a40*/  IMAD.WIDE.U32 R78, R11, c[0x0][0x268], R2 ;  /* 0x00009a000b4e7a25 */ /* 0x000fe200078e0002 */
[----:B------:R-:W-:Y:S01]  /*2a50*/  SEL R15, RZ, c[0x0][0x27c], !P2 ;  /* 0x00009f00ff0f7a07 */ /* 0x000fe20005000000 */
[----:B------:R-:W-:-:S02]  /*2a60*/  ULDC.U8 UR4, c[0x0][0x298] ;  /* 0x0000a60000047ab9 */ /* 0x000fc40000000000 */
[----:B------:R-:W-:Y:S01]  /*2a70*/  IMAD.WIDE.U32 R2, R20, c[0x0][0x210], R102 ;  /* 0x0000840014027a25 */ /* 0x000fe200078e0066 */
[----:B------:R-:W-:-:S03]  /*2a80*/  ISETP.NE.AND P6, PT, RZ, UR4, PT ;  /* 0x00000004ff007c0c */ /* 0x000fc6000bfc5270 */
[----:B------:R-:W-:Y:S02]  /*2a90*/  IMAD R8, R7, c[0x0][0x290], RZ ;  /* 0x0000a40007087a24 */ /* 0x000fe400078e02ff */
[----:B------:R-:W-:-:S04]  /*2aa0*/  IMAD.WIDE.U32 R4, R239, c[0x0][0x280], R142 ;  /* 0x0000a000ef047a25 */ /* 0x000fc800078e008e */
[C---:B------:R-:W-:Y:S02]  /*2ab0*/  IMAD R0, R239.reuse, c[0x0][0x284], R0 ;  /* 0x0000a100ef007a24 */ /* 0x040fe400078e0200 */
[----:B------:R-:W-:-:S04]  /*2ac0*/  IMAD.WIDE.U32 R12, R239, c[0x0][0x280], R102 ;  /* 0x0000a000ef0c7a25 */ /* 0x000fc800078e0066 */
[----:B------:R-:W-:Y:S01]  /*2ad0*/  IMAD R11, R20, c[0x0][0x214], R3 ;  /* 0x00008500140b7a24 */ /* 0x000fe200078e0203 */
[----:B------:R-:W-:Y:S01]  /*2ae0*/  SHF.R.S32.HI R20, RZ, 0x1f, R16 ;  /* 0x0000001fff147819 */ /* 0x000fe20000011410 */
[----:B------:R-:W-:Y:S02]  /*2af0*/  IMAD.MOV.U32 R10, RZ, RZ, R2 ;  /* 0x000000ffff0a7224 */ /* 0x000fe400078e0002 */
[----:B------:R-:W-:Y:S01]  /*2b00*/  IMAD.WIDE.U32 R6, R239, c[0x0][0x290], R142 ;  /* 0x0000a400ef067a25 */ /* 0x000fe200078e008e */
[----:B------:R-:W-:-:S03]  /*2b10*/  LEA.HI R22, R20, R16, RZ, 0x4 ;  /* 0x0000001014167211 */ /* 0x000fc600078f20ff */
[C---:B------:R-:W-:Y:S02]  /*2b20*/  IMAD R8, R239.reuse, c[0x0][0x294], R8 ;  /* 0x0000a500ef087a24 */ /* 0x040fe400078e0208 */
[----:B------:R-:W-:-:S04]  /*2b30*/  IMAD.WIDE.U32 R2, R239, c[0x0][0x290], R102 ;  /* 0x0000a400ef027a25 */ /* 0x000fc800078e0066 */
[----:B------:R-:W-:Y:S02]  /*2b40*/  IMAD.IADD R9, R5, 0x1, R0 ;  /* 0x0000000105097824 */ /* 0x000fe400078e0200 */
[----:B------:R-:W-:Y:S01]  /*2b50*/  IMAD.IADD R5, R0, 0x1, R13 ;  /* 0x0000000100057824 */ /* 0x000fe200078e020d */
[----:B------:R-:W-:Y:S01]  /*2b60*/  SHF.R.S32.HI R13, RZ, 0x1f, R14 ;  /* 0x0000001fff0d7819 */ /* 0x000fe2000001140e */
[----:B------:R-:W-:Y:S02]  /*2b70*/  IMAD.IADD R0, R102, 0x1, R15 ;  /* 0x0000000166007824 */ /* 0x000fe400078e020f */
[----:B------:R-:W-:Y:S01]  /*2b80*/  IMAD.IADD R7, R7, 0x1, R8 ;  /* 0x0000000107077824 */ /* 0x000fe200078e0208 */
[----:B------:R-:W-:Y:S01]  /*2b90*/  LEA.HI R20, R13, R14, RZ, 0x4 ;  /* 0x0000000e0d147211 */ /* 0x000fe200078f20ff */
[----:B------:R-:W-:Y:S01]  /*2ba0*/  IMAD.IADD R3, R8, 0x1, R3 ;  /* 0x0000000108037824 */ /* 0x000fe200078e0203 */
[----:B------:R-:W-:Y:S01]  /*2bb0*/  SEL R13, RZ, c[0x0][0x27c], !P0 ;  /* 0x00009f00ff0d7a07 */ /* 0x000fe20004000000 */
[----:B------:R-:W-:-:S02]  /*2bc0*/  IMAD.MOV.U32 R8, RZ, RZ, R4 ;  /* 0x000000ffff087224 */ /* 0x000fc400078e0004 */
[----:B------:R-:W-:Y:S01]  /*2bd0*/  IMAD.MOV.U32 R4, RZ, RZ, R12 ;  /* 0x000000ffff047224 */ /* 0x000fe200078e000c */
[----:B------:R-:W-:Y:S01]  /*2be0*/  SHF.R.S32.HI R12, RZ, 0x1f, R0 ;  /* 0x0000001fff0c7819 */ /* 0x000fe20000011400 */
[----:B------:R-:W-:Y:S02]  /*2bf0*/  IMAD R14, R19, c[0x0][0x218], RZ ;  /* 0x00008600130e7a24 */ /* 0x000fe400078e02ff */
[----:B------:R-:W-:Y:S01]  /*2c00*/  IMAD.IADD R13, R106, 0x1, R13 ;  /* 0x000000016a0d7824 */ /* 0x000fe200078e020d */
[-C--:B------:R-:W-:Y:S01]  /*2c10*/  LEA.HI R15, R12, R0.reuse, RZ, 0x3 ;  /* 0x000000000c0f7211 */ /* 0x080fe200078f18ff */
[----:B------:R-:W-:Y:S01]  /*2c20*/  IMAD R25, R18, c[0x0][0x21c], R14 ;  /* 0x0000870012197a24 */ /* 0x000fe200078e020e */
[----:B------:R-:W-:Y:S01]  /*2c30*/  LEA.HI R21, R12, R0, RZ, 0x6 ;  /* 0x000000000c157211 */ /* 0x000fe200078f30ff */
[----:B------:R-:W-:Y:S01]  /*2c40*/  IMAD.WIDE.U32 R96, R18, c[0x0][0x218], R10 ;  /* 0x0000860012607a25 */ /* 0x000fe200078e000a */
[----:B------:R-:W-:Y:S02]  /*2c50*/  SEL R0, RZ, c[0x0][0x27c], !P1 ;  /* 0x00009f00ff007a07 */ /* 0x000fe40004800000 */
[----:B------:R-:W-:Y:S01]  /*2c60*/  SHF.R.S32.HI R12, RZ, 0x1f, R17 ;  /* 0x0000001fff0c7819 */ /* 0x000fe20000011411 */
[----:B------:R-:W-:Y:S01]  /*2c70*/  IMAD.SHL.U32 R11, R21, 0x40, RZ ;  /* 0x00000040150b7824 */ /* 0x000fe200078e00ff */
[----:B------:R-:W-:Y:S01]  /*2c80*/  SHF.R.S32.HI R10, RZ, 0x1f, R13 ;  /* 0x0000001fff0a7819 */ /* 0x000fe2000001140d */
[----:B------:R-:W-:Y:S01]  /*2c90*/  IMAD.IADD R0, R107, 0x1, R0 ;  /* 0x000000016b007824 */ /* 0x000fe200078e0200 */
[----:B------:R-:W-:Y:S01]  /*2ca0*/  LEA.HI R19, R12, R17, RZ, 0x4 ;  /* 0x000000110c137211 */ /* 0x000fe200078f20ff */
[----:B------:R-:W-:Y:S01]  /*2cb0*/  IMAD.MOV.U32 R153, RZ, RZ, c[0x0][0x1e0] ;  /* 0x00007800ff997624 */ /* 0x000fe200078e00ff */
[----:B------:R-:W-:Y:S01]  /*2cc0*/  LOP3.LUT R17, R11, 0x7ffff000, RZ, 0xc0, !PT ;  /* 0x7ffff0000b117812 */ /* 0x000fe200078ec0ff */
[----:B------:R-:W-:Y:S01]  /*2cd0*/  IMAD.MOV.U32 R154, RZ, RZ, c[0x0][0x280] ;  /* 0x0000a000ff9a7624 */ /* 0x000fe200078e00ff */
[----:B------:R-:W-:Y:S01]  /*2ce0*/  SHF.R.S32.HI R12, RZ, 0x1f, R0 ;  /* 0x0000001fff0c7819 */ /* 0x000fe20000011400 */
[----:B------:R-:W-:Y:S01]  /*2cf0*/  IMAD.MOV.U32 R155, RZ, RZ, c[0x0][0x290] ;  /* 0x0000a400ff9b7624 */ /* 0x000fe200078e00ff */
[----:B------:R-:W-:Y:S01]  /*2d00*/  LEA.HI R18, R10, R13, RZ, 0x6 ;  /* 0x0000000d0a127211 */ /* 0x000fe200078f30ff */
[----:B------:R-:W-:Y:S01]  /*2d10*/  IMAD.WIDE.U32 R92, R131, c[0x0][0x280], R8 ;  /* 0x0000a000835c7a25 */ /* 0x000fe200078e0008 */
[----:B------:R-:W-:-:S02]  /*2d20*/  LEA.HI R14, R12, R0, RZ, 0x3 ;  /* 0x000000000c0e7211 */ /* 0x000fc400078f18ff */
[----:B------:R-:W-:Y:S01]  /*2d30*/  LEA.HI R0, R12, R0, RZ, 0x6 ;  /* 0x000000000c007211 */ /* 0x000fe200078f30ff */
[----:B------:R-:W-:Y:S01]  /*2d40*/  IMAD.WIDE.U32 R90, R131, c[0x0][0x290], R6 ;  /* 0x0000a400835a7a25 */ /* 0x000fe200078e0006 */
[C---:B------:R-:W-:Y:S02]  /*2d50*/  LOP3.LUT R11, R27.reuse, 0x38, R14, 0xf8, !PT ;  /* 0x000000381b0b7812 */ /* 0x040fe400078ef80e */
[----:B------:R-:W-:Y:S01]  /*2d60*/  LEA.HI R12, R10, R13, RZ, 0x3 ;  /* 0x0000000d0a0c7211 */ /* 0x000fe200078f18ff */
[----:B------:R-:W-:Y:S01]  /*2d70*/  IMAD.SHL.U32 R0, R0, 0x40, RZ ;  /* 0x0000004000007824 */ /* 0x000fe200078e00ff */
[----:B------:R-:W-:Y:S01]  /*2d80*/  LOP3.LUT R16, R27, 0x38, R15, 0xf8, !PT ;  /* 0x000000381b107812 */ /* 0x000fe200078ef80f */
[C---:B------:R-:W-:Y:S01]  /*2d90*/  IMAD.WIDE.U32 R88, R131.reuse, c[0x0][0x280], R4 ;  /* 0x0000a00083587a25 */ /* 0x040fe200078e0004 */
[----:B------:R-:W-:Y:S02]  /*2da0*/  SHF.R.S32.HI R13, RZ, 0x4, R20 ;  /* 0x00000004ff0d7819 */ /* 0x000fe40000011414 */
[----:B------:R-:W-:Y:S01]  /*2db0*/  LOP3.LUT R10, R0, 0x7ffff000, RZ, 0xc0, !PT ;  /* 0x7ffff000000a7812 */ /* 0x000fe200078ec0ff */
[----:B------:R-:W-:Y:S01]  /*2dc0*/  IMAD.WIDE.U32 R86, R131, c[0x0][0x290], R2 ;  /* 0x0000a40083567a25 */ /* 0x000fe200078e0002 */
[----:B------:R-:W-:-:S02]  /*2dd0*/  LOP3.LUT R0, R11, R169, RZ, 0x3c, !PT ;  /* 0x000000a90b007212 */ /* 0x000fc400078e3cff */
[----:B------:R-:W-:Y:S01]  /*2de0*/  SHF.R.S32.HI R11, RZ, 0x4, R22 ;  /* 0x00000004ff0b7819 */ /* 0x000fe20000011416 */
[----:B------:R-:W-:Y:S01]  /*2df0*/  IMAD.IADD R82, R79, 0x1, R26 ;  /* 0x000000014f527824 */ /* 0x000fe200078e021a */
[----:B------:R-:W-:Y:S01]  /*2e00*/  LOP3.LUT R16, R16, R169, RZ, 0x3c, !PT ;  /* 0x000000a910107212 */ /* 0x000fe200078e3cff */
[----:B------:R-:W-:Y:S01]  /*2e10*/  IMAD.IADD R121, R97, 0x1, R25 ;  /* 0x0000000161797824 */ /* 0x000fe200078e0219 */
[--C-:B------:R-:W-:Y:S02]  /*2e20*/  IADD3 R22, R0, R10, R184.reuse ;  /* 0x0000000a00167210 */ /* 0x100fe40007ffe0b8 */
[----:B------:R-:W-:Y:S02]  /*2e30*/  SHF.R.S32.HI R0, RZ, 0x4, R19 ;  /* 0x00000004ff007819 */ /* 0x000fe40000011413 */
[----:B------:R-:W-:Y:S01]  /*2e40*/  IADD3 R24, R16, R17, R184 ;  /* 0x0000001110187210 */ /* 0x000fe20007ffe0b8 */
[----:B------:R-:W-:Y:S01]  /*2e50*/  IMAD.SHL.U32 R16, R18, 0x40, RZ ;  /* 0x0000004012107824 */ /* 0x000fe200078e00ff */
[----:B------:R-:W-:Y:S01]  /*2e60*/  LEA.HI.SX32 R11, R15, R11, 0x1d ;  /* 0x0000000b0f0b7211 */ /* 0x000fe200078feaff */
[----:B------:R-:W-:Y:S01]  /*2e70*/  IMAD.SHL.U32 R116, R22, 0x2, RZ ;  /* 0x0000000216747824 */ /* 0x000fe200078e00ff */
[----:B------:R-:W-:Y:S01]  /*2e80*/  LEA.HI.SX32 R10, R14, R13, 0x1d ;  /* 0x0000000d0e0a7211 */ /* 0x000fe200078feaff */
[----:B------:R-:W-:Y:S01]  /*2e90*/  IMAD.SHL.U32 R117, R24, 0x2, RZ ;  /* 0x0000000218757824 */ /* 0x000fe200078e00ff */
[----:B------:R-:W-:Y:S01]  /*2ea0*/  LEA.HI.SX32 R0, R12, R0, 0x1d ;  /* 0x000000000c007211 */ /* 0x000fe200078feaff */
[----:B------:R-:W-:Y:S01]  /*2eb0*/  IMAD.SHL.U32 R80, R11, 0x8, RZ ;  /* 0x000000080b507824 */ /* 0x000fe200078e00ff */
[----:B------:R-:W-:Y:S01]  /*2ec0*/  SHF.R.S32.HI R13, RZ, 0x1f, R11 ;  /* 0x0000001fff0d7819 */ /* 0x000fe2000001140b */
[----:B------:R-:W-:Y:S01]  /*2ed0*/  IMAD.SHL.U32 R77, R10, 0x8, RZ ;  /* 0x000000080a4d7824 */ /* 0x000fe200078e00ff */
[----:B------:R-:W-:Y:S01]  /*2ee0*/  SHF.R.S32.HI R17, RZ, 0x1f, R0 ;  /* 0x0000001fff117819 */ /* 0x000fe20000011400 */
[----:B------:R-:W-:Y:S01]  /*2ef0*/  IMAD.SHL.U32 R81, R0, 0x8, RZ ;  /* 0x0000000800517824 */ /* 0x000fe200078e00ff */
[----:B------:R-:W-:-:S02]  /*2f00*/  LOP3.LUT R21, R16, 0x7ffff000, RZ, 0xc0, !PT ;  /* 0x7ffff00010157812 */ /* 0x000fc400078ec0ff */
[----:B------:R-:W-:Y:S02]  /*2f10*/  SHF.R.S32.HI R16, RZ, 0x1f, R10 ;  /* 0x0000001fff107819 */ /* 0x000fe4000001140a */
[----:B------:R-:W-:Y:S02]  /*2f20*/  LEA.HI R19, R13, R11, RZ, 0x3 ;  /* 0x0000000b0d137211 */ /* 0x000fe400078f18ff */
[----:B------:R-:W-:Y:S02]  /*2f30*/  LOP3.LUT R18, R27, 0x38, R12, 0xf8, !PT ;  /* 0x000000381b127812 */ /* 0x000fe400078ef80c */
[----:B------:R-:W-:Y:S02]  /*2f40*/  LEA.HI R11, R17, R0, RZ, 0x3 ;  /* 0x00000000110b7211 */ /* 0x000fe400078f18ff */
[----:B------:R-:W-:Y:S02]  /*2f50*/  LOP3.LUT R0, R27, 0x38, R77, 0xf8, !PT ;  /* 0x000000381b007812 */ /* 0x000fe400078ef84d */
[----:B------:R-:W-:-:S02]  /*2f60*/  LEA.HI R16, R16, R10, RZ, 0x3 ;  /* 0x0000000a10107211 */ /* 0x000fc400078f18ff */
[-C--:B------:R-:W-:Y:S01]  /*2f70*/  LOP3.LUT R20, R18, R169.reuse, RZ, 0x3c, !PT ;  /* 0x000000a912147212 */ /* 0x080fe200078e3cff */
[----:B------:R-:W-:Y:S01]  /*2f80*/  IMAD.SHL.U32 R18, R19, 0x200, RZ ;  /* 0x0000020013127824 */ /* 0x000fe200078e00ff */
[C---:B------:R-:W-:Y:S01]  /*2f90*/  LOP3.LUT R10, R27.reuse, 0x38, R80, 0xf8, !PT ;  /* 0x000000381b0a7812 */ /* 0x040fe200078ef850 */
[----:B------:R-:W-:Y:S01]  /*2fa0*/  IMAD.SHL.U32 R16, R16, 0x200, RZ ;  /* 0x0000020010107824 */ /* 0x000fe200078e00ff */
[----:B------:R-:W-:Y:S02]  /*2fb0*/  LOP3.LUT R13, R27, 0x38, R81, 0xf8, !PT ;  /* 0x000000381b0d7812 */ /* 0x000fe400078ef851 */
[-C--:B------:R-:W-:Y:S01]  /*2fc0*/  LOP3.LUT R17, R0, R169.reuse, RZ, 0x3c, !PT ;  /* 0x000000a900117212 */ /* 0x080fe200078e3cff */
[----:B------:R-:W-:Y:S01]  /*2fd0*/  IMAD.SHL.U32 R0, R11, 0x200, RZ ;  /* 0x000002000b007824 */ /* 0x000fe200078e00ff */
[-C--:B------:R-:W-:Y:S02]  /*2fe0*/  LOP3.LUT R19, R10, R169.reuse, RZ, 0x3c, !PT ;  /* 0x000000a90a137212 */ /* 0x080fe400078e3cff */
        /* <DEDUP_REMOVED lines=10> */
[C---:B------:R-:W-:Y:S01]  /*3090*/  IMAD R10, R131.reuse, c[0x0][0x284], R0 ;  /* 0x0000a100830a7a24 */ /* 0x040fe200078e0200 */
[----:B------:R-:W-:Y:S01]  /*30a0*/  IADD3 R123, P1, P0, R72, R158, R102 ;  /* 0x0000009e487b7210 */ /* 0x000fe2000783e066 */
[----:B------:R-:W-:Y:S01]  /*30b0*/  IMAD R0, R131, c[0x0][0x294], R11 ;  /* 0x0000a50083007a24 */ /* 0x000fe200078e020b */
[----:B------:R-:W-:Y:S01]  /*30c0*/  LOP3.LUT R99, R15, 0xfffffff8, RZ, 0xc0, !PT ;  /* 0xfffffff80f637812 */ /* 0x000fe200078ec0ff */
[----:B------:R-:W-:Y:S01]  /*30d0*/  IMAD.IADD R120, R93, 0x1, R10 ;  /* 0x000000015d787824 */ /* 0x000fe200078e020a */
[----:B------:R-:W-:Y:S01]  /*30e0*/  LOP3.LUT R98, R14, 0xfffffff8, RZ, 0xc0, !PT ;  /* 0xfffffff80e627812 */ /* 0x000fe200078ec0ff */
[----:B------:R-:W-:Y:S01]  /*30f0*/  IMAD.IADD R118, R10, 0x1, R89 ;  /* 0x000000010a767824 */ /* 0x000fe200078e0259 */
[----:B------:R-:W-:Y:S01]  /*3100*/  LOP3.LUT R83, R12, 0xfffffff8, RZ, 0xc0, !PT ;  /* 0xfffffff80c537812 */ /* 0x000fe200078ec0ff */
[----:B------:R-:W-:Y:S01]  /*3110*/  IMAD.IADD R119, R91, 0x1, R0 ;  /* 0x000000015b777824 */ /* 0x000fe200078e0200 */
[CC--:B------:R-:W-:Y:S01]  /*3120*/  SHF.L.U64.HI R136, R153.reuse, R138.reuse, c[0x0][0x1e4] ;  /* 0x0000790099887619 */ /* 0x0c0fe2000001028a */
[----:B------:R-:W-:Y:S01]  /*3130*/  IMAD.SHL.U32 R153, R153, 0x40, RZ ;  /* 0x0000004099997824 */ /* 0x000fe200078e00ff */
[CC--:B------:R-:W-:Y:S01]  /*3140*/  SHF.L.U64.HI R137, R154.reuse, R138.reuse, c[0x0][0x284] ;  /* 0x0000a1009a897619 */ /* 0x0c0fe2000001028a */
[----:B------:R-:W-:Y:S01]  /*3150*/  IMAD.SHL.U32 R154, R154, 0x40, RZ ;  /* 0x000000409a9a7824 */ /* 0x000fe200078e00ff */
[C---:B------:R-:W-:Y:S01]  /*3160*/  SHF.L.U64.HI R138, R155.reuse, R138, c[0x0][0x294] ;  /* 0x0000a5009b8a7619 */ /* 0x040fe2000001028a */
[----:B------:R-:W-:Y:S01]  /*3170*/  IMAD.SHL.U32 R155, R155, 0x40, RZ ;  /* 0x000000409b9b7824 */ /* 0x000fe200078e00ff */
[----:B------:R-:W-:Y:S01]  /*3180*/  IADD3.X R122, R74, R126, R103, P1, P0 ;  /* 0x0000007e4a7a7210 */ /* 0x000fe20000fe0467 */
[----:B------:R-:W-:Y:S01]  /*3190*/  IMAD.IADD R109, R0, 0x1, R87 ;  /* 0x00000001006d7824 */ /* 0x000fe200078e0257 */
[----:B------:R-:W-:Y:S01]  /*31a0*/  SHF.R.S32.HI R115, RZ, 0x1f, R99 ;  /* 0x0000001fff737819 */ /* 0x000fe20000011463 */
[----:B------:R-:W-:Y:S01]  /*31b0*/  IMAD.SHL.U32 R108, R20, 0x2, RZ ;  /* 0x00000002146c7824 */ /* 0x000fe200078e00ff */
[----:B------:R-:W-:Y:S01]  /*31c0*/  SHF.R.S32.HI R114, RZ, 0x1f, R98 ;  /* 0x0000001fff727819 */ /* 0x000fe20000011462 */
[----:B------:R-:W-:Y:S01]  /*31d0*/  IMAD.SHL.U32 R105, R18, 0x2, RZ ;  /* 0x0000000212697824 */ /* 0x000fe200078e00ff */
[----:B------:R-:W-:Y:S01]  /*31e0*/  SHF.R.S32.HI R113, RZ, 0x1f, R83 ;  /* 0x0000001fff717819 */ /* 0x000fe20000011453 */
[----:B------:R-:W-:Y:S01]  /*31f0*/  IMAD.SHL.U32 R104, R16, 0x2, RZ ;  /* 0x0000000210687824 */ /* 0x000fe200078e00ff */
[----:B------:R-:W-:Y:S01]  /*3200*/  SHF.R.S32.HI R112, RZ, 0x1f, R80 ;  /* 0x0000001fff707819 */ /* 0x000fe20000011450 */
[----:B------:R-:W-:Y:S01]  /*3210*/  IMAD.SHL.U32 R101, R13, 0x2, RZ ;  /* 0x000000020d657824 */ /* 0x000fe200078e00ff */
[----:B------:R-:W-:-:S02]  /*3220*/  SHF.R.S32.HI R111, RZ, 0x1f, R77 ;  /* 0x0000001fff6f7819 */ /* 0x000fc4000001144d */
[----:B------:R-:W-:Y:S02]  /*3230*/  SHF.R.S32.HI R110, RZ, 0x1f, R81 ;  /* 0x0000001fff6e7819 */ /* 0x000fe40000011451 */
.L_x_1044:
        /* <DEDUP_REMOVED lines=85> */
.L_x_1024:
[----:B------:R-:W-:Y:S05]  /*3790*/  BSYNC B0 ;  /* 0x0000000000007941 */ /* 0x000fea0003800000 */
.L_x_1023:
        /* <DEDUP_REMOVED lines=89> */
.L_x_1027:
[----:B------:R-:W-:Y:S05]  /*3d30*/  BSYNC B0 ;  /* 0x0000000000007941 */ /* 0x000fea0003800000 */
.L_x_1026:
        /* <DEDUP_REMOVED lines=56> */
.L_x_1029:
[----:B------:R-:W-:Y:S05]  /*40c0*/  BSYNC B0 ;  /* 0x0000000000007941 */ /* 0x000fea0003800000 */
.L_x_1028:
        /* <DEDUP_REMOVED lines=56> */
.L_x_1031:
[----:B------:R-:W-:Y:S05]  /*4450*/  BSYNC B0 ;  /* 0x0000000000007941 */ /* 0x000fea0003800000 */
.L_x_1030:
        /* <DEDUP_REMOVED lines=57> */
.L_x_1033:
[----:B------:R-:W-:Y:S05]  /*47f0*/  BSYNC B0 ;  /* 0x0000000000007941 */ /* 0x000fea0003800000 */
.L_x_1032:
        /* <DEDUP_REMOVED lines=57> */
.L_x_1035:
[----:B------:R-:W-:Y:S05]  /*4b90*/  BSYNC B0 ;  /* 0x0000000000007941 */ /* 0x000fea0003800000 */
.L_x_1034:
        /* <DEDUP_REMOVED lines=57> */
.L_x_1022:
        /* <DEDUP_REMOVED lines=47> */
.L_x_1037:
[----:B------:R-:W-:Y:S05]  /*5220*/  BSYNC B0 ;  /* 0x0000000000007941 */ /* 0x000fea0003800000 */
.L_x_1036:
        /* <DEDUP_REMOVED lines=149> */
.L_x_1039:
[----:B------:R-:W-:Y:S05]  /*5b80*/  BSYNC B0 ;  /* 0x0000000000007941 */ /* 0x000fea0003800000 */
.L_x_1038:
        /* <DEDUP_REMOVED lines=115> */
.L_x_1041:
[----:B------:R-:W-:Y:S05]  /*62c0*/  BSYNC B0 ;  /* 0x0000000000007941 */ /* 0x000fea0003800000 */
.L_x_1040:
[----:B------:R-:W-:Y:S11]  /*62d0*/  ISETP.GE.AND P0, PT, R106, c[0x0][0x1d4], PT ;  /* 0x000075006a007a0c */ /* 0x000ff60003f06270 */
[----:B------:R-:W-:Y:S02]  /*62e0*/  @!UPT UIADD3 URZ, URZ, URZ, URZ ;  /* 0x0000003f3f3ff290 */ /* 0x000fe4000fffe03f */
[----:B------:R-:W-:-:S05]  /*62f0*/  @P0 BRA `(.L_x_1025) ;  /* 0x000008a000000947 */ /* 0x000fca0003800000 */
[----:B------:R-:W-:Y:S01]  /*6300*/  IADD3 R9, P1, P0, R72, R65, R83 ;  /* 0x0000004148097210 */ /* 0x000fe2000783e053 */
[----:B-1----:R-:W1:Y:S03]  /*6310*/  LDS.128 R12, [R101+0x6100] ;  /* 0x00610000650c7984 */ /* 0x002e660000000c00 */
[----:B------:R-:W-:Y:S02]  /*6320*/  IADD3.X R10, R74, R64, R113, P1, P0 ;  /* 0x000000404a0a7210 */ /* 0x000fe40000fe0471 */
[----:B------:R-:W-:Y:S02]  /*6330*/  ISETP.GE.AND P0, PT, R106, c[0x0][0x27c], PT ;  /* 0x00009f006a007a0c */ /* 0x000fe40003f06270 */
[C---:B------:R-:W-:Y:S01]  /*6340*/  LEA R44, P1, R9.reuse, c[0x0][0x1c8], 0x1 ;  /* 0x00007200092c7a11 */ /* 0x040fe200078208ff */
[----:B------:R-:W2:Y:S03]  /*6350*/  LDS.128 R36, [R108+0x6100] ;  /* 0x006100006c247984 */ /* 0x000ea60000000c00 */
        /* <DEDUP_REMOVED lines=10> */
[--C-:B------:R-:W-:Y:S02]  /*6400*/  @!P0 SHF.R.U32.HI R3, RZ, 0x10, R53.reuse ;  /* 0x00000010ff038819 */ /* 0x100fe40000011635 */
[----:B------:R-:W-:Y:S02]  /*6410*/  @!P0 SHF.R.U64 R6, R52, 0x10, R53 ;  /* 0x0000001034068819 */ /* 0x000fe40000001235 */
[C---:B------:R-:W-:Y:S02]  /*6420*/  @!P0 PRMT R24, R43.reuse, 0x5410, R3 ;  /* 0x000054102b188816 */ /* 0x040fe40000000003 */
[----:B------:R-:W-:Y:S01]  /*6430*/  @!P0 PRMT R6, R43, 0x5432, R6 ;  /* 0x000054322b068816 */ /* 0x000fe20000000006 */
[----:B-1----:R-:W-:Y:S01]  /*6440*/  @!P0 IMAD.U32 R3, R13, 0x10000, RZ ;  /* 0x000100000d038824 */ /* 0x002fe200078e00ff */
[----:B------:R-:W-:Y:S01]  /*6450*/  @!P0 SHF.R.U32.HI R7, RZ, 0x10, R55 ;  /* 0x00000010ff078819 */ /* 0x000fe20000011637 */
[----:B------:R-:W-:Y:S01]  /*6460*/  @!P0 IMAD.U32 R22, R24, 0x10000, RZ ;  /* 0x0001000018168824 */ /* 0x000fe200078e00ff */
[C---:B------:R-:W-:Y:S01]  /*6470*/  @!P0 LOP3.LUT R20, R6.reuse, 0xffff0000, RZ, 0xc0, !PT ;  /* 0xffff000006148812 */ /* 0x040fe200078ec0ff */
[----:B------:R-:W-:Y:S01]  /*6480*/  @!P0 IMAD.U32 R18, R6, 0x10000, RZ ;  /* 0x0001000006128824 */ /* 0x000fe200078e00ff */
[----:B------:R-:W-:Y:S01]  /*6490*/  @!P0 PRMT R16, R56, 0x5410, R7 ;  /* 0x0000541038108816 */ /* 0x000fe20000000007 */
[----:B------:R-:W-:Y:S01]  /*64a0*/  @!P0 FMUL.FTZ R7, R3, R22 ;  /* 0x0000001603078220 */ /* 0x000fe20000410000 */
[----:B------:R-:W-:Y:S01]  /*64b0*/  @!P0 PRMT R10, R26, 0x5410, R5 ;  /* 0x000054101a0a8816 */ /* 0x000fe20000000005 */
[----:B--2---:R-:W-:Y:S01]  /*64c0*/  @!P0 IMAD.U32 R23, R37, 0x10000, RZ ;  /* 0x0001000025178824 */ /* 0x004fe200078e00ff */
[C---:B------:R-:W-:Y:S01]  /*64d0*/  @!P0 SHF.L.U32 R19, R36.reuse, 0x10, RZ ;  /* 0x0000001024138819 */ /* 0x040fe200000006ff */
[-C--:B------:R-:W-:Y:S01]  /*64e0*/  @!P0 FMUL.FTZ R3, R3, R0.reuse ;  /* 0x0000000003038220 */ /* 0x080fe20000410000 */
[----:B------:R-:W-:Y:S01]  /*64f0*/  @!P0 LOP3.LUT R21, R36, 0xffff0000, RZ, 0xc0, !PT ;  /* 0xffff000024158812 */ /* 0x000fe200078ec0ff */
[----:B------:R-:W-:Y:S01]  /*6500*/  @!P0 FFMA.FTZ R49, R23, R0, -R7 ;  /* 0x0000000017318223 */ /* 0x000fe20000010807 */
[----:B------:R-:W-:Y:S01]  /*6510*/  @!P0 LOP3.LUT R25, R37, 0xffff0000, RZ, 0xc0, !PT ;  /* 0xffff000025198812 */ /* 0x000fe200078ec0ff */
[----:B------:R-:W-:Y:S01]  /*6520*/  @!P0 IMAD.U32 R0, R12, 0x10000, RZ ;  /* 0x000100000c008824 */ /* 0x000fe200078e00ff */
[----:B------:R-:W-:Y:S01]  /*6530*/  @!P0 LOP3.LUT R29, R38, 0xffff0000, RZ, 0xc0, !PT ;  /* 0xffff0000261d8812 */ /* 0x000fe200078ec0ff */
[----:B------:R-:W-:Y:S01]  /*6540*/  @!P0 IMAD.U32 R6, R2, 0x10000, RZ ;  /* 0x0001000002068824 */ /* 0x000fe200078e00ff */
[C---:B------:R-:W-:Y:S01]  /*6550*/  @!P0 SHF.L.U32 R31, R39.reuse, 0x10, RZ ;  /* 0x00000010271f8819 */ /* 0x040fe200000006ff */
[----:B------:R-:W-:Y:S01]  /*6560*/  @!P0 IMAD.U32 R27, R38, 0x10000, RZ ;  /* 0x00010000261b8824 */ /* 0x000fe200078e00ff */
[----:B------:R-:W-:Y:S02]  /*6570*/  @!P0 LOP3.LUT R33, R39, 0xffff0000, RZ, 0xc0, !PT ;  /* 0xffff000027218812 */ /* 0x000fe400078ec0ff */
[----:B------:R-:W-:Y:S01]  /*6580*/  @!P0 LOP3.LUT R5, R2, 0xffff0000, RZ, 0xc0, !PT ;  /* 0xffff000002058812 */ /* 0x000fe200078ec0ff */
[----:B------:R-:W-:Y:S01]  /*6590*/  @!P0 FMUL.FTZ R2, R0, R18 ;  /* 0x0000001200028220 */ /* 0x000fe20000410000 */
[----:B------:R-:W-:Y:S01]  /*65a0*/  @!P0 SHF.L.U32 R30, R16, 0x10, RZ ;  /* 0x00000010101e8819 */ /* 0x000fe200000006ff */
[-C--:B------:R-:W-:Y:S01]  /*65b0*/  @!P0 FMUL.FTZ R0, R0, R6.reuse ;  /* 0x0000000600008220 */ /* 0x080fe20000410000 */
[----:B------:R-:W-:Y:S01]  /*65c0*/  @!P0 LOP3.LUT R24, R24, 0xffff0000, RZ, 0xc0, !PT ;  /* 0xffff000018188812 */ /* 0x000fe200078ec0ff */
[----:B------:R-:W-:Y:S01]  /*65d0*/  @!P0 FFMA.FTZ R48, R19, R6, -R2 ;  /* 0x0000000613308223 */ /* 0x000fe20000010802 */
[----:B------:R-:W-:Y:S01]  /*65e0*/  @!P0 LOP3.LUT R6, R14, 0xffff0000, RZ, 0xc0, !PT ;  /* 0xffff00000e068812 */ /* 0x000fe200078ec0ff */
[----:B------:R-:W-:Y:S01]  /*65f0*/  @!P0 FFMA.FTZ R0, R18, R19, R0 ;  /* 0x0000001312008223 */ /* 0x000fe20000010000 */
[----:B------:R-:W-:Y:S02]  /*6600*/  @!P0 LOP3.LUT R9, R15, 0xffff0000, RZ, 0xc0, !PT ;  /* 0xffff00000f098812 */ /* 0x000fe400078ec0ff */
[----:B------:R-:W-:Y:S02]  /*6610*/  @!P0 LOP3.LUT R32, R16, 0xffff0000, RZ, 0xc0, !PT ;  /* 0xffff000010208812 */ /* 0x000fe400078ec0ff */
[----:B------:R-:W-:Y:S02]  /*6620*/  @!P0 LOP3.LUT R16, R10, 0xffff0000, RZ, 0xc0, !PT ;  /* 0xffff00000a108812 */ /* 0x000fe400078ec0ff */
[----:B------:R-:W-:Y:S01]  /*6630*/  @!P0 SHF.R.U64 R8, R54, 0x10, R55 ;  /* 0x0000001036088819 */ /* 0x000fe20000001237 */
[----:B------:R-:W-:Y:S03]  /*6640*/  @!P0 FMUL.FTZ R34, R9, R32 ;  /* 0x0000002009228220 */ /* 0x000fe60000410000 */
[----:B------:R-:W-:Y:S01]  /*6650*/  @!P0 PRMT R17, R56, 0x5432, R8 ;  /* 0x0000543238118816 */ /* 0x000fe20000000008 */
[----:B------:R-:W-:Y:S01]  /*6660*/  @!P0 FFMA.FTZ R34, R33, R16, -R34 ;  /* 0x0000001021228223 */ /* 0x000fe20000010822 */
[----:B------:R-:W-:Y:S02]  /*6670*/  @!P0 PRMT R8, R26, 0x5432, R4 ;  /* 0x000054321a088816 */ /* 0x000fe40000000004 */
[C---:B------:R-:W-:Y:S01]  /*6680*/  @!P0 LOP3.LUT R28, R17.reuse, 0xffff0000, RZ, 0xc0, !PT ;  /* 0xffff0000111c8812 */ /* 0x040fe200078ec0ff */
[----:B------:R-:W-:Y:S01]  /*6690*/  @!P0 IMAD.U32 R26, R17, 0x10000, RZ ;  /* 0x00010000111a8824 */ /* 0x000fe200078e00ff */
[----:B------:R-:W-:Y:S01]  /*66a0*/  @!P0 LOP3.LUT R4, R12, 0xffff0000, RZ, 0xc0, !PT ;  /* 0xffff00000c048812 */ /* 0x000fe200078ec0ff */
[----:B------:R-:W-:Y:S02]  /*66b0*/  @!P0 IMAD.U32 R17, R10, 0x10000, RZ ;  /* 0x000100000a118824 */ /* 0x000fe400078e00ff */
[C---:B------:R-:W-:Y:S01]  /*66c0*/  @!P0 IMAD.U32 R10, R8.reuse, 0x10000, RZ ;  /* 0x00010000080a8824 */ /* 0x040fe200078e00ff */
[----:B------:R-:W-:Y:S01]  /*66d0*/  @!P0 LOP3.LUT R8, R8, 0xffff0000, RZ, 0xc0, !PT ;  /* 0xffff000008088812 */ /* 0x000fe200078ec0ff */
[C---:B------:R-:W-:Y:S02]  /*66e0*/  @!P0 FMUL.FTZ R7, R4.reuse, R20 ;  /* 0x0000001404078220 */ /* 0x040fe40000410000 */
[-C--:B------:R-:W-:Y:S01]  /*66f0*/  @!P0 FMUL.FTZ R2, R4, R5.reuse ;  /* 0x0000000504028220 */ /* 0x080fe20000410000 */
[----:B------:R-:W-:Y:S01]  /*6700*/  @!P0 LOP3.LUT R4, R13, 0xffff0000, RZ, 0xc0, !PT ;  /* 0xffff00000d048812 */ /* 0x000fe200078ec0ff */
[----:B------:R-:W-:Y:S02]  /*6710*/  @!P0 FFMA.FTZ R47, R21, R5, -R7 ;  /* 0x00000005152f8223 */ /* 0x000fe40000010807 */
[----:B------:R-:W-:Y:S02]  /*6720*/  @!P0 IMAD.U32 R5, R14, 0x10000, RZ ;  /* 0x000100000e058824 */ /* 0x000fe400078e00ff */
[----:B------:R-:W-:Y:S02]  /*6730*/  @!P0 IMAD.U32 R7, R15, 0x10000, RZ ;  /* 0x000100000f078824 */ /* 0x000fe400078e00ff */
        /* <DEDUP_REMOVED lines=18> */
[----:B------:R-:W-:Y:S02]  /*6860*/  @!P0 FMUL.FTZ R5, R5, R10 ;  /* 0x0000000a05058220 */ /* 0x000fe40000410000 */
[----:B------:R-:W-:Y:S02]  /*6870*/  @!P0 FFMA.FTZ R3, R22, R23, R3 ;  /* 0x0000001716038223 */ /* 0x000fe40000010003 */
[----:B------:R-:W-:Y:S01]  /*6880*/  @!P0 FMUL.FTZ R6, R6, R8 ;  /* 0x0000000806068220 */ /* 0x000fe20000410000 */
[----:B------:R1:W-:Y:S01]  /*6890*/  STG.E.128 [R44.64], R36 ;  /* 0x000000242c007986 */ /* 0x0003e2000c101d06 */
        /* <DEDUP_REMOVED lines=22> */
.L_x_1021:
[----:B------:R-:W-:Y:S05]  /*6a00*/  IMAD R0, R57, -0x40, R76 ;  /* 0xffffffc039007824 */ /* 0x000fea00078e024c */
[----:B------:R-:W-:Y:S04]  /*6a10*/  IMNMX R0, R0, 0x40, PT ;  /* 0x0000004000007817 */ /* 0x000fe80003800200 */
[----:B------:R-:W-:Y:S11]  /*6a20*/  ISETP.GE.AND P0, PT, R239, R0, PT ;  /* 0x00000000ef00720c */ /* 0x000ff60003f06270 */
[----:B------:R-:W-:Y:S02]  /*6a30*/  @!UPT UIADD3 URZ, URZ, URZ, URZ ;  /* 0x0000003f3f3ff290 */ /* 0x000fe4000fffe03f */
[----:B------:R-:W-:-:S05]  /*6a40*/  @P0 BRA `(.L_x_1025) ;  /* 0x0000015000000947 */ /* 0x000fca0003800000 */
[C---:B------:R-:W-:Y:S02]  /*6a50*/  ISETP.GE.AND P0, PT, R102.reuse, c[0x0][0x1d4], PT ;  /* 0x0000750066007a0c */ /* 0x040fe40003f06270 */
        /* <DEDUP_REMOVED lines=20> */
.L_x_1025:
[----:B------:R-:W-:Y:S05]  /*6ba0*/  BSYNC B1 ;  /* 0x0000000000017941 */ /* 0x000fea0003800000 */
.L_x_1020:
        /* <DEDUP_REMOVED lines=77> */
.L_x_1043:
[----:B-1----:R-:W-:Y:S05]  /*7080*/  BSYNC B0 ;  /* 0x0000000000007941 */ /* 0x002fea0003800000 */
.L_x_1042:
        /* <DEDUP_REMOVED lines=26> */
.L_x_1019:
[----:B------:R-:W-:Y:S01]  /*7230*/  IMAD.MOV.U32 R0, RZ, RZ, c[0x0][0x2c4] ;  /* 0x0000b100ff007624 */ /* 0x000fe200078e00ff */
[----:B------:R-:W-:Y:S01]  /*7240*/  LOP3.LUT R240, R240, 0xfffffffd, RZ, 0xc0, !PT ;  /* 0xfffffffdf0f07812 */ /* 0x000fe200078ec0ff */
[----:B------:R-:W-:Y:S01]  /*7250*/  BSSY B0, `(.L_x_1045) ;  /* 0x000002b000007945 */ /* 0x000fe20003800000 */
[----:B------:R-:W-:-:S02]  /*7260*/  IMAD.IADD R10, R132, 0x1, R133 ;  /* 0x00000001840a7824 */ /* 0x000fc400078e0285 */
[----:B------:R-:W-:Y:S02]  /*7270*/  ISETP.NE.AND P3, PT, R0, 0x1, PT ;  /* 0x000000010000780c */ /* 0x000fe40003f65270 */
[----:B------:R-:W-:-:S11]  /*7280*/  IADD3 R0, R249, 0x7f, RZ ;  /* 0x0000007ff9007810 */ /* 0x000fd60007ffe0ff */
[----:B-1----:R-:W-:Y:S01]  /*7290*/  @P3 IMAD.HI.U32 R2, R0, c[0x0][0x2c8], RZ ;  /* 0x0000b20000023a27 */ /* 0x002fe200078e00ff */
[----:B------:R-:W-:-:S04]  /*72a0*/  @P3 LOP3.LUT R240, R240, 0x2, RZ, 0xfc, !PT ;  /* 0x00000002f0f03812 */ /* 0x000fc800078efcff */
[----:B------:R-:W-:-:S05]  /*72b0*/  @P3 SHF.R.U32.HI R0, RZ, c[0x0][0x2cc], R2 ;  /* 0x0000b300ff003a19 */ /* 0x000fca0000011602 */
[----:B------:R-:W-:-:S05]  /*72c0*/  IMAD.IADD R0, R140, 0x1, R0 ;  /* 0x000000018c007824 */ /* 0x000fca00078e0200 */
[----:B------:R-:W-:-:S04]  /*72d0*/  SHF.R.S32.HI R2, RZ, 0x1f, R0 ;  /* 0x0000001fff027819 */ /* 0x000fc80000011400 */
[----:B------:R-:W-:-:S04]  /*72e0*/  LEA.HI R0, R2, R0, RZ, 0x6 ;  /* 0x0000000002007211 */ /* 0x000fc800078f30ff */
[----:B------:R-:W-:-:S04]  /*72f0*/  SHF.R.S32.HI R0, RZ, 0x6, R0 ;  /* 0x00000006ff007819 */ /* 0x000fc80000011400 */
[----:B------:R-:W-:Y:S01]  /*7300*/  IMNMX R6, R139, R0, PT ;  /* 0x000000008b067217 */ /* 0x000fe20003800200 */
[----:B------:R-:W-:-:S03]  /*7310*/  IMAD.MOV.U32 R0, RZ, RZ, RZ ;  /* 0x000000ffff007224 */ /* 0x000fc600078e00ff */
[----:B------:R-:W-:-:S13]  /*7320*/  ISETP.GE.AND P0, PT, R6, 0x1, PT ;  /* 0x000000010600780c */ /* 0x000fda0003f06270 */
[----:B------:R-:W-:Y:S05]  /*7330*/  @!P0 BRA `(.L_x_1046) ;  /* 0x000001c000008947 */ /* 0x000fea0003800000 */
[----:B------:R-:W-:Y:S01]  /*7340*/  IABS R2, R130 ;  /* 0x0000008200027213 */ /* 0x000fe20000000000 */
        /* <DEDUP_REMOVED lines=27> */
.L_x_1046:
[----:B------:R-:W-:Y:S05]  /*7500*/  BSYNC B0 ;  /* 0x0000000000007941 */ /* 0x000fea0003800000 */
.L_x_1045:
        /* <DEDUP_REMOVED lines=53> */
[----:B------:R-:W-:-:S04]  /*7860*/  IMNMX R18, R6, R2, PT ;  /* 0x0000000206127217 */ /* 0x000fc80003800200 */
[----:B------:R-:W-:Y:S01]  /*7870*/  ISETP.GT.AND P0, PT, R18, R238, PT ;  /* 0x000000ee1200720c */ /* 0x000fe20003f04270 */
[----:B------:R1:W-:-:S12]  /*7880*/  STL [R1+0x18], R18 ;  /* 0x0000181201007387 */ /* 0x0003d80000100800 */
[----:B------:R-:W-:Y:S05]  /*7890*/  @!P0 BRA `(.L_x_1047) ;  /* 0x000113a000008947 */ /* 0x000fea0003800000 */
[----:B------:R-:W2:Y:S04]  /*78a0*/  LDL R19, [R1] ;  /* 0x0000000001137983 */ /* 0x000ea80000100800 */
[----:B------:R-:W3:Y:S04]  /*78b0*/  LDL R7, [R1+0x44] ;  /* 0x0000440001077983 */ /* 0x000ee80000100800 */
[----:B------:R-:W4:Y:S01]  /*78c0*/  LDL R20, [R1+0xc] ;  /* 0x00000c0001147983 */ /* 0x000f220000100800 */
[----:B------:R-:W-:-:S04]  /*78d0*/  ISETP.NE.U32.AND P0, PT, RZ, c[0x0][0x340], PT ;  /* 0x0000d000ff007a0c */ /* 0x000fc80003f05070 */
[----:B------:R-:W-:-:S13]  /*78e0*/  ISETP.NE.AND.EX P1, PT, RZ, c[0x0][0x344], PT, P0 ;  /* 0x0000d100ff007a0c */ /* 0x000fda0003f25300 */
[----:B------:R-:W-:Y:S01]  /*78f0*/  @P1 IMAD.MOV.U32 R2, RZ, RZ, 0x4 ;  /* 0x00000004ff021424 */ /* 0x000fe200078e00ff */
[----:B------:R-:W1:Y:S01]  /*7900*/  S2R R4, SR_TID.X ;  /* 0x0000000000047919 */ /* 0x000e620000002100 */
[----:B------:R-:W-:Y:S02]  /*7910*/  SHF.R.S32.HI R0, RZ, 0x1f, R185 ;  /* 0x0000001fff007819 */ /* 0x000fe400000114b9 */
[----:B------:R-:W-:-:S03]  /*7920*/  ISETP.NE.U32.AND P2, PT, RZ, c[0x0][0x348], PT ;  /* 0x0000d200ff007a0c */ /* 0x000fc60003f45070 */
[----:B------:R-:W-:-:S04]  /*7930*/  IMAD R0, R0, c[0x0][0x178], RZ ;  /* 0x00005e0000007a24 */ /* 0x000fc800078e02ff */
[----:B------:R-:W-:Y:S01]  /*7940*/  IMAD R0, R185, c[0x0][0x17c], R0 ;  /* 0x00005f00b9007a24 */ /* 0x000fe200078e0200 */
[----:B-1----:R-:W-:-:S04]  /*7950*/  SHF.R.S32.HI R17, RZ, 0x1f, R4 ;  /* 0x0000001fff117819 */ /* 0x002fc80000011404 */
[----:B------:R-:W-:Y:S01]  /*7960*/  LEA.HI R17, R17, R4, RZ, 0x3 ;  /* 0x0000000411117211 */ /* 0x000fe200078f18ff */
[----:B--2---:R-:W-:-:S05]  /*7970*/  @P1 IMAD.WIDE R2, R19, R2, c[0x0][0x340] ;  /* 0x0000d00013021625 */ /* 0x004fca00078e0202 */
[----:B------:R1:W2:Y:S01]  /*7980*/  @P1 LDG.E R14, [R2.64] ;  /* 0x00000006020e1981 */ /* 0x0002a2000c1e1900 */
[----:B------:R-:W-:Y:S01]  /*7990*/  SHF.R.S32.HI R17, RZ, 0x3, R17 ;  /* 0x00000003ff117819 */ /* 0x000fe20000011411 */
[----:B------:R-:W-:Y:S01]  /*79a0*/  IMAD.WIDE.U32 R4, R185, c[0x0][0x178], RZ ;  /* 0x00005e00b9047a25 */ /* 0x000fe200078e00ff */
[----:B---3--:R-:W-:-:S03]  /*79b0*/  IADD3 R12, R7, R249, RZ ;  /* 0x000000f9070c7210 */ /* 0x008fc60007ffe0ff */
[----:B------:R-:W-:Y:S02]  /*79c0*/  IMAD.IADD R5, R5, 0x1, R0 ;  /* 0x0000000105057824 */ /* 0x000fe400078e0200 */
[----:B------:R-:W-:-:S04]  /*79d0*/  @P3 IMAD.HI.U32 R9, R12, c[0x0][0x2c8], RZ ;  /* 0x0000b2000c093a27 */ /* 0x000fc800078e00ff */
[----:B----4-:R-:W-:Y:S01]  /*79e0*/  IMAD.WIDE.U32 R4, R20, c[0x0][0x1b8], R4 ;  /* 0x00006e0014047a25 */ /* 0x010fe200078e0004 */
[----:B-1----:R-:W-:Y:S02]  /*79f0*/  SHF.R.S32.HI R3, RZ, 0x1f, R17 ;  /* 0x0000001fff037819 */ /* 0x002fe40000011411 */
[----:B------:R-:W-:-:S04]  /*7a00*/  IADD3 R2, P0, R17, R10, RZ ;  /* 0x0000000a11027210 */ /* 0x000fc80007f1e0ff */
[----:B------:R-:W-:Y:S02]  /*7a10*/  LEA.HI.X.SX32 R8, R10, R3, 0x1, P0 ;  /* 0x000000030a087211 */ /* 0x000fe400000f0eff */
[----:B------:R-:W-:-:S04]  /*7a20*/  ISETP.NE.AND.EX P0, PT, RZ, c[0x0][0x34c], PT, P2 ;  /* 0x0000d300ff007a0c */ /* 0x000fc80003f05320 */
[----:B------:R-:W-:Y:S01]  /*7a30*/  SEL R6, R168, RZ, !P0 ;  /* 0x000000ffa8067207 */ /* 0x000fe20004000000 */
[----:B------:R-:W-:Y:S01]  /*7a40*/  IMAD R5, R20, c[0x0][0x1bc], R5 ;  /* 0x00006f0014057a24 */ /* 0x000fe200078e0205 */
[----:B------:R-:W-:Y:S01]  /*7a50*/  SEL R3, R19, RZ, !P0 ;  /* 0x000000ff13037207 */ /* 0x000fe20004000000 */
[----:B------:R-:W-:Y:S02]  /*7a60*/  IMAD.MOV.U32 R0, RZ, RZ, R12 ;  /* 0x000000ffff007224 */ /* 0x000fe400078e000c */
[----:B------:R-:W-:Y:S01]  /*7a70*/  IMAD R6, R6, c[0x0][0x1c0], RZ ;  /* 0x0000700006067a24 */ /* 0x000fe200078e02ff */
[----:B------:R-:W-:Y:S01]  /*7a80*/  @P3 SHF.R.U32.HI R0, RZ, c[0x0][0x2cc], R9 ;  /* 0x0000b300ff003a19 */ /* 0x000fe20000011609 */
[----:B------:R-:W-:Y:S01]  /*7a90*/  IMAD.WIDE.U32 R4, R3, c[0x0][0x1c0], R4 ;  /* 0x0000700003047a25 */ /* 0x000fe200078e0004 */
[----:B------:R-:W-:-:S03]  /*7aa0*/  SHF.R.S32.HI R7, RZ, 0x1f, R242 ;  /* 0x0000001fff077819 */ /* 0x000fc600000114f2 */
[----:B------:R-:W-:Y:S01]  /*7ab0*/  IMAD R10, R3, c[0x0][0x1c4], R6 ;  /* 0x00007100030a7a24 */ /* 0x000fe200078e0206 */
[----:B------:R-:W-:Y:S01]  /*7ac0*/  SHF.R.S32.HI R13, RZ, 0x1f, R0 ;  /* 0x0000001fff0d7819 */ /* 0x000fe20000011400 */
[----:B------:R-:W-:Y:S02]  /*7ad0*/  IMAD.MOV.U32 R6, RZ, RZ, R242 ;  /* 0x000000ffff067224 */ /* 0x000fe400078e00f2 */
[C---:B------:R-:W-:Y:S02]  /*7ae0*/  IMAD R16, R8.reuse, c[0x0][0x1e0], RZ ;  /* 0x0000780008107a24 */ /* 0x040fe400078e02ff */
[----:B------:R-:W-:Y:S01]  /*7af0*/  IMAD R15, R8, c[0x0][0x208], RZ ;  /* 0x00008200080f7a24 */ /* 0x000fe200078e02ff */
[----:B------:R-:W-:Y:S01]  /*7b00*/  IADD3 R3, R5, R10, RZ ;  /* 0x0000000a05037210 */ /* 0x000fe20007ffe0ff */
[----:B------:R-:W-:-:S04]  /*7b10*/  IMAD.WIDE.U32 R8, R2, c[0x0][0x1e0], R6 ;  /* 0x0000780002087a25 */ /* 0x000fc800078e0006 */
[----:B------:R-:W-:-:S04]  /*7b20*/  IMAD.WIDE.U32 R10, R2, c[0x0][0x208], R6 ;  /* 0x00008200020a7a25 */ /* 0x000fc800078e0006 */
[C---:B------:R-:W-:Y:S02]  /*7b30*/  IMAD R16, R2.reuse, c[0x0][0x1e4], R16 ;  /* 0x0000790002107a24 */ /* 0x040fe400078e0210 */
[----:B------:R-:W-:Y:S02]  /*7b40*/  IMAD R15, R2, c[0x0][0x20c], R15 ;  /* 0x00008300020f7a24 */ /* 0x000fe400078e020f */
[----:B------:R-:W-:Y:S01]  /*7b50*/  IMAD.MOV.U32 R2, RZ, RZ, R4 ;  /* 0x000000ffff027224 */ /* 0x000fe200078e0004 */
[C---:B------:R-:W-:Y:S01]  /*7b60*/  IADD3 R4, -R0.reuse, RZ, RZ ;  /* 0x000000ff00047210 */ /* 0x040fe20007ffe1ff */
[----:B------:R-:W-:Y:S02]  /*7b70*/  IMAD R5, R13, c[0x0][0x1b0], RZ ;  /* 0x00006c000d057a24 */ /* 0x000fe400078e02ff */
[----:B------:R-:W-:-:S04]  /*7b80*/  IMAD.WIDE.U32 R2, R0, c[0x0][0x1b0], R2 ;  /* 0x00006c0000027a25 */ /* 0x000fc800078e0002 */
[----:B------:R-:W-:Y:S02]  /*7b90*/  IMAD R13, R0, c[0x0][0x1b4], R5 ;  /* 0x00006d00000d7a24 */ /* 0x000fe400078e0205 */
[----:B------:R-:W-:Y:S02]  /*7ba0*/  IMAD R0, R4, c[0x0][0x2c4], R12 ;  /* 0x0000b10004007a24 */ /* 0x000fe400078e020c */
[----:B------:R-:W-:Y:S01]  /*7bb0*/  IMAD.IADD R5, R9, 0x1, R16 ;  /* 0x0000000109057824 */ /* 0x000fe200078e0210 */
[----:B------:R-:W-:Y:S02]  /*7bc0*/  IADD3 R9, R11, R15, RZ ;  /* 0x0000000f0b097210 */ /* 0x000fe40007ffe0ff */
[----:B------:R-:W-:Y:S02]  /*7bd0*/  SHF.R.S32.HI R11, RZ, 0x1f, R0 ;  /* 0x0000001fff0b7819 */ /* 0x000fe40000011400 */
[----:B------:R-:W-:Y:S02]  /*7be0*/  ISETP.GE.AND P0, PT, R242, c[0x0][0x1d4], PT ;  /* 0x00007500f2007a0c */ /* 0x000fe40003f06270 */
[----:B------:R-:W-:Y:S01]  /*7bf0*/  ISETP.GE.AND P6, PT, R134, c[0x0][0x1d4], PT ;  /* 0x0000750086007a0c */ /* 0x000fe20003fc6270 */
[----:B------:R-:W-:Y:S01]  /*7c00*/  IMAD.IADD R3, R3, 0x1, R13 ;  /* 0x0000000103037824 */ /* 0x000fe200078e020d */
[----:B------:R-:W-:Y:S01]  /*7c10*/  MOV R4, R8 ;  /* 0x0000000800047202 */ /* 0x000fe20000000f00 */
[----:B------:R-:W-:Y:S01]  /*7c20*/  IMAD R12, R11, c[0x0][0x1a8], RZ ;  /* 0x00006a000b0c7a24 */ /* 0x000fe200078e02ff */
[----:B------:R-:W-:Y:S01]  /*7c30*/  SEL R13, RZ, 0xffffffff, P6 ;  /* 0xffffffffff0d7807 */ /* 0x000fe20003000000 */
[----:B------:R-:W-:Y:S01]  /*7c40*/  IMAD.MOV.U32 R8, RZ, RZ, R10 ;  /* 0x000000ffff087224 */ /* 0x000fe200078e000a */
[----:B------:R-:W-:Y:S01]  /*7c50*/  LOP3.LUT R240, R240, 0xfffffffe, RZ, 0xc0, !PT ;  /* 0xfffffffef0f07812 */ /* 0x000fe200078ec0ff */
[C---:B------:R-:W-:Y:S01]  /*7c60*/  IMAD R12, R0.reuse, c[0x0][0x1ac], R12 ;  /* 0x00006b00000c7a24 */ /* 0x040fe200078e020c */
[----:B------:R-:W-:Y:S01]  /*7c70*/  SEL R15, RZ, 0x1, P0 ;  /* 0x00000001ff0f7807 */ /* 0x000fe20000000000 */
[----:B------:R-:W-:Y:S01]  /*7c80*/  IMAD.WIDE.U32 R2, R0, c[0x0][0x1a8], R2 ;  /* 0x00006a0000027a25 */ /* 0x000fe200078e0002 */
[----:B------:R-:W-:-:S03]  /*7c90*/  SHF.L.U32 R13, R13, 0x1, RZ ;  /* 0x000000010d0d7819 */ /* 0x000fc600000006ff */
[----:B------:R-:W-:Y:S01]  /*7ca0*/  IMAD.WIDE.U32 R10, R20, c[0x0][0x1e8], R4 ;  /* 0x00007a00140a7a25 */ /* 0x000fe200078e0004 */
[----:B------:R-:W-:-:S03]  /*7cb0*/  @P0 LOP3.LUT R240, R240, 0x1, RZ, 0xfc, !PT ;  /* 0x00000001f0f00812 */ /* 0x000fc600078efcff */
[----:B------:R-:W-:Y:S01]  /*7cc0*/  IMAD.WIDE.U32 R4, R20, c[0x0][0x210], R8 ;  /* 0x0000840014047a25 */ /* 0x000fe200078e0008 */
[----:B------:R-:W-:Y:S02]  /*7cd0*/  LOP3.LUT R8, R13, 0x2, R15, 0xe2, !PT ;  /* 0x000000020d087812 */ /* 0x000fe400078ee20f */
[----:B------:R-:W-:Y:S01]  /*7ce0*/  LEA R15, P0, R2, c[0x0][0x160], 0x1 ;  /* 0x00005800020f7a11 */ /* 0x000fe200078008ff */
[----:B------:R-:W-:Y:S01]  /*7cf0*/  IMAD.IADD R3, R3, 0x1, R12 ;  /* 0x0000000103037824 */ /* 0x000fe200078e020c */
[----:B------:R-:W-:-:S04]  /*7d00*/  ISETP.NE.U32.AND P2, PT, RZ, c[0x0][0x350], PT ;  /* 0x0000d400ff007a0c */ /* 0x000fc80003f45070 */
[----:B------:R-:W-:Y:S02]  /*7d10*/  LEA.HI.X R13, R2, c[0x0][0x164], R3, 0x1, P0 ;  /* 0x00005900020d7a11 */ /* 0x000fe400000f0c03 */
[----:B------:R-:W-:Y:S01]  /*7d20*/  ISETP.NE.AND.EX P0, PT, RZ, c[0x0][0x354], PT, P2 ;  /* 0x0000d500ff007a0c */ /* 0x000fe20003f05320 */
[C---:B------:R-:W-:Y:S02]  /*7d30*/  IMAD R11, R20.reuse, c[0x0][0x1ec], R11 ;  /* 0x00007b00140b7a24 */ /* 0x040fe400078e020b */
[----:B------:R-:W-:Y:S01]  /*7d40*/  IMAD R5, R20, c[0x0][0x214], R5 ;  /* 0x0000850014057a24 */ /* 0x000fe200078e0205 */
[----:B------:R-:W-:-:S04]  /*7d50*/  ISETP.GE.AND P5, PT, R135, c[0x0][0x1d4], PT ;  /* 0x0000750087007a0c */ /* 0x000fc80003fa6270 */
[----:B------:R-:W-:Y:S02]  /*7d60*/  SEL R3, RZ, 0x4, P5 ;  /* 0x00000004ff037807 */ /* 0x000fe40002800000 */
[----:B------:R-:W-:Y:S02]  /*7d70*/  ISETP.GE.AND P3, PT, R242, c[0x0][0x198], PT ;  /* 0x00006600f2007a0c */ /* 0x000fe40003f66270 */
[----:B------:R-:W-:Y:S02]  /*7d80*/  ISETP.GE.AND P2, PT, R134, c[0x0][0x198], PT ;  /* 0x0000660086007a0c */ /* 0x000fe40003f46270 */
[----:B------:R-:W-:Y:S02]  /*7d90*/  ISETP.GE.AND P4, PT, R135, c[0x0][0x198], PT ;  /* 0x0000660087007a0c */ /* 0x000fe40003f86270 */
[----:B------:R-:W-:Y:S02]  /*7da0*/  LOP3.LUT R105, R8, R3, RZ, 0xfc, !PT ;  /* 0x0000000308697212 */ /* 0x000fe400078efcff */
[----:B------:R-:W-:-:S02]  /*7db0*/  IADD3 R101, R18, -0x1, RZ ;  /* 0xffffffff12657810 */ /* 0x000fc40007ffe0ff */
[----:B--2---:R-:W-:Y:S02]  /*7dc0*/  @P1 SHF.R.S32.HI R0, RZ, 0x1f, R14 ;  /* 0x0000001fff001819 */ /* 0x004fe4000001140e */
[----:B------:R-:W-:Y:S01]  /*7dd0*/  @!P1 MOV R0, R168 ;  /* 0x000000a800009202 */ /* 0x000fe20000000f00 */
[----:B------:R-:W-:-:S03]  /*7de0*/  @!P1 IMAD.MOV.U32 R14, RZ, RZ, R19 ;  /* 0x000000ffff0e9224 */ /* 0x000fc600078e0013 */
[----:B------:R-:W-:Y:S02]  /*7df0*/  SEL R2, R0, RZ, !P0 ;  /* 0x000000ff00027207 */ /* 0x000fe40004000000 */
[----:B------:R-:W-:-:S03]  /*7e00*/  SEL R0, R14, RZ, !P0 ;  /* 0x000000ff0e007207 */ /* 0x000fc60004000000 */
[C---:B------:R-:W-:Y:S02]  /*7e10*/  IMAD R12, R2.reuse, c[0x0][0x1f0], RZ ;  /* 0x00007c00020c7a24 */ /* 0x040fe400078e02ff */
[----:B------:R-:W-:Y:S02]  /*7e20*/  IMAD R9, R2, c[0x0][0x218], RZ ;  /* 0x0000860002097a24 */ /* 0x000fe400078e02ff */
[----:B------:R-:W-:-:S04]  /*7e30*/  IMAD.WIDE.U32 R226, R0, c[0x0][0x1f0], R10 ;  /* 0x00007c0000e27a25 */ /* 0x000fc800078e000a */
[----:B------:R-:W-:-:S04]  /*7e40*/  IMAD.WIDE.U32 R230, R0, c[0x0][0x218], R4 ;  /* 0x0000860000e67a25 */ /* 0x000fc800078e0004 */
[C---:B------:R-:W-:Y:S02]  /*7e50*/  IMAD R2, R0.reuse, c[0x0][0x1f4], R12 ;  /* 0x00007d0000027a24 */ /* 0x040fe400078e020c */
[----:B------:R-:W-:Y:S01]  /*7e60*/  IMAD R0, R0, c[0x0][0x21c], R9 ;  /* 0x0000870000007a24 */ /* 0x000fe200078e0209 */
[----:B------:R-:W-:Y:S01]  /*7e70*/  IADD3 R11, R17, R249, RZ ;  /* 0x000000f9110b7210 */ /* 0x000fe20007ffe0ff */
[----:B------:R-:W-:-:S03]  /*7e80*/  IMAD.IADD R232, R227, 0x1, R2 ;  /* 0x00000001e3e87824 */ /* 0x000fc600078e0202 */
[----:B------:R-:W-:Y:S01]  /*7e90*/  IADD3 R233, R231, R0, RZ ;  /* 0x00000000e7e97210 */ /* 0x000fe20007ffe0ff */
[----:B------:R-:W-:Y:S05]  /*7ea0*/  BRA.DIV ~URZ, `(.L_x_1048) ;  /* 0x000157227f007947 */ /* 0x000fea000b800000 */
[----:B------:R1:W2:Y:S02]  /*7eb0*/  SHFL.IDX PT, R10, R13, RZ, 0x181f ;  /* 0x00181fff0d0a7589 */ /* 0x0002a400000e0000 */
.L_x_1177:
[----:B------:R-:W-:Y:S05]  /*7ec0*/  BRA.DIV ~URZ, `(.L_x_1049) ;  /* 0x000157727f007947 */ /* 0x000fea000b800000 */
[----:B------:R3:W4:Y:S02]  /*7ed0*/  SHFL.IDX PT, R0, R15, RZ, 0x181f ;  /* 0x00181fff0f007589 */ /* 0x00072400000e0000 */
.L_x_1178:
[----:B---3--:R-:W3:Y:S01]  /*7ee0*/  LDL R2, [R1+0x8] ;  /* 0x0000080001027983 */ /* 0x008ee20000100800 */
[----:B------:R-:W-:Y:S01]  /*7ef0*/  BSSY B0, `(.L_x_1050) ;  /* 0x0000012000007945 */ /* 0x000fe20003800000 */
[----:B------:R-:W-:Y:S02]  /*7f00*/  SHF.R.S32.HI R12, RZ, 0x1f, R134 ;  /* 0x0000001fff0c7819 */ /* 0x000fe40000011486 */
[----:B------:R-:W-:Y:S01]  /*7f10*/  SHF.R.S32.HI R14, RZ, 0x1f, R135 ;  /* 0x0000001fff0e7819 */ /* 0x000fe20000011487 */
[----:B---3--:R-:W-:-:S05]  /*7f20*/  IMAD R30, R2, c[0x0][0x2c4], RZ ;  /* 0x0000b100021e7a24 */ /* 0x008fca00078e02ff */
        /* <DEDUP_REMOVED lines=14> */
.L_x_1051:
[----:B------:R-:W-:Y:S05]  /*8010*/  BSYNC B0 ;  /* 0x0000000000007941 */ /* 0x000fea0003800000 */
.L_x_1050:
[----:B------:R-:W-:Y:S05]  /*8020*/  BRA.DIV ~URZ, `(.L_x_1052) ;  /* 0x000156827f007947 */ /* 0x000fea000b800000 */
[----:B--2---:R2:W3:Y:S04]  /*8030*/  SHFL.IDX PT, R10, R13, 0x1, 0x181f ;  /* 0x00381f000d0a7f89 */ /* 0x0044e800000e0000 */
[----:B----4-:R2:W4:Y:S02]  /*8040*/  SHFL.IDX PT, R0, R15, 0x1, 0x181f ;  /* 0x00381f000f007f89 */ /* 0x01052400000e0000 */
.L_x_1179:
[----:B------:R-:W-:Y:S01]  /*8050*/  IADD3 R2, R11, 0x20, RZ ;  /* 0x000000200b027810 */ /* 0x000fe20007ffe0ff */
[----:B------:R-:W-:Y:S03]  /*8060*/  BSSY B0, `(.L_x_1053) ;  /* 0x000000f000007945 */ /* 0x000fe60003800000 */
[----:B------:R-:W-:-:S13]  /*8070*/  ISETP.GE.AND P0, PT, R2, R30, PT ;  /* 0x0000001e0200720c */ /* 0x000fda0003f06270 */
[----:B------:R-:W-:Y:S05]  /*8080*/  @P0 BRA `(.L_x_1054) ;  /* 0x000000c000000947 */ /* 0x000fea0003800000 */
[----:B----4-:R-:W-:-:S04]  /*8090*/  LEA R8, P0, R242, R0, 0x1 ;  /* 0x00000000f2087211 */ /* 0x010fc800078008ff */
[----:B---3--:R-:W-:Y:S02]  /*80a0*/  LEA.HI.X R9, R242, R10, R7, 0x1, P0 ;  /* 0x0000000af2097211 */ /* 0x008fe400000f0c07 */
        /* <DEDUP_REMOVED lines=10> */
.L_x_1054:
[----:B------:R-:W-:Y:S05]  /*8150*/  BSYNC B0 ;  /* 0x0000000000007941 */ /* 0x000fea0003800000 */
.L_x_1053:
[----:B------:R-:W-:Y:S05]  /*8160*/  BRA.DIV ~URZ, `(.L_x_1055) ;  /* 0x000156127f007947 */ /* 0x000fea000b800000 */
[----:B---3--:R3:W1:Y:S02]  /*8170*/  SHFL.IDX PT, R10, R13, 0x2, 0x181f ;  /* 0x00581f000d0a7f89 */ /* 0x00866400000e0000 */
.L_x_1180:
[----:B------:R-:W-:Y:S05]  /*8180*/  BRA.DIV ~URZ, `(.L_x_1056) ;  /* 0x000156627f007947 */ /* 0x000fea000b800000 */
[----:B----4-:R4:W2:Y:S02]  /*8190*/  SHFL.IDX PT, R0, R15, 0x2, 0x181f ;  /* 0x00581f000f007f89 */ /* 0x0108a400000e0000 */
.L_x_1181:
[----:B------:R-:W-:Y:S01]  /*81a0*/  IADD3 R2, R11, 0x40, RZ ;  /* 0x000000400b027810 */ /* 0x000fe20007ffe0ff */
[----:B------:R-:W-:Y:S03]  /*81b0*/  BSSY B0, `(.L_x_1057) ;  /* 0x000000f000007945 */ /* 0x000fe60003800000 */
[----:B------:R-:W-:-:S13]  /*81c0*/  ISETP.GE.AND P0, PT, R2, R30, PT ;  /* 0x0000001e0200720c */ /* 0x000fda0003f06270 */
[----:B------:R-:W-:Y:S05]  /*81d0*/  @P0 BRA `(.L_x_1058) ;  /* 0x000000c000000947 */ /* 0x000fea0003800000 */
[----:B--2---:R-:W-:-:S04]  /*81e0*/  LEA R8, P0, R242, R0, 0x1 ;  /* 0x00000000f2087211 */ /* 0x004fc800078008ff */
        /* <DEDUP_REMOVED lines=11> */
.L_x_1058:
[----:B------:R-:W-:Y:S05]  /*82a0*/  BSYNC B0 ;  /* 0x0000000000007941 */ /* 0x000fea0003800000 */
.L_x_1057:
[----:B------:R-:W-:Y:S05]  /*82b0*/  BRA.DIV ~URZ, `(.L_x_1059) ;  /* 0x000155a27f007947 */ /* 0x000fea000b800000 */
[----:B-1----:R1:W3:Y:S04]  /*82c0*/  SHFL.IDX PT, R8, R13, 0x3, 0x181f ;  /* 0x00781f000d087f89 */ /* 0x0022e800000e0000 */
[----:B--2---:R1:W2:Y:S02]  /*82d0*/  SHFL.IDX PT, R0, R15, 0x3, 0x181f ;  /* 0x00781f000f007f89 */ /* 0x0042a400000e0000 */
.L_x_1182:
[----:B----4-:R-:W4:Y:S01]  /*82e0*/  LDL R126, [R1+0x4] ;  /* 0x00000400017e7983 */ /* 0x010f220000100800 */
[----:B------:R-:W-:Y:S01]  /*82f0*/  IADD3 R2, R11, 0x60, RZ ;  /* 0x000000600b027810 */ /* 0x000fe20007ffe0ff */
[----:B------:R-:W-:Y:S01]  /*8300*/  IMAD.MOV.U32 R10, RZ, RZ, c[0x0][0x2c4] ;  /* 0x0000b100ff0a7624 */ /* 0x000fe200078e00ff */
[----:B------:R-:W-:Y:S01]  /*8310*/  SHF.R.S32.HI R108, RZ, 0x1f, R101 ;  /* 0x0000001fff6c7819 */ /* 0x000fe20000011465 */
[----:B------:R-:W1:Y:S01]  /*8320*/  S2R R9, SR_TID.X ;  /* 0x0000000000097919 */ /* 0x000e620000002100 */
[----:B------:R-:W-:-:S03]  /*8330*/  ISETP.GE.AND P0, PT, R2, R30, PT ;  /* 0x0000001e0200720c */ /* 0x000fc60003f06270 */
[----:B------:R-:W-:-:S04]  /*8340*/  IMAD R6, R108, c[0x0][0x1e0], RZ ;  /* 0x000078006c067a24 */ /* 0x000fc800078e02ff */
[----:B------:R-:W-:-:S06]  /*8350*/  IMAD R6, R101, c[0x0][0x1e4], R6 ;  /* 0x0000790065067a24 */ /* 0x000fcc00078e0206 */
[----:B--2---:R-:W-:-:S04]  /*8360*/  @!P0 LEA R4, P1, R242, R0, 0x1 ;  /* 0x00000000f2048211 */ /* 0x004fc800078208ff */
[----:B---3--:R-:W-:Y:S02]  /*8370*/  @!P0 LEA.HI.X R5, R242, R8, R7, 0x1, P1 ;  /* 0x00000008f2058211 */ /* 0x008fe400008f0c07 */
[----:B------:R-:W-:-:S03]  /*8380*/  @!P0 LEA R2, P1, R134, R0, 0x1 ;  /* 0x0000000086028211 */ /* 0x000fc600078208ff */
[----:B------:R-:W-:Y:S01]  /*8390*/  @!PT LDS RZ, [RZ] ;  /* 0x00000000fffff984 */ /* 0x000fe20000000800 */
[----:B------:R-:W-:Y:S01]  /*83a0*/  @!PT LDS RZ, [RZ] ;  /* 0x00000000fffff984 */ /* 0x000fe20000000800 */
[----:B------:R-:W-:Y:S01]  /*83b0*/  @!PT LDS RZ, [RZ] ;  /* 0x00000000fffff984 */ /* 0x000fe20000000800 */
[----:B------:R4:W-:Y:S01]  /*83c0*/  @!P0 LDGSTS.E.BYPASS.LTC128B.128 [R212+0xf100], [R4.64], !P3 ;  /* 0x0f10000004d48fae */ /* 0x0009e2000d901d46 */
[----:B-1----:R-:W-:Y:S02]  /*83d0*/  SHF.R.S32.HI R109, RZ, 0x1f, R9 ;  /* 0x0000001fff6d7819 */ /* 0x002fe40000011409 */
[----:B------:R-:W-:Y:S02]  /*83e0*/  @!P0 LEA.HI.X R3, R134, R8, R12, 0x1, P1 ;  /* 0x0000000886038211 */ /* 0x000fe400008f0c0c */
[----:B------:R-:W-:Y:S02]  /*83f0*/  LEA.HI R109, R109, R9, RZ, 0x3 ;  /* 0x000000096d6d7211 */ /* 0x000fe400078f18ff */
[----:B------:R-:W-:Y:S01]  /*8400*/  LOP3.LUT P3, RZ, R240, 0x1, RZ, 0xc0, !PT ;  /* 0x00000001f0ff7812 */ /* 0x000fe2000786c0ff */
[----:B------:R1:W-:Y:S01]  /*8410*/  @!P0 LDGSTS.E.BYPASS.LTC128B.128 [R212+0x13100], [R2.64], !P2 ;  /* 0x1310000002d48fae */ /* 0x0003e2000d101d46 */
[----:B------:R-:W-:Y:S02]  /*8420*/  SHF.R.S32.HI R109, RZ, 0x3, R109 ;  /* 0x00000003ff6d7819 */ /* 0x000fe4000001146d */
[----:B-1----:R-:W-:-:S04]  /*8430*/  @!P0 LEA R2, P1, R135, R0, 0x1 ;  /* 0x0000000087028211 */ /* 0x002fc800078208ff */
[----:B------:R-:W-:-:S05]  /*8440*/  @!P0 LEA.HI.X R3, R135, R8, R14, 0x1, P1 ;  /* 0x0000000887038211 */ /* 0x000fca00008f0c0e */
[----:B------:R1:W-:Y:S01]  /*8450*/  @!P0 LDGSTS.E.BYPASS.LTC128B.128 [R212+0x17100], [R2.64], !P4 ;  /* 0x1710000002d48fae */ /* 0x0003e2000e101d46 */
[----:B------:R-:W-:-:S03]  /*8460*/  ISETP.NE.AND P4, PT, R10, 0x1, PT ;  /* 0x000000010a00780c */ /* 0x000fc60003f85270 */
[----:B------:R-:W0:Y:S01]  /*8470*/  LDGDEPBAR ;  /* 0x00000000000079af */ /* 0x000e220000000000 */
[----:B------:R-:W-:Y:S01]  /*8480*/  WARPSYNC 0xffffffff ;  /* 0xffffffff00007948 */ /* 0x000fe20003800000 */
[----:B-1----:R-:W-:Y:S02]  /*8490*/  IMAD.MOV.U32 R3, RZ, RZ, 0x20 ;  /* 0x00000020ff037424 */ /* 0x002fe400078e00ff */
[----:B------:R-:W-:Y:S01]  /*84a0*/  BAR.SYNC.DEFER_BLOCKING 0x0 ;  /* 0x0000000000007b1d */ /* 0x000fe20000010000 */
[----:B----4-:R-:W-:-:S04]  /*84b0*/  IMAD.IADD R4, R126, 0x1, -R109 ;  /* 0x000000017e047824 */ /* 0x010fc800078e0a6d */
[C---:B------:R-:W-:Y:S02]  /*84c0*/  IMAD R0, R101.reuse, -0x40, R4 ;  /* 0xffffffc065007824 */ /* 0x040fe400078e0204 */
[----:B------:R-:W-:-:S03]  /*84d0*/  IMAD.WIDE.U32 R4, R101, c[0x0][0x1e0], RZ ;  /* 0x0000780065047a25 */ /* 0x000fc600078e00ff */
[C---:B------:R-:W-:Y:S01]  /*84e0*/  ISETP.GE.AND P1, PT, R0.reuse, 0x1, PT ;  /* 0x000000010000780c */ /* 0x040fe20003f26270 */
[----:B------:R-:W-:Y:S01]  /*84f0*/  IMAD.IADD R2, R5, 0x1, R6 ;  /* 0x0000000105027824 */ /* 0x000fe200078e0206 */
[----:B------:R-:W-:Y:S01]  /*8500*/  ISETP.GE.AND P0, PT, R0, 0x21, PT ;  /* 0x000000210000780c */ /* 0x000fe20003f06270 */
[----:B------:R-:W-:Y:S01]  /*8510*/  IMAD.WIDE.U32 R6, R3, c[0x0][0x1e0], RZ ;  /* 0x0000780003067a25 */ /* 0x000fe200078e00ff */
[----:B------:R-:W-:-:S03]  /*8520*/  LEA R0, P2, R4, R226, 0x6 ;  /* 0x000000e204007211 */ /* 0x000fc600078430ff */
[----:B------:R-:W-:Y:S01]  /*8530*/  IMAD R3, R3, c[0x0][0x1e4], RZ ;  /* 0x0000790003037a24 */ /* 0x000fe200078e02ff */
[----:B------:R-:W-:-:S05]  /*8540*/  LEA.HI.X R2, R4, R232, R2, 0x6, P2 ;  /* 0x000000e804027211 */ /* 0x000fca00010f3402 */
[----:B------:R-:W-:-:S04]  /*8550*/  @P1 LEA R4, P2, R0, c[0x0][0x1c8], 0x1 ;  /* 0x0000720000041a11 */ /* 0x000fc800078408ff */
        /* <DEDUP_REMOVED lines=19> */
.L_x_1060:
        /* <DEDUP_REMOVED lines=8> */
[----:B------:R-:W-:Y:S01]  /*8710*/  IMAD R2, R0, c[0x0][0x280], RZ ;  /* 0x0000a00000027a24 */ /* 0x000fe200078e02ff */
[----:B------:R-:W-:Y:S01]  /*8720*/  LOP3.LUT R110, R110, 0xfffffffc, RZ, 0xc0, !PT ;  /* 0xfffffffc6e6e7812 */ /* 0x000fe200078ec0ff */
[----:B------:R-:W-:-:S02]  /*8730*/  IMAD R0, R0, c[0x0][0x290], RZ ;  /* 0x0000a40000007a24 */ /* 0x000fc400078e02ff */
[C---:B------:R-:W-:Y:S01]  /*8740*/  IMAD R7, R131.reuse, c[0x0][0x284], R2 ;  /* 0x0000a10083077a24 */ /* 0x040fe200078e0202 */
[----:B------:R-:W-:Y:S01]  /*8750*/  IADD3 R110, -R110, R9, RZ ;  /* 0x000000096e6e7210 */ /* 0x000fe20007ffe1ff */
[C---:B------:R-:W-:Y:S02]  /*8760*/  IMAD R6, R131.reuse, c[0x0][0x294], R0 ;  /* 0x0000a50083067a24 */ /* 0x040fe400078e0200 */
[----:B------:R-:W-:Y:S01]  /*8770*/  IMAD.WIDE.U32 R2, R131, c[0x0][0x290], RZ ;  /* 0x0000a40083027a25 */ /* 0x000fe200078e00ff */
[----:B------:R-:W-:-:S03]  /*8780*/  IADD3 R7, R7, R5, RZ ;  /* 0x0000000507077210 */ /* 0x000fc60007ffe0ff */
[----:B------:R-:W-:Y:S02]  /*8790*/  IMAD R0, R110, 0x40, R26 ;  /* 0x000000406e007824 */ /* 0x000fe400078e021a */
[----:B------:R-:W-:Y:S01]  /*87a0*/  IMAD.IADD R6, R6, 0x1, R3 ;  /* 0x0000000106067824 */ /* 0x000fe200078e0203 */
[----:B------:R-:W-:Y:S05]  /*87b0*/  @!P0 BRA `(.L_x_1062) ;  /* 0x0000368000008947 */ /* 0x000fea0003800000 */
[----:B------:R-:W-:Y:S01]  /*87c0*/  @P4 IMAD.HI.U32 R3, R0, c[0x0][0x2c8], RZ ;  /* 0x0000b20000034a27 */ /* 0x000fe200078e00ff */
[----:B------:R-:W-:Y:S01]  /*87d0*/  BSSY B0, `(.L_x_1063) ;  /* 0x0000068000007945 */ /* 0x000fe20003800000 */
[----:B------:R-:W-:Y:S01]  /*87e0*/  SHF.R.S32.HI R46, RZ, 0x1f, R145 ;  /* 0x0000001fff2e7819 */ /* 0x000fe20000011491 */
[----:B------:R-:W-:Y:S01]  /*87f0*/  CS2R R66, SRZ ;  /* 0x0000000000427805 */ /* 0x000fe2000001ff00 */
[----:B------:R-:W-:Y:S01]  /*8800*/  IMAD.MOV.U32 R5, RZ, RZ, R7 ;  /* 0x000000ffff057224 */ /* 0x000fe200078e0007 */
[----:B------:R-:W-:Y:S01]  /*8810*/  @P4 SHF.R.U32.HI R0, RZ, c[0x0][0x2cc], R3 ;  /* 0x0000b300ff004a19 */ /* 0x000fe20000011603 */
[----:B------:R-:W-:Y:S01]  /*8820*/  IMAD.MOV.U32 R7, RZ, RZ, R6 ;  /* 0x000000ffff077224 */ /* 0x000fe200078e0006 */
[----:B------:R-:W-:Y:S01]  /*8830*/  SHF.R.S32.HI R47, RZ, 0x1f, R147 ;  /* 0x0000001fff2f7819 */ /* 0x000fe20000011493 */
[----:B------:R-:W-:Y:S01]  /*8840*/  IMAD.MOV.U32 R6, RZ, RZ, R2 ;  /* 0x000000ffff067224 */ /* 0x000fe200078e0002 */
[----:B------:R-:W-:Y:S01]  /*8850*/  SHF.R.S32.HI R3, RZ, 0x1f, R0 ;  /* 0x0000001fff037819 */ /* 0x000fe20000011400 */
[----:B------:R-:W-:Y:S01]  /*8860*/  IMAD.WIDE.U32 R4, R0, c[0x0][0x280], R4 ;  /* 0x0000a00000047a25 */ /* 0x000fe200078e0004 */
[----:B------:R-:W-:Y:S01]  /*8870*/  SHF.R.S32.HI R52, RZ, 0x1f, R144 ;  /* 0x0000001fff347819 */ /* 0x000fe20000011490 */
[----:B------:R-:W-:Y:S01]  /*8880*/  CS2R R42, SRZ ;  /* 0x00000000002a7805 */ /* 0x000fe2000001ff00 */
[----:B------:R-:W-:Y:S01]  /*8890*/  SHF.R.S32.HI R53, RZ, 0x1f, R146 ;  /* 0x0000001fff357819 */ /* 0x000fe20000011492 */
[C---:B------:R-:W-:Y:S01]  /*88a0*/  IMAD R8, R3.reuse, c[0x0][0x280], RZ ;  /* 0x0000a00003087a24 */ /* 0x040fe200078e02ff */
[----:B------:R-:W-:Y:S01]  /*88b0*/  LEA R39, P0, R4, c[0x0][0x270], 0x1 ;  /* 0x00009c0004277a11 */ /* 0x000fe200078008ff */
[----:B------:R-:W-:Y:S01]  /*88c0*/  IMAD R9, R3, c[0x0][0x290], RZ ;  /* 0x0000a40003097a24 */ /* 0x000fe200078e02ff */
[----:B------:R-:W-:Y:S01]  /*88d0*/  SHF.R.S32.HI R38, RZ, 0x1f, R148 ;  /* 0x0000001fff267819 */ /* 0x000fe20000011494 */
[C---:B------:R-:W-:Y:S01]  /*88e0*/  IMAD R8, R0.reuse, c[0x0][0x284], R8 ;  /* 0x0000a10000087a24 */ /* 0x040fe200078e0208 */
[----:B------:R-:W-:Y:S01]  /*88f0*/  CS2R R34, SRZ ;  /* 0x0000000000227805 */ /* 0x000fe2000001ff00 */
[----:B------:R-:W-:Y:S01]  /*8900*/  IMAD.WIDE.U32 R2, R0, c[0x0][0x290], R6 ;  /* 0x0000a40000027a25 */ /* 0x000fe200078e0006 */
[----:B------:R-:W-:Y:S01]  /*8910*/  CS2R R28, SRZ ;  /* 0x00000000001c7805 */ /* 0x000fe2000001ff00 */
[----:B------:R-:W-:Y:S01]  /*8920*/  CS2R R22, SRZ ;  /* 0x0000000000167805 */ /* 0x000fe2000001ff00 */
[----:B------:R-:W-:Y:S01]  /*8930*/  CS2R R12, SRZ ;  /* 0x00000000000c7805 */ /* 0x000fe2000001ff00 */
[----:B------:R-:W-:Y:S01]  /*8940*/  IMAD.IADD R5, R5, 0x1, R8 ;  /* 0x0000000105057824 */ /* 0x000fe200078e0208 */
[----:B------:R-:W-:Y:S01]  /*8950*/  LEA R40, P1, R2, c[0x0][0x288], 0x1 ;  /* 0x0000a20002287a11 */ /* 0x000fe200078208ff */
[----:B------:R-:W-:Y:S01]  /*8960*/  IMAD R0, R0, c[0x0][0x294], R9 ;  /* 0x0000a50000007a24 */ /* 0x000fe200078e0209 */
[----:B------:R-:W-:Y:S01]  /*8970*/  CS2R R10, SRZ ;  /* 0x00000000000a7805 */ /* 0x000fe2000001ff00 */
[----:B------:R-:W-:Y:S01]  /*8980*/  CS2R R44, SRZ ;  /* 0x00000000002c7805 */ /* 0x000fe2000001ff00 */
[----:B------:R-:W-:Y:S01]  /*8990*/  LEA.HI.X R31, R4, c[0x0][0x274], R5, 0x1, P0 ;  /* 0x00009d00041f7a11 */ /* 0x000fe200000f0c05 */
[----:B------:R-:W-:Y:S01]  /*89a0*/  IMAD.IADD R0, R3, 0x1, R0 ;  /* 0x0000000103007824 */ /* 0x000fe200078e0200 */
[----:B------:R-:W-:Y:S01]  /*89b0*/  ISETP.GE.AND P0, PT, R26, R30, PT ;  /* 0x0000001e1a00720c */ /* 0x000fe20003f06270 */
[----:B------:R1:W2:Y:S01]  /*89c0*/  SHFL.IDX PT, R4, R39, RZ, 0x1c1f ;  /* 0x001c1fff27047589 */ /* 0x0002a200000e0000 */
[----:B------:R-:W-:Y:S01]  /*89d0*/  CS2R R36, SRZ ;  /* 0x0000000000247805 */ /* 0x000fe2000001ff00 */
[----:B------:R-:W-:Y:S01]  /*89e0*/  CS2R R32, SRZ ;  /* 0x0000000000207805 */ /* 0x000fe2000001ff00 */
[----:B------:R-:W-:Y:S01]  /*89f0*/  LEA.HI.X R27, R2, c[0x0][0x28c], R0, 0x1, P1 ;  /* 0x0000a300021b7a11 */ /* 0x000fe200008f0c00 */
[----:B------:R1:W3:Y:S01]  /*8a00*/  SHFL.IDX PT, R5, R31, RZ, 0x1c1f ;  /* 0x001c1fff1f057589 */ /* 0x0002e200000e0000 */
[----:B------:R-:W-:Y:S01]  /*8a10*/  CS2R R24, SRZ ;  /* 0x0000000000187805 */ /* 0x000fe2000001ff00 */
[----:B------:R-:W-:Y:S01]  /*8a20*/  CS2R R8, SRZ ;  /* 0x0000000000087805 */ /* 0x000fe2000001ff00 */
[----:B------:R-:W-:Y:S01]  /*8a30*/  CS2R R6, SRZ ;  /* 0x0000000000067805 */ /* 0x000fe2000001ff00 */
[----:B------:R1:W4:Y:S04]  /*8a40*/  SHFL.IDX PT, R2, R40, RZ, 0x1c1f ;  /* 0x001c1fff28027589 */ /* 0x00032800000e0000 */
[----:B------:R1:W1:Y:S01]  /*8a50*/  SHFL.IDX PT, R3, R27, RZ, 0x1c1f ;  /* 0x001c1fff1b037589 */ /* 0x00026200000e0000 */
[----:B------:R-:W-:Y:S05]  /*8a60*/  @P0 BRA `(.L_x_1064) ;  /* 0x000003e000000947 */ /* 0x000fea0003800000 */
[----:B------:R-:W-:Y:S01]  /*8a70*/  ISETP.GE.AND P0, PT, R148, c[0x0][0x27c], PT ;  /* 0x00009f0094007a0c */ /* 0x000fe20003f06270 */
[----:B------:R-:W-:Y:S01]  /*8a80*/  CS2R R12, SRZ ;  /* 0x00000000000c7805 */ /* 0x000fe2000001ff00 */
[----:B------:R-:W-:Y:S01]  /*8a90*/  ISETP.GE.AND P2, PT, R145, c[0x0][0x27c], PT ;  /* 0x00009f0091007a0c */ /* 0x000fe20003f46270 */
[----:B------:R-:W-:-:S10]  /*8aa0*/  CS2R R8, SRZ ;  /* 0x0000000000087805 */ /* 0x000fd4000001ff00 */
[C---:B------:R-:W-:Y:S01]  /*8ab0*/  @!P0 IMAD.SHL.U32 R0, R148.reuse, 0x2, RZ ;  /* 0x0000000294008824 */ /* 0x040fe200078e00ff */
[----:B------:R-:W-:-:S04]  /*8ac0*/  @!P0 SHF.L.U64.HI R7, R148, 0x1, R38 ;  /* 0x0000000194078819 */ /* 0x000fc80000010226 */
[----:B--2---:R-:W-:-:S05]  /*8ad0*/  @!P0 IADD3 R10, P1, R4, R0, RZ ;  /* 0x00000000040a8210 */ /* 0x004fca0007f3e0ff */
[----:B---3--:R-:W-:Y:S01]  /*8ae0*/  @!P0 IMAD.X R11, R5, 0x1, R7, P1 ;  /* 0x00000001050b8824 */ /* 0x008fe200008e0607 */
[----:B----4-:R-:W-:Y:S01]  /*8af0*/  @!P0 IADD3 R6, P1, R2, R0, RZ ;  /* 0x0000000002068210 */ /* 0x010fe20007f3e0ff */
[----:B------:R-:W-:-:S03]  /*8b00*/  @!P2 IMAD.SHL.U32 R14, R145, 0x2, RZ ;  /* 0x00000002910ea824 */ /* 0x000fc600078e00ff */
[----:B------:R2:W5:Y:S01]  /*8b10*/  @!P0 LD.E.64 R12, [R10.64] ;  /* 0x000000060a0c8980 */ /* 0x000562000c101b00 */
[----:B-1----:R-:W-:Y:S01]  /*8b20*/  @!P0 IMAD.X R7, R3, 0x1, R7, P1 ;  /* 0x0000000103078824 */ /* 0x002fe200008e0607 */
[----:B------:R-:W-:-:S04]  /*8b30*/  @!P2 SHF.L.U64.HI R0, R145, 0x1, R46 ;  /* 0x000000019100a819 */ /* 0x000fc8000001022e */
[----:B------:R1:W5:Y:S01]  /*8b40*/  @!P0 LD.E.64 R8, [R6.64] ;  /* 0x0000000606088980 */ /* 0x000362000c101b00 */
[----:B------:R-:W-:Y:S01]  /*8b50*/  ISETP.GE.AND P0, PT, R147, c[0x0][0x27c], PT ;  /* 0x00009f0093007a0c */ /* 0x000fe20003f06270 */
[----:B------:R-:W-:Y:S01]  /*8b60*/  CS2R R22, SRZ ;  /* 0x0000000000167805 */ /* 0x000fe2000001ff00 */
[----:B------:R-:W-:Y:S01]  /*8b70*/  CS2R R24, SRZ ;  /* 0x0000000000187805 */ /* 0x000fe2000001ff00 */
[----:B--2---:R-:W-:-:S05]  /*8b80*/  @!P2 IADD3 R10, P1, R4, R14, RZ ;  /* 0x0000000e040aa210 */ /* 0x004fca0007f3e0ff */
[----:B------:R-:W-:Y:S01]  /*8b90*/  @!P2 IMAD.X R11, R5, 0x1, R0, P1 ;  /* 0x00000001050ba824 */ /* 0x000fe200008e0600 */
[----:B-1----:R-:W-:-:S04]  /*8ba0*/  @!P2 IADD3 R6, P1, R2, R14, RZ ;  /* 0x0000000e0206a210 */ /* 0x002fc80007f3e0ff */
[----:B------:R-:W-:Y:S01]  /*8bb0*/  @!P0 IMAD.SHL.U32 R14, R147, 0x2, RZ ;  /* 0x00000002930e8824 */ /* 0x000fe200078e00ff */
[----:B------:R1:W5:Y:S01]  /*8bc0*/  @!P2 LD.E.64 R22, [R10.64] ;  /* 0x000000060a16a980 */ /* 0x000362000c101b00 */
[----:B------:R-:W-:Y:S01]  /*8bd0*/  @!P2 IMAD.X R7, R3, 0x1, R0, P1 ;  /* 0x000000010307a824 */ /* 0x000fe200008e0600 */
[----:B------:R-:W-:Y:S02]  /*8be0*/  ISETP.GE.AND P1, PT, R144, c[0x0][0x27c], PT ;  /* 0x00009f0090007a0c */ /* 0x000fe40003f26270 */
[----:B------:R-:W-:Y:S02]  /*8bf0*/  @!P0 SHF.L.U64.HI R0, R147, 0x1, R47 ;  /* 0x0000000193008819 */ /* 0x000fe4000001022f */
[----:B------:R2:W5:Y:S01]  /*8c00*/  @!P2 LD.E.64 R24, [R6.64] ;  /* 0x000000060618a980 */ /* 0x000562000c101b00 */
[----:B------:R-:W-:Y:S01]  /*8c10*/  CS2R R28, SRZ ;  /* 0x00000000001c7805 */ /* 0x000fe2000001ff00 */
[----:B------:R-:W-:Y:S01]  /*8c20*/  CS2R R32, SRZ ;  /* 0x0000000000207805 */ /* 0x000fe2000001ff00 */
[----:B-1----:R-:W-:-:S05]  /*8c30*/  @!P0 IADD3 R10, P2, R4, R14, RZ ;  /* 0x0000000e040a8210 */ /* 0x002fca0007f5e0ff */
[----:B------:R-:W-:Y:S01]  /*8c40*/  @!P0 IMAD.X R11, R5, 0x1, R0, P2 ;  /* 0x00000001050b8824 */ /* 0x000fe200010e0600 */
[----:B--2---:R-:W-:Y:S01]  /*8c50*/  @!P0 IADD3 R6, P2, R2, R14, RZ ;  /* 0x0000000e02068210 */ /* 0x004fe20007f5e0ff */
[----:B------:R-:W-:-:S03]  /*8c60*/  @!P1 IMAD.SHL.U32 R14, R144, 0x2, RZ ;  /* 0x00000002900e9824 */ /* 0x000fc600078e00ff */
[----:B------:R1:W5:Y:S01]  /*8c70*/  @!P0 LD.E.64 R28, [R10.64] ;  /* 0x000000060a1c8980 */ /* 0x000362000c101b00 */
[----:B------:R-:W-:Y:S01]  /*8c80*/  @!P0 IMAD.X R7, R3, 0x1, R0, P2 ;  /* 0x0000000103078824 */ /* 0x000fe200010e0600 */
[-C--:B------:R-:W-:Y:S02]  /*8c90*/  @!P1 IADD3 R16, P3, R4, R14.reuse, RZ ;  /* 0x0000000e04109210 */ /* 0x080fe40007f7e0ff */
[----:B------:R-:W-:Y:S02]  /*8ca0*/  @!P1 SHF.L.U64.HI R0, R144, 0x1, R52 ;  /* 0x0000000190009819 */ /* 0x000fe40000010234 */
[----:B------:R2:W5:Y:S01]  /*8cb0*/  @!P0 LD.E.64 R32, [R6.64] ;  /* 0x0000000606208980 */ /* 0x000562000c101b00 */
[----:B------:R-:W-:Y:S02]  /*8cc0*/  @!P1 IADD3 R14, P0, R2, R14, RZ ;  /* 0x0000000e020e9210 */ /* 0x000fe40007f1e0ff */
[----:B------:R-:W-:-:S03]  /*8cd0*/  ISETP.GE.AND P2, PT, R142, c[0x0][0x27c], PT ;  /* 0x00009f008e007a0c */ /* 0x000fc60003f46270 */
[--C-:B------:R-:W-:Y:S01]  /*8ce0*/  @!P1 IMAD.X R15, R3, 0x1, R0.reuse, P0 ;  /* 0x00000001030f9824 */ /* 0x100fe200000e0600 */
[----:B------:R-:W-:Y:S01]  /*8cf0*/  ISETP.GE.AND P0, PT, R146, c[0x0][0x27c], PT ;  /* 0x00009f0092007a0c */ /* 0x000fe20003f06270 */
[----:B------:R-:W-:-:S08]  /*8d00*/  @!P1 IMAD.X R17, R5, 0x1, R0, P3 ;  /* 0x0000000105119824 */ /* 0x000fd000018e0600 */
[----:B------:R-:W-:Y:S01]  /*8d10*/  @!P2 IMAD.WIDE R20, R142, 0x2, R4 ;  /* 0x000000028e14a825 */ /* 0x000fe200078e0204 */
[----:B-1----:R-:W-:-:S03]  /*8d20*/  CS2R R10, SRZ ;  /* 0x00000000000a7805 */ /* 0x002fc6000001ff00 */
[----:B------:R-:W-:Y:S01]  /*8d30*/  @!P2 IMAD.WIDE R18, R142, 0x2, R2 ;  /* 0x000000028e12a825 */ /* 0x000fe200078e0202 */
[----:B--2---:R-:W-:-:S03]  /*8d40*/  CS2R R6, SRZ ;  /* 0x0000000000067805 */ /* 0x004fc6000001ff00 */
[----:B------:R-:W-:Y:S01]  /*8d50*/  @!P0 IMAD.SHL.U32 R0, R146, 0x2, RZ ;  /* 0x0000000292008824 */ /* 0x000fe200078e00ff */
[----:B------:R1:W5:Y:S04]  /*8d60*/  @!P2 LD.E.64 R10, [R20.64] ;  /* 0x00000006140aa980 */ /* 0x000368000c101b00 */
[----:B------:R2:W5:Y:S01]  /*8d70*/  @!P2 LD.E.64 R6, [R18.64] ;  /* 0x000000061206a980 */ /* 0x000562000c101b00 */
[----:B------:R-:W-:Y:S01]  /*8d80*/  @!P0 IADD3 R4, P2, R4, R0, RZ ;  /* 0x0000000004048210 */ /* 0x000fe20007f5e0ff */
[----:B------:R-:W-:Y:S01]  /*8d90*/  CS2R R34, SRZ ;  /* 0x0000000000227805 */ /* 0x000fe2000001ff00 */
[----:B------:R-:W-:Y:S01]  /*8da0*/  CS2R R36, SRZ ;  /* 0x0000000000247805 */ /* 0x000fe2000001ff00 */
[----:B------:R-:W-:Y:S01]  /*8db0*/  CS2R R42, SRZ ;  /* 0x00000000002a7805 */ /* 0x000fe2000001ff00 */
[----:B------:R-:W-:-:S03]  /*8dc0*/  CS2R R44, SRZ ;  /* 0x00000000002c7805 */ /* 0x000fc6000001ff00 */
[----:B------:R1:W5:Y:S04]  /*8dd0*/  @!P1 LD.E.64 R34, [R16.64] ;  /* 0x0000000610229980 */ /* 0x000368000c101b00 */
[----:B------:R1:W5:Y:S01]  /*8de0*/  @!P1 LD.E.64 R36, [R14.64] ;  /* 0x000000060e249980 */ /* 0x000362000c101b00 */
[----:B--2---:R-:W-:-:S05]  /*8df0*/  @!P0 SHF.L.U64.HI R18, R146, 0x1, R53 ;  /* 0x0000000192128819 */ /* 0x004fca0000010235 */
[----:B------:R-:W-:Y:S01]  /*8e00*/  @!P0 IMAD.X R5, R5, 0x1, R18, P2 ;  /* 0x0000000105058824 */ /* 0x000fe200010e0612 */
[----:B------:R-:W-:-:S04]  /*8e10*/  @!P0 IADD3 R2, P2, R2, R0, RZ ;  /* 0x0000000002028210 */ /* 0x000fc80007f5e0ff */
[----:B------:R1:W5:Y:S01]  /*8e20*/  @!P0 LD.E.64 R42, [R4.64] ;  /* 0x00000006042a8980 */ /* 0x000362000c101b00 */
[----:B------:R-:W-:-:S05]  /*8e30*/  @!P0 IMAD.X R3, R3, 0x1, R18, P2 ;  /* 0x0000000103038824 */ /* 0x000fca00010e0612 */
[----:B------:R1:W5:Y:S03]  /*8e40*/  @!P0 LD.E.64 R44, [R2.64] ;  /* 0x00000006022c8980 */ /* 0x000366000c101b00 */
.L_x_1064:
[----:B------:R-:W-:Y:S05]  /*8e50*/  BSYNC B0 ;  /* 0x0000000000007941 */ /* 0x000fea0003800000 */
.L_x_1063:
[----:B------:R-:W-:Y:S01]  /*8e60*/  IADD3 R0, R26, 0x40, RZ ;  /* 0x000000401a007810 */ /* 0x000fe20007ffe0ff */
[----:B-1--45:R-:W-:Y:S01]  /*8e70*/  IMAD.MOV.U32 R2, RZ, RZ, R34 ;  /* 0x000000ffff027224 */ /* 0x032fe200078e0022 */
[----:B------:R-:W-:Y:S01]  /*8e80*/  MOV R14, R6 ;  /* 0x00000006000e7202 */ /* 0x000fe20000000f00 */
[----:B--2---:R-:W-:Y:S01]  /*8e90*/  IMAD.MOV.U32 R4, RZ, RZ, R42 ;  /* 0x000000ffff047224 */ /* 0x004fe200078e002a */
[----:B------:R-:W-:Y:S01]  /*8ea0*/  ISETP.GE.AND P0, PT, R0, R30, PT ;  /* 0x0000001e0000720c */ /* 0x000fe20003f06270 */
[----:B------:R-:W-:Y:S01]  /*8eb0*/  IMAD.MOV.U32 R0, RZ, RZ, R35 ;  /* 0x000000ffff007224 */ /* 0x000fe200078e0023 */
[----:B---3--:R1:W2:Y:S01]  /*8ec0*/  SHFL.IDX PT, R5, R31, 0x1, 0x1c1f ;  /* 0x003c1f001f057f89 */ /* 0x0082a200000e0000 */
        /* <DEDUP_REMOVED lines=38> */
[----:B------:R3:W4:Y:S01]  /*9130*/  SHFL.IDX PT, R2, R40, 0x1, 0x1c1f ;  /* 0x003c1f0028027f89 */ /* 0x00072200000e0000 */
[----:B------:R-:W-:Y:S01]  /*9140*/  CS2R R56, SRZ ;  /* 0x0000000000387805 */ /* 0x000fe2000001ff00 */
[----:B------:R-:W-:Y:S01]  /*9150*/  CS2R R50, SRZ ;  /* 0x0000000000327805 */ /* 0x000fe2000001ff00 */
[----:B-1----:R-:W-:Y:S01]  /*9160*/  PRMT R31, R0, 0x5410, R14 ;  /* 0x00005410001f7816 */ /* 0x002fe2000000000e */
[----:B------:R1:W2:Y:S04]  /*9170*/  SHFL.IDX PT, R4, R39, 0x1, 0x1c1f ;  /* 0x003c1f0027047f89 */ /* 0x0002a800000e0000 */
[----:B------:R2:W4:Y:S01]  /*9180*/  SHFL.IDX PT, R3, R27, 0x1, 0x1c1f ;  /* 0x003c1f001b037f89 */ /* 0x00052200000e0000 */
[----:B---3--:R-:W-:Y:S01]  /*9190*/  CS2R R40, SRZ ;  /* 0x0000000000287805 */ /* 0x008fe2000001ff00 */
[----:B-1----:R-:W-:Y:S01]  /*91a0*/  PRMT R39, R15, 0x5410, R16 ;  /* 0x000054100f277816 */ /* 0x002fe20000000010 */
[----:B--2---:R-:W-:Y:S01]  /*91b0*/  CS2R R26, SRZ ;  /* 0x00000000001a7805 */ /* 0x004fe2000001ff00 */
[----:B------:R-:W-:Y:S05]  /*91c0*/  @P0 BRA `(.L_x_1066) ;  /* 0x000003e000000947 */ /* 0x000fea0003800000 */
[----:B----4-:R-:W-:Y:S01]  /*91d0*/  ISETP.GE.AND P0, PT, R148, c[0x0][0x27c], PT ;  /* 0x00009f0094007a0c */ /* 0x010fe20003f06270 */
[----:B------:R-:W-:Y:S01]  /*91e0*/  CS2R R48, SRZ ;  /* 0x0000000000307805 */ /* 0x000fe2000001ff00 */
[----:B------:R-:W-:Y:S01]  /*91f0*/  ISETP.GE.AND P2, PT, R145, c[0x0][0x27c], PT ;  /* 0x00009f0091007a0c */ /* 0x000fe20003f46270 */
[----:B------:R-:W-:-:S10]  /*9200*/  CS2R R50, SRZ ;  /* 0x0000000000327805 */ /* 0x000fd4000001ff00 */
[C---:B------:R-:W-:Y:S01]  /*9210*/  @!P0 IMAD.SHL.U32 R0, R148.reuse, 0x2, RZ ;  /* 0x0000000294008824 */ /* 0x040fe200078e00ff */
[----:B------:R-:W-:-:S04]  /*9220*/  @!P0 SHF.L.U64.HI R15, R148, 0x1, R38 ;  /* 0x00000001940f8819 */ /* 0x000fc80000010226 */
[----:B------:R-:W-:-:S05]  /*9230*/  @!P0 IADD3 R16, P1, R4, R0, RZ ;  /* 0x0000000004108210 */ /* 0x000fca0007f3e0ff */
        /* <DEDUP_REMOVED lines=8> */
[----:B------:R-:W-:Y:S01]  /*92c0*/  CS2R R56, SRZ ;  /* 0x0000000000387805 */ /* 0x000fe2000001ff00 */
[----:B-1----:R-:W-:Y:S02]  /*92d0*/  @!P2 IADD3 R16, P1, R4, R0, RZ ;  /* 0x000000000410a210 */ /* 0x002fe40007f3e0ff */
[----:B--2---:R-:W-:-:S05]  /*92e0*/  @!P2 SHF.L.U64.HI R15, R145, 0x1, R46 ;  /* 0x00000001910fa819 */ /* 0x004fca000001022e */
[--C-:B------:R-:W-:Y:S01]  /*92f0*/  @!P2 IMAD.X R17, R5, 0x1, R15.reuse, P1 ;  /* 0x000000010511a824 */ /* 0x100fe200008e060f */
[----:B------:R-:W-:Y:S02]  /*9300*/  @!P2 IADD3 R14, P1, R2, R0, RZ ;  /* 0x00000000020ea210 */ /* 0x000fe40007f3e0ff */
[----:B------:R-:W-:Y:S02]  /*9310*/  @!P0 IMAD.SHL.U32 R0, R147, 0x2, RZ ;  /* 0x0000000293008824 */ /* 0x000fe400078e00ff */
[----:B------:R1:W5:Y:S01]  /*9320*/  @!P2 LD.E.64 R54, [R16.64] ;  /* 0x000000061036a980 */ /* 0x000362000c101b00 */
[----:B------:R-:W-:Y:S01]  /*9330*/  @!P2 IMAD.X R15, R3, 0x1, R15, P1 ;  /* 0x00000001030fa824 */ /* 0x000fe200008e060f */
[----:B------:R-:W-:-:S04]  /*9340*/  ISETP.GE.AND P1, PT, R144, c[0x0][0x27c], PT ;  /* 0x00009f0090007a0c */ /* 0x000fc80003f26270 */
[----:B------:R2:W5:Y:S01]  /*9350*/  @!P2 LD.E.64 R56, [R14.64] ;  /* 0x000000060e38a980 */ /* 0x000562000c101b00 */
[----:B------:R-:W-:Y:S01]  /*9360*/  CS2R R58, SRZ ;  /* 0x00000000003a7805 */ /* 0x000fe2000001ff00 */
[----:B------:R-:W-:Y:S01]  /*9370*/  CS2R R60, SRZ ;  /* 0x00000000003c7805 */ /* 0x000fe2000001ff00 */
[----:B-1----:R-:W-:Y:S02]  /*9380*/  @!P0 IADD3 R16, P2, R4, R0, RZ ;  /* 0x0000000004108210 */ /* 0x002fe40007f5e0ff */
[----:B--2---:R-:W-:-:S05]  /*9390*/  @!P0 SHF.L.U64.HI R15, R147, 0x1, R47 ;  /* 0x00000001930f8819 */ /* 0x004fca000001022f */
[----:B------:R-:W-:Y:S01]  /*93a0*/  @!P0 IMAD.X R17, R5, 0x1, R15, P2 ;  /* 0x0000000105118824 */ /* 0x000fe200010e060f */
[----:B------:R-:W-:Y:S01]  /*93b0*/  @!P0 IADD3 R14, P2, R2, R0, RZ ;  /* 0x00000000020e8210 */ /* 0x000fe20007f5e0ff */
        /* <DEDUP_REMOVED lines=8> */
[----:B--2---:R-:W-:-:S05]  /*9440*/  @!P1 IADD3 R14, P0, R2, R18, RZ ;  /* 0x00000012020e9210 */ /* 0x004fca0007f1e0ff */
[----:B------:R-:W-:Y:S01]  /*9450*/  @!P1 IMAD.X R15, R3, 0x1, R0, P0 ;  /* 0x00000001030f9824 */ /* 0x000fe200000e0600 */
[----:B------:R-:W-:Y:S02]  /*9460*/  ISETP.GE.AND P0, PT, R146, c[0x0][0x27c], PT ;  /* 0x00009f0092007a0c */ /* 0x000fe40003f06270 */
[----:B-1----:R-:W-:Y:S02]  /*9470*/  @!P1 IADD3 R16, P3, R4, R18, RZ ;  /* 0x0000001204109210 */ /* 0x002fe40007f7e0ff */
[----:B------:R-:W-:-:S04]  /*9480*/  @!P2 IMAD.WIDE R20, R142, 0x2, R4 ;  /* 0x000000028e14a825 */ /* 0x000fc800078e0204 */
[----:B------:R-:W-:Y:S01]  /*9490*/  @!P1 IMAD.X R17, R5, 0x1, R0, P3 ;  /* 0x0000000105119824 */ /* 0x000fe200018e0600 */
[----:B------:R1:W5:Y:S01]  /*94a0*/  @!P2 LD.E.64 R26, [R20.64] ;  /* 0x00000006141aa980 */ /* 0x000362000c101b00 */
[----:B------:R-:W-:-:S04]  /*94b0*/  @!P2 IMAD.WIDE R18, R142, 0x2, R2 ;  /* 0x000000028e12a825 */ /* 0x000fc800078e0202 */
[----:B------:R-:W-:Y:S01]  /*94c0*/  @!P0 IMAD.SHL.U32 R0, R146, 0x2, RZ ;  /* 0x0000000292008824 */ /* 0x000fe200078e00ff */
[----:B------:R2:W5:Y:S04]  /*94d0*/  @!P2 LD.E.64 R40, [R18.64] ;  /* 0x000000061228a980 */ /* 0x000568000c101b00 */
[----:B------:R-:W-:Y:S01]  /*94e0*/  @!P0 IADD3 R4, P2, R4, R0, RZ ;  /* 0x0000000004048210 */ /* 0x000fe20007f5e0ff */
[----:B------:R-:W-:Y:S01]  /*94f0*/  CS2R R62, SRZ ;  /* 0x00000000003e7805 */ /* 0x000fe2000001ff00 */
[----:B------:R-:W-:Y:S01]  /*9500*/  CS2R R66, SRZ ;  /* 0x0000000000427805 */ /* 0x000fe2000001ff00 */
[----:B------:R-:W-:-:S04]  /*9510*/  CS2R R64, SRZ ;  /* 0x0000000000407805 */ /* 0x000fc8000001ff00 */
[----:B------:R3:W5:Y:S01]  /*9520*/  @!P1 LD.E.64 R62, [R14.64] ;  /* 0x000000060e3e9980 */ /* 0x000762000c101b00 */
[----:B--2---:R-:W-:-:S05]  /*9530*/  @!P0 SHF.L.U64.HI R18, R146, 0x1, R53 ;  /* 0x0000000192128819 */ /* 0x004fca0000010235 */
[----:B------:R-:W-:Y:S01]  /*9540*/  @!P0 IMAD.X R5, R5, 0x1, R18, P2 ;  /* 0x0000000105058824 */ /* 0x000fe200010e0612 */
[----:B------:R-:W-:Y:S01]  /*9550*/  @!P0 IADD3 R2, P2, R2, R0, RZ ;  /* 0x0000000002028210 */ /* 0x000fe20007f5e0ff */
[----:B-1----:R-:W-:-:S03]  /*9560*/  CS2R R20, SRZ ;  /* 0x0000000000147805 */ /* 0x002fc6000001ff00 */
[----:B------:R3:W5:Y:S01]  /*9570*/  @!P0 LD.E.64 R66, [R4.64] ;  /* 0x0000000604428980 */ /* 0x000762000c101b00 */
[----:B------:R-:W-:-:S03]  /*9580*/  @!P0 IMAD.X R3, R3, 0x1, R18, P2 ;  /* 0x0000000103038824 */ /* 0x000fc600010e0612 */
[----:B------:R3:W5:Y:S04]  /*9590*/  @!P1 LD.E.64 R20, [R16.64] ;  /* 0x0000000610149980 */ /* 0x000768000c101b00 */
[----:B------:R3:W5:Y:S02]  /*95a0*/  @!P0 LD.E.64 R64, [R2.64] ;  /* 0x0000000602408980 */ /* 0x000764000c101b00 */
.L_x_1066:
[----:B----4-:R-:W-:Y:S05]  /*95b0*/  BSYNC B0 ;  /* 0x0000000000007941 */ /* 0x010fea0003800000 */
.L_x_1065:
[----:B-----5:R-:W-:Y:S01]  /*95c0*/  IMAD.MOV.U32 R0, RZ, RZ, R66 ;  /* 0x000000ffff007224 */ /* 0x020fe200078e0042 */
[----:B------:R-:W-:-:S04]  /*95d0*/  DEPBAR.LE SB0, 0x1 ;  /* 0x000080400000791a */ /* 0x000fc80000000000 */
[----:B---3--:R-:W-:Y:S01]  /*95e0*/  IMAD.MOV.U32 R4, RZ, RZ, R67 ;  /* 0x000000ffff047224 */ /* 0x008fe200078e0043 */
        /* <DEDUP_REMOVED lines=54> */
[----:B------:R-:W-:Y:S02]  /*9950*/  PRMT R10, R31, 0x5432, R4 ;  /* 0x000054321f0a7816 */ /* 0x000fe40000000004 */
[----:B------:R-:W-:Y:S02]  /*9960*/  LOP3.LUT R31, R0, 0xffff0000, RZ, 0xc0, !PT ;  /* 0xffff0000001f7812 */ /* 0x000fe400078ec0ff */
        /* <DEDUP_REMOVED lines=37> */
.L_x_1070:
[----:B------:R-:W-:Y:S05]  /*9bc0*/  BSYNC B0 ;  /* 0x0000000000007941 */ /* 0x000fea0003800000 */
.L_x_1069:
        /* <DEDUP_REMOVED lines=8> */
[C---:B------:R-:W-:Y:S02]  /*9c50*/  PRMT R0, R39.reuse, 0x5410, R2 ;  /* 0x0000541027007816 */ /* 0x040fe40000000002 */
        /* <DEDUP_REMOVED lines=40> */
.L_x_1072:
[----:B------:R-:W-:Y:S05]  /*9ee0*/  BSYNC B0 ;  /* 0x0000000000007941 */ /* 0x000fea0003800000 */
.L_x_1071:
        /* <DEDUP_REMOVED lines=49> */
.L_x_1074:
[----:B------:R-:W-:Y:S05]  /*a200*/  BSYNC B0 ;  /* 0x0000000000007941 */ /* 0x000fea0003800000 */
.L_x_1073:
        /* <DEDUP_REMOVED lines=49> */
.L_x_1076:
[----:B------:R-:W-:Y:S05]  /*a520*/  BSYNC B0 ;  /* 0x0000000000007941 */ /* 0x000fea0003800000 */
.L_x_1075:
        /* <DEDUP_REMOVED lines=49> */
.L_x_1078:
[----:B------:R-:W-:Y:S05]  /*a840*/  BSYNC B0 ;  /* 0x0000000000007941 */ /* 0x000fea0003800000 */
.L_x_1077:
        /* <DEDUP_REMOVED lines=48> */
.L_x_1068:
[----:B------:R-:W-:Y:S05]  /*ab50*/  BSYNC B1 ;  /* 0x0000000000017941 */ /* 0x000fea0003800000 */
.L_x_1067:
[----:B------:R-:W-:-:S04]  /*ab60*/  IADD3 R0, R239, 0x40, RZ ;  /* 0x00000040ef007810 */ /* 0x000fc80007ffe0ff */
        /* <DEDUP_REMOVED lines=51> */
.L_x_1081:
[----:B------:R-:W-:Y:S05]  /*aea0*/  BSYNC B0 ;  /* 0x0000000000007941 */ /* 0x000fea0003800000 */
.L_x_1080:
        /* <DEDUP_REMOVED lines=49> */
.L_x_1083:
[----:B------:R-:W-:Y:S05]  /*b1c0*/  BSYNC B0 ;  /* 0x0000000000007941 */ /* 0x000fea0003800000 */
.L_x_1082:
        /* <DEDUP_REMOVED lines=49> */
.L_x_1085:
[----:B------:R-:W-:Y:S05]  /*b4e0*/  BSYNC B0 ;  /* 0x0000000000007941 */ /* 0x000fea0003800000 */
.L_x_1084:
        /* <DEDUP_REMOVED lines=49> */
.L_x_1087:
[----:B------:R-:W-:Y:S05]  /*b800*/  BSYNC B0 ;  /* 0x0000000000007941 */ /* 0x000fea0003800000 */
.L_x_1086:
        /* <DEDUP_REMOVED lines=49> */
.L_x_1089:
[----:B------:R-:W-:Y:S05]  /*bb20*/  BSYNC B0 ;  /* 0x0000000000007941 */ /* 0x000fea0003800000 */
.L_x_1088:
        /* <DEDUP_REMOVED lines=49> */
.L_x_1062:
[----:B------:R-:W-:Y:S01]  /*be40*/  @P4 IMAD.HI.U32 R3, R0, c[0x0][0x2c8], RZ ;  /* 0x0000b20000034a27 */ /* 0x000fe200078e00ff */
[----:B------:R-:W-:Y:S01]  /*be50*/  SHF.R.S32.HI R84, RZ, 0x1f, R106 ;  /* 0x0000001fff547819 */ /* 0x000fe2000001146a */
[----:B------:R-:W-:Y:S01]  /*be60*/  BSSY B0, `(.L_x_1090) ;  /* 0x000004c000007945 */ /* 0x000fe20003800000 */
[----:B------:R-:W-:Y:S01]  /*be70*/  SHF.R.S32.HI R80, RZ, 0x1f, R107 ;  /* 0x0000001fff507819 */ /* 0x000fe2000001146b */
[----:B------:R-:W-:Y:S01]  /*be80*/  IMAD.MOV.U32 R5, RZ, RZ, R7 ;  /* 0x000000ffff057224 */ /* 0x000fe200078e0007 */
[----:B------:R-:W-:Y:S01]  /*be90*/  @P4 SHF.R.U32.HI R0, RZ, c[0x0][0x2cc], R3 ;  /* 0x0000b300ff004a19 */ /* 0x000fe20000011603 */
[----:B------:R-:W-:Y:S01]  /*bea0*/  IMAD.MOV.U32 R7, RZ, RZ, R6 ;  /* 0x000000ffff077224 */ /* 0x000fe200078e0006 */
[----:B------:R-:W-:Y:S01]  /*beb0*/  LEA.HI R85, R84, R106, RZ, 0x3 ;  /* 0x0000006a54557211 */ /* 0x000fe200078f18ff */
[----:B------:R-:W-:Y:S01]  /*bec0*/  IMAD.MOV.U32 R6, RZ, RZ, R2 ;  /* 0x000000ffff067224 */ /* 0x000fe200078e0002 */
[----:B------:R-:W-:Y:S01]  /*bed0*/  SHF.R.S32.HI R3, RZ, 0x1f, R0 ;  /* 0x0000001fff037819 */ /* 0x000fe20000011400 */
[----:B------:R-:W-:Y:S01]  /*bee0*/  IMAD.WIDE.U32 R4, R0, c[0x0][0x280], R4 ;  /* 0x0000a00000047a25 */ /* 0x000fe200078e0004 */
[----:B------:R-:W-:Y:S01]  /*bef0*/  LEA.HI R81, R80, R107, RZ, 0x3 ;  /* 0x0000006b50517211 */ /* 0x000fe200078f18ff */
[----:B------:R-:W-:Y:S01]  /*bf00*/  CS2R R74, SRZ ;  /* 0x00000000004a7805 */ /* 0x000fe2000001ff00 */
[----:B------:R-:W-:Y:S01]  /*bf10*/  SHF.R.S32.HI R29, RZ, 0x1f, R102 ;  /* 0x0000001fff1d7819 */ /* 0x000fe20000011466 */
[C---:B------:R-:W-:Y:S01]  /*bf20*/  IMAD R8, R3.reuse, c[0x0][0x280], RZ ;  /* 0x0000a00003087a24 */ /* 0x040fe200078e02ff */
[----:B------:R-:W-:Y:S01]  /*bf30*/  LEA R31, P0, R4, c[0x0][0x270], 0x1 ;  /* 0x00009c00041f7a11 */ /* 0x000fe200078008ff */
[----:B------:R-:W-:Y:S01]  /*bf40*/  IMAD R9, R3, c[0x0][0x290], RZ ;  /* 0x0000a40003097a24 */ /* 0x000fe200078e02ff */
[----:B------:R-:W-:Y:S01]  /*bf50*/  CS2R R46, SRZ ;  /* 0x00000000002e7805 */ /* 0x000fe2000001ff00 */
[C---:B------:R-:W-:Y:S01]  /*bf60*/  IMAD R8, R0.reuse, c[0x0][0x284], R8 ;  /* 0x0000a10000087a24 */ /* 0x040fe200078e0208 */
[----:B------:R-:W-:Y:S01]  /*bf70*/  CS2R R44, SRZ ;  /* 0x00000000002c7805 */ /* 0x000fe2000001ff00 */
[----:B------:R-:W-:Y:S01]  /*bf80*/  IMAD.WIDE.U32 R2, R0, c[0x0][0x290], R6 ;  /* 0x0000a40000027a25 */ /* 0x000fe200078e0006 */
[----:B------:R1:W2:Y:S01]  /*bf90*/  SHFL.IDX PT, R20, R31, RZ, 0x1c1f ;  /* 0x001c1fff1f147589 */ /* 0x0002a200000e0000 */
        /* <DEDUP_REMOVED lines=10> */
[----:B------:R-:W-:Y:S01]  /*c040*/  CS2R R42, SRZ ;  /* 0x00000000002a7805 */ /* 0x000fe2000001ff00 */
[----:B------:R-:W-:Y:S01]  /*c050*/  CS2R R40, SRZ ;  /* 0x0000000000287805 */ /* 0x000fe2000001ff00 */
[----:B------:R1:W3:Y:S01]  /*c060*/  SHFL.IDX PT, R21, R28, RZ, 0x1c1f ;  /* 0x001c1fff1c157589 */ /* 0x0002e200000e0000 */
[----:B------:R-:W-:Y:S01]  /*c070*/  LEA.HI.X R27, R2, c[0x0][0x28c], R0, 0x1, P1 ;  /* 0x0000a300021b7a11 */ /* 0x000fe200008f0c00 */
[----:B------:R-:W-:Y:S01]  /*c080*/  CS2R R10, SRZ ;  /* 0x00000000000a7805 */ /* 0x000fe2000001ff00 */
[----:B------:R-:W-:Y:S01]  /*c090*/  CS2R R8, SRZ ;  /* 0x0000000000087805 */ /* 0x000fe2000001ff00 */
[----:B------:R1:W4:Y:S01]  /*c0a0*/  SHFL.IDX PT, R2, R32, RZ, 0x1c1f ;  /* 0x001c1fff20027589 */ /* 0x00032200000e0000 */
[----:B------:R-:W-:Y:S01]  /*c0b0*/  CS2R R6, SRZ ;  /* 0x0000000000067805 */ /* 0x000fe2000001ff00 */
[----:B------:R-:W-:Y:S01]  /*c0c0*/  CS2R R4, SRZ ;  /* 0x0000000000047805 */ /* 0x000fe2000001ff00 */
[----:B------:R-:W-:Y:S01]  /*c0d0*/  SHF.R.S32.HI R77, RZ, 0x3, R85 ;  /* 0x00000003ff4d7819 */ /* 0x000fe20000011455 */
[----:B------:R1:W1:Y:S01]  /*c0e0*/  SHFL.IDX PT, R3, R27, RZ, 0x1c1f ;  /* 0x001c1fff1b037589 */ /* 0x00026200000e0000 */
[----:B------:R-:W-:Y:S01]  /*c0f0*/  SHF.R.S32.HI R59, RZ, 0x3, R81 ;  /* 0x00000003ff3b7819 */ /* 0x000fe20000011451 */
[----:B------:R-:W-:Y:S05]  /*c100*/  @P0 BRA `(.L_x_1091) ;  /* 0x0000021000000947 */ /* 0x000fea0003800000 */
[----:B------:R-:W-:Y:S01]  /*c110*/  ISETP.GE.AND P0, PT, R102, c[0x0][0x27c], PT ;  /* 0x00009f0066007a0c */ /* 0x000fe20003f06270 */
[----:B------:R-:W-:Y:S01]  /*c120*/  CS2R R18, SRZ ;  /* 0x0000000000127805 */ /* 0x000fe2000001ff00 */
[----:B------:R-:W-:Y:S01]  /*c130*/  ISETP.GE.AND P2, PT, R107, c[0x0][0x27c], PT ;  /* 0x00009f006b007a0c */ /* 0x000fe20003f46270 */
[----:B------:R-:W-:Y:S01]  /*c140*/  CS2R R16, SRZ ;  /* 0x0000000000107805 */ /* 0x000fe2000001ff00 */
[----:B------:R-:W-:Y:S01]  /*c150*/  CS2R R10, SRZ ;  /* 0x00000000000a7805 */ /* 0x000fe2000001ff00 */
[----:B------:R-:W-:Y:S01]  /*c160*/  CS2R R8, SRZ ;  /* 0x0000000000087805 */ /* 0x000fe2000001ff00 */
[----:B------:R-:W-:Y:S01]  /*c170*/  CS2R R46, SRZ ;  /* 0x00000000002e7805 */ /* 0x000fe2000001ff00 */
[----:B------:R-:W-:-:S06]  /*c180*/  CS2R R44, SRZ ;  /* 0x00000000002c7805 */ /* 0x000fcc000001ff00 */
[C---:B------:R-:W-:Y:S01]  /*c190*/  @!P0 IMAD.SHL.U32 R4, R102.reuse, 0x2, RZ ;  /* 0x0000000266048824 */ /* 0x040fe200078e00ff */
[----:B------:R-:W-:-:S04]  /*c1a0*/  @!P0 SHF.L.U64.HI R0, R102, 0x1, R29 ;  /* 0x0000000166008819 */ /* 0x000fc8000001021d */
[-C--:B--2---:R-:W-:Y:S02]  /*c1b0*/  @!P0 IADD3 R24, P1, R20, R4.reuse, RZ ;  /* 0x0000000414188210 */ /* 0x084fe40007f3e0ff */
[----:B----4-:R-:W-:Y:S02]  /*c1c0*/  @!P0 IADD3 R22, P3, R2, R4, RZ ;  /* 0x0000000402168210 */ /* 0x010fe40007f7e0ff */
[----:B---3--:R-:W-:Y:S02]  /*c1d0*/  @!P0 IADD3.X R25, R21, R0, RZ, P1, !PT ;  /* 0x0000000015198210 */ /* 0x008fe40000ffe4ff */
[----:B------:R-:W-:Y:S01]  /*c1e0*/  ISETP.GE.AND P1, PT, R106, c[0x0][0x27c], PT ;  /* 0x00009f006a007a0c */ /* 0x000fe20003f26270 */
[----:B-1----:R-:W-:Y:S01]  /*c1f0*/  @!P0 IMAD.X R23, R3, 0x1, R0, P3 ;  /* 0x0000000103178824 */ /* 0x002fe200018e0600 */
[----:B------:R-:W-:-:S05]  /*c200*/  @!P2 SHF.L.U32 R4, R59, 0x3, RZ ;  /* 0x000000033b04a819 */ /* 0x000fca00000006ff */
[----:B------:R-:W-:-:S04]  /*c210*/  @!P2 IMAD.WIDE R12, R4, 0x2, R20 ;  /* 0x00000002040ca825 */ /* 0x000fc800078e0214 */
[----:B------:R-:W-:Y:S01]  /*c220*/  @!P2 IMAD.WIDE R6, R4, 0x2, R2 ;  /* 0x000000020406a825 */ /* 0x000fe200078e0202 */
[----:B------:R1:W5:Y:S03]  /*c230*/  @!P2 LD.E.128 R16, [R12.64] ;  /* 0x000000060c10a980 */ /* 0x000366000c101d00 */
[----:B------:R-:W-:Y:S01]  /*c240*/  @!P1 IMAD.SHL.U32 R0, R77, 0x8, RZ ;  /* 0x000000084d009824 */ /* 0x000fe200078e00ff */
[----:B------:R2:W5:Y:S03]  /*c250*/  @!P2 LD.E.128 R8, [R6.64] ;  /* 0x000000060608a980 */ /* 0x000566000c101d00 */
[C---:B------:R-:W-:Y:S01]  /*c260*/  @!P1 IMAD.WIDE R4, R0.reuse, 0x2, R20 ;  /* 0x0000000200049825 */ /* 0x040fe200078e0214 */
[----:B------:R-:W-:Y:S01]  /*c270*/  CS2R R42, SRZ ;  /* 0x00000000002a7805 */ /* 0x000fe2000001ff00 */
[----:B------:R-:W-:Y:S01]  /*c280*/  CS2R R40, SRZ ;  /* 0x0000000000287805 */ /* 0x000fe2000001ff00 */
[----:B------:R-:W-:Y:S01]  /*c290*/  CS2R R14, SRZ ;  /* 0x00000000000e7805 */ /* 0x000fe2000001ff00 */
[----:B------:R-:W-:Y:S01]  /*c2a0*/  @!P1 IMAD.WIDE R2, R0, 0x2, R2 ;  /* 0x0000000200029825 */ /* 0x000fe200078e0202 */
[----:B------:R3:W5:Y:S04]  /*c2b0*/  @!P1 LD.E.128 R44, [R4.64] ;  /* 0x00000006042c9980 */ /* 0x000768000c101d00 */
[----:B------:R4:W5:Y:S01]  /*c2c0*/  @!P1 LD.E.128 R40, [R2.64] ;  /* 0x0000000602289980 */ /* 0x000962000c101d00 */
[----:B-1----:R-:W-:Y:S01]  /*c2d0*/  CS2R R12, SRZ ;  /* 0x00000000000c7805 */ /* 0x002fe2000001ff00 */
[----:B--2---:R-:W-:-:S05]  /*c2e0*/  CS2R R6, SRZ ;  /* 0x0000000000067805 */ /* 0x004fca000001ff00 */
[----:B------:R4:W5:Y:S01]  /*c2f0*/  @!P0 LD.E.128 R12, [R24.64] ;  /* 0x00000006180c8980 */ /* 0x000962000c101d00 */
[----:B---3--:R-:W-:-:S06]  /*c300*/  CS2R R4, SRZ ;  /* 0x0000000000047805 */ /* 0x008fcc000001ff00 */
[----:B------:R4:W5:Y:S02]  /*c310*/  @!P0 LD.E.128 R4, [R22.64] ;  /* 0x0000000616048980 */ /* 0x000964000c101d00 */
.L_x_1091:
[----:B------:R-:W-:Y:S05]  /*c320*/  BSYNC B0 ;  /* 0x0000000000007941 */ /* 0x000fea0003800000 */
.L_x_1090:
[----:B------:R-:W-:Y:S01]  /*c330*/  IADD3 R0, R26, 0x40, RZ ;  /* 0x000000401a007810 */ /* 0x000fe20007ffe0ff */
[----:B----45:R-:W-:Y:S01]  /*c340*/  IMAD.MOV.U32 R2, RZ, RZ, R44 ;  /* 0x000000ffff027224 */ /* 0x030fe200078e002c */
[----:B------:R-:W-:Y:S01]  /*c350*/  MOV R23, R7 ;  /* 0x0000000700177202 */ /* 0x000fe20000000f00 */
[----:B--2---:R-:W-:Y:S01]  /*c360*/  IMAD.MOV.U32 R20, RZ, RZ, R46 ;  /* 0x000000ffff147224 */ /* 0x004fe200078e002e */
[----:B------:R-:W-:Y:S01]  /*c370*/  ISETP.GE.AND P0, PT, R0, R30, PT ;  /* 0x0000001e0000720c */ /* 0x000fe20003f06270 */
[----:B------:R-:W-:Y:S01]  /*c380*/  IMAD.MOV.U32 R0, RZ, RZ, R45 ;  /* 0x000000ffff007224 */ /* 0x000fe200078e002d */
[----:B---3--:R-:W2:Y:S01]  /*c390*/  SHFL.IDX PT, R21, R28, 0x1, 0x1c1f ;  /* 0x003c1f001c157f89 */ /* 0x008ea200000e0000 */
[----:B-1----:R-:W-:Y:S01]  /*c3a0*/  IMAD.MOV.U32 R3, RZ, RZ, R47 ;  /* 0x000000ffff037224 */ /* 0x002fe200078e002f */
        /* <DEDUP_REMOVED lines=37> */
[----:B------:R-:W1:Y:S01]  /*c600*/  SHFL.IDX PT, R2, R32, 0x1, 0x1c1f ;  /* 0x003c1f0020027f89 */ /* 0x000e6200000e0000 */
        /* <DEDUP_REMOVED lines=21> */
[----:B------:R-:W-:Y:S02]  /*c760*/  @!P0 SHF.L.U64.HI R23, R102, 0x1, R29 ;  /* 0x0000000166178819 */ /* 0x000fe4000001021d */
[----:B------:R-:W-:Y:S02]  /*c770*/  @!P2 SHF.L.U32 R26, R59, 0x3, RZ ;  /* 0x000000033b1aa819 */ /* 0x000fe400000006ff */
[-C--:B------:R-:W-:Y:S02]  /*c780*/  @!P0 IADD3 R24, P1, R20, R0.reuse, RZ ;  /* 0x0000000014188210 */ /* 0x080fe40007f3e0ff */
[----:B-1----:R-:W-:Y:S01]  /*c790*/  @!P0 IADD3 R22, P3, R2, R0, RZ ;  /* 0x0000000002168210 */ /* 0x002fe20007f7e0ff */
[----:B------:R-:W-:Y:S01]  /*c7a0*/  @!P2 IMAD.WIDE R28, R26, 0x2, R20 ;  /* 0x000000021a1ca825 */ /* 0x000fe200078e0214 */
[----:B------:R-:W-:Y:S02]  /*c7b0*/  @!P0 IADD3.X R25, R21, R23, RZ, P1, !PT ;  /* 0x0000001715198210 */ /* 0x000fe40000ffe4ff */
[----:B------:R-:W-:Y:S01]  /*c7c0*/  ISETP.GE.AND P1, PT, R106, c[0x0][0x27c], PT ;  /* 0x00009f006a007a0c */ /* 0x000fe20003f26270 */
[----:B------:R-:W-:Y:S01]  /*c7d0*/  @!P0 IMAD.X R23, R3, 0x1, R23, P3 ;  /* 0x0000000103178824 */ /* 0x000fe200018e0617 */
[----:B------:R-:W-:Y:S01]  /*c7e0*/  CS2R R70, SRZ ;  /* 0x0000000000467805 */ /* 0x000fe2000001ff00 */
[----:B------:R-:W-:Y:S01]  /*c7f0*/  @!P2 IMAD.WIDE R26, R26, 0x2, R2 ;  /* 0x000000021a1aa825 */ /* 0x000fe200078e0202 */
[----:B------:R-:W-:Y:S01]  /*c800*/  CS2R R68, SRZ ;  /* 0x0000000000447805 */ /* 0x000fe2000001ff00 */
[----:B------:R-:W-:Y:S01]  /*c810*/  CS2R R50, SRZ ;  /* 0x0000000000327805 */ /* 0x000fe2000001ff00 */
[----:B------:R-:W-:Y:S01]  /*c820*/  CS2R R48, SRZ ;  /* 0x0000000000307805 */ /* 0x000fe2000001ff00 */
[----:B------:R-:W-:Y:S01]  /*c830*/  CS2R R54, SRZ ;  /* 0x0000000000367805 */ /* 0x000fe2000001ff00 */
[----:B------:R-:W-:Y:S01]  /*c840*/  CS2R R52, SRZ ;  /* 0x0000000000347805 */ /* 0x000fe2000001ff00 */
[----:B------:R1:W5:Y:S04]  /*c850*/  @!P2 LD.E.128 R60, [R28.64] ;  /* 0x000000061c3ca980 */ /* 0x000368000c101d00 */
[----:B------:R-:W-:Y:S01]  /*c860*/  @!P1 IMAD.SHL.U32 R0, R77, 0x8, RZ ;  /* 0x000000084d009824 */ /* 0x000fe200078e00ff */
[----:B------:R1:W5:Y:S03]  /*c870*/  @!P2 LD.E.128 R64, [R26.64] ;  /* 0x000000061a40a980 */ /* 0x000366000c101d00 */
[C---:B------:R-:W-:Y:S01]  /*c880*/  @!P1 IMAD.WIDE R20, R0.reuse, 0x2, R20 ;  /* 0x0000000200149825 */ /* 0x040fe200078e0214 */
[----:B------:R1:W5:Y:S03]  /*c890*/  @!P0 LD.E.128 R48, [R24.64] ;  /* 0x0000000618308980 */ /* 0x000366000c101d00 */
[----:B------:R-:W-:Y:S01]  /*c8a0*/  @!P1 IMAD.WIDE R2, R0, 0x2, R2 ;  /* 0x0000000200029825 */ /* 0x000fe200078e0202 */
[----:B------:R1:W5:Y:S04]  /*c8b0*/  @!P1 LD.E.128 R72, [R20.64] ;  /* 0x0000000614489980 */ /* 0x000368000c101d00 */
[----:B------:R1:W5:Y:S04]  /*c8c0*/  @!P1 LD.E.128 R68, [R2.64] ;  /* 0x0000000602449980 */ /* 0x000368000c101d00 */
[----:B------:R1:W5:Y:S02]  /*c8d0*/  @!P0 LD.E.128 R52, [R22.64] ;  /* 0x0000000616348980 */ /* 0x000364000c101d00 */
.L_x_1093:
[----:B--2-4-:R-:W-:Y:S05]  /*c8e0*/  BSYNC B0 ;  /* 0x0000000000007941 */ /* 0x014fea0003800000 */
.L_x_1092:
        /* <DEDUP_REMOVED lines=157> */
.L_x_1097:
[----:B------:R-:W-:Y:S05]  /*d2c0*/  BSYNC B0 ;  /* 0x0000000000007941 */ /* 0x000fea0003800000 */
.L_x_1096:
        /* <DEDUP_REMOVED lines=113> */
.L_x_1099:
[----:B------:R-:W-:Y:S05]  /*d9e0*/  BSYNC B0 ;  /* 0x0000000000007941 */ /* 0x000fea0003800000 */
.L_x_1098:
[----:B------:R-:W-:-:S13]  /*d9f0*/  ISETP.GE.AND P0, PT, R106, c[0x0][0x27c], PT ;  /* 0x00009f006a007a0c */ /* 0x000fda0003f06270 */
        /* <DEDUP_REMOVED lines=111> */
.L_x_1095:
[----:B------:R-:W-:Y:S05]  /*e0f0*/  BSYNC B1 ;  /* 0x0000000000017941 */ /* 0x000fea0003800000 */
.L_x_1094:
[----:B------:R-:W-:-:S04]  /*e100*/  IADD3 R0, R239, 0x40, RZ ;  /* 0x00000040ef007810 */ /* 0x000fc80007ffe0ff */
[----:B------:R-:W-:-:S13]  /*e110*/  ISETP.GE.AND P0, PT, R0, R76, PT ;  /* 0x0000004c0000720c */ /* 0x000fda0003f06270 */
[----:B------:R-:W-:Y:S05]  /*e120*/  @P0 BRA `(.L_x_1079) ;  /* 0x0000158000000947 */ /* 0x000fea0003800000 */
[----:B------:R3:W5:Y:S01]  /*e130*/  LDL R35, [R1+0x40] ;  /* 0x0000400001237983 */ /* 0x0007620000100800 */
[----:B------:R-:W-:Y:S01]  /*e140*/  ISETP.GE.AND P0, PT, R102, c[0x0][0x27c], PT ;  /* 0x00009f0066007a0c */ /* 0x000fe20003f06270 */
[----:B------:R-:W-:Y:S01]  /*e150*/  BSSY B0, `(.L_x_1100) ;  /* 0x0000073000007945 */ /* 0x000fe20003800000 */
[C---:B------:R-:W-:Y:S02]  /*e160*/  IADD3 R36, R239.reuse, 0x40, RZ ;  /* 0x00000040ef247810 */ /* 0x040fe40007ffe0ff */
[----:B------:R-:W-:-:S03]  /*e170*/  IADD3 R37, R239, 0x40, RZ ;  /* 0x00000040ef257810 */ /* 0x000fc60007ffe0ff */
[----:B------:R-:W-:Y:S02]  /*e180*/  IMAD.SHL.U32 R36, R36, 0x40, RZ ;  /* 0x0000004024247824 */ /* 0x000fe400078e00ff */
[----:B------:R-:W-:-:S03]  /*e190*/  IMAD.SHL.U32 R37, R37, 0x40, RZ ;  /* 0x0000004025257824 */ /* 0x000fc600078e00ff */
[----:B------:R-:W-:Y:S02]  /*e1a0*/  LOP3.LUT R36, R36, 0x1c0, RZ, 0xc0, !PT ;  /* 0x000001c024247812 */ /* 0x000fe400078ec0ff */
[----:B------:R-:W-:Y:S02]  /*e1b0*/  LOP3.LUT R37, R37, 0x1c0, RZ, 0xc0, !PT ;  /* 0x000001c025257812 */ /* 0x000fe400078ec0ff */
[----:B------:R-:W-:Y:S01]  /*e1c0*/  SHF.R.U32.HI R36, RZ, 0x3, R36 ;  /* 0x00000003ff247819 */ /* 0x000fe20000011624 */
[----:B------:R-:W-:Y:S05]  /*e1d0*/  @P0 BRA `(.L_x_1101) ;  /* 0x000006a000000947 */ /* 0x000fea0003800000 */
[----:B------:R-:W-:Y:S01]  /*e1e0*/  IMAD.MOV.U32 R3, RZ, RZ, c[0x0][0x27c] ;  /* 0x00009f00ff037624 */ /* 0x000fe200078e00ff */
[----:B------:R-:W-:Y:S02]  /*e1f0*/  LOP3.LUT R0, R37, 0x38, R102, 0xf8, !PT ;  /* 0x0000003825007812 */ /* 0x000fe400078ef866 */
[----:B--2---:R-:W-:Y:S02]  /*e200*/  SHF.R.U64 R13, R52, 0x10, R53 ;  /* 0x00000010340d7819 */ /* 0x004fe40000001235 */
[----:B------:R-:W-:-:S02]  /*e210*/  LEA.HI R3, R3, R110, RZ, 0x1d ;  /* 0x0000006e03037211 */ /* 0x000fc400078fe8ff */
[----:B-----5:R-:W-:Y:S02]  /*e220*/  LOP3.LUT R0, R35, R0, R36, 0xf6, !PT ;  /* 0x0000000023007212 */ /* 0x020fe400078ef624 */
[----:B------:R-:W-:Y:S01]  /*e230*/  SHF.R.S32.HI R4, RZ, 0x1f, R3 ;  /* 0x0000001fff047819 */ /* 0x000fe20000011403 */
[----:B------:R-:W-:Y:S01]  /*e240*/  IMAD.SHL.U32 R2, R3, 0x8, RZ ;  /* 0x0000000803027824 */ /* 0x000fe200078e00ff */
[----:B------:R-:W-:Y:S02]  /*e250*/  LEA R29, R0, 0xc100, 0x1 ;  /* 0x0000c100001d7811 */ /* 0x000fe400078e08ff */
[----:B------:R-:W-:Y:S02]  /*e260*/  LEA.HI R3, R4, R3, RZ, 0x3 ;  /* 0x0000000304037211 */ /* 0x000fe400078f18ff */
[----:B------:R-:W-:Y:S01]  /*e270*/  LOP3.LUT R2, R37, 0x38, R2, 0xf8, !PT ;  /* 0x0000003825027812 */ /* 0x000fe200078ef802 */
[----:B------:R-:W2:Y:S01]  /*e280*/  LDS.128 R8, [R29] ;  /* 0x000000001d087984 */ /* 0x000ea20000000c00 */
[----:B------:R-:W-:Y:S01]  /*e290*/  PRMT R16, R90, 0x5432, R13 ;  /* 0x000054325a107816 */ /* 0x000fe2000000000d */
[----:B------:R-:W-:Y:S01]  /*e2a0*/  IMAD.SHL.U32 R3, R3, 0x400, RZ ;  /* 0x0000040003037824 */ /* 0x000fe200078e00ff */
[----:B------:R-:W-:-:S02]  /*e2b0*/  LOP3.LUT R2, R2, R36, RZ, 0x3c, !PT ;  /* 0x0000002402027212 */ /* 0x000fc400078e3cff */
[--C-:B------:R-:W-:Y:S02]  /*e2c0*/  SHF.R.U64 R14, R54, 0x10, R55.reuse ;  /* 0x00000010360e7819 */ /* 0x100fe40000001237 */
[----:B------:R-:W-:Y:S02]  /*e2d0*/  LOP3.LUT R0, R3, 0x7fffe000, RZ, 0xc0, !PT ;  /* 0x7fffe00003007812 */ /* 0x000fe400078ec0ff */
[----:B------:R-:W-:Y:S02]  /*e2e0*/  SHF.R.U32.HI R19, RZ, 0x10, R55 ;  /* 0x00000010ff137819 */ /* 0x000fe40000011637 */
[----:B------:R-:W-:Y:S02]  /*e2f0*/  IADD3 R0, R2, R0, R35 ;  /* 0x0000000002007210 */ /* 0x000fe40007ffe023 */
[----:B------:R-:W-:Y:S02]  /*e300*/  SHF.R.U64 R3, R50, 0x10, R51 ;  /* 0x0000001032037819 */ /* 0x000fe40000001233 */
[----:B------:R-:W-:Y:S01]  /*e310*/  SHF.R.U32.HI R15, RZ, 0x10, R53 ;  /* 0x00000010ff0f7819 */ /* 0x000fe20000011635 */
[----:B------:R-:W-:Y:S01]  /*e320*/  IMAD.SHL.U32 R28, R0, 0x2, RZ ;  /* 0x00000002001c7824 */ /* 0x000fe200078e00ff */
[----:B------:R-:W-:-:S02]  /*e330*/  SHF.R.U64 R0, R48, 0x10, R49 ;  /* 0x0000001030007819 */ /* 0x000fc40000001231 */
[----:B------:R-:W-:Y:S02]  /*e340*/  SHF.L.U32 R30, R16, 0x10, RZ ;  /* 0x00000010101e7819 */ /* 0x000fe400000006ff */
[----:B------:R-:W4:Y:S01]  /*e350*/  LDS.128 R4, [R28+0xc100] ;  /* 0x00c100001c047984 */ /* 0x000f220000000c00 */
[----:B------:R-:W-:Y:S02]  /*e360*/  PRMT R18, R92, 0x5432, R0 ;  /* 0x000054325c127816 */ /* 0x000fe40000000000 */
[----:B------:R-:W-:Y:S02]  /*e370*/  SHF.R.U32.HI R2, RZ, 0x10, R49 ;  /* 0x00000010ff027819 */ /* 0x000fe40000011631 */
[----:B------:R-:W-:Y:S01]  /*e380*/  SHF.R.U32.HI R12, RZ, 0x10, R51 ;  /* 0x00000010ff0c7819 */ /* 0x000fe20000011633 */
[----:B------:R-:W-:Y:S01]  /*e390*/  IMAD.U32 R31, R18, 0x10000, RZ ;  /* 0x00010000121f7824 */ /* 0x000fe200078e00ff */
[C---:B------:R-:W-:Y:S02]  /*e3a0*/  PRMT R23, R91.reuse, 0x5432, R14 ;  /* 0x000054325b177816 */ /* 0x040fe4000000000e */
[----:B------:R-:W-:-:S02]  /*e3b0*/  PRMT R22, R91, 0x5410, R19 ;  /* 0x000054105b167816 */ /* 0x000fc40000000013 */
[C---:B------:R-:W-:Y:S02]  /*e3c0*/  PRMT R25, R93.reuse, 0x5432, R3 ;  /* 0x000054325d197816 */ /* 0x040fe40000000003 */
        /* <DEDUP_REMOVED lines=10> */
[----:B------:R-:W-:Y:S01]  /*e470*/  SHF.L.U32 R32, R22, 0x10, RZ ;  /* 0x0000001016207819 */ /* 0x000fe200000006ff */
[----:B------:R-:W-:Y:S01]  /*e480*/  IMAD.U32 R12, R11, 0x10000, RZ ;  /* 0x000100000b0c7824 */ /* 0x000fe200078e00ff */
[----:B------:R-:W-:-:S02]  /*e490*/  LOP3.LUT R34, R16, 0xffff0000, RZ, 0xc0, !PT ;  /* 0xffff000010227812 */ /* 0x000fc400078ec0ff */
[----:B------:R-:W-:Y:S02]  /*e4a0*/  LOP3.LUT R15, R15, 0xffff0000, RZ, 0xc0, !PT ;  /* 0xffff00000f0f7812 */ /* 0x000fe400078ec0ff */
[----:B------:R-:W-:Y:S01]  /*e4b0*/  LOP3.LUT R11, R11, 0xffff0000, RZ, 0xc0, !PT ;  /* 0xffff00000b0b7812 */ /* 0x000fe200078ec0ff */
[C---:B----4-:R-:W-:Y:S01]  /*e4c0*/  IMAD.U32 R10, R4.reuse, 0x10000, RZ ;  /* 0x00010000040a7824 */ /* 0x050fe200078e00ff */
[----:B------:R-:W-:Y:S01]  /*e4d0*/  LOP3.LUT R9, R4, 0xffff0000, RZ, 0xc0, !PT ;  /* 0xffff000004097812 */ /* 0x000fe200078ec0ff */
[C---:B------:R-:W-:Y:S01]  /*e4e0*/  IMAD.U32 R4, R6.reuse, 0x10000, RZ ;  /* 0x0001000006047824 */ /* 0x040fe200078e00ff */
[----:B------:R-:W-:Y:S01]  /*e4f0*/  LOP3.LUT R3, R6, 0xffff0000, RZ, 0xc0, !PT ;  /* 0xffff000006037812 */ /* 0x000fe200078ec0ff */
[C---:B------:R-:W-:Y:S01]  /*e500*/  FMUL.FTZ R27, R10.reuse, R30 ;  /* 0x0000001e0a1b7220 */ /* 0x040fe20000410000 */
[----:B------:R-:W-:Y:S01]  /*e510*/  LOP3.LUT R0, R7, 0xffff0000, RZ, 0xc0, !PT ;  /* 0xffff000007007812 */ /* 0x000fe200078ec0ff */
[-C--:B------:R-:W-:Y:S02]  /*e520*/  FMUL.FTZ R6, R10, R31.reuse ;  /* 0x0000001f0a067220 */ /* 0x080fe40000410000 */
[C---:B------:R-:W-:Y:S01]  /*e530*/  IMAD.U32 R8, R5.reuse, 0x10000, RZ ;  /* 0x0001000005087824 */ /* 0x040fe200078e00ff */
[----:B------:R-:W-:Y:S01]  /*e540*/  LOP3.LUT R5, R5, 0xffff0000, RZ, 0xc0, !PT ;  /* 0xffff000005057812 */ /* 0x000fe200078ec0ff */
[----:B------:R-:W-:-:S02]  /*e550*/  FFMA.FTZ R31, R21, R31, -R27 ;  /* 0x0000001f151f7223 */ /* 0x000fc4000001081b */
[----:B------:R-:W-:Y:S02]  /*e560*/  IMAD.U32 R2, R7, 0x10000, RZ ;  /* 0x0001000007027824 */ /* 0x000fe400078e00ff */
[C---:B------:R-:W-:Y:S01]  /*e570*/  IMAD.U32 R27, R17.reuse, 0x10000, RZ ;  /* 0x00010000111b7824 */ /* 0x040fe200078e00ff */
[----:B------:R-:W-:Y:S01]  /*e580*/  LOP3.LUT R17, R17, 0xffff0000, RZ, 0xc0, !PT ;  /* 0xffff000011117812 */ /* 0x000fe200078ec0ff */
[----:B------:R-:W-:Y:S02]  /*e590*/  FFMA.FTZ R30, R21, R30, R6 ;  /* 0x0000001e151e7223 */ /* 0x000fe40000010006 */
[----:B------:R-:W-:Y:S02]  /*e5a0*/  IMAD.U32 R21, R24, 0x10000, RZ ;  /* 0x0001000018157824 */ /* 0x000fe400078e00ff */
[C---:B------:R-:W-:Y:S02]  /*e5b0*/  FMUL.FTZ R10, R8.reuse, R33 ;  /* 0x00000021080a7220 */ /* 0x040fe40000410000 */
[----:B------:R-:W-:-:S02]  /*e5c0*/  FMUL.FTZ R7, R8, R27 ;  /* 0x0000001b08077220 */ /* 0x000fc40000410000 */
[CC--:B------:R-:W-:Y:S02]  /*e5d0*/  FMUL.FTZ R6, R2.reuse, R32.reuse ;  /* 0x0000002002067220 */ /* 0x0c0fe40000410000 */
[----:B------:R-:W-:Y:S02]  /*e5e0*/  FMUL.FTZ R2, R2, R21 ;  /* 0x0000001502027220 */ /* 0x000fe40000410000 */
[C---:B------:R-:W-:Y:S02]  /*e5f0*/  FFMA.FTZ R27, R19.reuse, R27, -R10 ;  /* 0x0000001b131b7223 */ /* 0x040fe4000001080a */
[----:B------:R-:W-:Y:S01]  /*e600*/  FFMA.FTZ R19, R19, R33, R7 ;  /* 0x0000002113137223 */ /* 0x000fe20000010007 */
[----:B------:R-:W-:Y:S01]  /*e610*/  LOP3.LUT R7, R18, 0xffff0000, RZ, 0xc0, !PT ;  /* 0xffff000012077812 */ /* 0x000fe200078ec0ff */
[----:B------:R-:W-:Y:S02]  /*e620*/  FFMA.FTZ R16, R12, R32, R2 ;  /* 0x000000200c107223 */ /* 0x000fe40000010002 */
[----:B------:R-:W-:-:S02]  /*e630*/  FMUL.FTZ R2, R9, R34 ;  /* 0x0000002209027220 */ /* 0x000fc40000410000 */
        /* <DEDUP_REMOVED lines=36> */
.L_x_1101:
[----:B------:R-:W-:Y:S05]  /*e880*/  BSYNC B0 ;  /* 0x0000000000007941 */ /* 0x000fea0003800000 */
.L_x_1100:
[----:B------:R-:W-:Y:S01]  /*e890*/  ISETP.GE.AND P0, PT, R107, c[0x0][0x27c], PT ;  /* 0x00009f006b007a0c */ /* 0x000fe20003f06270 */
[----:B------:R-:W-:-:S12]  /*e8a0*/  BSSY B0, `(.L_x_1102) ;  /* 0x0000070000007945 */ /* 0x000fd80003800000 */
[----:B------:R-:W-:Y:S05]  /*e8b0*/  @P0 BRA `(.L_x_1103) ;  /* 0x000006e000000947 */ /* 0x000fea0003800000 */
[----:B------:R-:W-:Y:S01]  /*e8c0*/  IMAD.MOV.U32 R0, RZ, RZ, c[0x0][0x27c] ;  /* 0x00009f00ff007624 */ /* 0x000fe200078e00ff */
[----:B------:R-:W-:Y:S02]  /*e8d0*/  LEA.HI R3, R80, R107, RZ, 0x6 ;  /* 0x0000006b50037211 */ /* 0x000fe400078f30ff */
[----:B------:R-:W-:Y:S02]  /*e8e0*/  LOP3.LUT R2, R37, 0x38, R81, 0xf8, !PT ;  /* 0x0000003825027812 */ /* 0x000fe400078ef851 */
[----:B------:R-:W-:Y:S01]  /*e8f0*/  LEA.HI R0, R0, R59, RZ, 0x1d ;  /* 0x0000003b00007211 */ /* 0x000fe200078fe8ff */
[----:B--2---:R-:W-:Y:S01]  /*e900*/  IMAD.SHL.U32 R5, R3, 0x80, RZ ;  /* 0x0000008003057824 */ /* 0x004fe200078e00ff */
[----:B------:R-:W-:Y:S02]  /*e910*/  LOP3.LUT R2, R2, R36, RZ, 0x3c, !PT ;  /* 0x0000002402027212 */ /* 0x000fe400078e3cff */
[----:B------:R-:W-:Y:S01]  /*e920*/  SHF.R.S32.HI R3, RZ, 0x1f, R0 ;  /* 0x0000001fff037819 */ /* 0x000fe20000011400 */
[----:B------:R-:W-:Y:S01]  /*e930*/  IMAD.SHL.U32 R4, R0, 0x8, RZ ;  /* 0x0000000800047824 */ /* 0x000fe200078e00ff */
[----:B------:R-:W-:-:S02]  /*e940*/  LOP3.LUT R5, R5, 0xffffe000, RZ, 0xc0, !PT ;  /* 0xffffe00005057812 */ /* 0x000fc400078ec0ff */
[----:B------:R-:W-:Y:S02]  /*e950*/  LEA.HI R3, R3, R0, RZ, 0x3 ;  /* 0x0000000003037211 */ /* 0x000fe400078f18ff */
[----:B-----5:R-:W-:Y:S02]  /*e960*/  IADD3 R0, R2, R5, R35 ;  /* 0x0000000502007210 */ /* 0x020fe40007ffe023 */
        /* <DEDUP_REMOVED lines=14> */
[----:B------:R-:W4:Y:S01]  /*ea50*/  LDS.128 R4, [R28+0xc100] ;  /* 0x00c100001c047984 */ /* 0x000f220000000c00 */
[----:B------:R-:W-:-:S02]  /*ea60*/  PRMT R18, R96, 0x5432, R0 ;  /* 0x0000543260127816 */ /* 0x000fc40000000000 */
[----:B------:R-:W-:Y:S02]  /*ea70*/  SHF.R.U64 R3, R62, 0x10, R63 ;  /* 0x000000103e037819 */ /* 0x000fe4000000123f */
[----:B------:R-:W-:Y:S01]  /*ea80*/  SHF.R.U32.HI R15, RZ, 0x10, R65 ;  /* 0x00000010ff0f7819 */ /* 0x000fe20000011641 */
[----:B------:R-:W-:Y:S01]  /*ea90*/  IMAD.U32 R31, R18, 0x10000, RZ ;  /* 0x00010000121f7824 */ /* 0x000fe200078e00ff */
[----:B------:R-:W-:Y:S02]  /*eaa0*/  SHF.R.U32.HI R2, RZ, 0x10, R61 ;  /* 0x00000010ff027819 */ /* 0x000fe4000001163d */
[----:B------:R-:W-:Y:S02]  /*eab0*/  SHF.R.U32.HI R12, RZ, 0x10, R63 ;  /* 0x00000010ff0c7819 */ /* 0x000fe4000001163f */
[C---:B------:R-:W-:Y:S02]  /*eac0*/  PRMT R23, R95.reuse, 0x5432, R14 ;  /* 0x000054325f177816 */ /* 0x040fe4000000000e */
[----:B------:R-:W-:-:S02]  /*ead0*/  PRMT R22, R95, 0x5410, R19 ;  /* 0x000054105f167816 */ /* 0x000fc40000000013 */
[C---:B------:R-:W-:Y:S02]  /*eae0*/  PRMT R25, R97.reuse, 0x5432, R3 ;  /* 0x0000543261197816 */ /* 0x040fe40000000003 */
[----:B------:R-:W-:Y:S01]  /*eaf0*/  PRMT R15, R94, 0x5410, R15 ;  /* 0x000054105e0f7816 */ /* 0x000fe2000000000f */
[----:B------:R-:W-:Y:S01]  /*eb00*/  IMAD.U32 R32, R22, 0x10000, RZ ;  /* 0x0001000016207824 */ /* 0x000fe200078e00ff */
[----:B------:R-:W-:Y:S02]  /*eb10*/  PRMT R17, R96, 0x5410, R2 ;  /* 0x0000541060117816 */ /* 0x000fe40000000002 */
[----:B------:R-:W-:Y:S01]  /*eb20*/  PRMT R24, R97, 0x5410, R12 ;  /* 0x0000541061187816 */ /* 0x000fe2000000000c */
[C---:B------:R-:W-:Y:S01]  /*eb30*/  IMAD.U32 R33, R15.reuse, 0x10000, RZ ;  /* 0x000100000f217824 */ /* 0x040fe200078e00ff */
[----:B------:R-:W-:Y:S02]  /*eb40*/  LOP3.LUT R34, R16, 0xffff0000, RZ, 0xc0, !PT ;  /* 0xffff000010227812 */ /* 0x000fe400078ec0ff */
        /* <DEDUP_REMOVED lines=9> */
[C---:B----4-:R-:W-:Y:S01]  /*ebe0*/  IMAD.U32 R10, R4.reuse, 0x10000, RZ ;  /* 0x00010000040a7824 */ /* 0x050fe200078e00ff */
        /* <DEDUP_REMOVED lines=59> */
.L_x_1103:
[----:B------:R-:W-:Y:S05]  /*efa0*/  BSYNC B0 ;  /* 0x0000000000007941 */ /* 0x000fea0003800000 */
.L_x_1102:
[----:B------:R-:W-:-:S13]  /*efb0*/  ISETP.GE.AND P0, PT, R106, c[0x0][0x27c], PT ;  /* 0x00009f006a007a0c */ /* 0x000fda0003f06270 */
        /* <DEDUP_REMOVED lines=35> */
[----:B------:R-:W-:Y:S02]  /*f1f0*/  PRMT R25, R104, 0x5432, R3 ;  /* 0x0000543268197816 */ /* 0x000fe40000000003 */
        /* <DEDUP_REMOVED lines=75> */
.L_x_1079:
[----:B------:R-:W-:Y:S05]  /*f6b0*/  BSYNC B2 ;  /* 0x0000000000027941 */ /* 0x000fea0003800000 */
.L_x_1061:
[----:B------:R-:W-:Y:S01]  /*f6c0*/  IMAD R0, R108, c[0x0][0x208], RZ ;  /* 0x000082006c007a24 */ /* 0x000fe200078e02ff */
[----:B------:R-:W-:-:S04]  /*f6d0*/  DEPBAR.LE SB0, 0x0 ;  /* 0x000080000000791a */ /* 0x000fc80000000000 */
[C---:B-12---:R-:W-:Y:S01]  /*f6e0*/  IMAD.WIDE.U32 R4, R101.reuse, c[0x0][0x208], RZ ;  /* 0x0000820065047a25 */ /* 0x046fe200078e00ff */
[----:B------:R-:W-:Y:S03]  /*f6f0*/  BAR.SYNC.DEFER_BLOCKING 0x0 ;  /* 0x0000000000007b1d */ /* 0x000fe60000010000 */
[C---:B------:R-:W-:Y:S01]  /*f700*/  IMAD R2, R101.reuse, c[0x0][0x20c], R0 ;  /* 0x0000830065027a24 */ /* 0x040fe200078e0200 */
[----:B------:R-:W-:Y:S01]  /*f710*/  LEA R0, P1, R4, R230, 0x6 ;  /* 0x000000e604007211 */ /* 0x000fe200078230ff */
[----:B------:R-:W-:Y:S01]  /*f720*/  IMAD R100, R101, -0x40, R126 ;  /* 0xffffffc065647824 */ /* 0x000fe200078e027e */
        /* <DEDUP_REMOVED lines=14> */
[C---:B------:R-:W-:Y:S02]  /*f810*/  ISETP.LT.OR P0, PT, R0.reuse, 0x1, P2 ;  /* 0x000000010000780c */ /* 0x040fe40001701670 */
[----:B------:R-:W-:Y:S01]  /*f820*/  LOP3.LUT P1, RZ, R105, 0x2, RZ, 0xc0, !PT ;  /* 0x0000000269ff7812 */ /* 0x000fe2000782c0ff */
[----:B------:R-:W4:Y:S04]  /*f830*/  LDSM.16.M88.4 R16, [R149+0x800] ;  /* 0x000800009510783b */ /* 0x000f280000000200 */
[----:B------:R-:W3:Y:S04]  /*f840*/  LDSM.16.M88.4 R24, [R149+0x1000] ;  /* 0x001000009518783b */ /* 0x000ee80000000200 */
[----:B-----5:R-:W1:Y:S04]  /*f850*/  LDSM.16.M88.4 R32, [R149+0x1800] ;  /* 0x001800009520783b */ /* 0x020e680000000200 */
        /* <DEDUP_REMOVED lines=17> */
[C---:B----4-:R-:W-:Y:S02]  /*f970*/  HMMA.16816.F32.BF16 R40, R8.reuse, R16, RZ ;  /* 0x000000100828723c */ /* 0x050fe400000418ff */
[----:B------:R2:W-:Y:S04]  /*f980*/  LDGSTS.E.BYPASS.LTC128B.128 [R212+0x4100], [R2.64+0x100], !P3 ;  /* 0x0410010002d47fae */ /* 0x0005e8000d901d46 */
[----:B------:R4:W-:Y:S02]  /*f990*/  LDGSTS.E.BYPASS.LTC128B.128 [R212+0x1100], [R12.64], !P2 ;  /* 0x011000000cd47fae */ /* 0x0009e4000d101d46 */
[C---:B------:R-:W-:Y:S02]  /*f9a0*/  HMMA.16816.F32.BF16 R36, R8.reuse, R22, RZ ;  /* 0x000000160824723c */ /* 0x040fe400000418ff */
[----:B------:R4:W-:Y:S04]  /*f9b0*/  LDGSTS.E.BYPASS.LTC128B.128 [R212+0x3100], [R12.64+0x80], !P1 ;  /* 0x031000800cd47fae */ /* 0x0009e8000c901d46 */
[----:B------:R4:W-:Y:S02]  /*f9c0*/  LDGSTS.E.BYPASS.LTC128B.128 [R212+0x5100], [R12.64+0x100], !P0 ;  /* 0x051001000cd47fae */ /* 0x0009e4000c101d46 */
[C---:B---3--:R-:W-:Y:S02]  /*f9d0*/  HMMA.16816.F32.BF16 R48, R8.reuse, R24, RZ ;  /* 0x000000180830723c */ /* 0x048fe400000418ff */
[----:B------:R-:W-:Y:S04]  /*f9e0*/  LDSM.16.M88.4 R20, [R199] ;  /* 0x00000000c714783b */ /* 0x000fe80000000200 */
[----:B------:R-:W3:Y:S02]  /*f9f0*/  LDSM.16.M88.4 R64, [R195] ;  /* 0x00000000c340783b */ /* 0x000ee40000000200 */
        /* <DEDUP_REMOVED lines=9> */
[----:B----4-:R-:W-:Y:S08]  /*fa90*/  HMMA.16816.F32.BF16 R12, R8, R34, RZ ;  /* 0x00000022080c723c */ /* 0x010ff000000418ff */
[C---:B------:R-:W-:Y:S08]  /*faa0*/  HMMA.16816.F32.BF16 R8, R4.reuse, R44, R28 ;  /* 0x0000002c0408723c */ /* 0x040ff0000004181c */
[C---:B------:R-:W-:Y:S08]  /*fab0*/  HMMA.16816.F32.BF16 R32, R4.reuse, R56, R40 ;  /* 0x000000380420723c */ /* 0x040ff00000041828 */
[C---:B------:R-:W-:Y:S08]  /*fac0*/  HMMA.16816.F32.BF16 R28, R4.reuse, R46, R36 ;  /* 0x0000002e041c723c */ /* 0x040ff00000041824 */
[C---:B------:R-:W-:Y:S01]  /*fad0*/  HMMA.16816.F32.BF16 R40, R4.reuse, R60, R48 ;  /* 0x0000003c0428723c */ /* 0x040fe20000041830 */
[----:B------:R-:W1:Y:S07]  /*fae0*/  LDSM.16.M88.4 R48, [R195+0x1800] ;  /* 0x00180000c330783b */ /* 0x000e6e0000000200 */
[C---:B------:R-:W-:Y:S01]  /*faf0*/  HMMA.16816.F32.BF16 R36, R4.reuse, R58, R16 ;  /* 0x0000003a0424723c */ /* 0x040fe20000041810 */
[----:B------:R-:W-:Y:S04]  /*fb00*/  LDSM.16.M88.4 R16, [R198] ;  /* 0x00000000c610783b */ /* 0x000fe80000000200 */
[----:B------:R-:W4:Y:S03]  /*fb10*/  LDSM.16.M88.4 R56, [R192] ;  /* 0x00000000c038783b */ /* 0x000f260000000200 */
[C---:B------:R-:W-:Y:S01]  /*fb20*/  HMMA.16816.F32.BF16 R44, R4.reuse, R62, R24 ;  /* 0x0000003e042c723c */ /* 0x040fe20000041818 */
[----:B------:R-:W1:Y:S07]  /*fb30*/  LDSM.16.M88.4 R60, [R192+0x1800] ;  /* 0x00180000c03c783b */ /* 0x000e6e0000000200 */
[C---:B------:R-:W-:Y:S08]  /*fb40*/  HMMA.16816.F32.BF16 R52, R4.reuse, R68, R52 ;  /* 0x000000440434723c */ /* 0x040ff00000041834 */
[----:B------:R-:W-:Y:S01]  /*fb50*/  HMMA.16816.F32.BF16 R24, R4, R70, R12 ;  /* 0x000000460418723c */ /* 0x000fe2000004180c */
[----:B------:R-:W-:Y:S04]  /*fb60*/  LDSM.16.M88.4 R12, [R196+0x4000] ;  /* 0x00400000c40c783b */ /* 0x000fe80000000200 */
[----:B------:R-:W1:Y:S03]  /*fb70*/  LDSM.16.M88.4 R68, [R149+0x2000] ;  /* 0x002000009544783b */ /* 0x000e660000000200 */
[C---:B---3--:R-:W-:Y:S08]  /*fb80*/  HMMA.16816.F32.BF16 R8, R20.reuse, R64, R8 ;  /* 0x000000401408723c */ /* 0x048ff00000041808 */
        /* <DEDUP_REMOVED lines=10> */
[C---:B----4-:R-:W-:Y:S01]  /*fc30*/  HMMA.16816.F32.BF16 R24, R16.reuse, R56, R8 ;  /* 0x000000381018723c */ /* 0x050fe20000041808 */
        /* <DEDUP_REMOVED lines=198> */
.L_x_1105:
[----:B--234-:R-:W-:Y:S05]  /*108a0*/  BSYNC B0 ;  /* 0x0000000000007941 */ /* 0x01cfea0003800000 */
.L_x_1104:
[----:B-1----:R-:W2:Y:S04]  /*108b0*/  LDL R0, [R1+0x10] ;  /* 0x0000100001007983 */ /* 0x002ea80000100800 */
[----:B------:R-:W3:Y:S01]  /*108c0*/  LDL R188, [R1+0x8] ;  /* 0x0000080001bc7983 */ /* 0x000ee20000100800 */
[----:B------:R-:W-:-:S03]  /*108d0*/  IMAD.IADD R3, R100, 0x1, -R241 ;  /* 0x0000000164037824 */ /* 0x000fc600078e0af1 */
[----:B------:R-:W-:Y:S04]  /*108e0*/  LDSM.16.MT88.4 R28, [R150] ;  /* 0x00000000961c783b */ /* 0x000fe80000004200 */
[----:B------:R-:W-:Y:S04]  /*108f0*/  LDSM.16.MT88.4 R32, [R194+0x2000] ;  /* 0x00200000c220783b */ /* 0x000fe80000004200 */
[----:B------:R-:W-:Y:S04]  /*10900*/  LDSM.16.MT88.4 R36, [R193+0x2000] ;  /* 0x00200000c124783b */ /* 0x000fe80000004200 */
[----:B------:R-:W0:Y:S01]  /*10910*/  LDGDEPBAR ;  /* 0x00000000000079af */ /* 0x000e220000000000 */
[----:B--2---:R-:W-:-:S04]  /*10920*/  IMAD.IADD R0, R0, 0x1, R249 ;  /* 0x0000000100007824 */ /* 0x004fc800078e02f9 */
[----:B------:R-:W-:-:S05]  /*10930*/  @P4 IMAD.HI.U32 R2, R0, c[0x0][0x2c8], RZ ;  /* 0x0000b20000024a27 */ /* 0x000fca00078e00ff */
[----:B------:R-:W-:-:S05]  /*10940*/  @P4 SHF.R.U32.HI R0, RZ, c[0x0][0x2cc], R2 ;  /* 0x0000b300ff004a19 */ /* 0x000fca0000011602 */
[----:B------:R-:W1:Y:S04]  /*10950*/  SHFL.IDX PT, R2, R0, RZ, 0x1c1f ;  /* 0x001c1fff00027589 */ /* 0x000e6800000e0000 */
[----:B------:R2:W4:Y:S02]  /*10960*/  SHFL.IDX PT, R4, R0, 0x1, 0x1c1f ;  /* 0x003c1f0000047f89 */ /* 0x00052400000e0000 */
[----:B--2---:R-:W-:-:S04]  /*10970*/  IMAD.MOV.U32 R0, RZ, RZ, -0x40 ;  /* 0xffffffc0ff007424 */ /* 0x004fc800078e00ff */
[----:B------:R-:W-:-:S05]  /*10980*/  IMAD R0, R101, R0, 0x1 ;  /* 0x0000000165007424 */ /* 0x000fca00078e0200 */
[----:B------:R-:W-:-:S05]  /*10990*/  IADD3 R0, -R241, R0, R126 ;  /* 0x00000000f1007210 */ /* 0x000fca0007ffe17e */
[----:B---3--:R-:W-:-:S04]  /*109a0*/  IMAD.IADD R0, R0, 0x1, -R188 ;  /* 0x0000000100007824 */ /* 0x008fc800078e0abc */
[C---:B-1----:R-:W-:Y:S02]  /*109b0*/  IMAD.IADD R2, R0.reuse, 0x1, R2 ;  /* 0x0000000100027824 */ /* 0x042fe400078e0202 */
[----:B----4-:R-:W-:-:S03]  /*109c0*/  IMAD.IADD R0, R0, 0x1, R4 ;  /* 0x0000000100007824 */ /* 0x010fc600078e0204 */
[C---:B------:R-:W-:Y:S02]  /*109d0*/  IMNMX R2, R3.reuse, R2, PT ;  /* 0x0000000203027217 */ /* 0x040fe40003800200 */
[----:B------:R-:W-:Y:S02]  /*109e0*/  IMNMX R0, R3, R0, PT ;  /* 0x0000000003007217 */ /* 0x000fe40003800200 */
[C---:B------:R-:W-:Y:S02]  /*109f0*/  ISETP.GT.AND P0, PT, R2.reuse, RZ, PT ;  /* 0x000000ff0200720c */ /* 0x040fe40003f04270 */
[C---:B------:R-:W-:Y:S02]  /*10a00*/  ISETP.GT.AND P1, PT, R2.reuse, 0x1, PT ;  /* 0x000000010200780c */ /* 0x040fe40003f24270 */
[----:B------:R-:W-:Y:S02]  /*10a10*/  FSEL R6, R81, -INF , P0 ;  /* 0xff80000051067808 */ /* 0x000fe40000000000 */
[----:B------:R-:W-:-:S02]  /*10a20*/  ISETP.GT.AND P0, PT, R2, 0x9, PT ;  /* 0x000000090200780c */ /* 0x000fc40003f04270 */
        /* <DEDUP_REMOVED lines=16> */
[----:B------:R-:W-:Y:S02]  /*10b30*/  ISETP.GT.AND P2, PT, R2, 0x28, PT ;  /* 0x000000280200780c */ /* 0x000fe40003f44270 */
[----:B------:R-:W-:-:S02]  /*10b40*/  FSEL R116, R24, -INF , P0 ;  /* 0xff80000018747808 */ /* 0x000fc40000000000 */
[C---:B------:R-:W-:Y:S02]  /*10b50*/  ISETP.GT.AND P1, PT, R2.reuse, 0x30, PT ;  /* 0x000000300200780c */ /* 0x040fe40003f24270 */
[----:B------:R-:W-:Y:S02]  /*10b60*/  ISETP.GT.AND P0, PT, R2, 0x31, PT ;  /* 0x000000310200780c */ /* 0x000fe40003f04270 */
[----:B------:R-:W-:Y:S02]  /*10b70*/  FMNMX.FTZ R3, R12, R3, !PT ;  /* 0x000000030c037209 */ /* 0x000fe40007810000 */
[----:B------:R-:W-:Y:S02]  /*10b80*/  FSEL R104, R25, -INF , P3 ;  /* 0xff80000019687808 */ /* 0x000fe40001800000 */
[----:B------:R-:W-:Y:S02]  /*10b90*/  ISETP.GT.AND P3, PT, R2, 0x29, PT ;  /* 0x000000290200780c */ /* 0x000fe40003f64270 */
[----:B------:R-:W-:-:S02]  /*10ba0*/  FSEL R124, R18, -INF , P2 ;  /* 0xff800000127c7808 */ /* 0x000fc40001000000 */
[----:B------:R-:W-:Y:S02]  /*10bb0*/  FSEL R236, R16, -INF , P1 ;  /* 0xff80000010ec7808 */ /* 0x000fe40000800000 */
[----:B------:R-:W-:Y:S02]  /*10bc0*/  ISETP.GT.AND P2, PT, R2, 0x39, PT ;  /* 0x000000390200780c */ /* 0x000fe40003f44270 */
[----:B------:R-:W-:Y:S02]  /*10bd0*/  FSEL R244, R10, -INF , P0 ;  /* 0xff8000000af47808 */ /* 0x000fe40000000000 */
[C---:B------:R-:W-:Y:S02]  /*10be0*/  ISETP.GT.AND P1, PT, R0.reuse, RZ, PT ;  /* 0x000000ff0000720c */ /* 0x040fe40003f24270 */
[----:B------:R-:W-:Y:S02]  /*10bf0*/  ISETP.GT.AND P0, PT, R0, 0x1, PT ;  /* 0x000000010000780c */ /* 0x000fe40003f04270 */
[----:B------:R-:W-:-:S02]  /*10c00*/  FMNMX.FTZ R3, R41, R3, !PT ;  /* 0x0000000329037209 */ /* 0x000fc40007810000 */
[----:B------:R-:W-:Y:S02]  /*10c10*/  FSEL R125, R17, -INF , P3 ;  /* 0xff800000117d7808 */ /* 0x000fe40001800000 */
[----:B------:R-:W-:Y:S02]  /*10c20*/  ISETP.GT.AND P3, PT, R2, 0x38, PT ;  /* 0x000000380200780c */ /* 0x000fe40003f64270 */
[----:B------:R-:W-:Y:S02]  /*10c30*/  FSEL R246, R8, -INF , P2 ;  /* 0xff80000008f67808 */ /* 0x000fe40001000000 */
[----:B------:R-:W-:Y:S02]  /*10c40*/  ISETP.GT.AND P2, PT, R0, 0x8, PT ;  /* 0x000000080000780c */ /* 0x000fe40003f44270 */
[----:B------:R-:W-:Y:S02]  /*10c50*/  FSEL R8, R80, -INF , P1 ;  /* 0xff80000050087808 */ /* 0x000fe40000800000 */
[----:B------:R-:W-:-:S02]  /*10c60*/  FSEL R10, R72, -INF , P0 ;  /* 0xff800000480a7808 */ /* 0x000fc40000000000 */
[----:B------:R-:W-:Y:S02]  /*10c70*/  FMNMX.FTZ R3, R42, R3, !PT ;  /* 0x000000032a037209 */ /* 0x000fe40007810000 */
[----:B------:R-:W-:Y:S02]  /*10c80*/  FSEL R245, R9, -INF , P3 ;  /* 0xff80000009f57808 */ /* 0x000fe40001800000 */
        /* <DEDUP_REMOVED lines=45> */
[C---:B------:R-:W-:Y:S01]  /*10f60*/  ISETP.GT.AND P1, PT, R0.reuse, 0x38, PT ;  /* 0x000000380000780c */ /* 0x040fe20003f24270 */
        /* <DEDUP_REMOVED lines=59> */
[----:B------:R-:W5:Y:S07]  /*11320*/  LDSM.16.MT88.4 R8, [R193+0x4000] ;  /* 0x00400000c108783b */ /* 0x000f6e0000004200 */
[----:B------:R-:W-:Y:S01]  /*11330*/  HMMA.16816.F32.BF16 R112, R4, R16, RZ ;  /* 0x000000100470723c */ /* 0x000fe200000418ff */
[----:B-1----:R-:W-:-:S07]  /*11340*/  FFMA.FTZ R3, R47, c[0x0][0x2d0], -R2 ;  /* 0x0000b4002f037a23 */ /* 0x002fce0000010802 */
        /* <DEDUP_REMOVED lines=10> */
[----:B------:R-:W-:Y:S01]  /*113f0*/  LDSM.16.MT88.4 R28, [R194+0x800] ;  /* 0x00080000c21c783b */ /* 0x000fe20000004200 */
[----:B--2---:R-:W-:-:S06]  /*11400*/  FFMA.FTZ R3, R43, c[0x0][0x2d0], -R0 ;  /* 0x0000b4002b037a23 */ /* 0x004fcc0000010800 */
[C---:B------:R-:W-:Y:S01]  /*11410*/  HMMA.16816.F32.BF16 R56, R4.reuse, R32, RZ ;  /* 0x000000200438723c */ /* 0x040fe200000418ff */
[----:B------:R2:W1:Y:S07]  /*11420*/  MUFU.EX2 R252, R3 ;  /* 0x0000000300fc7308 */ /* 0x00046e0000000800 */
[C---:B------:R-:W-:Y:S01]  /*11430*/  HMMA.16816.F32.BF16 R52, R4.reuse, R34, RZ ;  /* 0x000000220434723c */ /* 0x040fe200000418ff */
[----:B------:R-:W1:Y:S07]  /*11440*/  LDSM.16.MT88.4 R32, [R151+0x800] ;  /* 0x000800009720783b */ /* 0x000e6e0000004200 */
[----:B---3--:R-:W-:Y:S01]  /*11450*/  HMMA.16816.F32.BF16 R96, R4, R20, RZ ;  /* 0x000000140460723c */ /* 0x008fe200000418ff */
[----:B--2---:R-:W-:-:S04]  /*11460*/  FFMA.FTZ R3, R45, c[0x0][0x2d0], -R0 ;  /* 0x0000b4002d037a23 */ /* 0x004fc80000010800 */
[----:B------:R2:W-:Y:S03]  /*11470*/  MUFU.EX2 R250, R3 ;  /* 0x0000000300fa7308 */ /* 0x0005e60000000800 */
[C---:B------:R-:W-:Y:S01]  /*11480*/  HMMA.16816.F32.BF16 R128, R4.reuse, R22, RZ ;  /* 0x000000160480723c */ /* 0x040fe200000418ff */
[----:B------:R-:W3:Y:S07]  /*11490*/  LDSM.16.MT88.4 R20, [R193+0x800] ;  /* 0x00080000c114783b */ /* 0x000eee0000004200 */
[----:B----4-:R-:W-:Y:S01]  /*114a0*/  HMMA.16816.F32.BF16 R136, R4, R12, RZ ;  /* 0x0000000c0488723c */ /* 0x010fe200000418ff */
[----:B--2---:R-:W-:-:S07]  /*114b0*/  FFMA.FTZ R3, R44, c[0x0][0x2d0], -R0 ;  /* 0x0000b4002c037a23 */ /* 0x004fce0000010800 */
[C---:B------:R-:W-:Y:S01]  /*114c0*/  HMMA.16816.F32.BF16 R156, R4.reuse, R14, RZ ;  /* 0x0000000e049c723c */ /* 0x040fe200000418ff */
[----:B------:R-:W2:Y:S01]  /*114d0*/  LDSM.16.MT88.4 R12, [R151+0x2800] ;  /* 0x00280000970c783b */ /* 0x000ea20000004200 */
[----:B------:R4:W1:Y:S06]  /*114e0*/  MUFU.EX2 R189, R3 ;  /* 0x0000000300bd7308 */ /* 0x00086c0000000800 */
[C---:B-----5:R-:W-:Y:S08]  /*114f0*/  HMMA.16816.F32.BF16 R160, R4.reuse, R8, RZ ;  /* 0x0000000804a0723c */ /* 0x060ff000000418ff */
[----:B------:R-:W-:Y:S01]  /*11500*/  HMMA.16816.F32.BF16 R152, R4, R10, RZ ;  /* 0x0000000a0498723c */ /* 0x000fe200000418ff */
[----:B------:R-:W5:Y:S01]  /*11510*/  LDSM.16.MT88.4 R8, [R194+0x2800] ;  /* 0x00280000c208783b */ /* 0x000f620000004200 */
[----:B----4-:R-:W-:-:S04]  /*11520*/  FFMA.FTZ R3, R104, c[0x0][0x2d0], -R2 ;  /* 0x0000b40068037a23 */ /* 0x010fc80000010802 */
[----:B------:R4:W-:Y:S02]  /*11530*/  MUFU.EX2 R224, R3 ;  /* 0x0000000300e07308 */ /* 0x0009e40000000800 */
[C---:B------:R-:W-:Y:S08]  /*11540*/  HMMA.16816.F32.BF16 R48, R4.reuse, R36, RZ ;  /* 0x000000240430723c */ /* 0x040ff000000418ff */
[----:B------:R-:W-:Y:S01]  /*11550*/  HMMA.16816.F32.BF16 R36, R4, R38, RZ ;  /* 0x000000260424723c */ /* 0x000fe200000418ff */
[----:B----4-:R-:W-:-:S07]  /*11560*/  FFMA.FTZ R3, R116, c[0x0][0x2d0], -R2 ;  /* 0x0000b40074037a23 */ /* 0x010fce0000010802 */
[C---:B-1----:R-:W-:Y:S01]  /*11570*/  HMMA.16816.F32.BF16 R40, R4.reuse, R16, RZ ;  /* 0x000000100428723c */ /* 0x042fe200000418ff */
[----:B------:R1:W4:Y:S07]  /*11580*/  MUFU.EX2 R215, R3 ;  /* 0x0000000300d77308 */ /* 0x00032e0000000800 */
        /* <DEDUP_REMOVED lines=10> */
[----:B------:R-:W2:Y:S01]  /*11630*/  LDSM.16.MT88.4 R24, [R193+0x2800] ;  /* 0x00280000c118783b */ /* 0x000ea20000004200 */
[----:B-1----:R-:W-:-:S04]  /*11640*/  FFMA.FTZ R3, R125, c[0x0][0x2d0], -R2 ;  /* 0x0000b4007d037a23 */ /* 0x002fc80000010802 */
[----:B------:R1:W-:Y:S01]  /*11650*/  MUFU.EX2 R213, R3 ;  /* 0x0000000300d57308 */ /* 0x0003e20000000800 */
[----:B------:R-:W-:Y:S01]  /*11660*/  IMAD.MOV.U32 R71, RZ, RZ, R167 ;  /* 0x000000ffff477224 */ /* 0x000fe200078e00a7 */
[----:B------:R-:W-:Y:S01]  /*11670*/  HMMA.16816.F32.BF16 R180, R4, R34, R92 ;  /* 0x0000002204b4723c */ /* 0x000fe2000004185c */
[----:B------:R-:W-:Y:S02]  /*11680*/  IMAD.MOV.U32 R70, RZ, RZ, R166 ;  /* 0x000000ffff467224 */ /* 0x000fe400078e00a6 */
[----:B------:R-:W-:Y:S02]  /*11690*/  IMAD.MOV.U32 R69, RZ, RZ, R165 ;  /* 0x000000ffff457224 */ /* 0x000fe400078e00a5 */
[----:B------:R-:W-:-:S03]  /*116a0*/  IMAD.MOV.U32 R68, RZ, RZ, R164 ;  /* 0x000000ffff447224 */ /* 0x000fc600078e00a4 */
[----:B------:R-:W-:Y:S01]  /*116b0*/  HMMA.16816.F32.BF16 R120, R4, R28, R120 ;  /* 0x0000001c0478723c */ /* 0x000fe20000041878 */
[----:B-1----:R-:W-:-:S07]  /*116c0*/  FFMA.FTZ R3, R105, c[0x0][0x2d0], -R0 ;  /* 0x0000b40069037a23 */ /* 0x002fce0000010800 */
        /* <DEDUP_REMOVED lines=8> */
[C---:B-----5:R-:W-:Y:S08]  /*11750*/  HMMA.16816.F32.BF16 R84, R4.reuse, R8, R56 ;  /* 0x000000080454723c */ /* 0x060ff00000041838 */
[C---:B------:R-:W-:Y:S01]  /*11760*/  HMMA.16816.F32.BF16 R64, R4.reuse, R10, R52 ;  /* 0x0000000a0440723c */ /* 0x040fe20000041834 */
[----:B------:R-:W5:Y:S07]  /*11770*/  LDSM.16.MT88.4 R8, [R193+0x4800] ;  /* 0x00480000c108783b */ /* 0x000f6e0000004200 */
[C---:B------:R-:W-:Y:S08]  /*11780*/  HMMA.16816.F32.BF16 R52, R4.reuse, R24, R48 ;  /* 0x000000180434723c */ /* 0x040ff00000041830 */
[C---:B------:R-:W-:Y:S01]  /*11790*/  HMMA.16816.F32.BF16 R56, R4.reuse, R26, R36 ;  /* 0x0000001a0438723c */ /* 0x040fe20000041824 */
[----:B------:R-:W4:Y:S07]  /*117a0*/  LDSM.16.MT88.4 R24, [R194+0x1000] ;  /* 0x00100000c218783b */ /* 0x000f2e0000004200 */
[C---:B-1----:R-:W-:Y:S07]  /*117b0*/  HMMA.16816.F32.BF16 R36, R4.reuse, R30, R128 ;  /* 0x0000001e0424723c */ /* 0x042fee0000041880 */
[----:B------:R-:W-:Y:S01]  /*117c0*/  IMAD.MOV.U32 R129, RZ, RZ, R141 ;  /* 0x000000ffff817224 */ /* 0x000fe200078e008d */
[----:B---3--:R-:W-:Y:S01]  /*117d0*/  HMMA.16816.F32.BF16 R44, R4, R20, R40 ;  /* 0x00000014042c723c */ /* 0x008fe20000041828 */
[----:B------:R1:W-:Y:S01]  /*117e0*/  MUFU.EX2 R141, R3 ;  /* 0x00000003008d7308 */ /* 0x0003e20000000800 */
[----:B------:R-:W-:-:S02]  /*117f0*/  IMAD.MOV.U32 R128, RZ, RZ, R140 ;  /* 0x000000ffff807224 */ /* 0x000fc400078e008c */
[----:B------:R-:W-:Y:S02]  /*11800*/  IMAD.MOV.U32 R130, RZ, RZ, R127 ;  /* 0x000000ffff827224 */ /* 0x000fe400078e007f */
[----:B------:R-:W-:Y:S02]  /*11810*/  IMAD.MOV.U32 R131, RZ, RZ, R190 ;  /* 0x000000ffff837224 */ /* 0x000fe400078e00be */
[C---:B------:R-:W-:Y:S01]  /*11820*/  HMMA.16816.F32.BF16 R48, R4.reuse, R28, R96 ;  /* 0x0000001c0430723c */ /* 0x040fe20000041860 */
[----:B------:R-:W-:Y:S06]  /*11830*/  LDSM.16.MT88.4 R28, [R151+0x1000] ;  /* 0x00100000971c783b */ /* 0x000fec0000004200 */
[----:B------:R-:W-:Y:S01]  /*11840*/  IMAD.MOV.U32 R99, RZ, RZ, R70 ;  /* 0x000000ffff637224 */ /* 0x000fe200078e0046 */
[----:B--2---:R-:W-:Y:S01]  /*11850*/  HMMA.16816.F32.BF16 R40, R4, R12, R136 ;  /* 0x0000000c0428723c */ /* 0x004fe20000041888 */
[----:B-1----:R-:W-:-:S02]  /*11860*/  FFMA.FTZ R3, R117, c[0x0][0x2d0], -R0 ;  /* 0x0000b40075037a23 */ /* 0x002fc40000010800 */
[----:B------:R-:W-:Y:S02]  /*11870*/  IMAD.MOV.U32 R97, RZ, RZ, R223 ;  /* 0x000000ffff617224 */ /* 0x000fe400078e00df */
[----:B------:R1:W2:Y:S01]  /*11880*/  MUFU.EX2 R140, R3 ;  /* 0x00000003008c7308 */ /* 0x0002a20000000800 */
[----:B------:R-:W-:Y:S02]  /*11890*/  IMAD.MOV.U32 R98, RZ, RZ, R222 ;  /* 0x000000ffff627224 */ /* 0x000fe400078e00de */
[----:B------:R-:W-:Y:S01]  /*118a0*/  HMMA.16816.F32.BF16 R216, R4, R16, R108 ;  /* 0x0000001004d8723c */ /* 0x000fe2000004186c */
[----:B------:R-:W-:Y:S02]  /*118b0*/  IMAD.MOV.U32 R139, RZ, RZ, R68 ;  /* 0x000000ffff8b7224 */ /* 0x000fe400078e0044 */
[----:B------:R-:W-:Y:S02]  /*118c0*/  IMAD.MOV.U32 R138, RZ, RZ, R69 ;  /* 0x000000ffff8a7224 */ /* 0x000fe400078e0045 */
[----:B------:R-:W-:-:S02]  /*118d0*/  IMAD.MOV.U32 R137, RZ, RZ, R71 ;  /* 0x000000ffff897224 */ /* 0x000fc400078e0047 */
[----:B------:R-:W-:Y:S01]  /*118e0*/  IMAD.MOV.U32 R136, RZ, RZ, R221 ;  /* 0x000000ffff887224 */ /* 0x000fe200078e00dd */
[----:B------:R-:W-:Y:S01]  /*118f0*/  HMMA.16816.F32.BF16 R112, R4, R18, R80 ;  /* 0x000000120470723c */ /* 0x000fe20000041850 */
[----:B------:R-:W3:Y:S01]  /*11900*/  LDSM.16.MT88.4 R16, [R150+0x1000] ;  /* 0x001000009610783b */ /* 0x000ee20000004200 */
[----:B------:R-:W-:Y:S02]  /*11910*/  IMAD.MOV.U32 R96, RZ, RZ, R220 ;  /* 0x000000ffff607224 */ /* 0x000fe400078e00dc */
[----:B-1----:R-:W-:-:S04]  /*11920*/  FFMA.FTZ R3, R118, c[0x0][0x2d0], -R0 ;  /* 0x0000b40076037a23 */ /* 0x002fc80000010800 */
[C---:B------:R-:W-:Y:S01]  /*11930*/  HMMA.16816.F32.BF16 R68, R4.reuse, R14, R156 ;  /* 0x0000000e0444723c */ /* 0x040fe2000004189c */
[----:B------:R-:W1:Y:S01]  /*11940*/  LDSM.16.MT88.4 R12, [R193+0x1000] ;  /* 0x00100000c10c783b */ /* 0x000e620000004200 */
[----:B------:R2:W-:Y:S05]  /*11950*/  MUFU.EX2 R105, R3 ;  /* 0x0000000300697308 */ /* 0x0005ea0000000800 */
[----:B------:R-:W-:Y:S01]  /*11960*/  IMAD.MOV.U32 R156, RZ, RZ, R126 ;  /* 0x000000ffff9c7224 */ /* 0x000fe200078e007e */
[----:B------:R-:W-:Y:S01]  /*11970*/  HMMA.16816.F32.BF16 R164, R4, R32, R60 ;  /* 0x0000002004a4723c */ /* 0x000fe2000004183c */
[----:B------:R-:W-:Y:S02]  /*11980*/  IMAD.MOV.U32 R159, RZ, RZ, R191 ;  /* 0x000000ffff9f7224 */ /* 0x000fe400078e00bf */
[----:B------:R-:W-:-:S02]  /*11990*/  IMAD.MOV.U32 R158, RZ, RZ, R189 ;  /* 0x000000ffff9e7224 */ /* 0x000fc400078e00bd */
[----:B------:R-:W-:-:S03]  /*119a0*/  IMAD.MOV.U32 R157, RZ, RZ, R188 ;  /* 0x000000ffff9d7224 */ /* 0x000fc600078e00bc */
[----:B-----5:R-:W-:Y:S01]  /*119b0*/  HMMA.16816.F32.BF16 R72, R4, R8, R160 ;  /* 0x000000080448723c */ /* 0x020fe200000418a0 */
[----:B--2---:R-:W-:-:S04]  /*119c0*/  FFMA.FTZ R3, R119, c[0x0][0x2d0], -R0 ;  /* 0x0000b40077037a23 */ /* 0x004fc80000010800 */
[----:B------:R2:W5:Y:S03]  /*119d0*/  MUFU.EX2 R104, R3 ;  /* 0x0000000300687308 */ /* 0x0005660000000800 */
[C---:B------:R-:W-:Y:S01]  /*119e0*/  HMMA.16816.F32.BF16 R60, R4.reuse, R10, R152 ;  /* 0x0000000a043c723c */ /* 0x040fe20000041898 */
[----:B------:R-:W1:Y:S07]  /*119f0*/  LDSM.16.MT88.4 R8, [R150+0x3000] ;  /* 0x003000009608783b */ /* 0x000e6e0000004200 */
[----:B------:R-:W-:Y:S01]  /*11a00*/  HMMA.16816.F32.BF16 R32, R4, R22, R132 ;  /* 0x000000160420723c */ /* 0x000fe20000041884 */
[----:B------:R-:W-:Y:S01]  /*11a10*/  LDSM.16.MT88.4 R20, [R194+0x3000] ;  /* 0x00300000c214783b */ /* 0x000fe20000004200 */
[----:B--2---:R-:W-:-:S05]  /*11a20*/  FFMA.FTZ R3, R236, c[0x0][0x2d0], -R2 ;  /* 0x0000b400ec037a23 */ /* 0x004fca0000010802 */
[----:B----4-:R-:W-:Y:S01]  /*11a30*/  F2FP.BF16.PACK_AB R4, R215, R224 ;  /* 0x000000e0d704723e */ /* 0x010fe200000010ff */
[----:B------:R-:W-:Y:S01]  /*11a40*/  IMAD.MOV.U32 R236, RZ, RZ, R156 ;  /* 0x000000ffffec7224 */ /* 0x000fe200078e009c */
[----:B------:R-:W-:Y:S02]  /*11a50*/  F2FP.BF16.PACK_AB R5, R140, R141 ;  /* 0x0000008d8c05723e */ /* 0x000fe400000010ff */
[----:B------:R-:W-:Y:S02]  /*11a60*/  F2FP.BF16.PACK_AB R6, R213, R214 ;  /* 0x000000d6d506723e */ /* 0x000fe400000010ff */
[----:B-----5:R-:W-:-:S07]  /*11a70*/  F2FP.BF16.PACK_AB R7, R104, R105 ;  /* 0x000000696807723e */ /* 0x020fce00000010ff */
[C---:B------:R-:W-:Y:S01]  /*11a80*/  HMMA.16816.F32.BF16 R124, R4.reuse, R24, R120 ;  /* 0x00000018047c723c */ /* 0x040fe20000041878 */
[----:B------:R-:W-:Y:S07]  /*11a90*/  LDSM.16.MT88.4 R120, [R151+0x1800] ;  /* 0x001800009778783b */ /* 0x000fee0000004200 */
[C---:B------:R-:W-:Y:S01]  /*11aa0*/  HMMA.16816.F32.BF16 R80, R4.reuse, R26, R176 ;  /* 0x0000001a0450723c */ /* 0x040fe200000418b0 */
[----:B------:R-:W2:Y:S07]  /*11ab0*/  LDSM.16.MT88.4 R24, [R193+0x3000] ;  /* 0x00300000c118783b */ /* 0x000eae0000004200 */
[C---:B---3--:R-:W-:Y:S08]  /*11ac0*/  HMMA.16816.F32.BF16 R108, R4.reuse, R16, R168 ;  /* 0x00000010046c723c */ /* 0x048ff000000418a8 */
[C---:B------:R-:W-:Y:S01]  /*11ad0*/  HMMA.16816.F32.BF16 R76, R4.reuse, R18, R76 ;  /* 0x00000012044c723c */ /* 0x040fe2000004184c */
[----:B------:R-:W3:Y:S07]  /*11ae0*/  LDSM.16.MT88.4 R16, [R151+0x3000] ;  /* 0x003000009710783b */ /* 0x000eee0000004200 */
[C---:B-1----:R-:W-:Y:S08]  /*11af0*/  HMMA.16816.F32.BF16 R132, R4.reuse, R12, R184 ;  /* 0x0000000c0484723c */ /* 0x042ff000000418b8 */
[C---:B------:R-:W-:Y:S01]  /*11b00*/  HMMA.16816.F32.BF16 R172, R4.reuse, R14, R172 ;  /* 0x0000000e04ac723c */ /* 0x040fe200000418ac */
[----:B------:R-:W1:Y:S07]  /*11b10*/  LDSM.16.MT88.4 R12, [R150+0x5000] ;  /* 0x00500000960c783b */ /* 0x000e6e0000004200 */
[C---:B------:R-:W-:Y:S08]  /*11b20*/  HMMA.16816.F32.BF16 R216, R4.reuse, R8, R216 ;  /* 0x0000000804d8723c */ /* 0x040ff000000418d8 */
[C---:B------:R-:W-:Y:S01]  /*11b30*/  HMMA.16816.F32.BF16 R220, R4.reuse, R10, R112 ;  /* 0x0000000a04dc723c */ /* 0x040fe20000041870 */
[----:B------:R-:W4:Y:S04]  /*11b40*/  LDSM.16.MT88.4 R8, [R151+0x5000] ;  /* 0x005000009708783b */ /* 0x000f280000004200 */
[----:B------:R-:W-:Y:S03]  /*11b50*/  LDSM.16.MT88.4 R112, [R150+0x1800] ;  /* 0x001800009670783b */ /* 0x000fe60000004200 */
[C---:B--2---:R-:W-:Y:S01]  /*11b60*/  HMMA.16816.F32.BF16 R176, R4.reuse, R24, R52 ;  /* 0x0000001804b0723c */ /* 0x044fe20000041834 */
[----:B------:R2:W-:Y:S06]  /*11b70*/  MUFU.EX2 R24, R3 ;  /* 0x0000000300187308 */ /* 0x0005ec0000000800 */
[----:B------:R-:W-:Y:S01]  /*11b80*/  IMAD.MOV.U32 R25, RZ, RZ, R139 ;  /* 0x000000ffff197224 */ /* 0x000fe200078e008b */
[C---:B------:R-:W-:Y:S01]  /*11b90*/  HMMA.16816.F32.BF16 R168, R4.reuse, R26, R56 ;  /* 0x0000001a04a8723c */ /* 0x040fe20000041838 */
[----:B------:R-:W-:Y:S06]  /*11ba0*/  LDSM.16.MT88.4 R56, [R194+0x3800] ;  /* 0x00380000c238783b */ /* 0x000fec0000004200 */
[----:B------:R-:W-:Y:S01]  /*11bb0*/  IMAD.MOV.U32 R27, RZ, RZ, R157 ;  /* 0x000000ffff1b7224 */ /* 0x000fe200078e009d */
[----:B---3--:R-:W-:Y:S01]  /*11bc0*/  HMMA.16816.F32.BF16 R188, R4, R16, R92 ;  /* 0x0000001004bc723c */ /* 0x008fe2000004185c */
[----:B--2---:R-:W-:-:S02]  /*11bd0*/  FFMA.FTZ R3, R244, c[0x0][0x2d0], -R2 ;  /* 0x0000b400f4037a23 */ /* 0x004fc40000010802 */
[----:B------:R-:W-:Y:S02]  /*11be0*/  IMAD.MOV.U32 R26, RZ, RZ, R158 ;  /* 0x000000ffff1a7224 */ /* 0x000fe400078e009e */
[----:B------:R-:W-:-:S03]  /*11bf0*/  IMAD.MOV.U32 R244, RZ, RZ, R159 ;  /* 0x000000fffff47224 */ /* 0x000fc600078e009f */
[C---:B------:R-:W-:Y:S01]  /*11c00*/  HMMA.16816.F32.BF16 R88, R4.reuse, R18, R88 ;  /* 0x000000120458723c */ /* 0x040fe20000041858 */
[----:B------:R-:W2:Y:S07]  /*11c10*/  LDSM.16.MT88.4 R16, [R194+0x5000] ;  /* 0x00500000c210783b */ /* 0x000eae0000004200 */
[C---:B------:R-:W-:Y:S08]  /*11c20*/  HMMA.16816.F32.BF16 R116, R4.reuse, R28, R164 ;  /* 0x0000001c0474723c */ /* 0x040ff000000418a4 */
[C---:B-1----:R-:W-:Y:S01]  /*11c30*/  HMMA.16816.F32.BF16 R156, R4.reuse, R12, R48 ;  /* 0x0000000c049c723c */ /* 0x042fe20000041830 */
[----:B------:R-:W-:Y:S07]  /*11c40*/  LDSM.16.MT88.4 R48, [R151+0x3800] ;  /* 0x003800009730783b */ /* 0x000fee0000004200 */
[C---:B------:R-:W-:Y:S01]  /*11c50*/  HMMA.16816.F32.BF16 R92, R4.reuse, R14, R36 ;  /* 0x0000000e045c723c */ /* 0x040fe20000041824 */
[----:B------:R-:W1:Y:S07]  /*11c60*/  LDSM.16.MT88.4 R12, [R193+0x5000] ;  /* 0x00500000c10c783b */ /* 0x000e6e0000004200 */
[C---:B------:R-:W-:Y:S08]  /*11c70*/  HMMA.16816.F32.BF16 R28, R4.reuse, R30, R180 ;  /* 0x0000001e041c723c */ /* 0x040ff000000418b4 */
[C---:B------:R-:W-:Y:S01]  /*11c80*/  HMMA.16816.F32.BF16 R180, R4.reuse, R22, R64 ;  /* 0x0000001604b4723c */ /* 0x040fe20000041840 */
[----:B------:R3:W5:Y:S01]  /*11c90*/  MUFU.EX2 R23, R3 ;  /* 0x0000000300177308 */ /* 0x0007620000000800 */
[----:B------:R-:W-:Y:S06]  /*11ca0*/  LDSM.16.MT88.4 R64, [R193+0x3800] ;  /* 0x00380000c140783b */ /* 0x000fec0000004200 */
[C---:B------:R-:W-:Y:S08]  /*11cb0*/  HMMA.16816.F32.BF16 R184, R4.reuse, R20, R84 ;  /* 0x0000001404b8723c */ /* 0x040ff00000041854 */
[----:B----4-:R-:W-:Y:S01]  /*11cc0*/  HMMA.16816.F32.BF16 R32, R4, R10, R32 ;  /* 0x0000000a0420723c */ /* 0x010fe20000041820 */
[----:B---3--:R-:W-:-:S02]  /*11cd0*/  FFMA.FTZ R3, R245, c[0x0][0x2d0], -R2 ;  /* 0x0000b400f5037a23 */ /* 0x008fc40000010802 */
[----:B------:R-:W-:Y:S02]  /*11ce0*/  FFMA.FTZ R2, R246, c[0x0][0x2d0], -R2 ;  /* 0x0000b400f6027a23 */ /* 0x000fe40000010802 */
[----:B------:R3:W-:Y:S01]  /*11cf0*/  MUFU.EX2 R22, R3 ;  /* 0x0000000300167308 */ /* 0x0007e20000000800 */
[----:B------:R-:W-:Y:S02]  /*11d00*/  IMAD.MOV.U32 R246, RZ, RZ, R138 ;  /* 0x000000fffff67224 */ /* 0x000fe400078e008a */
[----:B------:R-:W-:Y:S01]  /*11d10*/  IMAD.MOV.U32 R11, RZ, RZ, R129 ;  /* 0x000000ffff0b7224 */ /* 0x000fe200078e0081 */
[----:B------:R-:W-:Y:S01]  /*11d20*/  HMMA.16816.F32.BF16 R84, R4, R8, R44 ;  /* 0x000000080454723c */ /* 0x000fe2000004182c */
[----:B------:R-:W-:-:S03]  /*11d30*/  IMAD.MOV.U32 R245, RZ, RZ, R136 ;  /* 0x000000fffff57224 */ /* 0x000fc600078e0088 */
[----:B------:R4:W1:Y:S04]  /*11d40*/  MUFU.EX2 R21, R2 ;  /* 0x0000000200157308 */ /* 0x0008680000000800 */
[----:B--2---:R-:W-:Y:S01]  /*11d50*/  HMMA.16816.F32.BF16 R152, R4, R16, R40 ;  /* 0x000000100498723c */ /* 0x004fe20000041828 */
[----:B------:R-:W-:Y:S01]  /*11d60*/  LDSM.16.MT88.4 R40, [R150+0x3800] ;  /* 0x003800009628783b */ /* 0x000fe20000004200 */
[----:B---3--:R-:W-:-:S03]  /*11d70*/  IMAD.MOV.U32 R3, RZ, RZ, R137 ;  /* 0x000000ffff037224 */ /* 0x008fc600078e0089 */
[----:B------:R-:W-:Y:S03]  /*11d80*/  LDSM.16.MT88.4 R136, [R193+0x1800] ;  /* 0x00180000c188783b */ /* 0x000fe60000004200 */
[C---:B------:R-:W-:Y:S01]  /*11d90*/  HMMA.16816.F32.BF16 R16, R4.reuse, R18, R68 ;  /* 0x000000120410723c */ /* 0x040fe20000041844 */
[----:B----4-:R-:W-:Y:S02]  /*11da0*/  FFMA.FTZ R2, R225, c[0x0][0x2d0], -R0 ;  /* 0x0000b400e1027a23 */ /* 0x010fe40000010800 */
[----:B------:R-:W-:Y:S02]  /*11db0*/  IMAD.MOV.U32 R225, RZ, RZ, R128 ;  /* 0x000000ffffe17224 */ /* 0x000fe400078e0080 */
[----:B------:R2:W-:Y:S03]  /*11dc0*/  MUFU.EX2 R20, R2 ;  /* 0x0000000200147308 */ /* 0x0005e60000000800 */
[C---:B-1----:R-:W-:Y:S01]  /*11dd0*/  HMMA.16816.F32.BF16 R164, R4.reuse, R12, R72 ;  /* 0x0000000c04a4723c */ /* 0x042fe20000041848 */
[----:B------:R-:W-:Y:S07]  /*11de0*/  LDSM.16.MT88.4 R72, [R150+0x5800] ;  /* 0x005800009648783b */ /* 0x000fee0000004200 */
[----:B------:R-:W-:Y:S01]  /*11df0*/  HMMA.16816.F32.BF16 R160, R4, R14, R60 ;  /* 0x0000000e04a0723c */ /* 0x000fe2000004183c */
[----:B------:R-:W-:Y:S01]  /*11e00*/  LDSM.16.MT88.4 R12, [R193+0x5800] ;  /* 0x00580000c10c783b */ /* 0x000fe20000004200 */
[----:B--2---:R-:W-:-:S02]  /*11e10*/  FFMA.FTZ R2, R228, c[0x0][0x2d0], -R0 ;  /* 0x0000b400e4027a23 */ /* 0x004fc40000010800 */
[----:B------:R-:W-:Y:S02]  /*11e20*/  IMAD.MOV.U32 R228, RZ, RZ, R130 ;  /* 0x000000ffffe47224 */ /* 0x000fe400078e0082 */
[----:B------:R1:W2:Y:S01]  /*11e30*/  MUFU.EX2 R10, R2 ;  /* 0x00000002000a7308 */ /* 0x0002a20000000800 */
[----:B------:R-:W-:Y:S02]  /*11e40*/  IMAD.MOV.U32 R7, RZ, RZ, R99 ;  /* 0x000000ffff077224 */ /* 0x000fe400078e0063 */
[----:B------:R-:W-:-:S04]  /*11e50*/  @P4 IMAD.HI.U32 R4, R249, c[0x0][0x2c8], RZ ;  /* 0x0000b200f9044a27 */ /* 0x000fc800078e00ff */
[--C-:B-1----:R-:W-:Y:S02]  /*11e60*/  FFMA.FTZ R2, R229, c[0x0][0x2d0], -R0.reuse ;  /* 0x0000b400e5027a23 */ /* 0x102fe40000010800 */
[----:B------:R-:W-:Y:S02]  /*11e70*/  IMAD.MOV.U32 R229, RZ, RZ, R131 ;  /* 0x000000ffffe57224 */ /* 0x000fe400078e0083 */
[----:B------:R-:W1:Y:S01]  /*11e80*/  LDSM.16.MT88.4 R128, [R194+0x1800] ;  /* 0x00180000c280783b */ /* 0x000e620000004200 */
[----:B------:R-:W-:Y:S01]  /*11e90*/  FFMA.FTZ R0, R237, c[0x0][0x2d0], -R0 ;  /* 0x0000b400ed007a23 */ /* 0x000fe20000010800 */
[----:B------:R3:W-:Y:S01]  /*11ea0*/  MUFU.EX2 R9, R2 ;  /* 0x0000000200097308 */ /* 0x0007e20000000800 */
[----:B------:R-:W-:Y:S01]  /*11eb0*/  IMAD.MOV.U32 R237, RZ, RZ, R96 ;  /* 0x000000ffffed7224 */ /* 0x000fe200078e0060 */
[----:B-----5:R-:W-:-:S06]  /*11ec0*/  F2FP.BF16.PACK_AB R96, R23, R24 ;  /* 0x000000181760723e */ /* 0x020fcc00000010ff */
[----:B------:R4:W5:Y:S01]  /*11ed0*/  MUFU.EX2 R8, R0 ;  /* 0x0000000000087308 */ /* 0x0009620000000800 */
[----:B---3--:R-:W-:Y:S01]  /*11ee0*/  IMAD.MOV.U32 R2, RZ, RZ, R98 ;  /* 0x000000ffff027224 */ /* 0x008fe200078e0062 */
[----:B------:R-:W-:-:S03]  /*11ef0*/  F2FP.BF16.PACK_AB R98, R21, R22 ;  /* 0x000000161562723e */ /* 0x000fc600000010ff */
[----:B------:R-:W-:Y:S02]  /*11f00*/  FADD.FTZ R2, R2, R7 ;  /* 0x0000000702027221 */ /* 0x000fe40000010000 */
[----:B----4-:R-:W-:Y:S01]  /*11f10*/  IMAD.MOV.U32 R0, RZ, RZ, R97 ;  /* 0x000000ffff007224 */ /* 0x010fe200078e0061 */
[----:B--2---:R-:W-:Y:S01]  /*11f20*/  F2FP.BF16.PACK_AB R97, R10, R20 ;  /* 0x000000140a61723e */ /* 0x004fe200000010ff */
[----:B------:R-:W-:Y:S01]  /*11f30*/  FADD.FTZ R2, R229, R2 ;  /* 0x00000002e5027221 */ /* 0x000fe20000010000 */
[----:B-----5:R-:W-:Y:S01]  /*11f40*/  F2FP.BF16.PACK_AB R99, R8, R9 ;  /* 0x000000090863723e */ /* 0x020fe200000010ff */
        /* <DEDUP_REMOVED lines=9> */
[----:B-1----:R-:W-:Y:S01]  /*11fe0*/  HMMA.16816.F32.BF16 R124, R96, R128, R124 ;  /* 0x00000080607c723c */ /* 0x002fe2000004187c */
[----:B------:R-:W-:-:S02]  /*11ff0*/  FADD.FTZ R2, R252, R0 ;  /* 0x00000000fc027221 */ /* 0x000fc40000010000 */
[----:B------:R-:W-:Y:S01]  /*12000*/  IMAD.MOV.U32 R0, RZ, RZ, R249 ;  /* 0x000000ffff007224 */ /* 0x000fe200078e00f9 */
[----:B------:R-:W-:Y:S01]  /*12010*/  @P4 SHF.R.U32.HI R0, RZ, c[0x0][0x2cc], R4 ;  /* 0x0000b300ff004a19 */ /* 0x000fe20000011604 */
[----:B------:R-:W-:Y:S02]  /*12020*/  FADD.FTZ R2, R250, R2 ;  /* 0x00000002fa027221 */ /* 0x000fe40000010000 */
[----:B------:R-:W-:Y:S01]  /*12030*/  FADD.FTZ R3, R244, R3 ;  /* 0x00000003f4037221 */ /* 0x000fe20000010000 */
[C---:B------:R-:W-:Y:S01]  /*12040*/  HMMA.16816.F32.BF16 R128, R96.reuse, R130, R80 ;  /* 0x000000826080723c */ /* 0x040fe20000041850 */
[----:B------:R-:W1:Y:S01]  /*12050*/  LDSM.16.MT88.4 R80, [R151+0x5800] ;  /* 0x005800009750783b */ /* 0x000e620000004200 */
[----:B------:R-:W-:Y:S01]  /*12060*/  FADD.FTZ R2, R26, R2 ;  /* 0x000000021a027221 */ /* 0x000fe20000010000 */
[----:B------:R-:W-:Y:S01]  /*12070*/  IADD3 R0, R0, R236, -R27 ;  /* 0x000000ec00007210 */ /* 0x000fe20007ffe81b */
[----:B------:R-:W-:Y:S02]  /*12080*/  FADD.FTZ R3, R224, R3 ;  /* 0x00000003e0037221 */ /* 0x000fe40000010000 */
[----:B------:R-:W-:Y:S01]  /*12090*/  FADD.FTZ R2, R141, R2 ;  /* 0x000000028d027221 */ /* 0x000fe20000010000 */
[----:B------:R-:W-:Y:S01]  /*120a0*/  SHF.R.S32.HI R4, RZ, 0x1f, R0 ;  /* 0x0000001fff047819 */ /* 0x000fe20000011400 */
[----:B------:R-:W-:Y:S01]  /*120b0*/  HMMA.16816.F32.BF16 R48, R96, R50, R88 ;  /* 0x000000326030723c */ /* 0x000fe20000041858 */
[----:B------:R-:W2:Y:S01]  /*120c0*/  LDSM.16.MT88.4 R88, [R194+0x5800] ;  /* 0x00580000c258783b */ /* 0x000ea20000004200 */
[----:B------:R-:W-:Y:S01]  /*120d0*/  FADD.FTZ R3, R215, R3 ;  /* 0x00000003d7037221 */ /* 0x000fe20000010000 */
[----:B------:R-:W-:Y:S01]  /*120e0*/  LEA.HI R4, R4, R0, RZ, 0x6 ;  /* 0x0000000004047211 */ /* 0x000fe200078f30ff */
[----:B------:R-:W-:-:S02]  /*120f0*/  FADD.FTZ R2, R140, R2 ;  /* 0x000000028c027221 */ /* 0x000fc40000010000 */
[----:B------:R-:W-:Y:S02]  /*12100*/  FADD.FTZ R3, R214, R3 ;  /* 0x00000003d6037221 */ /* 0x000fe40000010000 */
[----:B------:R-:W-:Y:S01]  /*12110*/  FADD.FTZ R0, R105, R2 ;  /* 0x0000000269007221 */ /* 0x000fe20000010000 */
[C---:B------:R-:W-:Y:S01]  /*12120*/  HMMA.16816.F32.BF16 R108, R96.reuse, R112, R108 ;  /* 0x00000070606c723c */ /* 0x040fe2000004186c */
[----:B------:R-:W-:Y:S01]  /*12130*/  FADD.FTZ R2, R213, R3 ;  /* 0x00000003d5027221 */ /* 0x000fe20000010000 */
[----:B------:R-:W-:Y:S01]  /*12140*/  SHF.R.S32.HI R3, RZ, 0x6, R4 ;  /* 0x00000006ff037819 */ /* 0x000fe20000011404 */
[----:B------:R-:W-:Y:S01]  /*12150*/  FADD.FTZ R0, R104, R0 ;  /* 0x0000000068007221 */ /* 0x000fe20000010000 */
[----:B------:R-:W-:Y:S01]  /*12160*/  IADD3 R213, R25, -0x2, RZ ;  /* 0xfffffffe19d57810 */ /* 0x000fe20007ffe0ff */
        /* <DEDUP_REMOVED lines=12> */
[C---:B-1----:R-:W-:Y:S08]  /*12230*/  HMMA.16816.F32.BF16 R76, R96.reuse, R80, R84 ;  /* 0x00000050604c723c */ /* 0x042ff00000041854 */
        /* <DEDUP_REMOVED lines=16> */
[----:B------:R-:W-:Y:S01]  /*12340*/  @!UPT UIADD3 URZ, URZ, URZ, URZ ;  /* 0x0000003f3f3ff290 */ /* 0x000fe2000fffe03f */
[----:B------:R-:W-:Y:S11]  /*12350*/  @!P0 BRA `(.L_x_1106) ;  /* 0x0000332000008947 */ /* 0x000ff60003800000 */
[----:B------:R-:W-:Y:S02]  /*12360*/  MOV R104, R100 ;  /* 0x0000006400687202 */ /* 0x000fe40000000f00 */
[----:B------:R-:W-:-:S02]  /*12370*/  MOV R3, R101 ;  /* 0x0000006500037202 */ /* 0x000fc40000000f00 */
[----:B------:R-:W-:-:S07]  /*12380*/  MOV R188, R213 ;  /* 0x000000d500bc7202 */ /* 0x000fce0000000f00 */
.L_x_1107:
[----:B------:R-:W-:Y:S04]  /*12390*/  DEPBAR.LE SB0, 0x0 ;  /* 0x000080000000791a */ /* 0x000fe80000000000 */
[----:B------:R-:W-:Y:S01]  /*123a0*/  WARPSYNC 0xffffffff ;  /* 0xffffffff00007948 */ /* 0x000fe20003800000 */
[----:B------:R-:W-:Y:S01]  /*123b0*/  BAR.SYNC.DEFER_BLOCKING 0x0 ;  /* 0x0000000000007b1d */ /* 0x000fe20000010000 */
[----:B------:R-:W-:Y:S02]  /*123c0*/  ISETP.GT.AND P0, PT, R238, R188, PT ;  /* 0x000000bcee00720c */ /* 0x000fe40003f04270 */
[----:B------:R-:W-:Y:S02]  /*123d0*/  LOP3.LUT P4, RZ, R240, 0x1, RZ, 0xc0, !PT ;  /* 0x00000001f0ff7812 */ /* 0x000fe4000788c0ff */
[----:B------:R-:W-:Y:S09]  /*123e0*/  MOV R191, c[0x0][0x2c4] ;  /* 0x0000b10000bf7a02 */ /* 0x000ff20000000f00 */
[----:B------:R-:W-:Y:S01]  /*123f0*/  @!P0 SHF.R.S32.HI R0, RZ, 0x1f, R188 ;  /* 0x0000001fff008819 */ /* 0x000fe200000114bc */
[----:B------:R-:W-:Y:S01]  /*12400*/  @!P0 IMAD.WIDE.U32 R12, R188, c[0x0][0x208], RZ ;  /* 0x00008200bc0c8a25 */ /* 0x000fe200078e00ff */
[----:B------:R-:W-:Y:S03]  /*12410*/  @!P0 IADD3 R140, P2, R230, 0x40, RZ ;  /* 0x00000040e68c8810 */ /* 0x000fe60007f5e0ff */
[----:B------:R-:W-:Y:S01]  /*12420*/  @!P0 IMAD R0, R0, c[0x0][0x208], RZ ;  /* 0x0000820000008a24 */ /* 0x000fe200078e02ff */
[----:B------:R-:W-:Y:S03]  /*12430*/  @!P0 IADD3.X R31, RZ, R233, RZ, P2, !PT ;  /* 0x000000e9ff1f8210 */ /* 0x000fe600017fe4ff */
[----:B------:R-:W-:Y:S01]  /*12440*/  @!P0 IMAD R0, R188, c[0x0][0x20c], R0 ;  /* 0x00008300bc008a24 */ /* 0x000fe200078e0200 */
[----:B------:R-:W-:Y:S04]  /*12450*/  LDSM.16.M88.4 R32, [R196] ;  /* 0x00000000c420783b */ /* 0x000fe80000000200 */
[----:B------:R-:W-:Y:S02]  /*12460*/  @!P0 IADD3 R2, R13, R0, RZ ;  /* 0x000000000d028210 */ /* 0x000fe40007ffe0ff */
[----:B------:R-:W-:Y:S02]  /*12470*/  @!P0 SHF.L.U32 R0, R12, 0x6, RZ ;  /* 0x000000060c008819 */ /* 0x000fe400000006ff */
[----:B------:R-:W1:Y:S01]  /*12480*/  LDSM.16.M88.4 R8, [R149] ;  /* 0x000000009508783b */ /* 0x000e620000000200 */
[----:B------:R-:W-:Y:S02]  /*12490*/  @!P0 MOV R13, c[0x0][0x208] ;  /* 0x00008200000d8a02 */ /* 0x000fe40000000f00 */
[----:B------:R-:W-:Y:S02]  /*124a0*/  @!P0 IADD3 R100, P2, R0, R140, RZ ;  /* 0x0000008c00648210 */ /* 0x000fe40007f5e0ff */
[C---:B------:R-:W-:Y:S02]  /*124b0*/  @!P0 LEA R28, P1, R13.reuse, R0, 0x5 ;  /* 0x000000000d1c8211 */ /* 0x040fe400078228ff */
[----:B------:R-:W-:Y:S01]  /*124c0*/  @!P0 SHF.L.U64.HI R2, R12, 0x6, R2 ;  /* 0x000000060c028819 */ /* 0x000fe20000010202 */
[----:B------:R-:W2:Y:S01]  /*124d0*/  LDSM.16.M88.4 R16, [R149+0x800] ;  /* 0x000800009510783b */ /* 0x000ea20000000200 */
[----:B------:R-:W-:Y:S02]  /*124e0*/  @!P0 MOV R12, c[0x0][0x20c] ;  /* 0x00008300000c8a02 */ /* 0x000fe40000000f00 */
[----:B------:R-:W-:Y:S02]  /*124f0*/  @!P0 IADD3.X R141, R2, R31, RZ, P2, !PT ;  /* 0x0000001f028d8210 */ /* 0x000fe400017fe4ff */
[C---:B------:R-:W-:Y:S02]  /*12500*/  @!P0 LEA R180, P2, R100.reuse, c[0x0][0x1f8], 0x1 ;  /* 0x00007e0064b48a11 */ /* 0x040fe400078408ff */
[----:B------:R-:W-:Y:S01]  /*12510*/  @!P0 LEA.HI.X R29, R13, R2, R12, 0x5, P1 ;  /* 0x000000020d1d8211 */ /* 0x000fe200008f2c0c */
[----:B------:R-:W3:Y:S01]  /*12520*/  LDSM.16.M88.4 R24, [R149+0x1000] ;  /* 0x001000009518783b */ /* 0x000ee20000000200 */
[----:B------:R-:W-:Y:S02]  /*12530*/  @!P0 LEA.HI.X R181, R100, c[0x0][0x1fc], R141, 0x1, P2 ;  /* 0x00007f0064b58a11 */ /* 0x000fe400010f0c8d */
[----:B------:R-:W-:Y:S02]  /*12540*/  @!P0 IADD3 R20, P1, R0, R230, RZ ;  /* 0x000000e600148210 */ /* 0x000fe40007f3e0ff */
[----:B------:R-:W-:Y:S02]  /*12550*/  @!P0 IADD3 R141, P2, R28, R140, RZ ;  /* 0x0000008c1c8d8210 */ /* 0x000fe40007f5e0ff */
[----:B------:R-:W-:Y:S01]  /*12560*/  @!P0 IADD3.X R21, R2, R233, RZ, P1, !PT ;  /* 0x000000e902158210 */ /* 0x000fe20000ffe4ff */
[----:B------:R-:W4:Y:S01]  /*12570*/  LDSM.16.M88.4 R152, [R149+0x1800] ;  /* 0x001800009598783b */ /* 0x000f220000000200 */
[----:B------:R-:W-:Y:S02]  /*12580*/  @!P0 IADD3.X R184, R29, R31, RZ, P2, !PT ;  /* 0x0000001f1db88210 */ /* 0x000fe400017fe4ff */
[C---:B------:R-:W-:Y:S04]  /*12590*/  @!P0 LEA R182, P1, R20.reuse, c[0x0][0x1f8], 0x1 ;  /* 0x00007e0014b68a11 */ /* 0x040fe800078208ff */
[----:B------:R-:W-:Y:S01]  /*125a0*/  @!P0 LEA.HI.X R183, R20, c[0x0][0x1fc], R21, 0x1, P1 ;  /* 0x00007f0014b78a11 */ /* 0x000fe200008f0c15 */
[----:B------:R-:W-:Y:S01]  /*125b0*/  LDSM.16.M88.4 R156, [R197] ;  /* 0x00000000c59c783b */ /* 0x000fe20000000200 */
[----:B------:R-:W-:Y:S04]  /*125c0*/  @!P0 IADD3 R30, P1, R230, 0x80, RZ ;  /* 0x00000080e61e8810 */ /* 0x000fe80007f3e0ff */
[----:B------:R-:W-:Y:S02]  /*125d0*/  @!P0 IADD3.X R105, RZ, R233, RZ, P1, !PT ;  /* 0x000000e9ff698210 */ /* 0x000fe40000ffe4ff */
[-C--:B------:R-:W-:Y:S01]  /*125e0*/  @!P0 IADD3 R101, P1, R0, R30.reuse, RZ ;  /* 0x0000001e00658210 */ /* 0x080fe20007f3e0ff */
[C---:B-1----:R-:W-:Y:S01]  /*125f0*/  HMMA.16816.F32.BF16 R4, R32.reuse, R8, RZ ;  /* 0x000000082004723c */ /* 0x042fe200000418ff */
[----:B------:R-:W1:Y:S02]  /*12600*/  LDSM.16.M88.4 R160, [R200] ;  /* 0x00000000c8a0783b */ /* 0x000e640000000200 */
[C---:B------:R-:W-:Y:S02]  /*12610*/  @!P0 LEA R176, P3, R101.reuse, c[0x0][0x1f8], 0x1 ;  /* 0x00007e0065b08a11 */ /* 0x040fe400078608ff */
[-C--:B------:R-:W-:Y:S02]  /*12620*/  @!P0 IADD3.X R140, R2, R105.reuse, RZ, P1, !PT ;  /* 0x00000069028c8210 */ /* 0x080fe40000ffe4ff */
[C---:B------:R-:W-:Y:S01]  /*12630*/  @!P0 IADD3 R2, P1, R28.reuse, R30, RZ ;  /* 0x0000001e1c028210 */ /* 0x040fe20007f3e0ff */
[C---:B------:R-:W-:Y:S01]  /*12640*/  HMMA.16816.F32.BF16 R8, R32.reuse, R10, RZ ;  /* 0x0000000a2008723c */ /* 0x040fe200000418ff */
[----:B------:R-:W5:Y:S03]  /*12650*/  LDSM.16.M88.4 R164, [R211] ;  /* 0x00000000d3a4783b */ /* 0x000f660000000200 */
[----:B------:R-:W-:Y:S02]  /*12660*/  @!P0 LEA.HI.X R177, R101, c[0x0][0x1fc], R140, 0x1, P3 ;  /* 0x00007f0065b18a11 */ /* 0x000fe400018f0c8c */
[----:B------:R-:W-:Y:S02]  /*12670*/  @!P0 IADD3 R0, P2, R28, R230, RZ ;  /* 0x000000e61c008210 */ /* 0x000fe40007f5e0ff */
[C---:B--2---:R-:W-:Y:S01]  /*12680*/  HMMA.16816.F32.BF16 R12, R32.reuse, R16, RZ ;  /* 0x00000010200c723c */ /* 0x044fe200000418ff */
[----:B------:R-:W2:Y:S01]  /*12690*/  LDSM.16.M88.4 R168, [R210] ;  /* 0x00000000d2a8783b */ /* 0x000ea20000000200 */
[----:B------:R-:W-:Y:S02]  /*126a0*/  ISETP.NE.AND P3, PT, R191, 0x1, PT ;  /* 0x00000001bf00780c */ /* 0x000fe40003f65270 */
[C---:B------:R-:W-:Y:S02]  /*126b0*/  @!P0 IADD3.X R105, R29.reuse, R105, RZ, P1, !PT ;  /* 0x000000691d698210 */ /* 0x040fe40000ffe4ff */
[C---:B------:R-:W-:Y:S02]  /*126c0*/  @!P0 LEA R178, P1, R0.reuse, c[0x0][0x1f8], 0x1 ;  /* 0x00007e0000b28a11 */ /* 0x040fe400078208ff */
[C---:B------:R-:W-:Y:S01]  /*126d0*/  HMMA.16816.F32.BF16 R16, R32.reuse, R18, RZ ;  /* 0x000000122010723c */ /* 0x040fe200000418ff */
[----:B------:R-:W2:Y:S03]  /*126e0*/  LDSM.16.M88.4 R172, [R209] ;  /* 0x00000000d1ac783b */ /* 0x000ea60000000200 */
[----:B------:R-:W-:Y:S02]  /*126f0*/  @!P0 IADD3.X R100, R29, R233, RZ, P2, !PT ;  /* 0x000000e91d648210 */ /* 0x000fe400017fe4ff */
[C---:B------:R-:W-:Y:S02]  /*12700*/  @!P0 LEA R140, P2, R141.reuse, c[0x0][0x1f8], 0x1 ;  /* 0x00007e008d8c8a11 */ /* 0x040fe400078408ff */
[C---:B---3--:R-:W-:Y:S01]  /*12710*/  HMMA.16816.F32.BF16 R20, R32.reuse, R24, RZ ;  /* 0x000000182014723c */ /* 0x048fe200000418ff */
[----:B------:R-:W-:Y:S01]  /*12720*/  @!PT LDS RZ, [RZ] ;  /* 0x00000000fffff984 */ /* 0x000fe20000000800 */
[----:B------:R-:W-:Y:S01]  /*12730*/  @!PT LDS RZ, [RZ] ;  /* 0x00000000fffff984 */ /* 0x000fe20000000800 */
[----:B------:R-:W-:Y:S01]  /*12740*/  @!PT LDS RZ, [RZ] ;  /* 0x00000000fffff984 */ /* 0x000fe20000000800 */
[----:B------:R2:W-:Y:S03]  /*12750*/  @!P0 LDGSTS.E.BYPASS.LTC128B.128 [R212+0x100], [R182.64], !P4 ;  /* 0x00100000b6d48fae */ /* 0x0005e6000e101d46 */
[----:B------:R-:W-:Y:S02]  /*12760*/  @!P0 LEA.HI.X R179, R0, c[0x0][0x1fc], R100, 0x1, P1 ;  /* 0x00007f0000b38a11 */ /* 0x000fe400008f0c64 */
[----:B------:R-:W-:Y:S02]  /*12770*/  @!P0 LEA.HI.X R141, R141, c[0x0][0x1fc], R184, 0x1, P2 ;  /* 0x00007f008d8d8a11 */ /* 0x000fe400010f0cb8 */
[C---:B------:R-:W-:Y:S01]  /*12780*/  HMMA.16816.F32.BF16 R24, R32.reuse, R26, RZ ;  /* 0x0000001a2018723c */ /* 0x040fe200000418ff */
[----:B------:R2:W-:Y:S03]  /*12790*/  @!P0 LDGSTS.E.BYPASS.LTC128B.128 [R212+0x2100], [R180.64], !P6 ;  /* 0x02100000b4d48fae */ /* 0x0005e6000f101d46 */
[C---:B------:R-:W-:Y:S04]  /*127a0*/  @!P0 LEA R100, P1, R2.reuse, c[0x0][0x1f8], 0x1 ;  /* 0x00007e0002648a11 */ /* 0x040fe800078208ff */
[C---:B----4-:R-:W-:Y:S01]  /*127b0*/  HMMA.16816.F32.BF16 R28, R32.reuse, R152, RZ ;  /* 0x00000098201c723c */ /* 0x050fe200000418ff */
[----:B------:R4:W-:Y:S03]  /*127c0*/  @!P0 LDGSTS.E.BYPASS.LTC128B.128 [R212+0x4100], [R176.64], !P5 ;  /* 0x04100000b0d48fae */ /* 0x0009e6000e901d46 */
[----:B------:R-:W-:Y:S04]  /*127d0*/  @!P0 LEA.HI.X R101, R2, c[0x0][0x1fc], R105, 0x1, P1 ;  /* 0x00007f0002658a11 */ /* 0x000fe800008f0c69 */
[----:B------:R-:W-:Y:S01]  /*127e0*/  HMMA.16816.F32.BF16 R32, R32, R154, RZ ;  /* 0x0000009a2020723c */ /* 0x000fe200000418ff */
[----:B------:R4:W-:Y:S07]  /*127f0*/  @!P0 LDGSTS.E.BYPASS.LTC128B.128 [R212+0x1100], [R178.64], !P4 ;  /* 0x01100000b2d48fae */ /* 0x0009ee000e101d46 */
[C---:B-1----:R-:W-:Y:S01]  /*12800*/  HMMA.16816.F32.BF16 R4, R156.reuse, R160, R4 ;  /* 0x000000a09c04723c */ /* 0x042fe20000041804 */
[----:B------:R-:W3:Y:S04]  /*12810*/  LDL R213, [R1+0x10] ;  /* 0x0000100001d57983 */ /* 0x000ee80000100800 */
[----:B------:R-:W3:Y:S03]  /*12820*/  LDL R190, [R1+0x4] ;  /* 0x0000040001be7983 */ /* 0x000ee60000100800 */
[C---:B------:R-:W-:Y:S01]  /*12830*/  HMMA.16816.F32.BF16 R8, R156.reuse, R162, R8 ;  /* 0x000000a29c08723c */ /* 0x040fe20000041808 */
[----:B------:R1:W-:Y:S07]  /*12840*/  @!P0 LDGSTS.E.BYPASS.LTC128B.128 [R212+0x3100], [R140.64], !P6 ;  /* 0x031000008cd48fae */ /* 0x0003ee000f101d46 */
[C---:B-----5:R-:W-:Y:S01]  /*12850*/  HMMA.16816.F32.BF16 R12, R156.reuse, R164, R12 ;  /* 0x000000a49c0c723c */ /* 0x060fe2000004180c */
[----:B------:R5:W-:Y:S07]  /*12860*/  @!P0 LDGSTS.E.BYPASS.LTC128B.128 [R212+0x5100], [R100.64], !P5 ;  /* 0x0510000064d48fae */ /* 0x000bee000e901d46 */
[C---:B------:R-:W-:Y:S01]  /*12870*/  HMMA.16816.F32.BF16 R16, R156.reuse, R166, R16 ;  /* 0x000000a69c10723c */ /* 0x040fe20000041810 */
[----:B------:R-:W-:Y:S07]  /*12880*/  LDSM.16.M88.4 R152, [R199] ;  /* 0x00000000c798783b */ /* 0x000fee0000000200 */
[C---:B--2---:R-:W-:Y:S01]  /*12890*/  HMMA.16816.F32.BF16 R20, R156.reuse, R168, R20 ;  /* 0x000000a89c14723c */ /* 0x044fe20000041814 */
[----:B----4-:R-:W2:Y:S07]  /*128a0*/  LDSM.16.M88.4 R176, [R195] ;  /* 0x00000000c3b0783b */ /* 0x010eae0000000200 */
[C---:B------:R-:W-:Y:S01]  /*128b0*/  HMMA.16816.F32.BF16 R24, R156.reuse, R170, R24 ;  /* 0x000000aa9c18723c */ /* 0x040fe20000041818 */
[----:B------:R-:W4:Y:S07]  /*128c0*/  LDSM.16.M88.4 R180, [R195+0x800] ;  /* 0x00080000c3b4783b */ /* 0x000f2e0000000200 */
[C---:B------:R-:W-:Y:S01]  /*128d0*/  HMMA.16816.F32.BF16 R28, R156.reuse, R172, R28 ;  /* 0x000000ac9c1c723c */ /* 0x040fe2000004181c */
[----:B------:R-:W0:Y:S07]  /*128e0*/  LDGDEPBAR ;  /* 0x00000000000079af */ /* 0x000e2e0000000000 */
[----:B------:R-:W-:Y:S01]  /*128f0*/  HMMA.16816.F32.BF16 R32, R156, R174, R32 ;  /* 0x000000ae9c20723c */ /* 0x000fe20000041820 */
[----:B------:R-:W1:Y:S08]  /*12900*/  LDSM.16.M88.4 R184, [R195+0x1000] ;  /* 0x00100000c3b8783b */ /* 0x000e700000000200 */
[----:B------:R-:W1:Y:S01]  /*12910*/  LDSM.16.M88.4 R160, [R195+0x1800] ;  /* 0x00180000c3a0783b */ /* 0x000e620000000200 */
[C---:B--2---:R-:W-:Y:S07]  /*12920*/  HMMA.16816.F32.BF16 R4, R152.reuse, R176, R4 ;  /* 0x000000b09804723c */ /* 0x044fee0000041804 */
[----:B------:R-:W-:Y:S01]  /*12930*/  LDSM.16.M88.4 R164, [R198] ;  /* 0x00000000c6a4783b */ /* 0x000fe20000000200 */
[C---:B------:R-:W-:Y:S07]  /*12940*/  HMMA.16816.F32.BF16 R8, R152.reuse, R178, R8 ;  /* 0x000000b29808723c */ /* 0x040fee0000041808 */
[----:B------:R-:W2:Y:S01]  /*12950*/  LDSM.16.M88.4 R168, [R192] ;  /* 0x00000000c0a8783b */ /* 0x000ea20000000200 */
[C---:B----4-:R-:W-:Y:S07]  /*12960*/  HMMA.16816.F32.BF16 R12, R152.reuse, R180, R12 ;  /* 0x000000b4980c723c */ /* 0x050fee000004180c */
[----:B------:R-:W4:Y:S01]  /*12970*/  LDSM.16.M88.4 R156, [R192+0x800] ;  /* 0x00080000c09c783b */ /* 0x000f220000000200 */
[C---:B------:R-:W-:Y:S07]  /*12980*/  HMMA.16816.F32.BF16 R16, R152.reuse, R182, R16 ;  /* 0x000000b69810723c */ /* 0x040fee0000041810 */
[----:B------:R-:W4:Y:S01]  /*12990*/  LDSM.16.M88.4 R172, [R192+0x1000] ;  /* 0x00100000c0ac783b */ /* 0x000f220000000200 */
[C---:B-1----:R-:W-:Y:S07]  /*129a0*/  HMMA.16816.F32.BF16 R20, R152.reuse, R184, R20 ;  /* 0x000000b89814723c */ /* 0x042fee0000041814 */
[----:B------:R-:W1:Y:S01]  /*129b0*/  LDSM.16.M88.4 R176, [R192+0x1800] ;  /* 0x00180000c0b0783b */ /* 0x000e620000000200 */
[C---:B------:R-:W-:Y:S07]  /*129c0*/  HMMA.16816.F32.BF16 R24, R152.reuse, R186, R24 ;  /* 0x000000ba9818723c */ /* 0x040fee0000041818 */
[----:B------:R-:W-:Y:S01]  /*129d0*/  LDSM.16.M88.4 R180, [R196+0x4000] ;  /* 0x00400000c4b4783b */ /* 0x000fe20000000200 */
[C---:B------:R-:W-:Y:S07]  /*129e0*/  HMMA.16816.F32.BF16 R28, R152.reuse, R160, R28 ;  /* 0x000000a0981c723c */ /* 0x040fee000004181c */
[----:B------:R-:W1:Y:S01]  /*129f0*/  LDSM.16.M88.4 R184, [R149+0x2000] ;  /* 0x0020000095b8783b */ /* 0x000e620000000200 */
[----:B------:R-:W-:Y:S07]  /*12a00*/  HMMA.16816.F32.BF16 R32, R152, R162, R32 ;  /* 0x000000a29820723c */ /* 0x000fee0000041820 */
[----:B------:R-:W1:Y:S01]  /*12a10*/  LDSM.16.M88.4 R152, [R149+0x2800] ;  /* 0x002800009598783b */ /* 0x000e620000000200 */
[C---:B--2---:R-:W-:Y:S07]  /*12a20*/  HMMA.16816.F32.BF16 R4, R164.reuse, R168, R4 ;  /* 0x000000a8a404723c */ /* 0x044fee0000041804 */
[----:B------:R-:W2:Y:S01]  /*12a30*/  LDSM.16.M88.4 R160, [R149+0x3000] ;  /* 0x0030000095a0783b */ /* 0x000ea20000000200 */
[C---:B------:R-:W-:Y:S07]  /*12a40*/  HMMA.16816.F32.BF16 R8, R164.reuse, R170, R8 ;  /* 0x000000aaa408723c */ /* 0x040fee0000041808 */
[----:B------:R-:W-:Y:S01]  /*12a50*/  LDSM.16.M88.4 R168, [R197+0x4000] ;  /* 0x00400000c5a8783b */ /* 0x000fe20000000200 */
[C---:B----4-:R-:W-:Y:S07]  /*12a60*/  HMMA.16816.F32.BF16 R12, R164.reuse, R156, R12 ;  /* 0x0000009ca40c723c */ /* 0x050fee000004180c */
[----:B------:R-:W4:Y:S01]  /*12a70*/  LDL R189, [R1+0x8] ;  /* 0x0000080001bd7983 */ /* 0x000f220000100800 */
[C---:B------:R-:W-:Y:S03]  /*12a80*/  HMMA.16816.F32.BF16 R16, R164.reuse, R158, R16 ;  /* 0x0000009ea410723c */ /* 0x040fe60000041810 */
[----:B------:R-:W2:Y:S05]  /*12a90*/  LDSM.16.M88.4 R156, [R149+0x3800] ;  /* 0x00380000959c783b */ /* 0x000eaa0000000200 */
[C---:B------:R-:W-:Y:S08]  /*12aa0*/  HMMA.16816.F32.BF16 R20, R164.reuse, R172, R20 ;  /* 0x000000aca414723c */ /* 0x040ff00000041814 */
[C---:B------:R-:W-:Y:S01]  /*12ab0*/  HMMA.16816.F32.BF16 R24, R164.reuse, R174, R24 ;  /* 0x000000aea418723c */ /* 0x040fe20000041818 */
[----:B------:R-:W2:Y:S07]  /*12ac0*/  LDSM.16.M88.4 R172, [R208] ;  /* 0x00000000d0ac783b */ /* 0x000eae0000000200 */
[C---:B-1----:R-:W-:Y:S08]  /*12ad0*/  HMMA.16816.F32.BF16 R28, R164.reuse, R176, R28 ;  /* 0x000000b0a41c723c */ /* 0x042ff0000004181c */
[----:B------:R-:W-:Y:S01]  /*12ae0*/  HMMA.16816.F32.BF16 R32, R164, R178, R32 ;  /* 0x000000b2a420723c */ /* 0x000fe20000041820 */
[----:B------:R-:W-:Y:S07]  /*12af0*/  LDSM.16.M88.4 R164, [R206] ;  /* 0x00000000cea4783b */ /* 0x000fee0000000200 */
[C---:B------:R-:W-:Y:S01]  /*12b00*/  HMMA.16816.F32.BF16 R4, R180.reuse, R184, R4 ;  /* 0x000000b8b404723c */ /* 0x040fe20000041804 */
[----:B------:R-:W-:Y:S07]  /*12b10*/  LDSM.16.M88.4 R176, [R199+0x4000] ;  /* 0x00400000c7b0783b */ /* 0x000fee0000000200 */
[C---:B------:R-:W-:Y:S01]  /*12b20*/  HMMA.16816.F32.BF16 R8, R180.reuse, R186, R8 ;  /* 0x000000bab408723c */ /* 0x040fe20000041808 */
[----:B------:R-:W-:Y:S07]  /*12b30*/  LDSM.16.M88.4 R184, [R195+0x2000] ;  /* 0x00200000c3b8783b */ /* 0x000fee0000000200 */
[C---:B------:R-:W-:Y:S08]  /*12b40*/  HMMA.16816.F32.BF16 R12, R180.reuse, R152, R12 ;  /* 0x00000098b40c723c */ /* 0x040ff0000004180c */
[C---:B------:R-:W-:Y:S01]  /*12b50*/  HMMA.16816.F32.BF16 R16, R180.reuse, R154, R16 ;  /* 0x0000009ab410723c */ /* 0x040fe20000041810 */
[----:B------:R-:W1:Y:S07]  /*12b60*/  LDSM.16.M88.4 R152, [R207] ;  /* 0x00000000cf98783b */ /* 0x000e6e0000000200 */
[C---:B--2---:R-:W-:Y:S08]  /*12b70*/  HMMA.16816.F32.BF16 R20, R180.reuse, R160, R20 ;  /* 0x000000a0b414723c */ /* 0x044ff00000041814 */
[C---:B------:R-:W-:Y:S01]  /*12b80*/  HMMA.16816.F32.BF16 R24, R180.reuse, R162, R24 ;  /* 0x000000a2b418723c */ /* 0x040fe20000041818 */
[----:B------:R-:W2:Y:S07]  /*12b90*/  LDSM.16.M88.4 R160, [R205] ;  /* 0x00000000cda0783b */ /* 0x000eae0000000200 */
[C---:B------:R-:W-:Y:S08]  /*12ba0*/  HMMA.16816.F32.BF16 R28, R180.reuse, R156, R28 ;  /* 0x0000009cb41c723c */ /* 0x040ff0000004181c */
[----:B------:R-:W-:Y:S01]  /*12bb0*/  HMMA.16816.F32.BF16 R32, R180, R158, R32 ;  /* 0x0000009eb420723c */ /* 0x000fe20000041820 */
[----:B------:R-:W2:Y:S07]  /*12bc0*/  LDSM.16.M88.4 R156, [R195+0x2800] ;  /* 0x00280000c39c783b */ /* 0x000eae0000000200 */
[C---:B------:R-:W-:Y:S01]  /*12bd0*/  HMMA.16816.F32.BF16 R4, R168.reuse, R172, R4 ;  /* 0x000000aca804723c */ /* 0x040fe20000041804 */
[----:B------:R-:W2:Y:S07]  /*12be0*/  LDSM.16.M88.4 R180, [R195+0x3000] ;  /* 0x00300000c3b4783b */ /* 0x000eae0000000200 */
        /* <DEDUP_REMOVED lines=8> */
[C---:B--2---:R-:W-:Y:S08]  /*12c70*/  HMMA.16816.F32.BF16 R28, R168.reuse, R160, R28 ;  /* 0x000000a0a81c723c */ /* 0x044ff0000004181c */
[----:B------:R-:W-:Y:S01]  /*12c80*/  HMMA.16816.F32.BF16 R32, R168, R162, R32 ;  /* 0x000000a2a820723c */ /* 0x000fe20000041820 */
[----:B------:R-:W1:Y:S07]  /*12c90*/  LDSM.16.M88.4 R160, [R192+0x2000] ;  /* 0x00200000c0a0783b */ /* 0x000e6e0000000200 */
[C---:B------:R-:W-:Y:S01]  /*12ca0*/  HMMA.16816.F32.BF16 R4, R176.reuse, R184, R4 ;  /* 0x000000b8b004723c */ /* 0x040fe20000041804 */
[----:B------:R-:W2:Y:S07]  /*12cb0*/  LDSM.16.M88.4 R168, [R192+0x3000] ;  /* 0x00300000c0a8783b */ /* 0x000eae0000000200 */
[C---:B------:R-:W-:Y:S01]  /*12cc0*/  HMMA.16816.F32.BF16 R8, R176.reuse, R186, R8 ;  /* 0x000000bab008723c */ /* 0x040fe20000041808 */
[----:B------:R-:W1:Y:S07]  /*12cd0*/  LDSM.16.M88.4 R184, [R192+0x3800] ;  /* 0x00380000c0b8783b */ /* 0x000e6e0000000200 */
[C---:B------:R-:W-:Y:S08]  /*12ce0*/  HMMA.16816.F32.BF16 R12, R176.reuse, R156, R12 ;  /* 0x0000009cb00c723c */ /* 0x040ff0000004180c */
[C---:B------:R-:W-:Y:S01]  /*12cf0*/  HMMA.16816.F32.BF16 R16, R176.reuse, R158, R16 ;  /* 0x0000009eb010723c */ /* 0x040fe20000041810 */
[----:B------:R-:W-:Y:S07]  /*12d00*/  LDSM.16.M88.4 R156, [R196+0x8000] ;  /* 0x00800000c49c783b */ /* 0x000fee0000000200 */
[C---:B------:R-:W-:Y:S08]  /*12d10*/  HMMA.16816.F32.BF16 R20, R176.reuse, R180, R20 ;  /* 0x000000b4b014723c */ /* 0x040ff00000041814 */
[C---:B------:R-:W-:Y:S01]  /*12d20*/  HMMA.16816.F32.BF16 R24, R176.reuse, R182, R24 ;  /* 0x000000b6b018723c */ /* 0x040fe20000041818 */
[----:B------:R-:W2:Y:S07]  /*12d30*/  LDSM.16.M88.4 R180, [R149+0x4000] ;  /* 0x0040000095b4783b */ /* 0x000eae0000000200 */
[C---:B---3--:R-:W-:Y:S08]  /*12d40*/  HMMA.16816.F32.BF16 R28, R176.reuse, R172, R28 ;  /* 0x000000acb01c723c */ /* 0x048ff0000004181c */
[----:B------:R-:W-:Y:S01]  /*12d50*/  HMMA.16816.F32.BF16 R32, R176, R174, R32 ;  /* 0x000000aeb020723c */ /* 0x000fe20000041820 */
[----:B------:R-:W3:Y:S07]  /*12d60*/  LDSM.16.M88.4 R172, [R149+0x4800] ;  /* 0x0048000095ac783b */ /* 0x000eee0000000200 */
[C---:B-1----:R-:W-:Y:S01]  /*12d70*/  HMMA.16816.F32.BF16 R4, R152.reuse, R160, R4 ;  /* 0x000000a09804723c */ /* 0x042fe20000041804 */
[----:B------:R-:W1:Y:S07]  /*12d80*/  LDSM.16.M88.4 R176, [R149+0x5000] ;  /* 0x0050000095b0783b */ /* 0x000e6e0000000200 */
[C---:B------:R-:W-:Y:S01]  /*12d90*/  HMMA.16816.F32.BF16 R8, R152.reuse, R162, R8 ;  /* 0x000000a29808723c */ /* 0x040fe20000041808 */
[----:B------:R-:W1:Y:S07]  /*12da0*/  LDSM.16.M88.4 R160, [R149+0x5800] ;  /* 0x0058000095a0783b */ /* 0x000e6e0000000200 */
[C---:B------:R-:W-:Y:S08]  /*12db0*/  HMMA.16816.F32.BF16 R12, R152.reuse, R164, R12 ;  /* 0x000000a4980c723c */ /* 0x040ff0000004180c */
[C---:B------:R-:W-:Y:S01]  /*12dc0*/  HMMA.16816.F32.BF16 R16, R152.reuse, R166, R16 ;  /* 0x000000a69810723c */ /* 0x040fe20000041810 */
[----:B------:R-:W-:Y:S07]  /*12dd0*/  LDSM.16.M88.4 R164, [R197+0x8000] ;  /* 0x00800000c5a4783b */ /* 0x000fee0000000200 */
[C---:B--2---:R-:W-:Y:S08]  /*12de0*/  HMMA.16816.F32.BF16 R20, R152.reuse, R168, R20 ;  /* 0x000000a89814723c */ /* 0x044ff00000041814 */
[C---:B------:R-:W-:Y:S01]  /*12df0*/  HMMA.16816.F32.BF16 R24, R152.reuse, R170, R24 ;  /* 0x000000aa9818723c */ /* 0x040fe20000041818 */
[----:B------:R-:W2:Y:S07]  /*12e00*/  LDSM.16.M88.4 R168, [R204] ;  /* 0x00000000cca8783b */ /* 0x000eae0000000200 */
[C---:B------:R-:W-:Y:S08]  /*12e10*/  HMMA.16816.F32.BF16 R28, R152.reuse, R184, R28 ;  /* 0x000000b8981c723c */ /* 0x040ff0000004181c */
[----:B------:R-:W-:Y:S01]  /*12e20*/  HMMA.16816.F32.BF16 R32, R152, R186, R32 ;  /* 0x000000ba9820723c */ /* 0x000fe20000041820 */
[----:B------:R-:W2:Y:S07]  /*12e30*/  LDSM.16.M88.4 R152, [R203] ;  /* 0x00000000cb98783b */ /* 0x000eae0000000200 */
[C---:B------:R-:W-:Y:S01]  /*12e40*/  HMMA.16816.F32.BF16 R4, R156.reuse, R180, R4 ;  /* 0x000000b49c04723c */ /* 0x040fe20000041804 */
[----:B------:R-:W2:Y:S07]  /*12e50*/  LDSM.16.M88.4 R184, [R202] ;  /* 0x00000000cab8783b */ /* 0x000eae0000000200 */
[C---:B------:R-:W-:Y:S01]  /*12e60*/  HMMA.16816.F32.BF16 R8, R156.reuse, R182, R8 ;  /* 0x000000b69c08723c */ /* 0x040fe20000041808 */
[----:B------:R-:W-:Y:S07]  /*12e70*/  LDSM.16.M88.4 R180, [R195+0x4000] ;  /* 0x00400000c3b4783b */ /* 0x000fee0000000200 */
[C---:B---3--:R-:W-:Y:S08]  /*12e80*/  HMMA.16816.F32.BF16 R12, R156.reuse, R172, R12 ;  /* 0x000000ac9c0c723c */ /* 0x048ff0000004180c */
[C---:B------:R-:W-:Y:S01]  /*12e90*/  HMMA.16816.F32.BF16 R16, R156.reuse, R174, R16 ;  /* 0x000000ae9c10723c */ /* 0x040fe20000041810 */
[----:B------:R-:W3:Y:S07]  /*12ea0*/  LDSM.16.M88.4 R172, [R201] ;  /* 0x00000000c9ac783b */ /* 0x000eee0000000200 */
[C---:B-1----:R-:W-:Y:S08]  /*12eb0*/  HMMA.16816.F32.BF16 R20, R156.reuse, R176, R20 ;  /* 0x000000b09c14723c */ /* 0x042ff00000041814 */
[C---:B------:R-:W-:Y:S01]  /*12ec0*/  HMMA.16816.F32.BF16 R24, R156.reuse, R178, R24 ;  /* 0x000000b29c18723c */ /* 0x040fe20000041818 */
[----:B------:R-:W1:Y:S07]  /*12ed0*/  LDSM.16.M88.4 R176, [R199+0x8000] ;  /* 0x00800000c7b0783b */ /* 0x000e6e0000000200 */
[C---:B------:R-:W-:Y:S08]  /*12ee0*/  HMMA.16816.F32.BF16 R28, R156.reuse, R160, R28 ;  /* 0x000000a09c1c723c */ /* 0x040ff0000004181c */
[----:B------:R-:W-:Y:S01]  /*12ef0*/  HMMA.16816.F32.BF16 R32, R156, R162, R32 ;  /* 0x000000a29c20723c */ /* 0x000fe20000041820 */
[----:B------:R-:W-:Y:S07]  /*12f00*/  LDSM.16.M88.4 R156, [R195+0x5000] ;  /* 0x00500000c39c783b */ /* 0x000fee0000000200 */
[C---:B--2---:R-:W-:Y:S01]  /*12f10*/  HMMA.16816.F32.BF16 R4, R164.reuse, R168, R4 ;  /* 0x000000a8a404723c */ /* 0x044fe20000041804 */
[----:B------:R-:W-:Y:S07]  /*12f20*/  LDSM.16.M88.4 R160, [R195+0x5800] ;  /* 0x00580000c3a0783b */ /* 0x000fee0000000200 */
[C---:B------:R-:W-:Y:S01]  /*12f30*/  HMMA.16816.F32.BF16 R8, R164.reuse, R170, R8 ;  /* 0x000000aaa408723c */ /* 0x040fe20000041808 */
[----:B------:R-:W-:Y:S07]  /*12f40*/  LDSM.16.M88.4 R168, [R198+0x8000] ;  /* 0x00800000c6a8783b */ /* 0x000fee0000000200 */
[C---:B------:R-:W-:Y:S08]  /*12f50*/  HMMA.16816.F32.BF16 R12, R164.reuse, R152, R12 ;  /* 0x00000098a40c723c */ /* 0x040ff0000004180c */
[C---:B------:R-:W-:Y:S01]  /*12f60*/  HMMA.16816.F32.BF16 R16, R164.reuse, R154, R16 ;  /* 0x0000009aa410723c */ /* 0x040fe20000041810 */
[----:B------:R-:W2:Y:S07]  /*12f70*/  LDSM.16.M88.4 R152, [R195+0x4800] ;  /* 0x00480000c398783b */ /* 0x000eae0000000200 */
[C---:B------:R-:W-:Y:S08]  /*12f80*/  HMMA.16816.F32.BF16 R20, R164.reuse, R184, R20 ;  /* 0x000000b8a414723c */ /* 0x040ff00000041814 */
[C---:B------:R-:W-:Y:S01]  /*12f90*/  HMMA.16816.F32.BF16 R24, R164.reuse, R186, R24 ;  /* 0x000000baa418723c */ /* 0x040fe20000041818 */
[----:B------:R-:W4:Y:S07]  /*12fa0*/  LDSM.16.M88.4 R184, [R192+0x4000] ;  /* 0x00400000c0b8783b */ /* 0x000f2e0000000200 */
[C---:B---3--:R-:W-:Y:S08]  /*12fb0*/  HMMA.16816.F32.BF16 R28, R164.reuse, R172, R28 ;  /* 0x000000aca41c723c */ /* 0x048ff0000004181c */
[----:B------:R-:W-:Y:S08]  /*12fc0*/  HMMA.16816.F32.BF16 R32, R164, R174, R32 ;  /* 0x000000aea420723c */ /* 0x000ff00000041820 */
[C---:B-1----:R-:W-:Y:S08]  /*12fd0*/  HMMA.16816.F32.BF16 R4, R176.reuse, R180, R4 ;  /* 0x000000b4b004723c */ /* 0x042ff00000041804 */
[C---:B------:R-:W-:Y:S08]  /*12fe0*/  HMMA.16816.F32.BF16 R8, R176.reuse, R182, R8 ;  /* 0x000000b6b008723c */ /* 0x040ff00000041808 */
[C---:B--2---:R-:W-:Y:S08]  /*12ff0*/  HMMA.16816.F32.BF16 R12, R176.reuse, R152, R12 ;  /* 0x00000098b00c723c */ /* 0x044ff0000004180c */
[C---:B------:R-:W-:Y:S01]  /*13000*/  HMMA.16816.F32.BF16 R16, R176.reuse, R154, R16 ;  /* 0x0000009ab010723c */ /* 0x040fe20000041810 */
[----:B------:R-:W1:Y:S07]  /*13010*/  LDSM.16.M88.4 R152, [R192+0x4800] ;  /* 0x00480000c098783b */ /* 0x000e6e0000000200 */
[C---:B------:R-:W-:Y:S08]  /*13020*/  HMMA.16816.F32.BF16 R20, R176.reuse, R156, R20 ;  /* 0x0000009cb014723c */ /* 0x040ff00000041814 */
[C---:B------:R-:W-:Y:S08]  /*13030*/  HMMA.16816.F32.BF16 R24, R176.reuse, R158, R24 ;  /* 0x0000009eb018723c */ /* 0x040ff00000041818 */
[C---:B------:R-:W-:Y:S08]  /*13040*/  HMMA.16816.F32.BF16 R28, R176.reuse, R160, R28 ;  /* 0x000000a0b01c723c */ /* 0x040ff0000004181c */
[----:B------:R-:W-:Y:S08]  /*13050*/  HMMA.16816.F32.BF16 R32, R176, R162, R32 ;  /* 0x000000a2b020723c */ /* 0x000ff00000041820 */
[C---:B----4-:R-:W-:Y:S08]  /*13060*/  HMMA.16816.F32.BF16 R4, R168.reuse, R184, R4 ;  /* 0x000000b8a804723c */ /* 0x050ff00000041804 */
[C---:B------:R-:W-:Y:S08]  /*13070*/  HMMA.16816.F32.BF16 R8, R168.reuse, R186, R8 ;  /* 0x000000baa808723c */ /* 0x040ff00000041808 */
[C---:B-1----:R-:W-:Y:S08]  /*13080*/  HMMA.16816.F32.BF16 R12, R168.reuse, R152, R12 ;  /* 0x00000098a80c723c */ /* 0x042ff0000004180c */
[C---:B------:R-:W-:Y:S04]  /*13090*/  HMMA.16816.F32.BF16 R16, R168.reuse, R154, R16 ;  /* 0x0000009aa810723c */ /* 0x040fe80000041810 */
[----:B------:R-:W-:Y:S04]  /*130a0*/  FMUL.FTZ R0, R4, c[0x0][0x320] ;  /* 0x0000c80004007a20 */ /* 0x000fe80000410000 */
[----:B------:R1:W-:Y:S01]  /*130b0*/  MUFU.TANH R161, R0 ;  /* 0x0000000000a17308 */ /* 0x0003e20000002400 */
[----:B------:R-:W-:Y:S09]  /*130c0*/  FMUL.FTZ R2, R11, c[0x0][0x320] ;  /* 0x0000c8000b027a20 */ /* 0x000ff20000410000 */
[----:B------:R-:W-:Y:S01]  /*130d0*/  MUFU.TANH R152, R2 ;  /* 0x0000000200987308 */ /* 0x000fe20000002400 */
[----:B-1----:R-:W-:Y:S09]  /*130e0*/  FMUL.FTZ R0, R5, c[0x0][0x320] ;  /* 0x0000c80005007a20 */ /* 0x002ff20000410000 */
[----:B------:R1:W2:Y:S02]  /*130f0*/  MUFU.TANH R160, R0 ;  /* 0x0000000000a07308 */ /* 0x0002a40000002400 */
[----:B-1----:R-:W-:Y:S08]  /*13100*/  FMUL.FTZ R0, R6, c[0x0][0x320] ;  /* 0x0000c80006007a20 */ /* 0x002ff00000410000 */
[----:B------:R1:W-:Y:S02]  /*13110*/  MUFU.TANH R159, R0 ;  /* 0x00000000009f7308 */ /* 0x0003e40000002400 */
[----:B-1----:R-:W-:Y:S02]  /*13120*/  FMUL.FTZ R0, R7, c[0x0][0x320] ;  /* 0x0000c80007007a20 */ /* 0x002fe40000410000 */
[----:B------:R-:W1:Y:S06]  /*13130*/  LDSM.16.M88.4 R4, [R192+0x5000] ;  /* 0x00500000c004783b */ /* 0x000e6c0000000200 */
[----:B------:R3:W-:Y:S02]  /*13140*/  MUFU.TANH R158, R0 ;  /* 0x00000000009e7308 */ /* 0x0007e40000002400 */
[----:B---3--:R-:W-:Y:S08]  /*13150*/  FMUL.FTZ R0, R8, c[0x0][0x320] ;  /* 0x0000c80008007a20 */ /* 0x008ff00000410000 */
[----:B------:R3:W4:Y:S01]  /*13160*/  MUFU.TANH R157, R0 ;  /* 0x00000000009d7308 */ /* 0x0007220000002400 */
[C---:B-1----:R-:W-:Y:S07]  /*13170*/  HMMA.16816.F32.BF16 R20, R168.reuse, R4, R20 ;  /* 0x00000004a814723c */ /* 0x042fee0000041814 */
[----:B------:R-:W-:Y:S01]  /*13180*/  MOV R5, 0xffffffc0 ;  /* 0xffffffc000057802 */ /* 0x000fe20000000f00 */
[C---:B------:R-:W-:Y:S04]  /*13190*/  HMMA.16816.F32.BF16 R24, R168.reuse, R6, R24 ;  /* 0x00000006a818723c */ /* 0x040fe80000041818 */
[----:B---3--:R-:W-:Y:S04]  /*131a0*/  FMUL.FTZ R0, R9, c[0x0][0x320] ;  /* 0x0000c80009007a20 */ /* 0x008fe80000410000 */
[----:B------:R1:W3:Y:S08]  /*131b0*/  MUFU.TANH R156, R0 ;  /* 0x00000000009c7308 */ /* 0x0002f00000002400 */
[----:B------:R-:W-:Y:S04]  /*131c0*/  FMUL.FTZ R4, R21, c[0x0][0x320] ;  /* 0x0000c80015047a20 */ /* 0x000fe80000410000 */
[----:B------:R-:W-:Y:S01]  /*131d0*/  MUFU.TANH R6, R4 ;  /* 0x0000000400067308 */ /* 0x000fe20000002400 */
[----:B-1----:R-:W-:Y:S02]  /*131e0*/  FMUL.FTZ R0, R10, c[0x0][0x320] ;  /* 0x0000c8000a007a20 */ /* 0x002fe40000410000 */
[----:B------:R-:W1:Y:S01]  /*131f0*/  LDSM.16.M88.4 R8, [R192+0x5800] ;  /* 0x00580000c008783b */ /* 0x000e620000000200 */
[----:B------:R-:W-:Y:S06]  /*13200*/  DEPBAR.LE SB0, 0x0 ;  /* 0x000080000000791a */ /* 0x000fec0000000000 */
[----:B------:R2:W-:Y:S01]  /*13210*/  MUFU.TANH R153, R0 ;  /* 0x0000000000997308 */ /* 0x0005e20000002400 */
[----:B------:R-:W-:Y:S01]  /*13220*/  BAR.SYNC.DEFER_BLOCKING 0x0 ;  /* 0x0000000000007b1d */ /* 0x000fe20000010000 */
[----:B--2---:R-:W-:Y:S08]  /*13230*/  FMUL.FTZ R0, R12, c[0x0][0x320] ;  /* 0x0000c8000c007a20 */ /* 0x004ff00000410000 */
[----:B------:R2:W2:Y:S01]  /*13240*/  MUFU.TANH R141, R0 ;  /* 0x00000000008d7308 */ /* 0x0004a20000002400 */
[C---:B-1----:R-:W-:Y:S08]  /*13250*/  HMMA.16816.F32.BF16 R28, R168.reuse, R8, R28 ;  /* 0x00000008a81c723c */ /* 0x042ff0000004181c */
[----:B------:R-:W-:Y:S04]  /*13260*/  HMMA.16816.F32.BF16 R32, R168, R10, R32 ;  /* 0x0000000aa820723c */ /* 0x000fe80000041820 */
[----:B--2---:R-:W-:Y:S04]  /*13270*/  FMUL.FTZ R0, R13, c[0x0][0x320] ;  /* 0x0000c8000d007a20 */ /* 0x004fe80000410000 */
[----:B------:R1:W-:Y:S04]  /*13280*/  MUFU.TANH R140, R0 ;  /* 0x00000000008c7308 */ /* 0x0003e80000002400 */
[----:B-1----:R-:W-:Y:S06]  /*13290*/  FMUL.FTZ R0, R14, c[0x0][0x320] ;  /* 0x0000c8000e007a20 */ /* 0x002fec0000410000 */
[----:B------:R1:W-:Y:S02]  /*132a0*/  MUFU.TANH R105, R0 ;  /* 0x0000000000697308 */ /* 0x0003e40000002400 */
[----:B-1----:R-:W-:Y:S08]  /*132b0*/  FMUL.FTZ R0, R15, c[0x0][0x320] ;  /* 0x0000c8000f007a20 */ /* 0x002ff00000410000 */
[----:B-----5:R1:W-:Y:S02]  /*132c0*/  MUFU.TANH R101, R0 ;  /* 0x0000000000657308 */ /* 0x0203e40000002400 */
[----:B-1----:R-:W-:Y:S08]  /*132d0*/  FMUL.FTZ R0, R16, c[0x0][0x320] ;  /* 0x0000c80010007a20 */ /* 0x002ff00000410000 */
[----:B------:R1:W2:Y:S02]  /*132e0*/  MUFU.TANH R13, R0 ;  /* 0x00000000000d7308 */ /* 0x0002a40000002400 */
[----:B-1----:R-:W-:Y:S08]  /*132f0*/  FMUL.FTZ R0, R17, c[0x0][0x320] ;  /* 0x0000c80011007a20 */ /* 0x002ff00000410000 */
[----:B------:R1:W-:Y:S02]  /*13300*/  MUFU.TANH R100, R0 ;  /* 0x0000000000647308 */ /* 0x0003e40000002400 */
[----:B-1----:R-:W-:Y:S08]  /*13310*/  FMUL.FTZ R0, R18, c[0x0][0x320] ;  /* 0x0000c80012007a20 */ /* 0x002ff00000410000 */
[----:B------:R1:W5:Y:S02]  /*13320*/  MUFU.TANH R17, R0 ;  /* 0x0000000000117308 */ /* 0x0003640000002400 */
[----:B-1----:R-:W-:Y:S08]  /*13330*/  FMUL.FTZ R0, R19, c[0x0][0x320] ;  /* 0x0000c80013007a20 */ /* 0x002ff00000410000 */
[----:B------:R1:W1:Y:S02]  /*13340*/  MUFU.TANH R16, R0 ;  /* 0x0000000000107308 */ /* 0x0002640000002400 */
[----:B-1----:R-:W-:Y:S08]  /*13350*/  FMUL.FTZ R0, R20, c[0x0][0x320] ;  /* 0x0000c80014007a20 */ /* 0x002ff00000410000 */
[----:B------:R1:W-:Y:S02]  /*13360*/  MUFU.TANH R18, R0 ;  /* 0x0000000000127308 */ /* 0x0003e40000002400 */
[----:B-1----:R-:W-:Y:S02]  /*13370*/  IADD3 R0, R213, R249, RZ ;  /* 0x000000f9d5007210 */ /* 0x002fe40007ffe0ff */
[----:B------:R-:W-:Y:S03]  /*13380*/  IADD3 R213, R188, -0x1, RZ ;  /* 0xffffffffbcd57810 */ /* 0x000fe60007ffe0ff */
[----:B------:R-:W-:Y:S05]  /*13390*/  @P3 IMAD.HI.U32 R2, R0, c[0x0][0x2c8], RZ ;  /* 0x0000b20000023a27 */ /* 0x000fea00078e00ff */
[----:B------:R-:W-:Y:S01]  /*133a0*/  @P3 SHF.R.U32.HI R0, RZ, c[0x0][0x2cc], R2 ;  /* 0x0000b300ff003a19 */ /* 0x000fe20000011602 */
[----:B------:R-:W-:Y:S04]  /*133b0*/  FMUL.FTZ R2, R22, c[0x0][0x320] ;  /* 0x0000c80016027a20 */ /* 0x000fe80000410000 */
[----:B------:R1:W-:Y:S01]  /*133c0*/  MUFU.TANH R154, R2 ;  /* 0x00000002009a7308 */ /* 0x0003e20000002400 */
[----:B------:R-:W-:Y:S08]  /*133d0*/  SHFL.IDX PT, R4, R0, 0x1, 0x1c1f ;  /* 0x003c1f0000047f89 */ /* 0x000ff000000e0000 */
[----:B-1----:R1:W2:Y:S02]  /*133e0*/  SHFL.IDX PT, R2, R0, RZ, 0x1c1f ;  /* 0x001c1fff00027589 */ /* 0x0022a400000e0000 */
[----:B-1----:R-:W-:Y:S04]  /*133f0*/  FMUL.FTZ R0, R23, c[0x0][0x320] ;  /* 0x0000c80017007a20 */ /* 0x002fe80000410000 */
[----:B------:R1:W-:Y:S02]  /*13400*/  MUFU.TANH R19, R0 ;  /* 0x0000000000137308 */ /* 0x0003e40000002400 */
[----:B-1----:R-:W-:Y:S02]  /*13410*/  IMAD R0, R188, R5, 0x1 ;  /* 0x00000001bc007424 */ /* 0x002fe400078e0205 */
[----:B------:R-:W-:Y:S03]  /*13420*/  FMUL.FTZ R5, R24, c[0x0][0x320] ;  /* 0x0000c80018057a20 */ /* 0x000fe60000410000 */
[----:B------:R-:W-:Y:S03]  /*13430*/  IADD3 R0, R190, R0, -R241 ;  /* 0x00000000be007210 */ /* 0x000fe60007ffe8f1 */
[----:B------:R1:W1:Y:S02]  /*13440*/  MUFU.TANH R12, R5 ;  /* 0x00000005000c7308 */ /* 0x0002640000002400 */
[----:B------:R-:W-:Y:S05]  /*13450*/  IMAD.IADD R0, R0, 0x1, -R189 ;  /* 0x0000000100007824 */ /* 0x000fea00078e0abd */
[C---:B--2---:R-:W-:Y:S02]  /*13460*/  IADD3 R2, R0.reuse, R2, RZ ;  /* 0x0000000200027210 */ /* 0x044fe40007ffe0ff */
[----:B------:R-:W-:Y:S01]  /*13470*/  IADD3 R0, R0, R4, RZ ;  /* 0x0000000400007210 */ /* 0x000fe20007ffe0ff */
[----:B------:R-:W-:Y:S01]  /*13480*/  FMUL.FTZ R4, R26, c[0x0][0x320] ;  /* 0x0000c8001a047a20 */ /* 0x000fe20000410000 */
[C---:B------:R-:W-:Y:S02]  /*13490*/  ISETP.GT.AND P2, PT, R2.reuse, 0x1, PT ;  /* 0x000000010200780c */ /* 0x040fe40003f44270 */
[----:B------:R-:W-:Y:S01]  /*134a0*/  ISETP.GT.AND P3, PT, R2, 0x8, PT ;  /* 0x000000080200780c */ /* 0x000fe20003f64270 */
[----:B------:R2:W-:Y:S01]  /*134b0*/  MUFU.TANH R15, R4 ;  /* 0x00000004000f7308 */ /* 0x0005e20000002400 */
[----:B------:R-:W-:Y:S02]  /*134c0*/  FSEL R21, R160, -INF , P2 ;  /* 0xff800000a0157808 */ /* 0x000fe40001000000 */
[----:B----4-:R-:W-:Y:S02]  /*134d0*/  FSEL R22, R157, -INF , P3 ;  /* 0xff8000009d167808 */ /* 0x010fe40001800000 */
[C---:B------:R-:W-:Y:S02]  /*134e0*/  ISETP.GT.AND P0, PT, R2.reuse, RZ, PT ;  /* 0x000000ff0200720c */ /* 0x040fe40003f04270 */
[C---:B------:R-:W-:Y:S01]  /*134f0*/  ISETP.GT.AND P2, PT, R2.reuse, 0x9, PT ;  /* 0x000000090200780c */ /* 0x040fe20003f44270 */
[----:B-1----:R-:W-:Y:S01]  /*13500*/  FMUL.FTZ R5, R25, c[0x0][0x320] ;  /* 0x0000c80019057a20 */ /* 0x002fe20000410000 */
[----:B------:R-:W-:Y:S02]  /*13510*/  ISETP.GT.AND P3, PT, R2, 0x10, PT ;  /* 0x000000100200780c */ /* 0x000fe40003f64270 */
[----:B------:R-:W-:Y:S01]  /*13520*/  ISETP.GT.AND P1, PT, R0, RZ, PT ;  /* 0x000000ff0000720c */ /* 0x000fe20003f24270 */
[----:B------:R1:W-:Y:S01]  /*13530*/  MUFU.TANH R8, R5 ;  /* 0x0000000500087308 */ /* 0x0003e20000002400 */
[----:B------:R-:W-:Y:S02]  /*13540*/  FSEL R20, R161, -INF , P0 ;  /* 0xff800000a1147808 */ /* 0x000fe40000000000 */
[----:B---3--:R-:W-:Y:S02]  /*13550*/  FSEL R23, R156, -INF , P2 ;  /* 0xff8000009c177808 */ /* 0x008fe40001000000 */
[----:B------:R-:W-:Y:S02]  /*13560*/  FSEL R156, R141, -INF , P3 ;  /* 0xff8000008d9c7808 */ /* 0x000fe40001800000 */
[----:B------:R-:W-:Y:S02]  /*13570*/  ISETP.GT.AND P3, PT, R2, 0x18, PT ;  /* 0x000000180200780c */ /* 0x000fe40003f64270 */
[----:B------:R-:W-:Y:S02]  /*13580*/  ISETP.GT.AND P0, PT, R0, 0x1, PT ;  /* 0x000000010000780c */ /* 0x000fe40003f04270 */
[----:B------:R-:W-:Y:S01]  /*13590*/  FSEL R26, R159, -INF , P1 ;  /* 0xff8000009f1a7808 */ /* 0x000fe20000800000 */
[----:B--2---:R-:W-:Y:S01]  /*135a0*/  FMUL.FTZ R4, R28, c[0x0][0x320] ;  /* 0x0000c8001c047a20 */ /* 0x004fe20000410000 */
[----:B------:R-:W-:Y:S02]  /*135b0*/  ISETP.GT.AND P1, PT, R0, 0x8, PT ;  /* 0x000000080000780c */ /* 0x000fe40003f24270 */
[----:B------:R-:W-:Y:S01]  /*135c0*/  FSEL R25, R158, -INF , P0 ;  /* 0xff8000009e197808 */ /* 0x000fe20000000000 */
[----:B------:R2:W3:Y:S01]  /*135d0*/  MUFU.TANH R7, R4 ;  /* 0x0000000400077308 */ /* 0x0004e20000002400 */
[----:B------:R-:W-:Y:S02]  /*135e0*/  FSEL R158, R13, -INF , P3 ;  /* 0xff8000000d9e7808 */ /* 0x000fe40001800000 */
[----:B------:R-:W-:Y:S02]  /*135f0*/  FSEL R24, R153, -INF , P1 ;  /* 0xff80000099187808 */ /* 0x000fe40000800000 */
[C---:B------:R-:W-:Y:S02]  /*13600*/  ISETP.GT.AND P1, PT, R0.reuse, 0x10, PT ;  /* 0x000000100000780c */ /* 0x040fe40003f24270 */
[C---:B------:R-:W-:Y:S01]  /*13610*/  ISETP.GT.AND P0, PT, R0.reuse, 0x9, PT ;  /* 0x000000090000780c */ /* 0x040fe20003f04270 */
[----:B-1----:R-:W-:Y:S01]  /*13620*/  FMUL.FTZ R5, R27, c[0x0][0x320] ;  /* 0x0000c8001b057a20 */ /* 0x002fe20000410000 */
[----:B------:R-:W-:Y:S02]  /*13630*/  FSEL R160, R105, -INF , P1 ;  /* 0xff80000069a07808 */ /* 0x000fe40000800000 */
[----:B------:R-:W-:Y:S01]  /*13640*/  ISETP.GT.AND P1, PT, R0, 0x18, PT ;  /* 0x000000180000780c */ /* 0x000fe20003f24270 */
[----:B------:R1:W-:Y:S01]  /*13650*/  MUFU.TANH R14, R5 ;  /* 0x00000005000e7308 */ /* 0x0003e20000002400 */
[----:B------:R-:W-:Y:S02]  /*13660*/  FSEL R27, R152, -INF , P0 ;  /* 0xff800000981b7808 */ /* 0x000fe40000000000 */
[----:B-----5:R-:W-:Y:S02]  /*13670*/  FSEL R162, R17, -INF , P1 ;  /* 0xff80000011a27808 */ /* 0x020fe40000800000 */
[----:B------:R-:W-:Y:S02]  /*13680*/  ISETP.GT.AND P1, PT, R2, 0x21, PT ;  /* 0x000000210200780c */ /* 0x000fe40003f24270 */
[----:B------:R-:W-:Y:S02]  /*13690*/  ISETP.GT.AND P0, PT, R0, 0x11, PT ;  /* 0x000000110000780c */ /* 0x000fe40003f04270 */
[----:B------:R-:W-:Y:S01]  /*136a0*/  FSEL R168, R6, -INF , P1 ;  /* 0xff80000006a87808 */ /* 0x000fe20000800000 */
[----:B------:R-:W-:Y:S01]  /*136b0*/  FMUL.FTZ R6, R33, c[0x0][0x320] ;  /* 0x0000c80021067a20 */ /* 0x000fe20000410000 */
[----:B------:R-:W-:Y:S02]  /*136c0*/  ISETP.GT.AND P2, PT, R2, 0x11, PT ;  /* 0x000000110200780c */ /* 0x000fe40003f44270 */
[----:B--2---:R-:W-:Y:S01]  /*136d0*/  FMNMX.FTZ R4, R20, R3, !PT ;  /* 0x0000000314047209 */ /* 0x004fe20007810000 */
[----:B------:R2:W-:Y:S01]  /*136e0*/  MUFU.TANH R11, R6 ;  /* 0x00000006000b7308 */ /* 0x0005e20000002400 */
[----:B------:R-:W-:Y:S02]  /*136f0*/  FSEL R161, R101, -INF , P0 ;  /* 0xff80000065a17808 */ /* 0x000fe40000000000 */
[----:B------:R-:W-:Y:S02]  /*13700*/  FMNMX.FTZ R4, R21, R4, !PT ;  /* 0x0000000415047209 */ /* 0x000fe40007810000 */
[----:B------:R-:W-:Y:S02]  /*13710*/  ISETP.GT.AND P0, PT, R0, 0x19, PT ;  /* 0x000000190000780c */ /* 0x000fe40003f04270 */
[----:B------:R-:W-:Y:S02]  /*13720*/  FMNMX.FTZ R4, R22, R4, !PT ;  /* 0x0000000416047209 */ /* 0x000fe40007810000 */
[----:B------:R-:W-:Y:S01]  /*13730*/  FSEL R157, R140, -INF , P2 ;  /* 0xff8000008c9d7808 */ /* 0x000fe20001000000 */
[----:B-1----:R-:W-:Y:S01]  /*13740*/  FMUL.FTZ R5, R29, c[0x0][0x320] ;  /* 0x0000c8001d057a20 */ /* 0x002fe20000410000 */
[----:B------:R-:W-:Y:S02]  /*13750*/  FMNMX.FTZ R4, R23, R4, !PT ;  /* 0x0000000417047209 */ /* 0x000fe40007810000 */
[----:B------:R-:W-:Y:S01]  /*13760*/  FSEL R163, R16, -INF , P0 ;  /* 0xff80000010a37808 */ /* 0x000fe20000000000 */
[----:B------:R1:W4:Y:S01]  /*13770*/  MUFU.TANH R13, R5 ;  /* 0x00000005000d7308 */ /* 0x0003220000002400 */
[----:B------:R-:W-:Y:S02]  /*13780*/  FMNMX.FTZ R4, R156, R4, !PT ;  /* 0x000000049c047209 */ /* 0x000fe40007810000 */
[C---:B------:R-:W-:Y:S02]  /*13790*/  ISETP.GT.AND P0, PT, R2.reuse, 0x28, PT ;  /* 0x000000280200780c */ /* 0x040fe40003f04270 */
[----:B------:R-:W-:Y:S02]  /*137a0*/  FMNMX.FTZ R4, R157, R4, !PT ;  /* 0x000000049d047209 */ /* 0x000fe40007810000 */
[----:B------:R-:W-:Y:S02]  /*137b0*/  ISETP.GT.AND P2, PT, R2, 0x19, PT ;  /* 0x000000190200780c */ /* 0x000fe40003f44270 */
[----:B------:R-:W-:Y:S01]  /*137c0*/  FSEL R169, R12, -INF , P0 ;  /* 0xff8000000ca97808 */ /* 0x000fe20000000000 */
[----:B--2---:R-:W-:Y:S01]  /*137d0*/  FMUL.FTZ R6, R30, c[0x0][0x320] ;  /* 0x0000c8001e067a20 */ /* 0x004fe20000410000 */
[----:B------:R-:W-:Y:S02]  /*137e0*/  FSEL R159, R100, -INF , P2 ;  /* 0xff800000649f7808 */ /* 0x000fe40001000000 */
[----:B------:R-:W-:Y:S01]  /*137f0*/  FMNMX.FTZ R4, R158, R4, !PT ;  /* 0x000000049e047209 */ /* 0x000fe20007810000 */
[----:B------:R2:W-:Y:S01]  /*13800*/  MUFU.TANH R12, R6 ;  /* 0x00000006000c7308 */ /* 0x0005e20000002400 */
[----:B------:R-:W-:Y:S02]  /*13810*/  ISETP.GT.AND P2, PT, R2, 0x20, PT ;  /* 0x000000200200780c */ /* 0x000fe40003f44270 */
[----:B------:R-:W-:Y:S02]  /*13820*/  FMNMX.FTZ R4, R159, R4, !PT ;  /* 0x000000049f047209 */ /* 0x000fe40007810000 */
[----:B------:R-:W-:Y:S02]  /*13830*/  FSEL R164, R18, -INF , P2 ;  /* 0xff80000012a47808 */ /* 0x000fe40001000000 */
[----:B------:R-:W-:Y:S02]  /*13840*/  ISETP.GT.AND P1, PT, R2, 0x30, PT ;  /* 0x000000300200780c */ /* 0x000fe40003f24270 */
[----:B------:R-:W-:Y:S01]  /*13850*/  FMNMX.FTZ R4, R164, R4, !PT ;  /* 0x00000004a4047209 */ /* 0x000fe20007810000 */
[----:B-1----:R-:W-:Y:S01]  /*13860*/  FMUL.FTZ R5, R32, c[0x0][0x320] ;  /* 0x0000c80020057a20 */ /* 0x002fe20000410000 */
[C---:B------:R-:W-:Y:S02]  /*13870*/  ISETP.GT.AND P3, PT, R2.reuse, 0x38, PT ;  /* 0x000000380200780c */ /* 0x040fe40003f64270 */
[----:B------:R-:W-:Y:S01]  /*13880*/  ISETP.GT.AND P2, PT, R2, 0x29, PT ;  /* 0x000000290200780c */ /* 0x000fe20003f44270 */
[----:B------:R1:W5:Y:S01]  /*13890*/  MUFU.TANH R9, R5 ;  /* 0x0000000500097308 */ /* 0x0003620000002400 */
[----:B------:R-:W-:Y:S02]  /*138a0*/  FMNMX.FTZ R4, R168, R4, !PT ;  /* 0x00000004a8047209 */ /* 0x000fe40007810000 */
[----:B---3--:R-:W-:Y:S01]  /*138b0*/  FSEL R190, R7, -INF , P1 ;  /* 0xff80000007be7808 */ /* 0x008fe20000800000 */
[----:B------:R-:W-:Y:S01]  /*138c0*/  FMUL.FTZ R7, R34, c[0x0][0x320] ;  /* 0x0000c80022077a20 */ /* 0x000fe20000410000 */
[----:B------:R-:W-:Y:S01]  /*138d0*/  FSEL R170, R8, -INF , P2 ;  /* 0xff80000008aa7808 */ /* 0x000fe20001000000 */
[----:B------:R-:W-:Y:S01]  /*138e0*/  FMUL.FTZ R8, R35, c[0x0][0x320] ;  /* 0x0000c80023087a20 */ /* 0x000fe20000410000 */
[C---:B------:R-:W-:Y:S02]  /*138f0*/  ISETP.GT.AND P0, PT, R2.reuse, 0x31, PT ;  /* 0x000000310200780c */ /* 0x040fe40003f04270 */
[----:B------:R-:W-:Y:S01]  /*13900*/  ISETP.GT.AND P1, PT, R2, 0x39, PT ;  /* 0x000000390200780c */ /* 0x000fe20003f24270 */
[----:B--2---:R-:W-:Y:S01]  /*13910*/  FMUL.FTZ R6, R31, c[0x0][0x320] ;  /* 0x0000c8001f067a20 */ /* 0x004fe20000410000 */
[----:B------:R-:W-:Y:S01]  /*13920*/  FMNMX.FTZ R2, R169, R4, !PT ;  /* 0x00000004a9027209 */ /* 0x000fe20007810000 */
[----:B------:R-:W-:Y:S01]  /*13930*/  MUFU.TANH R8, R8 ;  /* 0x0000000800087308 */ /* 0x000fe20000002400 */
[----:B----4-:R-:W-:Y:S02]  /*13940*/  FSEL R187, R13, -INF , P0 ;  /* 0xff8000000dbb7808 */ /* 0x010fe40000000000 */
[----:B------:R-:W-:Y:S02]  /*13950*/  FMNMX.FTZ R2, R170, R2, !PT ;  /* 0x00000002aa027209 */ /* 0x000fe40007810000 */
[----:B------:R-:W-:Y:S02]  /*13960*/  ISETP.GT.AND P0, PT, R0, 0x20, PT ;  /* 0x000000200000780c */ /* 0x000fe40003f04270 */
[----:B------:R-:W-:Y:S02]  /*13970*/  FMNMX.FTZ R2, R190, R2, !PT ;  /* 0x00000002be027209 */ /* 0x000fe40007810000 */
[----:B------:R-:W-:Y:S01]  /*13980*/  FSEL R214, R11, -INF , P1 ;  /* 0xff8000000bd67808 */ /* 0x000fe20000800000 */
[----:B------:R-:W2:Y:S01]  /*13990*/  MUFU.TANH R10, R6 ;  /* 0x00000006000a7308 */ /* 0x000ea20000002400 */
[----:B------:R-:W-:Y:S02]  /*139a0*/  FMNMX.FTZ R2, R187, R2, !PT ;  /* 0x00000002bb027209 */ /* 0x000fe40007810000 */
[----:B-1----:R-:W-:Y:S02]  /*139b0*/  FMNMX.FTZ R5, R26, R104, !PT ;  /* 0x000000681a057209 */ /* 0x002fe40007810000 */
[----:B-----5:R-:W-:Y:S02]  /*139c0*/  FSEL R191, R9, -INF , P3 ;  /* 0xff80000009bf7808 */ /* 0x020fe40001800000 */
[----:B------:R-:W-:Y:S02]  /*139d0*/  FMNMX.FTZ R5, R25, R5, !PT ;  /* 0x0000000519057209 */ /* 0x000fe40007810000 */
[----:B------:R-:W-:Y:S01]  /*139e0*/  FMNMX.FTZ R2, R191, R2, !PT ;  /* 0x00000002bf027209 */ /* 0x000fe20007810000 */
[----:B------:R1:W3:Y:S01]  /*139f0*/  MUFU.TANH R9, R7 ;  /* 0x0000000700097308 */ /* 0x0002e20000002400 */
[----:B------:R-:W-:Y:S02]  /*13a00*/  FMNMX.FTZ R5, R24, R5, !PT ;  /* 0x0000000518057209 */ /* 0x000fe40007810000 */
[----:B------:R-:W-:Y:S02]  /*13a10*/  ISETP.GT.AND P1, PT, R0, 0x21, PT ;  /* 0x000000210000780c */ /* 0x000fe40003f24270 */
[----:B------:R-:W-:Y:S02]  /*13a20*/  FMNMX.FTZ R5, R27, R5, !PT ;  /* 0x000000051b057209 */ /* 0x000fe40007810000 */
[----:B------:R-:W-:Y:S02]  /*13a30*/  FSEL R165, R154, -INF , P0 ;  /* 0xff8000009aa57808 */ /* 0x000fe40000000000 */
[----:B------:R-:W-:Y:S02]  /*13a40*/  FMNMX.FTZ R4, R160, R5, !PT ;  /* 0x00000005a0047209 */ /* 0x000fe40007810000 */
[----:B------:R-:W-:Y:S02]  /*13a50*/  FMNMX.FTZ R2, R214, R2, !PT ;  /* 0x00000002d6027209 */ /* 0x000fe40007810000 */
[----:B------:R-:W-:Y:S02]  /*13a60*/  FMNMX.FTZ R4, R161, R4, !PT ;  /* 0x00000004a1047209 */ /* 0x000fe40007810000 */
[----:B------:R-:W-:Y:S02]  /*13a70*/  ISETP.GT.AND P2, PT, R188, R238, PT ;  /* 0x000000eebc00720c */ /* 0x000fe40003f44270 */
[----:B------:R-:W-:Y:S02]  /*13a80*/  FMNMX.FTZ R4, R162, R4, !PT ;  /* 0x00000004a2047209 */ /* 0x000fe40007810000 */
[----:B------:R-:W-:Y:S02]  /*13a90*/  FSEL R166, R19, -INF , P1 ;  /* 0xff80000013a67808 */ /* 0x000fe40000800000 */
[----:B------:R-:W-:Y:S02]  /*13aa0*/  FMNMX.FTZ R4, R163, R4, !PT ;  /* 0x00000004a3047209 */ /* 0x000fe40007810000 */
[C---:B------:R-:W-:Y:S01]  /*13ab0*/  ISETP.GT.AND P0, PT, R0.reuse, 0x28, PT ;  /* 0x000000280000780c */ /* 0x040fe20003f04270 */
[----:B-1----:R-:W1:Y:S01]  /*13ac0*/  SHFL.BFLY PT, R7, R2, 0x2, 0x1f ;  /* 0x0c401f0002077f89 */ /* 0x002e6200000e0000 */
[----:B------:R-:W-:Y:S02]  /*13ad0*/  FMNMX.FTZ R4, R165, R4, !PT ;  /* 0x00000004a5047209 */ /* 0x000fe40007810000 */
[----:B------:R-:W-:Y:S02]  /*13ae0*/  FSEL R167, R15, -INF , P0 ;  /* 0xff8000000fa77808 */ /* 0x000fe40000000000 */
[----:B------:R-:W-:Y:S02]  /*13af0*/  ISETP.GT.AND P1, PT, R0, 0x29, PT ;  /* 0x000000290000780c */ /* 0x000fe40003f24270 */
[----:B------:R-:W-:Y:S02]  /*13b00*/  FMNMX.FTZ R4, R166, R4, !PT ;  /* 0x00000004a6047209 */ /* 0x000fe40007810000 */
[----:B------:R-:W-:Y:S02]  /*13b10*/  FSEL R178, R14, -INF , P1 ;  /* 0xff8000000eb27808 */ /* 0x000fe40000800000 */
[----:B------:R-:W-:Y:S02]  /*13b20*/  ISETP.GT.AND P0, PT, R0, 0x30, PT ;  /* 0x000000300000780c */ /* 0x000fe40003f04270 */
[----:B------:R-:W-:Y:S02]  /*13b30*/  FMNMX.FTZ R4, R167, R4, !PT ;  /* 0x00000004a7047209 */ /* 0x000fe40007810000 */
[----:B------:R-:W-:Y:S02]  /*13b40*/  FSEL R189, R12, -INF , P0 ;  /* 0xff8000000cbd7808 */ /* 0x000fe40000000000 */
[----:B------:R-:W-:Y:S02]  /*13b50*/  ISETP.GT.AND P3, PT, R0, 0x31, PT ;  /* 0x000000310000780c */ /* 0x000fe40003f64270 */
[----:B------:R-:W-:Y:S02]  /*13b60*/  FMNMX.FTZ R4, R178, R4, !PT ;  /* 0x00000004b2047209 */ /* 0x000fe40007810000 */
[----:B------:R-:W-:Y:S02]  /*13b70*/  @P2 SHF.R.S32.HI R6, RZ, 0x1f, R213 ;  /* 0x0000001fff062819 */ /* 0x000fe400000114d5 */
[----:B--2---:R-:W-:Y:S02]  /*13b80*/  FSEL R215, R10, -INF , P3 ;  /* 0xff8000000ad77808 */ /* 0x004fe40001800000 */
[----:B------:R-:W-:Y:S01]  /*13b90*/  ISETP.GT.AND P1, PT, R0, 0x38, PT ;  /* 0x000000380000780c */ /* 0x000fe20003f24270 */
[----:B------:R-:W-:Y:S01]  /*13ba0*/  @P2 IMAD R6, R6, c[0x0][0x1e0], RZ ;  /* 0x0000780006062a24 */ /* 0x000fe200078e02ff */
[----:B------:R-:W-:Y:S02]  /*13bb0*/  ISETP.GT.AND P0, PT, R0, 0x39, PT ;  /* 0x000000390000780c */ /* 0x000fe40003f04270 */
[----:B------:R-:W-:Y:S01]  /*13bc0*/  FMNMX.FTZ R0, R189, R4, !PT ;  /* 0x00000004bd007209 */ /* 0x000fe20007810000 */
[----:B------:R-:W-:Y:S01]  /*13bd0*/  @P2 IMAD.WIDE.U32 R4, R213, c[0x0][0x1e0], RZ ;  /* 0x00007800d5042a25 */ /* 0x000fe200078e00ff */
[----:B---3--:R-:W-:Y:S02]  /*13be0*/  FSEL R216, R9, -INF , P1 ;  /* 0xff80000009d87808 */ /* 0x008fe40000800000 */
[----:B------:R-:W-:Y:S01]  /*13bf0*/  FMNMX.FTZ R0, R215, R0, !PT ;  /* 0x00000000d7007209 */ /* 0x000fe20007810000 */
[----:B------:R-:W-:Y:S01]  /*13c00*/  @P2 IMAD R6, R213, c[0x0][0x1e4], R6 ;  /* 0x00007900d5062a24 */ /* 0x000fe200078e0206 */
[----:B------:R-:W-:Y:S02]  /*13c10*/  FSEL R105, R8, -INF , P0 ;  /* 0xff80000008697808 */ /* 0x000fe40000000000 */
[----:B------:R-:W-:Y:S02]  /*13c20*/  FMNMX.FTZ R0, R216, R0, !PT ;  /* 0x00000000d8007209 */ /* 0x000fe40007810000 */
[----:B-1----:R-:W-:Y:S02]  /*13c30*/  FMNMX.FTZ R9, R2, R7, !PT ;  /* 0x0000000702097209 */ /* 0x002fe40007810000 */
[----:B------:R-:W-:Y:S02]  /*13c40*/  @P2 IADD3 R2, R5, R6, RZ ;  /* 0x0000000605022210 */ /* 0x000fe40007ffe0ff */
[----:B------:R-:W-:Y:S01]  /*13c50*/  FMNMX.FTZ R0, R105, R0, !PT ;  /* 0x0000000069007209 */ /* 0x000fe20007810000 */
[----:B------:R-:W1:Y:S01]  /*13c60*/  SHFL.BFLY PT, R17, R9, 0x1, 0x1f ;  /* 0x0c201f0009117f89 */ /* 0x000e6200000e0000 */
[C---:B------:R-:W-:Y:S02]  /*13c70*/  @P2 SHF.L.U32 R5, R4.reuse, 0x6, RZ ;  /* 0x0000000604052819 */ /* 0x040fe400000006ff */
[----:B------:R-:W-:Y:S02]  /*13c80*/  @P2 SHF.L.U64.HI R4, R4, 0x6, R2 ;  /* 0x0000000604042819 */ /* 0x000fe40000010202 */
[----:B------:R-:W-:Y:S02]  /*13c90*/  @P2 MOV R6, c[0x0][0x1e0] ;  /* 0x0000780000062a02 */ /* 0x000fe40000000f00 */
[C---:B------:R-:W-:Y:S01]  /*13ca0*/  @P2 IADD3 R8, P1, R5.reuse, R226, RZ ;  /* 0x000000e205082210 */ /* 0x040fe20007f3e0ff */
[----:B------:R-:W2:Y:S01]  /*13cb0*/  SHFL.BFLY PT, R2, R0, 0x2, 0x1f ;  /* 0x0c401f0000027f89 */ /* 0x000ea200000e0000 */
[----:B------:R-:W-:Y:S02]  /*13cc0*/  @P2 MOV R10, c[0x0][0x1e4] ;  /* 0x00007900000a2a02 */ /* 0x000fe40000000f00 */
[----:B------:R-:W-:Y:S02]  /*13cd0*/  @P2 LEA R7, P0, R6, R5, 0x5 ;  /* 0x0000000506072211 */ /* 0x000fe400078028ff */
[----:B------:R-:W-:Y:S02]  /*13ce0*/  @P2 IADD3.X R11, R4, R232, RZ, P1, !PT ;  /* 0x000000e8040b2210 */ /* 0x000fe40000ffe4ff */
[----:B------:R-:W-:Y:S02]  /*13cf0*/  @P2 LEA R18, P1, R8, c[0x0][0x1c8], 0x1 ;  /* 0x0000720008122a11 */ /* 0x000fe400078208ff */
[----:B------:R-:W-:Y:S02]  /*13d00*/  @P2 LEA.HI.X R6, R6, R4, R10, 0x5, P0 ;  /* 0x0000000406062211 */ /* 0x000fe400000f2c0a */
[----:B------:R-:W-:Y:S02]  /*13d10*/  @P2 IADD3 R10, P0, R226, 0x40, RZ ;  /* 0x00000040e20a2810 */ /* 0x000fe40007f1e0ff */
[----:B------:R-:W-:Y:S02]  /*13d20*/  @P2 LEA.HI.X R19, R8, c[0x0][0x1cc], R11, 0x1, P1 ;  /* 0x0000730008132a11 */ /* 0x000fe400008f0c0b */
[----:B------:R-:W-:Y:S02]  /*13d30*/  @P2 IADD3.X R12, RZ, R232, RZ, P0, !PT ;  /* 0x000000e8ff0c2210 */ /* 0x000fe400007fe4ff */
[----:B------:R-:W-:Y:S01]  /*13d40*/  @P2 IADD3 R8, P1, R5, R10, RZ ;  /* 0x0000000a05082210 */ /* 0x000fe20007f3e0ff */
[----:B------:R3:W-:Y:S01]  /*13d50*/  @P2 LDGSTS.E.BYPASS.LTC128B.128 [R212+0x6100], [R18.64], !P4 ;  /* 0x0610000012d42fae */ /* 0x0007e2000e101d46 */
[----:B------:R-:W-:Y:S02]  /*13d60*/  @P2 IADD3 R11, P3, R226, 0x80, RZ ;  /* 0x00000080e20b2810 */ /* 0x000fe40007f7e0ff */
[----:B-1----:R-:W-:Y:S02]  /*13d70*/  FMNMX.FTZ R101, R9, R17, !PT ;  /* 0x0000001109657209 */ /* 0x002fe40007810000 */
[----:B------:R-:W-:Y:S01]  /*13d80*/  @P2 IADD3.X R15, R4, R12, RZ, P1, !PT ;  /* 0x0000000c040f2210 */ /* 0x000fe20000ffe4ff */
[----:B------:R-:W-:Y:S01]  /*13d90*/  @P2 IMAD.X R13, RZ, RZ, R232, P3 ;  /* 0x000000ffff0d2224 */ /* 0x000fe200018e06e8 */
[----:B--2---:R-:W-:Y:S02]  /*13da0*/  FMNMX.FTZ R0, R0, R2, !PT ;  /* 0x0000000200007209 */ /* 0x004fe40007810000 */
[C---:B------:R-:W-:Y:S02]  /*13db0*/  @P2 LEA R16, P1, R8.reuse, c[0x0][0x1c8], 0x1 ;  /* 0x0000720008102a11 */ /* 0x040fe400078208ff */
[----:B------:R-:W-:Y:S01]  /*13dc0*/  @P2 IADD3 R5, P0, R5, R11, RZ ;  /* 0x0000000b05052210 */ /* 0x000fe20007f1e0ff */
[----:B------:R-:W1:Y:S01]  /*13dd0*/  SHFL.BFLY PT, R2, R0, 0x1, 0x1f ;  /* 0x0c201f0000027f89 */ /* 0x000e6200000e0000 */
[----:B------:R-:W-:Y:S01]  /*13de0*/  @P2 LEA.HI.X R17, R8, c[0x0][0x1cc], R15, 0x1, P1 ;  /* 0x0000730008112a11 */ /* 0x000fe200008f0c0f */
[C---:B------:R-:W-:Y:S01]  /*13df0*/  FMUL.FTZ R8, R101.reuse, c[0x0][0x2d0] ;  /* 0x0000b40065087a20 */ /* 0x040fe20000410000 */
[----:B------:R-:W-:Y:S02]  /*13e00*/  FSETP.NEU.FTZ.AND P1, PT, R101, -INF , PT ;  /* 0xff8000006500780b */ /* 0x000fe40003f3d000 */
[----:B------:R-:W-:Y:S02]  /*13e10*/  @P2 IADD3.X R4, R4, R13, RZ, P0, !PT ;  /* 0x0000000d04042210 */ /* 0x000fe400007fe4ff */
[C---:B------:R-:W-:Y:S01]  /*13e20*/  @P2 LEA R14, P0, R5.reuse, c[0x0][0x1c8], 0x1 ;  /* 0x00007200050e2a11 */ /* 0x040fe200078008ff */
[----:B------:R2:W-:Y:S01]  /*13e30*/  @P2 LDGSTS.E.BYPASS.LTC128B.128 [R212+0x8100], [R16.64], !P6 ;  /* 0x0810000010d42fae */ /* 0x0005e2000f101d46 */
[----:B------:R-:W-:Y:S02]  /*13e40*/  FSEL R140, R8, RZ, P1 ;  /* 0x000000ff088c7208 */ /* 0x000fe40000800000 */
[----:B------:R-:W-:Y:S02]  /*13e50*/  @P2 LEA.HI.X R15, R5, c[0x0][0x1cc], R4, 0x1, P0 ;  /* 0x00007300050f2a11 */ /* 0x000fe400000f0c04 */
[C---:B------:R-:W-:Y:S01]  /*13e60*/  @P2 IADD3 R4, P0, R7.reuse, R10, RZ ;  /* 0x0000000a07042210 */ /* 0x040fe20007f1e0ff */
[--C-:B------:R-:W-:Y:S02]  /*13e70*/  FFMA.FTZ R8, R20, c[0x0][0x2d0], -R140.reuse ;  /* 0x0000b40014087a23 */ /* 0x100fe4000001088c */
[----:B------:R4:W-:Y:S01]  /*13e80*/  @P2 LDGSTS.E.BYPASS.LTC128B.128 [R212+0xa100], [R14.64], !P5 ;  /* 0x0a1000000ed42fae */ /* 0x0009e2000e901d46 */
[C---:B------:R-:W-:Y:S01]  /*13e90*/  @P2 IADD3.X R10, R6.reuse, R12, RZ, P0, !PT ;  /* 0x0000000c060a2210 */ /* 0x040fe200007fe4ff */
[----:B------:R5:W-:Y:S01]  /*13ea0*/  MUFU.EX2 R223, R8 ;  /* 0x0000000800df7308 */ /* 0x000be20000000800 */
[C---:B------:R-:W-:Y:S04]  /*13eb0*/  @P2 IADD3 R5, P0, R7.reuse, R11, RZ ;  /* 0x0000000b07052210 */ /* 0x040fe80007f1e0ff */
[----:B------:R-:W-:Y:S02]  /*13ec0*/  @P2 IADD3.X R11, R6, R13, RZ, P0, !PT ;  /* 0x0000000d060b2210 */ /* 0x000fe400007fe4ff */
[----:B-1----:R-:W-:Y:S01]  /*13ed0*/  FMNMX.FTZ R100, R0, R2, !PT ;  /* 0x0000000200647209 */ /* 0x002fe20007810000 */
[--C-:B------:R-:W-:Y:S01]  /*13ee0*/  FFMA.FTZ R0, R22, c[0x0][0x2d0], -R140.reuse ;  /* 0x0000b40016007a23 */ /* 0x100fe2000001088c */
[----:B------:R-:W-:Y:S03]  /*13ef0*/  @P2 IADD3 R7, P0, R7, R226, RZ ;  /* 0x000000e207072210 */ /* 0x000fe60007f1e0ff */
[----:B------:R1:W-:Y:S01]  /*13f00*/  MUFU.EX2 R222, R0 ;  /* 0x0000000000de7308 */ /* 0x0003e20000000800 */
[----:B------:R-:W-:Y:S01]  /*13f10*/  @P2 IADD3.X R9, R6, R232, RZ, P0, !PT ;  /* 0x000000e806092210 */ /* 0x000fe200007fe4ff */
[----:B------:R-:W-:Y:S01]  /*13f20*/  FMUL.FTZ R2, R100, c[0x0][0x2d0] ;  /* 0x0000b40064027a20 */ /* 0x000fe20000410000 */
[C---:B------:R-:W-:Y:S04]  /*13f30*/  @P2 LEA R6, P0, R7.reuse, c[0x0][0x1c8], 0x1 ;  /* 0x0000720007062a11 */ /* 0x040fe800078008ff */
[----:B------:R-:W-:Y:S01]  /*13f40*/  @P2 LEA.HI.X R7, R7, c[0x0][0x1cc], R9, 0x1, P0 ;  /* 0x0000730007072a11 */ /* 0x000fe200000f0c09 */
[--C-:B------:R-:W-:Y:S04]  /*13f50*/  FFMA.FTZ R9, R21, c[0x0][0x2d0], -R140.reuse ;  /* 0x0000b40015097a23 */ /* 0x100fe8000001088c */
[----:B------:R2:W2:Y:S01]  /*13f60*/  MUFU.EX2 R224, R9 ;  /* 0x0000000900e07308 */ /* 0x0004a20000000800 */
[C---:B-----5:R-:W-:Y:S01]  /*13f70*/  @P2 LEA R8, P0, R4.reuse, c[0x0][0x1c8], 0x1 ;  /* 0x0000720004082a11 */ /* 0x060fe200078008ff */
[----:B------:R5:W-:Y:S01]  /*13f80*/  @P2 LDGSTS.E.BYPASS.LTC128B.128 [R212+0x7100], [R6.64], !P4 ;  /* 0x0710000006d42fae */ /* 0x000be2000e101d46 */
[----:B-1----:R-:W-:Y:S07]  /*13f90*/  FFMA.FTZ R0, R23, c[0x0][0x2d0], -R140 ;  /* 0x0000b40017007a23 */ /* 0x002fee000001088c */
[----:B------:R-:W1:Y:S01]  /*13fa0*/  MUFU.EX2 R221, R0 ;  /* 0x0000000000dd7308 */ /* 0x000e620000000800 */
[----:B--2---:R-:W-:Y:S02]  /*13fb0*/  @P2 LEA.HI.X R9, R4, c[0x0][0x1cc], R10, 0x1, P0 ;  /* 0x0000730004092a11 */ /* 0x004fe400000f0c0a */
[C---:B------:R-:W-:Y:S02]  /*13fc0*/  @P2 LEA R4, P0, R5.reuse, c[0x0][0x1c8], 0x1 ;  /* 0x0000720005042a11 */ /* 0x040fe400078008ff */
[----:B------:R-:W-:Y:S01]  /*13fd0*/  F2FP.BF16.PACK_AB R152, R224, R223 ;  /* 0x000000dfe098723e */ /* 0x000fe200000010ff */
[----:B------:R2:W-:Y:S01]  /*13fe0*/  @P2 LDGSTS.E.BYPASS.LTC128B.128 [R212+0x9100], [R8.64], !P6 ;  /* 0x0910000008d42fae */ /* 0x0005e2000f101d46 */
[----:B------:R-:W-:Y:S02]  /*13ff0*/  @P2 LEA.HI.X R5, R5, c[0x0][0x1cc], R11, 0x1, P0 ;  /* 0x0000730005052a11 */ /* 0x000fe400000f0c0b */
[----:B------:R-:W-:Y:S04]  /*14000*/  FSETP.NEU.FTZ.AND P0, PT, R100, -INF , PT ;  /* 0xff8000006400780b */ /* 0x000fe80003f1d000 */
[----:B------:R-:W-:Y:S01]  /*14010*/  FSEL R141, R2, RZ, P0 ;  /* 0x000000ff028d7208 */ /* 0x000fe20000000000 */
[----:B------:R2:W-:Y:S01]  /*14020*/  @P2 LDGSTS.E.BYPASS.LTC128B.128 [R212+0xb100], [R4.64], !P5 ;  /* 0x0b10000004d42fae */ /* 0x0005e2000e901d46 */
[----:B-1----:R-:W-:Y:S03]  /*14030*/  F2FP.BF16.PACK_AB R154, R221, R222 ;  /* 0x000000dedd9a723e */ /* 0x002fe600000010ff */
[--C-:B------:R-:W-:Y:S02]  /*14040*/  FFMA.FTZ R0, R26, c[0x0][0x2d0], -R141.reuse ;  /* 0x0000b4001a007a23 */ /* 0x100fe4000001088d */
[--C-:B------:R-:W-:Y:S02]  /*14050*/  FFMA.FTZ R2, R27, c[0x0][0x2d0], -R141.reuse ;  /* 0x0000b4001b027a23 */ /* 0x100fe4000001088d */
[----:B------:R1:W-:Y:S01]  /*14060*/  MUFU.EX2 R218, R0 ;  /* 0x0000000000da7308 */ /* 0x0003e20000000800 */
[----:B----4-:R-:W4:Y:S08]  /*14070*/  LDSM.16.MT88.4 R12, [R150] ;  /* 0x00000000960c783b */ /* 0x010f300000004200 */
[----:B------:R-:W2:Y:S01]  /*14080*/  LDSM.16.MT88.4 R20, [R151] ;  /* 0x000000009714783b */ /* 0x000ea20000004200 */
[----:B------:R3:W-:Y:S07]  /*14090*/  MUFU.EX2 R217, R2 ;  /* 0x0000000200d97308 */ /* 0x0007ee0000000800 */
[----:B------:R-:W2:Y:S01]  /*140a0*/  LDSM.16.MT88.4 R28, [R194] ;  /* 0x00000000c21c783b */ /* 0x000ea20000004200 */
[--C-:B-1----:R-:W-:Y:S07]  /*140b0*/  FFMA.FTZ R0, R25, c[0x0][0x2d0], -R141.reuse ;  /* 0x0000b40019007a23 */ /* 0x102fee000001088d */
[----:B------:R-:W0:Y:S01]  /*140c0*/  LDGDEPBAR ;  /* 0x00000000000079af */ /* 0x000e220000000000 */
[----:B------:R1:W1:Y:S01]  /*140d0*/  MUFU.EX2 R220, R0 ;  /* 0x0000000000dc7308 */ /* 0x0002620000000800 */
[----:B---3--:R-:W-:Y:S02]  /*140e0*/  FSEL R2, R100, RZ, P0 ;  /* 0x000000ff64027208 */ /* 0x008fe40000000000 */
[----:B------:R-:W-:Y:S02]  /*140f0*/  ISETP.GT.AND P0, PT, R188, R225, PT ;  /* 0x000000e1bc00720c */ /* 0x000fe40003f04270 */
[----:B------:R-:W-:Y:S01]  /*14100*/  MOV R188, R213 ;  /* 0x000000d500bc7202 */ /* 0x000fe20000000f00 */
[----:B-1----:R-:W-:Y:S01]  /*14110*/  FFMA.FTZ R0, R24, c[0x0][0x2d0], -R141 ;  /* 0x0000b40018007a23 */ /* 0x002fe2000001088d */
[----:B------:R-:W-:Y:S03]  /*14120*/  F2FP.BF16.PACK_AB R153, R220, R218 ;  /* 0x000000dadc99723e */ /* 0x000fe600000010ff */
[----:B------:R1:W3:Y:S02]  /*14130*/  MUFU.EX2 R219, R0 ;  /* 0x0000000000db7308 */ /* 0x0002e40000000800 */
[----:B-1----:R-:W-:Y:S02]  /*14140*/  FSEL R0, R101, RZ, P1 ;  /* 0x000000ff65007208 */ /* 0x002fe40000800000 */
[----:B---3--:R-:W-:Y:S03]  /*14150*/  F2FP.BF16.PACK_AB R155, R217, R219 ;  /* 0x000000dbd99b723e */ /* 0x008fe600000010ff */
[----:B------:R-:W-:Y:S04]  /*14160*/  FADD.FTZ R0, -R0, R3 ;  /* 0x0000000300007221 */ /* 0x000fe80000010100 */
[----:B------:R-:W-:Y:S04]  /*14170*/  FMUL.FTZ R0, R0, c[0x0][0x2d0] ;  /* 0x0000b40000007a20 */ /* 0x000fe80000410000 */
[----:B------:R1:W2:Y:S02]  /*14180*/  MUFU.EX2 R3, R0 ;  /* 0x0000000000037308 */ /* 0x0002a40000000800 */
[----:B-1----:R-:W-:Y:S02]  /*14190*/  FADD.FTZ R0, -R2, R104 ;  /* 0x0000006802007221 */ /* 0x002fe40000010100 */
[C---:B--2---:R-:W-:Y:S02]  /*141a0*/  FMUL.FTZ R4, R3.reuse, R108 ;  /* 0x0000006c03047220 */ /* 0x044fe40000410000 */
[----:B------:R-:W-:Y:S02]  /*141b0*/  FMUL.FTZ R0, R0, c[0x0][0x2d0] ;  /* 0x0000b40000007a20 */ /* 0x000fe40000410000 */
[C---:B------:R-:W-:Y:S02]  /*141c0*/  FMUL.FTZ R5, R3.reuse, R109 ;  /* 0x0000006d03057220 */ /* 0x040fe40000410000 */
[C---:B------:R-:W-:Y:S02]  /*141d0*/  FMUL.FTZ R8, R3.reuse, R112 ;  /* 0x0000007003087220 */ /* 0x040fe40000410000 */
[----:B------:R-:W5:Y:S01]  /*141e0*/  MUFU.EX2 R0, R0 ;  /* 0x0000000000007308 */ /* 0x000f620000000800 */
[C---:B------:R-:W-:Y:S02]  /*141f0*/  FMUL.FTZ R9, R3.reuse, R113 ;  /* 0x0000007103097220 */ /* 0x040fe40000410000 */
[--C-:B------:R-:W-:Y:S02]  /*14200*/  FFMA.FTZ R2, R156, c[0x0][0x2d0], -R140.reuse ;  /* 0x0000b4009c027a23 */ /* 0x100fe4000001088c */
        /* <DEDUP_REMOVED lines=8> */
[C---:B------:R-:W-:Y:S02]  /*14290*/  FMUL.FTZ R37, R3.reuse, R37 ;  /* 0x0000002503257220 */ /* 0x040fe40000410000 */
[C---:B------:R-:W-:Y:S02]  /*142a0*/  FMUL.FTZ R40, R3.reuse, R40 ;  /* 0x0000002803287220 */ /* 0x040fe40000410000 */
[C---:B------:R-:W-:Y:S02]  /*142b0*/  FMUL.FTZ R41, R3.reuse, R41 ;  /* 0x0000002903297220 */ /* 0x040fe40000410000 */
[C---:B-----5:R-:W-:Y:S02]  /*142c0*/  FMUL.FTZ R6, R0.reuse, R110 ;  /* 0x0000006e00067220 */ /* 0x060fe40000410000 */
[C---:B------:R-:W-:Y:S02]  /*142d0*/  FMUL.FTZ R7, R0.reuse, R111 ;  /* 0x0000006f00077220 */ /* 0x040fe40000410000 */
[----:B------:R-:W2:Y:S01]  /*142e0*/  LDSM.16.MT88.4 R108, [R193] ;  /* 0x00000000c16c783b */ /* 0x000ea20000004200 */
[C---:B------:R-:W-:Y:S02]  /*142f0*/  FMUL.FTZ R10, R0.reuse, R114 ;  /* 0x00000072000a7220 */ /* 0x040fe40000410000 */
[C---:B------:R-:W-:Y:S02]  /*14300*/  FMUL.FTZ R11, R0.reuse, R115 ;  /* 0x00000073000b7220 */ /* 0x040fe40000410000 */
[C---:B----4-:R-:W-:Y:S03]  /*14310*/  HMMA.16816.F32.BF16 R4, R152.reuse, R12, R4 ;  /* 0x0000000c9804723c */ /* 0x050fe60000041804 */
[----:B------:R-:W3:Y:S02]  /*14320*/  LDSM.16.MT88.4 R112, [R150+0x2000] ;  /* 0x002000009670783b */ /* 0x000ee40000004200 */
[C---:B------:R-:W-:Y:S02]  /*14330*/  FMUL.FTZ R18, R0.reuse, R122 ;  /* 0x0000007a00127220 */ /* 0x040fe40000410000 */
[C---:B------:R-:W-:Y:S01]  /*14340*/  FMUL.FTZ R12, R3.reuse, R116 ;  /* 0x00000074030c7220 */ /* 0x040fe20000410000 */
[C---:B------:R-:W-:Y:S04]  /*14350*/  HMMA.16816.F32.BF16 R8, R152.reuse, R14, R8 ;  /* 0x0000000e9808723c */ /* 0x040fe80000041808 */
[----:B------:R-:W-:Y:S02]  /*14360*/  FMUL.FTZ R13, R3, R117 ;  /* 0x00000075030d7220 */ /* 0x000fe40000410000 */
[C---:B------:R-:W-:Y:S02]  /*14370*/  FMUL.FTZ R19, R0.reuse, R123 ;  /* 0x0000007b00137220 */ /* 0x040fe40000410000 */
[C---:B------:R-:W-:Y:S01]  /*14380*/  FMUL.FTZ R14, R0.reuse, R118 ;  /* 0x00000076000e7220 */ /* 0x040fe20000410000 */
[----:B------:R-:W-:Y:S03]  /*14390*/  LDSM.16.MT88.4 R120, [R194+0x800] ;  /* 0x00080000c278783b */ /* 0x000fe60000004200 */
[C---:B------:R-:W-:Y:S02]  /*143a0*/  FMUL.FTZ R15, R0.reuse, R119 ;  /* 0x00000077000f7220 */ /* 0x040fe40000410000 */
[--C-:B-1----:R-:W-:Y:S02]  /*143b0*/  FFMA.FTZ R2, R157, c[0x0][0x2d0], -R140.reuse ;  /* 0x0000b4009d027a23 */ /* 0x102fe4000001088c */
[C---:B------:R-:W-:Y:S01]  /*143c0*/  FMUL.FTZ R26, R0.reuse, R130 ;  /* 0x00000082001a7220 */ /* 0x040fe20000410000 */
[----:B------:R-:W1:Y:S01]  /*143d0*/  LDSM.16.MT88.4 R116, [R151+0x2000] ;  /* 0x002000009774783b */ /* 0x000e620000004200 */
[C---:B------:R-:W-:Y:S01]  /*143e0*/  FMUL.FTZ R27, R0.reuse, R131 ;  /* 0x00000083001b7220 */ /* 0x040fe20000410000 */
[C---:B------:R-:W-:Y:S01]  /*143f0*/  HMMA.16816.F32.BF16 R12, R152.reuse, R20, R12 ;  /* 0x00000014980c723c */ /* 0x040fe2000004180c */
[----:B------:R4:W5:Y:S02]  /*14400*/  MUFU.EX2 R185, R2 ;  /* 0x0000000200b97308 */ /* 0x0009640000000800 */
[C---:B------:R-:W-:Y:S02]  /*14410*/  FMUL.FTZ R34, R0.reuse, R138 ;  /* 0x0000008a00227220 */ /* 0x040fe40000410000 */
[C---:B------:R-:W-:Y:S01]  /*14420*/  FMUL.FTZ R35, R0.reuse, R139 ;  /* 0x0000008b00237220 */ /* 0x040fe20000410000 */
[----:B------:R-:W-:Y:S01]  /*14430*/  LDSM.16.MT88.4 R128, [R150+0x2800] ;  /* 0x002800009680783b */ /* 0x000fe20000004200 */
[C---:B------:R-:W-:Y:S01]  /*14440*/  FMUL.FTZ R20, R3.reuse, R124 ;  /* 0x0000007c03147220 */ /* 0x040fe20000410000 */
[C---:B------:R-:W-:Y:S04]  /*14450*/  HMMA.16816.F32.BF16 R16, R152.reuse, R22, R16 ;  /* 0x000000169810723c */ /* 0x040fe80000041810 */
[C---:B------:R-:W-:Y:S02]  /*14460*/  FMUL.FTZ R21, R3.reuse, R125 ;  /* 0x0000007d03157220 */ /* 0x040fe40000410000 */
[C---:B------:R-:W-:Y:S01]  /*14470*/  FMUL.FTZ R38, R0.reuse, R38 ;  /* 0x0000002600267220 */ /* 0x040fe20000410000 */
[----:B------:R-:W-:Y:S01]  /*14480*/  LDSM.16.MT88.4 R136, [R194+0x2800] ;  /* 0x00280000c288783b */ /* 0x000fe20000004200 */
[C---:B------:R-:W-:Y:S04]  /*14490*/  FMUL.FTZ R22, R0.reuse, R126 ;  /* 0x0000007e00167220 */ /* 0x040fe80000410000 */
[C---:B------:R-:W-:Y:S02]  /*144a0*/  FMUL.FTZ R23, R0.reuse, R127 ;  /* 0x0000007f00177220 */ /* 0x040fe40000410000 */
[C---:B------:R-:W-:Y:S01]  /*144b0*/  FMUL.FTZ R39, R0.reuse, R39 ;  /* 0x0000002700277220 */ /* 0x040fe20000410000 */
[----:B------:R-:W-:Y:S01]  /*144c0*/  LDSM.16.MT88.4 R124, [R193+0x800] ;  /* 0x00080000c17c783b */ /* 0x000fe20000004200 */
[----:B------:R-:W-:Y:S02]  /*144d0*/  FMUL.FTZ R42, R0, R42 ;  /* 0x0000002a002a7220 */ /* 0x000fe40000410000 */
[--C-:B----4-:R-:W-:Y:S01]  /*144e0*/  FFMA.FTZ R2, R158, c[0x0][0x2d0], -R140.reuse ;  /* 0x0000b4009e027a23 */ /* 0x110fe2000001088c */
[C---:B------:R-:W-:Y:S03]  /*144f0*/  HMMA.16816.F32.BF16 R20, R152.reuse, R28, R20 ;  /* 0x0000001c9814723c */ /* 0x040fe60000041814 */
[----:B------:R4:W-:Y:S01]  /*14500*/  MUFU.EX2 R184, R2 ;  /* 0x0000000200b87308 */ /* 0x0009e20000000800 */
[C---:B------:R-:W-:Y:S02]  /*14510*/  FMUL.FTZ R43, R0.reuse, R43 ;  /* 0x0000002b002b7220 */ /* 0x040fe40000410000 */
[C---:B------:R-:W-:Y:S02]  /*14520*/  FMUL.FTZ R44, R3.reuse, R44 ;  /* 0x0000002c032c7220 */ /* 0x040fe40000410000 */
[C---:B------:R-:W-:Y:S04]  /*14530*/  HMMA.16816.F32.BF16 R24, R152.reuse, R30, R24 ;  /* 0x0000001e9818723c */ /* 0x040fe80000041818 */
[C---:B------:R-:W-:Y:S02]  /*14540*/  FMUL.FTZ R28, R3.reuse, R132 ;  /* 0x00000084031c7220 */ /* 0x040fe40000410000 */
[C---:B------:R-:W-:Y:S02]  /*14550*/  FMUL.FTZ R29, R3.reuse, R133 ;  /* 0x00000085031d7220 */ /* 0x040fe40000410000 */
[C---:B------:R-:W-:Y:S04]  /*14560*/  FMUL.FTZ R30, R0.reuse, R134 ;  /* 0x00000086001e7220 */ /* 0x040fe80000410000 */
[C---:B------:R-:W-:Y:S02]  /*14570*/  FMUL.FTZ R31, R0.reuse, R135 ;  /* 0x00000087001f7220 */ /* 0x040fe40000410000 */
[----:B------:R-:W-:Y:S01]  /*14580*/  LDSM.16.MT88.4 R132, [R151+0x2800] ;  /* 0x002800009784783b */ /* 0x000fe20000004200 */
[----:B------:R-:W-:Y:S02]  /*14590*/  FMUL.FTZ R45, R3, R45 ;  /* 0x0000002d032d7220 */ /* 0x000fe40000410000 */
[C---:B------:R-:W-:Y:S02]  /*145a0*/  FMUL.FTZ R46, R0.reuse, R46 ;  /* 0x0000002e002e7220 */ /* 0x040fe40000410000 */
[C---:B--2---:R-:W-:Y:S03]  /*145b0*/  HMMA.16816.F32.BF16 R28, R152.reuse, R108, R28 ;  /* 0x0000006c981c723c */ /* 0x044fe6000004181c */
[--C-:B----4-:R-:W-:Y:S02]  /*145c0*/  FFMA.FTZ R2, R159, c[0x0][0x2d0], -R140.reuse ;  /* 0x0000b4009f027a23 */ /* 0x110fe4000001088c */
[----:B------:R-:W-:Y:S01]  /*145d0*/  LDSM.16.MT88.4 R156, [R150+0x3800] ;  /* 0x00380000969c783b */ /* 0x000fe20000004200 */
[C---:B------:R-:W-:Y:S01]  /*145e0*/  FMUL.FTZ R47, R0.reuse, R47 ;  /* 0x0000002f002f7220 */ /* 0x040fe20000410000 */
[----:B------:R2:W-:Y:S01]  /*145f0*/  MUFU.EX2 R183, R2 ;  /* 0x0000000200b77308 */ /* 0x0005e20000000800 */
[C---:B------:R-:W-:Y:S04]  /*14600*/  HMMA.16816.F32.BF16 R32, R152.reuse, R110, R32 ;  /* 0x0000006e9820723c */ /* 0x040fe80000041820 */
[C---:B------:R-:W-:Y:S01]  /*14610*/  FMUL.FTZ R48, R3.reuse, R48 ;  /* 0x0000003003307220 */ /* 0x040fe20000410000 */
[----:B------:R-:W4:Y:S01]  /*14620*/  LDSM.16.MT88.4 R108, [R194+0x2000] ;  /* 0x00200000c26c783b */ /* 0x000f220000004200 */
[C---:B------:R-:W-:Y:S02]  /*14630*/  FMUL.FTZ R49, R3.reuse, R49 ;  /* 0x0000003103317220 */ /* 0x040fe40000410000 */
[C---:B---3--:R-:W-:Y:S04]  /*14640*/  HMMA.16816.F32.BF16 R36, R152.reuse, R112, R36 ;  /* 0x000000709824723c */ /* 0x048fe80000041824 */
[C---:B------:R-:W-:Y:S02]  /*14650*/  FMUL.FTZ R50, R0.reuse, R50 ;  /* 0x0000003200327220 */ /* 0x040fe40000410000 */
[----:B------:R-:W-:Y:S02]  /*14660*/  FMUL.FTZ R51, R0, R51 ;  /* 0x0000003300337220 */ /* 0x000fe40000410000 */
[C---:B------:R-:W-:Y:S01]  /*14670*/  HMMA.16816.F32.BF16 R40, R152.reuse, R114, R40 ;  /* 0x000000729828723c */ /* 0x040fe20000041828 */
[----:B------:R-:W3:Y:S03]  /*14680*/  LDSM.16.MT88.4 R112, [R193+0x2000] ;  /* 0x00200000c170783b */ /* 0x000ee60000004200 */
[C---:B------:R-:W-:Y:S02]  /*14690*/  FMUL.FTZ R52, R3.reuse, R52 ;  /* 0x0000003403347220 */ /* 0x040fe40000410000 */
[C---:B------:R-:W-:Y:S02]  /*146a0*/  FMUL.FTZ R53, R3.reuse, R53 ;  /* 0x0000003503357220 */ /* 0x040fe40000410000 */
[C---:B-1----:R-:W-:Y:S04]  /*146b0*/  HMMA.16816.F32.BF16 R44, R152.reuse, R116, R44 ;  /* 0x00000074982c723c */ /* 0x042fe8000004182c */
[--C-:B--2---:R-:W-:Y:S02]  /*146c0*/  FFMA.FTZ R2, R160, c[0x0][0x2d0], -R141.reuse ;  /* 0x0000b400a0027a23 */ /* 0x104fe4000001088d */
[C---:B------:R-:W-:Y:S02]  /*146d0*/  FMUL.FTZ R54, R0.reuse, R54 ;  /* 0x0000003600367220 */ /* 0x040fe40000410000 */
[C---:B------:R-:W-:Y:S01]  /*146e0*/  HMMA.16816.F32.BF16 R48, R152.reuse, R118, R48 ;  /* 0x000000769830723c */ /* 0x040fe20000041830 */
[----:B------:R-:W1:Y:S01]  /*146f0*/  LDSM.16.MT88.4 R116, [R150+0x4000] ;  /* 0x004000009674783b */ /* 0x000e620000004200 */
[----:B------:R2:W-:Y:S02]  /*14700*/  MUFU.EX2 R182, R2 ;  /* 0x0000000200b67308 */ /* 0x0005e40000000800 */
[C---:B------:R-:W-:Y:S02]  /*14710*/  FMUL.FTZ R55, R0.reuse, R55 ;  /* 0x0000003700377220 */ /* 0x040fe40000410000 */
[C---:B------:R-:W-:Y:S02]  /*14720*/  FMUL.FTZ R56, R3.reuse, R56 ;  /* 0x0000003803387220 */ /* 0x040fe40000410000 */
[C---:B------:R-:W-:Y:S04]  /*14730*/  FMUL.FTZ R57, R3.reuse, R57 ;  /* 0x0000003903397220 */ /* 0x040fe80000410000 */
[C---:B------:R-:W-:Y:S01]  /*14740*/  FMUL.FTZ R58, R0.reuse, R58 ;  /* 0x0000003a003a7220 */ /* 0x040fe20000410000 */
[C---:B----4-:R-:W-:Y:S03]  /*14750*/  HMMA.16816.F32.BF16 R52, R152.reuse, R108, R52 ;  /* 0x0000006c9834723c */ /* 0x050fe60000041834 */
[C---:B------:R-:W-:Y:S02]  /*14760*/  FMUL.FTZ R59, R0.reuse, R59 ;  /* 0x0000003b003b7220 */ /* 0x040fe40000410000 */
[C---:B------:R-:W-:Y:S02]  /*14770*/  FMUL.FTZ R60, R3.reuse, R60 ;  /* 0x0000003c033c7220 */ /* 0x040fe40000410000 */
[----:B------:R-:W-:Y:S02]  /*14780*/  FMUL.FTZ R61, R3, R61 ;  /* 0x0000003d033d7220 */ /* 0x000fe40000410000 */
[C---:B------:R-:W-:Y:S01]  /*14790*/  FMUL.FTZ R62, R0.reuse, R62 ;  /* 0x0000003e003e7220 */ /* 0x040fe20000410000 */
[C---:B------:R-:W-:Y:S01]  /*147a0*/  HMMA.16816.F32.BF16 R56, R152.reuse, R110, R56 ;  /* 0x0000006e9838723c */ /* 0x040fe20000041838 */
[----:B------:R-:W4:Y:S02]  /*147b0*/  LDSM.16.MT88.4 R108, [R151+0x4000] ;  /* 0x00400000976c783b */ /* 0x000f240000004200 */
[C---:B------:R-:W-:Y:S02]  /*147c0*/  FMUL.FTZ R63, R0.reuse, R63 ;  /* 0x0000003f003f7220 */ /* 0x040fe40000410000 */
[--C-:B--2---:R-:W-:Y:S02]  /*147d0*/  FFMA.FTZ R2, R161, c[0x0][0x2d0], -R141.reuse ;  /* 0x0000b400a1027a23 */ /* 0x104fe4000001088d */
[C---:B------:R-:W-:Y:S02]  /*147e0*/  FMUL.FTZ R64, R3.reuse, R64 ;  /* 0x0000004003407220 */ /* 0x040fe40000410000 */
[C---:B------:R-:W-:Y:S01]  /*147f0*/  FMUL.FTZ R65, R3.reuse, R65 ;  /* 0x0000004103417220 */ /* 0x040fe20000410000 */
[C---:B---3--:R-:W-:Y:S01]  /*14800*/  HMMA.16816.F32.BF16 R60, R152.reuse, R112, R60 ;  /* 0x00000070983c723c */ /* 0x048fe2000004183c */
[----:B------:R2:W3:Y:S02]  /*14810*/  MUFU.EX2 R181, R2 ;  /* 0x0000000200b57308 */ /* 0x0004e40000000800 */
[C---:B------:R-:W-:Y:S02]  /*14820*/  FMUL.FTZ R66, R0.reuse, R66 ;  /* 0x0000004200427220 */ /* 0x040fe40000410000 */
[C---:B------:R-:W-:Y:S02]  /*14830*/  FMUL.FTZ R67, R0.reuse, R67 ;  /* 0x0000004300437220 */ /* 0x040fe40000410000 */
[C---:B------:R-:W-:Y:S02]  /*14840*/  FMUL.FTZ R68, R3.reuse, R68 ;  /* 0x0000004403447220 */ /* 0x040fe40000410000 */
[C---:B------:R-:W-:Y:S03]  /*14850*/  FMUL.FTZ R69, R3.reuse, R69 ;  /* 0x0000004503457220 */ /* 0x040fe60000410000 */
[C---:B------:R-:W-:Y:S01]  /*14860*/  HMMA.16816.F32.BF16 R64, R152.reuse, R114, R64 ;  /* 0x000000729840723c */ /* 0x040fe20000041840 */
[----:B------:R-:W3:Y:S02]  /*14870*/  LDSM.16.MT88.4 R112, [R194+0x4000] ;  /* 0x00400000c270783b */ /* 0x000ee40000004200 */
[C---:B------:R-:W-:Y:S02]  /*14880*/  FMUL.FTZ R70, R0.reuse, R70 ;  /* 0x0000004600467220 */ /* 0x040fe40000410000 */
[C---:B------:R-:W-:Y:S02]  /*14890*/  FMUL.FTZ R71, R0.reuse, R71 ;  /* 0x0000004700477220 */ /* 0x040fe40000410000 */
[C---:B------:R-:W-:Y:S02]  /*148a0*/  FMUL.FTZ R72, R3.reuse, R72 ;  /* 0x0000004803487220 */ /* 0x040fe40000410000 */
[C---:B------:R-:W-:Y:S03]  /*148b0*/  FMUL.FTZ R73, R3.reuse, R73 ;  /* 0x0000004903497220 */ /* 0x040fe60000410000 */
[C---:B-1----:R-:W-:Y:S03]  /*148c0*/  HMMA.16816.F32.BF16 R68, R152.reuse, R116, R68 ;  /* 0x000000749844723c */ /* 0x042fe60000041844 */
[C---:B------:R-:W-:Y:S02]  /*148d0*/  FMUL.FTZ R74, R0.reuse, R74 ;  /* 0x0000004a004a7220 */ /* 0x040fe40000410000 */
[----:B------:R-:W-:Y:S02]  /*148e0*/  FMUL.FTZ R75, R0, R75 ;  /* 0x0000004b004b7220 */ /* 0x000fe40000410000 */
[--C-:B--2---:R-:W-:Y:S02]  /*148f0*/  FFMA.FTZ R2, R162, c[0x0][0x2d0], -R141.reuse ;  /* 0x0000b400a2027a23 */ /* 0x104fe4000001088d */
[C---:B------:R-:W-:Y:S02]  /*14900*/  FMUL.FTZ R76, R3.reuse, R76 ;  /* 0x0000004c034c7220 */ /* 0x040fe40000410000 */
[----:B------:R1:W-:Y:S01]  /*14910*/  MUFU.EX2 R180, R2 ;  /* 0x0000000200b47308 */ /* 0x0003e20000000800 */
[C---:B------:R-:W-:Y:S01]  /*14920*/  HMMA.16816.F32.BF16 R72, R152.reuse, R118, R72 ;  /* 0x000000769848723c */ /* 0x040fe20000041848 */
[----:B------:R-:W-:Y:S02]  /*14930*/  LDSM.16.MT88.4 R116, [R151+0x800] ;  /* 0x000800009774783b */ /* 0x000fe40000004200 */
        /* <DEDUP_REMOVED lines=9> */
[--C-:B-1----:R-:W-:Y:S02]  /*149d0*/  FFMA.FTZ R2, R163, c[0x0][0x2d0], -R141.reuse ;  /* 0x0000b400a3027a23 */ /* 0x102fe4000001088d */
[----:B------:R-:W-:Y:S01]  /*149e0*/  LDSM.16.MT88.4 R160, [R151+0x3800] ;  /* 0x0038000097a0783b */ /* 0x000fe20000004200 */
[C---:B------:R-:W-:Y:S01]  /*149f0*/  HMMA.16816.F32.BF16 R80, R152.reuse, R110, R80 ;  /* 0x0000006e9850723c */ /* 0x040fe20000041850 */
[----:B------:R1:W2:Y:S02]  /*14a00*/  MUFU.EX2 R179, R2 ;  /* 0x0000000200b37308 */ /* 0x0002a40000000800 */
[C---:B------:R-:W-:Y:S02]  /*14a10*/  FMUL.FTZ R85, R3.reuse, R85 ;  /* 0x0000005503557220 */ /* 0x040fe40000410000 */
[C---:B------:R-:W-:Y:S02]  /*14a20*/  FMUL.FTZ R86, R0.reuse, R86 ;  /* 0x0000005600567220 */ /* 0x040fe40000410000 */
[----:B------:R-:W4:Y:S01]  /*14a30*/  LDSM.16.MT88.4 R108, [R193+0x4000] ;  /* 0x00400000c16c783b */ /* 0x000f220000004200 */
[C---:B------:R-:W-:Y:S04]  /*14a40*/  FMUL.FTZ R87, R0.reuse, R87 ;  /* 0x0000005700577220 */ /* 0x040fe80000410000 */
[C---:B------:R-:W-:Y:S02]  /*14a50*/  FMUL.FTZ R88, R3.reuse, R88 ;  /* 0x0000005803587220 */ /* 0x040fe40000410000 */
[C---:B------:R-:W-:Y:S01]  /*14a60*/  FMUL.FTZ R89, R3.reuse, R89 ;  /* 0x0000005903597220 */ /* 0x040fe20000410000 */
        /* <DEDUP_REMOVED lines=10> */
[----:B------:R-:W-:Y:S03]  /*14b10*/  FMUL.FTZ R97, R3, R97 ;  /* 0x0000006103617220 */ /* 0x000fe60000410000 */
[C---:B------:R-:W-:Y:S02]  /*14b20*/  FMUL.FTZ R98, R0.reuse, R98 ;  /* 0x0000006200627220 */ /* 0x040fe40000410000 */
[----:B------:R-:W-:Y:S02]  /*14b30*/  FMUL.FTZ R99, R0, R99 ;  /* 0x0000006300637220 */ /* 0x000fe40000410000 */
[----:B-1----:R-:W-:Y:S02]  /*14b40*/  FFMA.FTZ R2, R164, c[0x0][0x2d0], -R140 ;  /* 0x0000b400a4027a23 */ /* 0x002fe4000001088c */
[--C-:B------:R-:W-:Y:S01]  /*14b50*/  FFMA.FTZ R104, R165, c[0x0][0x2d0], -R141.reuse ;  /* 0x0000b400a5687a23 */ /* 0x100fe2000001088d */
[C---:B----4-:R-:W-:Y:S01]  /*14b60*/  HMMA.16816.F32.BF16 R92, R152.reuse, R108, R92 ;  /* 0x0000006c985c723c */ /* 0x050fe2000004185c */
[----:B------:R1:W-:Y:S02]  /*14b70*/  MUFU.EX2 R177, R2 ;  /* 0x0000000200b17308 */ /* 0x0003e40000000800 */
[----:B------:R-:W-:Y:S04]  /*14b80*/  FFMA.FTZ R0, R0, R237, R218 ;  /* 0x000000ed00007223 */ /* 0x000fe800000100da */
[----:B-----5:R-:W-:Y:S01]  /*14b90*/  F2FP.BF16.PACK_AB R108, R185, R186 ;  /* 0x000000bab96c723e */ /* 0x020fe200000010ff */
[----:B------:R-:W-:Y:S03]  /*14ba0*/  HMMA.16816.F32.BF16 R96, R152, R110, R96 ;  /* 0x0000006e9860723c */ /* 0x000fe60000041860 */
[----:B------:R-:W4:Y:S01]  /*14bb0*/  MUFU.EX2 R173, R104 ;  /* 0x0000006800ad7308 */ /* 0x000f220000000800 */
[----:B------:R-:W-:Y:S01]  /*14bc0*/  F2FP.BF16.PACK_AB R109, R181, R182 ;  /* 0x000000b6b56d723e */ /* 0x000fe200000010ff */
[----:B------:R-:W-:Y:S02]  /*14bd0*/  FADD.FTZ R0, R220, R0 ;  /* 0x00000000dc007221 */ /* 0x000fe40000010000 */
[----:B------:R-:W-:Y:S02]  /*14be0*/  F2FP.BF16.PACK_AB R110, R183, R184 ;  /* 0x000000b8b76e723e */ /* 0x000fe400000010ff */
[----:B--2---:R-:W-:Y:S03]  /*14bf0*/  F2FP.BF16.PACK_AB R111, R179, R180 ;  /* 0x000000b4b36f723e */ /* 0x004fe600000010ff */
[----:B------:R-:W-:Y:S04]  /*14c00*/  FADD.FTZ R0, R219, R0 ;  /* 0x00000000db007221 */ /* 0x000fe80000010000 */
[C---:B---3--:R-:W-:Y:S05]  /*14c10*/  HMMA.16816.F32.BF16 R4, R108.reuse, R112, R4 ;  /* 0x000000706c04723c */ /* 0x048fea0000041804 */
[----:B-1----:R-:W-:Y:S02]  /*14c20*/  FFMA.FTZ R2, R168, c[0x0][0x2d0], -R140 ;  /* 0x0000b400a8027a23 */ /* 0x002fe4000001088c */
[----:B------:R-:W-:Y:S01]  /*14c30*/  FADD.FTZ R0, R217, R0 ;  /* 0x00000000d9007221 */ /* 0x000fe20000010000 */
[C---:B------:R-:W-:Y:S01]  /*14c40*/  HMMA.16816.F32.BF16 R8, R108.reuse, R114, R8 ;  /* 0x000000726c08723c */ /* 0x040fe20000041808 */
[----:B------:R-:W1:Y:S01]  /*14c50*/  LDSM.16.MT88.4 R112, [R193+0x2800] ;  /* 0x00280000c170783b */ /* 0x000e620000004200 */
[----:B------:R2:W-:Y:S02]  /*14c60*/  MUFU.EX2 R176, R2 ;  /* 0x0000000200b07308 */ /* 0x0005e40000000800 */
[----:B------:R-:W-:Y:S04]  /*14c70*/  FADD.FTZ R0, R182, R0 ;  /* 0x00000000b6007221 */ /* 0x000fe80000010000 */
[C---:B------:R-:W-:Y:S04]  /*14c80*/  HMMA.16816.F32.BF16 R12, R108.reuse, R116, R12 ;  /* 0x000000746c0c723c */ /* 0x040fe8000004180c */
[----:B------:R-:W-:Y:S04]  /*14c90*/  FADD.FTZ R0, R181, R0 ;  /* 0x00000000b5007221 */ /* 0x000fe80000010000 */
[C---:B------:R-:W-:Y:S01]  /*14ca0*/  HMMA.16816.F32.BF16 R16, R108.reuse, R118, R16 ;  /* 0x000000766c10723c */ /* 0x040fe20000041810 */
[----:B------:R-:W3:Y:S03]  /*14cb0*/  LDSM.16.MT88.4 R116, [R150+0x4800] ;  /* 0x004800009674783b */ /* 0x000ee60000004200 */
[----:B------:R-:W-:Y:S04]  /*14cc0*/  FADD.FTZ R0, R180, R0 ;  /* 0x00000000b4007221 */ /* 0x000fe80000010000 */
[C---:B------:R-:W-:Y:S04]  /*14cd0*/  HMMA.16816.F32.BF16 R20, R108.reuse, R120, R20 ;  /* 0x000000786c14723c */ /* 0x040fe80000041814 */
[----:B--2---:R-:W-:Y:S02]  /*14ce0*/  FFMA.FTZ R2, R169, c[0x0][0x2d0], -R140 ;  /* 0x0000b400a9027a23 */ /* 0x004fe4000001088c */
[----:B------:R-:W-:Y:S02]  /*14cf0*/  FADD.FTZ R0, R179, R0 ;  /* 0x00000000b3007221 */ /* 0x000fe40000010000 */
[C---:B------:R-:W-:Y:S01]  /*14d00*/  HMMA.16816.F32.BF16 R24, R108.reuse, R122, R24 ;  /* 0x0000007a6c18723c */ /* 0x040fe20000041818 */
[----:B------:R-:W2:Y:S01]  /*14d10*/  LDSM.16.MT88.4 R120, [R151+0x4800] ;  /* 0x004800009778783b */ /* 0x000ea20000004200 */
[----:B------:R5:W-:Y:S02]  /*14d20*/  MUFU.EX2 R175, R2 ;  /* 0x0000000200af7308 */ /* 0x000be40000000800 */
[----:B----4-:R-:W-:Y:S04]  /*14d30*/  FADD.FTZ R0, R173, R0 ;  /* 0x00000000ad007221 */ /* 0x010fe80000010000 */
[C---:B------:R-:W-:Y:S08]  /*14d40*/  HMMA.16816.F32.BF16 R28, R108.reuse, R124, R28 ;  /* 0x0000007c6c1c723c */ /* 0x040ff0000004181c */
[C---:B------:R-:W-:Y:S01]  /*14d50*/  HMMA.16816.F32.BF16 R32, R108.reuse, R126, R32 ;  /* 0x0000007e6c20723c */ /* 0x040fe20000041820 */
[----:B------:R-:W4:Y:S07]  /*14d60*/  LDSM.16.MT88.4 R124, [R194+0x4800] ;  /* 0x00480000c27c783b */ /* 0x000f2e0000004200 */
[C---:B------:R-:W-:Y:S04]  /*14d70*/  HMMA.16816.F32.BF16 R36, R108.reuse, R128, R36 ;  /* 0x000000806c24723c */ /* 0x040fe80000041824 */
[----:B-----5:R-:W-:Y:S04]  /*14d80*/  FFMA.FTZ R2, R170, c[0x0][0x2d0], -R140 ;  /* 0x0000b400aa027a23 */ /* 0x020fe8000001088c */
[C---:B------:R-:W-:Y:S01]  /*14d90*/  HMMA.16816.F32.BF16 R40, R108.reuse, R130, R40 ;  /* 0x000000826c28723c */ /* 0x040fe20000041828 */
[----:B------:R-:W-:Y:S01]  /*14da0*/  LDSM.16.MT88.4 R128, [R194+0x1000] ;  /* 0x00100000c280783b */ /* 0x000fe20000004200 */
[----:B------:R5:W-:Y:S06]  /*14db0*/  MUFU.EX2 R174, R2 ;  /* 0x0000000200ae7308 */ /* 0x000bec0000000800 */
[C---:B------:R-:W-:Y:S08]  /*14dc0*/  HMMA.16816.F32.BF16 R44, R108.reuse, R132, R44 ;  /* 0x000000846c2c723c */ /* 0x040ff0000004182c */
[C---:B------:R-:W-:Y:S01]  /*14dd0*/  HMMA.16816.F32.BF16 R48, R108.reuse, R134, R48 ;  /* 0x000000866c30723c */ /* 0x040fe20000041830 */
[----:B------:R-:W-:Y:S07]  /*14de0*/  LDSM.16.MT88.4 R132, [R150+0x3000] ;  /* 0x003000009684783b */ /* 0x000fee0000004200 */
[C---:B------:R-:W-:Y:S04]  /*14df0*/  HMMA.16816.F32.BF16 R52, R108.reuse, R136, R52 ;  /* 0x000000886c34723c */ /* 0x040fe80000041834 */
[--C-:B-----5:R-:W-:Y:S04]  /*14e00*/  FFMA.FTZ R2, R166, c[0x0][0x2d0], -R141.reuse ;  /* 0x0000b400a6027a23 */ /* 0x120fe8000001088d */
[C---:B------:R-:W-:Y:S01]  /*14e10*/  HMMA.16816.F32.BF16 R56, R108.reuse, R138, R56 ;  /* 0x0000008a6c38723c */ /* 0x040fe20000041838 */
[----:B------:R5:W2:Y:S01]  /*14e20*/  MUFU.EX2 R172, R2 ;  /* 0x0000000200ac7308 */ /* 0x000aa20000000800 */
[----:B------:R-:W-:Y:S06]  /*14e30*/  LDSM.16.MT88.4 R136, [R151+0x3000] ;  /* 0x003000009788783b */ /* 0x000fec0000004200 */
[C---:B-1----:R-:W-:Y:S08]  /*14e40*/  HMMA.16816.F32.BF16 R60, R108.reuse, R112, R60 ;  /* 0x000000706c3c723c */ /* 0x042ff0000004183c */
[C---:B------:R-:W-:Y:S01]  /*14e50*/  HMMA.16816.F32.BF16 R64, R108.reuse, R114, R64 ;  /* 0x000000726c40723c */ /* 0x040fe20000041840 */
[----:B------:R-:W1:Y:S07]  /*14e60*/  LDSM.16.MT88.4 R112, [R193+0x4800] ;  /* 0x00480000c170783b */ /* 0x000e6e0000004200 */
[C---:B---3--:R-:W-:Y:S04]  /*14e70*/  HMMA.16816.F32.BF16 R68, R108.reuse, R116, R68 ;  /* 0x000000746c44723c */ /* 0x048fe80000041844 */
[--C-:B-----5:R-:W-:Y:S02]  /*14e80*/  FFMA.FTZ R2, R167, c[0x0][0x2d0], -R141.reuse ;  /* 0x0000b400a7027a23 */ /* 0x120fe4000001088d */
[----:B--2---:R-:W-:Y:S02]  /*14e90*/  FADD.FTZ R0, R172, R0 ;  /* 0x00000000ac007221 */ /* 0x004fe40000010000 */
[C---:B------:R-:W-:Y:S01]  /*14ea0*/  HMMA.16816.F32.BF16 R72, R108.reuse, R118, R72 ;  /* 0x000000766c48723c */ /* 0x040fe20000041848 */
[----:B------:R2:W3:Y:S01]  /*14eb0*/  MUFU.EX2 R171, R2 ;  /* 0x0000000200ab7308 */ /* 0x0004e20000000800 */
[----:B------:R-:W5:Y:S06]  /*14ec0*/  LDSM.16.MT88.4 R116, [R150+0x1000] ;  /* 0x001000009674783b */ /* 0x000f6c0000004200 */
[C---:B------:R-:W-:Y:S08]  /*14ed0*/  HMMA.16816.F32.BF16 R76, R108.reuse, R120, R76 ;  /* 0x000000786c4c723c */ /* 0x040ff0000004184c */
[C---:B------:R-:W-:Y:S01]  /*14ee0*/  HMMA.16816.F32.BF16 R80, R108.reuse, R122, R80 ;  /* 0x0000007a6c50723c */ /* 0x040fe20000041850 */
[----:B------:R-:W5:Y:S07]  /*14ef0*/  LDSM.16.MT88.4 R120, [R151+0x1000] ;  /* 0x001000009778783b */ /* 0x000f6e0000004200 */
[C---:B----4-:R-:W-:Y:S04]  /*14f00*/  HMMA.16816.F32.BF16 R84, R108.reuse, R124, R84 ;  /* 0x0000007c6c54723c */ /* 0x050fe80000041854 */
[--C-:B--2---:R-:W-:Y:S02]  /*14f10*/  FFMA.FTZ R2, R178, c[0x0][0x2d0], -R141.reuse ;  /* 0x0000b400b2027a23 */ /* 0x104fe4000001088d */
[----:B---3--:R-:W-:Y:S02]  /*14f20*/  FADD.FTZ R0, R171, R0 ;  /* 0x00000000ab007221 */ /* 0x008fe40000010000 */
[C---:B------:R-:W-:Y:S01]  /*14f30*/  HMMA.16816.F32.BF16 R88, R108.reuse, R126, R88 ;  /* 0x0000007e6c58723c */ /* 0x040fe20000041858 */
[----:B------:R2:W3:Y:S01]  /*14f40*/  MUFU.EX2 R170, R2 ;  /* 0x0000000200aa7308 */ /* 0x0004e20000000800 */
[----:B------:R-:W4:Y:S06]  /*14f50*/  LDSM.16.MT88.4 R124, [R193+0x1000] ;  /* 0x00100000c17c783b */ /* 0x000f2c0000004200 */
[C---:B-1----:R-:W-:Y:S08]  /*14f60*/  HMMA.16816.F32.BF16 R92, R108.reuse, R112, R92 ;  /* 0x000000706c5c723c */ /* 0x042ff0000004185c */
[----:B------:R-:W-:Y:S01]  /*14f70*/  HMMA.16816.F32.BF16 R96, R108, R114, R96 ;  /* 0x000000726c60723c */ /* 0x000fe20000041860 */
[----:B------:R-:W1:Y:S06]  /*14f80*/  LDSM.16.MT88.4 R112, [R194+0x3000] ;  /* 0x00300000c270783b */ /* 0x000e6c0000004200 */
[----:B------:R-:W-:Y:S02]  /*14f90*/  F2FP.BF16.PACK_AB R108, R176, R177 ;  /* 0x000000b1b06c723e */ /* 0x000fe400000010ff */
[----:B------:R-:W-:Y:S03]  /*14fa0*/  F2FP.BF16.PACK_AB R110, R174, R175 ;  /* 0x000000afae6e723e */ /* 0x000fe600000010ff */
[----:B------:R-:W-:Y:S01]  /*14fb0*/  F2FP.BF16.PACK_AB R109, R172, R173 ;  /* 0x000000adac6d723e */ /* 0x000fe200000010ff */
[----:B--2---:R-:W-:Y:S01]  /*14fc0*/  FFMA.FTZ R2, R190, c[0x0][0x2d0], -R140 ;  /* 0x0000b400be027a23 */ /* 0x004fe2000001088c */
[C---:B---3--:R-:W-:Y:S01]  /*14fd0*/  F2FP.BF16.PACK_AB R111, R170.reuse, R171 ;  /* 0x000000abaa6f723e */ /* 0x048fe200000010ff */
[----:B------:R-:W-:Y:S02]  /*14fe0*/  FADD.FTZ R0, R170, R0 ;  /* 0x00000000aa007221 */ /* 0x000fe40000010000 */
[----:B------:R2:W-:Y:S04]  /*14ff0*/  MUFU.EX2 R169, R2 ;  /* 0x0000000200a97308 */ /* 0x0005e80000000800 */
[C---:B-----5:R-:W-:Y:S08]  /*15000*/  HMMA.16816.F32.BF16 R4, R108.reuse, R116, R4 ;  /* 0x000000746c04723c */ /* 0x060ff00000041804 */
[C---:B------:R-:W-:Y:S01]  /*15010*/  HMMA.16816.F32.BF16 R8, R108.reuse, R118, R8 ;  /* 0x000000766c08723c */ /* 0x040fe20000041808 */
[----:B------:R-:W3:Y:S07]  /*15020*/  LDSM.16.MT88.4 R116, [R193+0x3000] ;  /* 0x00300000c174783b */ /* 0x000eee0000004200 */
[C---:B------:R-:W-:Y:S04]  /*15030*/  HMMA.16816.F32.BF16 R12, R108.reuse, R120, R12 ;  /* 0x000000786c0c723c */ /* 0x040fe8000004180c */
[--C-:B--2---:R-:W-:Y:S04]  /*15040*/  FFMA.FTZ R2, R187, c[0x0][0x2d0], -R140.reuse ;  /* 0x0000b400bb027a23 */ /* 0x104fe8000001088c */
[C---:B------:R-:W-:Y:S01]  /*15050*/  HMMA.16816.F32.BF16 R16, R108.reuse, R122, R16 ;  /* 0x0000007a6c10723c */ /* 0x040fe20000041810 */
[----:B------:R-:W2:Y:S01]  /*15060*/  LDSM.16.MT88.4 R120, [R150+0x5000] ;  /* 0x005000009678783b */ /* 0x000ea20000004200 */
[----:B------:R-:W5:Y:S06]  /*15070*/  MUFU.EX2 R168, R2 ;  /* 0x0000000200a87308 */ /* 0x000f6c0000000800 */
[C---:B------:R-:W-:Y:S08]  /*15080*/  HMMA.16816.F32.BF16 R20, R108.reuse, R128, R20 ;  /* 0x000000806c14723c */ /* 0x040ff00000041814 */
[C---:B------:R-:W-:Y:S01]  /*15090*/  HMMA.16816.F32.BF16 R24, R108.reuse, R130, R24 ;  /* 0x000000826c18723c */ /* 0x040fe20000041818 */
[----:B------:R-:W-:Y:S07]  /*150a0*/  LDSM.16.MT88.4 R128, [R194+0x1800] ;  /* 0x00180000c280783b */ /* 0x000fee0000004200 */
[C---:B----4-:R-:W-:Y:S04]  /*150b0*/  HMMA.16816.F32.BF16 R28, R108.reuse, R124, R28 ;  /* 0x0000007c6c1c723c */ /* 0x050fe8000004181c */
[----:B-----5:R-:W-:Y:S01]  /*150c0*/  F2FP.BF16.PACK_AB R152, R168, R169 ;  /* 0x000000a9a898723e */ /* 0x020fe200000010ff */
[--C-:B------:R-:W-:Y:S02]  /*150d0*/  FFMA.FTZ R2, R191, c[0x0][0x2d0], -R140.reuse ;  /* 0x0000b400bf027a23 */ /* 0x100fe4000001088c */
[----:B------:R-:W-:Y:S01]  /*150e0*/  FFMA.FTZ R140, R214, c[0x0][0x2d0], -R140 ;  /* 0x0000b400d68c7a23 */ /* 0x000fe2000001088c */
[C---:B------:R-:W-:Y:S01]  /*150f0*/  HMMA.16816.F32.BF16 R32, R108.reuse, R126, R32 ;  /* 0x0000007e6c20723c */ /* 0x040fe20000041820 */
[----:B------:R-:W4:Y:S01]  /*15100*/  LDSM.16.MT88.4 R124, [R151+0x5000] ;  /* 0x00500000977c783b */ /* 0x000f220000004200 */
[----:B------:R5:W-:Y:S06]  /*15110*/  MUFU.EX2 R167, R2 ;  /* 0x0000000200a77308 */ /* 0x000bec0000000800 */
[C---:B------:R-:W-:Y:S04]  /*15120*/  HMMA.16816.F32.BF16 R36, R108.reuse, R132, R36 ;  /* 0x000000846c24723c */ /* 0x040fe80000041824 */
[----:B------:R-:W1:Y:S04]  /*15130*/  MUFU.EX2 R166, R140 ;  /* 0x0000008c00a67308 */ /* 0x000e680000000800 */
[C---:B------:R-:W-:Y:S08]  /*15140*/  HMMA.16816.F32.BF16 R40, R108.reuse, R134, R40 ;  /* 0x000000866c28723c */ /* 0x040ff00000041828 */
[C---:B------:R-:W-:Y:S04]  /*15150*/  HMMA.16816.F32.BF16 R44, R108.reuse, R136, R44 ;  /* 0x000000886c2c723c */ /* 0x040fe8000004182c */
[--C-:B-----5:R-:W-:Y:S04]  /*15160*/  FFMA.FTZ R2, R189, c[0x0][0x2d0], -R141.reuse ;  /* 0x0000b400bd027a23 */ /* 0x120fe8000001088d */
[C---:B------:R-:W-:Y:S01]  /*15170*/  HMMA.16816.F32.BF16 R48, R108.reuse, R138, R48 ;  /* 0x0000008a6c30723c */ /* 0x040fe20000041830 */
[----:B------:R-:W-:Y:S01]  /*15180*/  LDSM.16.MT88.4 R136, [R193+0x1800] ;  /* 0x00180000c188783b */ /* 0x000fe20000004200 */
[----:B------:R5:W-:Y:S02]  /*15190*/  MUFU.EX2 R165, R2 ;  /* 0x0000000200a57308 */ /* 0x000be40000000800 */
[----:B-1----:R-:W-:Y:S04]  /*151a0*/  F2FP.BF16.PACK_AB R154, R166, R167 ;  /* 0x000000a7a69a723e */ /* 0x002fe800000010ff */
[C---:B------:R-:W-:Y:S08]  /*151b0*/  HMMA.16816.F32.BF16 R52, R108.reuse, R112, R52 ;  /* 0x000000706c34723c */ /* 0x040ff00000041834 */
[C---:B------:R-:W-:Y:S01]  /*151c0*/  HMMA.16816.F32.BF16 R56, R108.reuse, R114, R56 ;  /* 0x000000726c38723c */ /* 0x040fe20000041838 */
[----:B------:R-:W1:Y:S07]  /*151d0*/  LDSM.16.MT88.4 R112, [R194+0x5000] ;  /* 0x00500000c270783b */ /* 0x000e6e0000004200 */
[C---:B---3--:R-:W-:Y:S04]  /*151e0*/  HMMA.16816.F32.BF16 R60, R108.reuse, R116, R60 ;  /* 0x000000746c3c723c */ /* 0x048fe8000004183c */
[--C-:B-----5:R-:W-:Y:S04]  /*151f0*/  FFMA.FTZ R2, R215, c[0x0][0x2d0], -R141.reuse ;  /* 0x0000b400d7027a23 */ /* 0x120fe8000001088d */
[C---:B------:R-:W-:Y:S01]  /*15200*/  HMMA.16816.F32.BF16 R64, R108.reuse, R118, R64 ;  /* 0x000000766c40723c */ /* 0x040fe20000041840 */
[----:B------:R-:W3:Y:S01]  /*15210*/  LDSM.16.MT88.4 R116, [R193+0x5000] ;  /* 0x00500000c174783b */ /* 0x000ee20000004200 */
[----:B------:R-:W5:Y:S06]  /*15220*/  MUFU.EX2 R164, R2 ;  /* 0x0000000200a47308 */ /* 0x000f6c0000000800 */
[C---:B--2---:R-:W-:Y:S08]  /*15230*/  HMMA.16816.F32.BF16 R68, R108.reuse, R120, R68 ;  /* 0x000000786c44723c */ /* 0x044ff00000041844 */
[C---:B------:R-:W-:Y:S01]  /*15240*/  HMMA.16816.F32.BF16 R72, R108.reuse, R122, R72 ;  /* 0x0000007a6c48723c */ /* 0x040fe20000041848 */
[----:B------:R-:W2:Y:S07]  /*15250*/  LDSM.16.MT88.4 R120, [R150+0x1800] ;  /* 0x001800009678783b */ /* 0x000eae0000004200 */
[C---:B----4-:R-:W-:Y:S04]  /*15260*/  HMMA.16816.F32.BF16 R76, R108.reuse, R124, R76 ;  /* 0x0000007c6c4c723c */ /* 0x050fe8000004184c */
[----:B-----5:R-:W-:Y:S01]  /*15270*/  F2FP.BF16.PACK_AB R153, R164, R165 ;  /* 0x000000a5a499723e */ /* 0x020fe200000010ff */
[--C-:B------:R-:W-:Y:S02]  /*15280*/  FFMA.FTZ R2, R216, c[0x0][0x2d0], -R141.reuse ;  /* 0x0000b400d8027a23 */ /* 0x100fe4000001088d */
[----:B------:R-:W-:Y:S01]  /*15290*/  FFMA.FTZ R141, R105, c[0x0][0x2d0], -R141 ;  /* 0x0000b400698d7a23 */ /* 0x000fe2000001088d */
[C---:B------:R-:W-:Y:S01]  /*152a0*/  HMMA.16816.F32.BF16 R80, R108.reuse, R126, R80 ;  /* 0x0000007e6c50723c */ /* 0x040fe20000041850 */
[----:B------:R-:W4:Y:S01]  /*152b0*/  LDSM.16.MT88.4 R124, [R151+0x1800] ;  /* 0x00180000977c783b */ /* 0x000f220000004200 */
[----:B------:R5:W-:Y:S06]  /*152c0*/  MUFU.EX2 R140, R2 ;  /* 0x00000002008c7308 */ /* 0x000bec0000000800 */
[C---:B-1----:R-:W-:Y:S04]  /*152d0*/  HMMA.16816.F32.BF16 R84, R108.reuse, R112, R84 ;  /* 0x000000706c54723c */ /* 0x042fe80000041854 */
[----:B------:R-:W1:Y:S04]  /*152e0*/  MUFU.EX2 R104, R141 ;  /* 0x0000008d00687308 */ /* 0x000e680000000800 */
[C---:B------:R-:W-:Y:S08]  /*152f0*/  HMMA.16816.F32.BF16 R88, R108.reuse, R114, R88 ;  /* 0x000000726c58723c */ /* 0x040ff00000041858 */
[C---:B---3--:R-:W-:Y:S04]  /*15300*/  HMMA.16816.F32.BF16 R92, R108.reuse, R116, R92 ;  /* 0x000000746c5c723c */ /* 0x048fe8000004185c */
[----:B-----5:R-:W-:Y:S02]  /*15310*/  FFMA.FTZ R2, R3, R236, R223 ;  /* 0x000000ec03027223 */ /* 0x020fe400000100df */
[----:B------:R-:W-:Y:S02]  /*15320*/  FADD.FTZ R3, R165, R0 ;  /* 0x00000000a5037221 */ /* 0x000fe40000010000 */
[----:B------:R-:W-:Y:S04]  /*15330*/  HMMA.16816.F32.BF16 R96, R108, R118, R96 ;  /* 0x000000766c60723c */ /* 0x000fe80000041860 */
[----:B-1----:R-:W-:Y:S01]  /*15340*/  F2FP.BF16.PACK_AB R155, R104, R140 ;  /* 0x0000008c689b723e */ /* 0x002fe200000010ff */
[----:B------:R-:W-:Y:S02]  /*15350*/  FADD.FTZ R2, R224, R2 ;  /* 0x00000002e0027221 */ /* 0x000fe40000010000 */
[----:B------:R-:W-:Y:S02]  /*15360*/  FADD.FTZ R3, R164, R3 ;  /* 0x00000003a4037221 */ /* 0x000fe40000010000 */
[----:B------:R-:W-:Y:S02]  /*15370*/  FADD.FTZ R2, R222, R2 ;  /* 0x00000002de027221 */ /* 0x000fe40000010000 */
[C---:B--2---:R-:W-:Y:S01]  /*15380*/  HMMA.16816.F32.BF16 R108, R152.reuse, R120, R4 ;  /* 0x00000078986c723c */ /* 0x044fe20000041804 */
[----:B------:R-:W1:Y:S04]  /*15390*/  LDSM.16.MT88.4 R4, [R194+0x3800] ;  /* 0x00380000c204783b */ /* 0x000e680000004200 */
[----:B------:R-:W-:Y:S03]  /*153a0*/  FADD.FTZ R2, R221, R2 ;  /* 0x00000002dd027221 */ /* 0x000fe60000010000 */
[C---:B------:R-:W-:Y:S01]  /*153b0*/  HMMA.16816.F32.BF16 R112, R152.reuse, R122, R8 ;  /* 0x0000007a9870723c */ /* 0x040fe20000041808 */
[----:B------:R-:W2:Y:S03]  /*153c0*/  LDSM.16.MT88.4 R8, [R193+0x3800] ;  /* 0x00380000c108783b */ /* 0x000ea60000004200 */
[----:B------:R-:W-:Y:S04]  /*153d0*/  FADD.FTZ R2, R186, R2 ;  /* 0x00000002ba027221 */ /* 0x000fe80000010000 */
[C---:B----4-:R-:W-:Y:S01]  /*153e0*/  HMMA.16816.F32.BF16 R116, R152.reuse, R124, R12 ;  /* 0x0000007c9874723c */ /* 0x050fe2000004180c */
[----:B------:R-:W3:Y:S03]  /*153f0*/  LDSM.16.MT88.4 R12, [R150+0x5800] ;  /* 0x00580000960c783b */ /* 0x000ee60000004200 */
[----:B------:R-:W-:Y:S04]  /*15400*/  FADD.FTZ R2, R185, R2 ;  /* 0x00000002b9027221 */ /* 0x000fe80000010000 */
[C---:B------:R-:W-:Y:S01]  /*15410*/  HMMA.16816.F32.BF16 R120, R152.reuse, R126, R16 ;  /* 0x0000007e9878723c */ /* 0x040fe20000041810 */
[----:B------:R-:W4:Y:S03]  /*15420*/  LDSM.16.MT88.4 R16, [R151+0x5800] ;  /* 0x005800009710783b */ /* 0x000f260000004200 */
[----:B------:R-:W-:Y:S04]  /*15430*/  FADD.FTZ R2, R184, R2 ;  /* 0x00000002b8027221 */ /* 0x000fe80000010000 */
[C---:B------:R-:W-:Y:S01]  /*15440*/  HMMA.16816.F32.BF16 R124, R152.reuse, R128, R20 ;  /* 0x00000080987c723c */ /* 0x040fe20000041814 */
[----:B------:R-:W5:Y:S03]  /*15450*/  LDSM.16.MT88.4 R20, [R194+0x5800] ;  /* 0x00580000c214783b */ /* 0x000f660000004200 */
        /* <DEDUP_REMOVED lines=21> */
[C---:B------:R-:W-:Y:S01]  /*155b0*/  HMMA.16816.F32.BF16 R56, R152.reuse, R6, R56 ;  /* 0x000000069838723c */ /* 0x040fe20000041838 */
[----:B------:R-:W1:Y:S07]  /*155c0*/  LDSM.16.MT88.4 R4, [R193+0x5800] ;  /* 0x00580000c104783b */ /* 0x000e6e0000004200 */
[C---:B--2---:R-:W-:Y:S08]  /*155d0*/  HMMA.16816.F32.BF16 R60, R152.reuse, R8, R60 ;  /* 0x00000008983c723c */ /* 0x044ff0000004183c */
[C---:B------:R-:W-:Y:S08]  /*155e0*/  HMMA.16816.F32.BF16 R64, R152.reuse, R10, R64 ;  /* 0x0000000a9840723c */ /* 0x040ff00000041840 */
[C---:B---3--:R-:W-:Y:S08]  /*155f0*/  HMMA.16816.F32.BF16 R68, R152.reuse, R12, R68 ;  /* 0x0000000c9844723c */ /* 0x048ff00000041844 */
[C---:B------:R-:W-:Y:S08]  /*15600*/  HMMA.16816.F32.BF16 R72, R152.reuse, R14, R72 ;  /* 0x0000000e9848723c */ /* 0x040ff00000041848 */
[C---:B----4-:R-:W-:Y:S08]  /*15610*/  HMMA.16816.F32.BF16 R76, R152.reuse, R16, R76 ;  /* 0x00000010984c723c */ /* 0x050ff0000004184c */
[C---:B------:R-:W-:Y:S08]  /*15620*/  HMMA.16816.F32.BF16 R80, R152.reuse, R18, R80 ;  /* 0x000000129850723c */ /* 0x040ff00000041850 */
[C---:B-----5:R-:W-:Y:S08]  /*15630*/  HMMA.16816.F32.BF16 R84, R152.reuse, R20, R84 ;  /* 0x000000149854723c */ /* 0x060ff00000041854 */
[C---:B------:R-:W-:Y:S08]  /*15640*/  HMMA.16816.F32.BF16 R88, R152.reuse, R22, R88 ;  /* 0x000000169858723c */ /* 0x040ff00000041858 */
[C---:B-1----:R-:W-:Y:S08]  /*15650*/  HMMA.16816.F32.BF16 R92, R152.reuse, R4, R92 ;  /* 0x00000004985c723c */ /* 0x042ff0000004185c */
[----:B------:R-:W-:Y:S01]  /*15660*/  HMMA.16816.F32.BF16 R96, R152, R6, R96 ;  /* 0x000000069860723c */ /* 0x000fe20000041860 */
[----:B------:R-:W-:-:S07]  /*15670*/  @P0 BRA `(.L_x_1107) ;  /* 0xffffcd1000000947 */ /* 0x000fce000383ffff */
.L_x_1106:
[----:B------:R-:W-:-:S13]  /*15680*/  ISETP.GE.AND P0, PT, R213, R238, PT ;  /* 0x000000eed500720c */ /* 0x000fda0003f06270 */
[----:B------:R-:W-:Y:S05]  /*15690*/  @!P0 BRA `(.L_x_1108) ;  /* 0x00002d9000008947 */ /* 0x000fea0003800000 */
[----:B------:R-:W-:Y:S02]  /*156a0*/  MOV R105, R100 ;  /* 0x0000006400697202 */ /* 0x000fe40000000f00 */
[----:B------:R-:W-:Y:S02]  /*156b0*/  MOV R104, R101 ;  /* 0x0000006500687202 */ /* 0x000fe40000000f00 */
.L_x_1109:
[----:B------:R-:W-:Y:S04]  /*156c0*/  DEPBAR.LE SB0, 0x0 ;  /* 0x000080000000791a */ /* 0x000fe80000000000 */
[----:B------:R-:W-:Y:S01]  /*156d0*/  WARPSYNC 0xffffffff ;  /* 0xffffffff00007948 */ /* 0x000fe20003800000 */
[----:B------:R-:W-:Y:S01]  /*156e0*/  BAR.SYNC.DEFER_BLOCKING 0x0 ;  /* 0x0000000000007b1d */ /* 0x000fe20000010000 */
[----:B------:R-:W-:Y:S01]  /*156f0*/  SHF.R.S32.HI R0, RZ, 0x1f, R213 ;  /* 0x0000001fff007819 */ /* 0x000fe200000114d5 */
[C---:B------:R-:W-:Y:S01]  /*15700*/  IMAD.WIDE.U32 R2, R213.reuse, c[0x0][0x208], RZ ;  /* 0x00008200d5027a25 */ /* 0x040fe200078e00ff */
[----:B------:R-:W-:Y:S02]  /*15710*/  MOV R12, c[0x0][0x208] ;  /* 0x00008200000c7a02 */ /* 0x000fe40000000f00 */
[----:B------:R-:W-:Y:S01]  /*15720*/  IADD3 R22, P0, R230, 0x40, RZ ;  /* 0x00000040e6167810 */ /* 0x000fe20007f1e0ff */
[----:B------:R-:W-:Y:S01]  /*15730*/  IMAD R0, R0, c[0x0][0x208], RZ ;  /* 0x0000820000007a24 */ /* 0x000fe200078e02ff */
[----:B------:R-:W-:Y:S02]  /*15740*/  MOV R20, c[0x0][0x20c] ;  /* 0x0000830000147a02 */ /* 0x000fe40000000f00 */
[----:B------:R-:W-:Y:S01]  /*15750*/  IADD3.X R29, RZ, R233, RZ, P0, !PT ;  /* 0x000000e9ff1d7210 */ /* 0x000fe200007fe4ff */
[----:B------:R-:W-:Y:S01]  /*15760*/  IMAD R0, R213, c[0x0][0x20c], R0 ;  /* 0x00008300d5007a24 */ /* 0x000fe200078e0200 */
[----:B------:R-:W-:Y:S04]  /*15770*/  IADD3 R23, P1, R230, 0x80, RZ ;  /* 0x00000080e6177810 */ /* 0x000fe80007f3e0ff */
[----:B------:R-:W-:Y:S02]  /*15780*/  IADD3 R0, R3, R0, RZ ;  /* 0x0000000003007210 */ /* 0x000fe40007ffe0ff */
[C---:B------:R-:W-:Y:S02]  /*15790*/  SHF.L.U32 R3, R2.reuse, 0x6, RZ ;  /* 0x0000000602037819 */ /* 0x040fe400000006ff */
[----:B------:R-:W-:Y:S02]  /*157a0*/  SHF.L.U64.HI R0, R2, 0x6, R0 ;  /* 0x0000000602007819 */ /* 0x000fe40000010200 */
[C---:B------:R-:W-:Y:S02]  /*157b0*/  LEA R2, P2, R12.reuse, R3, 0x5 ;  /* 0x000000030c027211 */ /* 0x040fe400078428ff */
[-C--:B------:R-:W-:Y:S01]  /*157c0*/  IADD3.X R30, RZ, R233.reuse, RZ, P1, !PT ;  /* 0x000000e9ff1e7210 */ /* 0x080fe20000ffe4ff */
[----:B------:R-:W-:Y:S01]  /*157d0*/  LDSM.16.M88.4 R32, [R196] ;  /* 0x00000000c420783b */ /* 0x000fe20000000200 */
[----:B------:R-:W-:Y:S02]  /*157e0*/  LEA.HI.X R20, R12, R0, R20, 0x5, P2 ;  /* 0x000000000c147211 */ /* 0x000fe400010f2c14 */
[C---:B------:R-:W-:Y:S02]  /*157f0*/  IADD3 R12, P0, R3.reuse, R230, RZ ;  /* 0x000000e6030c7210 */ /* 0x040fe40007f1e0ff */
[----:B------:R-:W-:Y:S02]  /*15800*/  IADD3 R21, P2, R3, R22, RZ ;  /* 0x0000001603157210 */ /* 0x000fe40007f5e0ff */
[----:B------:R-:W-:Y:S01]  /*15810*/  LEA R176, P4, R12, c[0x0][0x1f8], 0x1 ;  /* 0x00007e000cb07a11 */ /* 0x000fe200078808ff */
[----:B------:R-:W1:Y:S01]  /*15820*/  LDSM.16.M88.4 R8, [R149] ;  /* 0x000000009508783b */ /* 0x000e620000000200 */
[----:B------:R-:W-:Y:S02]  /*15830*/  IADD3.X R13, R0, R233, RZ, P0, !PT ;  /* 0x000000e9000d7210 */ /* 0x000fe400007fe4ff */
[----:B------:R-:W-:Y:S02]  /*15840*/  LEA R180, P1, R21, c[0x0][0x1f8], 0x1 ;  /* 0x00007e0015b47a11 */ /* 0x000fe400078208ff */
[----:B------:R-:W-:Y:S02]  /*15850*/  LEA.HI.X R177, R12, c[0x0][0x1fc], R13, 0x1, P4 ;  /* 0x00007f000cb17a11 */ /* 0x000fe400020f0c0d */
[----:B------:R-:W-:Y:S01]  /*15860*/  LOP3.LUT P4, RZ, R240, 0x1, RZ, 0xc0, !PT ;  /* 0x00000001f0ff7812 */ /* 0x000fe2000788c0ff */
[----:B------:R-:W2:Y:S01]  /*15870*/  LDSM.16.M88.4 R16, [R149+0x800] ;  /* 0x000800009510783b */ /* 0x000ea20000000200 */
[C---:B------:R-:W-:Y:S02]  /*15880*/  IADD3.X R28, R0.reuse, R29, RZ, P2, !PT ;  /* 0x0000001d001c7210 */ /* 0x040fe400017fe4ff */
[-C--:B------:R-:W-:Y:S02]  /*15890*/  IADD3 R3, P3, R3, R23.reuse, RZ ;  /* 0x0000001703037210 */ /* 0x080fe40007f7e0ff */
[----:B------:R-:W-:Y:S02]  /*158a0*/  LEA.HI.X R181, R21, c[0x0][0x1fc], R28, 0x1, P1 ;  /* 0x00007f0015b57a11 */ /* 0x000fe400008f0c1c */
[C---:B------:R-:W-:Y:S01]  /*158b0*/  LEA R178, P0, R3.reuse, c[0x0][0x1f8], 0x1 ;  /* 0x00007e0003b27a11 */ /* 0x040fe200078008ff */
[----:B------:R-:W3:Y:S01]  /*158c0*/  LDSM.16.M88.4 R24, [R149+0x1000] ;  /* 0x001000009518783b */ /* 0x000ee20000000200 */
[----:B------:R-:W-:Y:S04]  /*158d0*/  IADD3.X R0, R0, R30, RZ, P3, !PT ;  /* 0x0000001e00007210 */ /* 0x000fe80001ffe4ff */
[----:B------:R-:W-:Y:S02]  /*158e0*/  LEA.HI.X R179, R3, c[0x0][0x1fc], R0, 0x1, P0 ;  /* 0x00007f0003b37a11 */ /* 0x000fe400000f0c00 */
[C---:B------:R-:W-:Y:S01]  /*158f0*/  IADD3 R3, P1, R2.reuse, R22, RZ ;  /* 0x0000001602037210 */ /* 0x040fe20007f3e0ff */
[----:B------:R-:W4:Y:S01]  /*15900*/  LDSM.16.M88.4 R152, [R149+0x1800] ;  /* 0x001800009598783b */ /* 0x000f220000000200 */
[C---:B------:R-:W-:Y:S02]  /*15910*/  IADD3 R0, P0, R2.reuse, R23, RZ ;  /* 0x0000001702007210 */ /* 0x040fe40007f1e0ff */
[----:B------:R-:W-:Y:S02]  /*15920*/  IADD3 R2, P2, R2, R230, RZ ;  /* 0x000000e602027210 */ /* 0x000fe40007f5e0ff */
[----:B------:R-:W-:Y:S02]  /*15930*/  IADD3.X R31, R20, R29, RZ, P1, !PT ;  /* 0x0000001d141f7210 */ /* 0x000fe40000ffe4ff */
[----:B------:R-:W-:Y:S01]  /*15940*/  LEA R28, P3, R2, c[0x0][0x1f8], 0x1 ;  /* 0x00007e00021c7a11 */ /* 0x000fe200078608ff */
[----:B------:R-:W-:Y:S01]  /*15950*/  LDSM.16.M88.4 R156, [R197] ;  /* 0x00000000c59c783b */ /* 0x000fe20000000200 */
[C---:B------:R-:W-:Y:S02]  /*15960*/  LEA R140, P1, R3.reuse, c[0x0][0x1f8], 0x1 ;  /* 0x00007e00038c7a11 */ /* 0x040fe400078208ff */
[----:B------:R-:W-:Y:S02]  /*15970*/  IADD3.X R29, R20, R233, RZ, P2, !PT ;  /* 0x000000e9141d7210 */ /* 0x000fe400017fe4ff */
[----:B------:R-:W-:Y:S02]  /*15980*/  LEA.HI.X R141, R3, c[0x0][0x1fc], R31, 0x1, P1 ;  /* 0x00007f00038d7a11 */ /* 0x000fe400008f0c1f */
[----:B------:R-:W-:Y:S01]  /*15990*/  LEA.HI.X R29, R2, c[0x0][0x1fc], R29, 0x1, P3 ;  /* 0x00007f00021d7a11 */ /* 0x000fe200018f0c1d */
[C---:B-1----:R-:W-:Y:S01]  /*159a0*/  HMMA.16816.F32.BF16 R4, R32.reuse, R8, RZ ;  /* 0x000000082004723c */ /* 0x042fe200000418ff */
[----:B------:R-:W1:Y:S02]  /*159b0*/  LDSM.16.M88.4 R160, [R200] ;  /* 0x00000000c8a0783b */ /* 0x000e640000000200 */
[----:B------:R-:W-:Y:S02]  /*159c0*/  IADD3.X R30, R20, R30, RZ, P0, !PT ;  /* 0x0000001e141e7210 */ /* 0x000fe400007fe4ff */
[C---:B------:R-:W-:Y:S03]  /*159d0*/  LEA R100, P0, R0.reuse, c[0x0][0x1f8], 0x1 ;  /* 0x00007e0000647a11 */ /* 0x040fe600078008ff */
[C---:B------:R-:W-:Y:S01]  /*159e0*/  HMMA.16816.F32.BF16 R8, R32.reuse, R10, RZ ;  /* 0x0000000a2008723c */ /* 0x040fe200000418ff */
[----:B------:R-:W5:Y:S03]  /*159f0*/  LDSM.16.M88.4 R164, [R211] ;  /* 0x00000000d3a4783b */ /* 0x000f660000000200 */
[----:B------:R-:W-:Y:S02]  /*15a00*/  LEA.HI.X R101, R0, c[0x0][0x1fc], R30, 0x1, P0 ;  /* 0x00007f0000657a11 */ /* 0x000fe400000f0c1e */
[C---:B------:R-:W-:Y:S02]  /*15a10*/  ISETP.GT.AND P0, PT, R213.reuse, R238, PT ;  /* 0x000000eed500720c */ /* 0x040fe40003f04270 */
[C---:B--2---:R-:W-:Y:S01]  /*15a20*/  HMMA.16816.F32.BF16 R12, R32.reuse, R16, RZ ;  /* 0x00000010200c723c */ /* 0x044fe200000418ff */
[----:B------:R-:W2:Y:S03]  /*15a30*/  LDSM.16.M88.4 R168, [R210] ;  /* 0x00000000d2a8783b */ /* 0x000ea60000000200 */
[----:B------:R-:W-:Y:S04]  /*15a40*/  IADD3 R213, R213, -0x1, RZ ;  /* 0xffffffffd5d57810 */ /* 0x000fe80007ffe0ff */
        /* <DEDUP_REMOVED lines=17> */
[----:B-1----:R-:W1:Y:S01]  /*15b60*/  LDSM.16.M88.4 R180, [R195] ;  /* 0x00000000c3b4783b */ /* 0x002e620000000200 */
[C---:B------:R-:W-:Y:S07]  /*15b70*/  HMMA.16816.F32.BF16 R4, R156.reuse, R160, R4 ;  /* 0x000000a09c04723c */ /* 0x040fee0000041804 */
[----:B------:R-:W3:Y:S01]  /*15b80*/  LDSM.16.M88.4 R184, [R195+0x800] ;  /* 0x00080000c3b8783b */ /* 0x000ee20000000200 */
[C---:B------:R-:W-:Y:S07]  /*15b90*/  HMMA.16816.F32.BF16 R8, R156.reuse, R162, R8 ;  /* 0x000000a29c08723c */ /* 0x040fee0000041808 */
[----:B------:R-:W4:Y:S01]  /*15ba0*/  LDSM.16.M88.4 R152, [R195+0x1000] ;  /* 0x00100000c398783b */ /* 0x000f220000000200 */
[C---:B-----5:R-:W-:Y:S07]  /*15bb0*/  HMMA.16816.F32.BF16 R12, R156.reuse, R164, R12 ;  /* 0x000000a49c0c723c */ /* 0x060fee000004180c */
[----:B------:R-:W5:Y:S01]  /*15bc0*/  LDSM.16.M88.4 R188, [R195+0x1800] ;  /* 0x00180000c3bc783b */ /* 0x000f620000000200 */
[C---:B------:R-:W-:Y:S07]  /*15bd0*/  HMMA.16816.F32.BF16 R16, R156.reuse, R166, R16 ;  /* 0x000000a69c10723c */ /* 0x040fee0000041810 */
[----:B------:R-:W-:Y:S01]  /*15be0*/  LDSM.16.M88.4 R160, [R198] ;  /* 0x00000000c6a0783b */ /* 0x000fe20000000200 */
[C---:B--2---:R-:W-:Y:S07]  /*15bf0*/  HMMA.16816.F32.BF16 R20, R156.reuse, R168, R20 ;  /* 0x000000a89c14723c */ /* 0x044fee0000041814 */
[----:B------:R-:W2:Y:S01]  /*15c00*/  LDSM.16.M88.4 R164, [R192] ;  /* 0x00000000c0a4783b */ /* 0x000ea20000000200 */
[C---:B------:R-:W-:Y:S07]  /*15c10*/  HMMA.16816.F32.BF16 R24, R156.reuse, R170, R24 ;  /* 0x000000aa9c18723c */ /* 0x040fee0000041818 */
[----:B------:R-:W2:Y:S01]  /*15c20*/  LDSM.16.M88.4 R168, [R192+0x800] ;  /* 0x00080000c0a8783b */ /* 0x000ea20000000200 */
[C---:B------:R-:W-:Y:S08]  /*15c30*/  HMMA.16816.F32.BF16 R28, R156.reuse, R172, R28 ;  /* 0x000000ac9c1c723c */ /* 0x040ff0000004181c */
[----:B------:R-:W-:Y:S01]  /*15c40*/  HMMA.16816.F32.BF16 R32, R156, R174, R32 ;  /* 0x000000ae9c20723c */ /* 0x000fe20000041820 */
[----:B------:R-:W2:Y:S07]  /*15c50*/  LDSM.16.M88.4 R156, [R192+0x1000] ;  /* 0x00100000c09c783b */ /* 0x000eae0000000200 */
[C---:B-1----:R-:W-:Y:S01]  /*15c60*/  HMMA.16816.F32.BF16 R4, R176.reuse, R180, R4 ;  /* 0x000000b4b004723c */ /* 0x042fe20000041804 */
[----:B------:R-:W1:Y:S07]  /*15c70*/  LDSM.16.M88.4 R172, [R192+0x1800] ;  /* 0x00180000c0ac783b */ /* 0x000e6e0000000200 */
[C---:B------:R-:W-:Y:S01]  /*15c80*/  HMMA.16816.F32.BF16 R8, R176.reuse, R182, R8 ;  /* 0x000000b6b008723c */ /* 0x040fe20000041808 */
[----:B------:R-:W-:Y:S07]  /*15c90*/  LDSM.16.M88.4 R180, [R149+0x2000] ;  /* 0x0020000095b4783b */ /* 0x000fee0000000200 */
[C---:B---3--:R-:W-:Y:S08]  /*15ca0*/  HMMA.16816.F32.BF16 R12, R176.reuse, R184, R12 ;  /* 0x000000b8b00c723c */ /* 0x048ff0000004180c */
[C---:B------:R-:W-:Y:S01]  /*15cb0*/  HMMA.16816.F32.BF16 R16, R176.reuse, R186, R16 ;  /* 0x000000bab010723c */ /* 0x040fe20000041810 */
[----:B------:R-:W-:Y:S07]  /*15cc0*/  LDSM.16.M88.4 R184, [R149+0x2800] ;  /* 0x0028000095b8783b */ /* 0x000fee0000000200 */
[C---:B----4-:R-:W-:Y:S08]  /*15cd0*/  HMMA.16816.F32.BF16 R20, R176.reuse, R152, R20 ;  /* 0x00000098b014723c */ /* 0x050ff00000041814 */
[C---:B------:R-:W-:Y:S01]  /*15ce0*/  HMMA.16816.F32.BF16 R24, R176.reuse, R154, R24 ;  /* 0x0000009ab018723c */ /* 0x040fe20000041818 */
[----:B------:R-:W3:Y:S07]  /*15cf0*/  LDSM.16.M88.4 R152, [R196+0x4000] ;  /* 0x00400000c498783b */ /* 0x000eee0000000200 */
[C---:B-----5:R-:W-:Y:S08]  /*15d00*/  HMMA.16816.F32.BF16 R28, R176.reuse, R188, R28 ;  /* 0x000000bcb01c723c */ /* 0x060ff0000004181c */
[----:B------:R-:W-:Y:S01]  /*15d10*/  HMMA.16816.F32.BF16 R32, R176, R190, R32 ;  /* 0x000000beb020723c */ /* 0x000fe20000041820 */
[----:B------:R-:W4:Y:S07]  /*15d20*/  LDSM.16.M88.4 R176, [R149+0x3000] ;  /* 0x0030000095b0783b */ /* 0x000f2e0000000200 */
[C---:B--2---:R-:W-:Y:S01]  /*15d30*/  HMMA.16816.F32.BF16 R4, R160.reuse, R164, R4 ;  /* 0x000000a4a004723c */ /* 0x044fe20000041804 */
[----:B------:R-:W2:Y:S07]  /*15d40*/  LDSM.16.M88.4 R188, [R149+0x3800] ;  /* 0x0038000095bc783b */ /* 0x000eae0000000200 */
[C---:B------:R-:W-:Y:S01]  /*15d50*/  HMMA.16816.F32.BF16 R8, R160.reuse, R166, R8 ;  /* 0x000000a6a008723c */ /* 0x040fe20000041808 */
[----:B------:R-:W-:Y:S07]  /*15d60*/  LDSM.16.M88.4 R164, [R208] ;  /* 0x00000000d0a4783b */ /* 0x000fee0000000200 */
[C---:B------:R-:W-:Y:S08]  /*15d70*/  HMMA.16816.F32.BF16 R12, R160.reuse, R168, R12 ;  /* 0x000000a8a00c723c */ /* 0x040ff0000004180c */
[C---:B------:R-:W-:Y:S01]  /*15d80*/  HMMA.16816.F32.BF16 R16, R160.reuse, R170, R16 ;  /* 0x000000aaa010723c */ /* 0x040fe20000041810 */
[----:B------:R-:W-:Y:S07]  /*15d90*/  LDSM.16.M88.4 R168, [R207] ;  /* 0x00000000cfa8783b */ /* 0x000fee0000000200 */
[C---:B------:R-:W-:Y:S08]  /*15da0*/  HMMA.16816.F32.BF16 R20, R160.reuse, R156, R20 ;  /* 0x0000009ca014723c */ /* 0x040ff00000041814 */
[C---:B------:R-:W-:Y:S01]  /*15db0*/  HMMA.16816.F32.BF16 R24, R160.reuse, R158, R24 ;  /* 0x0000009ea018723c */ /* 0x040fe20000041818 */
[----:B------:R-:W5:Y:S07]  /*15dc0*/  LDSM.16.M88.4 R156, [R197+0x4000] ;  /* 0x00400000c59c783b */ /* 0x000f6e0000000200 */
[C---:B-1----:R-:W-:Y:S08]  /*15dd0*/  HMMA.16816.F32.BF16 R28, R160.reuse, R172, R28 ;  /* 0x000000aca01c723c */ /* 0x042ff0000004181c */
[----:B------:R-:W-:Y:S01]  /*15de0*/  HMMA.16816.F32.BF16 R32, R160, R174, R32 ;  /* 0x000000aea020723c */ /* 0x000fe20000041820 */
[----:B------:R-:W1:Y:S07]  /*15df0*/  LDSM.16.M88.4 R160, [R206] ;  /* 0x00000000cea0783b */ /* 0x000e6e0000000200 */
[C---:B---3--:R-:W-:Y:S01]  /*15e00*/  HMMA.16816.F32.BF16 R4, R152.reuse, R180, R4 ;  /* 0x000000b49804723c */ /* 0x048fe20000041804 */
[----:B------:R-:W3:Y:S07]  /*15e10*/  LDSM.16.M88.4 R172, [R205] ;  /* 0x00000000cdac783b */ /* 0x000eee0000000200 */
[C---:B------:R-:W-:Y:S01]  /*15e20*/  HMMA.16816.F32.BF16 R8, R152.reuse, R182, R8 ;  /* 0x000000b69808723c */ /* 0x040fe20000041808 */
[----:B------:R-:W-:Y:S07]  /*15e30*/  LDSM.16.M88.4 R180, [R195+0x2000] ;  /* 0x00200000c3b4783b */ /* 0x000fee0000000200 */
[C---:B------:R-:W-:Y:S08]  /*15e40*/  HMMA.16816.F32.BF16 R12, R152.reuse, R184, R12 ;  /* 0x000000b8980c723c */ /* 0x040ff0000004180c */
[C---:B------:R-:W-:Y:S01]  /*15e50*/  HMMA.16816.F32.BF16 R16, R152.reuse, R186, R16 ;  /* 0x000000ba9810723c */ /* 0x040fe20000041810 */
[----:B------:R-:W-:Y:S07]  /*15e60*/  LDSM.16.M88.4 R184, [R195+0x2800] ;  /* 0x00280000c3b8783b */ /* 0x000fee0000000200 */
[C---:B----4-:R-:W-:Y:S08]  /*15e70*/  HMMA.16816.F32.BF16 R20, R152.reuse, R176, R20 ;  /* 0x000000b09814723c */ /* 0x050ff00000041814 */
[C---:B------:R-:W-:Y:S01]  /*15e80*/  HMMA.16816.F32.BF16 R24, R152.reuse, R178, R24 ;  /* 0x000000b29818723c */ /* 0x040fe20000041818 */
[----:B------:R-:W4:Y:S07]  /*15e90*/  LDSM.16.M88.4 R176, [R199+0x4000] ;  /* 0x00400000c7b0783b */ /* 0x000f2e0000000200 */
[C---:B--2---:R-:W-:Y:S08]  /*15ea0*/  HMMA.16816.F32.BF16 R28, R152.reuse, R188, R28 ;  /* 0x000000bc981c723c */ /* 0x044ff0000004181c */
[----:B------:R-:W-:Y:S01]  /*15eb0*/  HMMA.16816.F32.BF16 R32, R152, R190, R32 ;  /* 0x000000be9820723c */ /* 0x000fe20000041820 */
[----:B------:R-:W2:Y:S07]  /*15ec0*/  LDSM.16.M88.4 R152, [R195+0x3000] ;  /* 0x00300000c398783b */ /* 0x000eae0000000200 */
[C---:B-----5:R-:W-:Y:S01]  /*15ed0*/  HMMA.16816.F32.BF16 R4, R156.reuse, R164, R4 ;  /* 0x000000a49c04723c */ /* 0x060fe20000041804 */
[----:B------:R-:W-:Y:S07]  /*15ee0*/  LDSM.16.M88.4 R188, [R192+0x2800] ;  /* 0x00280000c0bc783b */ /* 0x000fee0000000200 */
[C---:B------:R-:W-:Y:S01]  /*15ef0*/  HMMA.16816.F32.BF16 R8, R156.reuse, R166, R8 ;  /* 0x000000a69c08723c */ /* 0x040fe20000041808 */
[----:B------:R-:W-:Y:S07]  /*15f00*/  LDSM.16.M88.4 R164, [R198+0x4000] ;  /* 0x00400000c6a4783b */ /* 0x000fee0000000200 */
[C---:B------:R-:W-:Y:S08]  /*15f10*/  HMMA.16816.F32.BF16 R12, R156.reuse, R168, R12 ;  /* 0x000000a89c0c723c */ /* 0x040ff0000004180c */
[C---:B------:R-:W-:Y:S01]  /*15f20*/  HMMA.16816.F32.BF16 R16, R156.reuse, R170, R16 ;  /* 0x000000aa9c10723c */ /* 0x040fe20000041810 */
[----:B------:R-:W-:Y:S07]  /*15f30*/  LDSM.16.M88.4 R168, [R192+0x2000] ;  /* 0x00200000c0a8783b */ /* 0x000fee0000000200 */
[C---:B-1----:R-:W-:Y:S08]  /*15f40*/  HMMA.16816.F32.BF16 R20, R156.reuse, R160, R20 ;  /* 0x000000a09c14723c */ /* 0x042ff00000041814 */
[C---:B------:R-:W-:Y:S01]  /*15f50*/  HMMA.16816.F32.BF16 R24, R156.reuse, R162, R24 ;  /* 0x000000a29c18723c */ /* 0x040fe20000041818 */
[----:B------:R-:W1:Y:S07]  /*15f60*/  LDSM.16.M88.4 R160, [R195+0x3800] ;  /* 0x00380000c3a0783b */ /* 0x000e6e0000000200 */
[C---:B---3--:R-:W-:Y:S08]  /*15f70*/  HMMA.16816.F32.BF16 R28, R156.reuse, R172, R28 ;  /* 0x000000ac9c1c723c */ /* 0x048ff0000004181c */
[----:B------:R-:W-:Y:S01]  /*15f80*/  HMMA.16816.F32.BF16 R32, R156, R174, R32 ;  /* 0x000000ae9c20723c */ /* 0x000fe20000041820 */
[----:B------:R-:W3:Y:S07]  /*15f90*/  LDSM.16.M88.4 R156, [R192+0x3000] ;  /* 0x00300000c09c783b */ /* 0x000eee0000000200 */
[C---:B----4-:R-:W-:Y:S01]  /*15fa0*/  HMMA.16816.F32.BF16 R4, R176.reuse, R180, R4 ;  /* 0x000000b4b004723c */ /* 0x050fe20000041804 */
[----:B------:R-:W4:Y:S07]  /*15fb0*/  LDSM.16.M88.4 R172, [R192+0x3800] ;  /* 0x00380000c0ac783b */ /* 0x000f2e0000000200 */
[C---:B------:R-:W-:Y:S01]  /*15fc0*/  HMMA.16816.F32.BF16 R8, R176.reuse, R182, R8 ;  /* 0x000000b6b008723c */ /* 0x040fe20000041808 */
[----:B------:R-:W-:Y:S07]  /*15fd0*/  LDSM.16.M88.4 R180, [R196+0x8000] ;  /* 0x00800000c4b4783b */ /* 0x000fee0000000200 */
[C---:B------:R-:W-:Y:S08]  /*15fe0*/  HMMA.16816.F32.BF16 R12, R176.reuse, R184, R12 ;  /* 0x000000b8b00c723c */ /* 0x040ff0000004180c */
[C---:B------:R-:W-:Y:S01]  /*15ff0*/  HMMA.16816.F32.BF16 R16, R176.reuse, R186, R16 ;  /* 0x000000bab010723c */ /* 0x040fe20000041810 */
[----:B------:R-:W5:Y:S07]  /*16000*/  LDSM.16.M88.4 R184, [R149+0x4000] ;  /* 0x0040000095b8783b */ /* 0x000f6e0000000200 */
[C---:B--2---:R-:W-:Y:S08]  /*16010*/  HMMA.16816.F32.BF16 R20, R176.reuse, R152, R20 ;  /* 0x00000098b014723c */ /* 0x044ff00000041814 */
[C---:B------:R-:W-:Y:S01]  /*16020*/  HMMA.16816.F32.BF16 R24, R176.reuse, R154, R24 ;  /* 0x0000009ab018723c */ /* 0x040fe20000041818 */
[----:B------:R-:W2:Y:S07]  /*16030*/  LDSM.16.M88.4 R152, [R149+0x4800] ;  /* 0x004800009598783b */ /* 0x000eae0000000200 */
[C---:B-1----:R-:W-:Y:S08]  /*16040*/  HMMA.16816.F32.BF16 R28, R176.reuse, R160, R28 ;  /* 0x000000a0b01c723c */ /* 0x042ff0000004181c */
[----:B------:R-:W-:Y:S01]  /*16050*/  HMMA.16816.F32.BF16 R32, R176, R162, R32 ;  /* 0x000000a2b020723c */ /* 0x000fe20000041820 */
[----:B------:R-:W1:Y:S07]  /*16060*/  LDSM.16.M88.4 R160, [R149+0x5000] ;  /* 0x0050000095a0783b */ /* 0x000e6e0000000200 */
[C---:B------:R-:W-:Y:S01]  /*16070*/  HMMA.16816.F32.BF16 R4, R164.reuse, R168, R4 ;  /* 0x000000a8a404723c */ /* 0x040fe20000041804 */
[----:B------:R-:W-:Y:S07]  /*16080*/  LDSM.16.M88.4 R176, [R197+0x8000] ;  /* 0x00800000c5b0783b */ /* 0x000fee0000000200 */
[C---:B------:R-:W-:Y:S01]  /*16090*/  HMMA.16816.F32.BF16 R8, R164.reuse, R170, R8 ;  /* 0x000000aaa408723c */ /* 0x040fe20000041808 */
[----:B------:R-:W1:Y:S07]  /*160a0*/  LDSM.16.M88.4 R168, [R149+0x5800] ;  /* 0x0058000095a8783b */ /* 0x000e6e0000000200 */
[C---:B------:R-:W-:Y:S08]  /*160b0*/  HMMA.16816.F32.BF16 R12, R164.reuse, R188, R12 ;  /* 0x000000bca40c723c */ /* 0x040ff0000004180c */
[C---:B------:R-:W-:Y:S01]  /*160c0*/  HMMA.16816.F32.BF16 R16, R164.reuse, R190, R16 ;  /* 0x000000bea410723c */ /* 0x040fe20000041810 */
[----:B------:R-:W1:Y:S07]  /*160d0*/  LDSM.16.M88.4 R188, [R204] ;  /* 0x00000000ccbc783b */ /* 0x000e6e0000000200 */
[C---:B---3--:R-:W-:Y:S08]  /*160e0*/  HMMA.16816.F32.BF16 R20, R164.reuse, R156, R20 ;  /* 0x0000009ca414723c */ /* 0x048ff00000041814 */
[C---:B------:R-:W-:Y:S01]  /*160f0*/  HMMA.16816.F32.BF16 R24, R164.reuse, R158, R24 ;  /* 0x0000009ea418723c */ /* 0x040fe20000041818 */
[----:B------:R-:W3:Y:S07]  /*16100*/  LDSM.16.M88.4 R156, [R203] ;  /* 0x00000000cb9c783b */ /* 0x000eee0000000200 */
[C---:B----4-:R-:W-:Y:S08]  /*16110*/  HMMA.16816.F32.BF16 R28, R164.reuse, R172, R28 ;  /* 0x000000aca41c723c */ /* 0x050ff0000004181c */
[----:B------:R-:W-:Y:S01]  /*16120*/  HMMA.16816.F32.BF16 R32, R164, R174, R32 ;  /* 0x000000aea420723c */ /* 0x000fe20000041820 */
[----:B------:R-:W4:Y:S07]  /*16130*/  LDSM.16.M88.4 R164, [R202] ;  /* 0x00000000caa4783b */ /* 0x000f2e0000000200 */
[C---:B-----5:R-:W-:Y:S01]  /*16140*/  HMMA.16816.F32.BF16 R4, R180.reuse, R184, R4 ;  /* 0x000000b8b404723c */ /* 0x060fe20000041804 */
[----:B------:R-:W-:Y:S07]  /*16150*/  LDSM.16.M88.4 R172, [R199+0x8000] ;  /* 0x00800000c7ac783b */ /* 0x000fee0000000200 */
[C---:B------:R-:W-:Y:S01]  /*16160*/  HMMA.16816.F32.BF16 R8, R180.reuse, R186, R8 ;  /* 0x000000bab408723c */ /* 0x040fe20000041808 */
[----:B------:R-:W-:Y:S07]  /*16170*/  LDSM.16.M88.4 R184, [R195+0x4000] ;  /* 0x00400000c3b8783b */ /* 0x000fee0000000200 */
[C---:B--2---:R-:W-:Y:S08]  /*16180*/  HMMA.16816.F32.BF16 R12, R180.reuse, R152, R12 ;  /* 0x00000098b40c723c */ /* 0x044ff0000004180c */
[C---:B------:R-:W-:Y:S01]  /*16190*/  HMMA.16816.F32.BF16 R16, R180.reuse, R154, R16 ;  /* 0x0000009ab410723c */ /* 0x040fe20000041810 */
[----:B------:R-:W2:Y:S07]  /*161a0*/  LDSM.16.M88.4 R152, [R201] ;  /* 0x00000000c998783b */ /* 0x000eae0000000200 */
[C---:B-1----:R-:W-:Y:S08]  /*161b0*/  HMMA.16816.F32.BF16 R20, R180.reuse, R160, R20 ;  /* 0x000000a0b414723c */ /* 0x042ff00000041814 */
[C---:B------:R-:W-:Y:S01]  /*161c0*/  HMMA.16816.F32.BF16 R24, R180.reuse, R162, R24 ;  /* 0x000000a2b418723c */ /* 0x040fe20000041818 */
[----:B------:R-:W1:Y:S07]  /*161d0*/  LDSM.16.M88.4 R160, [R195+0x4800] ;  /* 0x00480000c3a0783b */ /* 0x000e6e0000000200 */
[C---:B------:R-:W-:Y:S08]  /*161e0*/  HMMA.16816.F32.BF16 R28, R180.reuse, R168, R28 ;  /* 0x000000a8b41c723c */ /* 0x040ff0000004181c */
[----:B------:R-:W-:Y:S01]  /*161f0*/  HMMA.16816.F32.BF16 R32, R180, R170, R32 ;  /* 0x000000aab420723c */ /* 0x000fe20000041820 */
[----:B------:R-:W5:Y:S07]  /*16200*/  LDSM.16.M88.4 R168, [R195+0x5000] ;  /* 0x00500000c3a8783b */ /* 0x000f6e0000000200 */
[C---:B------:R-:W-:Y:S01]  /*16210*/  HMMA.16816.F32.BF16 R4, R176.reuse, R188, R4 ;  /* 0x000000bcb004723c */ /* 0x040fe20000041804 */
[----:B------:R-:W-:Y:S07]  /*16220*/  LDSM.16.M88.4 R180, [R198+0x8000] ;  /* 0x00800000c6b4783b */ /* 0x000fee0000000200 */
[C---:B------:R-:W-:Y:S01]  /*16230*/  HMMA.16816.F32.BF16 R8, R176.reuse, R190, R8 ;  /* 0x000000beb008723c */ /* 0x040fe20000041808 */
[----:B------:R-:W-:Y:S07]  /*16240*/  LDSM.16.M88.4 R188, [R192+0x4000] ;  /* 0x00400000c0bc783b */ /* 0x000fee0000000200 */
[C---:B---3--:R-:W-:Y:S08]  /*16250*/  HMMA.16816.F32.BF16 R12, R176.reuse, R156, R12 ;  /* 0x0000009cb00c723c */ /* 0x048ff0000004180c */
[C---:B------:R-:W-:Y:S01]  /*16260*/  HMMA.16816.F32.BF16 R16, R176.reuse, R158, R16 ;  /* 0x0000009eb010723c */ /* 0x040fe20000041810 */
[----:B------:R-:W3:Y:S07]  /*16270*/  LDSM.16.M88.4 R156, [R195+0x5800] ;  /* 0x00580000c39c783b */ /* 0x000eee0000000200 */
[C---:B----4-:R-:W-:Y:S08]  /*16280*/  HMMA.16816.F32.BF16 R20, R176.reuse, R164, R20 ;  /* 0x000000a4b014723c */ /* 0x050ff00000041814 */
[C---:B------:R-:W-:Y:S08]  /*16290*/  HMMA.16816.F32.BF16 R24, R176.reuse, R166, R24 ;  /* 0x000000a6b018723c */ /* 0x040ff00000041818 */
[C---:B--2---:R-:W-:Y:S08]  /*162a0*/  HMMA.16816.F32.BF16 R28, R176.reuse, R152, R28 ;  /* 0x00000098b01c723c */ /* 0x044ff0000004181c */
[----:B------:R-:W-:Y:S01]  /*162b0*/  HMMA.16816.F32.BF16 R32, R176, R154, R32 ;  /* 0x0000009ab020723c */ /* 0x000fe20000041820 */
[----:B------:R-:W2:Y:S07]  /*162c0*/  LDSM.16.M88.4 R152, [R192+0x4800] ;  /* 0x00480000c098783b */ /* 0x000eae0000000200 */
[C---:B------:R-:W-:Y:S08]  /*162d0*/  HMMA.16816.F32.BF16 R4, R172.reuse, R184, R4 ;  /* 0x000000b8ac04723c */ /* 0x040ff00000041804 */
[C---:B------:R-:W-:Y:S08]  /*162e0*/  HMMA.16816.F32.BF16 R8, R172.reuse, R186, R8 ;  /* 0x000000baac08723c */ /* 0x040ff00000041808 */
[C---:B-1----:R-:W-:Y:S08]  /*162f0*/  HMMA.16816.F32.BF16 R12, R172.reuse, R160, R12 ;  /* 0x000000a0ac0c723c */ /* 0x042ff0000004180c */
[C---:B------:R-:W-:Y:S08]  /*16300*/  HMMA.16816.F32.BF16 R16, R172.reuse, R162, R16 ;  /* 0x000000a2ac10723c */ /* 0x040ff00000041810 */
[C---:B-----5:R-:W-:Y:S08]  /*16310*/  HMMA.16816.F32.BF16 R20, R172.reuse, R168, R20 ;  /* 0x000000a8ac14723c */ /* 0x060ff00000041814 */
[C---:B------:R-:W-:Y:S08]  /*16320*/  HMMA.16816.F32.BF16 R24, R172.reuse, R170, R24 ;  /* 0x000000aaac18723c */ /* 0x040ff00000041818 */
[C---:B---3--:R-:W-:Y:S08]  /*16330*/  HMMA.16816.F32.BF16 R28, R172.reuse, R156, R28 ;  /* 0x0000009cac1c723c */ /* 0x048ff0000004181c */
[----:B------:R-:W-:Y:S08]  /*16340*/  HMMA.16816.F32.BF16 R32, R172, R158, R32 ;  /* 0x0000009eac20723c */ /* 0x000ff00000041820 */
[C---:B------:R-:W-:Y:S08]  /*16350*/  HMMA.16816.F32.BF16 R4, R180.reuse, R188, R4 ;  /* 0x000000bcb404723c */ /* 0x040ff00000041804 */
        /* <DEDUP_REMOVED lines=153> */
[----:B------:R-:W-:Y:S01]  /*16cf0*/  FMUL.FTZ R48, R2, R48 ;  /* 0x0000003002307220 */ /* 0x000fe20000410000 */
[----:B------:R-:W-:Y:S01]  /*16d00*/  @P0 IADD3 R8, P2, R226, 0x80, RZ ;  /* 0x00000080e2080810 */ /* 0x000fe20007f5e0ff */
[C---:B------:R-:W-:Y:S01]  /*16d10*/  FMUL.FTZ R49, R2.reuse, R49 ;  /* 0x0000003102317220 */ /* 0x040fe20000410000 */
[----:B------:R-:W-:Y:S01]  /*16d20*/  @P0 LEA.HI.X R17, R7, c[0x0][0x1cc], R9, 0x1, P3 ;  /* 0x0000730007110a11 */ /* 0x000fe200018f0c09 */
[----:B------:R-:W-:Y:S01]  /*16d30*/  FMUL.FTZ R52, R2, R52 ;  /* 0x0000003402347220 */ /* 0x000fe20000410000 */
[----:B------:R-:W-:Y:S01]  /*16d40*/  @P0 IADD3.X R15, RZ, R232, RZ, P2, !PT ;  /* 0x000000e8ff0f0210 */ /* 0x000fe200017fe4ff */
[----:B------:R1:W-:Y:S01]  /*16d50*/  MUFU.EX2 R219, R104 ;  /* 0x0000006800db7308 */ /* 0x0003e20000000800 */
[----:B------:R-:W-:Y:S01]  /*16d60*/  @P0 IADD3 R9, P4, R4, R14, RZ ;  /* 0x0000000e04090210 */ /* 0x000fe20007f9e0ff */
[C---:B------:R-:W-:Y:S01]  /*16d70*/  FMUL.FTZ R53, R2.reuse, R53 ;  /* 0x0000003502357220 */ /* 0x040fe20000410000 */
[----:B------:R-:W-:Y:S01]  /*16d80*/  @P0 IADD3.X R7, RZ, R232, RZ, P1, !PT ;  /* 0x000000e8ff070210 */ /* 0x000fe20000ffe4ff */
[----:B------:R-:W-:Y:S01]  /*16d90*/  FMUL.FTZ R56, R2, R56 ;  /* 0x0000003802387220 */ /* 0x000fe20000410000 */
[----:B------:R-:W-:Y:S01]  /*16da0*/  @P0 IADD3 R4, P2, R4, R8, RZ ;  /* 0x0000000804040210 */ /* 0x000fe20007f5e0ff */
[C---:B------:R-:W-:Y:S01]  /*16db0*/  FMUL.FTZ R57, R2.reuse, R57 ;  /* 0x0000003902397220 */ /* 0x040fe20000410000 */
[----:B------:R-:W-:Y:S01]  /*16dc0*/  @P0 LEA R12, P3, R9, c[0x0][0x1c8], 0x1 ;  /* 0x00007200090c0a11 */ /* 0x000fe200078608ff */
[----:B------:R-:W-:Y:S01]  /*16dd0*/  FMUL.FTZ R60, R2, R60 ;  /* 0x0000003c023c7220 */ /* 0x000fe20000410000 */
[----:B--2---:R-:W-:Y:S01]  /*16de0*/  @P0 LEA R10, P1, R4, c[0x0][0x1c8], 0x1 ;  /* 0x00007200040a0a11 */ /* 0x004fe200078208ff */
[----:B------:R-:W2:Y:S01]  /*16df0*/  MUFU.EX2 R0, R0 ;  /* 0x0000000000007308 */ /* 0x000ea20000000800 */
[C---:B------:R-:W-:Y:S01]  /*16e00*/  @P0 IADD3.X R11, R3.reuse, R7, RZ, P4, !PT ;  /* 0x00000007030b0210 */ /* 0x040fe200027fe4ff */
[C---:B------:R-:W-:Y:S01]  /*16e10*/  FMUL.FTZ R61, R2.reuse, R61 ;  /* 0x0000003d023d7220 */ /* 0x040fe20000410000 */
[----:B------:R-:W-:Y:S01]  /*16e20*/  @P0 IADD3.X R3, R3, R15, RZ, P2, !PT ;  /* 0x0000000f03030210 */ /* 0x000fe200017fe4ff */
[C---:B------:R-:W-:Y:S01]  /*16e30*/  FMUL.FTZ R64, R2.reuse, R64 ;  /* 0x0000004002407220 */ /* 0x040fe20000410000 */
[----:B---3--:R-:W-:Y:S01]  /*16e40*/  @P0 LEA.HI.X R13, R9, c[0x0][0x1cc], R11, 0x1, P3 ;  /* 0x00007300090d0a11 */ /* 0x008fe200018f0c0b */
[----:B------:R-:W-:Y:S01]  /*16e50*/  FMUL.FTZ R65, R2, R65 ;  /* 0x0000004102417220 */ /* 0x000fe20000410000 */
[----:B------:R-:W-:Y:S01]  /*16e60*/  @P0 LEA.HI.X R11, R4, c[0x0][0x1cc], R3, 0x1, P1 ;  /* 0x00007300040b0a11 */ /* 0x000fe200008f0c03 */
[--C-:B------:R-:W-:Y:S01]  /*16e70*/  FFMA.FTZ R3, R152, c[0x0][0x2d0], -R105.reuse ;  /* 0x0000b40098037a23 */ /* 0x100fe20000010869 */
[----:B------:R-:W-:Y:S01]  /*16e80*/  @P0 IADD3 R18, P2, R6, R14, RZ ;  /* 0x0000000e06120210 */ /* 0x000fe20007f5e0ff */
[----:B------:R-:W-:Y:S01]  /*16e90*/  FMUL.FTZ R68, R2, R68 ;  /* 0x0000004402447220 */ /* 0x000fe20000410000 */
[C---:B------:R-:W-:Y:S01]  /*16ea0*/  @P0 IADD3 R9, P3, R6.reuse, R226, RZ ;  /* 0x000000e206090210 */ /* 0x040fe20007f7e0ff */
[----:B------:R3:W4:Y:S01]  /*16eb0*/  MUFU.EX2 R220, R3 ;  /* 0x0000000300dc7308 */ /* 0x0007220000000800 */
[----:B------:R-:W-:Y:S01]  /*16ec0*/  @P0 IADD3 R14, P1, R6, R8, RZ ;  /* 0x00000008060e0210 */ /* 0x000fe20007f3e0ff */
[----:B-1----:R-:W-:Y:S01]  /*16ed0*/  FFMA.FTZ R104, R155, c[0x0][0x2d0], -R105 ;  /* 0x0000b4009b687a23 */ /* 0x002fe20000010869 */
[C---:B------:R-:W-:Y:S01]  /*16ee0*/  @P0 IADD3.X R7, R5.reuse, R7, RZ, P2, !PT ;  /* 0x0000000705070210 */ /* 0x040fe200017fe4ff */
[C---:B------:R-:W-:Y:S01]  /*16ef0*/  FMUL.FTZ R69, R2.reuse, R69 ;  /* 0x0000004502457220 */ /* 0x040fe20000410000 */
[C---:B------:R-:W-:Y:S01]  /*16f00*/  @P0 IADD3.X R19, R5.reuse, R15, RZ, P1, !PT ;  /* 0x0000000f05130210 */ /* 0x040fe20000ffe4ff */
[C---:B------:R-:W-:Y:S01]  /*16f10*/  FMUL.FTZ R72, R2.reuse, R72 ;  /* 0x0000004802487220 */ /* 0x040fe20000410000 */
[----:B------:R-:W-:Y:S01]  /*16f20*/  @P0 IADD3.X R5, R5, R232, RZ, P3, !PT ;  /* 0x000000e805050210 */ /* 0x000fe20001ffe4ff */
[----:B------:R-:W-:Y:S01]  /*16f30*/  FMUL.FTZ R73, R2, R73 ;  /* 0x0000004902497220 */ /* 0x000fe20000410000 */
[----:B------:R-:W-:Y:S01]  /*16f40*/  LOP3.LUT P3, RZ, R240, 0x1, RZ, 0xc0, !PT ;  /* 0x00000001f0ff7812 */ /* 0x000fe2000786c0ff */
[----:B------:R1:W-:Y:S01]  /*16f50*/  MUFU.EX2 R218, R104 ;  /* 0x0000006800da7308 */ /* 0x0003e20000000800 */
[C---:B------:R-:W-:Y:S01]  /*16f60*/  @P0 LEA R8, P4, R9.reuse, c[0x0][0x1c8], 0x1 ;  /* 0x0000720009080a11 */ /* 0x040fe200078808ff */
[----:B--2---:R-:W-:Y:S01]  /*16f70*/  FMUL.FTZ R26, R0, R130 ;  /* 0x00000082001a7220 */ /* 0x004fe20000410000 */
[----:B------:R-:W-:Y:S01]  /*16f80*/  @P0 LEA R6, P2, R18, c[0x0][0x1c8], 0x1 ;  /* 0x0000720012060a11 */ /* 0x000fe200078408ff */
[C---:B------:R-:W-:Y:S01]  /*16f90*/  FMUL.FTZ R27, R0.reuse, R131 ;  /* 0x00000083001b7220 */ /* 0x040fe20000410000 */
[----:B------:R-:W-:Y:S01]  /*16fa0*/  @P0 LEA.HI.X R9, R9, c[0x0][0x1cc], R5, 0x1, P4 ;  /* 0x0000730009090a11 */ /* 0x000fe200020f0c05 */
[----:B------:R-:W-:Y:S01]  /*16fb0*/  FMUL.FTZ R34, R0, R138 ;  /* 0x0000008a00227220 */ /* 0x000fe20000410000 */
[----:B------:R-:W-:Y:S01]  /*16fc0*/  @P0 LEA.HI.X R7, R18, c[0x0][0x1cc], R7, 0x1, P2 ;  /* 0x0000730012070a11 */ /* 0x000fe200010f0c07 */
[----:B------:R-:W-:Y:S01]  /*16fd0*/  FMUL.FTZ R18, R0, R122 ;  /* 0x0000007a00127220 */ /* 0x000fe20000410000 */
[----:B------:R-:W-:Y:S01]  /*16fe0*/  @P0 LEA R4, P1, R14, c[0x0][0x1c8], 0x1 ;  /* 0x000072000e040a11 */ /* 0x000fe200078208ff */
[----:B------:R-:W-:Y:S02]  /*16ff0*/  FMUL.FTZ R35, R0, R139 ;  /* 0x0000008b00237220 */ /* 0x000fe40000410000 */
[----:B------:R2:W-:Y:S01]  /*17000*/  @P0 LDGSTS.E.BYPASS.LTC128B.128 [R212+0x6100], [R16.64], !P3 ;  /* 0x0610000010d40fae */ /* 0x0005e2000d901d46 */
[----:B------:R-:W-:Y:S01]  /*17010*/  @P0 LEA.HI.X R5, R14, c[0x0][0x1cc], R19, 0x1, P1 ;  /* 0x000073000e050a11 */ /* 0x000fe200008f0c13 */
[----:B---3--:R-:W-:Y:S02]  /*17020*/  FMUL.FTZ R3, R100, c[0x0][0x2d0] ;  /* 0x0000b40064037a20 */ /* 0x008fe40000410000 */
[----:B------:R-:W-:Y:S02]  /*17030*/  FMUL.FTZ R19, R0, R123 ;  /* 0x0000007b00137220 */ /* 0x000fe40000410000 */
[--C-:B------:R-:W-:Y:S02]  /*17040*/  FFMA.FTZ R15, R161, c[0x0][0x2d0], -R3.reuse ;  /* 0x0000b400a10f7a23 */ /* 0x100fe40000010803 */
[----:B------:R3:W-:Y:S01]  /*17050*/  @P0 LDGSTS.E.BYPASS.LTC128B.128 [R212+0x8100], [R12.64], !P6 ;  /* 0x081000000cd40fae */ /* 0x0007e2000f101d46 */
[--C-:B------:R-:W-:Y:S01]  /*17060*/  FFMA.FTZ R14, R160, c[0x0][0x2d0], -R3.reuse ;  /* 0x0000b400a00e7a23 */ /* 0x100fe20000010803 */
[----:B------:R-:W-:Y:S01]  /*17070*/  MUFU.EX2 R189, R15 ;  /* 0x0000000f00bd7308 */ /* 0x000fe20000000800 */
[----:B------:R-:W-:Y:S02]  /*17080*/  FMUL.FTZ R38, R0, R38 ;  /* 0x0000002600267220 */ /* 0x000fe40000410000 */
[--C-:B-1----:R-:W-:Y:S02]  /*17090*/  FFMA.FTZ R104, R162, c[0x0][0x2d0], -R3.reuse ;  /* 0x0000b400a2687a23 */ /* 0x102fe40000010803 */
[C---:B------:R-:W-:Y:S01]  /*170a0*/  FMUL.FTZ R39, R0.reuse, R39 ;  /* 0x0000002700277220 */ /* 0x040fe20000410000 */
[----:B------:R1:W-:Y:S01]  /*170b0*/  @P0 LDGSTS.E.BYPASS.LTC128B.128 [R212+0xa100], [R10.64], !P5 ;  /* 0x0a1000000ad40fae */ /* 0x0003e2000e901d46 */
[C---:B------:R-:W-:Y:S02]  /*170c0*/  FMUL.FTZ R42, R0.reuse, R42 ;  /* 0x0000002a002a7220 */ /* 0x040fe40000410000 */
[C---:B------:R-:W-:Y:S01]  /*170d0*/  FMUL.FTZ R43, R0.reuse, R43 ;  /* 0x0000002b002b7220 */ /* 0x040fe20000410000 */
[----:B------:R3:W5:Y:S01]  /*170e0*/  MUFU.EX2 R188, R14 ;  /* 0x0000000e00bc7308 */ /* 0x0007620000000800 */
[C---:B------:R-:W-:Y:S02]  /*170f0*/  FMUL.FTZ R46, R0.reuse, R46 ;  /* 0x0000002e002e7220 */ /* 0x040fe40000410000 */
[C---:B------:R-:W-:Y:S01]  /*17100*/  FMUL.FTZ R47, R0.reuse, R47 ;  /* 0x0000002f002f7220 */ /* 0x040fe20000410000 */
[----:B------:R4:W-:Y:S01]  /*17110*/  @P0 LDGSTS.E.BYPASS.LTC128B.128 [R212+0x7100], [R8.64], !P3 ;  /* 0x0710000008d40fae */ /* 0x0009e2000d901d46 */
[----:B------:R-:W-:Y:S02]  /*17120*/  FMUL.FTZ R50, R0, R50 ;  /* 0x0000003200327220 */ /* 0x000fe40000410000 */
[C---:B--2---:R-:W-:Y:S02]  /*17130*/  FMUL.FTZ R16, R2.reuse, R120 ;  /* 0x0000007802107220 */ /* 0x044fe40000410000 */
[----:B------:R-:W-:Y:S01]  /*17140*/  FMUL.FTZ R17, R2, R121 ;  /* 0x0000007902117220 */ /* 0x000fe20000410000 */
[----:B------:R2:W-:Y:S01]  /*17150*/  MUFU.EX2 R185, R104 ;  /* 0x0000006800b97308 */ /* 0x0005e20000000800 */
[C---:B------:R-:W-:Y:S01]  /*17160*/  FMUL.FTZ R51, R0.reuse, R51 ;  /* 0x0000003300337220 */ /* 0x040fe20000410000 */
[----:B------:R5:W-:Y:S01]  /*17170*/  @P0 LDGSTS.E.BYPASS.LTC128B.128 [R212+0x9100], [R6.64], !P6 ;  /* 0x0910000006d40fae */ /* 0x000be2000f101d46 */
[C---:B------:R-:W-:Y:S02]  /*17180*/  FMUL.FTZ R54, R0.reuse, R54 ;  /* 0x0000003600367220 */ /* 0x040fe40000410000 */
[C---:B------:R-:W-:Y:S02]  /*17190*/  FMUL.FTZ R55, R0.reuse, R55 ;  /* 0x0000003700377220 */ /* 0x040fe40000410000 */
[C---:B------:R-:W-:Y:S02]  /*171a0*/  FMUL.FTZ R58, R0.reuse, R58 ;  /* 0x0000003a003a7220 */ /* 0x040fe40000410000 */
[C---:B------:R-:W-:Y:S01]  /*171b0*/  FMUL.FTZ R59, R0.reuse, R59 ;  /* 0x0000003b003b7220 */ /* 0x040fe20000410000 */
[----:B------:R5:W-:Y:S01]  /*171c0*/  @P0 LDGSTS.E.BYPASS.LTC128B.128 [R212+0xb100], [R4.64], !P5 ;  /* 0x0b10000004d40fae */ /* 0x000be2000e901d46 */
[C---:B------:R-:W-:Y:S02]  /*171d0*/  FMUL.FTZ R62, R0.reuse, R62 ;  /* 0x0000003e003e7220 */ /* 0x040fe40000410000 */
[C---:B-1----:R-:W-:Y:S02]  /*171e0*/  FMUL.FTZ R10, R0.reuse, R114 ;  /* 0x00000072000a7220 */ /* 0x042fe40000410000 */
[C---:B------:R-:W-:Y:S02]  /*171f0*/  FMUL.FTZ R11, R0.reuse, R115 ;  /* 0x00000073000b7220 */ /* 0x040fe40000410000 */
[C---:B------:R-:W-:Y:S01]  /*17200*/  FMUL.FTZ R63, R0.reuse, R63 ;  /* 0x0000003f003f7220 */ /* 0x040fe20000410000 */
[----:B---3--:R-:W1:Y:S01]  /*17210*/  LDSM.16.MT88.4 R12, [R150] ;  /* 0x00000000960c783b */ /* 0x008e620000004200 */
[----:B------:R-:W-:Y:S02]  /*17220*/  FMUL.FTZ R66, R0, R66 ;  /* 0x0000004200427220 */ /* 0x000fe40000410000 */
[--C-:B----4-:R-:W-:Y:S02]  /*17230*/  FFMA.FTZ R8, R153, c[0x0][0x2d0], -R3.reuse ;  /* 0x0000b40099087a23 */ /* 0x110fe40000010803 */
[----:B------:R-:W-:Y:S02]  /*17240*/  FMUL.FTZ R9, R2, R113 ;  /* 0x0000007102097220 */ /* 0x000fe40000410000 */
[----:B------:R3:W-:Y:S01]  /*17250*/  MUFU.EX2 R187, R8 ;  /* 0x0000000800bb7308 */ /* 0x0007e20000000800 */
[----:B------:R-:W4:Y:S01]  /*17260*/  LDSM.16.MT88.4 R20, [R151] ;  /* 0x000000009714783b */ /* 0x000f220000004200 */
[--C-:B--2---:R-:W-:Y:S02]  /*17270*/  FFMA.FTZ R104, R163, c[0x0][0x2d0], -R3.reuse ;  /* 0x0000b400a3687a23 */ /* 0x104fe40000010803 */
[----:B-----5:R-:W-:Y:S01]  /*17280*/  FMUL.FTZ R6, R0, R110 ;  /* 0x0000006e00067220 */ /* 0x020fe20000410000 */
[----:B------:R-:W-:Y:S01]  /*17290*/  F2FP.BF16.PACK_AB R110, R220, R221 ;  /* 0x000000dddc6e723e */ /* 0x000fe200000010ff */
[C---:B------:R-:W-:Y:S02]  /*172a0*/  FMUL.FTZ R7, R0.reuse, R111 ;  /* 0x0000006f00077220 */ /* 0x040fe40000410000 */
[C---:B------:R-:W-:Y:S01]  /*172b0*/  FMUL.FTZ R67, R0.reuse, R67 ;  /* 0x0000004300437220 */ /* 0x040fe20000410000 */
[----:B------:R-:W2:Y:S01]  /*172c0*/  LDSM.16.MT88.4 R28, [R194] ;  /* 0x00000000c21c783b */ /* 0x000ea20000004200 */
[----:B------:R5:W-:Y:S01]  /*172d0*/  MUFU.EX2 R184, R104 ;  /* 0x0000006800b87308 */ /* 0x000be20000000800 */
[----:B------:R-:W-:Y:S02]  /*172e0*/  FMUL.FTZ R70, R0, R70 ;  /* 0x0000004600467220 */ /* 0x000fe40000410000 */
[----:B------:R-:W-:Y:S02]  /*172f0*/  FFMA.FTZ R4, R159, c[0x0][0x2d0], -R3 ;  /* 0x0000b4009f047a23 */ /* 0x000fe40000010803 */
[----:B------:R-:W-:Y:S01]  /*17300*/  FMUL.FTZ R5, R2, R109 ;  /* 0x0000006d02057220 */ /* 0x000fe20000410000 */
[----:B------:R-:W-:Y:S01]  /*17310*/  F2FP.BF16.PACK_AB R109, R188, R189 ;  /* 0x000000bdbc6d723e */ /* 0x000fe200000010ff */
[----:B------:R-:W-:Y:S01]  /*17320*/  LDSM.16.MT88.4 R120, [R151+0x2000] ;  /* 0x002000009778783b */ /* 0x000fe20000004200 */
[C---:B------:R-:W-:Y:S02]  /*17330*/  FMUL.FTZ R71, R0.reuse, R71 ;  /* 0x0000004700477220 */ /* 0x040fe40000410000 */
[----:B------:R-:W1:Y:S01]  /*17340*/  MUFU.EX2 R186, R4 ;  /* 0x0000000400ba7308 */ /* 0x000e620000000800 */
[C---:B------:R-:W-:Y:S02]  /*17350*/  FMUL.FTZ R74, R0.reuse, R74 ;  /* 0x0000004a004a7220 */ /* 0x040fe40000410000 */
[----:B------:R-:W-:Y:S02]  /*17360*/  FMUL.FTZ R75, R0, R75 ;  /* 0x0000004b004b7220 */ /* 0x000fe40000410000 */
[C---:B---3--:R-:W-:Y:S01]  /*17370*/  FMUL.FTZ R8, R2.reuse, R112 ;  /* 0x0000007002087220 */ /* 0x048fe20000410000 */
[----:B------:R-:W-:Y:S01]  /*17380*/  LDSM.16.MT88.4 R128, [R193+0x800] ;  /* 0x00080000c180783b */ /* 0x000fe20000004200 */
[C---:B------:R-:W-:Y:S02]  /*17390*/  FMUL.FTZ R76, R2.reuse, R76 ;  /* 0x0000004c024c7220 */ /* 0x040fe40000410000 */
[----:B------:R-:W-:Y:S02]  /*173a0*/  FMUL.FTZ R77, R2, R77 ;  /* 0x0000004d024d7220 */ /* 0x000fe40000410000 */
[C---:B------:R-:W-:Y:S02]  /*173b0*/  FMUL.FTZ R78, R0.reuse, R78 ;  /* 0x0000004e004e7220 */ /* 0x040fe40000410000 */
[----:B------:R-:W-:Y:S01]  /*173c0*/  FMUL.FTZ R79, R0, R79 ;  /* 0x0000004f004f7220 */ /* 0x000fe20000410000 */
[----:B------:R-:W3:Y:S01]  /*173d0*/  LDSM.16.MT88.4 R112, [R193] ;  /* 0x00000000c170783b */ /* 0x000ee20000004200 */
[--C-:B-----5:R-:W-:Y:S02]  /*173e0*/  FFMA.FTZ R104, R164, c[0x0][0x2d0], -R105.reuse ;  /* 0x0000b400a4687a23 */ /* 0x120fe40000010869 */
[C---:B------:R-:W-:Y:S02]  /*173f0*/  FMUL.FTZ R80, R2.reuse, R80 ;  /* 0x0000005002507220 */ /* 0x040fe40000410000 */
[----:B------:R5:W2:Y:S01]  /*17400*/  MUFU.EX2 R216, R104 ;  /* 0x0000006800d87308 */ /* 0x000aa20000000800 */
[----:B------:R-:W-:Y:S02]  /*17410*/  FMUL.FTZ R81, R2, R81 ;  /* 0x0000005102517220 */ /* 0x000fe40000410000 */
[----:B------:R-:W-:Y:S01]  /*17420*/  LDSM.16.MT88.4 R136, [R151+0x2800] ;  /* 0x002800009788783b */ /* 0x000fe20000004200 */
[----:B------:R-:W-:Y:S01]  /*17430*/  FMUL.FTZ R82, R0, R82 ;  /* 0x0000005200527220 */ /* 0x000fe20000410000 */
[----:B-1----:R-:W-:Y:S01]  /*17440*/  F2FP.BF16.PACK_AB R111, R186, R187 ;  /* 0x000000bbba6f723e */ /* 0x002fe200000010ff */
        /* <DEDUP_REMOVED lines=8> */
[----:B------:R-:W-:Y:S02]  /*174d0*/  FMUL.FTZ R86, R0, R86 ;  /* 0x0000005600567220 */ /* 0x000fe40000410000 */
[C---:B------:R-:W-:Y:S04]  /*174e0*/  HMMA.16816.F32.BF16 R8, R108.reuse, R14, R8 ;  /* 0x0000000e6c08723c */ /* 0x040fe80000041808 */
[C---:B------:R-:W-:Y:S01]  /*174f0*/  FMUL.FTZ R12, R2.reuse, R116 ;  /* 0x00000074020c7220 */ /* 0x040fe20000410000 */
[----:B------:R-:W-:Y:S01]  /*17500*/  LDSM.16.MT88.4 R160, [R151+0x3800] ;  /* 0x0038000097a0783b */ /* 0x000fe20000004200 */
[----:B------:R-:W-:Y:S02]  /*17510*/  FMUL.FTZ R13, R2, R117 ;  /* 0x00000075020d7220 */ /* 0x000fe40000410000 */
[C---:B------:R-:W-:Y:S04]  /*17520*/  FMUL.FTZ R14, R0.reuse, R118 ;  /* 0x00000076000e7220 */ /* 0x040fe80000410000 */
[C---:B------:R-:W-:Y:S01]  /*17530*/  FMUL.FTZ R15, R0.reuse, R119 ;  /* 0x00000077000f7220 */ /* 0x040fe20000410000 */
[----:B------:R-:W0:Y:S01]  /*17540*/  LDGDEPBAR ;  /* 0x00000000000079af */ /* 0x000e220000000000 */
[----:B-----5:R-:W-:Y:S02]  /*17550*/  FFMA.FTZ R104, R165, c[0x0][0x2d0], -R105 ;  /* 0x0000b400a5687a23 */ /* 0x020fe40000010869 */
[----:B------:R-:W-:Y:S02]  /*17560*/  FMUL.FTZ R87, R0, R87 ;  /* 0x0000005700577220 */ /* 0x000fe40000410000 */
[----:B------:R1:W-:Y:S01]  /*17570*/  MUFU.EX2 R217, R104 ;  /* 0x0000006800d97308 */ /* 0x0003e20000000800 */
[C---:B----4-:R-:W-:Y:S02]  /*17580*/  HMMA.16816.F32.BF16 R12, R108.reuse, R20, R12 ;  /* 0x000000146c0c723c */ /* 0x050fe4000004180c */
[----:B------:R-:W4:Y:S01]  /*17590*/  LDSM.16.MT88.4 R116, [R150+0x2000] ;  /* 0x002000009674783b */ /* 0x000f220000004200 */
[C---:B------:R-:W-:Y:S02]  /*175a0*/  FMUL.FTZ R88, R2.reuse, R88 ;  /* 0x0000005802587220 */ /* 0x040fe40000410000 */
[C---:B------:R-:W-:Y:S02]  /*175b0*/  FMUL.FTZ R89, R2.reuse, R89 ;  /* 0x0000005902597220 */ /* 0x040fe40000410000 */
        /* <DEDUP_REMOVED lines=8> */
[----:B------:R-:W-:Y:S02]  /*17640*/  FMUL.FTZ R91, R0, R91 ;  /* 0x0000005b005b7220 */ /* 0x000fe40000410000 */
[C---:B--2---:R-:W-:Y:S01]  /*17650*/  HMMA.16816.F32.BF16 R20, R108.reuse, R28, R20 ;  /* 0x0000001c6c14723c */ /* 0x044fe20000041814 */
[----:B------:R1:W2:Y:S02]  /*17660*/  MUFU.EX2 R183, R104 ;  /* 0x0000006800b77308 */ /* 0x0002a40000000800 */
[C---:B------:R-:W-:Y:S02]  /*17670*/  FMUL.FTZ R92, R2.reuse, R92 ;  /* 0x0000005c025c7220 */ /* 0x040fe40000410000 */
[C---:B------:R-:W-:Y:S02]  /*17680*/  FMUL.FTZ R93, R2.reuse, R93 ;  /* 0x0000005d025d7220 */ /* 0x040fe40000410000 */
[C---:B------:R-:W-:Y:S01]  /*17690*/  FMUL.FTZ R28, R2.reuse, R132 ;  /* 0x00000084021c7220 */ /* 0x040fe20000410000 */
[C---:B------:R-:W-:Y:S04]  /*176a0*/  HMMA.16816.F32.BF16 R24, R108.reuse, R30, R24 ;  /* 0x0000001e6c18723c */ /* 0x040fe80000041818 */
[----:B------:R-:W-:Y:S02]  /*176b0*/  FMUL.FTZ R29, R2, R133 ;  /* 0x00000085021d7220 */ /* 0x000fe40000410000 */
[C---:B------:R-:W-:Y:S02]  /*176c0*/  FMUL.FTZ R94, R0.reuse, R94 ;  /* 0x0000005e005e7220 */ /* 0x040fe40000410000 */
[C---:B------:R-:W-:Y:S04]  /*176d0*/  FMUL.FTZ R30, R0.reuse, R134 ;  /* 0x00000086001e7220 */ /* 0x040fe80000410000 */
[C---:B------:R-:W-:Y:S02]  /*176e0*/  FMUL.FTZ R31, R0.reuse, R135 ;  /* 0x00000087001f7220 */ /* 0x040fe40000410000 */
[----:B------:R-:W-:Y:S01]  /*176f0*/  LDSM.16.MT88.4 R132, [R150+0x2800] ;  /* 0x002800009684783b */ /* 0x000fe20000004200 */
[----:B------:R-:W-:Y:S02]  /*17700*/  FMUL.FTZ R95, R0, R95 ;  /* 0x0000005f005f7220 */ /* 0x000fe40000410000 */
[----:B-1----:R-:W-:Y:S02]  /*17710*/  FFMA.FTZ R104, R167, c[0x0][0x2d0], -R3 ;  /* 0x0000b400a7687a23 */ /* 0x002fe40000010803 */
[C---:B---3--:R-:W-:Y:S02]  /*17720*/  HMMA.16816.F32.BF16 R28, R108.reuse, R112, R28 ;  /* 0x000000706c1c723c */ /* 0x048fe4000004181c */
[----:B------:R1:W3:Y:S01]  /*17730*/  MUFU.EX2 R182, R104 ;  /* 0x0000006800b67308 */ /* 0x0002e20000000800 */
[----:B------:R-:W-:Y:S01]  /*17740*/  LDSM.16.MT88.4 R164, [R194+0x3800] ;  /* 0x00380000c2a4783b */ /* 0x000fe20000004200 */
[C---:B------:R-:W-:Y:S02]  /*17750*/  FMUL.FTZ R96, R2.reuse, R96 ;  /* 0x0000006002607220 */ /* 0x040fe40000410000 */
[----:B------:R-:W-:Y:S02]  /*17760*/  FMUL.FTZ R97, R2, R97 ;  /* 0x0000006102617220 */ /* 0x000fe40000410000 */
[C---:B------:R-:W-:Y:S03]  /*17770*/  HMMA.16816.F32.BF16 R32, R108.reuse, R114, R32 ;  /* 0x000000726c20723c */ /* 0x040fe60000041820 */
[----:B------:R-:W5:Y:S01]  /*17780*/  LDSM.16.MT88.4 R112, [R194+0x2000] ;  /* 0x00200000c270783b */ /* 0x000f620000004200 */
[C---:B------:R-:W-:Y:S02]  /*17790*/  FMUL.FTZ R98, R0.reuse, R98 ;  /* 0x0000006200627220 */ /* 0x040fe40000410000 */
[----:B------:R-:W-:Y:S02]  /*177a0*/  FMUL.FTZ R99, R0, R99 ;  /* 0x0000006300637220 */ /* 0x000fe40000410000 */
[C---:B----4-:R-:W-:Y:S04]  /*177b0*/  HMMA.16816.F32.BF16 R36, R108.reuse, R116, R36 ;  /* 0x000000746c24723c */ /* 0x050fe80000041824 */
[----:B------:R-:W-:Y:S02]  /*177c0*/  FFMA.FTZ R2, R2, R236, R223 ;  /* 0x000000ec02027223 */ /* 0x000fe400000100df */
[----:B------:R-:W-:Y:S02]  /*177d0*/  FFMA.FTZ R0, R0, R237, R189 ;  /* 0x000000ed00007223 */ /* 0x000fe400000100bd */
[C---:B------:R-:W-:Y:S01]  /*177e0*/  HMMA.16816.F32.BF16 R40, R108.reuse, R118, R40 ;  /* 0x000000766c28723c */ /* 0x040fe20000041828 */
[----:B------:R-:W4:Y:S03]  /*177f0*/  LDSM.16.MT88.4 R116, [R193+0x2000] ;  /* 0x00200000c174783b */ /* 0x000f260000004200 */
[--C-:B-1----:R-:W-:Y:S02]  /*17800*/  FFMA.FTZ R104, R168, c[0x0][0x2d0], -R105.reuse ;  /* 0x0000b400a8687a23 */ /* 0x102fe40000010869 */
[----:B------:R-:W-:Y:S02]  /*17810*/  FADD.FTZ R2, R222, R2 ;  /* 0x00000002de027221 */ /* 0x000fe40000010000 */
[C---:B------:R-:W-:Y:S01]  /*17820*/  HMMA.16816.F32.BF16 R44, R108.reuse, R120, R44 ;  /* 0x000000786c2c723c */ /* 0x040fe2000004182c */
[----:B------:R1:W1:Y:S03]  /*17830*/  MUFU.EX2 R215, R104 ;  /* 0x0000006800d77308 */ /* 0x0002660000000800 */
[----:B------:R-:W-:Y:S02]  /*17840*/  FADD.FTZ R0, R188, R0 ;  /* 0x00000000bc007221 */ /* 0x000fe40000010000 */
[----:B------:R-:W-:Y:S02]  /*17850*/  FADD.FTZ R2, R221, R2 ;  /* 0x00000002dd027221 */ /* 0x000fe40000010000 */
[C---:B------:R-:W-:Y:S01]  /*17860*/  HMMA.16816.F32.BF16 R48, R108.reuse, R122, R48 ;  /* 0x0000007a6c30723c */ /* 0x040fe20000041830 */
[----:B------:R-:W3:Y:S03]  /*17870*/  LDSM.16.MT88.4 R120, [R150+0x4000] ;  /* 0x004000009678783b */ /* 0x000ee60000004200 */
[----:B------:R-:W-:Y:S02]  /*17880*/  FADD.FTZ R0, R187, R0 ;  /* 0x00000000bb007221 */ /* 0x000fe40000010000 */
[----:B------:R-:W-:Y:S02]  /*17890*/  FADD.FTZ R2, R220, R2 ;  /* 0x00000002dc027221 */ /* 0x000fe40000010000 */
[----:B------:R-:W-:Y:S01]  /*178a0*/  FADD.FTZ R0, R186, R0 ;  /* 0x00000000ba007221 */ /* 0x000fe20000010000 */
[C---:B-----5:R-:W-:Y:S03]  /*178b0*/  HMMA.16816.F32.BF16 R52, R108.reuse, R112, R52 ;  /* 0x000000706c34723c */ /* 0x060fe60000041834 */
[----:B------:R-:W-:Y:S02]  /*178c0*/  FADD.FTZ R2, R219, R2 ;  /* 0x00000002db027221 */ /* 0x000fe40000010000 */
[----:B------:R-:W-:Y:S02]  /*178d0*/  FADD.FTZ R0, R185, R0 ;  /* 0x00000000b9007221 */ /* 0x000fe40000010000 */
[----:B-1----:R-:W-:Y:S01]  /*178e0*/  FFMA.FTZ R104, R169, c[0x0][0x2d0], -R105 ;  /* 0x0000b400a9687a23 */ /* 0x002fe20000010869 */
[C---:B------:R-:W-:Y:S01]  /*178f0*/  HMMA.16816.F32.BF16 R56, R108.reuse, R114, R56 ;  /* 0x000000726c38723c */ /* 0x040fe20000041838 */
[----:B------:R-:W1:Y:S02]  /*17900*/  LDSM.16.MT88.4 R112, [R151+0x4000] ;  /* 0x004000009770783b */ /* 0x000e640000004200 */
[----:B------:R5:W5:Y:S01]  /*17910*/  MUFU.EX2 R214, R104 ;  /* 0x0000006800d67308 */ /* 0x000b620000000800 */
[----:B------:R-:W-:Y:S02]  /*17920*/  FADD.FTZ R2, R218, R2 ;  /* 0x00000002da027221 */ /* 0x000fe40000010000 */
[----:B------:R-:W-:Y:S02]  /*17930*/  FADD.FTZ R0, R184, R0 ;  /* 0x00000000b8007221 */ /* 0x000fe40000010000 */
[C---:B----4-:R-:W-:Y:S04]  /*17940*/  HMMA.16816.F32.BF16 R60, R108.reuse, R116, R60 ;  /* 0x000000746c3c723c */ /* 0x050fe8000004183c */
[----:B------:R-:W-:Y:S02]  /*17950*/  FADD.FTZ R2, R216, R2 ;  /* 0x00000002d8027221 */ /* 0x000fe40000010000 */
[----:B--2---:R-:W-:Y:S02]  /*17960*/  FADD.FTZ R0, R183, R0 ;  /* 0x00000000b7007221 */ /* 0x004fe40000010000 */
[C---:B------:R-:W-:Y:S01]  /*17970*/  HMMA.16816.F32.BF16 R64, R108.reuse, R118, R64 ;  /* 0x000000766c40723c */ /* 0x040fe20000041840 */
[----:B------:R-:W2:Y:S03]  /*17980*/  LDSM.16.MT88.4 R116, [R194+0x4000] ;  /* 0x00400000c274783b */ /* 0x000ea60000004200 */
[----:B------:R-:W-:Y:S02]  /*17990*/  FADD.FTZ R2, R217, R2 ;  /* 0x00000002d9027221 */ /* 0x000fe40000010000 */
[----:B---3--:R-:W-:Y:S02]  /*179a0*/  FADD.FTZ R0, R182, R0 ;  /* 0x00000000b6007221 */ /* 0x008fe40000010000 */
[C---:B------:R-:W-:Y:S04]  /*179b0*/  HMMA.16816.F32.BF16 R68, R108.reuse, R120, R68 ;  /* 0x000000786c44723c */ /* 0x040fe80000041844 */
[--C-:B-----5:R-:W-:Y:S02]  /*179c0*/  FFMA.FTZ R104, R170, c[0x0][0x2d0], -R3.reuse ;  /* 0x0000b400aa687a23 */ /* 0x120fe40000010803 */
[----:B------:R-:W-:Y:S02]  /*179d0*/  FADD.FTZ R2, R215, R2 ;  /* 0x00000002d7027221 */ /* 0x000fe40000010000 */
[C---:B------:R-:W-:Y:S01]  /*179e0*/  HMMA.16816.F32.BF16 R72, R108.reuse, R122, R72 ;  /* 0x0000007a6c48723c */ /* 0x040fe20000041848 */
[----:B------:R-:W3:Y:S01]  /*179f0*/  LDSM.16.MT88.4 R120, [R193+0x4000] ;  /* 0x00400000c178783b */ /* 0x000ee20000004200 */
[----:B------:R4:W5:Y:S02]  /*17a00*/  MUFU.EX2 R177, R104 ;  /* 0x0000006800b17308 */ /* 0x0009640000000800 */
[----:B------:R-:W-:Y:S04]  /*17a10*/  FADD.FTZ R2, R214, R2 ;  /* 0x00000002d6027221 */ /* 0x000fe80000010000 */
[C---:B-1----:R-:W-:Y:S08]  /*17a20*/  HMMA.16816.F32.BF16 R76, R108.reuse, R112, R76 ;  /* 0x000000706c4c723c */ /* 0x042ff0000004184c */
[C---:B------:R-:W-:Y:S01]  /*17a30*/  HMMA.16816.F32.BF16 R80, R108.reuse, R114, R80 ;  /* 0x000000726c50723c */ /* 0x040fe20000041850 */
[----:B------:R-:W1:Y:S07]  /*17a40*/  LDSM.16.MT88.4 R112, [R150+0x800] ;  /* 0x000800009670783b */ /* 0x000e6e0000004200 */
[C---:B--2---:R-:W-:Y:S04]  /*17a50*/  HMMA.16816.F32.BF16 R84, R108.reuse, R116, R84 ;  /* 0x000000746c54723c */ /* 0x044fe80000041854 */
[----:B----4-:R-:W-:Y:S02]  /*17a60*/  FFMA.FTZ R104, R171, c[0x0][0x2d0], -R3 ;  /* 0x0000b400ab687a23 */ /* 0x010fe40000010803 */
[----:B------:R-:W-:Y:S01]  /*17a70*/  LDSM.16.MT88.4 R168, [R193+0x3800] ;  /* 0x00380000c1a8783b */ /* 0x000fe20000004200 */
[----:B-----5:R-:W-:Y:S01]  /*17a80*/  FADD.FTZ R0, R177, R0 ;  /* 0x00000000b1007221 */ /* 0x020fe20000010000 */
[C---:B------:R-:W-:Y:S01]  /*17a90*/  HMMA.16816.F32.BF16 R88, R108.reuse, R118, R88 ;  /* 0x000000766c58723c */ /* 0x040fe20000041858 */
[----:B------:R2:W4:Y:S05]  /*17aa0*/  MUFU.EX2 R176, R104 ;  /* 0x0000006800b07308 */ /* 0x00052a0000000800 */
[----:B------:R-:W5:Y:S02]  /*17ab0*/  LDSM.16.MT88.4 R116, [R194+0x800] ;  /* 0x00080000c274783b */ /* 0x000f640000004200 */
[C---:B---3--:R-:W-:Y:S08]  /*17ac0*/  HMMA.16816.F32.BF16 R92, R108.reuse, R120, R92 ;  /* 0x000000786c5c723c */ /* 0x048ff0000004185c */
[----:B------:R-:W-:Y:S01]  /*17ad0*/  HMMA.16816.F32.BF16 R96, R108, R122, R96 ;  /* 0x0000007a6c60723c */ /* 0x000fe20000041860 */
[----:B------:R-:W3:Y:S06]  /*17ae0*/  LDSM.16.MT88.4 R120, [R194+0x2800] ;  /* 0x00280000c278783b */ /* 0x000eec0000004200 */
[----:B------:R-:W-:Y:S02]  /*17af0*/  F2FP.BF16.PACK_AB R108, R218, R219 ;  /* 0x000000dbda6c723e */ /* 0x000fe400000010ff */
[----:B------:R-:W-:Y:S03]  /*17b00*/  F2FP.BF16.PACK_AB R109, R184, R185 ;  /* 0x000000b9b86d723e */ /* 0x000fe600000010ff */
[----:B------:R-:W-:Y:S01]  /*17b10*/  F2FP.BF16.PACK_AB R110, R217, R216 ;  /* 0x000000d8d96e723e */ /* 0x000fe200000010ff */
[--C-:B--2---:R-:W-:Y:S01]  /*17b20*/  FFMA.FTZ R104, R172, c[0x0][0x2d0], -R105.reuse ;  /* 0x0000b400ac687a23 */ /* 0x104fe20000010869 */
[----:B------:R-:W-:Y:S01]  /*17b30*/  F2FP.BF16.PACK_AB R111, R182, R183 ;  /* 0x000000b7b66f723e */ /* 0x000fe200000010ff */
[----:B----4-:R-:W-:Y:S02]  /*17b40*/  FADD.FTZ R0, R176, R0 ;  /* 0x00000000b0007221 */ /* 0x010fe40000010000 */
[----:B------:R2:W4:Y:S04]  /*17b50*/  MUFU.EX2 R191, R104 ;  /* 0x0000006800bf7308 */ /* 0x0005280000000800 */
[C---:B-1----:R-:W-:Y:S08]  /*17b60*/  HMMA.16816.F32.BF16 R4, R108.reuse, R112, R4 ;  /* 0x000000706c04723c */ /* 0x042ff00000041804 */
[C---:B------:R-:W-:Y:S01]  /*17b70*/  HMMA.16816.F32.BF16 R8, R108.reuse, R114, R8 ;  /* 0x000000726c08723c */ /* 0x040fe20000041808 */
[----:B------:R-:W1:Y:S07]  /*17b80*/  LDSM.16.MT88.4 R112, [R193+0x2800] ;  /* 0x00280000c170783b */ /* 0x000e6e0000004200 */
[C---:B------:R-:W-:Y:S04]  /*17b90*/  HMMA.16816.F32.BF16 R12, R108.reuse, R124, R12 ;  /* 0x0000007c6c0c723c */ /* 0x040fe8000004180c */
[----:B--2---:R-:W-:Y:S02]  /*17ba0*/  FFMA.FTZ R104, R173, c[0x0][0x2d0], -R105 ;  /* 0x0000b400ad687a23 */ /* 0x004fe40000010869 */
[----:B----4-:R-:W-:Y:S02]  /*17bb0*/  FADD.FTZ R2, R191, R2 ;  /* 0x00000002bf027221 */ /* 0x010fe40000010000 */
[C---:B------:R-:W-:Y:S01]  /*17bc0*/  HMMA.16816.F32.BF16 R16, R108.reuse, R126, R16 ;  /* 0x0000007e6c10723c */ /* 0x040fe20000041810 */
[----:B------:R-:W-:Y:S01]  /*17bd0*/  LDSM.16.MT88.4 R124, [R151+0x4800] ;  /* 0x00480000977c783b */ /* 0x000fe20000004200 */
[----:B------:R2:W4:Y:S06]  /*17be0*/  MUFU.EX2 R190, R104 ;  /* 0x0000006800be7308 */ /* 0x00052c0000000800 */
[C---:B-----5:R-:W-:Y:S08]  /*17bf0*/  HMMA.16816.F32.BF16 R20, R108.reuse, R116, R20 ;  /* 0x000000746c14723c */ /* 0x060ff00000041814 */
[C---:B------:R-:W-:Y:S01]  /*17c00*/  HMMA.16816.F32.BF16 R24, R108.reuse, R118, R24 ;  /* 0x000000766c18723c */ /* 0x040fe20000041818 */
[----:B------:R-:W5:Y:S07]  /*17c10*/  LDSM.16.MT88.4 R116, [R150+0x4800] ;  /* 0x004800009674783b */ /* 0x000f6e0000004200 */
[C---:B------:R-:W-:Y:S04]  /*17c20*/  HMMA.16816.F32.BF16 R28, R108.reuse, R128, R28 ;  /* 0x000000806c1c723c */ /* 0x040fe8000004181c */
[--C-:B--2---:R-:W-:Y:S02]  /*17c30*/  FFMA.FTZ R104, R174, c[0x0][0x2d0], -R3.reuse ;  /* 0x0000b400ae687a23 */ /* 0x104fe40000010803 */
[----:B----4-:R-:W-:Y:S02]  /*17c40*/  FADD.FTZ R2, R190, R2 ;  /* 0x00000002be027221 */ /* 0x010fe40000010000 */
[C---:B------:R-:W-:Y:S01]  /*17c50*/  HMMA.16816.F32.BF16 R32, R108.reuse, R130, R32 ;  /* 0x000000826c20723c */ /* 0x040fe20000041820 */
[----:B------:R-:W-:Y:S01]  /*17c60*/  LDSM.16.MT88.4 R128, [R151+0x1000] ;  /* 0x001000009780783b */ /* 0x000fe20000004200 */
[----:B------:R2:W4:Y:S06]  /*17c70*/  MUFU.EX2 R175, R104 ;  /* 0x0000006800af7308 */ /* 0x00052c0000000800 */
[C---:B------:R-:W-:Y:S08]  /*17c80*/  HMMA.16816.F32.BF16 R36, R108.reuse, R132, R36 ;  /* 0x000000846c24723c */ /* 0x040ff00000041824 */
[C---:B------:R-:W-:Y:S01]  /*17c90*/  HMMA.16816.F32.BF16 R40, R108.reuse, R134, R40 ;  /* 0x000000866c28723c */ /* 0x040fe20000041828 */
[----:B------:R-:W-:Y:S07]  /*17ca0*/  LDSM.16.MT88.4 R132, [R193+0x1000] ;  /* 0x00100000c184783b */ /* 0x000fee0000004200 */
[C---:B------:R-:W-:Y:S04]  /*17cb0*/  HMMA.16816.F32.BF16 R44, R108.reuse, R136, R44 ;  /* 0x000000886c2c723c */ /* 0x040fe8000004182c */
[----:B--2---:R-:W-:Y:S02]  /*17cc0*/  FFMA.FTZ R104, R178, c[0x0][0x2d0], -R3 ;  /* 0x0000b400b2687a23 */ /* 0x004fe40000010803 */
[----:B----4-:R-:W-:Y:S02]  /*17cd0*/  FADD.FTZ R0, R175, R0 ;  /* 0x00000000af007221 */ /* 0x010fe40000010000 */
[C---:B------:R-:W-:Y:S01]  /*17ce0*/  HMMA.16816.F32.BF16 R48, R108.reuse, R138, R48 ;  /* 0x0000008a6c30723c */ /* 0x040fe20000041830 */
[----:B------:R-:W-:Y:S01]  /*17cf0*/  LDSM.16.MT88.4 R136, [R150+0x3000] ;  /* 0x003000009688783b */ /* 0x000fe20000004200 */
[----:B------:R2:W4:Y:S06]  /*17d00*/  MUFU.EX2 R174, R104 ;  /* 0x0000006800ae7308 */ /* 0x00052c0000000800 */
[C---:B---3--:R-:W-:Y:S08]  /*17d10*/  HMMA.16816.F32.BF16 R52, R108.reuse, R120, R52 ;  /* 0x000000786c34723c */ /* 0x048ff00000041834 */
[C---:B------:R-:W-:Y:S01]  /*17d20*/  HMMA.16816.F32.BF16 R56, R108.reuse, R122, R56 ;  /* 0x0000007a6c38723c */ /* 0x040fe20000041838 */
[----:B------:R-:W3:Y:S07]  /*17d30*/  LDSM.16.MT88.4 R120, [R194+0x4800] ;  /* 0x00480000c278783b */ /* 0x000eee0000004200 */
[C---:B-1----:R-:W-:Y:S04]  /*17d40*/  HMMA.16816.F32.BF16 R60, R108.reuse, R112, R60 ;  /* 0x000000706c3c723c */ /* 0x042fe8000004183c */
[--C-:B--2---:R-:W-:Y:S04]  /*17d50*/  FFMA.FTZ R104, R179, c[0x0][0x2d0], -R105.reuse ;  /* 0x0000b400b3687a23 */ /* 0x104fe80000010869 */
[C---:B------:R-:W-:Y:S01]  /*17d60*/  HMMA.16816.F32.BF16 R64, R108.reuse, R114, R64 ;  /* 0x000000726c40723c */ /* 0x040fe20000041840 */
[----:B------:R-:W1:Y:S01]  /*17d70*/  LDSM.16.MT88.4 R112, [R193+0x4800] ;  /* 0x00480000c170783b */ /* 0x000e620000004200 */
[----:B------:R2:W-:Y:S06]  /*17d80*/  MUFU.EX2 R181, R104 ;  /* 0x0000006800b57308 */ /* 0x0005ec0000000800 */
[C---:B-----5:R-:W-:Y:S08]  /*17d90*/  HMMA.16816.F32.BF16 R68, R108.reuse, R116, R68 ;  /* 0x000000746c44723c */ /* 0x060ff00000041844 */
[C---:B------:R-:W-:Y:S01]  /*17da0*/  HMMA.16816.F32.BF16 R72, R108.reuse, R118, R72 ;  /* 0x000000766c48723c */ /* 0x040fe20000041848 */
[----:B------:R-:W5:Y:S07]  /*17db0*/  LDSM.16.MT88.4 R116, [R150+0x1000] ;  /* 0x001000009674783b */ /* 0x000f6e0000004200 */
[C---:B------:R-:W-:Y:S04]  /*17dc0*/  HMMA.16816.F32.BF16 R76, R108.reuse, R124, R76 ;  /* 0x0000007c6c4c723c */ /* 0x040fe8000004184c */
[----:B--2---:R-:W-:Y:S04]  /*17dd0*/  FFMA.FTZ R104, R180, c[0x0][0x2d0], -R105 ;  /* 0x0000b400b4687a23 */ /* 0x004fe80000010869 */
[C---:B------:R-:W-:Y:S01]  /*17de0*/  HMMA.16816.F32.BF16 R80, R108.reuse, R126, R80 ;  /* 0x0000007e6c50723c */ /* 0x040fe20000041850 */
[----:B------:R-:W2:Y:S01]  /*17df0*/  LDSM.16.MT88.4 R124, [R194+0x1000] ;  /* 0x00100000c27c783b */ /* 0x000ea20000004200 */
[----:B------:R4:W2:Y:S06]  /*17e00*/  MUFU.EX2 R180, R104 ;  /* 0x0000006800b47308 */ /* 0x0008ac0000000800 */
[C---:B---3--:R-:W-:Y:S08]  /*17e10*/  HMMA.16816.F32.BF16 R84, R108.reuse, R120, R84 ;  /* 0x000000786c54723c */ /* 0x048ff00000041854 */
[C---:B------:R-:W-:Y:S01]  /*17e20*/  HMMA.16816.F32.BF16 R88, R108.reuse, R122, R88 ;  /* 0x0000007a6c58723c */ /* 0x040fe20000041858 */
[----:B------:R-:W3:Y:S07]  /*17e30*/  LDSM.16.MT88.4 R120, [R194+0x3000] ;  /* 0x00300000c278783b */ /* 0x000eee0000004200 */
[C---:B-1----:R-:W-:Y:S04]  /*17e40*/  HMMA.16816.F32.BF16 R92, R108.reuse, R112, R92 ;  /* 0x000000706c5c723c */ /* 0x042fe8000004185c */
[--C-:B----4-:R-:W-:Y:S04]  /*17e50*/  FFMA.FTZ R104, R224, c[0x0][0x2d0], -R3.reuse ;  /* 0x0000b400e0687a23 */ /* 0x110fe80000010803 */
[----:B------:R-:W-:Y:S01]  /*17e60*/  HMMA.16816.F32.BF16 R96, R108, R114, R96 ;  /* 0x000000726c60723c */ /* 0x000fe20000041860 */
[----:B------:R-:W1:Y:S01]  /*17e70*/  LDSM.16.MT88.4 R112, [R193+0x3000] ;  /* 0x00300000c170783b */ /* 0x000e620000004200 */
[----:B------:R4:W-:Y:S05]  /*17e80*/  MUFU.EX2 R173, R104 ;  /* 0x0000006800ad7308 */ /* 0x0009ea0000000800 */
[----:B------:R-:W-:Y:S02]  /*17e90*/  F2FP.BF16.PACK_AB R108, R214, R215 ;  /* 0x000000d7d66c723e */ /* 0x000fe400000010ff */
[----:B------:R-:W-:Y:S03]  /*17ea0*/  F2FP.BF16.PACK_AB R109, R176, R177 ;  /* 0x000000b1b06d723e */ /* 0x000fe600000010ff */
[----:B------:R-:W-:Y:S02]  /*17eb0*/  F2FP.BF16.PACK_AB R110, R190, R191 ;  /* 0x000000bfbe6e723e */ /* 0x000fe400000010ff */
[----:B------:R-:W-:Y:S07]  /*17ec0*/  F2FP.BF16.PACK_AB R111, R174, R175 ;  /* 0x000000afae6f723e */ /* 0x000fee00000010ff */
[C---:B-----5:R-:W-:Y:S03]  /*17ed0*/  HMMA.16816.F32.BF16 R4, R108.reuse, R116, R4 ;  /* 0x000000746c04723c */ /* 0x060fe60000041804 */
[----:B----4-:R-:W-:Y:S05]  /*17ee0*/  FFMA.FTZ R104, R225, c[0x0][0x2d0], -R3 ;  /* 0x0000b400e1687a23 */ /* 0x010fea0000010803 */
[C---:B------:R-:W-:Y:S01]  /*17ef0*/  HMMA.16816.F32.BF16 R8, R108.reuse, R118, R8 ;  /* 0x000000766c08723c */ /* 0x040fe20000041808 */
[----:B------:R-:W4:Y:S01]  /*17f00*/  LDSM.16.MT88.4 R116, [R150+0x5000] ;  /* 0x005000009674783b */ /* 0x000f220000004200 */
[----:B------:R5:W1:Y:S06]  /*17f10*/  MUFU.EX2 R172, R104 ;  /* 0x0000006800ac7308 */ /* 0x000a6c0000000800 */
[C---:B------:R-:W-:Y:S08]  /*17f20*/  HMMA.16816.F32.BF16 R12, R108.reuse, R128, R12 ;  /* 0x000000806c0c723c */ /* 0x040ff0000004180c */
[C---:B------:R-:W-:Y:S01]  /*17f30*/  HMMA.16816.F32.BF16 R16, R108.reuse, R130, R16 ;  /* 0x000000826c10723c */ /* 0x040fe20000041810 */
[----:B------:R-:W-:Y:S07]  /*17f40*/  LDSM.16.MT88.4 R128, [R194+0x1800] ;  /* 0x00180000c280783b */ /* 0x000fee0000004200 */
[C---:B--2---:R-:W-:Y:S04]  /*17f50*/  HMMA.16816.F32.BF16 R20, R108.reuse, R124, R20 ;  /* 0x0000007c6c14723c */ /* 0x044fe80000041814 */
[--C-:B-----5:R-:W-:Y:S04]  /*17f60*/  FFMA.FTZ R104, R229, c[0x0][0x2d0], -R105.reuse ;  /* 0x0000b400e5687a23 */ /* 0x120fe80000010869 */
[C---:B------:R-:W-:Y:S01]  /*17f70*/  HMMA.16816.F32.BF16 R24, R108.reuse, R126, R24 ;  /* 0x0000007e6c18723c */ /* 0x040fe20000041818 */
[----:B------:R-:W2:Y:S01]  /*17f80*/  LDSM.16.MT88.4 R124, [R151+0x5000] ;  /* 0x00500000977c783b */ /* 0x000ea20000004200 */
[----:B------:R5:W-:Y:S06]  /*17f90*/  MUFU.EX2 R179, R104 ;  /* 0x0000006800b37308 */ /* 0x000bec0000000800 */
[C---:B------:R-:W-:Y:S08]  /*17fa0*/  HMMA.16816.F32.BF16 R28, R108.reuse, R132, R28 ;  /* 0x000000846c1c723c */ /* 0x040ff0000004181c */
[C---:B------:R-:W-:Y:S08]  /*17fb0*/  HMMA.16816.F32.BF16 R32, R108.reuse, R134, R32 ;  /* 0x000000866c20723c */ /* 0x040ff00000041820 */
[C---:B------:R-:W-:Y:S04]  /*17fc0*/  HMMA.16816.F32.BF16 R36, R108.reuse, R136, R36 ;  /* 0x000000886c24723c */ /* 0x040fe80000041824 */
[----:B-----5:R-:W-:Y:S04]  /*17fd0*/  FFMA.FTZ R104, R228, c[0x0][0x2d0], -R105 ;  /* 0x0000b400e4687a23 */ /* 0x020fe80000010869 */
[C---:B------:R-:W-:Y:S01]  /*17fe0*/  HMMA.16816.F32.BF16 R40, R108.reuse, R138, R40 ;  /* 0x0000008a6c28723c */ /* 0x040fe20000041828 */
[----:B------:R-:W-:Y:S01]  /*17ff0*/  LDSM.16.MT88.4 R136, [R193+0x1800] ;  /* 0x00180000c188783b */ /* 0x000fe20000004200 */
[----:B------:R-:W5:Y:S06]  /*18000*/  MUFU.EX2 R178, R104 ;  /* 0x0000006800b27308 */ /* 0x000f6c0000000800 */
[C---:B------:R-:W-:Y:S07]  /*18010*/  HMMA.16816.F32.BF16 R44, R108.reuse, R152, R44 ;  /* 0x000000986c2c723c */ /* 0x040fee000004182c */
[----:B------:R-:W-:Y:S01]  /*18020*/  F2FP.BF16.PACK_AB R152, R180, R181 ;  /* 0x000000b5b498723e */ /* 0x000fe200000010ff */
[C---:B------:R-:W-:Y:S04]  /*18030*/  HMMA.16816.F32.BF16 R48, R108.reuse, R154, R48 ;  /* 0x0000009a6c30723c */ /* 0x040fe80000041830 */
[----:B-1----:R-:W-:Y:S04]  /*18040*/  F2FP.BF16.PACK_AB R153, R172, R173 ;  /* 0x000000adac99723e */ /* 0x002fe800000010ff */
[C---:B---3--:R-:W-:Y:S04]  /*18050*/  HMMA.16816.F32.BF16 R52, R108.reuse, R120, R52 ;  /* 0x000000786c34723c */ /* 0x048fe80000041834 */
[----:B-----5:R-:W-:Y:S01]  /*18060*/  F2FP.BF16.PACK_AB R154, R178, R179 ;  /* 0x000000b3b29a723e */ /* 0x020fe200000010ff */
[--C-:B------:R-:W-:Y:S02]  /*18070*/  FFMA.FTZ R104, R140, c[0x0][0x2d0], -R3.reuse ;  /* 0x0000b4008c687a23 */ /* 0x100fe40000010803 */
[----:B------:R-:W-:Y:S01]  /*18080*/  FFMA.FTZ R3, R141, c[0x0][0x2d0], -R3 ;  /* 0x0000b4008d037a23 */ /* 0x000fe20000010803 */
[C---:B------:R-:W-:Y:S01]  /*18090*/  HMMA.16816.F32.BF16 R56, R108.reuse, R122, R56 ;  /* 0x0000007a6c38723c */ /* 0x040fe20000041838 */
[----:B------:R-:W1:Y:S01]  /*180a0*/  LDSM.16.MT88.4 R120, [R194+0x5000] ;  /* 0x00500000c278783b */ /* 0x000e620000004200 */
[----:B------:R-:W-:Y:S06]  /*180b0*/  MUFU.EX2 R105, R104 ;  /* 0x0000006800697308 */ /* 0x000fec0000000800 */
[C---:B------:R-:W-:Y:S04]  /*180c0*/  HMMA.16816.F32.BF16 R60, R108.reuse, R112, R60 ;  /* 0x000000706c3c723c */ /* 0x040fe8000004183c */
[----:B------:R-:W3:Y:S04]  /*180d0*/  MUFU.EX2 R104, R3 ;  /* 0x0000000300687308 */ /* 0x000ee80000000800 */
[C---:B------:R-:W-:Y:S01]  /*180e0*/  HMMA.16816.F32.BF16 R64, R108.reuse, R114, R64 ;  /* 0x000000726c40723c */ /* 0x040fe20000041840 */
[----:B------:R-:W5:Y:S07]  /*180f0*/  LDSM.16.MT88.4 R112, [R193+0x5000] ;  /* 0x00500000c170783b */ /* 0x000f6e0000004200 */
[C---:B----4-:R-:W-:Y:S08]  /*18100*/  HMMA.16816.F32.BF16 R68, R108.reuse, R116, R68 ;  /* 0x000000746c44723c */ /* 0x050ff00000041844 */
[C---:B------:R-:W-:Y:S01]  /*18110*/  HMMA.16816.F32.BF16 R72, R108.reuse, R118, R72 ;  /* 0x000000766c48723c */ /* 0x040fe20000041848 */
[----:B------:R-:W4:Y:S03]  /*18120*/  LDSM.16.MT88.4 R116, [R150+0x1800] ;  /* 0x001800009674783b */ /* 0x000f260000004200 */
[----:B---3--:R-:W-:Y:S01]  /*18130*/  F2FP.BF16.PACK_AB R155, R104, R105 ;  /* 0x00000069689b723e */ /* 0x008fe200000010ff */
[----:B------:R-:W-:Y:S02]  /*18140*/  FADD.FTZ R3, R174, R0 ;  /* 0x00000000ae037221 */ /* 0x000fe40000010000 */
[----:B------:R-:W-:Y:S01]  /*18150*/  FADD.FTZ R0, R181, R2 ;  /* 0x00000002b5007221 */ /* 0x000fe20000010000 */
[C---:B--2---:R-:W-:Y:S04]  /*18160*/  HMMA.16816.F32.BF16 R76, R108.reuse, R124, R76 ;  /* 0x0000007c6c4c723c */ /* 0x044fe8000004184c */
[----:B------:R-:W-:Y:S02]  /*18170*/  FADD.FTZ R3, R173, R3 ;  /* 0x00000003ad037221 */ /* 0x000fe40000010000 */
[----:B------:R-:W-:Y:S02]  /*18180*/  FADD.FTZ R0, R180, R0 ;  /* 0x00000000b4007221 */ /* 0x000fe40000010000 */
[C---:B------:R-:W-:Y:S01]  /*18190*/  HMMA.16816.F32.BF16 R80, R108.reuse, R126, R80 ;  /* 0x0000007e6c50723c */ /* 0x040fe20000041850 */
[----:B------:R-:W2:Y:S03]  /*181a0*/  LDSM.16.MT88.4 R124, [R151+0x1800] ;  /* 0x00180000977c783b */ /* 0x000ea60000004200 */
[----:B------:R-:W-:Y:S02]  /*181b0*/  FADD.FTZ R3, R172, R3 ;  /* 0x00000003ac037221 */ /* 0x000fe40000010000 */
[----:B------:R-:W-:Y:S02]  /*181c0*/  FADD.FTZ R2, R179, R0 ;  /* 0x00000000b3027221 */ /* 0x000fe40000010000 */
[C---:B-1----:R-:W-:Y:S04]  /*181d0*/  HMMA.16816.F32.BF16 R84, R108.reuse, R120, R84 ;  /* 0x000000786c54723c */ /* 0x042fe80000041854 */
[----:B------:R-:W-:Y:S01]  /*181e0*/  FADD.FTZ R0, R105, R3 ;  /* 0x0000000369007221 */ /* 0x000fe20000010000 */
[----:B------:R-:W-:Y:S01]  /*181f0*/  MOV R105, R100 ;  /* 0x0000006400697202 */ /* 0x000fe20000000f00 */
[----:B------:R-:W-:Y:S02]  /*18200*/  FADD.FTZ R236, R178, R2 ;  /* 0x00000002b2ec7221 */ /* 0x000fe40000010000 */
[C---:B------:R-:W-:Y:S04]  /*18210*/  HMMA.16816.F32.BF16 R88, R108.reuse, R122, R88 ;  /* 0x0000007a6c58723c */ /* 0x040fe80000041858 */
[----:B------:R-:W-:Y:S01]  /*18220*/  FADD.FTZ R237, R104, R0 ;  /* 0x0000000068ed7221 */ /* 0x000fe20000010000 */
[----:B------:R-:W-:Y:S03]  /*18230*/  MOV R104, R101 ;  /* 0x0000006500687202 */ /* 0x000fe60000000f00 */
[C---:B-----5:R-:W-:Y:S08]  /*18240*/  HMMA.16816.F32.BF16 R92, R108.reuse, R112, R92 ;  /* 0x000000706c5c723c */ /* 0x060ff0000004185c */
[----:B------:R-:W-:Y:S08]  /*18250*/  HMMA.16816.F32.BF16 R96, R108, R114, R96 ;  /* 0x000000726c60723c */ /* 0x000ff00000041860 */
[C---:B----4-:R-:W-:Y:S01]  /*18260*/  HMMA.16816.F32.BF16 R108, R152.reuse, R116, R4 ;  /* 0x00000074986c723c */ /* 0x050fe20000041804 */
        /* <DEDUP_REMOVED lines=21> */
[C---:B---3--:R-:W-:Y:S08]  /*183c0*/  HMMA.16816.F32.BF16 R76, R152.reuse, R8, R76 ;  /* 0x00000008984c723c */ /* 0x048ff0000004184c */
[C---:B------:R-:W-:Y:S08]  /*183d0*/  HMMA.16816.F32.BF16 R80, R152.reuse, R10, R80 ;  /* 0x0000000a9850723c */ /* 0x040ff00000041850 */
[C---:B--2---:R-:W-:Y:S08]  /*183e0*/  HMMA.16816.F32.BF16 R84, R152.reuse, R12, R84 ;  /* 0x0000000c9854723c */ /* 0x044ff00000041854 */
[C---:B------:R-:W-:Y:S08]  /*183f0*/  HMMA.16816.F32.BF16 R88, R152.reuse, R14, R88 ;  /* 0x0000000e9858723c */ /* 0x040ff00000041858 */
[C---:B-1----:R-:W-:Y:S08]  /*18400*/  HMMA.16816.F32.BF16 R92, R152.reuse, R4, R92 ;  /* 0x00000004985c723c */ /* 0x042ff0000004185c */
[----:B------:R-:W-:Y:S01]  /*18410*/  HMMA.16816.F32.BF16 R96, R152, R6, R96 ;  /* 0x000000069860723c */ /* 0x000fe20000041860 */
[----:B------:R-:W-:-:S07]  /*18420*/  @P0 BRA `(.L_x_1109) ;  /* 0xffffd29000000947 */ /* 0x000fce000383ffff */
.L_x_1108:
[----:B------:R-:W-:Y:S07]  /*18430*/  @!UPT UIADD3 URZ, URZ, URZ, URZ ;  /* 0x0000003f3f3ff290 */ /* 0x000fee000fffe03f */
[----:B------:R-:W-:Y:S02]  /*18440*/  MOV R7, 0x1f ;  /* 0x0000001f00077802 */ /* 0x000fe40000000f00 */
[----:B------:R-:W-:Y:S01]  /*18450*/  MOV R6, 0xffffffff ;  /* 0xffffffff00067802 */ /* 0x000fe20000000f00 */
[----:B------:R-:W-:Y:S06]  /*18460*/  BRA.DIV ~URZ, `(.L_x_1110) ;  /* 0x000054c27f007947 */ /* 0x000fec000b800000 */
[----:B------:R1:W2:Y:S02]  /*18470*/  SHFL.BFLY PT, R0, R236, 0x2, 0x1f ;  /* 0x0c401f00ec007f89 */ /* 0x0002a400000e0000 */
.L_x_1183:
[----:B--2---:R-:W-:Y:S01]  /*18480*/  FADD.FTZ R0, R0, R236 ;  /* 0x000000ec00007221 */ /* 0x004fe20000010000 */
[----:B------:R-:W-:Y:S05]  /*18490*/  BRA.DIV ~URZ, `(.L_x_1111) ;  /* 0x000054f27f007947 */ /* 0x000fea000b800000 */
[----:B------:R-:W2:Y:S04]  /*184a0*/  SHFL.BFLY PT, R2, R237, 0x2, 0x1f ;  /* 0x0c401f00ed027f89 */ /* 0x000ea800000e0000 */
[----:B------:R-:W3:Y:S01]  /*184b0*/  SHFL.BFLY PT, R5, R0, 0x1, 0x1f ;  /* 0x0c201f0000057f89 */ /* 0x000ee200000e0000 */
[----:B--2---:R-:W-:-:S02]  /*184c0*/  FADD.FTZ R4, R2, R237 ;  /* 0x000000ed02047221 */ /* 0x004fc40000010000 */
[----:B---3--:R-:W-:-:S03]  /*184d0*/  FADD.FTZ R0, R0, R5 ;  /* 0x0000000500007221 */ /* 0x008fc60000010000 */
[----:B------:R2:W3:Y:S04]  /*184e0*/  SHFL.BFLY PT, R3, R4, 0x1, 0x1f ;  /* 0x0c201f0004037f89 */ /* 0x0004e800000e0000 */
.L_x_1184:
        /* <DEDUP_REMOVED lines=69> */
[----:B------:R-:W-:Y:S01]  /*18940*/  FMUL.FTZ R93, R0, R123 ;  /* 0x0000007b005d7220 */ /* 0x000fe20000410000 */
[----:B---3--:R-:W-:Y:S01]  /*18950*/  @P0 MOV R3, 0x3f317218 ;  /* 0x3f31721800030802 */ /* 0x008fe20000000f00 */
[----:B-----5:R-:W-:Y:S02]  /*18960*/  @P0 FMUL.FTZ R2, R2, 0.69314718246459960938 ;  /* 0x3f31721802020820 */ /* 0x020fe40000410000 */
        /* <DEDUP_REMOVED lines=45> */
.L_x_1047:
        /* <DEDUP_REMOVED lines=17> */
.L_x_1113:
[----:B------:R-:W-:Y:S05]  /*18d50*/  BSYNC B0 ;  /* 0x0000000000007941 */ /* 0x000fea0003800000 */
.L_x_1112:
[----:B------:R-:W-:Y:S01]  /*18d60*/  PRMT R0, R0, 0x9910, RZ ;  /* 0x0000991000007816 */ /* 0x000fe200000000ff */
[----:B------:R-:W-:Y:S01]  /*18d70*/  BSSY B1, `(.L_x_1114) ;  /* 0x0000347000017945 */ /* 0x000fe20003800000 */
[----:B------:R-:W-:Y:S01]  /*18d80*/  IMAD.MOV.U32 R86, RZ, RZ, R248 ;  /* 0x000000ffff567224 */ /* 0x000fe200078e00f8 */
[----:B------:R-:W-:Y:S02]  /*18d90*/  IADD3 R4, R242, 0x40, RZ ;  /* 0x00000040f2047810 */ /* 0x000fe40007ffe0ff */
[----:B------:R-:W-:Y:S02]  /*18da0*/  ISETP.NE.AND P0, PT, R0, RZ, PT ;  /* 0x000000ff0000720c */ /* 0x000fe40003f05270 */
[----:B------:R-:W-:-:S11]  /*18db0*/  IADD3 R0, R242, 0x80, RZ ;  /* 0x00000080f2007810 */ /* 0x000fd60007ffe0ff */
[----:B------:R-:W-:Y:S05]  /*18dc0*/  @!P0 BRA `(.L_x_1115) ;  /* 0x0000277000008947 */ /* 0x000fea0003800000 */
[----:B------:R-:W2:Y:S04]  /*18dd0*/  LDL R6, [R1+0x14] ;  /* 0x0000140001067983 */ /* 0x000ea80000100800 */
[----:B------:R-:W3:Y:S04]  /*18de0*/  LDL R15, [R1+0x24] ;  /* 0x00002400010f7983 */ /* 0x000ee80000100800 */
[----:B------:R-:W4:Y:S01]  /*18df0*/  LDL R14, [R1+0x2c] ;  /* 0x00002c00010e7983 */ /* 0x000f220000100800 */
[----:B------:R-:W-:-:S03]  /*18e00*/  SHF.R.S32.HI R2, RZ, 0x1f, R7 ;  /* 0x0000001fff027819 */ /* 0x000fc60000011407 */
[----:B------:R-:W3:Y:S04]  /*18e10*/  LDL R12, [R1+0x28] ;  /* 0x00002800010c7983 */ /* 0x000ee80000100800 */
[----:B------:R-:W3:Y:S01]  /*18e20*/  LDL R10, [R1+0x3c] ;  /* 0x00003c00010a7983 */ /* 0x000ee20000100800 */
[----:B------:R-:W-:Y:S02]  /*18e30*/  SHF.R.S32.HI R5, RZ, 0x1f, R7 ;  /* 0x0000001fff057819 */ /* 0x000fe40000011407 */
[-C--:B------:R-:W-:Y:S01]  /*18e40*/  LEA.HI R2, R2, R7.reuse, RZ, 0x5 ;  /* 0x0000000702027211 */ /* 0x080fe200078f28ff */
[----:B------:R-:W3:Y:S04]  /*18e50*/  LDL R9, [R1+0x34] ;  /* 0x0000340001097983 */ /* 0x000ee80000100800 */
[----:B------:R-:W3:Y:S04]  /*18e60*/  LDL R8, [R1+0x38] ;  /* 0x0000380001087983 */ /* 0x000ee80000100800 */
[----:B------:R-:W4:Y:S04]  /*18e70*/  LDL R13, [R1+0x30] ;  /* 0x00003000010d7983 */ /* 0x000f280000100800 */
[----:B------:R-:W4:Y:S01]  /*18e80*/  LDL R11, [R1] ;  /* 0x00000000010b7983 */ /* 0x000f220000100800 */
[----:B------:R-:W-:Y:S01]  /*18e90*/  LEA.HI R5, R5, R7, RZ, 0x2 ;  /* 0x0000000705057211 */ /* 0x000fe200078f10ff */
[----:B------:R-:W-:Y:S01]  /*18ea0*/  WARPSYNC 0xffffffff ;  /* 0xffffffff00007948 */ /* 0x000fe20003800000 */
[----:B------:R-:W-:-:S02]  /*18eb0*/  SHF.R.S32.HI R2, RZ, 0x5, R2 ;  /* 0x00000005ff027819 */ /* 0x000fc40000011402 */
[----:B------:R-:W-:-:S03]  /*18ec0*/  LOP3.LUT R5, R5, 0xfffffffc, RZ, 0xc0, !PT ;  /* 0xfffffffc05057812 */ /* 0x000fc600078ec0ff */
[----:B------:R-:W-:Y:S02]  /*18ed0*/  IMAD.SHL.U32 R2, R2, 0x400, RZ ;  /* 0x0000040002027824 */ /* 0x000fe400078e00ff */
[----:B------:R-:W-:-:S04]  /*18ee0*/  IMAD.IADD R5, R7, 0x1, -R5 ;  /* 0x0000000107057824 */ /* 0x000fc800078e0a05 */
        /* <DEDUP_REMOVED lines=8> */
[----:B--2---:R-:W-:-:S04]  /*18f70*/  SHF.R.U32.HI R3, RZ, 0x3, R6 ;  /* 0x00000003ff037819 */ /* 0x004fc80000011606 */
[----:B------:R-:W-:-:S05]  /*18f80*/  LOP3.LUT R3, R3, R6, RZ, 0xfc, !PT ;  /* 0x0000000603037212 */ /* 0x000fca00078efcff */
[----:B------:R-:W-:Y:S01]  /*18f90*/  IMAD.IADD R2, R2, 0x1, R3 ;  /* 0x0000000102027824 */ /* 0x000fe200078e0203 */
[----:B------:R-:W-:-:S04]  /*18fa0*/  F2FP.BF16.PACK_AB R3, R159, R158 ;  /* 0x0000009e9f03723e */ /* 0x000fc800000010ff */
[----:B------:R-:W-:Y:S02]  /*18fb0*/  LEA R2, R2, 0x80, 0x1 ;  /* 0x0000008002027811 */ /* 0x000fe400078e08ff */
[----:B------:R-:W-:-:S03]  /*18fc0*/  F2FP.BF16.PACK_AB R6, R33, R32 ;  /* 0x000000202106723e */ /* 0x000fc600000010ff */
        /* <DEDUP_REMOVED lines=110> */
.L_x_1116:
[----:B--2---:R-:W2:Y:S04]  /*196b0*/  LDL R5, [R1+0x10] ;  /* 0x0000100001057983 */ /* 0x004ea80000100800 */
[----:B------:R-:W3:Y:S04]  /*196c0*/  LDL R24, [R1+0xc] ;  /* 0x00000c0001187983 */ /* 0x000ee80000100800 */
[----:B------:R-:W4:Y:S04]  /*196d0*/  LDL R15, [R1+0x20] ;  /* 0x00002000010f7983 */ /* 0x000f280000100800 */
[----:B------:R-:W4:Y:S01]  /*196e0*/  LDL R25, [R1+0x4c] ;  /* 0x00004c0001197983 */ /* 0x000f220000100800 */
[----:B------:R-:W-:Y:S01]  /*196f0*/  IMAD.MOV.U32 R12, RZ, RZ, 0x368 ;  /* 0x00000368ff0c7424 */ /* 0x000fe200078e00ff */
[----:B------:R-:W-:-:S04]  /*19700*/  ISETP.GT.AND P2, PT, R2, 0x1, PT ;  /* 0x000000010200780c */ /* 0x000fc80003f44270 */
[----:B------:R-:W-:-:S04]  /*19710*/  SEL R12, R12, 0x328, P2 ;  /* 0x000003280c0c7807 */ /* 0x000fc80001000000 */
[----:B------:R-:W1:Y:S08]  /*19720*/  LDC.64 R8, c[0x0][R12+0x170] ;  /* 0x00005c000c087b82 */ /* 0x000e700000000a00 */
[----:B------:R1:W3:Y:S08]  /*19730*/  LDC.64 R16, c[0x0][R12+0x168] ;  /* 0x00005a000c107b82 */ /* 0x0002f00000000a00 */
[----:B------:R1:W2:Y:S08]  /*19740*/  LDC.64 R20, c[0x0][R12+0x178] ;  /* 0x00005e000c147b82 */ /* 0x0002b00000000a00 */
[----:B------:R1:W2:Y:S01]  /*19750*/  LDC.64 R18, c[0x0][R12+0x160] ;  /* 0x000058000c127b82 */ /* 0x0002a20000000a00 */
[----:B------:R-:W-:Y:S01]  /*19760*/  IMAD.MOV.U32 R2, RZ, RZ, c[0x0][0x4e8] ;  /* 0x00013a00ff027624 */ /* 0x000fe200078e00ff */
[----:B------:R-:W-:-:S04]  /*19770*/  ISETP.NE.U32.AND P0, PT, RZ, c[0x0][0x500], PT ;  /* 0x00014000ff007a0c */ /* 0x000fc80003f05070 */
[----:B------:R-:W-:Y:S02]  /*19780*/  ISETP.NE.AND P3, PT, R2, 0x1, PT ;  /* 0x000000010200780c */ /* 0x000fe40003f65270 */
[----:B------:R-:W-:-:S04]  /*19790*/  ISETP.NE.AND.EX P0, PT, RZ, c[0x0][0x504], PT, P0 ;  /* 0x00014100ff007a0c */ /* 0x000fc80003f05300 */
        /* <DEDUP_REMOVED lines=12> */
[----:B------:R-:W-:Y:S01]  /*19860*/  IMAD R13, R17, R24, RZ ;  /* 0x00000018110d7224 */ /* 0x000fe200078e02ff */
[--C-:B-----5:R-:W-:Y:S01]  /*19870*/  IADD3 R16, P1, P0, R8, R10, R3.reuse ;  /* 0x0000000a08107210 */ /* 0x120fe2000783e003 */
[----:B------:R-:W-:Y:S01]  /*19880*/  IMAD.IADD R15, R9, 0x1, R12 ;  /* 0x00000001090f7824 */ /* 0x000fe200078e020c */
[----:B------:R-:W-:Y:S01]  /*19890*/  SHF.R.S32.HI R8, RZ, 0x1f, R3 ;  /* 0x0000001fff087819 */ /* 0x000fe20000011403 */
        /* <DEDUP_REMOVED lines=28> */
[----:B------:R-:W-:-:S03]  /*19a60*/  IMAD.IADD R7, R25, 0x1, R249 ;  /* 0x0000000119077824 */ /* 0x000fc600078e02f9 */
        /* <DEDUP_REMOVED lines=61> */
.L_x_1185:
[----:B------:R-:W-:Y:S05]  /*19e40*/  BRA.DIV ~URZ, `(.L_x_1119) ;  /* 0x00003cb27f007947 */ /* 0x000fea000b800000 */
[----:B------:R3:W4:Y:S02]  /*19e50*/  SHFL.IDX PT, R2, R14, RZ, 0x181f ;  /* 0x00181fff0e027589 */ /* 0x00072400000e0000 */
.L_x_1186:
        /* <DEDUP_REMOVED lines=18> */
.L_x_1121:
[----:B------:R-:W-:Y:S05]  /*19f80*/  BSYNC B0 ;  /* 0x0000000000007941 */ /* 0x000fea0003800000 */
.L_x_1120:
[----:B------:R-:W-:Y:S05]  /*19f90*/  BRA.DIV ~URZ, `(.L_x_1122) ;  /* 0x00003bd27f007947 */ /* 0x000fea000b800000 */
[----:B--2---:R2:W1:Y:S04]  /*19fa0*/  SHFL.IDX PT, R7, R13, 0x1, 0x181f ;  /* 0x00381f000d077f89 */ /* 0x00446800000e0000 */
[----:B----4-:R2:W4:Y:S02]  /*19fb0*/  SHFL.IDX PT, R2, R14, 0x1, 0x181f ;  /* 0x00381f000e027f89 */ /* 0x01052400000e0000 */
.L_x_1187:
        /* <DEDUP_REMOVED lines=8> */
[-C--:B------:R-:W-:Y:S02]  /*1a040*/  @!P1 LEA R8, P4, R4, R2.reuse, 0x1 ;  /* 0x0000000204089211 */ /* 0x080fe400078808ff */
[----:B------:R-:W-:Y:S02]  /*1a050*/  @!P0 LEA R2, P3, R0, R2, 0x1 ;  /* 0x0000000200028211 */ /* 0x000fe400078608ff */
[-C--:B-1----:R-:W-:Y:S02]  /*1a060*/  @!P2 LEA.HI.X R11, R242, R7.reuse, R15, 0x1, P5 ;  /* 0x00000007f20ba211 */ /* 0x082fe400028f0c0f */
[-C--:B------:R-:W-:Y:S02]  /*1a070*/  @!P1 LEA.HI.X R9, R4, R7.reuse, R16, 0x1, P4 ;  /* 0x0000000704099211 */ /* 0x080fe400020f0c10 */
[----:B------:R-:W-:Y:S01]  /*1a080*/  @!P0 LEA.HI.X R3, R0, R7, R17, 0x1, P3 ;  /* 0x0000000700038211 */ /* 0x000fe200018f0c11 */
[----:B------:R1:W-:Y:S04]  /*1a090*/  @!P2 ST.E.128 [R10.64], R40 ;  /* 0x000000280a00a985 */ /* 0x0003e8000c101d06 */
[----:B------:R1:W-:Y:S04]  /*1a0a0*/  @!P1 ST.E.128 [R8.64], R36 ;  /* 0x0000002408009985 */ /* 0x0003e8000c101d06 */
[----:B------:R1:W-:Y:S02]  /*1a0b0*/  @!P0 ST.E.128 [R2.64], R32 ;  /* 0x0000002002008985 */ /* 0x0003e4000c101d06 */
.L_x_1124:
[----:B------:R-:W-:Y:S05]  /*1a0c0*/  BSYNC B0 ;  /* 0x0000000000007941 */ /* 0x000fea0003800000 */
.L_x_1123:
[----:B------:R-:W-:Y:S05]  /*1a0d0*/  BRA.DIV ~URZ, `(.L_x_1125) ;  /* 0x00003b627f007947 */ /* 0x000fea000b800000 */
[----:B-1----:R1:W2:Y:S02]  /*1a0e0*/  SHFL.IDX PT, R7, R13, 0x2, 0x181f ;  /* 0x00581f000d077f89 */ /* 0x0022a400000e0000 */
.L_x_1188:
[----:B------:R-:W-:Y:S05]  /*1a0f0*/  BRA.DIV ~URZ, `(.L_x_1126) ;  /* 0x00003bb27f007947 */ /* 0x000fea000b800000 */
[----:B----4-:R4:W1:Y:S02]  /*1a100*/  SHFL.IDX PT, R2, R14, 0x2, 0x181f ;  /* 0x00581f000e027f89 */ /* 0x01086400000e0000 */
.L_x_1189:
        /* <DEDUP_REMOVED lines=16> */
.L_x_1128:
[----:B------:R-:W-:Y:S05]  /*1a210*/  BSYNC B0 ;  /* 0x0000000000007941 */ /* 0x000fea0003800000 */
.L_x_1127:
[----:B------:R-:W-:Y:S05]  /*1a220*/  BRA.DIV ~URZ, `(.L_x_1129) ;  /* 0x00003af27f007947 */ /* 0x000fea000b800000 */
[----:B-1----:R1:W3:Y:S04]  /*1a230*/  SHFL.IDX PT, R10, R13, 0x3, 0x181f ;  /* 0x00781f000d0a7f89 */ /* 0x0022e800000e0000 */
[----:B------:R1:W4:Y:S02]  /*1a240*/  SHFL.IDX PT, R2, R14, 0x3, 0x181f ;  /* 0x00781f000e027f89 */ /* 0x00032400000e0000 */
.L_x_1190:
[----:B------:R-:W-:-:S04]  /*1a250*/  IADD3 R3, R12, 0x60, RZ ;  /* 0x000000600c037810 */ /* 0x000fc80007ffe0ff */
[----:B------:R-:W-:-:S13]  /*1a260*/  ISETP.GE.AND P0, PT, R3, R6, PT ;  /* 0x000000060300720c */ /* 0x000fda0003f06270 */
[----:B------:R-:W-:Y:S05]  /*1a270*/  @P0 BRA `(.L_x_1130) ;  /* 0x00001f6000000947 */ /* 0x000fea0003800000 */
[----:B------:R-:W-:Y:S02]  /*1a280*/  ISETP.GE.AND P1, PT, R242, c[0x0][0x3c8], PT ;  /* 0x0000f200f2007a0c */ /* 0x000fe40003f26270 */
[----:B------:R-:W-:-:S11]  /*1a290*/  ISETP.GE.AND P0, PT, R4, c[0x0][0x3c8], PT ;  /* 0x0000f20004007a0c */ /* 0x000fd60003f06270 */
[-C--:B----4-:R-:W-:Y:S02]  /*1a2a0*/  @!P1 LEA R8, P3, R242, R2.reuse, 0x1 ;  /* 0x00000002f2089211 */ /* 0x090fe400078608ff */
[----:B------:R-:W-:Y:S02]  /*1a2b0*/  @!P0 LEA R6, P2, R4, R2, 0x1 ;  /* 0x0000000204068211 */ /* 0x000fe400078408ff */
[-C--:B---3--:R-:W-:Y:S02]  /*1a2c0*/  @!P1 LEA.HI.X R9, R242, R10.reuse, R15, 0x1, P3 ;  /* 0x0000000af2099211 */ /* 0x088fe400018f0c0f */
[----:B--2---:R-:W-:-:S03]  /*1a2d0*/  @!P0 LEA.HI.X R7, R4, R10, R16, 0x1, P2 ;  /* 0x0000000a04078211 */ /* 0x004fc600010f0c10 */
        /* <DEDUP_REMOVED lines=8> */
.L_x_1117:
        /* <DEDUP_REMOVED lines=34> */
.L_x_1191:
[----:B------:R-:W-:Y:S05]  /*1a580*/  BRA.DIV ~URZ, `(.L_x_1132) ;  /* 0x000038d27f007947 */ /* 0x000fea000b800000 */
[----:B------:R4:W1:Y:S02]  /*1a590*/  SHFL.IDX PT, R0, R37, RZ, 0x1c1f ;  /* 0x001c1fff25007589 */ /* 0x00086400000e0000 */
.L_x_1192:
        /* <DEDUP_REMOVED lines=53> */
[----:B------:R-:W-:Y:S02]  /*1a8f0*/  @!P1 IMAD.MOV.U32 R30, RZ, RZ, R0 ;  /* 0x000000ffff1e9224 */ /* 0x000fe400078e0000 */
[----:B---3--:R-:W-:Y:S01]  /*1a900*/  @!P1 IMAD.MOV.U32 R31, RZ, RZ, R4 ;  /* 0x000000ffff1f9224 */ /* 0x008fe200078e0004 */
[----:B------:R-:W-:-:S03]  /*1a910*/  @!P0 LEA R2, P2, R23, R0, 0x2 ;  /* 0x0000000017028211 */ /* 0x000fc600078410ff */
[----:B------:R-:W-:Y:S01]  /*1a920*/  @!P1 IMAD.WIDE R30, R241, 0x4, R30 ;  /* 0x00000004f11e9825 */ /* 0x000fe200078e021e */
[----:B------:R-:W-:Y:S02]  /*1a930*/  @!P0 LEA.HI.X R3, R23, R4, R39, 0x2, P2 ;  /* 0x0000000417038211 */ /* 0x000fe400010f1427 */
[----:B------:R-:W-:Y:S02]  /*1a940*/  ISETP.GE.AND P2, PT, R20, c[0x0][0x3c8], PT ;  /* 0x0000f20014007a0c */ /* 0x000fe40003f46270 */
        /* <DEDUP_REMOVED lines=63> */
[-C--:B-1----:R-:W-:Y:S02]  /*1ad40*/  @!P6 LEA R30, P0, R29, R0.reuse, 0x2 ;  /* 0x000000001d1ee211 */ /* 0x082fe400078010ff */
[----:B---3--:R-:W-:Y:S02]  /*1ad50*/  @!P1 LEA R2, P3, R15, R0, 0x2 ;  /* 0x000000000f029211 */ /* 0x008fe400078610ff */
        /* <DEDUP_REMOVED lines=21> */
.L_x_1134:
[----:B------:R-:W-:Y:S05]  /*1aeb0*/  BSYNC B0 ;  /* 0x0000000000007941 */ /* 0x000fea0003800000 */
.L_x_1133:
[----:B------:R-:W-:Y:S05]  /*1aec0*/  BRA.DIV ~URZ, `(.L_x_1135) ;  /* 0x000030027f007947 */ /* 0x000fea000b800000 */
[----:B---3--:R1:W3:Y:S04]  /*1aed0*/  SHFL.IDX PT, R4, R36, 0x1, 0x1c1f ;  /* 0x003c1f0024047f89 */ /* 0x0082e800000e0000 */
[----:B------:R1:W2:Y:S02]  /*1aee0*/  SHFL.IDX PT, R0, R37, 0x1, 0x1c1f ;  /* 0x003c1f0025007f89 */ /* 0x0002a400000e0000 */
.L_x_1193:
[----:B------:R-:W-:-:S13]  /*1aef0*/  ISETP.NE.AND P0, PT, R61, RZ, PT ;  /* 0x000000ff3d00720c */ /* 0x000fda0003f05270 */
[----:B------:R-:W-:Y:S05]  /*1af00*/  @P0 BRA `(.L_x_1130) ;  /* 0x000012d000000947 */ /* 0x000fea0003800000 */
[----:B------:R-:W-:Y:S02]  /*1af10*/  ISETP.GE.AND P3, PT, R23, c[0x0][0x3c8], PT ;  /* 0x0000f20017007a0c */ /* 0x000fe40003f66270 */
[----:B------:R-:W-:Y:S02]  /*1af20*/  ISETP.GE.AND P2, PT, R22, c[0x0][0x3c8], PT ;  /* 0x0000f20016007a0c */ /* 0x000fe40003f46270 */
[----:B------:R-:W-:Y:S02]  /*1af30*/  ISETP.GE.AND P1, PT, R21, c[0x0][0x3c8], PT ;  /* 0x0000f20015007a0c */ /* 0x000fe40003f26270 */
[----:B------:R-:W-:Y:S02]  /*1af40*/  ISETP.GE.AND P4, PT, R241, c[0x0][0x3c8], PT ;  /* 0x0000f200f1007a0c */ /* 0x000fe40003f86270 */
[----:B------:R-:W-:-:S05]  /*1af50*/  ISETP.GE.AND P0, PT, R20, c[0x0][0x3c8], PT ;  /* 0x0000f20014007a0c */ /* 0x000fca0003f06270 */
[CC--:B--2---:R-:W-:Y:S02]  /*1af60*/  @!P3 LEA R32, P6, R23.reuse, R0.reuse, 0x2 ;  /* 0x000000001720b211 */ /* 0x0c4fe400078c10ff */
[C---:B------:R-:W-:Y:S02]  /*1af70*/  @!P2 LEA R30, P5, R22.reuse, R0, 0x2 ;  /* 0x00000000161ea211 */ /* 0x040fe400078a10ff */
[-C--:B---3--:R-:W-:Y:S02]  /*1af80*/  @!P3 LEA.HI.X R33, R23, R4.reuse, R39, 0x2, P6 ;  /* 0x000000041721b211 */ /* 0x088fe400030f1427 */
        /* <DEDUP_REMOVED lines=10> */
[----:B------:R2:W-:Y:S01]  /*1b030*/  @!P4 ST.E.64 [R34.64], R172 ;  /* 0x000000ac2200c985 */ /* 0x0005e2000c101b06 */
[----:B------:R-:W-:-:S03]  /*1b040*/  ISETP.GE.AND P4, PT, R14, c[0x0][0x3c8], PT ;  /* 0x0000f2000e007a0c */ /* 0x000fc60003f86270 */
[----:B------:R3:W-:Y:S01]  /*1b050*/  @!P3 ST.E.64 [R32.64], R166 ;  /* 0x000000a62000b985 */ /* 0x0007e2000c101b06 */
[----:B------:R-:W-:-:S03]  /*1b060*/  ISETP.GE.AND P3, PT, R12, c[0x0][0x3c8], PT ;  /* 0x0000f2000c007a0c */ /* 0x000fc60003f66270 */
[----:B------:R5:W-:Y:S01]  /*1b070*/  @!P2 ST.E.64 [R30.64], R114 ;  /* 0x000000721e00a985 */ /* 0x000be2000c101b06 */
[----:B------:R-:W-:-:S03]  /*1b080*/  ISETP.GE.AND P2, PT, R10, c[0x0][0x3c8], PT ;  /* 0x0000f2000a007a0c */ /* 0x000fc60003f46270 */
[----:B------:R1:W-:Y:S04]  /*1b090*/  @!P1 ST.E.64 [R22.64], R92 ;  /* 0x0000005c16009985 */ /* 0x0003e8000c101b06 */
[----:B------:R4:W-:Y:S01]  /*1b0a0*/  @!P0 ST.E.64 [R2.64], R84 ;  /* 0x0000005402008985 */ /* 0x0009e2000c101b06 */
[CC--:B--2---:R-:W-:Y:S02]  /*1b0b0*/  @!P6 LEA R34, P0, R19.reuse, R0.reuse, 0x2 ;  /* 0x000000001322e211 */ /* 0x0c4fe400078010ff */
[----:B---3--:R-:W-:Y:S02]  /*1b0c0*/  @!P5 LEA R32, P1, R16, R0, 0x2 ;  /* 0x000000001020d211 */ /* 0x008fe400078210ff */
[----:B------:R-:W-:Y:S02]  /*1b0d0*/  @!P6 LEA.HI.X R35, R19, R4, R42, 0x2, P0 ;  /* 0x000000041323e211 */ /* 0x000fe400000f142a */
[----:B-----5:R-:W-:-:S02]  /*1b0e0*/  @!P4 LEA R30, P0, R14, R0, 0x2 ;  /* 0x000000000e1ec211 */ /* 0x020fc400078010ff */
[-C--:B------:R-:W-:Y:S01]  /*1b0f0*/  @!P5 LEA.HI.X R33, R16, R4.reuse, R44, 0x2, P1 ;  /* 0x000000041021d211 */ /* 0x080fe200008f142c */
[----:B------:R-:W-:Y:S01]  /*1b100*/  @!P6 ST.E.64 [R34.64], R180 ;  /* 0x000000b42200e985 */ /* 0x000fe2000c101b06 */
[----:B------:R-:W-:Y:S02]  /*1b110*/  ISETP.GE.AND P1, PT, R8, c[0x0][0x3c8], PT ;  /* 0x0000f20008007a0c */ /* 0x000fe40003f26270 */
[----:B------:R-:W-:Y:S01]  /*1b120*/  @!P4 LEA.HI.X R31, R14, R4, R43, 0x2, P0 ;  /* 0x000000040e1fc211 */ /* 0x000fe200000f142b */
[----:B------:R-:W-:Y:S01]  /*1b130*/  @!P5 ST.E.64 [R32.64], R174 ;  /* 0x000000ae2000d985 */ /* 0x000fe2000c101b06 */
[C---:B-1----:R-:W-:Y:S02]  /*1b140*/  @!P3 LEA R22, P0, R12.reuse, R0, 0x2 ;  /* 0x000000000c16b211 */ /* 0x042fe400078010ff */
[----:B------:R-:W-:Y:S01]  /*1b150*/  ISETP.GE.AND P6, PT, R7, c[0x0][0x3c8], PT ;  /* 0x0000f20007007a0c */ /* 0x000fe20003fc6270 */
[----:B------:R-:W-:Y:S01]  /*1b160*/  @!P4 ST.E.64 [R30.64], R126 ;  /* 0x0000007e1e00c985 */ /* 0x000fe2000c101b06 */
[----:B------:R-:W-:-:S02]  /*1b170*/  @!P3 LEA.HI.X R23, R12, R4, R45, 0x2, P0 ;  /* 0x000000040c17b211 */ /* 0x000fc400000f142d */
[----:B------:R-:W-:Y:S02]  /*1b180*/  @!P2 LEA R20, P0, R10, R0, 0x2 ;  /* 0x000000000a14a211 */ /* 0x000fe400078010ff */
[----:B------:R-:W-:Y:S01]  /*1b190*/  ISETP.GE.AND P5, PT, R6, c[0x0][0x3c8], PT ;  /* 0x0000f20006007a0c */ /* 0x000fe20003fa6270 */
[----:B------:R1:W-:Y:S01]  /*1b1a0*/  @!P3 ST.E.64 [R22.64], R118 ;  /* 0x000000761600b985 */ /* 0x0003e2000c101b06 */
[----:B------:R-:W-:Y:S02]  /*1b1b0*/  @!P2 LEA.HI.X R21, R10, R4, R46, 0x2, P0 ;  /* 0x000000040a15a211 */ /* 0x000fe400000f142e */
[C---:B----4-:R-:W-:Y:S02]  /*1b1c0*/  @!P1 LEA R2, P0, R8.reuse, R0, 0x2 ;  /* 0x0000000008029211 */ /* 0x050fe400078010ff */
[----:B------:R-:W-:Y:S01]  /*1b1d0*/  ISETP.GE.AND P4, PT, R13, c[0x0][0x3c8], PT ;  /* 0x0000f2000d007a0c */ /* 0x000fe20003f86270 */
[----:B------:R2:W-:Y:S01]  /*1b1e0*/  @!P2 ST.E.64 [R20.64], R96 ;  /* 0x000000601400a985 */ /* 0x0005e2000c101b06 */
[----:B------:R-:W-:-:S02]  /*1b1f0*/  @!P1 LEA.HI.X R3, R8, R4, R47, 0x2, P0 ;  /* 0x0000000408039211 */ /* 0x000fc400000f142f */
[----:B------:R-:W-:Y:S02]  /*1b200*/  ISETP.GE.AND P3, PT, R11, c[0x0][0x3c8], PT ;  /* 0x0000f2000b007a0c */ /* 0x000fe40003f66270 */
[----:B------:R-:W-:Y:S01]  /*1b210*/  ISETP.GE.AND P2, PT, R18, c[0x0][0x3c8], PT ;  /* 0x0000f20012007a0c */ /* 0x000fe20003f46270 */
[----:B------:R3:W-:Y:S01]  /*1b220*/  @!P1 ST.E.64 [R2.64], R88 ;  /* 0x0000005802009985 */ /* 0x0007e2000c101b06 */
[----:B-1----:R-:W-:-:S04]  /*1b230*/  @!P6 LEA R22, P0, R7, R0, 0x2 ;  /* 0x000000000716e211 */ /* 0x002fc800078010ff */
[----:B------:R-:W-:Y:S02]  /*1b240*/  @!P6 LEA.HI.X R23, R7, R4, R48, 0x2, P0 ;  /* 0x000000040717e211 */ /* 0x000fe400000f1430 */
[CC--:B--2---:R-:W-:Y:S02]  /*1b250*/  @!P5 LEA R20, P1, R6.reuse, R0.reuse, 0x2 ;  /* 0x000000000614d211 */ /* 0x0c4fe400078210ff */
[----:B------:R-:W-:Y:S01]  /*1b260*/  @!P4 LEA R12, P0, R13, R0, 0x2 ;  /* 0x000000000d0cc211 */ /* 0x000fe200078010ff */
[----:B------:R-:W-:Y:S01]  /*1b270*/  @!P6 ST.E.64 [R22.64], R182 ;  /* 0x000000b61600e985 */ /* 0x000fe2000c101b06 */
[-C--:B------:R-:W-:Y:S02]  /*1b280*/  @!P5 LEA.HI.X R21, R6, R4.reuse, R49, 0x2, P1 ;  /* 0x000000040615d211 */ /* 0x080fe400008f1431 */
[----:B------:R-:W-:Y:S02]  /*1b290*/  ISETP.GE.AND P1, PT, R17, c[0x0][0x3c8], PT ;  /* 0x0000f20011007a0c */ /* 0x000fe40003f26270 */
[----:B------:R-:W-:Y:S01]  /*1b2a0*/  @!P4 LEA.HI.X R13, R13, R4, R50, 0x2, P0 ;  /* 0x000000040d0dc211 */ /* 0x000fe200000f1432 */
[----:B------:R-:W-:Y:S01]  /*1b2b0*/  @!P5 ST.E.64 [R20.64], R176 ;  /* 0x000000b01400d985 */ /* 0x000fe2000c101b06 */
        /* <DEDUP_REMOVED lines=13> */
[C---:B------:R-:W-:Y:S01]  /*1b390*/  @!P6 LEA R14, P0, R15.reuse, R0, 0x2 ;  /* 0x000000000f0ee211 */ /* 0x040fe200078010ff */
[----:B------:R4:W-:Y:S01]  /*1b3a0*/  @!P1 ST.E.64 [R2.64], R66 ;  /* 0x0000004202009985 */ /* 0x0009e2000c101b06 */
[----:B------:R-:W-:Y:S02]  /*1b3b0*/  ISETP.GE.AND P2, PT, R26, c[0x0][0x3c8], PT ;  /* 0x0000f2001a007a0c */ /* 0x000fe40003f46270 */
[----:B------:R-:W-:-:S03]  /*1b3c0*/  @!P6 LEA.HI.X R15, R15, R4, R54, 0x2, P0 ;  /* 0x000000040f0fe211 */ /* 0x000fc600000f1436 */
[C---:B------:R-:W-:Y:S02]  /*1b3d0*/  @!P4 LEA R10, P0, R28.reuse, R0, 0x2 ;  /* 0x000000001c0ac211 */ /* 0x040fe400078010ff */
[----:B------:R4:W-:Y:S02]  /*1b3e0*/  @!P6 ST.E.64 [R14.64], R178 ;  /* 0x000000b20e00e985 */ /* 0x0009e4000c101b06 */
[----:B------:R-:W-:Y:S02]  /*1b3f0*/  @!P4 LEA.HI.X R11, R28, R4, R55, 0x2, P0 ;  /* 0x000000041c0bc211 */ /* 0x000fe400000f1437 */
[----:B-1----:R-:W-:-:S04]  /*1b400*/  @!P5 LEA R12, P1, R29, R0, 0x2 ;  /* 0x000000001d0cd211 */ /* 0x002fc800078210ff */
[----:B------:R-:W-:Y:S02]  /*1b410*/  @!P5 LEA.HI.X R13, R29, R4, R56, 0x2, P1 ;  /* 0x000000041d0dd211 */ /* 0x000fe400008f1438 */
[----:B------:R-:W-:Y:S02]  /*1b420*/  ISETP.GE.AND P1, PT, R25, c[0x0][0x3c8], PT ;  /* 0x0000f20019007a0c */ /* 0x000fe40003f26270 */
[C---:B--2---:R-:W-:Y:S01]  /*1b430*/  @!P3 LEA R8, P0, R27.reuse, R0, 0x2 ;  /* 0x000000001b08b211 */ /* 0x044fe200078010ff */
[----:B------:R1:W-:Y:S03]  /*1b440*/  @!P5 ST.E.64 [R12.64], R170 ;  /* 0x000000aa0c00d985 */ /* 0x0003e6000c101b06 */
[----:B------:R-:W-:Y:S01]  /*1b450*/  @!P3 LEA.HI.X R9, R27, R4, R57, 0x2, P0 ;  /* 0x000000041b09b211 */ /* 0x000fe200000f1439 */
[----:B------:R1:W-:Y:S01]  /*1b460*/  @!P4 ST.E.64 [R10.64], R82 ;  /* 0x000000520a00c985 */ /* 0x0003e2000c101b06 */
[----:B---3--:R-:W-:-:S03]  /*1b470*/  @!P2 LEA R6, P0, R26, R0, 0x2 ;  /* 0x000000001a06a211 */ /* 0x008fc600078010ff */
        /* <DEDUP_REMOVED lines=12> */
.L_x_1115:
[----:B------:R-:W2:Y:S04]  /*1b540*/  LDL.LU R10, [R1+0x1c] ;  /* 0x00001c00010a7983 */ /* 0x000ea80000300800 */
[----:B------:R-:W3:Y:S01]  /*1b550*/  LDL R5, [R1] ;  /* 0x0000000001057983 */ /* 0x000ee20000100800 */
[----:B------:R-:W-:Y:S01]  /*1b560*/  ISETP.NE.U32.AND P0, PT, RZ, c[0x0][0x508], PT ;  /* 0x00014200ff007a0c */ /* 0x000fe20003f05070 */
[----:B------:R-:W-:Y:S01]  /*1b570*/  IMAD.MOV.U32 R8, RZ, RZ, 0x4 ;  /* 0x00000004ff087424 */ /* 0x000fe200078e00ff */
[----:B------:R-:W-:Y:S01]  /*1b580*/  ISETP.NE.U32.AND P2, PT, RZ, c[0x0][0x500], PT ;  /* 0x00014000ff007a0c */ /* 0x000fe20003f45070 */
[----:B------:R-:W-:Y:S01]  /*1b590*/  IMAD.MOV.U32 R2, RZ, RZ, RZ ;  /* 0x000000ffff027224 */ /* 0x000fe200078e00ff */
[----:B------:R-:W-:Y:S01]  /*1b5a0*/  ISETP.NE.AND.EX P1, PT, RZ, c[0x0][0x50c], PT, P0 ;  /* 0x00014300ff007a0c */ /* 0x000fe20003f25300 */
[----:B------:R-:W-:Y:S01]  /*1b5b0*/  IMAD.MOV.U32 R15, RZ, RZ, c[0x0][0x388] ;  /* 0x0000e200ff0f7624 */ /* 0x000fe200078e00ff */
[----:B------:R-:W-:-:S02]  /*1b5c0*/  ISETP.NE.AND.EX P2, PT, RZ, c[0x0][0x504], PT, P2 ;  /* 0x00014100ff007a0c */ /* 0x000fc40003f45320 */
[----:B---3--:R-:W-:Y:S01]  /*1b5d0*/  SHF.R.S32.HI R3, RZ, 0x1f, R5 ;  /* 0x0000001fff037819 */ /* 0x008fe20000011405 */
[----:B------:R-:W-:-:S08]  /*1b5e0*/  IMAD.WIDE R8, R5, R8, c[0x0][0x500] ;  /* 0x0001400005087625 */ /* 0x000fd000078e0208 */
[----:B------:R-:W-:-:S04]  /*1b5f0*/  @P1 LEA R6, P0, R5, c[0x0][0x508], 0x2 ;  /* 0x0001420005061a11 */ /* 0x000fc800078010ff */
[----:B------:R-:W-:Y:S01]  /*1b600*/  @P1 LEA.HI.X R7, R5, c[0x0][0x50c], R3, 0x2, P0 ;  /* 0x0001430005071a11 */ /* 0x000fe200000f1403 */
        /* <DEDUP_REMOVED lines=9> */
.L_x_1136:
[----:B---3--:R-:W2:Y:S01]  /*1b6a0*/  S2R R6, SR_TID.X ;  /* 0x0000000000067919 */ /* 0x008ea20000002100 */
[----:B------:R-:W-:Y:S01]  /*1b6b0*/  BSSY B0, `(.L_x_1137) ;  /* 0x0000037000007945 */ /* 0x000fe20003800000 */
[----:B------:R-:W-:Y:S02]  /*1b6c0*/  SEL R5, R5, RZ, !P2 ;  /* 0x000000ff05057207 */ /* 0x000fe40005000000 */
[----:B------:R-:W-:-:S02]  /*1b6d0*/  SEL R22, R3, RZ, !P2 ;  /* 0x000000ff03167207 */ /* 0x000fc40005000000 */
[----:B-1---5:R-:W-:Y:S02]  /*1b6e0*/  SHF.R.S32.HI R18, RZ, 0x1f, R2 ;  /* 0x0000001fff127819 */ /* 0x022fe40000011402 */
        /* <DEDUP_REMOVED lines=51> */
.L_x_1138:
[----:B------:R-:W-:Y:S05]  /*1ba20*/  BSYNC B0 ;  /* 0x0000000000007941 */ /* 0x000fea0003800000 */
.L_x_1137:
        /* <DEDUP_REMOVED lines=42> */
.L_x_1194:
[----:B------:R-:W-:Y:S05]  /*1bcd0*/  BRA.DIV ~URZ, `(.L_x_1140) ;  /* 0x000023327f007947 */ /* 0x000fea000b800000 */
[----:B------:R3:W4:Y:S02]  /*1bce0*/  SHFL.IDX PT, R2, R14, RZ, 0x181f ;  /* 0x00181fff0e027589 */ /* 0x00072400000e0000 */
.L_x_1195:
        /* <DEDUP_REMOVED lines=19> */
.L_x_1142:
[----:B------:R-:W-:Y:S05]  /*1be20*/  BSYNC B0 ;  /* 0x0000000000007941 */ /* 0x000fea0003800000 */
.L_x_1141:
[----:B------:R-:W-:Y:S05]  /*1be30*/  BRA.DIV ~URZ, `(.L_x_1143) ;  /* 0x000022427f007947 */ /* 0x000fea000b800000 */
[----:B--2---:R2:W1:Y:S04]  /*1be40*/  SHFL.IDX PT, R10, R11, 0x1, 0x181f ;  /* 0x00381f000b0a7f89 */ /* 0x00446800000e0000 */
[----:B----4-:R2:W4:Y:S02]  /*1be50*/  SHFL.IDX PT, R2, R14, 0x1, 0x181f ;  /* 0x00381f000e027f89 */ /* 0x01052400000e0000 */
.L_x_1196:
        /* <DEDUP_REMOVED lines=13> */
[----:B------:R1:W-:Y:S04]  /*1bf30*/  @!P2 ST.E.128 [R8.64], RZ ;  /* 0x000000ff0800a985 */ /* 0x0003e8000c101d06 */
[----:B------:R1:W-:Y:S04]  /*1bf40*/  @!P1 ST.E.128 [R6.64], RZ ;  /* 0x000000ff06009985 */ /* 0x0003e8000c101d06 */
[----:B------:R1:W-:Y:S02]  /*1bf50*/  @!P0 ST.E.128 [R2.64], RZ ;  /* 0x000000ff02008985 */ /* 0x0003e4000c101d06 */
.L_x_1145:
[----:B------:R-:W-:Y:S05]  /*1bf60*/  BSYNC B0 ;  /* 0x0000000000007941 */ /* 0x000fea0003800000 */
.L_x_1144:
[----:B------:R-:W-:Y:S05]  /*1bf70*/  BRA.DIV ~URZ, `(.L_x_1146) ;  /* 0x000021d27f007947 */ /* 0x000fea000b800000 */
[----:B-1----:R1:W2:Y:S02]  /*1bf80*/  SHFL.IDX PT, R10, R11, 0x2, 0x181f ;  /* 0x00581f000b0a7f89 */ /* 0x0022a400000e0000 */
.L_x_1197:
[----:B------:R-:W-:Y:S05]  /*1bf90*/  BRA.DIV ~URZ, `(.L_x_1147) ;  /* 0x000022227f007947 */ /* 0x000fea000b800000 */
[----:B----4-:R4:W1:Y:S02]  /*1bfa0*/  SHFL.IDX PT, R2, R14, 0x2, 0x181f ;  /* 0x00581f000e027f89 */ /* 0x01086400000e0000 */
.L_x_1198:
        /* <DEDUP_REMOVED lines=16> */
.L_x_1149:
[----:B------:R-:W-:Y:S05]  /*1c0b0*/  BSYNC B0 ;  /* 0x0000000000007941 */ /* 0x000fea0003800000 */
.L_x_1148:
[----:B------:R-:W-:Y:S05]  /*1c0c0*/  BRA.DIV ~URZ, `(.L_x_1150) ;  /* 0x000021627f007947 */ /* 0x000fea000b800000 */
[----:B--2---:R2:W3:Y:S04]  /*1c0d0*/  SHFL.IDX PT, R10, R11, 0x3, 0x181f ;  /* 0x00781f000b0a7f89 */ /* 0x0044e800000e0000 */
[----:B-1----:R2:W1:Y:S02]  /*1c0e0*/  SHFL.IDX PT, R2, R14, 0x3, 0x181f ;  /* 0x00781f000e027f89 */ /* 0x00246400000e0000 */
.L_x_1199:
[----:B------:R-:W-:-:S04]  /*1c0f0*/  IADD3 R13, R13, 0x60, RZ ;  /* 0x000000600d0d7810 */ /* 0x000fc80007ffe0ff */
        /* <DEDUP_REMOVED lines=8> */
[-C--:B---3--:R-:W-:Y:S02]  /*1c180*/  @!P2 LEA.HI.X R9, R242, R10.reuse, R15, 0x1, P5 ;  /* 0x0000000af209a211 */ /* 0x088fe400028f0c0f */
[-C--:B------:R-:W-:Y:S02]  /*1c190*/  @!P1 LEA.HI.X R7, R4, R10.reuse, R16, 0x1, P4 ;  /* 0x0000000a04079211 */ /* 0x080fe400020f0c10 */
[----:B------:R-:W-:Y:S01]  /*1c1a0*/  @!P0 LEA.HI.X R3, R0, R10, R17, 0x1, P3 ;  /* 0x0000000a00038211 */ /* 0x000fe200018f0c11 */
[----:B------:R1:W-:Y:S04]  /*1c1b0*/  @!P2 ST.E.128 [R8.64], RZ ;  /* 0x000000ff0800a985 */ /* 0x0003e8000c101d06 */
[----:B------:R1:W-:Y:S04]  /*1c1c0*/  @!P1 ST.E.128 [R6.64], RZ ;  /* 0x000000ff06009985 */ /* 0x0003e8000c101d06 */
[----:B------:R1:W-:Y:S02]  /*1c1d0*/  @!P0 ST.E.128 [R2.64], RZ ;  /* 0x000000ff02008985 */ /* 0x0003e4000c101d06 */
.L_x_1130:
[----:B------:R-:W-:Y:S05]  /*1c1e0*/  BSYNC B1 ;  /* 0x0000000000017941 */ /* 0x000fea0003800000 */
.L_x_1114:
[----:B--2---:R-:W2:Y:S02]  /*1c1f0*/  LDL R0, [R1+0x48] ;  /* 0x0000480001007983 */ /* 0x004ea40000100800 */
[----:B--2---:R-:W-:-:S13]  /*1c200*/  ISETP.NE.AND P0, PT, R0, RZ, PT ;  /* 0x000000ff0000720c */ /* 0x004fda0003f05270 */
[----:B------:R-:W-:Y:S01]  /*1c210*/  @P0 WARPSYNC 0xffffffff ;  /* 0xffffffff00000948 */ /* 0x000fe20003800000 */
[----:B------:R-:W-:Y:S06]  /*1c220*/  @P0 BAR.SYNC.DEFER_BLOCKING 0x5, 0x100 ;  /* 0x0144000000000b1d */ /* 0x000fec0000010000 */
[----:B------:R-:W2:Y:S04]  /*1c230*/  @P0 LDS.128 R248, [0x18100] ;  /* 0x01810000fff80984 */ /* 0x000ea80000000c00 */
[----:B------:R-:W-:Y:S06]  /*1c240*/  @P0 BAR.ARV 0x4, 0x100 ;  /* 0x0104000000000b1d */ /* 0x000fec0000002000 */
[----:B------:R-:W-:Y:S05]  /*1c250*/  @P0 BRA `(.L_x_1151) ;  /* 0x00000f5000000947 */ /* 0x000fea0003800000 */
[----:B------:R-:W5:Y:S01]  /*1c260*/  S2R R0, SR_TID.X ;  /* 0x0000000000007919 */ /* 0x000f620000002100 */
[----:B-1----:R-:W-:Y:S01]  /*1c270*/  IMAD.MOV.U32 R7, RZ, RZ, RZ ;  /* 0x000000ffff077224 */ /* 0x002fe200078e00ff */
[----:B-----5:R-:W-:-:S04]  /*1c280*/  LOP3.LUT R13, R0, 0x1f, RZ, 0xc0, !PT ;  /* 0x0000001f000d7812 */ /* 0x020fc800078ec0ff */
[----:B------:R-:W-:Y:S01]  /*1c290*/  ISETP.NE.AND P6, PT, R13, 0x1f, PT ;  /* 0x0000001f0d00780c */ /* 0x000fe20003fc5270 */
[----:B------:R-:W-:Y:S10]  /*1c2a0*/  BRA.DIV ~URZ, `(.L_x_1152) ;  /* 0x000020527f007947 */ /* 0x000ff4000b800000 */
[----:B---3--:R1:W3:Y:S02]  /*1c2b0*/  SHFL.IDX PT, R10, R86, RZ, 0x1f ;  /* 0x00001fff560a7589 */ /* 0x0082e400000e0000 */
.L_x_1200:
[----:B------:R-:W-:Y:S05]  /*1c2c0*/  BRA.DIV ~URZ, `(.L_x_1153) ;  /* 0x000020a27f007947 */ /* 0x000fea000b800000 */
[----:B------:R1:W4:Y:S02]  /*1c2d0*/  SHFL.IDX PT, R8, R86, 0x1, 0x1f ;  /* 0x00201f0056087f89 */ /* 0x00032400000e0000 */
.L_x_1201:
[----:B--2---:R-:W-:Y:S02]  /*1c2e0*/  IMAD.IADD R0, R251, 0x1, R13 ;  /* 0x00000001fb007824 */ /* 0x004fe400078e020d */
[----:B------:R-:W-:-:S03]  /*1c2f0*/  IMAD.MOV.U32 R6, RZ, RZ, RZ ;  /* 0x000000ffff067224 */ /* 0x000fc600078e00ff */
[----:B------:R-:W-:-:S13]  /*1c300*/  ISETP.GE.OR P0, PT, R0, c[0x0][0x53c], !P6 ;  /* 0x00014f0000007a0c */ /* 0x000fda0007706670 */
[----:B----4-:R-:W-:Y:S01]  /*1c310*/  @!P0 MOV R2, 0x4 ;  /* 0x0000000400028802 */ /* 0x010fe20000000f00 */
[----:B------:R-:W-:-:S04]  /*1c320*/  @!P0 IMAD.MOV.U32 R4, RZ, RZ, 0x4 ;  /* 0x00000004ff048424 */ /* 0x000fc800078e00ff */
[----:B------:R-:W-:-:S04]  /*1c330*/  @!P0 IMAD.WIDE R4, R0, R4, c[0x0][0x580] ;  /* 0x0001600000048625 */ /* 0x000fc800078e0204 */
[----:B------:R-:W-:Y:S01]  /*1c340*/  @!P0 IMAD.WIDE R2, R0, R2, c[0x0][0x578] ;  /* 0x00015e0000028625 */ /* 0x000fe200078e0202 */
[----:B------:R-:W2:Y:S04]  /*1c350*/  @!P0 LDG.E R6, [R4.64] ;  /* 0x0000000604068981 */ /* 0x000ea8000c1e1900 */
[----:B------:R-:W2:Y:S01]  /*1c360*/  @!P0 LDG.E R7, [R2.64] ;  /* 0x0000000602078981 */ /* 0x000ea2000c1e1900 */
[C---:B------:R-:W-:Y:S02]  /*1c370*/  ISETP.GE.U32.AND P4, PT, R13.reuse, 0x10, PT ;  /* 0x000000100d00780c */ /* 0x040fe40003f86070 */
[C---:B------:R-:W-:Y:S02]  /*1c380*/  ISETP.GE.U32.AND P3, PT, R13.reuse, 0x8, PT ;  /* 0x000000080d00780c */ /* 0x040fe40003f66070 */
[----:B------:R-:W-:-:S02]  /*1c390*/  ISETP.GE.U32.AND P2, PT, R13, 0x4, PT ;  /* 0x000000040d00780c */ /* 0x000fc40003f46070 */
[C---:B------:R-:W-:Y:S02]  /*1c3a0*/  ISETP.GE.U32.AND P1, PT, R13.reuse, 0x2, PT ;  /* 0x000000020d00780c */ /* 0x040fe40003f26070 */
[----:B------:R-:W-:Y:S02]  /*1c3b0*/  ISETP.NE.AND P5, PT, R13, RZ, PT ;  /* 0x000000ff0d00720c */ /* 0x000fe40003fa5270 */
[----:B------:R-:W-:Y:S01]  /*1c3c0*/  MOV R12, RZ ;  /* 0x000000ff000c7202 */ /* 0x000fe20000000f00 */
[----:B--2---:R-:W-:Y:S01]  /*1c3d0*/  IMAD R4, R7, R6, RZ ;  /* 0x0000000607047224 */ /* 0x004fe200078e02ff */
[----:B------:R-:W-:Y:S07]  /*1c3e0*/  BRA.DIV ~URZ, `(.L_x_1154) ;  /* 0x00001ff27f007947 */ /* 0x000fee000b800000 */
[----:B------:R2:W4:Y:S02]  /*1c3f0*/  SHFL.UP PT, R5, R4, 0x1, RZ ;  /* 0x0420000004057989 */ /* 0x00052400000e00ff */
.L_x_1202:
[----:B----4-:R-:W-:-:S04]  /*1c400*/  SEL R5, R5, RZ, P5 ;  /* 0x000000ff05057207 */ /* 0x010fc80002800000 */
[----:B--2---:R-:W-:Y:S01]  /*1c410*/  IADD3 R4, R4, R5, RZ ;  /* 0x0000000504047210 */ /* 0x004fe20007ffe0ff */
[----:B------:R-:W-:Y:S05]  /*1c420*/  BRA.DIV ~URZ, `(.L_x_1155) ;  /* 0x000020027f007947 */ /* 0x000fea000b800000 */
        /* <DEDUP_REMOVED lines=12> */
[----:B------:R2:W4:Y:S02]  /*1c4f0*/  SHFL.IDX PT, R0, R4, 0x1f, 0x1f ;  /* 0x03e01f0004007f89 */ /* 0x00052400000e0000 */
.L_x_1203:
[----:B----4-:R-:W-:Y:S01]  /*1c500*/  IMAD R0, R0, c[0x0][0x538], RZ ;  /* 0x00014e0000007a24 */ /* 0x010fe200078e02ff */
[----:B------:R-:W-:Y:S04]  /*1c510*/  BSSY B1, `(.L_x_1156) ;  /* 0x00000c4000017945 */ /* 0x000fe80003800000 */
[----:B------:R-:W-:-:S04]  /*1c520*/  IADD3 R8, R0, R8, RZ ;  /* 0x0000000800087210 */ /* 0x000fc80007ffe0ff */
[----:B---3--:R-:W-:-:S13]  /*1c530*/  ISETP.GT.AND P0, PT, R8, R10, PT ;  /* 0x0000000a0800720c */ /* 0x008fda0003f04270 */
[----:B------:R-:W-:Y:S05]  /*1c540*/  @P0 BRA `(.L_x_1157) ;  /* 0x0000024000000947 */ /* 0x000fea0003800000 */
.L_x_1161:
[----:B------:R-:W-:-:S04]  /*1c550*/  IADD3 R0, R251, 0x1f, RZ ;  /* 0x0000001ffb007810 */ /* 0x000fc80007ffe0ff */
[----:B------:R-:W-:-:S13]  /*1c560*/  ISETP.GE.AND P0, PT, R0, c[0x0][0x53c], PT ;  /* 0x00014f0000007a0c */ /* 0x000fda0003f06270 */
[----:B------:R-:W-:Y:S05]  /*1c570*/  @P0 BRA `(.L_x_1158) ;  /* 0x00000b9000000947 */ /* 0x000fea0003800000 */
[----:B------:R-:W-:Y:S01]  /*1c580*/  MOV R251, R0 ;  /* 0x0000000000fb7202 */ /* 0x000fe20000000f00 */
[----:B------:R-:W-:-:S03]  /*1c590*/  CS2R R6, SRZ ;  /* 0x0000000000067805 */ /* 0x000fc6000001ff00 */
[----:B------:R-:W-:-:S04]  /*1c5a0*/  IADD3 R0, R251, R13, RZ ;  /* 0x0000000dfb007210 */ /* 0x000fc80007ffe0ff */
[----:B------:R-:W-:-:S13]  /*1c5b0*/  ISETP.GE.OR P0, PT, R0, c[0x0][0x53c], !P6 ;  /* 0x00014f0000007a0c */ /* 0x000fda0007706670 */
[----:B--2---:R-:W-:Y:S02]  /*1c5c0*/  @!P0 MOV R4, 0x4 ;  /* 0x0000000400048802 */ /* 0x004fe40000000f00 */
[----:B------:R-:W-:-:S03]  /*1c5d0*/  @!P0 MOV R2, 0x4 ;  /* 0x0000000400028802 */ /* 0x000fc60000000f00 */
[----:B------:R-:W-:-:S04]  /*1c5e0*/  @!P0 IMAD.WIDE R4, R0, R4, c[0x0][0x580] ;  /* 0x0001600000048625 */ /* 0x000fc800078e0204 */
[----:B------:R-:W-:Y:S01]  /*1c5f0*/  @!P0 IMAD.WIDE R2, R0, R2, c[0x0][0x578] ;  /* 0x00015e0000028625 */ /* 0x000fe200078e0202 */
[----:B------:R-:W2:Y:S04]  /*1c600*/  @!P0 LDG.E R6, [R4.64] ;  /* 0x0000000604068981 */ /* 0x000ea8000c1e1900 */
[----:B------:R-:W2:Y:S02]  /*1c610*/  @!P0 LDG.E R7, [R2.64] ;  /* 0x0000000602078981 */ /* 0x000ea4000c1e1900 */
[----:B--2---:R-:W-:Y:S01]  /*1c620*/  IMAD R0, R7, R6, RZ ;  /* 0x0000000607007224 */ /* 0x004fe200078e02ff */
[----:B------:R-:W-:Y:S05]  /*1c630*/  BRA.DIV ~URZ, `(.L_x_1159) ;  /* 0x00001fe27f007947 */ /* 0x000fea000b800000 */
[----:B------:R2:W3:Y:S02]  /*1c640*/  SHFL.UP PT, R2, R0, 0x1, RZ ;  /* 0x0420000000027989 */ /* 0x0004e400000e00ff */
.L_x_1204:
[----:B---3--:R-:W-:-:S04]  /*1c650*/  SEL R2, R2, RZ, P5 ;  /* 0x000000ff02027207 */ /* 0x008fc80002800000 */
        /* <DEDUP_REMOVED lines=14> */
[----:B------:R2:W3:Y:S02]  /*1c740*/  SHFL.IDX PT, R0, R4, 0x1f, 0x1f ;  /* 0x03e01f0004007f89 */ /* 0x0004e400000e0000 */
.L_x_1205:
[----:B---3--:R-:W-:-:S05]  /*1c750*/  IMAD R0, R0, c[0x0][0x538], RZ ;  /* 0x00014e0000007a24 */ /* 0x008fca00078e02ff */
[----:B------:R-:W-:-:S04]  /*1c760*/  IADD3 R8, R0, R8, RZ ;  /* 0x0000000800087210 */ /* 0x000fc80007ffe0ff */
[----:B------:R-:W-:-:S13]  /*1c770*/  ISETP.GT.AND P0, PT, R8, R10, PT ;  /* 0x0000000a0800720c */ /* 0x000fda0003f04270 */
[----:B-12---:R-:W-:Y:S05]  /*1c780*/  @!P0 BRA `(.L_x_1161) ;  /* 0xfffffdc000008947 */ /* 0x006fea000383ffff */
.L_x_1157:
[----:B------:R-:W-:-:S05]  /*1c790*/  IADD3 R8, -R0, R8, RZ ;  /* 0x0000000800087210 */ /* 0x000fca0007ffe1ff */
[----:B------:R-:W-:-:S05]  /*1c7a0*/  IMAD R0, R4, c[0x0][0x538], R8 ;  /* 0x00014e0004007a24 */ /* 0x000fca00078e0208 */
[----:B------:R-:W-:Y:S01]  /*1c7b0*/  ISETP.GT.AND P0, PT, R0, R10, PT ;  /* 0x0000000a0000720c */ /* 0x000fe20003f04270 */
[----:B------:R-:W-:-:S12]  /*1c7c0*/  BRA.DIV ~URZ, `(.L_x_1162) ;  /* 0x000020727f007947 */ /* 0x000fd8000b800000 */
[----:B------:R-:W-:-:S04]  /*1c7d0*/  VOTE.ANY R11, PT, !P0 ;  /* 0x00000000000b7806 */ /* 0x000fc800040e0100 */
.L_x_1206:
[----:B------:R-:W3:Y:S02]  /*1c7e0*/  POPC R0, R11 ;  /* 0x0000000b00007309 */ /* 0x000ee40000000000 */
[----:B---3--:R-:W-:Y:S01]  /*1c7f0*/  IADD3 R251, R0, R251, RZ ;  /* 0x000000fb00fb7210 */ /* 0x008fe20007ffe0ff */
[----:B------:R-:W-:Y:S05]  /*1c800*/  BRA.DIV ~URZ, `(.L_x_1163) ;  /* 0x000020827f007947 */ /* 0x000fea000b800000 */
[----:B------:R3:W4:Y:S04]  /*1c810*/  SHFL.IDX PT, R6, R6, R0, 0x1f ;  /* 0x00001f0006067589 */ /* 0x00072800000e0000 */
[----:B------:R3:W1:Y:S02]  /*1c820*/  SHFL.IDX PT, R7, R7, R0, 0x1f ;  /* 0x00001f0007077589 */ /* 0x00066400000e0000 */
.L_x_1207:
[----:B------:R-:W-:Y:S01]  /*1c830*/  ISETP.NE.AND P0, PT, R11, RZ, PT ;  /* 0x000000ff0b00720c */ /* 0x000fe20003f05270 */
[----:B------:R-:W-:-:S12]  /*1c840*/  BSSY B0, `(.L_x_1164) ;  /* 0x0000005000007945 */ /* 0x000fd80003800000 */
[----:B------:R-:W-:Y:S05]  /*1c850*/  @!P0 BRA `(.L_x_1165) ;  /* 0x0000003000008947 */ /* 0x000fea0003800000 */
[----:B---3--:R-:W-:Y:S01]  /*1c860*/  IADD3 R0, R0, -0x1, RZ ;  /* 0xffffffff00007810 */ /* 0x008fe20007ffe0ff */
[----:B------:R-:W-:Y:S05]  /*1c870*/  BRA.DIV ~URZ, `(.L_x_1166) ;  /* 0x000020e27f007947 */ /* 0x000fea000b800000 */
[----:B------:R3:W2:Y:S02]  /*1c880*/  SHFL.IDX PT, R12, R4, R0, 0x1f ;  /* 0x00001f00040c7589 */ /* 0x0006a400000e0000 */
.L_x_1165:
[----:B------:R-:W-:Y:S05]  /*1c890*/  BSYNC B0 ;  /* 0x0000000000007941 */ /* 0x000fea0003800000 */
.L_x_1164:
[----:B-1----:R-:W-:Y:S01]  /*1c8a0*/  ISETP.NE.AND P0, PT, R7, 0x1, PT ;  /* 0x000000010700780c */ /* 0x002fe20003f05270 */
[----:B--2---:R-:W-:Y:S01]  /*1c8b0*/  IMAD R248, R12, c[0x0][0x538], R8 ;  /* 0x00014e000cf87a24 */ /* 0x004fe200078e0208 */
[----:B------:R-:W-:Y:S04]  /*1c8c0*/  BSSY B0, `(.L_x_1167) ;  /* 0x0000081000007945 */ /* 0x000fe80003800000 */
[----:B------:R-:W-:-:S07]  /*1c8d0*/  IADD3 R3, -R248, R10, RZ ;  /* 0x0000000af8037210 */ /* 0x000fce0007ffe1ff */
[----:B------:R-:W-:Y:S05]  /*1c8e0*/  @!P0 BRA `(.L_x_1168) ;  /* 0x000003e000008947 */ /* 0x000fea0003800000 */
[-C--:B----4-:R-:W-:Y:S01]  /*1c8f0*/  IABS R2, R6.reuse ;  /* 0x0000000600027213 */ /* 0x090fe20000000000 */
[----:B------:R-:W-:Y:S01]  /*1c900*/  IMAD.MOV.U32 R8, RZ, RZ, RZ ;  /* 0x000000ffff087224 */ /* 0x000fe200078e00ff */
[----:B------:R-:W-:Y:S02]  /*1c910*/  IABS R10, R6 ;  /* 0x00000006000a7213 */ /* 0x000fe40000000000 */
[----:B---3--:R-:W1:Y:S08]  /*1c920*/  I2F.RP R0, R2 ;  /* 0x0000000200007306 */ /* 0x008e700000209400 */
        /* <DEDUP_REMOVED lines=58> */
.L_x_1168:
[----:B---3--:R-:W-:-:S04]  /*1ccd0*/  IMAD.MOV.U32 R4, RZ, RZ, 0x4 ;  /* 0x00000004ff047424 */ /* 0x008fc800078e00ff */
[----:B------:R-:W-:-:S05]  /*1cce0*/  IMAD.WIDE R4, R251, R4, c[0x0][0x590] ;  /* 0x00016400fb047625 */ /* 0x000fca00078e0204 */
        /* <DEDUP_REMOVED lines=62> */
.L_x_1169:
[----:B------:R-:W-:Y:S05]  /*1d0d0*/  BSYNC B0 ;  /* 0x0000000000007941 */ /* 0x000fea0003800000 */
.L_x_1167:
[----:B------:R-:W-:-:S04]  /*1d0e0*/  LOP3.LUT R2, RZ, R2, RZ, 0x33, !PT ;  /* 0x00000002ff027212 */ /* 0x000fc800078e33ff */
[----:B------:R-:W-:Y:S01]  /*1d0f0*/  IADD3 R249, R2, R6, RZ ;  /* 0x0000000602f97210 */ /* 0x000fe20007ffe0ff */
[----:B------:R-:W-:Y:S05]  /*1d100*/  BRA `(.L_x_1170) ;  /* 0x0000004000007947 */ /* 0x000fea0003800000 */
.L_x_1158:
[----:B------:R-:W-:Y:S01]  /*1d110*/  IMAD.MOV.U32 R248, RZ, RZ, R10 ;  /* 0x000000fffff87224 */ /* 0x000fe200078e000a */
[----:B------:R-:W-:Y:S01]  /*1d120*/  MOV R250, RZ ;  /* 0x000000ff00fa7202 */ /* 0x000fe20000000f00 */
[----:B------:R-:W-:Y:S01]  /*1d130*/  IMAD.MOV.U32 R249, RZ, RZ, RZ ;  /* 0x000000fffff97224 */ /* 0x000fe200078e00ff */
[----:B------:R-:W-:Y:S02]  /*1d140*/  MOV R251, c[0x0][0x53c] ;  /* 0x00014f0000fb7a02 */ /* 0x000fe40000000f00 */
.L_x_1170:
[----:B------:R-:W-:Y:S05]  /*1d150*/  BSYNC B1 ;  /* 0x0000000000017941 */ /* 0x000fea0003800000 */
.L_x_1156:
[----:B------:R-:W-:Y:S01]  /*1d160*/  WARPSYNC 0xffffffff ;  /* 0xffffffff00007948 */ /* 0x000fe20003800000 */
[----:B------:R-:W-:Y:S01]  /*1d170*/  BAR.SYNC.DEFER_BLOCKING 0x4, 0x100 ;  /* 0x0104000000007b1d */ /* 0x000fe20000010000 */
[----:B------:R-:W-:-:S13]  /*1d180*/  ISETP.NE.AND P0, PT, R13, RZ, PT ;  /* 0x000000ff0d00720c */ /* 0x000fda0003f05270 */
[----:B------:R3:W-:Y:S04]  /*1d190*/  @!P0 STS.128 [0x18100], R248 ;  /* 0x018100f8ff008388 */ /* 0x0007e80000000c00 */
[----:B------:R-:W-:Y:S06]  /*1d1a0*/  BAR.ARV 0x5, 0x100 ;  /* 0x0144000000007b1d */ /* 0x000fec0000002000 */
.L_x_1151:
[----:B--2---:R-:W-:-:S13]  /*1d1b0*/  ISETP.GE.AND P0, PT, R251, c[0x0][0x53c], PT ;  /* 0x00014f00fb007a0c */ /* 0x004fda0003f06270 */
[----:B-1-34-:R-:W-:Y:S01]  /*1d1c0*/  @P0 CALL.REL.NOINC `(.L_x_1171) ;  /* 0x0000001000000944 */ /* 0x01afe20003c00000 */
[----:B------:R-:W-:Y:S05]  /*1d1d0*/  BRA `(.L_x_1172) ;  /* 0xfffe482000007947 */ /* 0x000fea000383ffff */
.L_x_1171:
[----:B------:R-:W-:Y:S05]  /*1d1e0*/  EXIT ;  /* 0x000000000000794d */ /* 0x000fea0003800000 */
.L_x_1002:
[----:B------:R-:W-:Y:S01]  /*1d1f0*/  IMAD.MOV.U32 R0, RZ, RZ, R4 ;  /* 0x000000ffff007224 */ /* 0x000fe200078e0004 */
[----:B------:R-:W-:Y:S02]  /*1d200*/  MOV R2, 0x1 ;  /* 0x0000000100027802 */ /* 0x000fe40000000f00 */
[----:B------:R-:W-:Y:S02]  /*1d210*/  MOV R3, 0x1d230 ;  /* 0x0001d23000037802 */ /* 0x000fe40000000f00 */
[----:B--2---:R-:W-:Y:S05]  /*1d220*/  CALL.REL.NOINC `($__internal_24_$__cuda_sm70_shflsync_up_p) ;  /* 0x0000184000007944 */ /* 0x004fea0003c00000 */
[----:B------:R-:W-:Y:S01]  /*1d230*/  MOV R0, R5 ;  /* 0x0000000500007202 */ /* 0x000fe20000000f00 */
[----:B------:R-:W-:Y:S05]  /*1d240*/  BRA `(.L_x_1173) ;  /* 0xfffe321000007947 */ /* 0x000fea000383ffff */
.L_x_1003:
[----:B------:R-:W-:Y:S01]  /*1d250*/  IMAD.MOV.U32 R0, RZ, RZ, R4 ;  /* 0x000000ffff007224 */ /* 0x000fe200078e0004 */
[----:B------:R-:W-:Y:S02]  /*1d260*/  MOV R2, 0x2 ;  /* 0x0000000200027802 */ /* 0x000fe40000000f00 */
[----:B------:R-:W-:Y:S02]  /*1d270*/  MOV R3, 0x1d290 ;  /* 0x0001d29000037802 */ /* 0x000fe40000000f00 */
[----:B--2---:R-:W-:Y:S05]  /*1d280*/  CALL.REL.NOINC `($__internal_24_$__cuda_sm70_shflsync_up_p) ;  /* 0x000017e000007944 */ /* 0x004fea0003c00000 */
[----:B------:R-:W-:Y:S02]  /*1d290*/  SEL R5, R5, RZ, P4 ;  /* 0x000000ff05057207 */ /* 0x000fe40002000000 */
[----:B------:R-:W-:Y:S02]  /*1d2a0*/  MOV R2, 0x4 ;  /* 0x0000000400027802 */ /* 0x000fe40000000f00 */
[----:B------:R-:W-:Y:S01]  /*1d2b0*/  MOV R3, 0x1d2f0 ;  /* 0x0001d2f000037802 */ /* 0x000fe20000000f00 */
[----:B------:R-:W-:-:S04]  /*1d2c0*/  IMAD.IADD R4, R4, 0x1, R5 ;  /* 0x0000000104047824 */ /* 0x000fc800078e0205 */
[----:B------:R-:W-:Y:S02]  /*1d2d0*/  IMAD.MOV.U32 R0, RZ, RZ, R4 ;  /* 0x000000ffff007224 */ /* 0x000fe400078e0004 */
[----:B------:R-:W-:Y:S05]  /*1d2e0*/  CALL.REL.NOINC `($__internal_24_$__cuda_sm70_shflsync_up_p) ;  /* 0x0000178000007944 */ /* 0x000fea0003c00000 */
        /* <DEDUP_REMOVED lines=15> */
[----:B------:R-:W-:Y:S02]  /*1d3e0*/  IMAD.IADD R4, R4, 0x1, R5 ;  /* 0x0000000104047824 */ /* 0x000fe400078e0205 */
[----:B------:R-:W-:Y:S02]  /*1d3f0*/  IMAD.MOV.U32 R5, RZ, RZ, 0x1f ;  /* 0x0000001fff057424 */ /* 0x000fe400078e00ff */
[----:B------:R-:W-:Y:S02]  /*1d400*/  IMAD.MOV.U32 R9, RZ, RZ, R4 ;  /* 0x000000ffff097224 */ /* 0x000fe400078e0004 */
[----:B------:R-:W-:Y:S05]  /*1d410*/  CALL.REL.NOINC `($__internal_23_$__cuda_sm70_shflsync_idx_p) ;  /* 0x0000160000007944 */ /* 0x000fea0003c00000 */
[----:B------:R-:W-:Y:S01]  /*1d420*/  MOV R0, R5 ;  /* 0x0000000500007202 */ /* 0x000fe20000000f00 */
[----:B------:R-:W-:Y:S05]  /*1d430*/  BRA `(.L_x_1174) ;  /* 0xfffe312000007947 */ /* 0x000fea000383ffff */
.L_x_1005:
[----:B------:R-:W-:Y:S02]  /*1d440*/  SEL R0, RZ, 0x1, P0 ;  /* 0x00000001ff007807 */ /* 0x000fe40000000000 */
[----:B------:R-:W-:-:S02]  /*1d450*/  MOV R2, 0x1d470 ;  /* 0x0001d47000027802 */ /* 0x000fc40000000f00 */
[----:B--2---:R-:W-:Y:S05]  /*1d460*/  CALL.REL.NOINC `($__internal_25_$__cuda_sm70_votesync_ballot) ;  /* 0x0000167000007944 */ /* 0x004fea0003c00000 */
[----:B------:R-:W-:Y:S01]  /*1d470*/  MOV R7, R0 ;  /* 0x0000000000077202 */ /* 0x000fe20000000f00 */
[----:B------:R-:W-:Y:S05]  /*1d480*/  BRA `(.L_x_1175) ;  /* 0xfffe316000007947 */ /* 0x000fea000383ffff */
.L_x_1006:
[----:B------:R-:W-:Y:S01]  /*1d490*/  IMAD.MOV.U32 R9, RZ, RZ, R10 ;  /* 0x000000ffff097224 */ /* 0x000fe200078e000a */
[----:B------:R-:W-:Y:S01]  /*1d4a0*/  MOV R5, R0 ;  /* 0x0000000000057202 */ /* 0x000fe20000000f00 */
[----:B------:R-:W-:Y:S01]  /*1d4b0*/  IMAD.MOV.U32 R3, RZ, RZ, 0x1f ;  /* 0x0000001fff037424 */ /* 0x000fe200078e00ff */
[----:B------:R-:W-:-:S02]  /*1d4c0*/  MOV R2, 0x1d4e0 ;  /* 0x0001d4e000027802 */ /* 0x000fc40000000f00 */
[----:B------:R-:W-:Y:S05]  /*1d4d0*/  CALL.REL.NOINC `($__internal_23_$__cuda_sm70_shflsync_idx_p) ;  /* 0x0000154000007944 */ /* 0x000fea0003c00000 */
[----:B------:R-:W-:Y:S01]  /*1d4e0*/  IMAD.MOV.U32 R12, RZ, RZ, R5 ;  /* 0x000000ffff0c7224 */ /* 0x000fe200078e0005 */
[----:B------:R-:W-:Y:S01]  /*1d4f0*/  MOV R9, R8 ;  /* 0x0000000800097202 */ /* 0x000fe20000000f00 */
[----:B------:R-:W-:Y:S01]  /*1d500*/  IMAD.MOV.U32 R6, RZ, RZ, RZ ;  /* 0x000000ffff067224 */ /* 0x000fe200078e00ff */
[----:B------:R-:W-:Y:S01]  /*1d510*/  MOV R5, R0 ;  /* 0x0000000000057202 */ /* 0x000fe20000000f00 */
[----:B------:R-:W-:Y:S01]  /*1d520*/  IMAD.MOV.U32 R3, RZ, RZ, 0x1f ;  /* 0x0000001fff037424 */ /* 0x000fe200078e00ff */
[----:B------:R-:W-:-:S02]  /*1d530*/  MOV R2, 0x1d550 ;  /* 0x0001d55000027802 */ /* 0x000fc40000000f00 */
[----:B------:R-:W-:Y:S05]  /*1d540*/  CALL.REL.NOINC `($__internal_23_$__cuda_sm70_shflsync_idx_p) ;  /* 0x000014d000007944 */ /* 0x000fea0003c00000 */
[----:B------:R-:W-:Y:S01]  /*1d550*/  MOV R10, R5 ;  /* 0x00000005000a7202 */ /* 0x000fe20000000f00 */
[----:B------:R-:W-:Y:S05]  /*1d560*/  BRA `(.L_x_1176) ;  /* 0xfffe30e000007947 */ /* 0x000fea000383ffff */
.L_x_1009:
[----:B------:R-:W-:Y:S01]  /*1d570*/  IMAD.MOV.U32 R9, RZ, RZ, R4 ;  /* 0x000000ffff097224 */ /* 0x000fe200078e0004 */
[----:B------:R-:W-:-:S02]  /*1d580*/  MOV R3, 0x1f ;  /* 0x0000001f00037802 */ /* 0x000fc40000000f00 */
[----:B------:R-:W-:Y:S02]  /*1d590*/  MOV R2, 0x1d5b0 ;  /* 0x0001d5b000027802 */ /* 0x000fe40000000f00 */
[----:B-123--:R-:W-:Y:S05]  /*1d5a0*/  CALL.REL.NOINC `($__internal_23_$__cuda_sm70_shflsync_idx_p) ;  /* 0x0000147000007944 */ /* 0x00efea0003c00000 */
[----:B------:R-:W-:Y:S01]  /*1d5b0*/  MOV R6, R5 ;  /* 0x0000000500067202 */ /* 0x000fe20000000f00 */
[----:B------:R-:W-:Y:S05]  /*1d5c0*/  BRA `(.L_x_1008) ;  /* 0xfffe30e000007947 */ /* 0x000fea000383ffff */
.L_x_1048:
[----:B------:R-:W-:Y:S01]  /*1d5d0*/  IMAD.MOV.U32 R9, RZ, RZ, R13 ;  /* 0x000000ffff097224 */ /* 0x000fe200078e000d */
[----:B------:R-:W-:Y:S01]  /*1d5e0*/  MOV R5, RZ ;  /* 0x000000ff00057202 */ /* 0x000fe20000000f00 */
[----:B------:R-:W-:Y:S01]  /*1d5f0*/  IMAD.MOV.U32 R3, RZ, RZ, 0x181f ;  /* 0x0000181fff037424 */ /* 0x000fe200078e00ff */
[----:B------:R-:W-:Y:S02]  /*1d600*/  MOV R2, 0x1d620 ;  /* 0x0001d62000027802 */ /* 0x000fe40000000f00 */
[----:B-----5:R-:W-:Y:S05]  /*1d610*/  CALL.REL.NOINC `($__internal_23_$__cuda_sm70_shflsync_idx_p) ;  /* 0x0000140000007944 */ /* 0x020fea0003c00000 */
[----:B------:R-:W-:Y:S01]  /*1d620*/  MOV R10, R5 ;  /* 0x00000005000a7202 */ /* 0x000fe20000000f00 */
[----:B------:R-:W-:Y:S05]  /*1d630*/  BRA `(.L_x_1177) ;  /* 0xfffea88000007947 */ /* 0x000fea000383ffff */
.L_x_1049:
[----:B------:R-:W-:Y:S01]  /*1d640*/  IMAD.MOV.U32 R9, RZ, RZ, R15 ;  /* 0x000000ffff097224 */ /* 0x000fe200078e000f */
[----:B------:R-:W-:Y:S01]  /*1d650*/  MOV R5, RZ ;  /* 0x000000ff00057202 */ /* 0x000fe20000000f00 */
[----:B------:R-:W-:Y:S01]  /*1d660*/  IMAD.MOV.U32 R3, RZ, RZ, 0x181f ;  /* 0x0000181fff037424 */ /* 0x000fe200078e00ff */
[----:B------:R-:W-:Y:S02]  /*1d670*/  MOV R2, 0x1d690 ;  /* 0x0001d69000027802 */ /* 0x000fe40000000f00 */
[----:B-12--5:R-:W-:Y:S05]  /*1d680*/  CALL.REL.NOINC `($__internal_23_$__cuda_sm70_shflsync_idx_p) ;  /* 0x0000139000007944 */ /* 0x026fea0003c00000 */
[----:B------:R-:W-:Y:S01]  /*1d690*/  MOV R0, R5 ;  /* 0x0000000500007202 */ /* 0x000fe20000000f00 */
[----:B------:R-:W-:Y:S05]  /*1d6a0*/  BRA `(.L_x_1178) ;  /* 0xfffea83000007947 */ /* 0x000fea000383ffff */
.L_x_1052:
[----:B--2---:R-:W-:Y:S01]  /*1d6b0*/  IMAD.MOV.U32 R9, RZ, RZ, R13 ;  /* 0x000000ffff097224 */ /* 0x004fe200078e000d */
[----:B------:R-:W-:Y:S01]  /*1d6c0*/  MOV R5, 0x1 ;  /* 0x0000000100057802 */ /* 0x000fe20000000f00 */
[----:B------:R-:W-:Y:S01]  /*1d6d0*/  IMAD.MOV.U32 R3, RZ, RZ, 0x181f ;  /* 0x0000181fff037424 */ /* 0x000fe200078e00ff */
[----:B------:R-:W-:-:S02]  /*1d6e0*/  MOV R2, 0x1d700 ;  /* 0x0001d70000027802 */ /* 0x000fc40000000f00 */
[----:B-1--45:R-:W-:Y:S05]  /*1d6f0*/  CALL.REL.NOINC `($__internal_23_$__cuda_sm70_shflsync_idx_p) ;  /* 0x0000132000007944 */ /* 0x032fea0003c00000 */
[----:B------:R-:W-:Y:S01]  /*1d700*/  IMAD.MOV.U32 R10, RZ, RZ, R5 ;  /* 0x000000ffff0a7224 */ /* 0x000fe200078e0005 */
[----:B------:R-:W-:Y:S01]  /*1d710*/  MOV R5, 0x1 ;  /* 0x0000000100057802 */ /* 0x000fe20000000f00 */
[----:B------:R-:W-:Y:S01]  /*1d720*/  IMAD.MOV.U32 R9, RZ, RZ, R15 ;  /* 0x000000ffff097224 */ /* 0x000fe200078e000f */
[----:B------:R-:W-:-:S02]  /*1d730*/  MOV R3, 0x181f ;  /* 0x0000181f00037802 */ /* 0x000fc40000000f00 */
[----:B------:R-:W-:Y:S02]  /*1d740*/  MOV R2, 0x1d760 ;  /* 0x0001d76000027802 */ /* 0x000fe40000000f00 */
[----:B------:R-:W-:Y:S05]  /*1d750*/  CALL.REL.NOINC `($__internal_23_$__cuda_sm70_shflsync_idx_p) ;  /* 0x000012c000007944 */ /* 0x000fea0003c00000 */
[----:B------:R-:W-:Y:S01]  /*1d760*/  MOV R0, R5 ;  /* 0x0000000500007202 */ /* 0x000fe20000000f00 */
[----:B------:R-:W-:Y:S05]  /*1d770*/  BRA `(.L_x_1179) ;  /* 0xfffea8d000007947 */ /* 0x000fea000383ffff */
.L_x_1055:
[----:B---3--:R-:W-:Y:S01]  /*1d780*/  IMAD.MOV.U32 R9, RZ, RZ, R13 ;  /* 0x000000ffff097224 */ /* 0x008fe200078e000d */
[----:B------:R-:W-:Y:S01]  /*1d790*/  MOV R5, 0x2 ;  /* 0x0000000200057802 */ /* 0x000fe20000000f00 */
[----:B------:R-:W-:Y:S01]  /*1d7a0*/  IMAD.MOV.U32 R3, RZ, RZ, 0x181f ;  /* 0x0000181fff037424 */ /* 0x000fe200078e00ff */
[----:B------:R-:W-:Y:S02]  /*1d7b0*/  MOV R2, 0x1d7d0 ;  /* 0x0001d7d000027802 */ /* 0x000fe40000000f00 */
[----:B-12-45:R-:W-:Y:S05]  /*1d7c0*/  CALL.REL.NOINC `($__internal_23_$__cuda_sm70_shflsync_idx_p) ;  /* 0x0000125000007944 */ /* 0x036fea0003c00000 */
[----:B------:R-:W-:Y:S01]  /*1d7d0*/  MOV R10, R5 ;  /* 0x00000005000a7202 */ /* 0x000fe20000000f00 */
[----:B------:R-:W-:Y:S05]  /*1d7e0*/  BRA `(.L_x_1180) ;  /* 0xfffea99000007947 */ /* 0x000fea000383ffff */
.L_x_1056:
[----:B------:R-:W-:Y:S01]  /*1d7f0*/  IMAD.MOV.U32 R9, RZ, RZ, R15 ;  /* 0x000000ffff097224 */ /* 0x000fe200078e000f */
[----:B------:R-:W-:Y:S01]  /*1d800*/  MOV R5, 0x2 ;  /* 0x0000000200057802 */ /* 0x000fe20000000f00 */
[----:B------:R-:W-:Y:S01]  /*1d810*/  IMAD.MOV.U32 R3, RZ, RZ, 0x181f ;  /* 0x0000181fff037424 */ /* 0x000fe200078e00ff */
[----:B------:R-:W-:Y:S02]  /*1d820*/  MOV R2, 0x1d840 ;  /* 0x0001d84000027802 */ /* 0x000fe40000000f00 */
[----:B-12345:R-:W-:Y:S05]  /*1d830*/  CALL.REL.NOINC `($__internal_23_$__cuda_sm70_shflsync_idx_p) ;  /* 0x000011e000007944 */ /* 0x03efea0003c00000 */
[----:B------:R-:W-:Y:S01]  /*1d840*/  MOV R0, R5 ;  /* 0x0000000500007202 */ /* 0x000fe20000000f00 */
[----:B------:R-:W-:Y:S05]  /*1d850*/  BRA `(.L_x_1181) ;  /* 0xfffea94000007947 */ /* 0x000fea000383ffff */
.L_x_1059:
[----:B-1----:R-:W-:Y:S01]  /*1d860*/  IMAD.MOV.U32 R9, RZ, RZ, R13 ;  /* 0x000000ffff097224 */ /* 0x002fe200078e000d */
[----:B------:R-:W-:Y:S01]  /*1d870*/  MOV R5, 0x3 ;  /* 0x0000000300057802 */ /* 0x000fe20000000f00 */
[----:B------:R-:W-:Y:S01]  /*1d880*/  IMAD.MOV.U32 R3, RZ, RZ, 0x181f ;  /* 0x0000181fff037424 */ /* 0x000fe200078e00ff */
[----:B------:R-:W-:-:S02]  /*1d890*/  MOV R2, 0x1d8b0 ;  /* 0x0001d8b000027802 */ /* 0x000fc40000000f00 */
[----:B--2345:R-:W-:Y:S05]  /*1d8a0*/  CALL.REL.NOINC `($__internal_23_$__cuda_sm70_shflsync_idx_p) ;  /* 0x0000117000007944 */ /* 0x03cfea0003c00000 */
        /* <DEDUP_REMOVED lines=8> */
.L_x_1110:
[----:B------:R-:W-:Y:S01]  /*1d930*/  IMAD.MOV.U32 R2, RZ, RZ, R236 ;  /* 0x000000ffff027224 */ /* 0x000fe200078e00ec */
[----:B------:R-:W-:Y:S02]  /*1d940*/  MOV R5, 0x2 ;  /* 0x0000000200057802 */ /* 0x000fe40000000f00 */
[----:B------:R-:W-:Y:S02]  /*1d950*/  MOV R3, 0x1d970 ;  /* 0x0001d97000037802 */ /* 0x000fe40000000f00 */
[----:B------:R-:W-:Y:S05]  /*1d960*/  CALL.REL.NOINC `($__internal_22_$__cuda_sm70_shflsync_bfly_p) ;  /* 0x0000106000007944 */ /* 0x000fea0003c00000 */
[----:B------:R-:W-:Y:S01]  /*1d970*/  MOV R0, R5 ;  /* 0x0000000500007202 */ /* 0x000fe20000000f00 */
[----:B------:R-:W-:Y:S05]  /*1d980*/  BRA `(.L_x_1183) ;  /* 0xffffaaf000007947 */ /* 0x000fea000383ffff */
.L_x_1111:
[----:B------:R-:W-:Y:S01]  /*1d990*/  IMAD.MOV.U32 R2, RZ, RZ, R0 ;  /* 0x000000ffff027224 */ /* 0x000fe200078e0000 */
[----:B------:R-:W-:Y:S02]  /*1d9a0*/  MOV R5, 0x1 ;  /* 0x0000000100057802 */ /* 0x000fe40000000f00 */
[----:B------:R-:W-:Y:S02]  /*1d9b0*/  MOV R3, 0x1d9d0 ;  /* 0x0001d9d000037802 */ /* 0x000fe40000000f00 */
[----:B-1----:R-:W-:Y:S05]  /*1d9c0*/  CALL.REL.NOINC `($__internal_22_$__cuda_sm70_shflsync_bfly_p) ;  /* 0x0000100000007944 */ /* 0x002fea0003c00000 */
[----:B------:R-:W-:Y:S01]  /*1d9d0*/  FADD.FTZ R0, R0, R5 ;  /* 0x0000000500007221 */ /* 0x000fe20000010000 */
[----:B------:R-:W-:Y:S02]  /*1d9e0*/  MOV R2, R237 ;  /* 0x000000ed00027202 */ /* 0x000fe40000000f00 */
[----:B------:R-:W-:-:S02]  /*1d9f0*/  MOV R5, 0x2 ;  /* 0x0000000200057802 */ /* 0x000fc40000000f00 */
[----:B------:R-:W-:Y:S02]  /*1da00*/  MOV R3, 0x1da20 ;  /* 0x0001da2000037802 */ /* 0x000fe40000000f00 */
[----:B------:R-:W-:Y:S05]  /*1da10*/  CALL.REL.NOINC `($__internal_22_$__cuda_sm70_shflsync_bfly_p) ;  /* 0x00000fb000007944 */ /* 0x000fea0003c00000 */
[----:B------:R-:W-:Y:S01]  /*1da20*/  FADD.FTZ R4, R237, R5 ;  /* 0x00000005ed047221 */ /* 0x000fe20000010000 */
[----:B------:R-:W-:Y:S02]  /*1da30*/  MOV R5, 0x1 ;  /* 0x0000000100057802 */ /* 0x000fe40000000f00 */
[----:B------:R-:W-:Y:S02]  /*1da40*/  MOV R3, 0x1da70 ;  /* 0x0001da7000037802 */ /* 0x000fe40000000f00 */
[----:B------:R-:W-:Y:S02]  /*1da50*/  MOV R2, R4 ;  /* 0x0000000400027202 */ /* 0x000fe40000000f00 */
[----:B------:R-:W-:Y:S05]  /*1da60*/  CALL.REL.NOINC `($__internal_22_$__cuda_sm70_shflsync_bfly_p) ;  /* 0x00000f6000007944 */ /* 0x000fea0003c00000 */
[----:B------:R-:W-:Y:S01]  /*1da70*/  MOV R3, R5 ;  /* 0x0000000500037202 */ /* 0x000fe20000000f00 */
[----:B------:R-:W-:Y:S05]  /*1da80*/  BRA `(.L_x_1184) ;  /* 0xffffaa6000007947 */ /* 0x000fea000383ffff */
.L_x_1118:
[----:B-1-34-:R-:W-:Y:S01]  /*1da90*/  IMAD.MOV.U32 R9, RZ, RZ, R13 ;  /* 0x000000ffff097224 */ /* 0x01afe200078e000d */
[----:B------:R-:W-:Y:S01]  /*1daa0*/  MOV R5, RZ ;  /* 0x000000ff00057202 */ /* 0x000fe20000000f00 */
[----:B------:R-:W-:Y:S01]  /*1dab0*/  IMAD.MOV.U32 R3, RZ, RZ, 0x181f ;  /* 0x0000181fff037424 */ /* 0x000fe200078e00ff */
[----:B------:R-:W-:Y:S02]  /*1dac0*/  MOV R2, 0x1dae0 ;  /* 0x0001dae000027802 */ /* 0x000fe40000000f00 */
[----:B------:R-:W-:Y:S05]  /*1dad0*/  CALL.REL.NOINC `($__internal_23_$__cuda_sm70_shflsync_idx_p) ;  /* 0x00000f4000007944 */ /* 0x000fea0003c00000 */
[----:B------:R-:W-:Y:S01]  /*1dae0*/  MOV R7, R5 ;  /* 0x0000000500077202 */ /* 0x000fe20000000f00 */
[----:B------:R-:W-:Y:S05]  /*1daf0*/  BRA `(.L_x_1185) ;  /* 0xffffc34000007947 */ /* 0x000fea000383ffff */
.L_x_1119:
[----:B------:R-:W-:Y:S01]  /*1db00*/  IMAD.MOV.U32 R9, RZ, RZ, R14 ;  /* 0x000000ffff097224 */ /* 0x000fe200078e000e */
[----:B------:R-:W-:Y:S01]  /*1db10*/  MOV R5, RZ ;  /* 0x000000ff00057202 */ /* 0x000fe20000000f00 */
[----:B------:R-:W-:Y:S01]  /*1db20*/  IMAD.MOV.U32 R3, RZ, RZ, 0x181f ;  /* 0x0000181fff037424 */ /* 0x000fe200078e00ff */
[----:B------:R-:W-:-:S02]  /*1db30*/  MOV R2, 0x1db50 ;  /* 0x0001db5000027802 */ /* 0x000fc40000000f00 */
[----:B-12---:R-:W-:Y:S05]  /*1db40*/  CALL.REL.NOINC `($__internal_23_$__cuda_sm70_shflsync_idx_p) ;  /* 0x00000ed000007944 */ /* 0x006fea0003c00000 */
[----:B------:R-:W-:Y:S01]  /*1db50*/  MOV R2, R5 ;  /* 0x0000000500027202 */ /* 0x000fe20000000f00 */
[----:B------:R-:W-:Y:S05]  /*1db60*/  BRA `(.L_x_1186) ;  /* 0xffffc2f000007947 */ /* 0x000fea000383ffff */
.L_x_1122:
[----:B--2---:R-:W-:Y:S01]  /*1db70*/  IMAD.MOV.U32 R9, RZ, RZ, R13 ;  /* 0x000000ffff097224 */ /* 0x004fe200078e000d */
[----:B------:R-:W-:Y:S01]  /*1db80*/  MOV R5, 0x1 ;  /* 0x0000000100057802 */ /* 0x000fe20000000f00 */
[----:B------:R-:W-:Y:S01]  /*1db90*/  IMAD.MOV.U32 R3, RZ, RZ, 0x181f ;  /* 0x0000181fff037424 */ /* 0x000fe200078e00ff */
[----:B----4-:R-:W-:-:S02]  /*1dba0*/  MOV R2, 0x1dbc0 ;  /* 0x0001dbc000027802 */ /* 0x010fc40000000f00 */
[----:B-1-3--:R-:W-:Y:S05]  /*1dbb0*/  CALL.REL.NOINC `($__internal_23_$__cuda_sm70_shflsync_idx_p) ;  /* 0x00000e6000007944 */ /* 0x00afea0003c00000 */
        /* <DEDUP_REMOVED lines=8> */
.L_x_1125:
[----:B-1----:R-:W-:Y:S01]  /*1dc40*/  IMAD.MOV.U32 R9, RZ, RZ, R13 ;  /* 0x000000ffff097224 */ /* 0x002fe200078e000d */
[----:B------:R-:W-:Y:S01]  /*1dc50*/  MOV R5, 0x2 ;  /* 0x0000000200057802 */ /* 0x000fe20000000f00 */
[----:B------:R-:W-:Y:S01]  /*1dc60*/  IMAD.MOV.U32 R3, RZ, RZ, 0x181f ;  /* 0x0000181fff037424 */ /* 0x000fe200078e00ff */
[----:B----4-:R-:W-:Y:S02]  /*1dc70*/  MOV R2, 0x1dc90 ;  /* 0x0001dc9000027802 */ /* 0x010fe40000000f00 */
[----:B--23--:R-:W-:Y:S05]  /*1dc80*/  CALL.REL.NOINC `($__internal_23_$__cuda_sm70_shflsync_idx_p) ;  /* 0x00000d9000007944 */ /* 0x00cfea0003c00000 */
[----:B------:R-:W-:Y:S01]  /*1dc90*/  MOV R7, R5 ;  /* 0x0000000500077202 */ /* 0x000fe20000000f00 */
[----:B------:R-:W-:Y:S05]  /*1dca0*/  BRA `(.L_x_1188) ;  /* 0xffffc44000007947 */ /* 0x000fea000383ffff */
.L_x_1126:
[----:B------:R-:W-:Y:S01]  /*1dcb0*/  IMAD.MOV.U32 R9, RZ, RZ, R14 ;  /* 0x000000ffff097224 */ /* 0x000fe200078e000e */
[----:B------:R-:W-:Y:S01]  /*1dcc0*/  MOV R5, 0x2 ;  /* 0x0000000200057802 */ /* 0x000fe20000000f00 */
[----:B------:R-:W-:Y:S01]  /*1dcd0*/  IMAD.MOV.U32 R3, RZ, RZ, 0x181f ;  /* 0x0000181fff037424 */ /* 0x000fe200078e00ff */
[----:B----4-:R-:W-:Y:S02]  /*1dce0*/  MOV R2, 0x1dd00 ;  /* 0x0001dd0000027802 */ /* 0x010fe40000000f00 */
[----:B-123--:R-:W-:Y:S05]  /*1dcf0*/  CALL.REL.NOINC `($__internal_23_$__cuda_sm70_shflsync_idx_p) ;  /* 0x00000d2000007944 */ /* 0x00efea0003c00000 */
[----:B------:R-:W-:Y:S01]  /*1dd00*/  MOV R2, R5 ;  /* 0x0000000500027202 */ /* 0x000fe20000000f00 */
[----:B------:R-:W-:Y:S05]  /*1dd10*/  BRA `(.L_x_1189) ;  /* 0xffffc3f000007947 */ /* 0x000fea000383ffff */
.L_x_1129:
[----:B-1----:R-:W-:Y:S01]  /*1dd20*/  IMAD.MOV.U32 R9, RZ, RZ, R13 ;  /* 0x000000ffff097224 */ /* 0x002fe200078e000d */
[----:B------:R-:W-:Y:S01]  /*1dd30*/  MOV R5, 0x3 ;  /* 0x0000000300057802 */ /* 0x000fe20000000f00 */
[----:B------:R-:W-:Y:S01]  /*1dd40*/  IMAD.MOV.U32 R3, RZ, RZ, 0x181f ;  /* 0x0000181fff037424 */ /* 0x000fe200078e00ff */
[----:B------:R-:W-:-:S02]  /*1dd50*/  MOV R2, 0x1dd70 ;  /* 0x0001dd7000027802 */ /* 0x000fc40000000f00 */
[----:B--234-:R-:W-:Y:S05]  /*1dd60*/  CALL.REL.NOINC `($__internal_23_$__cuda_sm70_shflsync_idx_p) ;  /* 0x00000cb000007944 */ /* 0x01cfea0003c00000 */
        /* <DEDUP_REMOVED lines=8> */
.L_x_1131:
[----:B------:R-:W-:Y:S01]  /*1ddf0*/  IMAD.MOV.U32 R9, RZ, RZ, R36 ;  /* 0x000000ffff097224 */ /* 0x000fe200078e0024 */
[----:B------:R-:W-:Y:S01]  /*1de00*/  MOV R5, RZ ;  /* 0x000000ff00057202 */ /* 0x000fe20000000f00 */
[----:B------:R-:W-:Y:S01]  /*1de10*/  IMAD.MOV.U32 R3, RZ, RZ, 0x1c1f ;  /* 0x00001c1fff037424 */ /* 0x000fe200078e00ff */
[----:B------:R-:W-:Y:S02]  /*1de20*/  MOV R2, 0x1de40 ;  /* 0x0001de4000027802 */ /* 0x000fe40000000f00 */
[----:B-1----:R-:W-:Y:S05]  /*1de30*/  CALL.REL.NOINC `($__internal_23_$__cuda_sm70_shflsync_idx_p) ;  /* 0x00000be000007944 */ /* 0x002fea0003c00000 */
[----:B------:R-:W-:Y:S01]  /*1de40*/  MOV R4, R5 ;  /* 0x0000000500047202 */ /* 0x000fe20000000f00 */
[----:B------:R-:W-:Y:S05]  /*1de50*/  BRA `(.L_x_1191) ;  /* 0xffffc72000007947 */ /* 0x000fea000383ffff */
.L_x_1132:
[----:B------:R-:W-:Y:S01]  /*1de60*/  IMAD.MOV.U32 R9, RZ, RZ, R37 ;  /* 0x000000ffff097224 */ /* 0x000fe200078e0025 */
[----:B------:R-:W-:Y:S01]  /*1de70*/  MOV R5, RZ ;  /* 0x000000ff00057202 */ /* 0x000fe20000000f00 */
[----:B------:R-:W-:Y:S01]  /*1de80*/  IMAD.MOV.U32 R3, RZ, RZ, 0x1c1f ;  /* 0x00001c1fff037424 */ /* 0x000fe200078e00ff */
[----:B------:R-:W-:Y:S02]  /*1de90*/  MOV R2, 0x1deb0 ;  /* 0x0001deb000027802 */ /* 0x000fe40000000f00 */
[----:B-123--:R-:W-:Y:S05]  /*1dea0*/  CALL.REL.NOINC `($__internal_23_$__cuda_sm70_shflsync_idx_p) ;  /* 0x00000b7000007944 */ /* 0x00efea0003c00000 */
[----:B------:R-:W-:Y:S01]  /*1deb0*/  MOV R0, R5 ;  /* 0x0000000500007202 */ /* 0x000fe20000000f00 */
[----:B------:R-:W-:Y:S05]  /*1dec0*/  BRA `(.L_x_1192) ;  /* 0xffffc6d000007947 */ /* 0x000fea000383ffff */
.L_x_1135:
[----:B------:R-:W-:Y:S01]  /*1ded0*/  IMAD.MOV.U32 R9, RZ, RZ, R36 ;  /* 0x000000ffff097224 */ /* 0x000fe200078e0024 */
[----:B------:R-:W-:Y:S01]  /*1dee0*/  MOV R5, 0x1 ;  /* 0x0000000100057802 */ /* 0x000fe20000000f00 */
[----:B---3--:R-:W-:Y:S01]  /*1def0*/  IMAD.MOV.U32 R3, RZ, RZ, 0x1c1f ;  /* 0x00001c1fff037424 */ /* 0x008fe200078e00ff */
[----:B------:R-:W-:-:S02]  /*1df00*/  MOV R2, 0x1df20 ;  /* 0x0001df2000027802 */ /* 0x000fc40000000f00 */
[----:B--2-4-:R-:W-:Y:S05]  /*1df10*/  CALL.REL.NOINC `($__internal_23_$__cuda_sm70_shflsync_idx_p) ;  /* 0x00000b0000007944 */ /* 0x014fea0003c00000 */
        /* <DEDUP_REMOVED lines=8> */
.L_x_1139:
[----:B------:R-:W-:Y:S01]  /*1dfa0*/  IMAD.MOV.U32 R9, RZ, RZ, R11 ;  /* 0x000000ffff097224 */ /* 0x000fe200078e000b */
[----:B------:R-:W-:Y:S01]  /*1dfb0*/  MOV R5, RZ ;  /* 0x000000ff00057202 */ /* 0x000fe20000000f00 */
[----:B------:R-:W-:Y:S01]  /*1dfc0*/  IMAD.MOV.U32 R3, RZ, RZ, 0x181f ;  /* 0x0000181fff037424 */ /* 0x000fe200078e00ff */
[----:B------:R-:W-:Y:S02]  /*1dfd0*/  MOV R2, 0x1dff0 ;  /* 0x0001dff000027802 */ /* 0x000fe40000000f00 */
[----:B------:R-:W-:Y:S05]  /*1dfe0*/  CALL.REL.NOINC `($__internal_23_$__cuda_sm70_shflsync_idx_p) ;  /* 0x00000a3000007944 */ /* 0x000fea0003c00000 */
[----:B------:R-:W-:Y:S01]  /*1dff0*/  MOV R10, R5 ;  /* 0x00000005000a7202 */ /* 0x000fe20000000f00 */
[----:B------:R-:W-:Y:S05]  /*1e000*/  BRA `(.L_x_1194) ;  /* 0xffffdcc000007947 */ /* 0x000fea000383ffff */
.L_x_1140:
[----:B------:R-:W-:Y:S01]  /*1e010*/  IMAD.MOV.U32 R9, RZ, RZ, R14 ;  /* 0x000000ffff097224 */ /* 0x000fe200078e000e */
[----:B------:R-:W-:Y:S01]  /*1e020*/  MOV R5, RZ ;  /* 0x000000ff00057202 */ /* 0x000fe20000000f00 */
[----:B------:R-:W-:Y:S01]  /*1e030*/  IMAD.MOV.U32 R3, RZ, RZ, 0x181f ;  /* 0x0000181fff037424 */ /* 0x000fe200078e00ff */
[----:B------:R-:W-:Y:S02]  /*1e040*/  MOV R2, 0x1e060 ;  /* 0x0001e06000027802 */ /* 0x000fe40000000f00 */
[----:B-12---:R-:W-:Y:S05]  /*1e050*/  CALL.REL.NOINC `($__internal_23_$__cuda_sm70_shflsync_idx_p) ;  /* 0x000009c000007944 */ /* 0x006fea0003c00000 */
[----:B------:R-:W-:Y:S01]  /*1e060*/  MOV R2, R5 ;  /* 0x0000000500027202 */ /* 0x000fe20000000f00 */
[----:B------:R-:W-:Y:S05]  /*1e070*/  BRA `(.L_x_1195) ;  /* 0xffffdc7000007947 */ /* 0x000fea000383ffff */
.L_x_1143:
        /* <DEDUP_REMOVED lines=13> */
.L_x_1146:
[----:B-1----:R-:W-:Y:S01]  /*1e150*/  IMAD.MOV.U32 R9, RZ, RZ, R11 ;  /* 0x000000ffff097224 */ /* 0x002fe200078e000b */
[----:B------:R-:W-:Y:S01]  /*1e160*/  MOV R5, 0x2 ;  /* 0x0000000200057802 */ /* 0x000fe20000000f00 */
[----:B------:R-:W-:Y:S01]  /*1e170*/  IMAD.MOV.U32 R3, RZ, RZ, 0x181f ;  /* 0x0000181fff037424 */ /* 0x000fe200078e00ff */
[----:B----4-:R-:W-:Y:S02]  /*1e180*/  MOV R2, 0x1e1a0 ;  /* 0x0001e1a000027802 */ /* 0x010fe40000000f00 */
[----:B--23--:R-:W-:Y:S05]  /*1e190*/  CALL.REL.NOINC `($__internal_23_$__cuda_sm70_shflsync_idx_p) ;  /* 0x0000088000007944 */ /* 0x00cfea0003c00000 */
[----:B------:R-:W-:Y:S01]  /*1e1a0*/  MOV R10, R5 ;  /* 0x00000005000a7202 */ /* 0x000fe20000000f00 */
[----:B------:R-:W-:Y:S05]  /*1e1b0*/  BRA `(.L_x_1197) ;  /* 0xffffddd000007947 */ /* 0x000fea000383ffff */
.L_x_1147:
[----:B------:R-:W-:Y:S01]  /*1e1c0*/  IMAD.MOV.U32 R9, RZ, RZ, R14 ;  /* 0x000000ffff097224 */ /* 0x000fe200078e000e */
[----:B------:R-:W-:Y:S01]  /*1e1d0*/  MOV R5, 0x2 ;  /* 0x0000000200057802 */ /* 0x000fe20000000f00 */
[----:B------:R-:W-:Y:S01]  /*1e1e0*/  IMAD.MOV.U32 R3, RZ, RZ, 0x181f ;  /* 0x0000181fff037424 */ /* 0x000fe200078e00ff */
[----:B----4-:R-:W-:Y:S02]  /*1e1f0*/  MOV R2, 0x1e210 ;  /* 0x0001e21000027802 */ /* 0x010fe40000000f00 */
[----:B-123--:R-:W-:Y:S05]  /*1e200*/  CALL.REL.NOINC `($__internal_23_$__cuda_sm70_shflsync_idx_p) ;  /* 0x0000081000007944 */ /* 0x00efea0003c00000 */
[----:B------:R-:W-:Y:S01]  /*1e210*/  MOV R2, R5 ;  /* 0x0000000500027202 */ /* 0x000fe20000000f00 */
[----:B------:R-:W-:Y:S05]  /*1e220*/  BRA `(.L_x_1198) ;  /* 0xffffdd8000007947 */ /* 0x000fea000383ffff */
.L_x_1150:
        /* <DEDUP_REMOVED lines=13> */
.L_x_1152:
[----:B------:R-:W-:Y:S01]  /*1e300*/  IMAD.MOV.U32 R9, RZ, RZ, R86 ;  /* 0x000000ffff097224 */ /* 0x000fe200078e0056 */
[----:B------:R-:W-:Y:S01]  /*1e310*/  MOV R5, RZ ;  /* 0x000000ff00057202 */ /* 0x000fe20000000f00 */
[----:B---3--:R-:W-:Y:S01]  /*1e320*/  IMAD.MOV.U32 R3, RZ, RZ, 0x1f ;  /* 0x0000001fff037424 */ /* 0x008fe200078e00ff */
[----:B----4-:R-:W-:Y:S02]  /*1e330*/  MOV R2, 0x1e350 ;  /* 0x0001e35000027802 */ /* 0x010fe40000000f00 */
[----:B--2---:R-:W-:Y:S05]  /*1e340*/  CALL.REL.NOINC `($__internal_23_$__cuda_sm70_shflsync_idx_p) ;  /* 0x000006d000007944 */ /* 0x004fea0003c00000 */
[----:B------:R-:W-:Y:S01]  /*1e350*/  MOV R10, R5 ;  /* 0x00000005000a7202 */ /* 0x000fe20000000f00 */
[----:B------:R-:W-:Y:S05]  /*1e360*/  BRA `(.L_x_1200) ;  /* 0xffffdf5000007947 */ /* 0x000fea000383ffff */
.L_x_1153:
[----:B------:R-:W-:Y:S01]  /*1e370*/  IMAD.MOV.U32 R9, RZ, RZ, R86 ;  /* 0x000000ffff097224 */ /* 0x000fe200078e0056 */
[----:B------:R-:W-:Y:S01]  /*1e380*/  MOV R5, 0x1 ;  /* 0x0000000100057802 */ /* 0x000fe20000000f00 */
[----:B------:R-:W-:Y:S01]  /*1e390*/  IMAD.MOV.U32 R3, RZ, RZ, 0x1f ;  /* 0x0000001fff037424 */ /* 0x000fe200078e00ff */
[----:B----4-:R-:W-:Y:S02]  /*1e3a0*/  MOV R2, 0x1e3c0 ;  /* 0x0001e3c000027802 */ /* 0x010fe40000000f00 */
[----:B-123--:R-:W-:Y:S05]  /*1e3b0*/  CALL.REL.NOINC `($__internal_23_$__cuda_sm70_shflsync_idx_p) ;  /* 0x0000066000007944 */ /* 0x00efea0003c00000 */
[----:B------:R-:W-:Y:S01]  /*1e3c0*/  MOV R8, R5 ;  /* 0x0000000500087202 */ /* 0x000fe20000000f00 */
[----:B------:R-:W-:Y:S05]  /*1e3d0*/  BRA `(.L_x_1201) ;  /* 0xffffdf0000007947 */ /* 0x000fea000383ffff */
.L_x_1154:
[----:B------:R-:W-:Y:S01]  /*1e3e0*/  IMAD.MOV.U32 R0, RZ, RZ, R4 ;  /* 0x000000ffff007224 */ /* 0x000fe200078e0004 */
[----:B------:R-:W-:-:S02]  /*1e3f0*/  MOV R2, 0x1 ;  /* 0x0000000100027802 */ /* 0x000fc40000000f00 */
[----:B------:R-:W-:Y:S02]  /*1e400*/  MOV R3, 0x1e420 ;  /* 0x0001e42000037802 */ /* 0x000fe40000000f00 */
[----:B-1-3--:R-:W-:Y:S05]  /*1e410*/  CALL.REL.NOINC `($__internal_24_$__cuda_sm70_shflsync_up_p) ;  /* 0x0000065000007944 */ /* 0x00afea0003c00000 */
[----:B------:R-:W-:Y:S05]  /*1e420*/  BRA `(.L_x_1202) ;  /* 0xffffdfd000007947 */ /* 0x000fea000383ffff */
.L_x_1155:
[----:B------:R-:W-:Y:S01]  /*1e430*/  IMAD.MOV.U32 R0, RZ, RZ, R4 ;  /* 0x000000ffff007224 */ /* 0x000fe200078e0004 */
[----:B------:R-:W-:Y:S02]  /*1e440*/  MOV R2, 0x2 ;  /* 0x0000000200027802 */ /* 0x000fe40000000f00 */
[----:B------:R-:W-:Y:S02]  /*1e450*/  MOV R3, 0x1e470 ;  /* 0x0001e47000037802 */ /* 0x000fe40000000f00 */
[----:B-1-3--:R-:W-:Y:S05]  /*1e460*/  CALL.REL.NOINC `($__internal_24_$__cuda_sm70_shflsync_up_p) ;  /* 0x0000060000007944 */ /* 0x00afea0003c00000 */
        /* <DEDUP_REMOVED lines=27> */
.L_x_1159:
[----:B------:R-:W-:Y:S02]  /*1e620*/  MOV R2, 0x1 ;  /* 0x0000000100027802 */ /* 0x000fe40000000f00 */
[----:B------:R-:W-:-:S02]  /*1e630*/  MOV R3, 0x1e650 ;  /* 0x0001e65000037802 */ /* 0x000fc40000000f00 */
[----:B-1----:R-:W-:Y:S05]  /*1e640*/  CALL.REL.NOINC `($__internal_24_$__cuda_sm70_shflsync_up_p) ;  /* 0x0000042000007944 */ /* 0x002fea0003c00000 */
[----:B------:R-:W-:Y:S01]  /*1e650*/  MOV R2, R5 ;  /* 0x0000000500027202 */ /* 0x000fe20000000f00 */
[----:B------:R-:W-:Y:S05]  /*1e660*/  BRA `(.L_x_1204) ;  /* 0xffffdfe000007947 */ /* 0x000fea000383ffff */
.L_x_1160:
[----:B------:R-:W-:Y:S02]  /*1e670*/  MOV R2, 0x2 ;  /* 0x0000000200027802 */ /* 0x000fe40000000f00 */
[----:B------:R-:W-:-:S02]  /*1e680*/  MOV R3, 0x1e6a0 ;  /* 0x0001e6a000037802 */ /* 0x000fc40000000f00 */
[----:B-1----:R-:W-:Y:S05]  /*1e690*/  CALL.REL.NOINC `($__internal_24_$__cuda_sm70_shflsync_up_p) ;  /* 0x000003d000007944 */ /* 0x002fea0003c00000 */
[----:B------:R-:W-:Y:S01]  /*1e6a0*/  SEL R5, R5, RZ, P1 ;  /* 0x000000ff05057207 */ /* 0x000fe20000800000 */
[----:B------:R-:W-:Y:S01]  /*1e6b0*/  IMAD.MOV.U32 R2, RZ, RZ, 0x4 ;  /* 0x00000004ff027424 */ /* 0x000fe200078e00ff */
[----:B------:R-:W-:-:S03]  /*1e6c0*/  MOV R3, 0x1e6f0 ;  /* 0x0001e6f000037802 */ /* 0x000fc60000000f00 */
[----:B------:R-:W-:Y:S02]  /*1e6d0*/  IMAD.IADD R0, R0, 0x1, R5 ;  /* 0x0000000100007824 */ /* 0x000fe400078e0205 */
        /* <DEDUP_REMOVED lines=22> */
.L_x_1162:
[----:B------:R-:W-:Y:S02]  /*1e840*/  SEL R0, RZ, 0x1, P0 ;  /* 0x00000001ff007807 */ /* 0x000fe40000000000 */
[----:B------:R-:W-:-:S02]  /*1e850*/  MOV R2, 0x1e870 ;  /* 0x0001e87000027802 */ /* 0x000fc40000000f00 */
[----:B-12---:R-:W-:Y:S05]  /*1e860*/  CALL.REL.NOINC `($__internal_25_$__cuda_sm70_votesync_ballot) ;  /* 0x0000027000007944 */ /* 0x006fea0003c00000 */
[----:B------:R-:W-:Y:S01]  /*1e870*/  MOV R11, R0 ;  /* 0x00000000000b7202 */ /* 0x000fe20000000f00 */
[----:B------:R-:W-:Y:S05]  /*1e880*/  BRA `(.L_x_1206) ;  /* 0xffffdf5000007947 */ /* 0x000fea000383ffff */
.L_x_1163:
[----:B------:R-:W-:Y:S01]  /*1e890*/  IMAD.MOV.U32 R9, RZ, RZ, R6 ;  /* 0x000000ffff097224 */ /* 0x000fe200078e0006 */
[----:B------:R-:W-:Y:S01]  /*1e8a0*/  MOV R5, R0 ;  /* 0x0000000000057202 */ /* 0x000fe20000000f00 */
[----:B------:R-:W-:Y:S01]  /*1e8b0*/  IMAD.MOV.U32 R3, RZ, RZ, 0x1f ;  /* 0x0000001fff037424 */ /* 0x000fe200078e00ff */
[----:B------:R-:W-:-:S02]  /*1e8c0*/  MOV R2, 0x1e8e0 ;  /* 0x0001e8e000027802 */ /* 0x000fc40000000f00 */
[----:B-12---:R-:W-:Y:S05]  /*1e8d0*/  CALL.REL.NOINC `($__internal_23_$__cuda_sm70_shflsync_idx_p) ;  /* 0x0000014000007944 */ /* 0x006fea0003c00000 */
[----:B------:R-:W-:Y:S01]  /*1e8e0*/  IMAD.MOV.U32 R6, RZ, RZ, R5 ;  /* 0x000000ffff067224 */ /* 0x000fe200078e0005 */
[----:B------:R-:W-:Y:S01]  /*1e8f0*/  MOV R5, R0 ;  /* 0x0000000000057202 */ /* 0x000fe20000000f00 */
[----:B------:R-:W-:Y:S01]  /*1e900*/  IMAD.MOV.U32 R9, RZ, RZ, R7 ;  /* 0x000000ffff097224 */ /* 0x000fe200078e0007 */
[----:B------:R-:W-:-:S02]  /*1e910*/  MOV R3, 0x1f ;  /* 0x0000001f00037802 */ /* 0x000fc40000000f00 */
[----:B------:R-:W-:Y:S02]  /*1e920*/  MOV R2, 0x1e940 ;  /* 0x0001e94000027802 */ /* 0x000fe40000000f00 */
[----:B------:R-:W-:Y:S05]  /*1e930*/  CALL.REL.NOINC `($__internal_23_$__cuda_sm70_shflsync_idx_p) ;  /* 0x000000e000007944 */ /* 0x000fea0003c00000 */
[----:B------:R-:W-:Y:S01]  /*1e940*/  MOV R7, R5 ;  /* 0x0000000500077202 */ /* 0x000fe20000000f00 */
[----:B------:R-:W-:Y:S05]  /*1e950*/  BRA `(.L_x_1207) ;  /* 0xffffded000007947 */ /* 0x000fea000383ffff */
.L_x_1166:
[----:B------:R-:W-:Y:S01]  /*1e960*/  IMAD.MOV.U32 R9, RZ, RZ, R4 ;  /* 0x000000ffff097224 */ /* 0x000fe200078e0004 */
[----:B------:R-:W-:Y:S01]  /*1e970*/  MOV R5, R0 ;  /* 0x0000000000057202 */ /* 0x000fe20000000f00 */
[----:B------:R-:W-:Y:S01]  /*1e980*/  IMAD.MOV.U32 R3, RZ, RZ, 0x1f ;  /* 0x0000001fff037424 */ /* 0x000fe200078e00ff */
[----:B------:R-:W-:Y:S02]  /*1e990*/  MOV R2, 0x1e9b0 ;  /* 0x0001e9b000027802 */ /* 0x000fe40000000f00 */
[----:B-12-4-:R-:W-:Y:S05]  /*1e9a0*/  CALL.REL.NOINC `($__internal_23_$__cuda_sm70_shflsync_idx_p) ;  /* 0x0000007000007944 */ /* 0x016fea0003c00000 */
[----:B------:R-:W-:Y:S01]  /*1e9b0*/  MOV R12, R5 ;  /* 0x00000005000c7202 */ /* 0x000fe20000000f00 */
[----:B------:R-:W-:Y:S05]  /*1e9c0*/  BRA `(.L_x_1165) ;  /* 0xffffdec000007947 */ /* 0x000fea000383ffff */
        .weak           $__internal_22_$__cuda_sm70_shflsync_bfly_p
        .type           $__internal_22_$__cuda_sm70_shflsync_bfly_p,@function
        .size           $__internal_22_$__cuda_sm70_shflsync_bfly_p,($__internal_23_$__cuda_sm70_shflsync_idx_p - $__internal_22_$__cuda_sm70_shflsync_bfly_p)
$__internal_22_$__cuda_sm70_shflsync_bfly_p:
[----:B------:R-:W-:Y:S04]  /*1e9d0*/  WARPSYNC R6 ;  /* 0x0000000600007348 */ /* 0x000fe80003800000 */
[----:B------:R1:W2:Y:S02]  /*1e9e0*/  SHFL.BFLY PT, R5, R2, R5, R7 ;  /* 0x0c00000502057389 */ /* 0x0002a400000e0007 */
[----:B-1----:R-:W-:-:S02]  /*1e9f0*/  MOV R2, R3 ;  /* 0x0000000300027202 */ /* 0x002fc40000000f00 */
[----:B------:R-:W-:-:S04]  /*1ea00*/  MOV R3, 0x0 ;  /* 0x0000000000037802 */ /* 0x000fc80000000f00 */
[----:B--2---:R-:W-:Y:S05]  /*1ea10*/  RET.REL.NODEC R2 `(_ZN7cutlass13device_kernelIN5flash19enable_sm80_to_sm89INS1_16FlashAttnFwdSm80INS1_25CollectiveMainloopFwdSm80ILi8ELi1ELb0EN4cute5tupleIJNS5_1CILi128EEENS7_ILi64EEENS7_ILi192EEEEEELi192ENS_10bfloat16_tEfNS_4arch4Sm80ELb1ELb0ELb1ELb1ELb0ELb1ELb1ELb1EEENS1_21CollectiveEpilogueFwdINS6_IJS8_SA_S9_EEENS6_IJNS7_ILi1EEESI_SI_EEESC_SE_Li256ELb1ELb1ELb1ELb0EEENS1_36VarlenDynamicPersistentTileSchedulerILi128ELi64ELi256ELi256ELb1ELb1ELb0ELb1ELb1ELb1EEEEEEEEEvNT_6ParamsE) ;  /* 0xfffe15e002007950 */ /* 0x004fea0003c3ffff */
        .weak           $__internal_23_$__cuda_sm70_shflsync_idx_p
        .type           $__internal_23_$__cuda_sm70_shflsync_idx_p,@function
        .size           $__internal_23_$__cuda_sm70_shflsync_idx_p,($__internal_24_$__cuda_sm70_shflsync_up_p - $__internal_23_$__cuda_sm70_shflsync_idx_p)
$__internal_23_$__cuda_sm70_shflsync_idx_p:
[----:B------:R-:W-:-:S04]  /*1ea20*/  MOV R87, 0xffffffff ;  /* 0xffffffff00577802 */ /* 0x000fc80000000f00 */
[----:B------:R-:W-:Y:S04]  /*1ea30*/  WARPSYNC R87 ;  /* 0x0000005700007348 */ /* 0x000fe80003800000 */
[----:B------:R1:W2:Y:S02]  /*1ea40*/  SHFL.IDX PT, R5, R9, R5, R3 ;  /* 0x0000000509057389 */ /* 0x0002a400000e0003 */
[----:B-1----:R-:W-:-:S04]  /*1ea50*/  MOV R3, 0x0 ;  /* 0x0000000000037802 */ /* 0x002fc80000000f00 */
[----:B--2---:R-:W-:Y:S05]  /*1ea60*/  RET.REL.NODEC R2 `(_ZN7cutlass13device_kernelIN5flash19enable_sm80_to_sm89INS1_16FlashAttnFwdSm80INS1_25CollectiveMainloopFwdSm80ILi8ELi1ELb0EN4cute5tupleIJNS5_1CILi128EEENS7_ILi64EEENS7_ILi192EEEEEELi192ENS_10bfloat16_tEfNS_4arch4Sm80ELb1ELb0ELb1ELb1ELb0ELb1ELb1ELb1EEENS1_21CollectiveEpilogueFwdINS6_IJS8_SA_S9_EEENS6_IJNS7_ILi1EEESI_SI_EEESC_SE_Li256ELb1ELb1ELb1ELb0EEENS1_36VarlenDynamicPersistentTileSchedulerILi128ELi64ELi256ELi256ELb1ELb1ELb0ELb1ELb1ELb1EEEEEEEEEvNT_6ParamsE) ;  /* 0xfffe159002007950 */ /* 0x004fea0003c3ffff */
        .weak           $__internal_24_$__cuda_sm70_shflsync_up_p
        .type           $__internal_24_$__cuda_sm70_shflsync_up_p,@function
        .size           $__internal_24_$__cuda_sm70_shflsync_up_p,($__internal_25_$__cuda_sm70_votesync_ballot - $__internal_24_$__cuda_sm70_shflsync_up_p)
$__internal_24_$__cuda_sm70_shflsync_up_p:
[----:B------:R-:W-:Y:S02]  /*1ea70*/  IMAD.MOV.U32 R5, RZ, RZ, RZ ;  /* 0x000000ffff057224 */ /* 0x000fe400078e00ff */
[----:B------:R-:W-:-:S04]  /*1ea80*/  IMAD.MOV.U32 R9, RZ, RZ, -0x1 ;  /* 0xffffffffff097424 */ /* 0x000fc800078e00ff */
[----:B------:R-:W-:Y:S04]  /*1ea90*/  WARPSYNC R9 ;  /* 0x0000000900007348 */ /* 0x000fe80003800000 */
[----:B------:R1:W2:Y:S02]  /*1eaa0*/  SHFL.UP PT, R5, R0, R2, R5 ;  /* 0x0400000200057389 */ /* 0x0002a400000e0005 */
[----:B-1----:R-:W-:Y:S02]  /*1eab0*/  MOV R2, R3 ;  /* 0x0000000300027202 */ /* 0x002fe40000000f00 */
[----:B------:R-:W-:-:S04]  /*1eac0*/  MOV R3, 0x0 ;  /* 0x0000000000037802 */ /* 0x000fc80000000f00 */
[----:B--2---:R-:W-:Y:S05]  /*1ead0*/  RET.REL.NODEC R2 `(_ZN7cutlass13device_kernelIN5flash19enable_sm80_to_sm89INS1_16FlashAttnFwdSm80INS1_25CollectiveMainloopFwdSm80ILi8ELi1ELb0EN4cute5tupleIJNS5_1CILi128EEENS7_ILi64EEENS7_ILi192EEEEEELi192ENS_10bfloat16_tEfNS_4arch4Sm80ELb1ELb0ELb1ELb1ELb0ELb1ELb1ELb1EEENS1_21CollectiveEpilogueFwdINS6_IJS8_SA_S9_EEENS6_IJNS7_ILi1EEESI_SI_EEESC_SE_Li256ELb1ELb1ELb1ELb0EEENS1_36VarlenDynamicPersistentTileSchedulerILi128ELi64ELi256ELi256ELb1ELb1ELb0ELb1ELb1ELb1EEEEEEEEEvNT_6ParamsE) ;  /* 0xfffe152002007950 */ /* 0x004fea0003c3ffff */
        .weak           $__internal_25_$__cuda_sm70_votesync_ballot
        .type           $__internal_25_$__cuda_sm70_votesync_ballot,@function
        .size           $__internal_25_$__cuda_sm70_votesync_ballot,(.L_x_2497 - $__internal_25_$__cuda_sm70_votesync_ballot)
$__internal_25_$__cuda_sm70_votesync_ballot:
[----:B------:R-:W-:Y:S01]  /*1eae0*/  ISETP.NE.U32.AND P0, PT, R0, 0x1, PT ;  /* 0x000000010000780c */ /* 0x000fe20003f05070 */
[----:B------:R-:W-:-:S04]  /*1eaf0*/  IMAD.MOV.U32 R3, RZ, RZ, -0x1 ;  /* 0xffffffffff037424 */ /* 0x000fc800078e00ff */
[----:B------:R-:W-:Y:S08]  /*1eb00*/  WARPSYNC R3 ;  /* 0x0000000300007348 */ /* 0x000ff00003800000 */
[----:B------:R-:W-:-:S04]  /*1eb10*/  VOTE.ANY R0, PT, !P0 ;  /* 0x0000000000007806 */ /* 0x000fc800040e0100 */
[----:B------:R-:W-:Y:S01]  /*1eb20*/  LOP3.LUT R0, R0, R3, RZ, 0xc0, !PT ;  /* 0x0000000300007212 */ /* 0x000fe200078ec0ff */
[----:B------:R-:W-:-:S04]  /*1eb30*/  IMAD.MOV.U32 R3, RZ, RZ, 0x0 ;  /* 0x00000000ff037424 */ /* 0x000fc800078e00ff */
[----:B------:R-:W-:Y:S05]  /*1eb40*/  RET.REL.NODEC R2 `(_ZN7cutlass13device_kernelIN5flash19enable_sm80_to_sm89INS1_16FlashAttnFwdSm80INS1_25CollectiveMainloopFwdSm80ILi8ELi1ELb0EN4cute5tupleIJNS5_1CILi128EEENS7_ILi64EEENS7_ILi192EEEEEELi192ENS_10bfloat16_tEfNS_4arch4Sm80ELb1ELb0ELb1ELb1ELb0ELb1ELb1ELb1EEENS1_21CollectiveEpilogueFwdINS6_IJS8_SA_S9_EEENS6_IJNS7_ILi1EEESI_SI_EEESC_SE_Li256ELb1ELb1ELb1ELb0EEENS1_36VarlenDynamicPersistentTileSchedulerILi128ELi64ELi256ELi256ELb1ELb1ELb0ELb1ELb1ELb1EEEEEEEEEvNT_6ParamsE) ;  /* 0xfffe14b002007950 */ /* 0x000fea0003c3ffff */
.L_x_1208:
        /* <DEDUP_REMOVED lines=11> */
.L_x_2497:


//--------------------- .text._ZN7cutlass13device_kernelIN5flash19enable_sm80_to_sm89INS1_16FlashAttnFwdSm80INS1_25CollectiveMainloopFwdSm80ILi8ELi2ELb1EN4cute5tupleIJNS5_1CILi128EEENS7_ILi96EEENS7_ILi192EEEEEELi192ENS_10bfloat16_tEfNS_4arch4Sm80ELb0ELb0ELb1ELb0ELb0ELb0ELb1ELb1EEENS1_21CollectiveEpilogueFwdINS6_IJS8_SA_S9_EEENS6_IJNS7_ILi1EEESI_SI_EEESC_SE_Li256ELb0ELb1ELb1ELb0EEENS1_19SingleTileSchedulerILb0ELb1ELb1ELi128EEEEEEEEEvNT_6ParamsE --------------------------
	.section	.text._ZN7cutlass13device_kernelIN5flash19enable_sm80_to_sm89INS1_16FlashAttnFwdSm80INS1_25CollectiveMainloopFwdSm80ILi8ELi2ELb1EN4cute5tupleIJNS5_1CILi128EEENS7_ILi96EEENS7_ILi192EEEEEELi192ENS_10bfloat16_tEfNS_4arch4Sm80ELb0ELb0ELb1ELb0ELb0ELb0ELb1ELb1EEENS1_21CollectiveEpilogueFwdINS6_IJS8_SA_S9_EEENS6_IJNS7_ILi1EEESI_SI_EEESC_SE_Li256ELb0ELb1ELb1ELb0EEENS1_19SingleTileSchedulerILb0ELb1ELb1ELi128EEEEEEEEEvNT_6ParamsE,"ax",@progbits
	.sectioninfo	@"SHI_REGISTERS=255"
	.align	128
.text._ZN7cutlass13device_kernelIN5flash19enable_sm80_to_sm89INS1_16FlashAttnFwdSm80INS1_25CollectiveMainloopFwdSm80ILi8ELi2ELb1EN4cute5tupleIJNS5_1CILi128EEENS7_ILi96EEENS7_ILi192EEEEEELi192ENS_10bfloat16_tEfNS_4arch4Sm80ELb0ELb0ELb1ELb0ELb0ELb0ELb1ELb1EEENS1_21CollectiveEpilogueFwdINS6_IJS8_SA_S9_EEENS6_IJNS7_ILi1EEESI_SI_EEESC_SE_Li256ELb0ELb1ELb1ELb0EEENS1_19SingleTileSchedulerILb0ELb1ELb1ELi128EEEEEEEEEvNT_6ParamsE:
        .type           _ZN7cutlass13device_kernelIN5flash19enable_sm80_to_sm89INS1_16FlashAttnFwdSm80INS1_25CollectiveMainloopFwdSm80ILi8ELi2ELb1EN4cute5tupleIJNS5_1CILi128EEENS7_ILi96EEENS7_ILi192EEEEEELi192ENS_10bfloat16_tEfNS_4arch4Sm80ELb0ELb0ELb1ELb0ELb0ELb0ELb1ELb1EEENS1_21CollectiveEpilogueFwdINS6_IJS8_SA_S9_EEENS6_IJNS7_ILi1EEESI_SI_EEESC_SE_Li256ELb0ELb1ELb1ELb0EEENS1_19SingleTileSchedulerILb0ELb1ELb1ELi128EEEEEEEEEvNT_6ParamsE,@function
        .size           _ZN7cutlass13device_kernelIN5flash19enable_sm80_to_sm89INS1_16FlashAttnFwdSm80INS1_25CollectiveMainloopFwdSm80ILi8ELi2ELb1EN4cute5tupleIJNS5_1CILi128EEENS7_ILi96EEENS7_ILi192EEEEEELi192ENS_10bfloat16_tEfNS_4arch4Sm80ELb0ELb0ELb1ELb0ELb0ELb0ELb1ELb1EEENS1_21CollectiveEpilogueFwdINS6_IJS8_SA_S9_EEENS6_IJNS7_ILi1EEESI_SI_EEESC_SE_Li256ELb0ELb1ELb1ELb0EEENS1_19SingleTileSchedulerILb0ELb1ELb1ELi128EEEEEEEEEvNT_6ParamsE,(.L_x_2502 - _ZN7cutlass13device_kernelIN5flash19enable_sm80_to_sm89INS1_16FlashAttnFwdSm80INS1_25CollectiveMainloopFwdSm80ILi8ELi2ELb1EN4cute5tupleIJNS5_1CILi128EEENS7_ILi96EEENS7_ILi192EEEEEELi192ENS_10bfloat16_tEfNS_4arch4Sm80ELb0ELb0ELb1ELb0ELb0ELb0ELb1ELb1EEENS1_21CollectiveEpilogueFwdINS6_IJS8_SA_S9_EEENS6_IJNS7_ILi1EEESI_SI_EEESC_SE_Li256ELb0ELb1ELb1ELb0EEENS1_19SingleTileSchedulerILb0ELb1ELb1ELi128EEEEEEEEEvNT_6ParamsE)
        .other          _ZN7cutlass13device_kernelIN5flash19enable_sm80_to_sm89INS1_16FlashAttnFwdSm80INS1_25CollectiveMainloopFwdSm80ILi8ELi2ELb1EN4cute5tupleIJNS5_1CILi128EEENS7_ILi96EEENS7_ILi192EEEEEELi192ENS_10bfloat16_tEfNS_4arch4Sm80ELb0ELb0ELb1ELb0ELb0ELb0ELb1ELb1EEENS1_21CollectiveEpilogueFwdINS6_IJS8_SA_S9_EEENS6_IJNS7_ILi1EEESI_SI_EEESC_SE_Li256ELb0ELb1ELb1ELb0EEENS1_19SingleTileSchedulerILb0ELb1ELb1ELi128EEEEEEEEEvNT_6ParamsE,@"STO_CUDA_ENTRY STV_DEFAULT"
_ZN7cutlass13device_kernelIN5flash19enable_sm80_to_sm89INS1_16FlashAttnFwdSm80INS1_25CollectiveMainloopFwdSm80ILi8ELi2ELb1EN4cute5tupleIJNS5_1CILi128EEENS7_ILi96EEENS7_ILi192EEEEEELi192ENS_10bfloat16_tEfNS_4arch4Sm80ELb0ELb0ELb1ELb0ELb0ELb0ELb1ELb1EEENS1_21CollectiveEpilogueFwdINS6_IJS8_SA_S9_EEENS6_IJNS7_ILi1EEESI_SI_EEESC_SE_Li256ELb0ELb1ELb1ELb0EEENS1_19SingleTileSchedulerILb0ELb1ELb1ELi128EEEEEEEEEvNT_6ParamsE:
        /* <DEDUP_REMOVED lines=18> */
.L_x_1209:
[----:B---3--:R-:W-:Y:S02]  /*0120*/  ULDC.64 UR4, c[0x0][0x550] ;  /* 0x0001540000047ab9 */ /* 0x008fe40000000a00 */
[----:B------:R-:W-:Y:S02]  /*0130*/  UISETP.NE.AND UP0, UPT, UR4, 0x1, UPT ;  /* 0x000000010400788c */ /* 0x000fe4000bf05270 */
[----:B------:R-:W-:-:S02]  /*0140*/  UIMAD.WIDE.U32 UR8, UR6, UR5, URZ ;  /* 0x00000005060872a5 */ /* 0x000fc4000f8e003f */
[----:B------:R-:W-:Y:S02]  /*0150*/  ULDC UR4, c[0x0][0x558] ;  /* 0x0001560000047ab9 */ /* 0x000fe40000000800 */
[----:B------:R-:W-:-:S05]  /*0160*/  UMOV UR11, UR6 ;  /* 0x00000006000b7c82 */ /* 0x000fca0008000000 */
[----:B------:R-:W-:-:S03]  /*0170*/  @UP0 USHF.R.U32.HI UR11, URZ, UR4, UR9 ;  /* 0x000000043f0b0299 */ /* 0x000fc60008011609 */
.L_x_1210:
        /* <DEDUP_REMOVED lines=49> */
.L_x_1211:
[----:B------:R-:W-:Y:S01]  /*0490*/  ULOP3.LUT UR10, UR6, 0xffff, URZ, 0xc0, !UPT ;  /* 0x0000ffff060a7892 */ /* 0x000fe2000f8ec03f */
[----:B------:R-:W-:Y:S01]  /*04a0*/  PLOP3.LUT P2, PT, PT, PT, PT, 0x80, 0x0 ;  /* 0x000000000000781c */ /* 0x000fe20003f4f070 */
[----:B------:R-:W-:Y:S01]  /*04b0*/  CS2R R16, SRZ ;  /* 0x0000000000107805 */ /* 0x000fe2000001ff00 */
        /* <DEDUP_REMOVED lines=16> */
[----:B------:R-:W-:Y:S01]  /*05c0*/  ULDC.64 UR12, c[0x0][0x118] ;  /* 0x00004600000c7ab9 */ /* 0x000fe20000000a00 */
        /* <DEDUP_REMOVED lines=41> */
[----:B------:R-:W-:-:S02]  /*0860*/  UMOV UR15, 0x60 ;  /* 0x00000060000f7882 */ /* 0x000fc40000000000 */
[----:B------:R-:W-:Y:S01]  /*0870*/  ISETP.NE.AND.EX P4, PT, RZ, c[0x0][0x344], PT, P4 ;  /* 0x0000d100ff007a0c */ /* 0x000fe20003f85340 */
[----:B------:R-:W-:Y:S02]  /*0880*/  ULDC.64 UR8, c[0x0][0x1e0] ;  /* 0x0000780000087ab9 */ /* 0x000fe40000000a00 */
[----:B------:R-:W-:Y:S02]  /*0890*/  ULDC.64 UR6, c[0x0][0x1b8] ;  /* 0x00006e0000067ab9 */ /* 0x000fe40000000a00 */
[----:B------:R-:W-:-:S08]  /*08a0*/  ULDC.64 UR4, c[0x0][0x208] ;  /* 0x0000820000047ab9 */ /* 0x000fd00000000a00 */
[----:B------:R-:W-:-:S04]  /*08b0*/  @P4 IMAD.MOV.U32 R0, RZ, RZ, 0x4 ;  /* 0x00000004ff004424 */ /* 0x000fc800078e00ff */
[----:B------:R-:W-:-:S05]  /*08c0*/  @P4 IMAD.WIDE R2, R34, R0, c[0x0][0x340] ;  /* 0x0000d00022024625 */ /* 0x000fca00078e0200 */
[----:B------:R2:W3:Y:S01]  /*08d0*/  @P4 LDG.E R16, [R2.64] ;  /* 0x0000000c02104981 */ /* 0x0004e2000c1e1900 */
[----:B------:R-:W-:Y:S01]  /*08e0*/  SHF.R.S32.HI R33, RZ, 0x1f, R160 ;  /* 0x0000001fff217819 */ /* 0x000fe200000114a0 */
[----:B------:R-:W-:Y:S01]  /*08f0*/  IMAD.MOV.U32 R11, RZ, RZ, c[0x0][0x2c4] ;  /* 0x0000b100ff0b7624 */ /* 0x000fe200078e00ff */
[----:B------:R-:W-:Y:S01]  /*0900*/  UIMAD.WIDE.U32 UR20, UR15, UR8, URZ ;  /* 0x000000080f1472a5 */ /* 0x000fe2000f8e003f */
[----:B------:R-:W-:Y:S01]  /*0910*/  SHF.R.S32.HI R19, RZ, 0x1f, R34 ;  /* 0x0000001fff137819 */ /* 0x000fe20000011422 */
[----:B------:R-:W-:Y:S01]  /*0920*/  USHF.R.S32.HI UR8, URZ, 0x1f, UR11 ;  /* 0x0000001f3f087899 */ /* 0x000fe2000801140b */
[-C--:B------:R-:W-:Y:S01]  /*0930*/  LEA.HI R32, R33, R160.reuse, RZ, 0x3 ;  /* 0x000000a021207211 */ /* 0x080fe200078f18ff */
[----:B------:R-:W-:Y:S01]  /*0940*/  UIMAD.WIDE.U32 UR18, UR15, UR4, URZ ;  /* 0x000000040f1272a5 */ /* 0x000fe2000f8e003f */
[C---:B------:R-:W-:Y:S01]  /*0950*/  ISETP.NE.AND P0, PT, R11.reuse, 0x1, PT ;  /* 0x000000010b00780c */ /* 0x040fe20003f05270 */
[----:B------:R-:W-:Y:S01]  /*0960*/  UIMAD UR16, UR8, UR6, URZ ;  /* 0x00000006081072a4 */ /* 0x000fe2000f8e023f */
[----:B------:R-:W-:Y:S01]  /*0970*/  LOP3.LUT R0, R32, 0xfffffff8, RZ, 0xc0, !PT ;  /* 0xfffffff820007812 */ /* 0x000fe200078ec0ff */
[----:B------:R-:W-:Y:S01]  /*0980*/  UIMAD.WIDE.U32 UR22, UR11, UR6, URZ ;  /* 0x000000060b1672a5 */ /* 0x000fe2000f8e003f */
[----:B------:R-:W-:Y:S01]  /*0990*/  SHF.R.S32.HI R13, RZ, 0x3, R32 ;  /* 0x00000003ff0d7819 */ /* 0x000fe20000011420 */
[----:B------:R-:W-:Y:S01]  /*09a0*/  IMAD R11, R11, c[0x0][0x168], RZ ;  /* 0x00005a000b0b7a24 */ /* 0x000fe200078e02ff */
[----:B------:R-:W-:Y:S01]  /*09b0*/  UIMAD UR6, UR11, UR7, UR16 ;  /* 0x000000070b0672a4 */ /* 0x000fe2000f8e0210 */
[----:B------:R-:W-:Y:S01]  /*09c0*/  IMAD.IADD R26, R160, 0x1, -R0 ;  /* 0x00000001a01a7824 */ /* 0x000fe200078e0a00 */
[-C--:B------:R-:W-:Y:S01]  /*09d0*/  LEA.HI R10, R33, R160.reuse, RZ, 0x4 ;  /* 0x000000a0210a7211 */ /* 0x080fe200078f20ff */
[--C-:B-1----:R-:W-:Y:S01]  /*09e0*/  IMAD R7, R8, 0x80, R13.reuse ;  /* 0x0000008008077824 */ /* 0x102fe200078e020d */
[----:B------:R-:W-:Y:S01]  /*09f0*/  UIADD3 UR6, UR23, UR6, URZ ;  /* 0x0000000617067290 */ /* 0x000fe2000fffe03f */
[--C-:B------:R-:W-:Y:S01]  /*0a00*/  IMAD R0, R26, 0x20, R13.reuse ;  /* 0x000000201a007824 */ /* 0x100fe200078e020d */
[----:B------:R-:W-:Y:S01]  /*0a10*/  SHF.R.S32.HI R9, RZ, 0x4, R10 ;  /* 0x00000004ff097819 */ /* 0x000fe2000001140a */
[----:B------:R-:W-:Y:S01]  /*0a20*/  UIMAD UR16, UR14, -0x60, UR15 ;  /* 0xffffffa00e1078a4 */ /* 0x000fe2000f8e020f */
[C---:B------:R-:W-:Y:S01]  /*0a30*/  IADD3 R5, R7.reuse, 0x20, RZ ;  /* 0x0000002007057810 */ /* 0x040fe20007ffe0ff */
[----:B------:R-:W-:Y:S01]  /*0a40*/  IMAD R8, R8, 0x80, R0 ;  /* 0x0000008008087824 */ /* 0x000fe200078e0200 */
[----:B------:R-:W-:Y:S01]  /*0a50*/  IADD3 R4, R7, 0x40, RZ ;  /* 0x0000004007047810 */ /* 0x000fe20007ffe0ff */
[----:B--2---:R-:W-:Y:S01]  /*0a60*/  IMAD.U32 R2, RZ, RZ, UR20 ;  /* 0x00000014ff027e24 */ /* 0x004fe2000f8e00ff */
[-C--:B------:R-:W-:Y:S01]  /*0a70*/  ISETP.GE.AND P5, PT, R5, R11.reuse, PT ;  /* 0x0000000b0500720c */ /* 0x080fe20003fa6270 */
[----:B------:R-:W-:Y:S01]  /*0a80*/  @P0 IMAD.HI.U32 R5, R8, c[0x0][0x2c8], RZ ;  /* 0x0000b20008050a27 */ /* 0x000fe200078e00ff */
[----:B------:R-:W-:Y:S01]  /*0a90*/  BAR.SYNC.DEFER_BLOCKING 0x0 ;  /* 0x0000000000007b1d */ /* 0x000fe20000010000 */
[----:B------:R-:W-:Y:S01]  /*0aa0*/  ISETP.GE.AND P1, PT, R4, R11, PT ;  /* 0x0000000b0400720c */ /* 0x000fe20003f26270 */
[----:B------:R-:W-:Y:S01]  /*0ab0*/  UIMAD UR9, UR15, UR9, URZ ;  /* 0x000000090f0972a4 */ /* 0x000fe2000f8e023f */
[----:B------:R-:W-:Y:S01]  /*0ac0*/  IMAD.MOV.U32 R31, RZ, RZ, R2 ;  /* 0x000000ffff1f7224 */ /* 0x000fe200078e0002 */
[----:B------:R-:W-:Y:S01]  /*0ad0*/  SHF.R.S32.HI R14, RZ, 0x1f, R13 ;  /* 0x0000001fff0e7819 */ /* 0x000fe2000001140d */
[----:B------:R-:W-:Y:S01]  /*0ae0*/  IMAD.U32 R2, RZ, RZ, UR18 ;  /* 0x00000012ff027e24 */ /* 0x000fe2000f8e00ff */
[----:B------:R-:W-:Y:S01]  /*0af0*/  UIADD3 UR9, UR21, UR9, URZ ;  /* 0x0000000915097290 */ /* 0x000fe2000fffe03f */
[----:B------:R-:W-:Y:S01]  /*0b00*/  IMAD.U32 R3, RZ, RZ, UR21 ;  /* 0x00000015ff037e24 */ /* 0x000fe2000f8e00ff */
[----:B------:R-:W-:Y:S01]  /*0b10*/  LEA.HI R112, R33, R160, RZ, 0x5 ;  /* 0x000000a021707211 */ /* 0x000fe200078f28ff */
[----:B------:R-:W-:-:S02]  /*0b20*/  IMAD.U32 R3, RZ, RZ, UR19 ;  /* 0x00000013ff037e24 */ /* 0x000fc4000f8e00ff */
[----:B------:R-:W-:Y:S02]  /*0b30*/  IMAD.MOV.U32 R36, RZ, RZ, R2 ;  /* 0x000000ffff247224 */ /* 0x000fe400078e0002 */
[----:B------:R-:W-:Y:S02]  /*0b40*/  IMAD.U32 R3, RZ, RZ, UR23 ;  /* 0x00000017ff037e24 */ /* 0x000fe4000f8e00ff */
[----:B------:R-:W-:Y:S01]  /*0b50*/  IMAD.MOV.U32 R0, RZ, RZ, R8 ;  /* 0x000000ffff007224 */ /* 0x000fe200078e0008 */
[----:B------:R-:W-:Y:S01]  /*0b60*/  @P0 SHF.R.U32.HI R0, RZ, c[0x0][0x2cc], R5 ;  /* 0x0000b300ff000a19 */ /* 0x000fe20000011605 */
[----:B------:R-:W-:Y:S01]  /*0b70*/  IMAD.U32 R2, RZ, RZ, UR22 ;  /* 0x00000016ff027e24 */ /* 0x000fe2000f8e00ff */
[----:B------:R-:W-:Y:S01]  /*0b80*/  ISETP.GE.AND P0, PT, R7, R11, PT ;  /* 0x0000000b0700720c */ /* 0x000fe20003f06270 */
[----:B------:R-:W-:Y:S01]  /*0b90*/  IMAD.U32 R3, RZ, RZ, UR6 ;  /* 0x00000006ff037e24 */ /* 0x000fe2000f8e00ff */
[----:B------:R-:W-:Y:S01]  /*0ba0*/  SHF.R.S32.HI R6, RZ, 0x1f, R0 ;  /* 0x0000001fff067819 */ /* 0x000fe20000011400 */
[----:B------:R-:W-:Y:S01]  /*0bb0*/  IMAD R4, R19, c[0x0][0x1c0], RZ ;  /* 0x0000700013047a24 */ /* 0x000fe200078e02ff */
[----:B------:R-:W-:Y:S01]  /*0bc0*/  IADD3 R7, R7, 0x60, RZ ;  /* 0x0000006007077810 */ /* 0x000fe20007ffe0ff */
[----:B------:R-:W-:Y:S01]  /*0bd0*/  IMAD.WIDE.U32 R2, R34, c[0x0][0x1c0], R2 ;  /* 0x0000700022027a25 */ /* 0x000fe200078e0002 */
[----:B------:R-:W-:-:S02]  /*0be0*/  ULDC.64 UR6, c[0x0][0x1e8] ;  /* 0x00007a0000067ab9 */ /* 0x000fc40000000a00 */
[----:B------:R-:W-:Y:S01]  /*0bf0*/  ISETP.GE.AND P2, PT, R7, R11, PT ;  /* 0x0000000b0700720c */ /* 0x000fe20003f46270 */
[----:B------:R-:W-:Y:S01]  /*0c00*/  IMAD R4, R34, c[0x0][0x1c4], R4 ;  /* 0x0000710022047a24 */ /* 0x000fe200078e0204 */
[----:B------:R-:W-:Y:S01]  /*0c10*/  LEA.HI R7, R10, R9, RZ, 0x1 ;  /* 0x000000090a077211 */ /* 0x000fe200078f08ff */
[----:B------:R-:W-:Y:S01]  /*0c20*/  IMAD R6, R6, c[0x0][0x1b0], RZ ;  /* 0x00006c0006067a24 */ /* 0x000fe200078e02ff */
[----:B------:R-:W-:Y:S01]  /*0c30*/  LOP3.LUT R10, R10, 0xfffffff0, RZ, 0xc0, !PT ;  /* 0xfffffff00a0a7812 */ /* 0x000fe200078ec0ff */
[----:B------:R-:W-:Y:S01]  /*0c40*/  IMAD.IADD R5, R3, 0x1, R4 ;  /* 0x0000000103057824 */ /* 0x000fe200078e0204 */
[----:B------:R-:W-:Y:S01]  /*0c50*/  LOP3.LUT R7, R7, 0xfffffffe, RZ, 0xc0, !PT ;  /* 0xfffffffe07077812 */ /* 0x000fe200078ec0ff */
[----:B------:R-:W-:Y:S01]  /*0c60*/  IMAD.MOV.U32 R4, RZ, RZ, R2 ;  /* 0x000000ffff047224 */ /* 0x000fe200078e0002 */
[----:B------:R-:W-:Y:S01]  /*0c70*/  UIMAD UR6, UR8, UR6, URZ ;  /* 0x00000006080672a4 */ /* 0x000fe2000f8e023f */
[C---:B------:R-:W-:Y:S02]  /*0c80*/  IMAD R6, R0.reuse, c[0x0][0x1b4], R6 ;  /* 0x00006d0000067a24 */ /* 0x040fe400078e0206 */
[----:B------:R-:W-:Y:S01]  /*0c90*/  IMAD.WIDE.U32 R4, R0, c[0x0][0x1b0], R4 ;  /* 0x00006c0000047a25 */ /* 0x000fe200078e0004 */
[----:B------:R-:W-:-:S03]  /*0ca0*/  UIMAD UR6, UR11, UR7, UR6 ;  /* 0x000000070b0672a4 */ /* 0x000fc6000f8e0206 */
[----:B------:R-:W-:Y:S02]  /*0cb0*/  IMAD.MOV R0, RZ, RZ, -R0 ;  /* 0x000000ffff007224 */ /* 0x000fe400078e0a00 */
[----:B------:R-:W-:Y:S02]  /*0cc0*/  IMAD.SHL.U32 R3, R13, 0x40, RZ ;  /* 0x000000400d037824 */ /* 0x000fe400078e00ff */
[----:B------:R-:W-:Y:S02]  /*0cd0*/  IMAD R0, R0, c[0x0][0x2c4], R8 ;  /* 0x0000b10000007a24 */ /* 0x000fe400078e0208 */
[----:B------:R-:W-:Y:S01]  /*0ce0*/  IMAD.SHL.U32 R2, R26, 0x8, RZ ;  /* 0x000000081a027824 */ /* 0x000fe200078e00ff */
[----:B------:R-:W-:Y:S01]  /*0cf0*/  LOP3.LUT R3, R3, 0x1c0, RZ, 0xc0, !PT ;  /* 0x000001c003037812 */ /* 0x000fe200078ec0ff */
[----:B------:R-:W-:Y:S01]  /*0d00*/  IMAD.IADD R5, R5, 0x1, R6 ;  /* 0x0000000105057824 */ /* 0x000fe200078e0206 */
[----:B------:R-:W-:Y:S01]  /*0d10*/  SHF.R.S32.HI R6, RZ, 0x1f, R0 ;  /* 0x0000001fff067819 */ /* 0x000fe20000011400 */
[----:B------:R-:W-:Y:S01]  /*0d20*/  IMAD.IADD R30, R9, 0x1, -R7 ;  /* 0x00000001091e7824 */ /* 0x000fe200078e0a07 */
[----:B------:R-:W-:Y:S01]  /*0d30*/  SHF.R.U32.HI R7, RZ, 0x3, R3 ;  /* 0x00000003ff077819 */ /* 0x000fe20000011603 */
[----:B------:R-:W-:Y:S01]  /*0d40*/  IMAD R11, R14, c[0x0][0x1e0], RZ ;  /* 0x000078000e0b7a24 */ /* 0x000fe200078e02ff */
[----:B------:R-:W-:Y:S01]  /*0d50*/  LOP3.LUT R3, R3, 0x38, R2, 0xf8, !PT ;  /* 0x0000003803037812 */ /* 0x000fe200078ef802 */
[----:B------:R-:W-:Y:S01]  /*0d60*/  IMAD R6, R6, c[0x0][0x1a8], RZ ;  /* 0x00006a0006067a24 */ /* 0x000fe200078e02ff */
[----:B------:R-:W-:Y:S01]  /*0d70*/  IADD3 R28, R2, 0x40, RZ ;  /* 0x00000040021c7810 */ /* 0x000fe20007ffe0ff */
[----:B------:R-:W-:Y:S01]  /*0d80*/  IMAD.WIDE.U32 R4, R0, c[0x0][0x1a8], R4 ;  /* 0x00006a0000047a25 */ /* 0x000fe200078e0004 */
[----:B------:R-:W-:-:S02]  /*0d90*/  LOP3.LUT R15, R3, R7, RZ, 0x3c, !PT ;  /* 0x00000007030f7212 */ /* 0x000fc400078e3cff */
[----:B------:R-:W-:Y:S01]  /*0da0*/  SHF.R.S32.HI R3, RZ, 0x1f, R2 ;  /* 0x0000001fff037819 */ /* 0x000fe20000011402 */
[----:B------:R-:W-:Y:S01]  /*0db0*/  IMAD R12, R0, c[0x0][0x1ac], R6 ;  /* 0x00006b00000c7a24 */ /* 0x000fe200078e0206 */
[----:B------:R-:W-:Y:S01]  /*0dc0*/  LEA R18, P3, R4, c[0x0][0x160], 0x1 ;  /* 0x0000580004127a11 */ /* 0x000fe200078608ff */
[----:B------:R-:W-:Y:S01]  /*0dd0*/  IMAD.U32 R7, RZ, RZ, UR16 ;  /* 0x00000010ff077e24 */ /* 0x000fe2000f8e00ff */
[C---:B------:R-:W-:Y:S01]  /*0de0*/  IADD3 R29, R2.reuse, 0x80, RZ ;  /* 0x00000080021d7810 */ /* 0x040fe20007ffe0ff */
[C---:B------:R-:W-:Y:S01]  /*0df0*/  IMAD R11, R13.reuse, c[0x0][0x1e4], R11 ;  /* 0x000079000d0b7a24 */ /* 0x040fe200078e020b */
[----:B------:R-:W-:Y:S01]  /*0e00*/  ISETP.GE.AND P6, PT, R2, c[0x0][0x198], PT ;  /* 0x0000660002007a0c */ /* 0x000fe20003fc6270 */
[----:B------:R-:W-:Y:S01]  /*0e10*/  IMAD.WIDE.U32 R8, R13, c[0x0][0x1e0], R2 ;  /* 0x000078000d087a25 */ /* 0x000fe200078e0002 */
[----:B------:R-:W-:-:S03]  /*0e20*/  IADD3 R22, R7, c[0x0][0x1d0], -R13 ;  /* 0x0000740007167a10 */ /* 0x000fc60007ffe80d */
[----:B------:R-:W-:Y:S02]  /*0e30*/  IMAD R6, R14, c[0x0][0x208], RZ ;  /* 0x000082000e067a24 */ /* 0x000fe400078e02ff */
[----:B------:R-:W-:Y:S01]  /*0e40*/  IMAD.IADD R5, R5, 0x1, R12 ;  /* 0x0000000105057824 */ /* 0x000fe200078e020c */
[----:B------:R-:W-:Y:S01]  /*0e50*/  LEA.HI R12, R33, R160, RZ, 0x6 ;  /* 0x000000a0210c7211 */ /* 0x000fe200078f30ff */
[----:B------:R-:W-:Y:S02]  /*0e60*/  IMAD.IADD R0, R160, 0x1, -R10 ;  /* 0x00000001a0007824 */ /* 0x000fe400078e0a0a */
[----:B------:R-:W-:Y:S01]  /*0e70*/  IMAD.IADD R9, R9, 0x1, R11 ;  /* 0x0000000109097824 */ /* 0x000fe200078e020b */
[----:B------:R-:W-:Y:S01]  /*0e80*/  LEA.HI.X R17, R4, c[0x0][0x164], R5, 0x1, P3 ;  /* 0x0000590004117a11 */ /* 0x000fe200018f0c05 */
[C---:B------:R-:W-:Y:S01]  /*0e90*/  IMAD R7, R13.reuse, c[0x0][0x20c], R6 ;  /* 0x000083000d077a24 */ /* 0x040fe200078e0206 */
[----:B------:R-:W-:Y:S01]  /*0ea0*/  SHF.R.S32.HI R5, RZ, 0x1f, R0 ;  /* 0x0000001fff057819 */ /* 0x000fe20000011400 */
[----:B------:R-:W-:Y:S01]  /*0eb0*/  IMAD.WIDE.U32 R10, R13, c[0x0][0x208], R2 ;  /* 0x000082000d0a7a25 */ /* 0x000fe200078e0002 */
[----:B------:R-:W-:Y:S01]  /*0ec0*/  SHFL.IDX PT, R6, R18, RZ, 0x181f ;  /* 0x00181fff12067589 */ /* 0x000fe200000e0000 */
[----:B------:R-:W-:-:S02]  /*0ed0*/  ISETP.GE.AND P3, PT, R28, c[0x0][0x198], PT ;  /* 0x000066001c007a0c */ /* 0x000fc40003f66270 */
[----:B------:R-:W-:Y:S01]  /*0ee0*/  IMAD.IADD R11, R11, 0x1, R7 ;  /* 0x000000010b0b7824 */ /* 0x000fe200078e0207 */
[----:B------:R-:W-:Y:S01]  /*0ef0*/  LEA.HI R27, R5, R0, RZ, 0x3 ;  /* 0x00000000051b7211 */ /* 0x000fe200078f18ff */
[----:B------:R-:W1:Y:S01]  /*0f00*/  SHFL.IDX PT, R7, R17, RZ, 0x181f ;  /* 0x00181fff11077589 */ /* 0x000e6200000e0000 */
[----:B------:R-:W-:Y:S02]  /*0f10*/  IMAD.U32 R4, RZ, RZ, UR11 ;  /* 0x0000000bff047e24 */ /* 0x000fe4000f8e00ff */
[----:B------:R-:W-:Y:S01]  /*0f20*/  LOP3.LUT R5, R27, 0xfffffff8, RZ, 0xc0, !PT ;  /* 0xfffffff81b057812 */ /* 0x000fe200078ec0ff */
[----:B------:R-:W-:Y:S02]  /*0f30*/  IMAD.SHL.U32 R12, R12, 0x8, RZ ;  /* 0x000000080c0c7824 */ /* 0x000fe400078e00ff */
[----:B------:R-:W-:-:S03]  /*0f40*/  IMAD.WIDE.U32 R8, R4, c[0x0][0x1e8], R8 ;  /* 0x00007a0004087a25 */ /* 0x000fc600078e0008 */
[----:B------:R-:W-:Y:S01]  /*0f50*/  LOP3.LUT R35, R15, 0xfffffe00, R12, 0xf8, !PT ;  /* 0xfffffe000f237812 */ /* 0x000fe200078ef80c */
[----:B------:R-:W-:Y:S01]  /*0f60*/  IMAD.IADD R23, R0, 0x1, -R5 ;  /* 0x0000000100177824 */ /* 0x000fe200078e0a05 */
[----:B------:R-:W-:Y:S01]  /*0f70*/  IADD3 R21, R9, UR6, RZ ;  /* 0x0000000609157c10 */ /* 0x000fe2000fffe0ff */
[----:B------:R-:W-:Y:S01]  /*0f80*/  IMAD.U32 R0, RZ, RZ, UR11 ;  /* 0x0000000bff007e24 */ /* 0x000fe2000f8e00ff */
[----:B------:R-:W-:Y:S01]  /*0f90*/  SHFL.IDX PT, R9, R17, 0x1, 0x181f ;  /* 0x00381f0011097f89 */ /* 0x000fe200000e0000 */
[----:B------:R-:W-:Y:S01]  /*0fa0*/  IMAD.MOV.U32 R20, RZ, RZ, R8 ;  /* 0x000000ffff147224 */ /* 0x000fe200078e0008 */
[----:B------:R-:W-:Y:S01]  /*0fb0*/  @!P0 SHF.R.S32.HI R8, RZ, 0x1f, R28 ;  /* 0x0000001fff088819 */ /* 0x000fe2000001141c */
[----:B------:R-:W-:Y:S01]  /*0fc0*/  IMAD.WIDE.U32 R24, R0, c[0x0][0x210], R10 ;  /* 0x0000840000187a25 */ /* 0x000fe200078e000a */
[----:B------:R-:W-:Y:S01]  /*0fd0*/  @!P0 SHF.R.S32.HI R0, RZ, 0x1f, R29 ;  /* 0x0000001fff008819 */ /* 0x000fe2000001141d */
[----:B------:R-:W-:Y:S01]  /*0fe0*/  ULDC.64 UR6, c[0x0][0x210] ;  /* 0x0000840000067ab9 */ /* 0x000fe20000000a00 */
[----:B------:R-:W-:Y:S01]  /*0ff0*/  @!P0 LEA.HI R8, R8, R28, RZ, 0x3 ;  /* 0x0000001c08088211 */ /* 0x000fe200078f18ff */
[----:B------:R-:W-:Y:S01]  /*1000*/  IMAD.SHL.U32 R37, R35, 0x2, RZ ;  /* 0x0000000223257824 */ /* 0x000fe200078e00ff */
[----:B------:R-:W-:Y:S01]  /*1010*/  @!P0 LEA.HI R0, R0, R29, RZ, 0x3 ;  /* 0x0000001d00008211 */ /* 0x000fe200078f18ff */
[----:B------:R-:W-:Y:S01]  /*1020*/  UIMAD UR8, UR8, UR6, URZ ;  /* 0x00000006080872a4 */ /* 0x000fe2000f8e023f */
[----:B------:R-:W-:Y:S01]  /*1030*/  @!P0 LOP3.LUT R14, R8, 0xfffffff8, RZ, 0xc0, !PT ;  /* 0xfffffff8080e8812 */ /* 0x000fe200078ec0ff */
[----:B------:R-:W-:Y:S01]  /*1040*/  UIADD3 UR6, UR14, -0x1, URZ ;  /* 0xffffffff0e067890 */ /* 0x000fe2000fffe03f */
[----:B------:R-:W-:Y:S01]  /*1050*/  @!P0 LOP3.LUT R0, R0, 0xfffffff8, RZ, 0xc0, !PT ;  /* 0xfffffff800008812 */ /* 0x000fe200078ec0ff */
[----:B------:R-:W2:Y:S01]  /*1060*/  SHFL.IDX PT, R8, R18, 0x1, 0x181f ;  /* 0x00381f0012087f89 */ /* 0x000ea200000e0000 */
[----:B------:R-:W-:Y:S01]  /*1070*/  UIMAD UR8, UR11, UR7, UR8 ;  /* 0x000000070b0872a4 */ /* 0x000fe2000f8e0208 */
[--C-:B-1----:R-:W-:Y:S01]  /*1080*/  @!P0 IMAD.WIDE R14, R14, 0x2, R6.reuse ;  /* 0x000000020e0e8825 */ /* 0x102fe200078e0206 */
[----:B------:R-:W-:Y:S01]  /*1090*/  USHF.R.S32.HI UR7, URZ, 0x1f, UR6 ;  /* 0x0000001f3f077899 */ /* 0x000fe20008011406 */
[----:B------:R1:W-:Y:S01]  /*10a0*/  STL [R1+0x30], R35 ;  /* 0x0000302301007387 */ /* 0x0003e20000100800 */
[----:B------:R-:W-:Y:S01]  /*10b0*/  UIMAD UR17, UR9, UR6, URZ ;  /* 0x00000006091172a4 */ /* 0x000fe2000f8e023f */
[----:B------:R-:W-:Y:S01]  /*10c0*/  @!P0 IMAD.WIDE R12, R0, 0x2, R6 ;  /* 0x00000002000c8825 */ /* 0x000fe200078e0206 */
[----:B------:R-:W-:Y:S01]  /*10d0*/  @!P5 SHF.R.S32.HI R0, RZ, 0x1f, R29 ;  /* 0x0000001fff00d819 */ /* 0x000fe2000001141d */
[----:B------:R-:W-:Y:S01]  /*10e0*/  STL [R1], R37 ;  /* 0x0000002501007387 */ /* 0x000fe20000100800 */
[----:B------:R-:W-:-:S02]  /*10f0*/  UIMAD UR17, UR7, UR20, UR17 ;  /* 0x00000014071172a4 */ /* 0x000fc4000f8e0211 */
[----:B------:R-:W-:Y:S01]  /*1100*/  UISETP.GT.AND UP0, UPT, UR6, UR10, UPT ;  /* 0x0000000a0600728c */ /* 0x000fe2000bf04270 */
[----:B-1----:R-:W-:Y:S01]  /*1110*/  IMAD.MOV.U32 R35, RZ, RZ, c[0x0][0x1e4] ;  /* 0x00007900ff237624 */ /* 0x002fe200078e00ff */
[--C-:B---3--:R-:W-:Y:S01]  /*1120*/  @P4 SHF.R.S32.HI R5, RZ, 0x1f, R16.reuse ;  /* 0x0000001fff054819 */ /* 0x108fe20000011410 */
[----:B------:R-:W-:Y:S02]  /*1130*/  @P4 IMAD.MOV.U32 R4, RZ, RZ, R16 ;  /* 0x000000ffff044224 */ /* 0x000fe400078e0010 */
[----:B------:R-:W-:Y:S02]  /*1140*/  @!P4 IMAD.MOV.U32 R4, RZ, RZ, R34 ;  /* 0x000000ffff04c224 */ /* 0x000fe400078e0022 */
[----:B------:R-:W-:Y:S01]  /*1150*/  @!P4 IMAD.MOV.U32 R5, RZ, RZ, R19 ;  /* 0x000000ffff05c224 */ /* 0x000fe200078e0013 */
[----:B------:R-:W-:Y:S01]  /*1160*/  @!P0 LEA R10, P4, R2, R6, 0x1 ;  /* 0x00000006020a8211 */ /* 0x000fe200078808ff */
[----:B------:R-:W-:Y:S01]  /*1170*/  IMAD.WIDE.U32 R20, R4, c[0x0][0x1f0], R20 ;  /* 0x00007c0004147a25 */ /* 0x000fe200078e0014 */
[----:B------:R-:W-:Y:S02]  /*1180*/  SHFL.IDX PT, R6, R18, 0x2, 0x181f ;  /* 0x00581f0012067f89 */ /* 0x000fe400000e0000 */
[----:B------:R-:W-:Y:S01]  /*1190*/  @!P0 LEA.HI.X R11, R2, R7, R3, 0x1, P4 ;  /* 0x00000007020b8211 */ /* 0x000fe200020f0c03 */
[----:B------:R-:W-:Y:S01]  /*11a0*/  IMAD.MOV.U32 R40, RZ, RZ, R20 ;  /* 0x000000ffff287224 */ /* 0x000fe200078e0014 */
[----:B------:R-:W-:Y:S01]  /*11b0*/  ISETP.GE.AND P4, PT, R29, c[0x0][0x198], PT ;  /* 0x000066001d007a0c */ /* 0x000fe20003f86270 */
[----:B------:R-:W1:Y:S01]  /*11c0*/  SHFL.IDX PT, R7, R17, 0x2, 0x181f ;  /* 0x00581f0011077f89 */ /* 0x000e6200000e0000 */
[----:B------:R-:W-:-:S03]  /*11d0*/  IMAD.MOV.U32 R34, RZ, RZ, c[0x0][0x1e0] ;  /* 0x00007800ff227624 */ /* 0x000fc600078e00ff */
[----:B------:R3:W-:Y:S04]  /*11e0*/  @!P0 LDGSTS.E.BYPASS.LTC128B.128 [R37+0x100], [R10.64], !P6 ;  /* 0x001000000a258fae */ /* 0x0007e8000f101d4c */
[----:B------:R4:W-:Y:S04]  /*11f0*/  @!P0 LDGSTS.E.BYPASS.LTC128B.128 [R37+0x4100], [R14.64], !P3 ;  /* 0x041000000e258fae */ /* 0x0009e8000d901d4c */
[----:B------:R5:W-:Y:S04]  /*1200*/  @!P0 LDGSTS.E.BYPASS.LTC128B.128 [R37+0x8100], [R12.64], !P4 ;  /* 0x081000000c258fae */ /* 0x000be8000e101d4c */
[----:B------:R-:W-:Y:S01]  /*1210*/  STL.64 [R1+0x28], R20 ;  /* 0x0000281401007387 */ /* 0x000fe20000100a00 */
[----:B---3--:R-:W-:-:S02]  /*1220*/  @!P5 SHF.R.S32.HI R10, RZ, 0x1f, R28 ;  /* 0x0000001fff0ad819 */ /* 0x008fc4000001141c */
[----:B------:R-:W-:Y:S02]  /*1230*/  @!P1 SHF.R.S32.HI R11, RZ, 0x1f, R28 ;  /* 0x0000001fff0b9819 */ /* 0x000fe4000001141c */
[-C--:B-----5:R-:W-:Y:S02]  /*1240*/  @!P5 LEA.HI R12, R10, R28.reuse, RZ, 0x3 ;  /* 0x0000001c0a0cd211 */ /* 0x0a0fe400078f18ff */
[----:B------:R-:W-:Y:S02]  /*1250*/  @!P1 SHF.R.S32.HI R13, RZ, 0x1f, R29 ;  /* 0x0000001fff0d9819 */ /* 0x000fe4000001141d */
[-C--:B------:R-:W-:Y:S02]  /*1260*/  @!P5 LEA.HI R10, R0, R29.reuse, RZ, 0x3 ;  /* 0x0000001d000ad211 */ /* 0x080fe400078f18ff */
[----:B------:R-:W-:Y:S02]  /*1270*/  @!P1 LEA.HI R0, R11, R28, RZ, 0x3 ;  /* 0x0000001c0b009211 */ /* 0x000fe400078f18ff */
[----:B------:R-:W-:-:S02]  /*1280*/  @!P1 LEA.HI R11, R13, R29, RZ, 0x3 ;  /* 0x0000001d0d0b9211 */ /* 0x000fc400078f18ff */
[----:B----4-:R-:W-:Y:S02]  /*1290*/  @!P5 LOP3.LUT R14, R10, 0xfffffff8, RZ, 0xc0, !PT ;  /* 0xfffffff80a0ed812 */ /* 0x010fe400078ec0ff */
[----:B------:R3:W4:Y:S01]  /*12a0*/  SHFL.IDX PT, R10, R18, 0x3, 0x181f ;  /* 0x00781f00120a7f89 */ /* 0x00072200000e0000 */
[----:B------:R-:W-:Y:S02]  /*12b0*/  @!P5 LOP3.LUT R16, R12, 0xfffffff8, RZ, 0xc0, !PT ;  /* 0xfffffff80c10d812 */ /* 0x000fe400078ec0ff */
[----:B------:R-:W-:Y:S01]  /*12c0*/  @!P1 LOP3.LUT R0, R0, 0xfffffff8, RZ, 0xc0, !PT ;  /* 0xfffffff800009812 */ /* 0x000fe200078ec0ff */
[----:B--2---:R-:W-:Y:S01]  /*12d0*/  @!P5 IMAD.WIDE R14, R14, 0x2, R8 ;  /* 0x000000020e0ed825 */ /* 0x004fe200078e0208 */
[----:B------:R-:W-:-:S04]  /*12e0*/  @!P5 LEA R12, P0, R2, R8, 0x1 ;  /* 0x00000008020cd211 */ /* 0x000fc800078008ff */
[----:B------:R-:W-:-:S05]  /*12f0*/  @!P5 LEA.HI.X R13, R2, R9, R3, 0x1, P0 ;  /* 0x00000009020dd211 */ /* 0x000fca00000f0c03 */
[----:B------:R2:W-:Y:S01]  /*1300*/  @!P5 LDGSTS.E.BYPASS.LTC128B.128 [R37+0x1100], [R12.64], !P6 ;  /* 0x011000000c25dfae */ /* 0x0005e2000f101d4c */
[----:B---3--:R-:W-:-:S03]  /*1310*/  @!P1 LOP3.LUT R18, R11, 0xfffffff8, RZ, 0xc0, !PT ;  /* 0xfffffff80b129812 */ /* 0x008fc600078ec0ff */
[----:B------:R3:W5:Y:S02]  /*1320*/  SHFL.IDX PT, R11, R17, 0x3, 0x181f ;  /* 0x00781f00110b7f89 */ /* 0x00076400000e0000 */
[----:B-1----:R-:W-:Y:S01]  /*1330*/  @!P1 IMAD.WIDE R18, R18, 0x2, R6 ;  /* 0x0000000212129825 */ /* 0x002fe200078e0206 */
[----:B--2---:R-:W-:-:S03]  /*1340*/  IADD3 R13, R25, UR8, RZ ;  /* 0x00000008190d7c10 */ /* 0x004fc6000fffe0ff */
[----:B------:R-:W-:Y:S01]  /*1350*/  IMAD.MOV.U32 R12, RZ, RZ, R24 ;  /* 0x000000ffff0c7224 */ /* 0x000fe200078e0018 */
[----:B------:R-:W-:-:S04]  /*1360*/  UIMAD UR8, UR15, UR5, URZ ;  /* 0x000000050f0872a4 */ /* 0x000fc8000f8e023f */
[----:B------:R-:W-:Y:S01]  /*1370*/  UIADD3 UR8, UR19, UR8, URZ ;  /* 0x0000000813087290 */ /* 0x000fe2000fffe03f */
[----:B---3--:R-:W-:-:S03]  /*1380*/  @!P5 IMAD.WIDE R16, R16, 0x2, R8 ;  /* 0x000000021010d825 */ /* 0x008fc600078e0208 */
[----:B------:R-:W-:Y:S01]  /*1390*/  UIMAD UR15, UR8, UR6, URZ ;  /* 0x00000006080f72a4 */ /* 0x000fe2000f8e023f */
[----:B------:R-:W-:Y:S01]  /*13a0*/  @!P1 IMAD.WIDE R8, R0, 0x2, R6 ;  /* 0x0000000200089825 */ /* 0x000fe200078e0206 */
[C---:B------:R-:W-:Y:S01]  /*13b0*/  @!P1 LEA R6, P0, R2.reuse, R6, 0x1 ;  /* 0x0000000602069211 */ /* 0x040fe200078008ff */
[----:B------:R1:W-:Y:S01]  /*13c0*/  @!P5 LDGSTS.E.BYPASS.LTC128B.128 [R37+0x5100], [R16.64], !P3 ;  /* 0x051000001025dfae */ /* 0x0003e2000d901d4c */
[----:B------:R-:W-:Y:S01]  /*13d0*/  UIMAD UR15, UR7, UR18, UR15 ;  /* 0x00000012070f72a4 */ /* 0x000fe2000f8e020f */
[C---:B------:R-:W-:Y:S01]  /*13e0*/  IMAD R0, R5.reuse, c[0x0][0x1f0], RZ ;  /* 0x00007c0005007a24 */ /* 0x040fe200078e02ff */
[----:B------:R-:W-:Y:S01]  /*13f0*/  @!P1 LEA.HI.X R7, R2, R7, R3, 0x1, P0 ;  /* 0x0000000702079211 */ /* 0x000fe200000f0c03 */
[----:B------:R2:W-:Y:S01]  /*1400*/  @!P5 LDGSTS.E.BYPASS.LTC128B.128 [R37+0x9100], [R14.64], !P4 ;  /* 0x091000000e25dfae */ /* 0x0005e2000e101d4c */
[----:B------:R-:W-:Y:S01]  /*1410*/  ISETP.GE.AND P5, PT, R22, 0x21, PT ;  /* 0x000000211600780c */ /* 0x000fe20003fa6270 */
[----:B------:R-:W-:Y:S02]  /*1420*/  IMAD R0, R4, c[0x0][0x1f4], R0 ;  /* 0x00007d0004007a24 */ /* 0x000fe400078e0200 */
[----:B------:R4:W-:Y:S01]  /*1430*/  @!P1 LDGSTS.E.BYPASS.LTC128B.128 [R37+0x2100], [R6.64], !P6 ;  /* 0x0210000006259fae */ /* 0x0009e2000f101d4c */
[----:B------:R-:W-:-:S02]  /*1440*/  IMAD R5, R5, c[0x0][0x218], RZ ;  /* 0x0000860005057a24 */ /* 0x000fc400078e02ff */
[----:B------:R-:W-:Y:S01]  /*1450*/  IMAD.IADD R41, R21, 0x1, R0 ;  /* 0x0000000115297824 */ /* 0x000fe200078e0200 */
[----:B------:R3:W-:Y:S01]  /*1460*/  @!P1 LDGSTS.E.BYPASS.LTC128B.128 [R37+0x6100], [R8.64], !P3 ;  /* 0x0610000008259fae */ /* 0x0007e2000d901d4c */
[C---:B------:R-:W-:Y:S02]  /*1470*/  IMAD R5, R4.reuse, c[0x0][0x21c], R5 ;  /* 0x0000870004057a24 */ /* 0x040fe400078e0205 */
[----:B------:R-:W-:Y:S01]  /*1480*/  IMAD.WIDE.U32 R20, R4, c[0x0][0x218], R12 ;  /* 0x0000860004147a25 */ /* 0x000fe200078e000c */
[----:B------:R2:W-:Y:S01]  /*1490*/  @!P1 LDGSTS.E.BYPASS.LTC128B.128 [R37+0xa100], [R18.64], !P4 ;  /* 0x0a10000012259fae */ /* 0x0005e2000e101d4c */
[----:B------:R-:W-:Y:S02]  /*14a0*/  ISETP.GE.AND P1, PT, R22, 0x41, PT ;  /* 0x000000411600780c */ /* 0x000fe40003f26270 */
[----:B------:R-:W-:Y:S01]  /*14b0*/  IMAD.IADD R39, R21, 0x1, R5 ;  /* 0x0000000115277824 */ /* 0x000fe200078e0205 */
[----:B------:R2:W-:Y:S01]  /*14c0*/  STL.64 [R1+0x10], R40 ;  /* 0x0000102801007387 */ /* 0x0005e20000100a00 */
[----:B------:R-:W-:-:S03]  /*14d0*/  IMAD.MOV.U32 R38, RZ, RZ, R20 ;  /* 0x000000ffff267224 */ /* 0x000fc600078e0014 */
[----:B------:R2:W-:Y:S01]  /*14e0*/  STL.64 [R1+0x20], R20 ;  /* 0x0000201401007387 */ /* 0x0005e20000100a00 */
[----:B-1----:R-:W-:-:S03]  /*14f0*/  IMAD.WIDE.U32 R16, R34, 0x40, RZ ;  /* 0x0000004022107825 */ /* 0x002fc600078e00ff */
[----:B------:R1:W-:Y:S01]  /*1500*/  STL.64 [R1+0x18], R38 ;  /* 0x0000182601007387 */ /* 0x0003e20000100a00 */
[----:B----4-:R-:W-:-:S04]  /*1510*/  @!P2 LEA R6, P0, R2, R10, 0x1 ;  /* 0x0000000a0206a211 */ /* 0x010fc800078008ff */
[----:B-----5:R-:W-:Y:S02]  /*1520*/  @!P2 LEA.HI.X R7, R2, R11, R3, 0x1, P0 ;  /* 0x0000000b0207a211 */ /* 0x020fe400000f0c03 */
[----:B---3--:R-:W-:Y:S02]  /*1530*/  @!P2 SHF.R.S32.HI R8, RZ, 0x1f, R28 ;  /* 0x0000001fff08a819 */ /* 0x008fe4000001141c */
[----:B------:R-:W-:Y:S01]  /*1540*/  @!P2 SHF.R.S32.HI R3, RZ, 0x1f, R29 ;  /* 0x0000001fff03a819 */ /* 0x000fe2000001141d */
[----:B------:R3:W-:Y:S01]  /*1550*/  @!P2 LDGSTS.E.BYPASS.LTC128B.128 [R37+0x3100], [R6.64], !P6 ;  /* 0x031000000625afae */ /* 0x0007e2000f101d4c */
[----:B------:R-:W-:Y:S01]  /*1560*/  ISETP.GE.AND P6, PT, R22, 0x1, PT ;  /* 0x000000011600780c */ /* 0x000fe20003fc6270 */
[----:B--2---:R-:W-:Y:S01]  /*1570*/  IMAD.SHL.U32 R19, R35, 0x40, RZ ;  /* 0x0000004023137824 */ /* 0x004fe200078e00ff */
[----:B------:R-:W-:-:S04]  /*1580*/  @!P2 LEA.HI R8, R8, R28, RZ, 0x3 ;  /* 0x0000001c0808a211 */ /* 0x000fc800078f18ff */
[----:B------:R-:W-:Y:S01]  /*1590*/  @!P2 LOP3.LUT R8, R8, 0xfffffff8, RZ, 0xc0, !PT ;  /* 0xfffffff80808a812 */ /* 0x000fe200078ec0ff */
[----:B---3--:R-:W-:-:S05]  /*15a0*/  IMAD.WIDE.U32 R6, R31, UR6, R40 ;  /* 0x000000061f067c25 */ /* 0x008fca000f8e0028 */
[----:B------:R-:W-:Y:S01]  /*15b0*/  IADD3 R0, R7, UR17, RZ ;  /* 0x0000001107007c10 */ /* 0x000fe2000fffe0ff */
[----:B------:R-:W-:Y:S01]  /*15c0*/  UMOV UR17, 0x6 ;  /* 0x0000000600117882 */ /* 0x000fe20000000000 */
[C---:B------:R-:W-:Y:S01]  /*15d0*/  @P6 LEA R14, P0, R6.reuse, c[0x0][0x1c8], 0x1 ;  /* 0x00007200060e6a11 */ /* 0x040fe200078008ff */
[----:B------:R-:W-:Y:S01]  /*15e0*/  USHF.L.U64.HI UR17, UR4, UR17, UR5 ;  /* 0x0000001104117299 */ /* 0x000fe20008010205 */
[----:B------:R-:W-:Y:S02]  /*15f0*/  @!P2 LEA.HI R7, R3, R29, RZ, 0x3 ;  /* 0x0000001d0307a211 */ /* 0x000fe400078f18ff */
[----:B------:R-:W-:Y:S02]  /*1600*/  @P6 LEA.HI.X R15, R6, c[0x0][0x1cc], R0, 0x1, P0 ;  /* 0x00007300060f6a11 */ /* 0x000fe400000f0c00 */
[----:B------:R-:W-:Y:S02]  /*1610*/  @P5 LEA R3, P0, R34, R6, 0x5 ;  /* 0x0000000622035211 */ /* 0x000fe400078028ff */
[----:B------:R-:W-:-:S02]  /*1620*/  @!P2 LOP3.LUT R9, R7, 0xfffffff8, RZ, 0xc0, !PT ;  /* 0xfffffff80709a812 */ /* 0x000fc400078ec0ff */
[----:B------:R-:W-:Y:S02]  /*1630*/  @P5 LEA.HI.X R18, R34, R0, R35, 0x5, P0 ;  /* 0x0000000022125211 */ /* 0x000fe400000f2c23 */
[----:B------:R-:W-:Y:S01]  /*1640*/  @P1 IADD3 R16, P0, R6, R16, RZ ;  /* 0x0000001006101210 */ /* 0x000fe20007f1e0ff */
[----:B------:R-:W-:-:S03]  /*1650*/  @!P2 IMAD.WIDE R6, R8, 0x2, R10 ;  /* 0x000000020806a825 */ /* 0x000fc600078e020a */
[----:B------:R-:W-:Y:S01]  /*1660*/  @P1 IADD3.X R17, R0, R17, R19, P0, !PT ;  /* 0x0000001100111210 */ /* 0x000fe200007fe413 */
[----:B------:R-:W-:Y:S01]  /*1670*/  @!P2 IMAD.WIDE R10, R9, 0x2, R10 ;  /* 0x00000002090aa825 */ /* 0x000fe200078e020a */
[----:B------:R2:W-:Y:S01]  /*1680*/  @!P2 LDGSTS.E.BYPASS.LTC128B.128 [R37+0x7100], [R6.64], !P3 ;  /* 0x071000000625afae */ /* 0x0005e2000d901d4c */
[----:B------:R-:W-:Y:S02]  /*1690*/  ISETP.GE.AND P3, PT, R28, c[0x0][0x1d4], PT ;  /* 0x000075001c007a0c */ /* 0x000fe40003f66270 */
[----:B------:R-:W-:Y:S01]  /*16a0*/  @P5 LEA R8, P0, R3, c[0x0][0x1c8], 0x1 ;  /* 0x0000720003085a11 */ /* 0x000fe200078008ff */
[----:B------:R3:W-:Y:S01]  /*16b0*/  @!P2 LDGSTS.E.BYPASS.LTC128B.128 [R37+0xb100], [R10.64], !P4 ;  /* 0x0b1000000a25afae */ /* 0x0007e2000e101d4c */
[----:B------:R-:W-:Y:S01]  /*16c0*/  ISETP.GE.AND P4, PT, R2, c[0x0][0x1d4], PT ;  /* 0x0000750002007a0c */ /* 0x000fe20003f86270 */
[----:B------:R-:W-:Y:S01]  /*16d0*/  IMAD.SHL.U32 R0, R23, 0x40, RZ ;  /* 0x0000004017007824 */ /* 0x000fe200078e00ff */
[----:B------:R-:W-:Y:S01]  /*16e0*/  ISETP.GE.AND P2, PT, R29, c[0x0][0x1d4], PT ;  /* 0x000075001d007a0c */ /* 0x000fe20003f46270 */
[----:B------:R-:W0:Y:S01]  /*16f0*/  LDGDEPBAR ;  /* 0x00000000000079af */ /* 0x000e220000000000 */
[----:B------:R-:W-:Y:S01]  /*1700*/  @P5 LEA.HI.X R9, R3, c[0x0][0x1cc], R18, 0x1, P0 ;  /* 0x0000730003095a11 */ /* 0x000fe200000f0c12 */
[----:B------:R-:W-:Y:S01]  /*1710*/  IMAD.SHL.U32 R3, R30, 0x8, RZ ;  /* 0x000000081e037824 */ /* 0x000fe200078e00ff */
[----:B------:R-:W-:-:S02]  /*1720*/  @P1 LEA R4, P0, R16, c[0x0][0x1c8], 0x1 ;  /* 0x0000720010041a11 */ /* 0x000fc400078008ff */
[----:B------:R-:W-:Y:S02]  /*1730*/  LOP3.LUT R0, R0, 0x1c0, RZ, 0xc0, !PT ;  /* 0x000001c000007812 */ /* 0x000fe400078ec0ff */
[----:B------:R-:W-:-:S03]  /*1740*/  @P1 LEA.HI.X R5, R16, c[0x0][0x1cc], R17, 0x1, P0 ;  /* 0x0000730010051a11 */ /* 0x000fc600000f0c11 */
[----:B------:R4:W-:Y:S04]  /*1750*/  @P6 LDGSTS.E.BYPASS.LTC128B.128 [R37+0x12100], [R14.64], !P4 ;  /* 0x121000000e256fae */ /* 0x0009e8000e101d4c */
[----:B------:R4:W-:Y:S04]  /*1760*/  @P6 LDGSTS.E.BYPASS.LTC128B.128 [R37+0x15100], [R14.64+0x80], !P3 ;  /* 0x151000800e256fae */ /* 0x0009e8000d901d4c */
[----:B------:R4:W-:Y:S01]  /*1770*/  @P6 LDGSTS.E.BYPASS.LTC128B.128 [R37+0x18100], [R14.64+0x100], !P2 ;  /* 0x181001000e256fae */ /* 0x0009e2000d101d4c */
[----:B--2---:R-:W-:Y:S01]  /*1780*/  IMAD.WIDE.U32 R6, R36, UR6, R38 ;  /* 0x0000000624067c25 */ /* 0x004fe2000f8e0026 */
[----:B------:R-:W-:-:S02]  /*1790*/  ISETP.GE.AND P6, PT, R2, c[0x0][0x1d4], PT ;  /* 0x0000750002007a0c */ /* 0x000fc40003fc6270 */
[----:B------:R2:W-:Y:S01]  /*17a0*/  @P5 LDGSTS.E.BYPASS.LTC128B.128 [R37+0x13100], [R8.64], !P4 ;  /* 0x1310000008255fae */ /* 0x0005e2000e101d4c */
[----:B---3--:R-:W-:Y:S01]  /*17b0*/  LOP3.LUT R11, R0, 0x8, R3, 0xf8, !PT ;  /* 0x00000008000b7812 */ /* 0x008fe200078ef803 */
[----:B------:R-:W-:Y:S01]  /*17c0*/  IMAD.SHL.U32 R2, R27, 0x40, RZ ;  /* 0x000000401b027824 */ /* 0x000fe200078e00ff */
[----:B------:R-:W-:Y:S01]  /*17d0*/  SHF.R.U32.HI R3, RZ, 0x3, R0 ;  /* 0x00000003ff037819 */ /* 0x000fe20000011600 */
[----:B------:R2:W-:Y:S01]  /*17e0*/  @P5 LDGSTS.E.BYPASS.LTC128B.128 [R37+0x16100], [R8.64+0x80], !P3 ;  /* 0x1610008008255fae */ /* 0x0005e2000d901d4c */
[----:B------:R-:W-:Y:S01]  /*17f0*/  IADD3 R0, R7, UR15, RZ ;  /* 0x0000000f07007c10 */ /* 0x000fe2000fffe0ff */
[----:B------:R-:W-:Y:S01]  /*1800*/  USHF.L.U32 UR15, UR4, 0x6, URZ ;  /* 0x00000006040f7899 */ /* 0x000fe2000800063f */
[C---:B------:R-:W-:Y:S01]  /*1810*/  LEA R10, P0, R6.reuse, c[0x0][0x1f8], 0x1 ;  /* 0x00007e00060a7a11 */ /* 0x040fe200078008ff */
[----:B------:R2:W-:Y:S01]  /*1820*/  @P5 LDGSTS.E.BYPASS.LTC128B.128 [R37+0x19100], [R8.64+0x100], !P2 ;  /* 0x1910010008255fae */ /* 0x0005e2000d101d4c */
[----:B------:R-:W-:Y:S02]  /*1830*/  LOP3.LUT R3, R11, R3, RZ, 0x3c, !PT ;  /* 0x000000030b037212 */ /* 0x000fe400078e3cff */
[----:B------:R-:W-:Y:S01]  /*1840*/  LEA.HI.X R11, R6, c[0x0][0x1fc], R0, 0x1, P0 ;  /* 0x00007f00060b7a11 */ /* 0x000fe200000f0c00 */
[----:B------:R3:W-:Y:S01]  /*1850*/  @P1 LDGSTS.E.BYPASS.LTC128B.128 [R37+0x14100], [R4.64], !P4 ;  /* 0x1410000004251fae */ /* 0x0007e2000e101d4c */
[----:B------:R-:W-:Y:S01]  /*1860*/  IMAD.U32 R0, RZ, RZ, UR15 ;  /* 0x0000000fff007e24 */ /* 0x000fe2000f8e00ff */
[----:B------:R-:W-:-:S02]  /*1870*/  LOP3.LUT R2, R3, 0xfffffe00, R2, 0xf8, !PT ;  /* 0xfffffe0003027812 */ /* 0x000fc400078ef802 */
[----:B------:R3:W-:Y:S01]  /*1880*/  @P1 LDGSTS.E.BYPASS.LTC128B.128 [R37+0x17100], [R4.64+0x80], !P3 ;  /* 0x1710008004251fae */ /* 0x0007e2000d901d4c */
[----:B------:R-:W-:-:S03]  /*1890*/  ISETP.GE.AND P5, PT, R28, c[0x0][0x1d4], PT ;  /* 0x000075001c007a0c */ /* 0x000fc60003fa6270 */
[----:B------:R3:W-:Y:S01]  /*18a0*/  @P1 LDGSTS.E.BYPASS.LTC128B.128 [R37+0x1a100], [R4.64+0x100], !P2 ;  /* 0x1a10010004251fae */ /* 0x0007e2000d101d4c */
[C-C-:B------:R-:W-:Y:S01]  /*18b0*/  IADD3 R12, P1, P0, R0.reuse, 0x80, R10.reuse ;  /* 0x00000080000c7810 */ /* 0x140fe2000783e00a */
[----:B----4-:R-:W-:Y:S02]  /*18c0*/  IMAD.MOV.U32 R14, RZ, RZ, 0x20 ;  /* 0x00000020ff0e7424 */ /* 0x010fe400078e00ff */
[----:B------:R-:W0:Y:S01]  /*18d0*/  LDGDEPBAR ;  /* 0x00000000000079af */ /* 0x000e220000000000 */
[----:B------:R-:W-:Y:S02]  /*18e0*/  IADD3.X R13, RZ, UR17, R11, P1, P0 ;  /* 0x00000011ff0d7c10 */ /* 0x000fe40008fe040b */
[----:B--2---:R-:W-:Y:S01]  /*18f0*/  IADD3 R8, P1, P0, R0, 0x100, R10 ;  /* 0x0000010000087810 */ /* 0x004fe2000783e00a */
[----:B------:R-:W-:-:S03]  /*1900*/  IMAD.SHL.U32 R0, R112, 0x20, RZ ;  /* 0x0000002070007824 */ /* 0x000fc600078e00ff */
[----:B------:R-:W-:Y:S02]  /*1910*/  IADD3.X R9, RZ, UR17, R11, P1, P0 ;  /* 0x00000011ff097c10 */ /* 0x000fe40008fe040b */
[----:B------:R-:W-:Y:S02]  /*1920*/  LOP3.LUT R3, R0, 0x7ffffc00, RZ, 0xc0, !PT ;  /* 0x7ffffc0000037812 */ /* 0x000fe400078ec0ff */
[----:B------:R-:W-:Y:S02]  /*1930*/  LOP3.LUT P0, RZ, R23, 0x2, RZ, 0xc0, !PT ;  /* 0x0000000217ff7812 */ /* 0x000fe4000780c0ff */
[----:B------:R-:W-:Y:S01]  /*1940*/  IADD3 R6, P1, R10, UR15, RZ ;  /* 0x0000000f0a067c10 */ /* 0x000fe2000ff3e0ff */
[----:B------:R-:W-:Y:S01]  /*1950*/  IMAD.IADD R3, R2, 0x1, R3 ;  /* 0x0000000102037824 */ /* 0x000fe200078e0203 */
[----:B------:R-:W-:-:S04]  /*1960*/  DEPBAR.LE SB0, 0x1 ;  /* 0x000080400000791a */ /* 0x000fc80000000000 */
[----:B---3--:R-:W-:Y:S01]  /*1970*/  IMAD.MOV.U32 R4, RZ, RZ, 0x10 ;  /* 0x00000010ff047424 */ /* 0x008fe200078e00ff */
[----:B------:R-:W-:Y:S01]  /*1980*/  IADD3.X R7, R11, UR17, RZ, P1, !PT ;  /* 0x000000110b077c10 */ /* 0x000fe20008ffe4ff */
[----:B------:R-:W-:Y:S01]  /*1990*/  IMAD.SHL.U32 R220, R3, 0x2, RZ ;  /* 0x0000000203dc7824 */ /* 0x000fe200078e00ff */
[----:B------:R-:W-:Y:S01]  /*19a0*/  BAR.SYNC.DEFER_BLOCKING 0x0 ;  /* 0x0000000000007b1d */ /* 0x000fe20000010000 */
[----:B------:R-:W-:Y:S02]  /*19b0*/  LOP3.LUT P1, RZ, R23, 0x4, RZ, 0xc0, !PT ;  /* 0x0000000417ff7812 */ /* 0x000fe4000782c0ff */
[----:B------:R-:W-:Y:S02]  /*19c0*/  SEL R0, R4, 0xfffffff0, !P0 ;  /* 0xfffffff004007807 */ /* 0x000fe40004000000 */
[----:B------:R-:W-:Y:S01]  /*19d0*/  LEA R228, R3, 0x100, 0x1 ;  /* 0x0000010003e47811 */ /* 0x000fe200078e08ff */
[----:B------:R-:W-:Y:S01]  /*19e0*/  IMAD.SHL.U32 R3, R26, 0x40, RZ ;  /* 0x000000401a037824 */ /* 0x000fe200078e00ff */
[----:B------:R-:W-:Y:S01]  /*19f0*/  IADD3 R4, P0, R6, UR15, RZ ;  /* 0x0000000f06047c10 */ /* 0x000fe2000ff1e0ff */
[----:B------:R-:W-:Y:S01]  /*1a00*/  IMAD.SHL.U32 R243, R0, 0x2, RZ ;  /* 0x0000000200f37824 */ /* 0x000fe200078e00ff */
[----:B------:R-:W-:-:S02]  /*1a10*/  SEL R0, R14, 0xffffffe0, !P1 ;  /* 0xffffffe00e007807 */ /* 0x000fc40004800000 */
[----:B------:R-:W-:Y:S01]  /*1a20*/  IADD3.X R5, R7, UR17, RZ, P0, !PT ;  /* 0x0000001107057c10 */ /* 0x000fe200087fe4ff */
[----:B------:R-:W-:Y:S01]  /*1a30*/  IMAD.IADD R224, R228, 0x1, R243 ;  /* 0x00000001e4e07824 */ /* 0x000fe200078e02f3 */
[----:B------:R-:W-:Y:S01]  /*1a40*/  ISETP.LT.OR P0, PT, R22, 0x1, P6 ;  /* 0x000000011600780c */ /* 0x000fe20003701670 */
[----:B------:R-:W-:Y:S01]  /*1a50*/  IMAD R228, R0, 0x2, R228 ;  /* 0x0000000200e47824 */ /* 0x000fe200078e02e4 */
[----:B------:R-:W-:Y:S01]  /*1a60*/  ISETP.LT.OR P1, PT, R22, 0x1, P5 ;  /* 0x000000011600780c */ /* 0x000fe20002f21670 */
[----:B------:R-:W-:Y:S01]  /*1a70*/  IMAD R232, R0, 0x2, R224 ;  /* 0x0000000200e87824 */ /* 0x000fe200078e02e0 */
[----:B------:R-:W-:-:S04]  /*1a80*/  LOP3.LUT R3, R3, 0x1c0, RZ, 0xc0, !PT ;  /* 0x000001c003037812 */ /* 0x000fc800078ec0ff */
[----:B------:R-:W-:Y:S01]  /*1a90*/  SHF.R.U32.HI R240, RZ, 0x3, R3 ;  /* 0x00000003fff07819 */ /* 0x000fe20000011603 */
[----:B------:R1:W2:Y:S04]  /*1aa0*/  LDSM.16.M88.4 R152, [R220+0x100] ;  /* 0x00010000dc98783b */ /* 0x0002a80000000200 */
[----:B------:R1:W3:Y:S04]  /*1ab0*/  LDSM.16.M88.4 R200, [R220+0x4100] ;  /* 0x00410000dcc8783b */ /* 0x0002e80000000200 */
[----:B------:R1:W4:Y:S04]  /*1ac0*/  LDSM.16.M88.4 R156, [R224] ;  /* 0x00000000e09c783b */ /* 0x0003280000000200 */
[----:B------:R1:W1:Y:S04]  /*1ad0*/  LDSM.16.M88.4 R208, [R224+0x4000] ;  /* 0x00400000e0d0783b */ /* 0x0002680000000200 */
[----:B------:R1:W1:Y:S04]  /*1ae0*/  LDSM.16.M88.4 R184, [R228] ;  /* 0x00000000e4b8783b */ /* 0x0002680000000200 */
[----:B------:R1:W1:Y:S04]  /*1af0*/  LDSM.16.M88.4 R212, [R228+0x4000] ;  /* 0x00400000e4d4783b */ /* 0x0002680000000200 */
[----:B------:R1:W1:Y:S04]  /*1b00*/  LDSM.16.M88.4 R196, [R232] ;  /* 0x00000000e8c4783b */ /* 0x0002680000000200 */
[----:B------:R1:W1:Y:S04]  /*1b10*/  LDSM.16.M88.4 R216, [R232+0x4000] ;  /* 0x00400000e8d8783b */ /* 0x0002680000000200 */
[----:B------:R-:W1:Y:S04]  /*1b20*/  LDSM.16.M88.4 R220, [R220+0x8100] ;  /* 0x00810000dcdc783b */ /* 0x000e680000000200 */
[----:B------:R-:W1:Y:S04]  /*1b30*/  LDSM.16.M88.4 R224, [R224+0x8000] ;  /* 0x00800000e0e0783b */ /* 0x000e680000000200 */
[----:B------:R-:W1:Y:S04]  /*1b40*/  LDSM.16.M88.4 R228, [R228+0x8000] ;  /* 0x00800000e4e4783b */ /* 0x000e680000000200 */
[----:B------:R-:W1:Y:S04]  /*1b50*/  LDSM.16.M88.4 R232, [R232+0x8000] ;  /* 0x00800000e8e8783b */ /* 0x000e680000000200 */
[----:B------:R-:W-:Y:S06]  /*1b60*/  BAR.SYNC.DEFER_BLOCKING 0x0 ;  /* 0x0000000000007b1d */ /* 0x000fec0000010000 */
[----:B------:R-:W-:Y:S01]  /*1b70*/  @!PT LDS RZ, [RZ] ;  /* 0x00000000fffff984 */ /* 0x000fe20000000800 */
[----:B------:R-:W-:Y:S01]  /*1b80*/  @!PT LDS RZ, [RZ] ;  /* 0x00000000fffff984 */ /* 0x000fe20000000800 */
[----:B------:R-:W-:Y:S01]  /*1b90*/  @!PT LDS RZ, [RZ] ;  /* 0x00000000fffff984 */ /* 0x000fe20000000800 */
[----:B------:R1:W-:Y:S01]  /*1ba0*/  LDGSTS.E.BYPASS.LTC128B.128 [R37+0x100], [R10.64], !P0 ;  /* 0x001000000a257fae */ /* 0x0003e2000c101d4c */
[----:B------:R-:W-:-:S03]  /*1bb0*/  ISETP.GE.AND P0, PT, R29, c[0x0][0x1d4], PT ;  /* 0x000075001d007a0c */ /* 0x000fc60003f06270 */
[----:B------:R1:W-:Y:S01]  /*1bc0*/  LDGSTS.E.BYPASS.LTC128B.128 [R37+0x3100], [R10.64+0x80], !P1 ;  /* 0x031000800a257fae */ /* 0x0003e2000c901d4c */
[----:B------:R-:W-:-:S13]  /*1bd0*/  ISETP.LT.OR P1, PT, R22, 0x1, P0 ;  /* 0x000000011600780c */ /* 0x000fda0000721670 */
[----:B------:R1:W-:Y:S01]  /*1be0*/  LDGSTS.E.BYPASS.LTC128B.128 [R37+0x6100], [R10.64+0x100], !P1 ;  /* 0x061001000a257fae */ /* 0x0003e2000c901d4c */
[C---:B------:R-:W-:Y:S02]  /*1bf0*/  ISETP.LT.OR P1, PT, R22.reuse, 0x21, P6 ;  /* 0x000000211600780c */ /* 0x040fe40003721670 */
[----:B------:R-:W-:-:S11]  /*1c00*/  ISETP.LT.OR P6, PT, R22, 0x41, P6 ;  /* 0x000000411600780c */ /* 0x000fd600037c1670 */
[----:B------:R1:W-:Y:S01]  /*1c10*/  LDGSTS.E.BYPASS.LTC128B.128 [R37+0x1100], [R6.64], !P1 ;  /* 0x0110000006257fae */ /* 0x0003e2000c901d4c */
[C---:B------:R-:W-:Y:S02]  /*1c20*/  ISETP.LT.OR P1, PT, R22.reuse, 0x21, P5 ;  /* 0x000000211600780c */ /* 0x040fe40002f21670 */
[----:B------:R-:W-:-:S11]  /*1c30*/  ISETP.LT.OR P5, PT, R22, 0x41, P5 ;  /* 0x000000411600780c */ /* 0x000fd60002fa1670 */
[----:B------:R1:W-:Y:S01]  /*1c40*/  LDGSTS.E.BYPASS.LTC128B.128 [R37+0x4100], [R12.64], !P1 ;  /* 0x041000000c257fae */ /* 0x0003e2000c901d4c */
[C---:B------:R-:W-:Y:S02]  /*1c50*/  ISETP.LT.OR P1, PT, R22.reuse, 0x21, P0 ;  /* 0x000000211600780c */ /* 0x040fe40000721670 */
[----:B------:R-:W-:-:S11]  /*1c60*/  ISETP.LT.OR P0, PT, R22, 0x41, P0 ;  /* 0x000000411600780c */ /* 0x000fd60000701670 */
[----:B------:R1:W-:Y:S01]  /*1c70*/  LDGSTS.E.BYPASS.LTC128B.128 [R37+0x7100], [R8.64], !P1 ;  /* 0x0710000008257fae */ /* 0x0003e2000c901d4c */
[----:B------:R-:W-:-:S03]  /*1c80*/  LOP3.LUT P1, RZ, R26, 0x4, RZ, 0xc0, !PT ;  /* 0x000000041aff7812 */ /* 0x000fc6000782c0ff */
[----:B------:R5:W-:Y:S04]  /*1c90*/  LDGSTS.E.BYPASS.LTC128B.128 [R37+0x2100], [R4.64], !P6 ;  /* 0x0210000004257fae */ /* 0x000be8000f101d4c */
[----:B------:R5:W-:Y:S01]  /*1ca0*/  LDGSTS.E.BYPASS.LTC128B.128 [R37+0x5100], [R4.64+0x80], !P5 ;  /* 0x0510008004257fae */ /* 0x000be2000e901d4c */
[----:B------:R-:W-:-:S03]  /*1cb0*/  PLOP3.LUT P5, PT, PT, PT, UP0, 0x40, 0x0 ;  /* 0x000000000000781c */ /* 0x000fc60003fae808 */
[----:B------:R5:W-:Y:S01]  /*1cc0*/  LDGSTS.E.BYPASS.LTC128B.128 [R37+0x8100], [R4.64+0x100], !P0 ;  /* 0x0810010004257fae */ /* 0x000be2000c101d4c */
[----:B------:R-:W-:-:S03]  /*1cd0*/  LOP3.LUT P0, RZ, R26, 0x2, RZ, 0xc0, !PT ;  /* 0x000000021aff7812 */ /* 0x000fc6000780c0ff */
[----:B------:R-:W0:Y:S01]  /*1ce0*/  LDGDEPBAR ;  /* 0x00000000000079af */ /* 0x000e220000000000 */
[----:B-----5:R-:W-:-:S04]  /*1cf0*/  LOP3.LUT R4, R3, 0x8, R32, 0xf8, !PT ;  /* 0x0000000803047812 */ /* 0x020fc800078ef820 */
[----:B------:R-:W-:-:S05]  /*1d00*/  LOP3.LUT R240, R4, R240, RZ, 0x3c, !PT ;  /* 0x000000f004f07212 */ /* 0x000fca00078e3cff */
[----:B------:R-:W-:Y:S01]  /*1d10*/  IMAD R240, R30, 0x200, R240 ;  /* 0x000002001ef07824 */ /* 0x000fe200078e02f0 */
[----:B------:R-:W-:Y:S05]  /*1d20*/  @P5 BRA `(.L_x_1213) ;  /* 0x000001b000005947 */ /* 0x000fea0003800000 */
[----:B-1234-:R-:W-:Y:S01]  /*1d30*/  UIADD3 UR5, UR14, -0x2, URZ ;  /* 0xfffffffe0e057890 */ /* 0x01efe2000fffe03f */
[C---:B------:R-:W-:Y:S01]  /*1d40*/  IMAD.SHL.U32 R8, R34.reuse, 0x40, RZ ;  /* 0x0000004022087824 */ /* 0x040fe200078e00ff */
[----:B------:R-:W-:Y:S02]  /*1d50*/  SHF.L.U64.HI R9, R34, 0x6, R35 ;  /* 0x0000000622097819 */ /* 0x000fe40000010223 */
[----:B------:R-:W-:Y:S02]  /*1d60*/  USHF.R.S32.HI UR4, URZ, 0x1f, UR5 ;  /* 0x0000001f3f047899 */ /* 0x000fe40008011405 */
[----:B------:R-:W-:Y:S01]  /*1d70*/  UIMAD UR9, UR9, UR5, URZ ;  /* 0x00000005090972a4 */ /* 0x000fe2000f8e023f */
[----:B------:R-:W-:-:S03]  /*1d80*/  IMAD.WIDE.U32 R6, R31, UR5, R40 ;  /* 0x000000051f067c25 */ /* 0x000fc6000f8e0028 */
[----:B------:R-:W-:Y:S02]  /*1d90*/  UIMAD UR4, UR4, UR20, UR9 ;  /* 0x00000014040472a4 */ /* 0x000fe4000f8e0209 */
[----:B------:R-:W-:-:S04]  /*1da0*/  LEA R4, P5, R6, c[0x0][0x1c8], 0x1 ;  /* 0x0000720006047a11 */ /* 0x000fc800078a08ff */
[----:B------:R-:W-:-:S04]  /*1db0*/  IADD3 R3, R7, UR4, RZ ;  /* 0x0000000407037c10 */ /* 0x000fc8000fffe0ff */
[----:B------:R-:W-:Y:S02]  /*1dc0*/  LEA.HI.X R5, R6, c[0x0][0x1cc], R3, 0x1, P5 ;  /* 0x0000730006057a11 */ /* 0x000fe400028f0c03 */
[----:B------:R-:W-:-:S03]  /*1dd0*/  IADD3 R12, P6, P5, R8, 0x80, R4 ;  /* 0x00000080080c7810 */ /* 0x000fc60007dde004 */
[----:B------:R1:W-:Y:S01]  /*1de0*/  LDGSTS.E.BYPASS.LTC128B.128 [R37+0x1b100], [R4.64], !P4 ;  /* 0x1b10000004257fae */ /* 0x0003e2000e101d4c */
[C-C-:B------:R-:W-:Y:S02]  /*1df0*/  IADD3.X R13, R9.reuse, RZ, R5.reuse, P6, P5 ;  /* 0x000000ff090d7210 */ /* 0x140fe400037ea405 */
[C---:B------:R-:W-:Y:S01]  /*1e00*/  IADD3 R10, P6, P5, R8.reuse, 0x100, R4 ;  /* 0x00000100080a7810 */ /* 0x040fe20007dde004 */
[----:B------:R1:W-:Y:S03]  /*1e10*/  LDGSTS.E.BYPASS.LTC128B.128 [R37+0x1e100], [R4.64+0x80], !P3 ;  /* 0x1e10008004257fae */ /* 0x0003e6000d901d4c */
[----:B------:R-:W-:Y:S01]  /*1e20*/  IADD3.X R11, R9, RZ, R5, P6, P5 ;  /* 0x000000ff090b7210 */ /* 0x000fe200037ea405 */
[----:B------:R1:W-:Y:S01]  /*1e30*/  LDGSTS.E.BYPASS.LTC128B.128 [R37+0x21100], [R4.64+0x100], !P2 ;  /* 0x2110010004257fae */ /* 0x0003e2000d101d4c */
[----:B------:R-:W-:-:S04]  /*1e40*/  IADD3 R6, P6, R8, R4, RZ ;  /* 0x0000000408067210 */ /* 0x000fc80007fde0ff */
[----:B------:R-:W-:Y:S01]  /*1e50*/  IADD3 R8, P5, R6, R8, RZ ;  /* 0x0000000806087210 */ /* 0x000fe20007fbe0ff */
[----:B------:R-:W-:-:S04]  /*1e60*/  IMAD.X R7, R9, 0x1, R5, P6 ;  /* 0x0000000109077824 */ /* 0x000fc800030e0605 */
[----:B------:R-:W-:Y:S01]  /*1e70*/  IMAD.X R9, R7, 0x1, R9, P5 ;  /* 0x0000000107097824 */ /* 0x000fe200028e0609 */
[----:B------:R1:W-:Y:S04]  /*1e80*/  LDGSTS.E.BYPASS.LTC128B.128 [R37+0x1c100], [R6.64], !P4 ;  /* 0x1c10000006257fae */ /* 0x0003e8000e101d4c */
[----:B------:R1:W-:Y:S04]  /*1e90*/  LDGSTS.E.BYPASS.LTC128B.128 [R37+0x1f100], [R12.64], !P3 ;  /* 0x1f1000000c257fae */ /* 0x0003e8000d901d4c */
[----:B------:R1:W-:Y:S04]  /*1ea0*/  LDGSTS.E.BYPASS.LTC128B.128 [R37+0x22100], [R10.64], !P2 ;  /* 0x221000000a257fae */ /* 0x0003e8000d101d4c */
[----:B------:R1:W-:Y:S04]  /*1eb0*/  LDGSTS.E.BYPASS.LTC128B.128 [R37+0x1d100], [R8.64], !P4 ;  /* 0x1d10000008257fae */ /* 0x0003e8000e101d4c */
[----:B------:R1:W-:Y:S04]  /*1ec0*/  LDGSTS.E.BYPASS.LTC128B.128 [R37+0x20100], [R8.64+0x80], !P3 ;  /* 0x2010008008257fae */ /* 0x0003e8000d901d4c */
[----:B------:R1:W-:Y:S02]  /*1ed0*/  LDGSTS.E.BYPASS.LTC128B.128 [R37+0x23100], [R8.64+0x100], !P2 ;  /* 0x2310010008257fae */ /* 0x0003e4000d101d4c */
.L_x_1213:
[----:B-1234-:R-:W0:Y:S01]  /*1ee0*/  LDGDEPBAR ;  /* 0x00000000000079af */ /* 0x01ee220000000000 */
[----:B------:R-:W-:Y:S01]  /*1ef0*/  PLOP3.LUT P5, PT, PT, PT, UP0, 0x40, 0x0 ;  /* 0x000000000000781c */ /* 0x000fe20003fae808 */
[----:B------:R-:W-:Y:S01]  /*1f00*/  IMAD.SHL.U32 R240, R240, 0x2, RZ ;  /* 0x00000002f0f07824 */ /* 0x000fe200078e00ff */
[----:B------:R-:W-:-:S05]  /*1f10*/  SEL R4, R14, 0xffffffe0, !P0 ;  /* 0xffffffe00e047807 */ /* 0x000fca0004000000 */
[----:B------:R-:W-:Y:S01]  /*1f20*/  IMAD.IADD R4, R240, 0x1, R4 ;  /* 0x00000001f0047824 */ /* 0x000fe200078e0204 */
[----:B------:R-:W-:-:S04]  /*1f30*/  DEPBAR.LE SB0, 0x2 ;  /* 0x000080800000791a */ /* 0x000fc80000000000 */
[----:B------:R-:W-:Y:S06]  /*1f40*/  BAR.SYNC.DEFER_BLOCKING 0x0 ;  /* 0x0000000000007b1d */ /* 0x000fec0000010000 */
[----:B------:R1:W2:Y:S04]  /*1f50*/  LDSM.16.M88.4 R16, [R240+0x12100] ;  /* 0x01210000f010783b */ /* 0x0002a80000000200 */
[----:B------:R1:W3:Y:S04]  /*1f60*/  LDSM.16.M88.4 R20, [R240+0x12900] ;  /* 0x01290000f014783b */ /* 0x0002e80000000200 */
[----:B------:R1:W4:Y:S04]  /*1f70*/  LDSM.16.M88.4 R24, [R240+0x13100] ;  /* 0x01310000f018783b */ /* 0x0003280000000200 */
[----:B------:R1:W1:Y:S04]  /*1f80*/  LDSM.16.M88.4 R32, [R240+0x13900] ;  /* 0x01390000f020783b */ /* 0x0002680000000200 */
[----:B------:R1:W1:Y:S04]  /*1f90*/  LDSM.16.M88.4 R52, [R240+0x14100] ;  /* 0x01410000f034783b */ /* 0x0002680000000200 */
[----:B------:R1:W1:Y:S04]  /*1fa0*/  LDSM.16.M88.4 R56, [R240+0x14900] ;  /* 0x01490000f038783b */ /* 0x0002680000000200 */
[----:B------:R1:W1:Y:S04]  /*1fb0*/  LDSM.16.M88.4 R44, [R4+0x12100] ;  /* 0x01210000042c783b */ /* 0x0002680000000200 */
[----:B------:R1:W1:Y:S04]  /*1fc0*/  LDSM.16.M88.4 R60, [R4+0x12900] ;  /* 0x01290000043c783b */ /* 0x0002680000000200 */
[----:B------:R1:W1:Y:S04]  /*1fd0*/  LDSM.16.M88.4 R72, [R4+0x13100] ;  /* 0x013100000448783b */ /* 0x0002680000000200 */
[----:B------:R1:W1:Y:S04]  /*1fe0*/  LDSM.16.M88.4 R80, [R4+0x13900] ;  /* 0x013900000450783b */ /* 0x0002680000000200 */
[----:B------:R1:W1:Y:S04]  /*1ff0*/  LDSM.16.M88.4 R84, [R4+0x14100] ;  /* 0x014100000454783b */ /* 0x0002680000000200 */
[----:B------:R1:W1:Y:S01]  /*2000*/  LDSM.16.M88.4 R100, [R4+0x14900] ;  /* 0x014900000464783b */ /* 0x0002620000000200 */
[----:B------:R-:W-:Y:S05]  /*2010*/  @P5 BRA `(.L_x_1214) ;  /* 0x000001e000005947 */ /* 0x000fea0003800000 */
[----:B--23--:R-:W-:Y:S01]  /*2020*/  UIADD3 UR5, UR14, -0x2, URZ ;  /* 0xfffffffe0e057890 */ /* 0x00cfe2000fffe03f */
[----:B------:R-:W-:-:S03]  /*2030*/  IMAD.U32 R5, RZ, RZ, UR15 ;  /* 0x0000000fff057e24 */ /* 0x000fc6000f8e00ff */
[----:B------:R-:W-:Y:S02]  /*2040*/  USHF.R.S32.HI UR4, URZ, 0x1f, UR5 ;  /* 0x0000001f3f047899 */ /* 0x000fe40008011405 */
[----:B------:R-:W-:Y:S01]  /*2050*/  UIMAD UR8, UR8, UR5, URZ ;  /* 0x00000005080872a4 */ /* 0x000fe2000f8e023f */
[----:B------:R-:W-:-:S03]  /*2060*/  IMAD.WIDE.U32 R8, R36, UR5, R38 ;  /* 0x0000000524087c25 */ /* 0x000fc6000f8e0026 */
[----:B------:R-:W-:Y:S02]  /*2070*/  UIMAD UR4, UR4, UR18, UR8 ;  /* 0x00000012040472a4 */ /* 0x000fe4000f8e0208 */
[----:B------:R-:W-:-:S04]  /*2080*/  LEA R6, P5, R8, c[0x0][0x1f8], 0x1 ;  /* 0x00007e0008067a11 */ /* 0x000fc800078a08ff */
[----:B------:R-:W-:-:S04]  /*2090*/  IADD3 R3, R9, UR4, RZ ;  /* 0x0000000409037c10 */ /* 0x000fc8000fffe0ff */
[----:B------:R-:W-:Y:S01]  /*20a0*/  LEA.HI.X R7, R8, c[0x0][0x1fc], R3, 0x1, P5 ;  /* 0x00007f0008077a11 */ /* 0x000fe200028f0c03 */
[----:B------:R-:W-:Y:S01]  /*20b0*/  IMAD.U32 R3, RZ, RZ, UR15 ;  /* 0x0000000fff037e24 */ /* 0x000fe2000f8e00ff */
[----:B------:R-:W-:-:S03]  /*20c0*/  IADD3 R14, P6, P5, R5, 0x80, R6 ;  /* 0x00000080050e7810 */ /* 0x000fc60007dde006 */
[----:B------:R-:W-:Y:S01]  /*20d0*/  @!PT LDS RZ, [RZ] ;  /* 0x00000000fffff984 */ /* 0x000fe20000000800 */
[----:B------:R-:W-:Y:S01]  /*20e0*/  @!PT LDS RZ, [RZ] ;  /* 0x00000000fffff984 */ /* 0x000fe20000000800 */
[----:B------:R-:W-:Y:S01]  /*20f0*/  @!PT LDS RZ, [RZ] ;  /* 0x00000000fffff984 */ /* 0x000fe20000000800 */
[----:B------:R2:W-:Y:S01]  /*2100*/  LDGSTS.E.BYPASS.LTC128B.128 [R37+0x9100], [R6.64], !P4 ;  /* 0x0910000006257fae */ /* 0x0005e2000e101d4c */
[--C-:B------:R-:W-:Y:S02]  /*2110*/  IADD3.X R15, RZ, UR17, R7.reuse, P6, P5 ;  /* 0x00000011ff0f7c10 */ /* 0x100fe4000b7ea407 */
[----:B------:R-:W-:Y:S01]  /*2120*/  IADD3 R12, P6, P5, R3, 0x100, R6 ;  /* 0x00000100030c7810 */ /* 0x000fe20007dde006 */
[----:B------:R2:W-:Y:S03]  /*2130*/  LDGSTS.E.BYPASS.LTC128B.128 [R37+0xc100], [R6.64+0x80], !P3 ;  /* 0x0c10008006257fae */ /* 0x0005e6000d901d4c */
[----:B------:R-:W-:Y:S01]  /*2140*/  IADD3.X R13, RZ, UR17, R7, P6, P5 ;  /* 0x00000011ff0d7c10 */ /* 0x000fe2000b7ea407 */
[----:B------:R2:W-:Y:S01]  /*2150*/  LDGSTS.E.BYPASS.LTC128B.128 [R37+0xf100], [R6.64+0x100], !P2 ;  /* 0x0f10010006257fae */ /* 0x0005e2000d101d4c */
[----:B------:R-:W-:-:S04]  /*2160*/  IADD3 R8, P6, R6, UR15, RZ ;  /* 0x0000000f06087c10 */ /* 0x000fc8000ffde0ff */
[----:B------:R-:W-:Y:S02]  /*2170*/  IADD3 R10, P5, R8, UR15, RZ ;  /* 0x0000000f080a7c10 */ /* 0x000fe4000ffbe0ff */
[----:B------:R-:W-:-:S04]  /*2180*/  IADD3.X R9, R7, UR17, RZ, P6, !PT ;  /* 0x0000001107097c10 */ /* 0x000fc8000b7fe4ff */
[----:B------:R-:W-:Y:S01]  /*2190*/  IADD3.X R11, R9, UR17, RZ, P5, !PT ;  /* 0x00000011090b7c10 */ /* 0x000fe2000affe4ff */
[----:B------:R2:W-:Y:S04]  /*21a0*/  LDGSTS.E.BYPASS.LTC128B.128 [R37+0xa100], [R8.64], !P4 ;  /* 0x0a10000008257fae */ /* 0x0005e8000e101d4c */
[----:B------:R2:W-:Y:S04]  /*21b0*/  LDGSTS.E.BYPASS.LTC128B.128 [R37+0xd100], [R14.64], !P3 ;  /* 0x0d1000000e257fae */ /* 0x0005e8000d901d4c */
[----:B------:R2:W-:Y:S04]  /*21c0*/  LDGSTS.E.BYPASS.LTC128B.128 [R37+0x10100], [R12.64], !P2 ;  /* 0x101000000c257fae */ /* 0x0005e8000d101d4c */
[----:B------:R2:W-:Y:S04]  /*21d0*/  LDGSTS.E.BYPASS.LTC128B.128 [R37+0xb100], [R10.64], !P4 ;  /* 0x0b1000000a257fae */ /* 0x0005e8000e101d4c */
[----:B------:R2:W-:Y:S04]  /*21e0*/  LDGSTS.E.BYPASS.LTC128B.128 [R37+0xe100], [R10.64+0x80], !P3 ;  /* 0x0e1000800a257fae */ /* 0x0005e8000d901d4c */
[----:B------:R2:W-:Y:S02]  /*21f0*/  LDGSTS.E.BYPASS.LTC128B.128 [R37+0x11100], [R10.64+0x100], !P2 ;  /* 0x111001000a257fae */ /* 0x0005e4000d101d4c */
.L_x_1214:
[----:B--23--:R-:W-:Y:S01]  /*2200*/  IMAD.MOV.U32 R3, RZ, RZ, 0x40 ;  /* 0x00000040ff037424 */ /* 0x00cfe200078e00ff */
[----:B------:R-:W-:Y:S01]  /*2210*/  HMMA.16816.F32.BF16 R8, R152, R16, RZ ;  /* 0x000000109808723c */ /* 0x000fe200000418ff */
[----:B------:R-:W-:Y:S01]  /*2220*/  ULDC UR4, c[0x0][0x1d0] ;  /* 0x0000740000047ab9 */ /* 0x000fe20000000800 */
[----:B------:R-:W0:Y:S01]  /*2230*/  LDGDEPBAR ;  /* 0x00000000000079af */ /* 0x000e220000000000 */
[----:B------:R-:W-:Y:S01]  /*2240*/  UIADD3 UR4, UR16, UR4, URZ ;  /* 0x0000000410047290 */ /* 0x000fe2000fffe03f */
[----:B------:R-:W-:-:S04]  /*2250*/  SEL R242, R3, 0xffffffc0, !P1 ;  /* 0xffffffc003f27807 */ /* 0x000fc80004800000 */
[----:B----4-:R-:W-:Y:S01]  /*2260*/  HMMA.16816.F32.BF16 R28, R152, R24, RZ ;  /* 0x00000018981c723c */ /* 0x010fe200000418ff */
[----:B------:R-:W-:Y:S01]  /*2270*/  IMAD.IADD R5, R240, 0x1, R242 ;  /* 0x00000001f0057824 */ /* 0x000fe200078e02f2 */
[----:B------:R-:W-:-:S04]  /*2280*/  IADD3 R3, R242, R4, RZ ;  /* 0x00000004f2037210 */ /* 0x000fc80007ffe0ff */
[----:B------:R-:W2:Y:S02]  /*2290*/  LDSM.16.M88.4 R88, [R5+0x12100] ;  /* 0x012100000558783b */ /* 0x000ea40000000200 */
[C---:B------:R-:W-:Y:S02]  /*22a0*/  HMMA.16816.F32.BF16 R48, R152.reuse, R18, RZ ;  /* 0x000000129830723c */ /* 0x040fe400000418ff */
[----:B------:R-:W3:Y:S04]  /*22b0*/  LDSM.16.M88.4 R92, [R5+0x12900] ;  /* 0x01290000055c783b */ /* 0x000ee80000000200 */
[----:B------:R-:W-:Y:S02]  /*22c0*/  LDSM.16.M88.4 R104, [R3+0x14900] ;  /* 0x014900000368783b */ /* 0x000fe40000000200 */
[C---:B------:R-:W-:Y:S02]  /*22d0*/  HMMA.16816.F32.BF16 R40, R152.reuse, R20, RZ ;  /* 0x000000149828723c */ /* 0x040fe400000418ff */
[----:B------:R-:W-:Y:S06]  /*22e0*/  LDSM.16.M88.4 R108, [R5+0x17900] ;  /* 0x01790000056c783b */ /* 0x000fec0000000200 */
[C---:B------:R-:W-:Y:S08]  /*22f0*/  HMMA.16816.F32.BF16 R36, R152.reuse, R22, RZ ;  /* 0x000000169824723c */ /* 0x040ff000000418ff */
[C---:B------:R-:W-:Y:S08]  /*2300*/  HMMA.16816.F32.BF16 R24, R152.reuse, R26, RZ ;  /* 0x0000001a9818723c */ /* 0x040ff000000418ff */
[C---:B-1----:R-:W-:Y:S08]  /*2310*/  HMMA.16816.F32.BF16 R20, R152.reuse, R32, RZ ;  /* 0x000000209814723c */ /* 0x042ff000000418ff */
[----:B------:R-:W-:Y:S08]  /*2320*/  HMMA.16816.F32.BF16 R16, R152, R34, RZ ;  /* 0x000000229810723c */ /* 0x000ff000000418ff */
[----:B------:R-:W-:Y:S08]  /*2330*/  HMMA.16816.F32.BF16 R96, R156, R44, R8 ;  /* 0x0000002c9c60723c */ /* 0x000ff00000041808 */
[C---:B------:R-:W-:Y:S08]  /*2340*/  HMMA.16816.F32.BF16 R12, R152.reuse, R52, RZ ;  /* 0x00000034980c723c */ /* 0x040ff000000418ff */
[C---:B------:R-:W-:Y:S08]  /*2350*/  HMMA.16816.F32.BF16 R8, R152.reuse, R54, RZ ;  /* 0x000000369808723c */ /* 0x040ff000000418ff */
[----:B------:R-:W-:Y:S08]  /*2360*/  HMMA.16816.F32.BF16 R68, R152, R58, RZ ;  /* 0x0000003a9844723c */ /* 0x000ff000000418ff */
[C---:B------:R-:W-:Y:S08]  /*2370*/  HMMA.16816.F32.BF16 R76, R156.reuse, R46, R48 ;  /* 0x0000002e9c4c723c */ /* 0x040ff00000041830 */
[----:B------:R-:W-:Y:S01]  /*2380*/  HMMA.16816.F32.BF16 R52, R156, R74, R24 ;  /* 0x0000004a9c34723c */ /* 0x000fe20000041818 */
[----:B------:R-:W1:Y:S07]  /*2390*/  LDSM.16.M88.4 R24, [R5+0x13100] ;  /* 0x013100000518783b */ /* 0x000e6e0000000200 */
[----:B------:R-:W-:Y:S08]  /*23a0*/  HMMA.16816.F32.BF16 R32, R152, R56, RZ ;  /* 0x000000389820723c */ /* 0x000ff000000418ff */
[C---:B------:R-:W-:Y:S01]  /*23b0*/  HMMA.16816.F32.BF16 R48, R156.reuse, R80, R20 ;  /* 0x000000509c30723c */ /* 0x040fe20000041814 */
[----:B------:R-:W4:Y:S07]  /*23c0*/  LDSM.16.M88.4 R20, [R5+0x13900] ;  /* 0x013900000514783b */ /* 0x000f2e0000000200 */
[C---:B------:R-:W-:Y:S01]  /*23d0*/  HMMA.16816.F32.BF16 R44, R156.reuse, R82, R16 ;  /* 0x000000529c2c723c */ /* 0x040fe20000041810 */
[----:B------:R-:W5:Y:S04]  /*23e0*/  LDSM.16.M88.4 R16, [R5+0x14100] ;  /* 0x014100000510783b */ /* 0x000f680000000200 */
[----:B------:R-:W-:Y:S03]  /*23f0*/  LDSM.16.M88.4 R80, [R3+0x12900] ;  /* 0x012900000350783b */ /* 0x000fe60000000200 */
[C---:B------:R-:W-:Y:S01]  /*2400*/  HMMA.16816.F32.BF16 R56, R156.reuse, R72, R28 ;  /* 0x000000489c38723c */ /* 0x040fe2000004181c */
[----:B------:R-:W1:Y:S07]  /*2410*/  LDSM.16.M88.4 R28, [R5+0x14900] ;  /* 0x01490000051c783b */ /* 0x000e6e0000000200 */
[C---:B------:R-:W-:Y:S08]  /*2420*/  HMMA.16816.F32.BF16 R64, R156.reuse, R60, R40 ;  /* 0x0000003c9c40723c */ /* 0x040ff00000041828 */
[C---:B------:R-:W-:Y:S08]  /*2430*/  HMMA.16816.F32.BF16 R60, R156.reuse, R62, R36 ;  /* 0x0000003e9c3c723c */ /* 0x040ff00000041824 */
[C---:B------:R-:W-:Y:S08]  /*2440*/  HMMA.16816.F32.BF16 R40, R156.reuse, R84, R12 ;  /* 0x000000549c28723c */ /* 0x040ff0000004180c */
[C---:B------:R-:W-:Y:S01]  /*2450*/  HMMA.16816.F32.BF16 R12, R156.reuse, R86, R8 ;  /* 0x000000569c0c723c */ /* 0x040fe20000041808 */
[----:B------:R-:W1:Y:S07]  /*2460*/  LDSM.16.M88.4 R84, [R3+0x12100] ;  /* 0x012100000354783b */ /* 0x000e6e0000000200 */
[----:B------:R-:W-:Y:S08]  /*2470*/  HMMA.16816.F32.BF16 R36, R156, R102, R68 ;  /* 0x000000669c24723c */ /* 0x000ff00000041844 */
[C---:B--2---:R-:W-:Y:S01]  /*2480*/  HMMA.16816.F32.BF16 R68, R184.reuse, R88, R96 ;  /* 0x00000058b844723c */ /* 0x044fe20000041860 */
[----:B------:R-:W-:Y:S07]  /*2490*/  LDSM.16.M88.4 R96, [R3+0x13900] ;  /* 0x013900000360783b */ /* 0x000fee0000000200 */
[----:B------:R-:W-:Y:S01]  /*24a0*/  HMMA.16816.F32.BF16 R72, R184, R90, R76 ;  /* 0x0000005ab848723c */ /* 0x000fe2000004184c */
[----:B------:R-:W2:Y:S07]  /*24b0*/  LDSM.16.M88.4 R88, [R3+0x13100] ;  /* 0x013100000358783b */ /* 0x000eae0000000200 */
[----:B------:R-:W-:Y:S01]  /*24c0*/  HMMA.16816.F32.BF16 R8, R156, R100, R32 ;  /* 0x000000649c08723c */ /* 0x000fe20000041820 */
[----:B------:R-:W2:Y:S07]  /*24d0*/  LDSM.16.M88.4 R100, [R3+0x14100] ;  /* 0x014100000364783b */ /* 0x000eae0000000200 */
[C---:B---3--:R-:W-:Y:S08]  /*24e0*/  HMMA.16816.F32.BF16 R64, R184.reuse, R92, R64 ;  /* 0x0000005cb840723c */ /* 0x048ff00000041840 */
[C---:B-1----:R-:W-:Y:S08]  /*24f0*/  HMMA.16816.F32.BF16 R52, R184.reuse, R26, R52 ;  /* 0x0000001ab834723c */ /* 0x042ff00000041834 */
[C---:B----4-:R-:W-:Y:S08]  /*2500*/  HMMA.16816.F32.BF16 R44, R184.reuse, R22, R44 ;  /* 0x00000016b82c723c */ /* 0x050ff0000004182c */
[C---:B------:R-:W-:Y:S01]  /*2510*/  HMMA.16816.F32.BF16 R60, R184.reuse, R94, R60 ;  /* 0x0000005eb83c723c */ /* 0x040fe2000004183c */
[----:B------:R-:W-:Y:S07]  /*2520*/  LDSM.16.M88.4 R92, [R240+0x15900] ;  /* 0x01590000f05c783b */ /* 0x000fee0000000200 */
[C---:B------:R-:W-:Y:S08]  /*2530*/  HMMA.16816.F32.BF16 R56, R184.reuse, R24, R56 ;  /* 0x00000018b838723c */ /* 0x040ff00000041838 */
[C---:B------:R-:W-:Y:S08]  /*2540*/  HMMA.16816.F32.BF16 R48, R184.reuse, R20, R48 ;  /* 0x00000014b830723c */ /* 0x040ff00000041830 */
[C---:B-----5:R-:W-:Y:S08]  /*2550*/  HMMA.16816.F32.BF16 R40, R184.reuse, R16, R40 ;  /* 0x00000010b828723c */ /* 0x060ff00000041828 */
[C---:B------:R-:W-:Y:S01]  /*2560*/  HMMA.16816.F32.BF16 R32, R184.reuse, R18, R12 ;  /* 0x00000012b820723c */ /* 0x040fe2000004180c */
[----:B------:R-:W1:Y:S07]  /*2570*/  LDSM.16.M88.4 R16, [R240+0x15100] ;  /* 0x01510000f010783b */ /* 0x000e6e0000000200 */
[C---:B------:R-:W-:Y:S08]  /*2580*/  HMMA.16816.F32.BF16 R24, R184.reuse, R28, R8 ;  /* 0x0000001cb818723c */ /* 0x040ff00000041808 */
[----:B------:R-:W-:Y:S01]  /*2590*/  HMMA.16816.F32.BF16 R20, R184, R30, R36 ;  /* 0x0000001eb814723c */ /* 0x000fe20000041824 */
[----:B------:R-:W-:Y:S07]  /*25a0*/  LDSM.16.M88.4 R28, [R240+0x17900] ;  /* 0x01790000f01c783b */ /* 0x000fee0000000200 */
[C---:B------:R-:W-:Y:S08]  /*25b0*/  HMMA.16816.F32.BF16 R8, R196.reuse, R86, R72 ;  /* 0x00000056c408723c */ /* 0x040ff00000041848 */
[C---:B------:R-:W-:Y:S08]  /*25c0*/  HMMA.16816.F32.BF16 R12, R196.reuse, R84, R68 ;  /* 0x00000054c40c723c */ /* 0x040ff00000041844 */
[C---:B------:R-:W-:Y:S08]  /*25d0*/  HMMA.16816.F32.BF16 R76, R196.reuse, R80, R64 ;  /* 0x00000050c44c723c */ /* 0x040ff00000041840 */
[C---:B--2---:R-:W-:Y:S01]  /*25e0*/  HMMA.16816.F32.BF16 R72, R196.reuse, R90, R52 ;  /* 0x0000005ac448723c */ /* 0x044fe20000041834 */
[----:B------:R-:W2:Y:S07]  /*25f0*/  LDSM.16.M88.4 R52, [R240+0x16100] ;  /* 0x01610000f034783b */ /* 0x000eae0000000200 */
[C---:B------:R-:W-:Y:S01]  /*2600*/  HMMA.16816.F32.BF16 R64, R196.reuse, R98, R44 ;  /* 0x00000062c440723c */ /* 0x040fe2000004182c */
[----:B------:R-:W3:Y:S07]  /*2610*/  LDSM.16.M88.4 R44, [R240+0x16900] ;  /* 0x01690000f02c783b */ /* 0x000eee0000000200 */
[C---:B------:R-:W-:Y:S08]  /*2620*/  HMMA.16816.F32.BF16 R84, R196.reuse, R82, R60 ;  /* 0x00000052c454723c */ /* 0x040ff0000004183c */
[C---:B------:R-:W-:Y:S01]  /*2630*/  HMMA.16816.F32.BF16 R80, R196.reuse, R88, R56 ;  /* 0x00000058c450723c */ /* 0x040fe20000041838 */
[----:B------:R-:W-:Y:S07]  /*2640*/  LDSM.16.M88.4 R88, [R4+0x16100] ;  /* 0x016100000458783b */ /* 0x000fee0000000200 */
[C---:B------:R-:W-:Y:S01]  /*2650*/  HMMA.16816.F32.BF16 R68, R196.reuse, R96, R48 ;  /* 0x00000060c444723c */ /* 0x040fe20000041830 */
[----:B------:R-:W-:Y:S07]  /*2660*/  LDSM.16.M88.4 R96, [R4+0x17900] ;  /* 0x017900000460783b */ /* 0x000fee0000000200 */
[C---:B------:R-:W-:Y:S01]  /*2670*/  HMMA.16816.F32.BF16 R56, R196.reuse, R102, R32 ;  /* 0x00000066c438723c */ /* 0x040fe20000041820 */
[----:B------:R-:W4:Y:S07]  /*2680*/  LDSM.16.M88.4 R32, [R240+0x17100] ;  /* 0x01710000f020783b */ /* 0x000f2e0000000200 */
[C---:B------:R-:W-:Y:S01]  /*2690*/  HMMA.16816.F32.BF16 R60, R196.reuse, R100, R40 ;  /* 0x00000064c43c723c */ /* 0x040fe20000041828 */
[----:B------:R-:W-:Y:S07]  /*26a0*/  LDSM.16.M88.4 R100, [R5+0x17100] ;  /* 0x017100000564783b */ /* 0x000fee0000000200 */
[C---:B------:R-:W-:Y:S01]  /*26b0*/  HMMA.16816.F32.BF16 R48, R196.reuse, R104, R24 ;  /* 0x00000068c430723c */ /* 0x040fe20000041818 */
[----:B------:R-:W5:Y:S07]  /*26c0*/  LDSM.16.M88.4 R24, [R4+0x15100] ;  /* 0x015100000418783b */ /* 0x000f6e0000000200 */
[----:B------:R-:W-:Y:S01]  /*26d0*/  HMMA.16816.F32.BF16 R40, R196, R106, R20 ;  /* 0x0000006ac428723c */ /* 0x000fe20000041814 */
[----:B------:R-:W3:Y:S04]  /*26e0*/  LDSM.16.M88.4 R20, [R4+0x15900] ;  /* 0x015900000414783b */ /* 0x000ee80000000200 */
[----:B------:R-:W-:Y:S03]  /*26f0*/  LDSM.16.M88.4 R104, [R5+0x15100] ;  /* 0x015100000568783b */ /* 0x000fe60000000200 */
[C---:B-1----:R-:W-:Y:S08]  /*2700*/  HMMA.16816.F32.BF16 R36, R200.reuse, R16, R12 ;  /* 0x00000010c824723c */ /* 0x042ff0000004180c */
[C---:B------:R-:W-:Y:S08]  /*2710*/  HMMA.16816.F32.BF16 R16, R200.reuse, R18, R8 ;  /* 0x00000012c810723c */ /* 0x040ff00000041808 */
[C---:B------:R-:W-:Y:S08]  /*2720*/  HMMA.16816.F32.BF16 R12, R200.reuse, R92, R76 ;  /* 0x0000005cc80c723c */ /* 0x040ff0000004184c */
[C---:B------:R-:W-:Y:S01]  /*2730*/  HMMA.16816.F32.BF16 R8, R200.reuse, R94, R84 ;  /* 0x0000005ec808723c */ /* 0x040fe20000041854 */
[----:B------:R-:W1:Y:S04]  /*2740*/  LDSM.16.M88.4 R84, [R4+0x16900] ;  /* 0x016900000454783b */ /* 0x000e680000000200 */
[----:B------:R-:W1:Y:S03]  /*2750*/  LDSM.16.M88.4 R92, [R4+0x17100] ;  /* 0x01710000045c783b */ /* 0x000e660000000200 */
[C---:B--2---:R-:W-:Y:S08]  /*2760*/  HMMA.16816.F32.BF16 R76, R200.reuse, R54, R72 ;  /* 0x00000036c84c723c */ /* 0x044ff00000041848 */
[C---:B---3--:R-:W-:Y:S08]  /*2770*/  HMMA.16816.F32.BF16 R72, R200.reuse, R44, R68 ;  /* 0x0000002cc848723c */ /* 0x048ff00000041844 */
[C---:B------:R-:W-:Y:S08]  /*2780*/  HMMA.16816.F32.BF16 R68, R200.reuse, R46, R64 ;  /* 0x0000002ec844723c */ /* 0x040ff00000041840 */
[C---:B------:R-:W-:Y:S08]  /*2790*/  HMMA.16816.F32.BF16 R80, R200.reuse, R52, R80 ;  /* 0x00000034c850723c */ /* 0x040ff00000041850 */
[C---:B----4-:R-:W-:Y:S08]  /*27a0*/  HMMA.16816.F32.BF16 R52, R200.reuse, R34, R56 ;  /* 0x00000022c834723c */ /* 0x050ff00000041838 */
[C---:B------:R-:W-:Y:S08]  /*27b0*/  HMMA.16816.F32.BF16 R64, R200.reuse, R28, R48 ;  /* 0x0000001cc840723c */ /* 0x040ff00000041830 */
[----:B------:R-:W-:Y:S08]  /*27c0*/  HMMA.16816.F32.BF16 R44, R200, R32, R60 ;  /* 0x00000020c82c723c */ /* 0x000ff0000004183c */
[C---:B-----5:R-:W-:Y:S01]  /*27d0*/  HMMA.16816.F32.BF16 R56, R208.reuse, R24, R36 ;  /* 0x00000018d038723c */ /* 0x060fe20000041824 */
[----:B------:R-:W-:Y:S07]  /*27e0*/  LDSM.16.M88.4 R36, [R5+0x16900] ;  /* 0x016900000524783b */ /* 0x000fee0000000200 */
[C---:B------:R-:W-:Y:S01]  /*27f0*/  HMMA.16816.F32.BF16 R48, R208.reuse, R26, R16 ;  /* 0x0000001ad030723c */ /* 0x040fe20000041810 */
[----:B------:R-:W2:Y:S07]  /*2800*/  LDSM.16.M88.4 R24, [R5+0x15900] ;  /* 0x015900000518783b */ /* 0x000eae0000000200 */
[C---:B------:R-:W-:Y:S08]  /*2810*/  HMMA.16816.F32.BF16 R32, R208.reuse, R20, R12 ;  /* 0x00000014d020723c */ /* 0x040ff0000004180c */
[----:B------:R-:W-:Y:S01]  /*2820*/  HMMA.16816.F32.BF16 R16, R208, R22, R8 ;  /* 0x00000016d010723c */ /* 0x000fe20000041808 */
[----:B------:R-:W3:Y:S07]  /*2830*/  LDSM.16.M88.4 R20, [R5+0x16100] ;  /* 0x016100000514783b */ /* 0x000eee0000000200 */
[----:B------:R-:W-:Y:S08]  /*2840*/  HMMA.16816.F32.BF16 R60, R200, R30, R40 ;  /* 0x0000001ec83c723c */ /* 0x000ff00000041828 */
[C---:B------:R-:W-:Y:S08]  /*2850*/  HMMA.16816.F32.BF16 R8, R208.reuse, R90, R76 ;  /* 0x0000005ad008723c */ /* 0x040ff0000004184c */
[C---:B-1----:R-:W-:Y:S08]  /*2860*/  HMMA.16816.F32.BF16 R28, R208.reuse, R84, R72 ;  /* 0x00000054d01c723c */ /* 0x042ff00000041848 */
[C---:B------:R-:W-:Y:S01]  /*2870*/  HMMA.16816.F32.BF16 R40, R208.reuse, R86, R68 ;  /* 0x00000056d028723c */ /* 0x040fe20000041844 */
[----:B------:R-:W1:Y:S07]  /*2880*/  LDSM.16.M88.4 R84, [R3+0x15100] ;  /* 0x015100000354783b */ /* 0x000e6e0000000200 */
[C---:B------:R-:W-:Y:S01]  /*2890*/  HMMA.16816.F32.BF16 R12, R208.reuse, R88, R80 ;  /* 0x00000058d00c723c */ /* 0x040fe20000041850 */
[----:B------:R-:W-:Y:S07]  /*28a0*/  LDSM.16.M88.4 R88, [R3+0x15900] ;  /* 0x015900000358783b */ /* 0x000fee0000000200 */
[C---:B------:R-:W-:Y:S08]  /*28b0*/  HMMA.16816.F32.BF16 R44, R208.reuse, R92, R44 ;  /* 0x0000005cd02c723c */ /* 0x040ff0000004182c */
[C---:B------:R-:W-:Y:S01]  /*28c0*/  HMMA.16816.F32.BF16 R52, R208.reuse, R94, R52 ;  /* 0x0000005ed034723c */ /* 0x040fe20000041834 */
[----:B------:R-:W4:Y:S07]  /*28d0*/  LDSM.16.M88.4 R92, [R3+0x16100] ;  /* 0x01610000035c783b */ /* 0x000f2e0000000200 */
[C---:B------:R-:W-:Y:S08]  /*28e0*/  HMMA.16816.F32.BF16 R64, R208.reuse, R96, R64 ;  /* 0x00000060d040723c */ /* 0x040ff00000041840 */
[----:B------:R-:W-:Y:S01]  /*28f0*/  HMMA.16816.F32.BF16 R68, R208, R98, R60 ;  /* 0x00000062d044723c */ /* 0x000fe2000004183c */
[----:B------:R-:W5:Y:S07]  /*2900*/  LDSM.16.M88.4 R96, [R3+0x16900] ;  /* 0x016900000360783b */ /* 0x000f6e0000000200 */
[C---:B------:R-:W-:Y:S08]  /*2910*/  HMMA.16816.F32.BF16 R80, R212.reuse, R104, R56 ;  /* 0x00000068d450723c */ /* 0x040ff00000041838 */
[C---:B------:R-:W-:Y:S01]  /*2920*/  HMMA.16816.F32.BF16 R76, R212.reuse, R106, R48 ;  /* 0x0000006ad44c723c */ /* 0x040fe20000041830 */
[----:B------:R-:W1:Y:S07]  /*2930*/  LDSM.16.M88.4 R104, [R3+0x17100] ;  /* 0x017100000368783b */ /* 0x000e6e0000000200 */
[C---:B--2---:R-:W-:Y:S01]  /*2940*/  HMMA.16816.F32.BF16 R72, R212.reuse, R24, R32 ;  /* 0x00000018d448723c */ /* 0x044fe20000041820 */
[----:B------:R-:W2:Y:S07]  /*2950*/  LDSM.16.M88.4 R32, [R240+0x18100] ;  /* 0x01810000f020783b */ /* 0x000eae0000000200 */
[C---:B------:R-:W-:Y:S08]  /*2960*/  HMMA.16816.F32.BF16 R60, R212.reuse, R26, R16 ;  /* 0x0000001ad43c723c */ /* 0x040ff00000041810 */
[C---:B---3--:R-:W-:Y:S08]  /*2970*/  HMMA.16816.F32.BF16 R24, R212.reuse, R22, R8 ;  /* 0x00000016d418723c */ /* 0x048ff00000041808 */
[C---:B------:R-:W-:Y:S08]  /*2980*/  HMMA.16816.F32.BF16 R56, R212.reuse, R20, R12 ;  /* 0x00000014d438723c */ /* 0x040ff0000004180c */
[C---:B------:R-:W-:Y:S08]  /*2990*/  HMMA.16816.F32.BF16 R20, R212.reuse, R36, R28 ;  /* 0x00000024d414723c */ /* 0x040ff0000004181c */
[C---:B------:R-:W-:Y:S01]  /*29a0*/  HMMA.16816.F32.BF16 R16, R212.reuse, R38, R40 ;  /* 0x00000026d410723c */ /* 0x040fe20000041828 */
[----:B------:R-:W3:Y:S07]  /*29b0*/  LDSM.16.M88.4 R40, [R3+0x17900] ;  /* 0x017900000328783b */ /* 0x000eee0000000200 */
[----:B------:R-:W-:Y:S08]  /*29c0*/  HMMA.16816.F32.BF16 R8, R212, R102, R52 ;  /* 0x00000066d408723c */ /* 0x000ff00000041834 */
[----:B-1----:R-:W-:Y:S08]  /*29d0*/  HMMA.16816.F32.BF16 R28, R216, R84, R80 ;  /* 0x00000054d81c723c */ /* 0x002ff00000041850 */
[C---:B------:R-:W-:Y:S08]  /*29e0*/  HMMA.16816.F32.BF16 R36, R212.reuse, R108, R64 ;  /* 0x0000006cd424723c */ /* 0x040ff00000041840 */
[----:B------:R-:W-:Y:S08]  /*29f0*/  HMMA.16816.F32.BF16 R12, R212, R100, R44 ;  /* 0x00000064d40c723c */ /* 0x000ff0000004182c */
[C---:B----4-:R-:W-:Y:S01]  /*2a00*/  HMMA.16816.F32.BF16 R64, R216.reuse, R94, R24 ;  /* 0x0000005ed840723c */ /* 0x050fe20000041818 */
[----:B------:R-:W1:Y:S07]  /*2a10*/  LDSM.16.M88.4 R24, [R4+0x18100] ;  /* 0x018100000418783b */ /* 0x000e6e0000000200 */
[C---:B------:R-:W-:Y:S08]  /*2a20*/  HMMA.16816.F32.BF16 R44, R216.reuse, R86, R76 ;  /* 0x00000056d82c723c */ /* 0x040ff0000004184c */
[C---:B------:R-:W-:Y:S08]  /*2a30*/  HMMA.16816.F32.BF16 R52, R216.reuse, R88, R72 ;  /* 0x00000058d834723c */ /* 0x040ff00000041848 */
[C---:B-----5:R-:W-:Y:S01]  /*2a40*/  HMMA.16816.F32.BF16 R72, R216.reuse, R96, R20 ;  /* 0x00000060d848723c */ /* 0x060fe20000041814 */
[----:B------:R-:W4:Y:S07]  /*2a50*/  LDSM.16.M88.4 R20, [R240+0x18900] ;  /* 0x01890000f014783b */ /* 0x000f2e0000000200 */
[C---:B------:R-:W-:Y:S01]  /*2a60*/  HMMA.16816.F32.BF16 R84, R216.reuse, R98, R16 ;  /* 0x00000062d854723c */ /* 0x040fe20000041810 */
[----:B------:R-:W5:Y:S07]  /*2a70*/  LDSM.16.M88.4 R16, [R240+0x19100] ;  /* 0x01910000f010783b */ /* 0x000f6e0000000200 */
[----:B------:R-:W-:Y:S08]  /*2a80*/  HMMA.16816.F32.BF16 R80, R216, R106, R8 ;  /* 0x0000006ad850723c */ /* 0x000ff00000041808 */
[----:B--2---:R-:W-:Y:S08]  /*2a90*/  HMMA.16816.F32.BF16 R8, R220, R32, R28 ;  /* 0x00000020dc08723c */ /* 0x004ff0000004181c */
[----:B------:R-:W-:Y:S08]  /*2aa0*/  HMMA.16816.F32.BF16 R48, R212, R110, R68 ;  /* 0x0000006ed430723c */ /* 0x000ff00000041844 */
[C---:B------:R-:W-:Y:S08]  /*2ab0*/  HMMA.16816.F32.BF16 R60, R216.reuse, R90, R60 ;  /* 0x0000005ad83c723c */ /* 0x040ff0000004183c */
[C---:B------:R-:W-:Y:S01]  /*2ac0*/  HMMA.16816.F32.BF16 R68, R216.reuse, R92, R56 ;  /* 0x0000005cd844723c */ /* 0x040fe20000041838 */
[----:B------:R-:W-:Y:S07]  /*2ad0*/  LDSM.16.M88.4 R56, [R240+0x19900] ;  /* 0x01990000f038783b */ /* 0x000fee0000000200 */
[C---:B------:R-:W-:Y:S08]  /*2ae0*/  HMMA.16816.F32.BF16 R88, R216.reuse, R104, R12 ;  /* 0x00000068d858723c */ /* 0x040ff0000004180c */
[----:B---3--:R-:W-:Y:S01]  /*2af0*/  HMMA.16816.F32.BF16 R96, R216, R40, R36 ;  /* 0x00000028d860723c */ /* 0x008fe20000041824 */
[----:B------:R-:W2:Y:S07]  /*2b00*/  LDSM.16.M88.4 R36, [R5+0x18100] ;  /* 0x018100000524783b */ /* 0x000eae0000000200 */
[----:B------:R-:W-:Y:S01]  /*2b10*/  HMMA.16816.F32.BF16 R12, R220, R34, R44 ;  /* 0x00000022dc0c723c */ /* 0x000fe2000004182c */
[----:B------:R-:W3:Y:S04]  /*2b20*/  LDSM.16.M88.4 R44, [R4+0x18900] ;  /* 0x01890000042c783b */ /* 0x000ee80000000200 */
[----:B------:R-:W-:Y:S03]  /*2b30*/  LDSM.16.M88.4 R32, [R5+0x18900] ;  /* 0x018900000520783b */ /* 0x000fe60000000200 */
[----:B-1----:R-:W-:Y:S08]  /*2b40*/  HMMA.16816.F32.BF16 R8, R224, R24, R8 ;  /* 0x00000018e008723c */ /* 0x002ff00000041808 */
[----:B------:R-:W-:Y:S01]  /*2b50*/  HMMA.16816.F32.BF16 R100, R216, R42, R48 ;  /* 0x0000002ad864723c */ /* 0x000fe20000041830 */
[----:B------:R-:W-:Y:S07]  /*2b60*/  LDSM.16.M88.4 R48, [R240+0x1a900] ;  /* 0x01a90000f030783b */ /* 0x000fee0000000200 */
[C---:B----4-:R-:W-:Y:S08]  /*2b70*/  HMMA.16816.F32.BF16 R40, R220.reuse, R22, R60 ;  /* 0x00000016dc28723c */ /* 0x050ff0000004183c */
[C---:B------:R-:W-:Y:S01]  /*2b80*/  HMMA.16816.F32.BF16 R28, R220.reuse, R20, R52 ;  /* 0x00000014dc1c723c */ /* 0x040fe20000041834 */
[----:B------:R-:W1:Y:S07]  /*2b90*/  LDSM.16.M88.4 R52, [R3+0x18100] ;  /* 0x018100000334783b */ /* 0x000e6e0000000200 */
[C---:B-----5:R-:W-:Y:S08]  /*2ba0*/  HMMA.16816.F32.BF16 R60, R220.reuse, R16, R68 ;  /* 0x00000010dc3c723c */ /* 0x060ff00000041844 */
[----:B------:R-:W-:Y:S08]  /*2bb0*/  HMMA.16816.F32.BF16 R76, R220, R18, R64 ;  /* 0x00000012dc4c723c */ /* 0x000ff00000041840 */
[----:B------:R-:W-:Y:S01]  /*2bc0*/  HMMA.16816.F32.BF16 R16, R224, R26, R12 ;  /* 0x0000001ae010723c */ /* 0x000fe2000004180c */
[----:B------:R-:W4:Y:S07]  /*2bd0*/  LDSM.16.M88.4 R12, [R240+0x1a100] ;  /* 0x01a10000f00c783b */ /* 0x000f2e0000000200 */
[----:B--2---:R-:W-:Y:S08]  /*2be0*/  HMMA.16816.F32.BF16 R8, R228, R36, R8 ;  /* 0x00000024e408723c */ /* 0x004ff00000041808 */
[----:B---3--:R-:W-:Y:S08]  /*2bf0*/  HMMA.16816.F32.BF16 R24, R224, R44, R28 ;  /* 0x0000002ce018723c */ /* 0x008ff0000004181c */
[----:B------:R-:W-:Y:S01]  /*2c00*/  HMMA.16816.F32.BF16 R20, R228, R38, R16 ;  /* 0x00000026e414723c */ /* 0x000fe20000041810 */
[----:B------:R-:W2:Y:S07]  /*2c10*/  LDSM.16.M88.4 R36, [R4+0x19100] ;  /* 0x019100000424783b */ /* 0x000eae0000000200 */
[C---:B------:R-:W-:Y:S08]  /*2c20*/  HMMA.16816.F32.BF16 R92, R220.reuse, R56, R72 ;  /* 0x00000038dc5c723c */ /* 0x040ff00000041848 */
[----:B------:R-:W-:Y:S01]  /*2c30*/  HMMA.16816.F32.BF16 R64, R220, R58, R84 ;  /* 0x0000003adc40723c */ /* 0x000fe20000041854 */
[----:B------:R-:W3:Y:S07]  /*2c40*/  LDSM.16.M88.4 R56, [R3+0x18900] ;  /* 0x018900000338783b */ /* 0x000eee0000000200 */
[----:B-1----:R-:W-:Y:S08]  /*2c50*/  HMMA.16816.F32.BF16 R16, R232, R52, R8 ;  /* 0x00000034e810723c */ /* 0x002ff00000041808 */
[----:B------:R-:W-:Y:S01]  /*2c60*/  HMMA.16816.F32.BF16 R8, R224, R46, R40 ;  /* 0x0000002ee008723c */ /* 0x000fe20000041828 */
[----:B------:R-:W-:Y:S04]  /*2c70*/  LDSM.16.M88.4 R44, [R4+0x19900] ;  /* 0x01990000042c783b */ /* 0x000fe80000000200 */
[----:B------:R-:W-:Y:S03]  /*2c80*/  LDSM.16.M88.4 R40, [R4+0x1a100] ;  /* 0x01a100000428783b */ /* 0x000fe60000000200 */
[----:B------:R-:W-:Y:S01]  /*2c90*/  HMMA.16816.F32.BF16 R28, R232, R54, R20 ;  /* 0x00000036e81c723c */ /* 0x000fe20000041814 */
[----:B------:R-:W1:Y:S07]  /*2ca0*/  LDSM.16.M88.4 R52, [R5+0x19100] ;  /* 0x019100000534783b */ /* 0x000e6e0000000200 */
[----:B----4-:R-:W-:Y:S01]  /*2cb0*/  HMMA.16816.F32.BF16 R72, R220, R12, R88 ;  /* 0x0000000cdc48723c */ /* 0x010fe20000041858 */
[----:B------:R-:W-:-:S04]  /*2cc0*/  FMUL.FTZ R6, R16, c[0x0][0x320] ;  /* 0x0000c80010067a20 */ /* 0x000fc80000410000 */
[----:B------:R4:W5:Y:S03]  /*2cd0*/  MUFU.TANH R104, R6 ;  /* 0x0000000600687308 */ /* 0x0009660000002400 */
[----:B------:R-:W-:Y:S08]  /*2ce0*/  HMMA.16816.F32.BF16 R80, R220, R14, R80 ;  /* 0x0000000edc50723c */ /* 0x000ff00000041850 */
[----:B------:R-:W-:Y:S01]  /*2cf0*/  HMMA.16816.F32.BF16 R12, R228, R32, R24 ;  /* 0x00000020e40c723c */ /* 0x000fe20000041818 */
[----:B----4-:R-:W-:-:S07]  /*2d00*/  FMUL.FTZ R6, R17, c[0x0][0x320] ;  /* 0x0000c80011067a20 */ /* 0x010fce0000410000 */
[----:B--2---:R-:W-:Y:S08]  /*2d10*/  HMMA.16816.F32.BF16 R24, R224, R36, R60 ;  /* 0x00000024e018723c */ /* 0x004ff0000004183c */
[----:B------:R-:W-:Y:S08]  /*2d20*/  HMMA.16816.F32.BF16 R20, R228, R34, R8 ;  /* 0x00000022e414723c */ /* 0x000ff00000041808 */
[C---:B------:R-:W-:Y:S01]  /*2d30*/  HMMA.16816.F32.BF16 R68, R220.reuse, R48, R96 ;  /* 0x00000030dc44723c */ /* 0x040fe20000041860 */
[----:B------:R2:W4:Y:S07]  /*2d40*/  MUFU.TANH R96, R6 ;  /* 0x0000000600607308 */ /* 0x00052e0000002400 */
[----:B------:R-:W-:Y:S01]  /*2d50*/  HMMA.16816.F32.BF16 R60, R220, R50, R100 ;  /* 0x00000032dc3c723c */ /* 0x000fe20000041864 */
[----:B------:R-:W-:Y:S06]  /*2d60*/  LDSM.16.M88.4 R48, [R3+0x19100] ;  /* 0x019100000330783b */ /* 0x000fec0000000200 */
[----:B------:R-:W-:Y:S01]  /*2d70*/  IMAD.SHL.U32 R103, R2, 0x2, RZ ;  /* 0x0000000202677824 */ /* 0x000fe200078e00ff */
[----:B---3--:R-:W-:Y:S01]  /*2d80*/  HMMA.16816.F32.BF16 R12, R232, R56, R12 ;  /* 0x00000038e80c723c */ /* 0x008fe2000004180c */
[----:B--2---:R-:W-:-:S02]  /*2d90*/  FMUL.FTZ R6, R18, c[0x0][0x320] ;  /* 0x0000c80012067a20 */ /* 0x004fc40000410000 */
[C---:B------:R-:W-:Y:S01]  /*2da0*/  IMAD.IADD R2, R243.reuse, 0x1, R103 ;  /* 0x00000001f3027824 */ /* 0x040fe200078e0267 */
[----:B------:R-:W-:Y:S01]  /*2db0*/  LEA R241, R0, R103, 0x1 ;  /* 0x0000006700f17211 */ /* 0x000fe200078e08ff */
[----:B------:R2:W3:Y:S03]  /*2dc0*/  MUFU.TANH R91, R6 ;  /* 0x00000006005b7308 */ /* 0x0004e60000002400 */
[----:B------:R-:W-:Y:S01]  /*2dd0*/  HMMA.16816.F32.BF16 R8, R224, R38, R76 ;  /* 0x00000026e008723c */ /* 0x000fe2000004184c */
[----:B------:R-:W-:Y:S01]  /*2de0*/  LDSM.16.M88.4 R36, [R5+0x19900] ;  /* 0x019900000524783b */ /* 0x000fe20000000200 */
[----:B------:R-:W-:-:S06]  /*2df0*/  IMAD.IADD R0, R243, 0x1, R241 ;  /* 0x00000001f3007824 */ /* 0x000fcc00078e02f1 */
[----:B------:R-:W-:Y:S01]  /*2e00*/  HMMA.16816.F32.BF16 R20, R232, R58, R20 ;  /* 0x0000003ae814723c */ /* 0x000fe20000041814 */
[----:B--2---:R-:W-:-:S07]  /*2e10*/  FMUL.FTZ R6, R19, c[0x0][0x320] ;  /* 0x0000c80013067a20 */ /* 0x004fce0000410000 */
[C---:B-1----:R-:W-:Y:S01]  /*2e20*/  HMMA.16816.F32.BF16 R16, R228.reuse, R52, R24 ;  /* 0x00000034e410723c */ /* 0x042fe20000041818 */
[----:B------:R1:W-:Y:S01]  /*2e30*/  MUFU.TANH R90, R6 ;  /* 0x00000006005a7308 */ /* 0x0003e20000002400 */
[----:B------:R-:W-:Y:S06]  /*2e40*/  LDSM.16.M88.4 R24, [R5+0x1a100] ;  /* 0x01a100000518783b */ /* 0x000fec0000000200 */
[----:B------:R-:W-:Y:S08]  /*2e50*/  HMMA.16816.F32.BF16 R8, R228, R54, R8 ;  /* 0x00000036e408723c */ /* 0x000ff00000041808 */
[----:B------:R-:W-:Y:S01]  /*2e60*/  HMMA.16816.F32.BF16 R32, R224, R44, R92 ;  /* 0x0000002ce020723c */ /* 0x000fe2000004185c */
[----:B-1----:R-:W-:-:S04]  /*2e70*/  FMUL.FTZ R6, R28, c[0x0][0x320] ;  /* 0x0000c8001c067a20 */ /* 0x002fc80000410000 */
[----:B------:R1:W2:Y:S03]  /*2e80*/  MUFU.TANH R89, R6 ;  /* 0x0000000600597308 */ /* 0x0002a60000002400 */
[----:B------:R-:W-:Y:S01]  /*2e90*/  HMMA.16816.F32.BF16 R56, R224, R46, R64 ;  /* 0x0000002ee038723c */ /* 0x000fe20000041840 */
[----:B------:R-:W-:Y:S01]  /*2ea0*/  LDSM.16.M88.4 R44, [R3+0x19900] ;  /* 0x01990000032c783b */ /* 0x000fe20000000200 */
[----:B-1----:R-:W-:-:S04]  /*2eb0*/  FMUL.FTZ R6, R29, c[0x0][0x320] ;  /* 0x0000c8001d067a20 */ /* 0x002fc80000410000 */
[----:B------:R1:W1:Y:S02]  /*2ec0*/  MUFU.TANH R88, R6 ;  /* 0x0000000600587308 */ /* 0x0002640000002400 */
[----:B-1----:R-:W-:-:S06]  /*2ed0*/  FMUL.FTZ R6, R30, c[0x0][0x320] ;  /* 0x0000c8001e067a20 */ /* 0x002fcc0000410000 */
[----:B------:R1:W1:Y:S02]  /*2ee0*/  MUFU.TANH R79, R6 ;  /* 0x00000006004f7308 */ /* 0x0002640000002400 */
[----:B-1----:R-:W-:Y:S02]  /*2ef0*/  FMUL.FTZ R6, R31, c[0x0][0x320] ;  /* 0x0000c8001f067a20 */ /* 0x002fe40000410000 */
[----:B------:R1:W2:Y:S04]  /*2f00*/  LDSM.16.M88.4 R28, [R4+0x1a900] ;  /* 0x01a90000041c783b */ /* 0x0002a80000000200 */
[----:B------:R3:W-:Y:S02]  /*2f10*/  MUFU.TANH R78, R6 ;  /* 0x00000006004e7308 */ /* 0x0007e40000002400 */
[----:B---3--:R-:W-:-:S06]  /*2f20*/  FMUL.FTZ R6, R12, c[0x0][0x320] ;  /* 0x0000c8000c067a20 */ /* 0x008fcc0000410000 */
[----:B------:R-:W3:Y:S01]  /*2f30*/  MUFU.TANH R77, R6 ;  /* 0x00000006004d7308 */ /* 0x000ee20000002400 */
[----:B-1----:R-:W-:-:S07]  /*2f40*/  FMUL.FTZ R4, R13, c[0x0][0x320] ;  /* 0x0000c8000d047a20 */ /* 0x002fce0000410000 */
[----:B------:R1:W1:Y:S01]  /*2f50*/  MUFU.TANH R76, R4 ;  /* 0x00000004004c7308 */ /* 0x0002620000002400 */
[----:B--2---:R-:W-:Y:S01]  /*2f60*/  HMMA.16816.F32.BF16 R52, R224, R28, R68 ;  /* 0x0000001ce034723c */ /* 0x004fe20000041844 */
[----:B-1----:R-:W-:-:S06]  /*2f70*/  FMUL.FTZ R4, R14, c[0x0][0x320] ;  /* 0x0000c8000e047a20 */ /* 0x002fcc0000410000 */
[----:B------:R1:W2:Y:S02]  /*2f80*/  MUFU.TANH R84, R4 ;  /* 0x0000000400547308 */ /* 0x0002a40000002400 */
[----:B-1----:R-:W-:Y:S02]  /*2f90*/  FMUL.FTZ R4, R15, c[0x0][0x320] ;  /* 0x0000c8000f047a20 */ /* 0x002fe40000410000 */
[----:B------:R-:W-:Y:S04]  /*2fa0*/  HMMA.16816.F32.BF16 R12, R232, R48, R16 ;  /* 0x00000030e80c723c */ /* 0x000fe80000041810 */
[----:B------:R1:W-:Y:S04]  /*2fb0*/  MUFU.TANH R86, R4 ;  /* 0x0000000400567308 */ /* 0x0003e80000002400 */
[C---:B------:R-:W-:Y:S08]  /*2fc0*/  HMMA.16816.F32.BF16 R16, R224.reuse, R40, R72 ;  /* 0x00000028e010723c */ /* 0x040ff00000041848 */
        /* <DEDUP_REMOVED lines=9> */
[----:B------:R-:W-:Y:S04]  /*3060*/  HMMA.16816.F32.BF16 R20, R232, R50, R8 ;  /* 0x00000032e814723c */ /* 0x000fe80000041808 */
[----:B------:R1:W-:Y:S04]  /*3070*/  MUFU.TANH R87, R4 ;  /* 0x0000000400577308 */ /* 0x0003e80000002400 */
[----:B------:R-:W-:Y:S01]  /*3080*/  HMMA.16816.F32.BF16 R8, R228, R36, R32 ;  /* 0x00000024e408723c */ /* 0x000fe20000041820 */
[----:B------:R-:W2:Y:S07]  /*3090*/  LDSM.16.M88.4 R32, [R5+0x1a900] ;  /* 0x01a900000520783b */ /* 0x000eae0000000200 */
[----:B------:R-:W-:Y:S01]  /*30a0*/  HMMA.16816.F32.BF16 R48, R224, R30, R60 ;  /* 0x0000001ee030723c */ /* 0x000fe2000004183c */
[----:B-1----:R-:W-:-:S04]  /*30b0*/  FMUL.FTZ R4, R12, c[0x0][0x320] ;  /* 0x0000c8000c047a20 */ /* 0x002fc80000410000 */
[----:B------:R1:W1:Y:S03]  /*30c0*/  MUFU.TANH R69, R4 ;  /* 0x0000000400457308 */ /* 0x0002660000002400 */
[----:B------:R-:W-:Y:S01]  /*30d0*/  HMMA.16816.F32.BF16 R28, R228, R38, R56 ;  /* 0x00000026e41c723c */ /* 0x000fe20000041838 */
[----:B------:R-:W2:Y:S01]  /*30e0*/  LDSM.16.M88.4 R36, [R3+0x1a100] ;  /* 0x01a100000324783b */ /* 0x000ea20000000200 */
[----:B-1----:R-:W-:-:S04]  /*30f0*/  FMUL.FTZ R4, R13, c[0x0][0x320] ;  /* 0x0000c8000d047a20 */ /* 0x002fc80000410000 */
[----:B------:R1:W1:Y:S11]  /*3100*/  MUFU.TANH R68, R4 ;  /* 0x0000000400447308 */ /* 0x0002760000002400 */
[----:B------:R-:W-:Y:S07]  /*3110*/  @!UPT UIADD3 URZ, URZ, URZ, URZ ;  /* 0x0000003f3f3ff290 */ /* 0x000fee000fffe03f */
[----:B------:R-:W-:Y:S01]  /*3120*/  HMMA.16816.F32.BF16 R28, R232, R46, R28 ;  /* 0x0000002ee81c723c */ /* 0x000fe2000004181c */
[----:B-1----:R-:W-:-:S04]  /*3130*/  FMUL.FTZ R4, R14, c[0x0][0x320] ;  /* 0x0000c8000e047a20 */ /* 0x002fc80000410000 */
[----:B------:R1:W1:Y:S02]  /*3140*/  MUFU.TANH R61, R4 ;  /* 0x00000004003d7308 */ /* 0x0002640000002400 */
[----:B-1----:R-:W-:Y:S02]  /*3150*/  FMUL.FTZ R4, R15, c[0x0][0x320] ;  /* 0x0000c8000f047a20 */ /* 0x002fe40000410000 */
[----:B------:R-:W-:Y:S04]  /*3160*/  HMMA.16816.F32.BF16 R12, R232, R44, R8 ;  /* 0x0000002ce80c723c */ /* 0x000fe80000041808 */
[----:B------:R1:W-:Y:S04]  /*3170*/  MUFU.TANH R60, R4 ;  /* 0x00000004003c7308 */ /* 0x0003e80000002400 */
[----:B--2---:R-:W-:Y:S01]  /*3180*/  HMMA.16816.F32.BF16 R8, R228, R32, R52 ;  /* 0x00000020e408723c */ /* 0x004fe20000041834 */
[----:B-1----:R-:W-:-:S04]  /*3190*/  FMUL.FTZ R4, R20, c[0x0][0x320] ;  /* 0x0000c80014047a20 */ /* 0x002fc80000410000 */
[----:B------:R1:W2:Y:S02]  /*31a0*/  MUFU.TANH R58, R4 ;  /* 0x00000004003a7308 */ /* 0x0002a40000002400 */
[----:B-1----:R-:W-:-:S06]  /*31b0*/  FMUL.FTZ R4, R21, c[0x0][0x320] ;  /* 0x0000c80015047a20 */ /* 0x002fcc0000410000 */
[----:B------:R1:W1:Y:S02]  /*31c0*/  MUFU.TANH R59, R4 ;  /* 0x00000004003b7308 */ /* 0x0002640000002400 */
[----:B-1----:R-:W-:-:S06]  /*31d0*/  FMUL.FTZ R4, R22, c[0x0][0x320] ;  /* 0x0000c80016047a20 */ /* 0x002fcc0000410000 */
[----:B------:R1:W1:Y:S02]  /*31e0*/  MUFU.TANH R57, R4 ;  /* 0x0000000400397308 */ /* 0x0002640000002400 */
[----:B-1----:R-:W-:Y:S01]  /*31f0*/  HMMA.16816.F32.BF16 R4, R228, R26, R40 ;  /* 0x0000001ae404723c */ /* 0x002fe20000041828 */
[----:B------:R1:W2:Y:S01]  /*3200*/  LDSM.16.M88.4 R40, [R3+0x1a900] ;  /* 0x01a900000328783b */ /* 0x0002a20000000200 */
[----:B------:R-:W-:-:S06]  /*3210*/  DEPBAR.LE SB0, 0x2 ;  /* 0x000080800000791a */ /* 0x000fcc0000000000 */
[----:B------:R-:W-:Y:S01]  /*3220*/  HMMA.16816.F32.BF16 R24, R228, R34, R48 ;  /* 0x00000022e418723c */ /* 0x000fe20000041830 */
[----:B-1----:R-:W-:-:S07]  /*3230*/  FMUL.FTZ R3, R23, c[0x0][0x320] ;  /* 0x0000c80017037a20 */ /* 0x002fce0000410000 */
[C---:B------:R-:W-:Y:S01]  /*3240*/  HMMA.16816.F32.BF16 R20, R232.reuse, R36, R16 ;  /* 0x00000024e814723c */ /* 0x040fe20000041810 */
[----:B------:R1:W-:Y:S07]  /*3250*/  MUFU.TANH R56, R3 ;  /* 0x0000000300387308 */ /* 0x0003ee0000002400 */
[----:B------:R-:W-:Y:S07]  /*3260*/  HMMA.16816.F32.BF16 R16, R232, R38, R4 ;  /* 0x00000026e810723c */ /* 0x000fee0000041804 */
[----:B------:R-:W-:-:S02]  /*3270*/  FMUL.FTZ R4, R28, c[0x0][0x320] ;  /* 0x0000c8001c047a20 */ /* 0x000fc40000410000 */
[----:B-1----:R-:W-:Y:S01]  /*3280*/  FMUL.FTZ R3, R12, c[0x0][0x320] ;  /* 0x0000c8000c037a20 */ /* 0x002fe20000410000 */
[----:B------:R-:W-:Y:S01]  /*3290*/  LOP3.LUT R12, R112, 0xffffffe0, RZ, 0xc0, !PT ;  /* 0xffffffe0700c7812 */ /* 0x000fe200078ec0ff */
[----:B------:R-:W-:Y:S05]  /*32a0*/  MUFU.TANH R32, R4 ;  /* 0x0000000400207308 */ /* 0x000fea0000002400 */
[----:B------:R-:W-:Y:S02]  /*32b0*/  FMUL.FTZ R6, R22, c[0x0][0x320] ;  /* 0x0000c80016067a20 */ /* 0x000fe40000410000 */
[----:B------:R-:W-:Y:S01]  /*32c0*/  FMUL.FTZ R7, R21, c[0x0][0x320] ;  /* 0x0000c80015077a20 */ /* 0x000fe20000410000 */
[----:B------:R1:W1:Y:S08]  /*32d0*/  MUFU.TANH R45, R3 ;  /* 0x00000003002d7308 */ /* 0x0002700000002400 */
[----:B------:R-:W-:Y:S01]  /*32e0*/  MUFU.TANH R6, R6 ;  /* 0x0000000600067308 */ /* 0x000fe20000002400 */
[----:B-1----:R-:W-:-:S07]  /*32f0*/  FMUL.FTZ R3, R13, c[0x0][0x320] ;  /* 0x0000c8000d037a20 */ /* 0x002fce0000410000 */
[----:B------:R1:W1:Y:S02]  /*3300*/  MUFU.TANH R44, R3 ;  /* 0x00000003002c7308 */ /* 0x0002640000002400 */
[----:B-1----:R-:W-:-:S06]  /*3310*/  FMUL.FTZ R3, R14, c[0x0][0x320] ;  /* 0x0000c8000e037a20 */ /* 0x002fcc0000410000 */
[----:B------:R1:W1:Y:S02]  /*3320*/  MUFU.TANH R34, R3 ;  /* 0x0000000300227308 */ /* 0x0002640000002400 */
[----:B-1----:R-:W-:-:S06]  /*3330*/  FMUL.FTZ R3, R15, c[0x0][0x320] ;  /* 0x0000c8000f037a20 */ /* 0x002fcc0000410000 */
[----:B------:R1:W1:Y:S02]  /*3340*/  MUFU.TANH R33, R3 ;  /* 0x0000000300217308 */ /* 0x0002640000002400 */
[----:B-1----:R-:W-:Y:S02]  /*3350*/  IMAD.IADD R3, R160, 0x1, -R12 ;  /* 0x00000001a0037824 */ /* 0x002fe400078e0a0c */
[----:B--2---:R-:W-:Y:S03]  /*3360*/  HMMA.16816.F32.BF16 R12, R232, R40, R8 ;  /* 0x00000028e80c723c */ /* 0x004fe60000041808 */
[----:B------:R-:W-:-:S04]  /*3370*/  SHF.R.S32.HI R5, RZ, 0x1f, R3 ;  /* 0x0000001fff057819 */ /* 0x000fc80000011403 */
[----:B------:R-:W-:Y:S01]  /*3380*/  LEA.HI R4, R5, R3, RZ, 0x2 ;  /* 0x0000000305047211 */ /* 0x000fe200078f10ff */
[----:B------:R-:W-:Y:S01]  /*3390*/  FMUL.FTZ R5, R29, c[0x0][0x320] ;  /* 0x0000c8001d057a20 */ /* 0x000fe20000410000 */
[----:B------:R-:W-:Y:S01]  /*33a0*/  HMMA.16816.F32.BF16 R40, R232, R42, R24 ;  /* 0x0000002ae828723c */ /* 0x000fe20000041818 */
[----:B------:R-:W-:Y:S01]  /*33b0*/  FMUL.FTZ R9, R20, c[0x0][0x320] ;  /* 0x0000c80014097a20 */ /* 0x000fe20000410000 */
[----:B------:R-:W-:Y:S01]  /*33c0*/  LOP3.LUT R4, R4, 0x7ffffffc, RZ, 0xc0, !PT ;  /* 0x7ffffffc04047812 */ /* 0x000fe200078ec0ff */
[----:B------:R1:W2:Y:S01]  /*33d0*/  MUFU.TANH R29, R5 ;  /* 0x00000005001d7308 */ /* 0x0002a20000002400 */
[----:B------:R-:W-:Y:S02]  /*33e0*/  FMUL.FTZ R10, R18, c[0x0][0x320] ;  /* 0x0000c800120a7a20 */ /* 0x000fe40000410000 */
[----:B------:R-:W-:Y:S02]  /*33f0*/  FMUL.FTZ R11, R19, c[0x0][0x320] ;  /* 0x0000c800130b7a20 */ /* 0x000fe40000410000 */
[----:B------:R-:W-:-:S02]  /*3400*/  IMAD.IADD R3, R3, 0x1, -R4 ;  /* 0x0000000103037824 */ /* 0x000fc400078e0a04 */
[----:B------:R-:W-:Y:S02]  /*3410*/  FMUL.FTZ R4, R30, c[0x0][0x320] ;  /* 0x0000c8001e047a20 */ /* 0x000fe40000410000 */
[----:B------:R-:W-:Y:S01]  /*3420*/  FMUL.FTZ R8, R17, c[0x0][0x320] ;  /* 0x0000c80011087a20 */ /* 0x000fe20000410000 */
[----:B------:R-:W-:Y:S02]  /*3430*/  MUFU.TANH R11, R11 ;  /* 0x0000000b000b7308 */ /* 0x000fe40000002400 */
[----:B------:R-:W-:Y:S02]  /*3440*/  FMUL.FTZ R27, R15, c[0x0][0x320] ;  /* 0x0000c8000f1b7a20 */ /* 0x000fe40000410000 */
[----:B------:R-:W-:Y:S01]  /*3450*/  FMUL.FTZ R22, R14, c[0x0][0x320] ;  /* 0x0000c8000e167a20 */ /* 0x000fe20000410000 */
[----:B-1----:R-:W-:Y:S01]  /*3460*/  MOV R5, UR4 ;  /* 0x0000000400057c02 */ /* 0x002fe20008000f00 */
[----:B------:R-:W-:Y:S02]  /*3470*/  FMUL.FTZ R12, R12, c[0x0][0x320] ;  /* 0x0000c8000c0c7a20 */ /* 0x000fe40000410000 */
[----:B------:R1:W1:Y:S01]  /*3480*/  MUFU.TANH R28, R4 ;  /* 0x00000004001c7308 */ /* 0x0002620000002400 */
[----:B------:R-:W-:Y:S01]  /*3490*/  UIADD3 UR4, UR14, -0x3, URZ ;  /* 0xfffffffd0e047890 */ /* 0x000fe2000fffe03f */
[----:B------:R-:W-:-:S02]  /*34a0*/  IMAD R3, R3, -0x2, R5 ;  /* 0xfffffffe03037824 */ /* 0x000fc400078e0205 */
[----:B------:R-:W-:Y:S01]  /*34b0*/  FMUL.FTZ R5, R23, c[0x0][0x320] ;  /* 0x0000c80017057a20 */ /* 0x000fe20000410000 */
[----:B------:R-:W-:Y:S01]  /*34c0*/  UISETP.GE.AND UP0, UPT, UR4, UR10, UPT ;  /* 0x0000000a0400728c */ /* 0x000fe2000bf06270 */
[----:B------:R-:W-:Y:S01]  /*34d0*/  BAR.SYNC.DEFER_BLOCKING 0x0 ;  /* 0x0000000000007b1d */ /* 0x000fe20000010000 */
[C---:B------:R-:W-:Y:S02]  /*34e0*/  ISETP.GT.AND P6, PT, R3.reuse, RZ, PT ;  /* 0x000000ff0300720c */ /* 0x040fe40003fc4270 */
[C---:B------:R-:W-:Y:S02]  /*34f0*/  ISETP.GT.AND P5, PT, R3.reuse, 0x1, PT ;  /* 0x000000010300780c */ /* 0x040fe40003fa4270 */
[----:B------:R-:W-:Y:S01]  /*3500*/  ISETP.GT.AND P1, PT, R3, 0x8, PT ;  /* 0x000000080300780c */ /* 0x000fe20003f24270 */
[----:B------:R-:W-:Y:S01]  /*3510*/  MUFU.TANH R17, R9 ;  /* 0x0000000900117308 */ /* 0x000fe20000002400 */
[----:B-----5:R-:W-:Y:S01]  /*3520*/  FSEL R15, R104, -INF , P6 ;  /* 0xff800000680f7808 */ /* 0x020fe20003000000 */
[----:B-1----:R-:W-:Y:S01]  /*3530*/  FMUL.FTZ R4, R31, c[0x0][0x320] ;  /* 0x0000c8001f047a20 */ /* 0x002fe20000410000 */
[----:B----4-:R-:W-:-:S02]  /*3540*/  FSEL R18, R96, -INF , P5 ;  /* 0xff80000060127808 */ /* 0x010fc40002800000 */
[----:B------:R-:W-:-:S03]  /*3550*/  FSEL R23, R91, -INF , P6 ;  /* 0xff8000005b177808 */ /* 0x000fc60003000000 */
[----:B------:R1:W4:Y:S01]  /*3560*/  MUFU.TANH R20, R4 ;  /* 0x0000000400147308 */ /* 0x0003220000002400 */
[----:B------:R-:W-:Y:S02]  /*3570*/  ISETP.GT.AND P6, PT, R3, 0x9, PT ;  /* 0x000000090300780c */ /* 0x000fe40003fc4270 */
[----:B------:R-:W-:Y:S02]  /*3580*/  FSEL R19, R89, -INF , P1 ;  /* 0xff80000059137808 */ /* 0x000fe40000800000 */
[----:B------:R-:W-:Y:S02]  /*3590*/  FSEL R24, R90, -INF , P5 ;  /* 0xff8000005a187808 */ /* 0x000fe40002800000 */
[----:B------:R-:W-:Y:S01]  /*35a0*/  ISETP.GT.AND P5, PT, R3, 0x10, PT ;  /* 0x000000100300780c */ /* 0x000fe20003fa4270 */
[----:B------:R-:W-:Y:S01]  /*35b0*/  MUFU.TANH R9, R5 ;  /* 0x0000000500097308 */ /* 0x000fe20000002400 */
[----:B------:R-:W-:Y:S02]  /*35c0*/  FSEL R21, R88, -INF , P6 ;  /* 0xff80000058157808 */ /* 0x000fe40003000000 */
[----:B------:R-:W-:-:S02]  /*35d0*/  FSEL R26, R79, -INF , P1 ;  /* 0xff8000004f1a7808 */ /* 0x000fc40000800000 */
[----:B------:R-:W-:Y:S02]  /*35e0*/  ISETP.GT.AND P1, PT, R3, 0x11, PT ;  /* 0x000000110300780c */ /* 0x000fe40003f24270 */
[----:B---3--:R-:W-:Y:S01]  /*35f0*/  FSEL R64, R77, -INF , P5 ;  /* 0xff8000004d407808 */ /* 0x008fe20002800000 */
[----:B-1----:R-:W-:Y:S01]  /*3600*/  FMUL.FTZ R4, R16, c[0x0][0x320] ;  /* 0x0000c80010047a20 */ /* 0x002fe20000410000 */
[----:B------:R-:W-:Y:S01]  /*3610*/  FSEL R36, R78, -INF , P6 ;  /* 0xff8000004e247808 */ /* 0x000fe20003000000 */
[----:B------:R-:W-:Y:S01]  /*3620*/  FMUL.FTZ R16, R13, c[0x0][0x320] ;  /* 0x0000c8000d107a20 */ /* 0x000fe20000410000 */
[----:B------:R-:W-:Y:S01]  /*3630*/  ISETP.GT.AND P6, PT, R3, 0x18, PT ;  /* 0x000000180300780c */ /* 0x000fe20003fc4270 */
[----:B------:R1:W-:Y:S01]  /*3640*/  MUFU.TANH R14, R4 ;  /* 0x00000004000e7308 */ /* 0x0003e20000002400 */
[----:B------:R-:W-:Y:S02]  /*3650*/  FSEL R65, R76, -INF , P1 ;  /* 0xff8000004c417808 */ /* 0x000fe40000800000 */
[----:B------:R-:W-:-:S02]  /*3660*/  FSEL R84, R84, -INF , P5 ;  /* 0xff80000054547808 */ /* 0x000fc40002800000 */
[C---:B------:R-:W-:Y:S02]  /*3670*/  ISETP.GT.AND P5, PT, R3.reuse, 0x19, PT ;  /* 0x000000190300780c */ /* 0x040fe40003fa4270 */
[----:B------:R-:W-:Y:S01]  /*3680*/  FSEL R66, R66, -INF , P6 ;  /* 0xff80000042427808 */ /* 0x000fe20003000000 */
[----:B------:R-:W3:Y:S01]  /*3690*/  MUFU.TANH R13, R7 ;  /* 0x00000007000d7308 */ /* 0x000ee20000002400 */
[----:B------:R-:W-:Y:S02]  /*36a0*/  FSEL R86, R86, -INF , P1 ;  /* 0xff80000056567808 */ /* 0x000fe40000800000 */
[----:B------:R-:W-:Y:S02]  /*36b0*/  ISETP.GT.AND P1, PT, R3, 0x20, PT ;  /* 0x000000200300780c */ /* 0x000fe40003f24270 */
[----:B------:R-:W-:Y:S02]  /*36c0*/  FSEL R67, R67, -INF , P5 ;  /* 0xff80000043437808 */ /* 0x000fe40002800000 */
[----:B------:R-:W-:Y:S01]  /*36d0*/  FSEL R85, R85, -INF , P6 ;  /* 0xff80000055557808 */ /* 0x000fe20003000000 */
[----:B------:R-:W5:Y:S01]  /*36e0*/  MUFU.TANH R7, R10 ;  /* 0x0000000a00077308 */ /* 0x000f620000002400 */
[----:B-1----:R-:W-:-:S02]  /*36f0*/  FMNMX.FTZ R4, R15, R18, !PT ;  /* 0x000000120f047209 */ /* 0x002fc40007810000 */
[----:B------:R-:W-:Y:S02]  /*3700*/  ISETP.GT.AND P6, PT, R3, 0x21, PT ;  /* 0x000000210300780c */ /* 0x000fe40003fc4270 */
[----:B------:R-:W-:Y:S02]  /*3710*/  FMNMX.FTZ R4, R19, R4, !PT ;  /* 0x0000000413047209 */ /* 0x000fe40007810000 */
[----:B------:R-:W-:Y:S01]  /*3720*/  FSEL R101, R69, -INF , P1 ;  /* 0xff80000045657808 */ /* 0x000fe20000800000 */
[----:B------:R-:W1:Y:S01]  /*3730*/  MUFU.TANH R25, R8 ;  /* 0x0000000800197308 */ /* 0x000e620000002400 */
[----:B------:R-:W-:Y:S02]  /*3740*/  FMNMX.FTZ R4, R21, R4, !PT ;  /* 0x0000000415047209 */ /* 0x000fe40007810000 */
[----:B------:R-:W-:Y:S02]  /*3750*/  FMNMX.FTZ R5, R23, R24, !PT ;  /* 0x0000001817057209 */ /* 0x000fe40007810000 */
[----:B------:R-:W-:-:S02]  /*3760*/  FMNMX.FTZ R4, R64, R4, !PT ;  /* 0x0000000440047209 */ /* 0x000fc40007810000 */
[----:B------:R-:W-:Y:S01]  /*3770*/  FSEL R87, R87, -INF , P5 ;  /* 0xff80000057577808 */ /* 0x000fe20002800000 */
[----:B------:R-:W-:Y:S01]  /*3780*/  MUFU.TANH R12, R12 ;  /* 0x0000000c000c7308 */ /* 0x000fe20000002400 */
[----:B------:R-:W-:Y:S02]  /*3790*/  FMNMX.FTZ R4, R65, R4, !PT ;  /* 0x0000000441047209 */ /* 0x000fe40007810000 */
[----:B------:R-:W-:Y:S02]  /*37a0*/  ISETP.GT.AND P5, PT, R3, 0x28, PT ;  /* 0x000000280300780c */ /* 0x000fe40003fa4270 */
[----:B------:R-:W-:Y:S02]  /*37b0*/  FMNMX.FTZ R4, R66, R4, !PT ;  /* 0x0000000442047209 */ /* 0x000fe40007810000 */
[----:B------:R-:W-:Y:S01]  /*37c0*/  FSEL R102, R68, -INF , P6 ;  /* 0xff80000044667808 */ /* 0x000fe20003000000 */
[----:B------:R-:W1:Y:S01]  /*37d0*/  MUFU.TANH R8, R22 ;  /* 0x0000001600087308 */ /* 0x000e620000002400 */
[----:B------:R-:W-:-:S02]  /*37e0*/  FMNMX.FTZ R4, R67, R4, !PT ;  /* 0x0000000443047209 */ /* 0x000fc40007810000 */
[----:B------:R-:W-:Y:S02]  /*37f0*/  FMNMX.FTZ R5, R26, R5, !PT ;  /* 0x000000051a057209 */ /* 0x000fe40007810000 */
[----:B------:R-:W-:Y:S02]  /*3800*/  FMNMX.FTZ R4, R101, R4, !PT ;  /* 0x0000000465047209 */ /* 0x000fe40007810000 */
[----:B------:R-:W-:Y:S01]  /*3810*/  FSEL R126, R61, -INF , P1 ;  /* 0xff8000003d7e7808 */ /* 0x000fe20000800000 */
[----:B------:R-:W1:Y:S01]  /*3820*/  MUFU.TANH R10, R16 ;  /* 0x00000010000a7308 */ /* 0x000e620000002400 */
        /* <DEDUP_REMOVED lines=25> */
[----:B------:R-:W-:Y:S01]  /*39c0*/  ISETP.GT.AND P5, PT, R3, 0x40, PT ;  /* 0x000000400300780c */ /* 0x000fe20003fa4270 */
[----:B------:R-:W-:Y:S01]  /*39d0*/  LDSM.16.MT88.4 R32, [R2+0x100] ;  /* 0x000100000220783b */ /* 0x000fe20000004200 */
[----:B--2---:R-:W-:-:S02]  /*39e0*/  FSEL R193, R29, -INF , P6 ;  /* 0xff8000001dc17808 */ /* 0x004fc40003000000 */
[----:B------:R-:W-:Y:S02]  /*39f0*/  FMNMX.FTZ R4, R192, R4, !PT ;  /* 0x00000004c0047209 */ /* 0x000fe40007810000 */
[----:B------:R-:W-:Y:S02]  /*3a00*/  FMNMX.FTZ R5, R126, R5, !PT ;  /* 0x000000057e057209 */ /* 0x000fe40007810000 */
[----:B------:R-:W-:Y:S02]  /*3a10*/  FSEL R195, R28, -INF , P1 ;  /* 0xff8000001cc37808 */ /* 0x000fe40000800000 */
[----:B------:R-:W-:Y:S01]  /*3a20*/  ISETP.GT.AND P1, PT, R3, 0x41, PT ;  /* 0x000000410300780c */ /* 0x000fe20003f24270 */
[----:B------:R-:W-:Y:S01]  /*3a30*/  LDSM.16.MT88.4 R28, [R2+0x3100] ;  /* 0x00310000021c783b */ /* 0x000fe20000004200 */
[----:B----4-:R-:W-:Y:S02]  /*3a40*/  FSEL R205, R20, -INF , P6 ;  /* 0xff80000014cd7808 */ /* 0x010fe40003000000 */
[----:B------:R-:W-:-:S02]  /*3a50*/  FSEL R236, R17, -INF , P5 ;  /* 0xff80000011ec7808 */ /* 0x000fc40002800000 */
[----:B------:R-:W-:Y:S02]  /*3a60*/  FMNMX.FTZ R100, R193, R4, !PT ;  /* 0x00000004c1647209 */ /* 0x000fe40007810000 */
[----:B------:R-:W-:Y:S02]  /*3a70*/  ISETP.GT.AND P6, PT, R3, 0x48, PT ;  /* 0x000000480300780c */ /* 0x000fe40003fc4270 */
[----:B------:R-:W-:Y:S01]  /*3a80*/  FSEL R239, R6, -INF , P5 ;  /* 0xff80000006ef7808 */ /* 0x000fe20002800000 */
[----:B------:R-:W-:Y:S01]  /*3a90*/  FMUL.FTZ R6, R40, c[0x0][0x320] ;  /* 0x0000c80028067a20 */ /* 0x000fe20000410000 */
[----:B------:R-:W-:Y:S02]  /*3aa0*/  FMNMX.FTZ R5, R164, R5, !PT ;  /* 0x00000005a4057209 */ /* 0x000fe40007810000 */
[----:B---3--:R-:W-:Y:S02]  /*3ab0*/  FSEL R207, R13, -INF , P1 ;  /* 0xff8000000dcf7808 */ /* 0x008fe40000800000 */
[----:B------:R-:W-:Y:S01]  /*3ac0*/  FMNMX.FTZ R100, R236, R100, !PT ;  /* 0x00000064ec647209 */ /* 0x000fe20007810000 */
[----:B------:R-:W2:Y:S01]  /*3ad0*/  MUFU.TANH R6, R6 ;  /* 0x0000000600067308 */ /* 0x000ea20000002400 */
[----:B-----5:R-:W-:Y:S01]  /*3ae0*/  FSEL R238, R7, -INF , P6 ;  /* 0xff80000007ee7808 */ /* 0x020fe20003000000 */
[----:B------:R-:W-:Y:S01]  /*3af0*/  FMUL.FTZ R7, R41, c[0x0][0x320] ;  /* 0x0000c80029077a20 */ /* 0x000fe20000410000 */
[----:B------:R-:W-:-:S02]  /*3b00*/  FMNMX.FTZ R4, R127, R5, !PT ;  /* 0x000000057f047209 */ /* 0x000fc40007810000 */
[----:B------:R-:W-:Y:S02]  /*3b10*/  ISETP.GT.AND P5, PT, R3, 0x49, PT ;  /* 0x000000490300780c */ /* 0x000fe40003fa4270 */
[----:B------:R-:W-:Y:S01]  /*3b20*/  FSEL R206, R14, -INF , P6 ;  /* 0xff8000000ece7808 */ /* 0x000fe20003000000 */
[----:B------:R-:W3:Y:S01]  /*3b30*/  MUFU.TANH R7, R7 ;  /* 0x0000000700077308 */ /* 0x000ee20000002400 */
[----:B------:R-:W-:Y:S02]  /*3b40*/  FMNMX.FTZ R100, R207, R100, !PT ;  /* 0x00000064cf647209 */ /* 0x000fe40007810000 */
[----:B------:R-:W-:Y:S02]  /*3b50*/  FMNMX.FTZ R4, R165, R4, !PT ;  /* 0x00000004a5047209 */ /* 0x000fe40007810000 */
[----:B------:R-:W-:Y:S02]  /*3b60*/  FSEL R244, R9, -INF , P1 ;  /* 0xff80000009f47808 */ /* 0x000fe40000800000 */
[----:B------:R-:W-:-:S02]  /*3b70*/  ISETP.GT.AND P1, PT, R3, 0x50, PT ;  /* 0x000000500300780c */ /* 0x000fc40003f24270 */
[----:B------:R-:W-:Y:S02]  /*3b80*/  FSEL R237, R11, -INF , P5 ;  /* 0xff8000000bed7808 */ /* 0x000fe40002800000 */
[----:B-1----:R-:W-:Y:S02]  /*3b90*/  FSEL R11, R25, -INF , P5 ;  /* 0xff800000190b7808 */ /* 0x002fe40002800000 */
[----:B------:R-:W-:Y:S02]  /*3ba0*/  FMNMX.FTZ R100, R206, R100, !PT ;  /* 0x00000064ce647209 */ /* 0x000fe40007810000 */
[----:B------:R-:W-:Y:S02]  /*3bb0*/  FMNMX.FTZ R4, R194, R4, !PT ;  /* 0x00000004c2047209 */ /* 0x000fe40007810000 */
[----:B------:R-:W-:Y:S02]  /*3bc0*/  FSEL R136, R8, -INF , P1 ;  /* 0xff80000008887808 */ /* 0x000fe40000800000 */
[----:B------:R-:W-:Y:S01]  /*3bd0*/  FSEL R251, R12, -INF , P1 ;  /* 0xff8000000cfb7808 */ /* 0x000fe20000800000 */
[----:B------:R-:W1:Y:S01]  /*3be0*/  MUFU.TANH R8, R27 ;  /* 0x0000001b00087308 */ /* 0x000e620000002400 */
[----:B------:R-:W-:-:S02]  /*3bf0*/  ISETP.GT.AND P6, PT, R3, 0x51, PT ;  /* 0x000000510300780c */ /* 0x000fc40003fc4270 */
[C---:B------:R-:W-:Y:S02]  /*3c00*/  ISETP.GT.AND P5, PT, R3.reuse, 0x58, PT ;  /* 0x000000580300780c */ /* 0x040fe40003fa4270 */
[----:B------:R-:W-:Y:S02]  /*3c10*/  ISETP.GT.AND P1, PT, R3, 0x59, PT ;  /* 0x000000590300780c */ /* 0x000fe40003f24270 */
[----:B------:R-:W-:Y:S02]  /*3c20*/  FMNMX.FTZ R100, R11, R100, !PT ;  /* 0x000000640b647209 */ /* 0x000fe40007810000 */
[----:B------:R-:W-:Y:S01]  /*3c30*/  FMNMX.FTZ R3, R204, R4, !PT ;  /* 0x00000004cc037209 */ /* 0x000fe20007810000 */
[----:B------:R-:W-:Y:S01]  /*3c40*/  FMUL.FTZ R4, R42, c[0x0][0x320] ;  /* 0x0000c8002a047a20 */ /* 0x000fe20000410000 */
[----:B------:R-:W-:Y:S02]  /*3c50*/  FSEL R246, R10, -INF , P6 ;  /* 0xff8000000af67808 */ /* 0x000fe40003000000 */
[----:B------:R-:W-:-:S02]  /*3c60*/  FMNMX.FTZ R100, R251, R100, !PT ;  /* 0x00000064fb647209 */ /* 0x000fc40007810000 */
[----:B------:R-:W-:Y:S02]  /*3c70*/  FMNMX.FTZ R3, R195, R3, !PT ;  /* 0x00000003c3037209 */ /* 0x000fe40007810000 */
[----:B--2---:R-:W-:Y:S02]  /*3c80*/  FSEL R146, R6, -INF , P5 ;  /* 0xff80000006927808 */ /* 0x004fe40002800000 */
[----:B------:R-:W-:Y:S01]  /*3c90*/  FMNMX.FTZ R100, R246, R100, !PT ;  /* 0x00000064f6647209 */ /* 0x000fe20007810000 */
[----:B------:R2:W4:Y:S01]  /*3ca0*/  MUFU.TANH R6, R4 ;  /* 0x0000000400067308 */ /* 0x0005220000002400 */
[----:B------:R-:W-:Y:S02]  /*3cb0*/  FMNMX.FTZ R3, R205, R3, !PT ;  /* 0x00000003cd037209 */ /* 0x000fe40007810000 */
[----:B---3--:R-:W-:Y:S02]  /*3cc0*/  FSEL R245, R7, -INF , P1 ;  /* 0xff80000007f57808 */ /* 0x008fe40000800000 */
[----:B------:R-:W-:-:S02]  /*3cd0*/  FMNMX.FTZ R100, R146, R100, !PT ;  /* 0x0000006492647209 */ /* 0x000fc40007810000 */
[----:B------:R-:W-:Y:S02]  /*3ce0*/  FMNMX.FTZ R3, R239, R3, !PT ;  /* 0x00000003ef037209 */ /* 0x000fe40007810000 */
[----:B------:R-:W-:Y:S02]  /*3cf0*/  FMNMX.FTZ R100, R245, R100, !PT ;  /* 0x00000064f5647209 */ /* 0x000fe40007810000 */
[----:B------:R-:W-:Y:S02]  /*3d00*/  FMNMX.FTZ R3, R244, R3, !PT ;  /* 0x00000003f4037209 */ /* 0x000fe40007810000 */
[----:B-1----:R-:W-:Y:S01]  /*3d10*/  FSEL R248, R8, -INF , P6 ;  /* 0xff80000008f87808 */ /* 0x002fe20003000000 */
[----:B------:R-:W1:Y:S01]  /*3d20*/  SHFL.BFLY PT, R5, R100, 0x2, 0x1f ;  /* 0x0c401f0064057f89 */ /* 0x000e6200000e0000 */
[----:B------:R-:W-:Y:S01]  /*3d30*/  FMNMX.FTZ R3, R238, R3, !PT ;  /* 0x00000003ee037209 */ /* 0x000fe20007810000 */
[----:B--2---:R-:W-:Y:S01]  /*3d40*/  FMUL.FTZ R4, R43, c[0x0][0x320] ;  /* 0x0000c8002b047a20 */ /* 0x004fe20000410000 */
[----:B----4-:R-:W-:-:S02]  /*3d50*/  FSEL R139, R6, -INF , P5 ;  /* 0xff800000068b7808 */ /* 0x010fc40002800000 */
[----:B------:R-:W-:-:S03]  /*3d60*/  FMNMX.FTZ R3, R237, R3, !PT ;  /* 0x00000003ed037209 */ /* 0x000fc60007810000 */
[----:B------:R-:W2:Y:S01]  /*3d70*/  MUFU.TANH R4, R4 ;  /* 0x0000000400047308 */ /* 0x000ea20000002400 */
[----:B------:R-:W-:-:S04]  /*3d80*/  FMNMX.FTZ R3, R136, R3, !PT ;  /* 0x0000000388037209 */ /* 0x000fc80007810000 */
[----:B------:R-:W-:-:S04]  /*3d90*/  FMNMX.FTZ R3, R248, R3, !PT ;  /* 0x00000003f8037209 */ /* 0x000fc80007810000 */
[----:B------:R-:W-:Y:S02]  /*3da0*/  FMNMX.FTZ R3, R139, R3, !PT ;  /* 0x000000038b037209 */ /* 0x000fe40007810000 */
[----:B--2---:R-:W-:Y:S02]  /*3db0*/  FSEL R177, R4, -INF , P1 ;  /* 0xff80000004b17808 */ /* 0x004fe40000800000 */
        /* <DEDUP_REMOVED lines=11> */
[----:B------:R-:W2:Y:S01]  /*3e70*/  LDSM.16.MT88.4 R12, [R0+0x100] ;  /* 0x00010000000c783b */ /* 0x000ea20000004200 */
[--C-:B------:R-:W-:Y:S01]  /*3e80*/  FFMA.FTZ R10, R64, c[0x0][0x2d0], -R9.reuse ;  /* 0x0000b400400a7a23 */ /* 0x100fe20000010809 */
[----:B------:R3:W-:Y:S08]  /*3e90*/  MUFU.EX2 R138, R4 ;  /* 0x00000004008a7308 */ /* 0x0007f00000000800 */
[----:B------:R4:W-:Y:S01]  /*3ea0*/  MUFU.EX2 R137, R10 ;  /* 0x0000000a00897308 */ /* 0x0009e20000000800 */
[----:B-1----:R-:W-:Y:S01]  /*3eb0*/  FMNMX.FTZ R3, R3, R5, !PT ;  /* 0x0000000503037209 */ /* 0x002fe20007810000 */
[----:B---3--:R-:W-:-:S03]  /*3ec0*/  FFMA.FTZ R4, R18, c[0x0][0x2d0], -R9 ;  /* 0x0000b40012047a23 */ /* 0x008fc60000010809 */
[C---:B------:R-:W-:Y:S01]  /*3ed0*/  FSETP.NEU.FTZ.AND P1, PT, R3.reuse, -INF , PT ;  /* 0xff8000000300780b */ /* 0x040fe20003f3d000 */
[----:B------:R-:W-:Y:S02]  /*3ee0*/  FMUL.FTZ R8, R3, c[0x0][0x2d0] ;  /* 0x0000b40003087a20 */ /* 0x000fe40000410000 */
[----:B------:R1:W-:Y:S03]  /*3ef0*/  MUFU.EX2 R140, R4 ;  /* 0x00000004008c7308 */ /* 0x0003e60000000800 */
[----:B------:R-:W-:Y:S01]  /*3f00*/  FSEL R8, R8, RZ, P1 ;  /* 0x000000ff08087208 */ /* 0x000fe20000800000 */
[----:B----4-:R-:W-:Y:S01]  /*3f10*/  FFMA.FTZ R10, R65, c[0x0][0x2d0], -R9 ;  /* 0x0000b400410a7a23 */ /* 0x010fe20000010809 */
[----:B------:R-:W-:-:S03]  /*3f20*/  PLOP3.LUT P1, PT, PT, PT, UP0, 0x80, 0x0 ;  /* 0x000000000000781c */ /* 0x000fc60003f2f008 */
[----:B------:R3:W-:Y:S01]  /*3f30*/  MUFU.EX2 R143, R10 ;  /* 0x0000000a008f7308 */ /* 0x0007e20000000800 */
[--C-:B-1----:R-:W-:Y:S02]  /*3f40*/  FFMA.FTZ R4, R19, c[0x0][0x2d0], -R9.reuse ;  /* 0x0000b40013047a23 */ /* 0x102fe40000010809 */
[----:B------:R-:W1:Y:S05]  /*3f50*/  LDSM.16.MT88.4 R16, [R241+0x100] ;  /* 0x00010000f110783b */ /* 0x000e6a0000004200 */
[----:B------:R4:W-:Y:S01]  /*3f60*/  MUFU.EX2 R247, R4 ;  /* 0x0000000400f77308 */ /* 0x0009e20000000800 */
[----:B---3--:R-:W-:-:S07]  /*3f70*/  FFMA.FTZ R10, R66, c[0x0][0x2d0], -R9 ;  /* 0x0000b400420a7a23 */ /* 0x008fce0000010809 */
[----:B------:R3:W-:Y:S01]  /*3f80*/  MUFU.EX2 R145, R10 ;  /* 0x0000000a00917308 */ /* 0x0007e20000000800 */
[----:B----4-:R-:W-:-:S07]  /*3f90*/  FFMA.FTZ R4, R21, c[0x0][0x2d0], -R9 ;  /* 0x0000b40015047a23 */ /* 0x010fce0000010809 */
[----:B------:R4:W5:Y:S01]  /*3fa0*/  MUFU.EX2 R252, R4 ;  /* 0x0000000400fc7308 */ /* 0x0009620000000800 */
[----:B---3--:R-:W-:-:S07]  /*3fb0*/  FFMA.FTZ R10, R67, c[0x0][0x2d0], -R9 ;  /* 0x0000b400430a7a23 */ /* 0x008fce0000010809 */
[----:B------:R3:W-:Y:S01]  /*3fc0*/  MUFU.EX2 R179, R10 ;  /* 0x0000000a00b37308 */ /* 0x0007e20000000800 */
[--C-:B----4-:R-:W-:Y:S01]  /*3fd0*/  FFMA.FTZ R4, R23, c[0x0][0x2d0], -R8.reuse ;  /* 0x0000b40017047a23 */ /* 0x110fe20000010808 */
[----:B-----5:R-:W-:Y:S01]  /*3fe0*/  F2FP.BF16.PACK_AB R6, R252, R247 ;  /* 0x000000f7fc06723e */ /* 0x020fe200000010ff */
[----:B------:R-:W4:Y:S05]  /*3ff0*/  LDSM.16.MT88.4 R20, [R2+0x6100] ;  /* 0x006100000214783b */ /* 0x000f2a0000004200 */
[----:B------:R5:W-:Y:S01]  /*4000*/  MUFU.EX2 R142, R4 ;  /* 0x00000004008e7308 */ /* 0x000be20000000800 */
[----:B---3--:R-:W-:-:S07]  /*4010*/  FFMA.FTZ R10, R84, c[0x0][0x2d0], -R8 ;  /* 0x0000b400540a7a23 */ /* 0x008fce0000010808 */
[----:B------:R3:W-:Y:S01]  /*4020*/  MUFU.EX2 R141, R10 ;  /* 0x0000000a008d7308 */ /* 0x0007e20000000800 */
[----:B-----5:R-:W-:-:S07]  /*4030*/  FFMA.FTZ R4, R24, c[0x0][0x2d0], -R8 ;  /* 0x0000b40018047a23 */ /* 0x020fce0000010808 */
[----:B------:R5:W1:Y:S01]  /*4040*/  MUFU.EX2 R176, R4 ;  /* 0x0000000400b07308 */ /* 0x000a620000000800 */
[----:B---3--:R-:W-:-:S07]  /*4050*/  FFMA.FTZ R10, R86, c[0x0][0x2d0], -R8 ;  /* 0x0000b400560a7a23 */ /* 0x008fce0000010808 */
[----:B------:R3:W-:Y:S01]  /*4060*/  MUFU.EX2 R144, R10 ;  /* 0x0000000a00907308 */ /* 0x0007e20000000800 */
[--C-:B-----5:R-:W-:Y:S01]  /*4070*/  FFMA.FTZ R4, R26, c[0x0][0x2d0], -R8.reuse ;  /* 0x0000b4001a047a23 */ /* 0x120fe20000010808 */
[----:B-1----:R-:W-:Y:S01]  /*4080*/  F2FP.BF16.PACK_AB R5, R176, R142 ;  /* 0x0000008eb005723e */ /* 0x002fe200000010ff */
[----:B------:R-:W1:Y:S05]  /*4090*/  LDSM.16.MT88.4 R24, [R103+0x100] ;  /* 0x000100006718783b */ /* 0x000e6a0000004200 */
[----:B------:R5:W-:Y:S01]  /*40a0*/  MUFU.EX2 R249, R4 ;  /* 0x0000000400f97308 */ /* 0x000be20000000800 */
[----:B---3--:R-:W-:-:S07]  /*40b0*/  FFMA.FTZ R10, R85, c[0x0][0x2d0], -R8 ;  /* 0x0000b400550a7a23 */ /* 0x008fce0000010808 */
[----:B------:R3:W-:Y:S01]  /*40c0*/  MUFU.EX2 R147, R10 ;  /* 0x0000000a00937308 */ /* 0x0007e20000000800 */
[--C-:B-----5:R-:W-:Y:S02]  /*40d0*/  FFMA.FTZ R4, R36, c[0x0][0x2d0], -R8.reuse ;  /* 0x0000b40024047a23 */ /* 0x120fe40000010808 */
[----:B------:R-:W-:Y:S05]  /*40e0*/  LDSM.16.MT88.4 R36, [R103+0x3100] ;  /* 0x003100006724783b */ /* 0x000fea0000004200 */
[----:B------:R5:W1:Y:S01]  /*40f0*/  MUFU.EX2 R250, R4 ;  /* 0x0000000400fa7308 */ /* 0x000a620000000800 */
[----:B---3--:R-:W-:-:S07]  /*4100*/  FFMA.FTZ R10, R87, c[0x0][0x2d0], -R8 ;  /* 0x0000b400570a7a23 */ /* 0x008fce0000010808 */
[----:B------:R3:W2:Y:S01]  /*4110*/  MUFU.EX2 R178, R10 ;  /* 0x0000000a00b27308 */ /* 0x0006a20000000800 */
[----:B-----5:R-:W-:Y:S02]  /*4120*/  F2FP.BF16.PACK_AB R4, R140, R138 ;  /* 0x0000008a8c04723e */ /* 0x020fe400000010ff */
[----:B-1----:R-:W-:-:S07]  /*4130*/  F2FP.BF16.PACK_AB R7, R250, R249 ;  /* 0x000000f9fa07723e */ /* 0x002fce00000010ff */
[----:B--2---:R-:W-:Y:S01]  /*4140*/  HMMA.16816.F32.BF16 R92, R4, R12, RZ ;  /* 0x0000000c045c723c */ /* 0x004fe200000418ff */
[----:B---3--:R-:W-:-:S07]  /*4150*/  MOV R10, R146 ;  /* 0x00000092000a7202 */ /* 0x008fce0000000f00 */
[C---:B------:R-:W-:Y:S01]  /*4160*/  HMMA.16816.F32.BF16 R88, R4.reuse, R14, RZ ;  /* 0x0000000e0458723c */ /* 0x040fe200000418ff */
[----:B------:R-:W1:Y:S07]  /*4170*/  LDSM.16.MT88.4 R12, [R103+0x6100] ;  /* 0x00610000670c783b */ /* 0x000e6e0000004200 */
[C---:B------:R-:W-:Y:S08]  /*4180*/  HMMA.16816.F32.BF16 R72, R4.reuse, R28, RZ ;  /* 0x0000001c0448723c */ /* 0x040ff000000418ff */
[C---:B------:R-:W-:Y:S01]  /*4190*/  HMMA.16816.F32.BF16 R48, R4.reuse, R30, RZ ;  /* 0x0000001e0430723c */ /* 0x040fe200000418ff */
[----:B------:R-:W2:Y:S07]  /*41a0*/  LDSM.16.MT88.4 R28, [R0+0x3100] ;  /* 0x00310000001c783b */ /* 0x000eae0000004200 */
[C---:B------:R-:W-:Y:S08]  /*41b0*/  HMMA.16816.F32.BF16 R76, R4.reuse, R16, RZ ;  /* 0x00000010044c723c */ /* 0x040ff000000418ff */
[C---:B------:R-:W-:Y:S01]  /*41c0*/  HMMA.16816.F32.BF16 R52, R4.reuse, R18, RZ ;  /* 0x000000120434723c */ /* 0x040fe200000418ff */
[----:B------:R-:W3:Y:S07]  /*41d0*/  LDSM.16.MT88.4 R16, [R241+0x6100] ;  /* 0x00610000f110783b */ /* 0x000eee0000004200 */
[C---:B------:R-:W-:Y:S08]  /*41e0*/  HMMA.16816.F32.BF16 R80, R4.reuse, R32, RZ ;  /* 0x000000200450723c */ /* 0x040ff000000418ff */
[C---:B------:R-:W-:Y:S01]  /*41f0*/  HMMA.16816.F32.BF16 R56, R4.reuse, R34, RZ ;  /* 0x000000220438723c */ /* 0x040fe200000418ff */
[----:B------:R-:W5:Y:S07]  /*4200*/  LDSM.16.MT88.4 R32, [R241+0x3100] ;  /* 0x00310000f120783b */ /* 0x000f6e0000004200 */
[C---:B----4-:R-:W-:Y:S08]  /*4210*/  HMMA.16816.F32.BF16 R68, R4.reuse, R20, RZ ;  /* 0x000000140444723c */ /* 0x050ff000000418ff */
[C---:B------:R-:W-:Y:S01]  /*4220*/  HMMA.16816.F32.BF16 R44, R4.reuse, R22, RZ ;  /* 0x00000016042c723c */ /* 0x040fe200000418ff */
[----:B------:R-:W4:Y:S07]  /*4230*/  LDSM.16.MT88.4 R20, [R0+0x6100] ;  /* 0x006100000014783b */ /* 0x000f2e0000004200 */
[C---:B------:R-:W-:Y:S08]  /*4240*/  HMMA.16816.F32.BF16 R40, R4.reuse, R24, RZ ;  /* 0x000000180428723c */ /* 0x040ff000000418ff */
[C---:B------:R-:W-:Y:S01]  /*4250*/  HMMA.16816.F32.BF16 R60, R4.reuse, R26, RZ ;  /* 0x0000001a043c723c */ /* 0x040fe200000418ff */
[----:B------:R-:W4:Y:S07]  /*4260*/  LDSM.16.MT88.4 R24, [R2+0x900] ;  /* 0x000900000218783b */ /* 0x000f2e0000004200 */
[C---:B-1----:R-:W-:Y:S08]  /*4270*/  HMMA.16816.F32.BF16 R112, R4.reuse, R12, RZ ;  /* 0x0000000c0470723c */ /* 0x042ff000000418ff */
[C---:B------:R-:W-:Y:S01]  /*4280*/  HMMA.16816.F32.BF16 R116, R4.reuse, R14, RZ ;  /* 0x0000000e0474723c */ /* 0x040fe200000418ff */
[----:B------:R-:W1:Y:S07]  /*4290*/  LDSM.16.MT88.4 R12, [R2+0x6900] ;  /* 0x00690000020c783b */ /* 0x000e6e0000004200 */
[C---:B--2---:R-:W-:Y:S08]  /*42a0*/  HMMA.16816.F32.BF16 R64, R4.reuse, R28, RZ ;  /* 0x0000001c0440723c */ /* 0x044ff000000418ff */
[C---:B------:R-:W-:Y:S01]  /*42b0*/  HMMA.16816.F32.BF16 R108, R4.reuse, R30, RZ ;  /* 0x0000001e046c723c */ /* 0x040fe200000418ff */
[----:B------:R-:W2:Y:S07]  /*42c0*/  LDSM.16.MT88.4 R28, [R2+0x3900] ;  /* 0x00390000021c783b */ /* 0x000eae0000004200 */
[C---:B---3--:R-:W-:Y:S08]  /*42d0*/  HMMA.16816.F32.BF16 R84, R4.reuse, R16, RZ ;  /* 0x000000100454723c */ /* 0x048ff000000418ff */
[C---:B------:R-:W-:Y:S01]  /*42e0*/  HMMA.16816.F32.BF16 R120, R4.reuse, R18, RZ ;  /* 0x000000120478723c */ /* 0x040fe200000418ff */
[----:B------:R-:W3:Y:S07]  /*42f0*/  LDSM.16.MT88.4 R16, [R103+0x900] ;  /* 0x000900006710783b */ /* 0x000eee0000004200 */
[C---:B------:R-:W-:Y:S08]  /*4300*/  HMMA.16816.F32.BF16 R96, R4.reuse, R36, RZ ;  /* 0x000000240460723c */ /* 0x040ff000000418ff */
[C---:B------:R-:W-:Y:S08]  /*4310*/  HMMA.16816.F32.BF16 R104, R4.reuse, R38, RZ ;  /* 0x000000260468723c */ /* 0x040ff000000418ff */
[C---:B-----5:R-:W-:Y:S08]  /*4320*/  HMMA.16816.F32.BF16 R36, R4.reuse, R32, RZ ;  /* 0x000000200424723c */ /* 0x060ff000000418ff */
[C---:B------:R-:W-:Y:S08]  /*4330*/  HMMA.16816.F32.BF16 R32, R4.reuse, R34, RZ ;  /* 0x000000220420723c */ /* 0x040ff000000418ff */
[C---:B----4-:R-:W-:Y:S08]  /*4340*/  HMMA.16816.F32.BF16 R128, R4.reuse, R20, RZ ;  /* 0x000000140480723c */ /* 0x050ff000000418ff */
[----:B------:R-:W-:Y:S01]  /*4350*/  HMMA.16816.F32.BF16 R132, R4, R22, RZ ;  /* 0x000000160484723c */ /* 0x000fe200000418ff */
[----:B------:R-:W-:Y:S06]  /*4360*/  LDSM.16.MT88.4 R20, [R0+0x900] ;  /* 0x000900000014783b */ /* 0x000fec0000004200 */
[----:B------:R-:W-:-:S02]  /*4370*/  F2FP.BF16.PACK_AB R4, R143, R137 ;  /* 0x000000898f04723e */ /* 0x000fc400000010ff */
[----:B------:R-:W-:Y:S02]  /*4380*/  F2FP.BF16.PACK_AB R5, R144, R141 ;  /* 0x0000008d9005723e */ /* 0x000fe400000010ff */
[----:B------:R-:W-:Y:S02]  /*4390*/  F2FP.BF16.PACK_AB R6, R179, R145 ;  /* 0x00000091b306723e */ /* 0x000fe400000010ff */
[----:B------:R-:W-:-:S07]  /*43a0*/  F2FP.BF16.PACK_AB R7, R178, R147 ;  /* 0x00000093b207723e */ /* 0x000fce00000010ff */
[C---:B------:R-:W-:Y:S07]  /*43b0*/  HMMA.16816.F32.BF16 R188, R4.reuse, R24, R80 ;  /* 0x0000001804bc723c */ /* 0x040fee0000041850 */
[----:B------:R-:W-:Y:S01]  /*43c0*/  IMAD.MOV.U32 R83, RZ, RZ, R147 ;  /* 0x000000ffff537224 */ /* 0x000fe200078e0093 */
[----:B------:R-:W-:Y:S01]  /*43d0*/  MOV R80, R143 ;  /* 0x0000008f00507202 */ /* 0x000fe20000000f00 */
[----:B------:R-:W-:Y:S01]  /*43e0*/  IMAD.MOV.U32 R82, RZ, RZ, R145 ;  /* 0x000000ffff527224 */ /* 0x000fe200078e0091 */
[----:B-1----:R-:W-:Y:S01]  /*43f0*/  HMMA.16816.F32.BF16 R168, R4, R12, R68 ;  /* 0x0000000c04a8723c */ /* 0x002fe20000041844 */
[----:B------:R-:W-:-:S07]  /*4400*/  IMAD.MOV.U32 R81, RZ, RZ, R144 ;  /* 0x000000ffff517224 */ /* 0x000fce00078e0090 */
[C---:B------:R-:W-:Y:S01]  /*4410*/  HMMA.16816.F32.BF16 R144, R4.reuse, R26, R56 ;  /* 0x0000001a0490723c */ /* 0x040fe20000041838 */
[----:B------:R-:W1:Y:S06]  /*4420*/  LDSM.16.MT88.4 R24, [R241+0x900] ;  /* 0x00090000f118783b */ /* 0x000e6c0000004200 */
[----:B------:R-:W-:Y:S01]  /*4430*/  IMAD.MOV.U32 R56, RZ, RZ, R142 ;  /* 0x000000ffff387224 */ /* 0x000fe200078e008e */
[----:B------:R-:W-:Y:S01]  /*4440*/  MOV R58, R140 ;  /* 0x0000008c003a7202 */ /* 0x000fe20000000f00 */
[----:B------:R-:W-:Y:S01]  /*4450*/  IMAD.MOV.U32 R57, RZ, RZ, R141 ;  /* 0x000000ffff397224 */ /* 0x000fe200078e008d */
[----:B--2---:R-:W-:Y:S01]  /*4460*/  HMMA.16816.F32.BF16 R172, R4, R28, R72 ;  /* 0x0000001c04ac723c */ /* 0x004fe20000041848 */
[----:B------:R-:W-:-:S06]  /*4470*/  IMAD.MOV.U32 R59, RZ, RZ, R139 ;  /* 0x000000ffff3b7224 */ /* 0x000fcc00078e008b */
[----:B------:R-:W-:Y:S01]  /*4480*/  IMAD.MOV.U32 R73, RZ, RZ, R138 ;  /* 0x000000ffff497224 */ /* 0x000fe200078e008a */
[----:B------:R-:W-:Y:S01]  /*4490*/  HMMA.16816.F32.BF16 R140, R4, R14, R44 ;  /* 0x0000000e048c723c */ /* 0x000fe2000004182c */
[----:B------:R-:W2:Y:S01]  /*44a0*/  LDSM.16.MT88.4 R12, [R103+0x3900] ;  /* 0x00390000670c783b */ /* 0x000ea20000004200 */
[----:B------:R-:W-:Y:S01]  /*44b0*/  MOV R74, R137 ;  /* 0x00000089004a7202 */ /* 0x000fe20000000f00 */
[----:B------:R-:W-:-:S05]  /*44c0*/  IMAD.MOV.U32 R75, RZ, RZ, R136 ;  /* 0x000000ffff4b7224 */ /* 0x000fca00078e0088 */
[C---:B---3--:R-:W-:Y:S08]  /*44d0*/  HMMA.16816.F32.BF16 R136, R4.reuse, R16, R40 ;  /* 0x000000100488723c */ /* 0x048ff00000041828 */
[C---:B------:R-:W-:Y:S01]  /*44e0*/  HMMA.16816.F32.BF16 R160, R4.reuse, R18, R60 ;  /* 0x0000001204a0723c */ /* 0x040fe2000004183c */
[----:B------:R-:W3:Y:S07]  /*44f0*/  LDSM.16.MT88.4 R16, [R241+0x3900] ;  /* 0x00390000f110783b */ /* 0x000eee0000004200 */
[C---:B------:R-:W-:Y:S01]  /*4500*/  HMMA.16816.F32.BF16 R148, R4.reuse, R30, R48 ;  /* 0x0000001e0494723c */ /* 0x040fe20000041830 */
[----:B------:R-:W4:Y:S07]  /*4510*/  LDSM.16.MT88.4 R28, [R0+0x3900] ;  /* 0x00390000001c783b */ /* 0x000f2e0000004200 */
[C---:B-1----:R-:W-:Y:S07]  /*4520*/  HMMA.16816.F32.BF16 R180, R4.reuse, R24, R76 ;  /* 0x0000001804b4723c */ /* 0x042fee000004184c */
[----:B------:R-:W-:Y:S01]  /*4530*/  IMAD.MOV.U32 R79, RZ, RZ, R179 ;  /* 0x000000ffff4f7224 */ /* 0x000fe200078e00b3 */
[----:B------:R-:W-:Y:S01]  /*4540*/  HMMA.16816.F32.BF16 R48, R4, R22, R88 ;  /* 0x000000160430723c */ /* 0x000fe20000041858 */
[----:B------:R-:W-:Y:S01]  /*4550*/  MOV R78, R178 ;  /* 0x000000b2004e7202 */ /* 0x000fe20000000f00 */
[----:B------:R-:W-:-:S02]  /*4560*/  IMAD.MOV.U32 R77, RZ, RZ, R177 ;  /* 0x000000ffff4d7224 */ /* 0x000fc400078e00b1 */
[----:B------:R-:W-:-:S03]  /*4570*/  IMAD.MOV.U32 R76, RZ, RZ, R176 ;  /* 0x000000ffff4c7224 */ /* 0x000fc600078e00b0 */
[----:B------:R-:W-:Y:S01]  /*4580*/  IMAD.MOV.U32 R88, RZ, RZ, R10 ;  /* 0x000000ffff587224 */ /* 0x000fe200078e000a */
[C---:B------:R-:W-:Y:S01]  /*4590*/  HMMA.16816.F32.BF16 R176, R4.reuse, R20, R92 ;  /* 0x0000001404b0723c */ /* 0x040fe2000004185c */
[----:B------:R-:W-:Y:S01]  /*45a0*/  FFMA.FTZ R10, R101, c[0x0][0x2d0], -R9 ;  /* 0x0000b400650a7a23 */ /* 0x000fe20000010809 */
[----:B------:R-:W-:Y:S01]  /*45b0*/  MOV R91, R57 ;  /* 0x00000039005b7202 */ /* 0x000fe20000000f00 */
[----:B------:R-:W-:Y:S01]  /*45c0*/  IMAD.MOV.U32 R90, RZ, RZ, R58 ;  /* 0x000000ffff5a7224 */ /* 0x000fe200078e003a */
[----:B------:R-:W-:Y:S01]  /*45d0*/  MOV R89, R59 ;  /* 0x0000003b00597202 */ /* 0x000fe20000000f00 */
[----:B------:R-:W-:Y:S01]  /*45e0*/  LDSM.16.MT88.4 R20, [R241+0x6900] ;  /* 0x00690000f114783b */ /* 0x000fe20000004200 */
[----:B------:R-:W-:Y:S01]  /*45f0*/  IMAD.MOV.U32 R101, RZ, RZ, R82 ;  /* 0x000000ffff657224 */ /* 0x000fe200078e0052 */
[----:B------:R-:W-:Y:S01]  /*4600*/  MOV R95, R73 ;  /* 0x00000049005f7202 */ /* 0x000fe20000000f00 */
[----:B------:R-:W-:Y:S01]  /*4610*/  IMAD.MOV.U32 R92, RZ, RZ, R56 ;  /* 0x000000ffff5c7224 */ /* 0x000fe200078e0038 */
[----:B------:R-:W-:Y:S01]  /*4620*/  HMMA.16816.F32.BF16 R52, R4, R26, R52 ;  /* 0x0000001a0434723c */ /* 0x000fe20000041834 */
[----:B------:R-:W1:Y:S01]  /*4630*/  LDSM.16.MT88.4 R24, [R103+0x6900] ;  /* 0x006900006718783b */ /* 0x000e620000004200 */
[----:B------:R-:W-:Y:S01]  /*4640*/  IMAD.MOV.U32 R94, RZ, RZ, R74 ;  /* 0x000000ffff5e7224 */ /* 0x000fe200078e004a */
[----:B------:R-:W-:-:S05]  /*4650*/  MOV R93, R75 ;  /* 0x0000004b005d7202 */ /* 0x000fca0000000f00 */
[C---:B--2---:R-:W-:Y:S07]  /*4660*/  HMMA.16816.F32.BF16 R56, R4.reuse, R12, R96 ;  /* 0x0000000c0438723c */ /* 0x044fee0000041860 */
[----:B------:R-:W-:Y:S01]  /*4670*/  MOV R99, R252 ;  /* 0x000000fc00637202 */ /* 0x000fe20000000f00 */
[----:B------:R-:W-:Y:S01]  /*4680*/  IMAD.MOV.U32 R98, RZ, RZ, R251 ;  /* 0x000000ffff627224 */ /* 0x000fe200078e00fb */
[----:B------:R2:W-:Y:S01]  /*4690*/  MUFU.EX2 R252, R10 ;  /* 0x0000000a00fc7308 */ /* 0x0005e20000000800 */
[----:B------:R-:W-:Y:S01]  /*46a0*/  MOV R97, R250 ;  /* 0x000000fa00617202 */ /* 0x000fe20000000f00 */
[----:B------:R-:W-:Y:S01]  /*46b0*/  HMMA.16816.F32.BF16 R44, R4, R14, R104 ;  /* 0x0000000e042c723c */ /* 0x000fe20000041868 */
[----:B------:R-:W5:Y:S01]  /*46c0*/  LDSM.16.MT88.4 R12, [R0+0x6900] ;  /* 0x00690000000c783b */ /* 0x000f620000004200 */
[----:B------:R-:W-:-:S05]  /*46d0*/  IMAD.MOV.U32 R96, RZ, RZ, R249 ;  /* 0x000000ffff607224 */ /* 0x000fca00078e00f9 */
[----:B------:R-:W-:Y:S01]  /*46e0*/  MOV R106, R248 ;  /* 0x000000f8006a7202 */ /* 0x000fe20000000f00 */
[C---:B---3--:R-:W-:Y:S01]  /*46f0*/  HMMA.16816.F32.BF16 R36, R4.reuse, R16, R36 ;  /* 0x000000100424723c */ /* 0x048fe20000041824 */
[----:B------:R-:W-:Y:S01]  /*4700*/  IMAD.MOV.U32 R107, RZ, RZ, R247 ;  /* 0x000000ffff6b7224 */ /* 0x000fe200078e00f7 */
[----:B------:R-:W-:Y:S01]  /*4710*/  MOV R104, R81 ;  /* 0x0000005100687202 */ /* 0x000fe20000000f00 */
[----:B------:R-:W-:Y:S02]  /*4720*/  IMAD.MOV.U32 R105, RZ, RZ, R80 ;  /* 0x000000ffff697224 */ /* 0x000fe400078e0050 */
[--C-:B--2---:R-:W-:Y:S01]  /*4730*/  FFMA.FTZ R10, R102, c[0x0][0x2d0], -R9.reuse ;  /* 0x0000b400660a7a23 */ /* 0x104fe20000010809 */
[----:B------:R-:W-:Y:S02]  /*4740*/  MOV R102, R91 ;  /* 0x0000005b00667202 */ /* 0x000fe40000000f00 */
[C---:B------:R-:W-:Y:S01]  /*4750*/  HMMA.16816.F32.BF16 R40, R4.reuse, R18, R32 ;  /* 0x000000120428723c */ /* 0x040fe20000041820 */
[----:B------:R-:W2:Y:S01]  /*4760*/  LDSM.16.MT88.4 R16, [R2+0x7100] ;  /* 0x007100000210783b */ /* 0x000ea20000004200 */
[----:B------:R3:W1:Y:S06]  /*4770*/  MUFU.EX2 R251, R10 ;  /* 0x0000000a00fb7308 */ /* 0x00066c0000000800 */
[C---:B----4-:R-:W-:Y:S08]  /*4780*/  HMMA.16816.F32.BF16 R32, R4.reuse, R28, R64 ;  /* 0x0000001c0420723c */ /* 0x050ff00000041840 */
[----:B------:R-:W-:Y:S01]  /*4790*/  HMMA.16816.F32.BF16 R60, R4, R30, R108 ;  /* 0x0000001e043c723c */ /* 0x000fe2000004186c */
[----:B------:R-:W4:Y:S01]  /*47a0*/  LDSM.16.MT88.4 R28, [R2+0x1100] ;  /* 0x00110000021c783b */ /* 0x000f220000004200 */
[----:B---3--:R-:W-:Y:S01]  /*47b0*/  FFMA.FTZ R10, R124, c[0x0][0x2d0], -R9 ;  /* 0x0000b4007c0a7a23 */ /* 0x008fe20000010809 */
[----:B------:R-:W-:Y:S01]  /*47c0*/  MOV R124, R107 ;  /* 0x0000006b007c7202 */ /* 0x000fe20000000f00 */
[----:B------:R-:W-:-:S02]  /*47d0*/  IMAD.MOV.U32 R107, RZ, RZ, R98 ;  /* 0x000000ffff6b7224 */ /* 0x000fc400078e0062 */
[----:B------:R3:W-:Y:S01]  /*47e0*/  MUFU.EX2 R250, R10 ;  /* 0x0000000a00fa7308 */ /* 0x0007e20000000800 */
[----:B------:R-:W-:Y:S01]  /*47f0*/  IMAD.MOV.U32 R110, RZ, RZ, R245 ;  /* 0x000000ffff6e7224 */ /* 0x000fe200078e00f5 */
[----:B------:R-:W-:Y:S01]  /*4800*/  MOV R111, R97 ;  /* 0x00000061006f7202 */ /* 0x000fe20000000f00 */
[----:B------:R-:W-:Y:S01]  /*4810*/  IMAD.MOV.U32 R98, RZ, RZ, R94 ;  /* 0x000000ffff627224 */ /* 0x000fe200078e005e */
[----:B------:R-:W-:Y:S01]  /*4820*/  MOV R97, R93 ;  /* 0x0000005d00617202 */ /* 0x000fe20000000f00 */
[----:B-1----:R-:W-:Y:S01]  /*4830*/  HMMA.16816.F32.BF16 R64, R4, R24, R112 ;  /* 0x000000180440723c */ /* 0x002fe20000041870 */
[----:B------:R-:W-:Y:S01]  /*4840*/  MOV R93, R77 ;  /* 0x0000004d005d7202 */ /* 0x000fe20000000f00 */
[----:B------:R-:W-:Y:S01]  /*4850*/  IMAD.MOV.U32 R94, RZ, RZ, R78 ;  /* 0x000000ffff5e7224 */ /* 0x000fe200078e004e */
[----:B------:R-:W-:Y:S01]  /*4860*/  MOV R109, R83 ;  /* 0x00000053006d7202 */ /* 0x000fe20000000f00 */
[----:B------:R-:W-:-:S04]  /*4870*/  IMAD.MOV.U32 R108, RZ, RZ, R90 ;  /* 0x000000ffff6c7224 */ /* 0x000fc800078e005a */
[C---:B------:R-:W-:Y:S01]  /*4880*/  HMMA.16816.F32.BF16 R68, R4.reuse, R26, R116 ;  /* 0x0000001a0444723c */ /* 0x040fe20000041874 */
[----:B------:R-:W1:Y:S01]  /*4890*/  LDSM.16.MT88.4 R24, [R2+0x4100] ;  /* 0x004100000218783b */ /* 0x000e620000004200 */
[----:B---3--:R-:W-:Y:S02]  /*48a0*/  FFMA.FTZ R10, R125, c[0x0][0x2d0], -R9 ;  /* 0x0000b4007d0a7a23 */ /* 0x008fe40000010809 */
[----:B------:R-:W-:Y:S02]  /*48b0*/  IMAD.MOV.U32 R125, RZ, RZ, R96 ;  /* 0x000000ffff7d7224 */ /* 0x000fe400078e0060 */
[----:B------:R3:W-:Y:S01]  /*48c0*/  MUFU.EX2 R249, R10 ;  /* 0x0000000a00f97308 */ /* 0x0007e20000000800 */
[----:B------:R-:W-:Y:S01]  /*48d0*/  IMAD.MOV.U32 R96, RZ, RZ, R92 ;  /* 0x000000ffff607224 */ /* 0x000fe200078e005c */
[----:B------:R-:W-:Y:S01]  /*48e0*/  HMMA.16816.F32.BF16 R72, R4, R20, R84 ;  /* 0x000000140448723c */ /* 0x000fe20000041854 */
[----:B------:R-:W-:Y:S02]  /*48f0*/  IMAD.MOV.U32 R92, RZ, RZ, R76 ;  /* 0x000000ffff5c7224 */ /* 0x000fe400078e004c */
[----:B------:R-:W-:-:S05]  /*4900*/  IMAD.MOV.U32 R119, RZ, RZ, R88 ;  /* 0x000000ffff777224 */ /* 0x000fca00078e0058 */
[----:B-----5:R-:W-:Y:S01]  /*4910*/  HMMA.16816.F32.BF16 R80, R4, R12, R128 ;  /* 0x0000000c0450723c */ /* 0x020fe20000041880 */
[----:B---3--:R-:W-:Y:S01]  /*4920*/  FFMA.FTZ R10, R126, c[0x0][0x2d0], -R8 ;  /* 0x0000b4007e0a7a23 */ /* 0x008fe20000010808 */
[----:B------:R-:W-:-:S06]  /*4930*/  MOV R126, R89 ;  /* 0x00000059007e7202 */ /* 0x000fcc0000000f00 */
[----:B------:R-:W-:Y:S01]  /*4940*/  HMMA.16816.F32.BF16 R84, R4, R14, R132 ;  /* 0x0000000e0454723c */ /* 0x000fe20000041884 */
[----:B------:R-:W3:Y:S01]  /*4950*/  LDSM.16.MT88.4 R12, [R103+0x1100] ;  /* 0x00110000670c783b */ /* 0x000ee20000004200 */
[----:B------:R5:W-:Y:S05]  /*4960*/  MUFU.EX2 R248, R10 ;  /* 0x0000000a00f87308 */ /* 0x000bea0000000800 */
[----:B------:R-:W-:Y:S01]  /*4970*/  IMAD.MOV.U32 R132, RZ, RZ, R102 ;  /* 0x000000ffff847224 */ /* 0x000fe200078e0066 */
[----:B------:R-:W-:Y:S01]  /*4980*/  MOV R133, R96 ;  /* 0x0000006000857202 */ /* 0x000fe20000000f00 */
[----:B------:R-:W-:Y:S01]  /*4990*/  IMAD.MOV.U32 R102, RZ, RZ, R97 ;  /* 0x000000ffff667224 */ /* 0x000fe200078e0061 */
[----:B------:R-:W-:Y:S01]  /*49a0*/  MOV R134, R98 ;  /* 0x0000006200867202 */ /* 0x000fe20000000f00 */
[----:B-----5:R-:W-:Y:S01]  /*49b0*/  FFMA.FTZ R10, R164, c[0x0][0x2d0], -R8 ;  /* 0x0000b400a40a7a23 */ /* 0x020fe20000010808 */
[----:B------:R-:W-:-:S03]  /*49c0*/  MOV R164, R246 ;  /* 0x000000f600a47202 */ /* 0x000fc60000000f00 */
[----:B------:R5:W1:Y:S02]  /*49d0*/  MUFU.EX2 R247, R10 ;  /* 0x0000000a00f77308 */ /* 0x000a640000000800 */
[----:B-----5:R-:W-:-:S06]  /*49e0*/  FFMA.FTZ R10, R127, c[0x0][0x2d0], -R8 ;  /* 0x0000b4007f0a7a23 */ /* 0x020fcc0000010808 */
[----:B------:R5:W-:Y:S02]  /*49f0*/  MUFU.EX2 R246, R10 ;  /* 0x0000000a00f67308 */ /* 0x000be40000000800 */
[----:B-----5:R-:W-:Y:S02]  /*4a00*/  FFMA.FTZ R10, R165, c[0x0][0x2d0], -R8 ;  /* 0x0000b400a50a7a23 */ /* 0x020fe40000010808 */
[----:B------:R-:W-:Y:S01]  /*4a10*/  IMAD.MOV.U32 R165, RZ, RZ, R106 ;  /* 0x000000ffffa57224 */ /* 0x000fe200078e006a */
[----:B------:R-:W-:-:S03]  /*4a20*/  MOV R106, R99 ;  /* 0x00000063006a7202 */ /* 0x000fc60000000f00 */
[----:B------:R-:W5:Y:S01]  /*4a30*/  MUFU.EX2 R245, R10 ;  /* 0x0000000a00f57308 */ /* 0x000f620000000800 */
[----:B------:R-:W-:Y:S02]  /*4a40*/  MOV R99, R95 ;  /* 0x0000005f00637202 */ /* 0x000fe40000000f00 */
[----:B------:R-:W-:Y:S02]  /*4a50*/  MOV R95, R79 ;  /* 0x0000004f005f7202 */ /* 0x000fe40000000f00 */
[----:B------:R-:W-:Y:S01]  /*4a60*/  HMMA.16816.F32.BF16 R76, R4, R22, R120 ;  /* 0x00000016044c723c */ /* 0x000fe20000041878 */
[----:B------:R-:W-:Y:S01]  /*4a70*/  IMAD.MOV.U32 R135, RZ, RZ, R99 ;  /* 0x000000ffff877224 */ /* 0x000fe200078e0063 */
[----:B------:R-:W-:Y:S05]  /*4a80*/  LDSM.16.MT88.4 R20, [R0+0x1100] ;  /* 0x001100000014783b */ /* 0x000fea0000004200 */
[----:B------:R-:W-:-:S02]  /*4a90*/  F2FP.BF16.PACK_AB R4, R251, R252 ;  /* 0x000000fcfb04723e */ /* 0x000fc400000010ff */
[----:B-1----:R-:W-:Y:S02]  /*4aa0*/  F2FP.BF16.PACK_AB R5, R247, R248 ;  /* 0x000000f8f705723e */ /* 0x002fe400000010ff */
[----:B------:R-:W-:Y:S02]  /*4ab0*/  F2FP.BF16.PACK_AB R6, R249, R250 ;  /* 0x000000faf906723e */ /* 0x000fe400000010ff */
[----:B-----5:R-:W-:Y:S02]  /*4ac0*/  F2FP.BF16.PACK_AB R7, R245, R246 ;  /* 0x000000f6f507723e */ /* 0x020fe400000010ff */
[----:B------:R-:W-:-:S05]  /*4ad0*/  MOV R10, R92 ;  /* 0x0000005c000a7202 */ /* 0x000fca0000000f00 */
[C---:B--2---:R-:W-:Y:S07]  /*4ae0*/  HMMA.16816.F32.BF16 R96, R4.reuse, R16, R168 ;  /* 0x000000100460723c */ /* 0x044fee00000418a8 */
[----:B------:R-:W-:Y:S01]  /*4af0*/  MOV R170, R101 ;  /* 0x0000006500aa7202 */ /* 0x000fe20000000f00 */
[----:B----4-:R-:W-:Y:S01]  /*4b00*/  HMMA.16816.F32.BF16 R112, R4, R28, R188 ;  /* 0x0000001c0470723c */ /* 0x010fe200000418bc */
[----:B------:R-:W-:Y:S01]  /*4b10*/  IMAD.MOV.U32 R169, RZ, RZ, R104 ;  /* 0x000000ffffa97224 */ /* 0x000fe200078e0068 */
[----:B------:R-:W-:-:S02]  /*4b20*/  MOV R168, R105 ;  /* 0x0000006900a87202 */ /* 0x000fc40000000f00 */
[----:B------:R-:W-:Y:S02]  /*4b30*/  MOV R101, R107 ;  /* 0x0000006b00657202 */ /* 0x000fe40000000f00 */
[----:B------:R-:W-:Y:S01]  /*4b40*/  MOV R171, R109 ;  /* 0x0000006d00ab7202 */ /* 0x000fe20000000f00 */
[----:B------:R-:W-:Y:S01]  /*4b50*/  IMAD.MOV.U32 R188, RZ, RZ, R106 ;  /* 0x000000ffffbc7224 */ /* 0x000fe200078e006a */
[----:B------:R-:W-:Y:S01]  /*4b60*/  HMMA.16816.F32.BF16 R88, R4, R30, R144 ;  /* 0x0000001e0458723c */ /* 0x000fe20000041890 */
[----:B------:R-:W-:Y:S01]  /*4b70*/  LDSM.16.MT88.4 R28, [R241+0x1100] ;  /* 0x00110000f11c783b */ /* 0x000fe20000004200 */
[----:B------:R-:W-:Y:S01]  /*4b80*/  IMAD.MOV.U32 R189, RZ, RZ, R110 ;  /* 0x000000ffffbd7224 */ /* 0x000fe200078e006e */
[----:B------:R-:W-:Y:S01]  /*4b90*/  MOV R191, R94 ;  /* 0x0000005e00bf7202 */ /* 0x000fe20000000f00 */
[----:B------:R-:W-:-:S04]  /*4ba0*/  IMAD.MOV.U32 R190, RZ, RZ, R95 ;  /* 0x000000ffffbe7224 */ /* 0x000fc800078e005f */
[C---:B------:R-:W-:Y:S01]  /*4bb0*/  HMMA.16816.F32.BF16 R104, R4.reuse, R18, R140 ;  /* 0x000000120468723c */ /* 0x040fe2000004188c */
[----:B------:R-:W1:Y:S06]  /*4bc0*/  LDSM.16.MT88.4 R16, [R103+0x4100] ;  /* 0x004100006710783b */ /* 0x000e6c0000004200 */
[----:B------:R-:W-:Y:S01]  /*4bd0*/  IMAD.MOV.U32 R143, RZ, RZ, R111 ;  /* 0x000000ffff8f7224 */ /* 0x000fe200078e006f */
[C---:B------:R-:W-:Y:S07]  /*4be0*/  HMMA.16816.F32.BF16 R144, R4.reuse, R24, R172 ;  /* 0x000000180490723c */ /* 0x040fee00000418ac */
[----:B------:R-:W-:Y:S01]  /*4bf0*/  MOV R175, R119 ;  /* 0x0000007700af7202 */ /* 0x000fe20000000f00 */
[----:B------:R-:W-:Y:S01]  /*4c00*/  IMAD.MOV.U32 R172, RZ, RZ, R93 ;  /* 0x000000ffffac7224 */ /* 0x000fe200078e005d */
[----:B------:R-:W-:Y:S01]  /*4c10*/  MOV R173, R108 ;  /* 0x0000006c00ad7202 */ /* 0x000fe20000000f00 */
[----:B---3--:R-:W-:Y:S01]  /*4c20*/  HMMA.16816.F32.BF16 R116, R4, R14, R160 ;  /* 0x0000000e0474723c */ /* 0x008fe200000418a0 */
[----:B------:R-:W-:-:S07]  /*4c30*/  IMAD.MOV.U32 R174, RZ, RZ, R126 ;  /* 0x000000ffffae7224 */ /* 0x000fce00078e007e */
[C---:B------:R-:W-:Y:S01]  /*4c40*/  HMMA.16816.F32.BF16 R108, R4.reuse, R12, R136 ;  /* 0x0000000c046c723c */ /* 0x040fe20000041888 */
[----:B------:R-:W2:Y:S07]  /*4c50*/  LDSM.16.MT88.4 R12, [R241+0x4100] ;  /* 0x00410000f10c783b */ /* 0x000eae0000004200 */
[C---:B------:R-:W-:Y:S01]  /*4c60*/  HMMA.16816.F32.BF16 R92, R4.reuse, R26, R148 ;  /* 0x0000001a045c723c */ /* 0x040fe20000041894 */
[----:B------:R-:W3:Y:S07]  /*4c70*/  LDSM.16.MT88.4 R24, [R0+0x4100] ;  /* 0x004100000018783b */ /* 0x000eee0000004200 */
[C---:B-1----:R-:W-:Y:S08]  /*4c80*/  HMMA.16816.F32.BF16 R160, R4.reuse, R16, R56 ;  /* 0x0000001004a0723c */ /* 0x042ff00000041838 */
[C---:B------:R-:W-:Y:S01]  /*4c90*/  HMMA.16816.F32.BF16 R148, R4.reuse, R18, R44 ;  /* 0x000000120494723c */ /* 0x040fe2000004182c */
[----:B------:R-:W1:Y:S07]  /*4ca0*/  LDSM.16.MT88.4 R16, [R241+0x7100] ;  /* 0x00710000f110783b */ /* 0x000e6e0000004200 */
[C---:B------:R-:W-:Y:S07]  /*4cb0*/  HMMA.16816.F32.BF16 R120, R4.reuse, R28, R180 ;  /* 0x0000001c0478723c */ /* 0x040fee00000418b4 */
[----:B------:R-:W-:Y:S01]  /*4cc0*/  MOV R180, R10 ;  /* 0x0000000a00b47202 */ /* 0x000fe20000000f00 */
[----:B------:R-:W-:Y:S01]  /*4cd0*/  FFMA.FTZ R10, R166, c[0x0][0x2d0], -R9 ;  /* 0x0000b400a60a7a23 */ /* 0x000fe20000010809 */
[----:B------:R-:W-:Y:S01]  /*4ce0*/  MOV R29, R189 ;  /* 0x000000bd001d7202 */ /* 0x000fe20000000f00 */
[----:B------:R-:W-:Y:S01]  /*4cf0*/  HMMA.16816.F32.BF16 R128, R4, R20, R176 ;  /* 0x000000140480723c */ /* 0x000fe200000418b0 */
[----:B------:R-:W-:Y:S01]  /*4d00*/  MOV R183, R125 ;  /* 0x0000007d00b77202 */ /* 0x000fe20000000f00 */
[----:B------:R4:W-:Y:S01]  /*4d10*/  MUFU.EX2 R189, R10 ;  /* 0x0000000a00bd7308 */ /* 0x0009e20000000800 */
[----:B------:R-:W-:-:S02]  /*4d20*/  IMAD.MOV.U32 R181, RZ, RZ, R133 ;  /* 0x000000ffffb57224 */ /* 0x000fc400078e0085 */
[----:B------:R-:W-:Y:S02]  /*4d30*/  IMAD.MOV.U32 R28, RZ, RZ, R135 ;  /* 0x000000ffff1c7224 */ /* 0x000fe400078e0087 */
[----:B------:R-:W-:Y:S01]  /*4d40*/  MOV R177, R132 ;  /* 0x0000008400b17202 */ /* 0x000fe20000000f00 */
[----:B------:R-:W-:Y:S01]  /*4d50*/  IMAD.MOV.U32 R166, RZ, RZ, R143 ;  /* 0x000000ffffa67224 */ /* 0x000fe200078e008f */
[----:B------:R-:W-:Y:S01]  /*4d60*/  MOV R176, R134 ;  /* 0x0000008600b07202 */ /* 0x000fe20000000f00 */
[----:B--2---:R-:W-:Y:S01]  /*4d70*/  HMMA.16816.F32.BF16 R140, R4, R14, R40 ;  /* 0x0000000e048c723c */ /* 0x004fe20000041828 */
[----:B------:R-:W-:Y:S02]  /*4d80*/  IMAD.MOV.U32 R182, RZ, RZ, R124 ;  /* 0x000000ffffb67224 */ /* 0x000fe400078e007c */
[----:B----4-:R-:W-:-:S05]  /*4d90*/  FFMA.FTZ R10, R167, c[0x0][0x2d0], -R9 ;  /* 0x0000b400a70a7a23 */ /* 0x010fca0000010809 */
[C---:B------:R-:W-:Y:S01]  /*4da0*/  HMMA.16816.F32.BF16 R132, R4.reuse, R12, R36 ;  /* 0x0000000c0484723c */ /* 0x040fe20000041824 */
[----:B------:R-:W-:Y:S01]  /*4db0*/  IMAD.MOV.U32 R167, RZ, RZ, R188 ;  /* 0x000000ffffa77224 */ /* 0x000fe200078e00bc */
[----:B------:R-:W2:Y:S01]  /*4dc0*/  LDSM.16.MT88.4 R12, [R0+0x7100] ;  /* 0x00710000000c783b */ /* 0x000ea20000004200 */
[----:B------:R4:W5:Y:S05]  /*4dd0*/  MUFU.EX2 R188, R10 ;  /* 0x0000000a00bc7308 */ /* 0x00096a0000000800 */
[C---:B------:R-:W-:Y:S01]  /*4de0*/  HMMA.16816.F32.BF16 R136, R4.reuse, R22, R48 ;  /* 0x000000160488723c */ /* 0x040fe20000041830 */
[----:B------:R-:W2:Y:S07]  /*4df0*/  LDSM.16.MT88.4 R20, [R103+0x7100] ;  /* 0x007100006714783b */ /* 0x000eae0000004200 */
[----:B---3--:R-:W-:Y:S01]  /*4e00*/  HMMA.16816.F32.BF16 R40, R4, R24, R32 ;  /* 0x000000180428723c */ /* 0x008fe20000041820 */
[----:B----4-:R-:W-:Y:S01]  /*4e10*/  FFMA.FTZ R10, R192, c[0x0][0x2d0], -R9 ;  /* 0x0000b400c00a7a23 */ /* 0x010fe20000010809 */
[----:B------:R-:W-:-:S03]  /*4e20*/  MOV R192, R183 ;  /* 0x000000b700c07202 */ /* 0x000fc60000000f00 */
[----:B------:R3:W-:Y:S03]  /*4e30*/  MUFU.EX2 R183, R10 ;  /* 0x0000000a00b77308 */ /* 0x0007e60000000800 */
[C---:B------:R-:W-:Y:S01]  /*4e40*/  HMMA.16816.F32.BF16 R56, R4.reuse, R26, R60 ;  /* 0x0000001a0438723c */ /* 0x040fe2000004183c */
[----:B------:R-:W4:Y:S07]  /*4e50*/  LDSM.16.MT88.4 R24, [R2+0x1900] ;  /* 0x001900000218783b */ /* 0x000f2e0000004200 */
[----:B-1----:R-:W-:Y:S01]  /*4e60*/  HMMA.16816.F32.BF16 R44, R4, R16, R72 ;  /* 0x00000010042c723c */ /* 0x002fe20000041848 */
[----:B---3--:R-:W-:-:S07]  /*4e70*/  FFMA.FTZ R10, R193, c[0x0][0x2d0], -R9 ;  /* 0x0000b400c10a7a23 */ /* 0x008fce0000010809 */
[C---:B------:R-:W-:Y:S01]  /*4e80*/  HMMA.16816.F32.BF16 R60, R4.reuse, R18, R76 ;  /* 0x00000012043c723c */ /* 0x040fe2000004184c */
[----:B------:R-:W-:Y:S01]  /*4e90*/  IMAD.MOV.U32 R193, RZ, RZ, R182 ;  /* 0x000000ffffc17224 */ /* 0x000fe200078e00b6 */
[----:B------:R-:W1:Y:S01]  /*4ea0*/  LDSM.16.MT88.4 R16, [R2+0x7900] ;  /* 0x007900000210783b */ /* 0x000e620000004200 */
[----:B------:R3:W1:Y:S05]  /*4eb0*/  MUFU.EX2 R182, R10 ;  /* 0x0000000a00b67308 */ /* 0x00066a0000000800 */
[C---:B------:R-:W-:Y:S08]  /*4ec0*/  HMMA.16816.F32.BF16 R124, R4.reuse, R30, R52 ;  /* 0x0000001e047c723c */ /* 0x040ff00000041834 */
[----:B--2---:R-:W-:Y:S01]  /*4ed0*/  HMMA.16816.F32.BF16 R32, R4, R12, R80 ;  /* 0x0000000c0420723c */ /* 0x004fe20000041850 */
[----:B---3--:R-:W-:Y:S01]  /*4ee0*/  FFMA.FTZ R10, R194, c[0x0][0x2d0], -R8 ;  /* 0x0000b400c20a7a23 */ /* 0x008fe20000010808 */
[----:B------:R-:W-:-:S03]  /*4ef0*/  MOV R194, R181 ;  /* 0x000000b500c27202 */ /* 0x000fc60000000f00 */
[----:B------:R2:W-:Y:S03]  /*4f00*/  MUFU.EX2 R181, R10 ;  /* 0x0000000a00b57308 */ /* 0x0005e60000000800 */
[C---:B------:R-:W-:Y:S01]  /*4f10*/  HMMA.16816.F32.BF16 R48, R4.reuse, R14, R84 ;  /* 0x0000000e0430723c */ /* 0x040fe20000041854 */
[----:B------:R-:W3:Y:S07]  /*4f20*/  LDSM.16.MT88.4 R12, [R103+0x1900] ;  /* 0x00190000670c783b */ /* 0x000eee0000004200 */
[----:B------:R-:W-:Y:S01]  /*4f30*/  HMMA.16816.F32.BF16 R36, R4, R20, R64 ;  /* 0x000000140424723c */ /* 0x000fe20000041840 */
[----:B--2---:R-:W-:-:S07]  /*4f40*/  FFMA.FTZ R10, R204, c[0x0][0x2d0], -R8 ;  /* 0x0000b400cc0a7a23 */ /* 0x004fce0000010808 */
[----:B------:R-:W-:Y:S01]  /*4f50*/  HMMA.16816.F32.BF16 R52, R4, R22, R68 ;  /* 0x000000160434723c */ /* 0x000fe20000041844 */
[----:B------:R-:W-:Y:S01]  /*4f60*/  IMAD.MOV.U32 R204, RZ, RZ, R180 ;  /* 0x000000ffffcc7224 */ /* 0x000fe200078e00b4 */
[----:B------:R-:W2:Y:S01]  /*4f70*/  LDSM.16.MT88.4 R20, [R2+0x4900] ;  /* 0x004900000214783b */ /* 0x000ea20000004200 */
[----:B------:R4:W4:Y:S04]  /*4f80*/  MUFU.EX2 R180, R10 ;  /* 0x0000000a00b47308 */ /* 0x0009280000000800 */
[----:B-----5:R-:W-:Y:S02]  /*4f90*/  F2FP.BF16.PACK_AB R4, R188, R189 ;  /* 0x000000bdbc04723e */ /* 0x020fe400000010ff */
[----:B-1----:R-:W-:Y:S01]  /*4fa0*/  F2FP.BF16.PACK_AB R6, R182, R183 ;  /* 0x000000b7b606723e */ /* 0x002fe200000010ff */
[----:B----4-:R-:W-:Y:S01]  /*4fb0*/  FFMA.FTZ R10, R195, c[0x0][0x2d0], -R8 ;  /* 0x0000b400c30a7a23 */ /* 0x010fe20000010808 */
[----:B------:R-:W-:-:S02]  /*4fc0*/  F2FP.BF16.PACK_AB R5, R180, R181 ;  /* 0x000000b5b405723e */ /* 0x000fc400000010ff */
[----:B------:R-:W-:Y:S01]  /*4fd0*/  MOV R195, R28 ;  /* 0x0000001c00c37202 */ /* 0x000fe20000000f00 */
[----:B------:R1:W-:Y:S02]  /*4fe0*/  MUFU.EX2 R179, R10 ;  /* 0x0000000a00b37308 */ /* 0x0003e40000000800 */
[----:B-1----:R-:W-:Y:S02]  /*4ff0*/  FFMA.FTZ R10, R205, c[0x0][0x2d0], -R8 ;  /* 0x0000b400cd0a7a23 */ /* 0x002fe40000010808 */
[----:B------:R-:W-:-:S04]  /*5000*/  IMAD.MOV.U32 R205, RZ, RZ, R29 ;  /* 0x000000ffffcd7224 */ /* 0x000fc800078e001d */
[----:B------:R-:W1:Y:S01]  /*5010*/  MUFU.EX2 R178, R10 ;  /* 0x0000000a00b27308 */ /* 0x000e620000000800 */
[----:B------:R-:W-:Y:S01]  /*5020*/  LDSM.16.MT88.4 R28, [R241+0x1900] ;  /* 0x00190000f11c783b */ /* 0x000fe20000004200 */
[----:B-1----:R-:W-:Y:S01]  /*5030*/  F2FP.BF16.PACK_AB R7, R178, R179 ;  /* 0x000000b3b207723e */ /* 0x002fe200000010ff */
[----:B------:R-:W-:Y:S02]  /*5040*/  FFMA.FTZ R10, R236, c[0x0][0x2d0], -R9 ;  /* 0x0000b400ec0a7a23 */ /* 0x000fe40000010809 */
[----:B------:R-:W-:-:S04]  /*5050*/  IMAD.MOV.U32 R236, RZ, RZ, R166 ;  /* 0x000000ffffec7224 */ /* 0x000fc800078e00a6 */
[C---:B------:R-:W-:Y:S08]  /*5060*/  HMMA.16816.F32.BF16 R112, R4.reuse, R24, R112 ;  /* 0x000000180470723c */ /* 0x040ff00000041870 */
[C---:B------:R-:W-:Y:S01]  /*5070*/  HMMA.16816.F32.BF16 R64, R4.reuse, R26, R88 ;  /* 0x0000001a0440723c */ /* 0x040fe20000041858 */
[----:B------:R-:W1:Y:S07]  /*5080*/  LDSM.16.MT88.4 R24, [R0+0x1900] ;  /* 0x001900000018783b */ /* 0x000e6e0000004200 */
[C---:B------:R-:W-:Y:S08]  /*5090*/  HMMA.16816.F32.BF16 R76, R4.reuse, R16, R96 ;  /* 0x00000010044c723c */ /* 0x040ff00000041860 */
[C---:B------:R-:W-:Y:S01]  /*50a0*/  HMMA.16816.F32.BF16 R72, R4.reuse, R18, R104 ;  /* 0x000000120448723c */ /* 0x040fe20000041868 */
[----:B------:R-:W4:Y:S07]  /*50b0*/  LDSM.16.MT88.4 R16, [R103+0x4900] ;  /* 0x004900006710783b */ /* 0x000f2e0000004200 */
        /* <DEDUP_REMOVED lines=9> */
[C---:B----4-:R-:W-:Y:S07]  /*5150*/  HMMA.16816.F32.BF16 R136, R4.reuse, R16, R160 ;  /* 0x000000100488723c */ /* 0x050fee00000418a0 */
[----:B------:R-:W-:Y:S01]  /*5160*/  IMAD.MOV.U32 R162, RZ, RZ, R195 ;  /* 0x000000ffffa27224 */ /* 0x000fe200078e00c3 */
[C---:B------:R-:W-:Y:S01]  /*5170*/  HMMA.16816.F32.BF16 R92, R4.reuse, R18, R148 ;  /* 0x00000012045c723c */ /* 0x040fe20000041894 */
[----:B------:R-:W4:Y:S01]  /*5180*/  LDSM.16.MT88.4 R16, [R241+0x7900] ;  /* 0x00790000f110783b */ /* 0x000f220000004200 */
[----:B------:R-:W-:Y:S01]  /*5190*/  IMAD.MOV.U32 R195, RZ, RZ, R177 ;  /* 0x000000ffffc37224 */ /* 0x000fe200078e00b1 */
[----:B------:R-:W-:Y:S01]  /*51a0*/  MOV R163, R205 ;  /* 0x000000cd00a37202 */ /* 0x000fe20000000f00 */
[----:B------:R5:W-:Y:S01]  /*51b0*/  MUFU.EX2 R177, R10 ;  /* 0x0000000a00b17308 */ /* 0x000be20000000800 */
[----:B------:R-:W-:Y:S01]  /*51c0*/  MOV R205, R176 ;  /* 0x000000b000cd7202 */ /* 0x000fe20000000f00 */
[----:B------:R-:W-:Y:S01]  /*51d0*/  IMAD.MOV.U32 R160, RZ, RZ, R194 ;  /* 0x000000ffffa07224 */ /* 0x000fe200078e00c2 */
[----:B------:R-:W-:Y:S01]  /*51e0*/  MOV R161, R204 ;  /* 0x000000cc00a17202 */ /* 0x000fe20000000f00 */
[C---:B---3--:R-:W-:Y:S01]  /*51f0*/  HMMA.16816.F32.BF16 R96, R4.reuse, R12, R132 ;  /* 0x0000000c0460723c */ /* 0x048fe20000041884 */
[----:B------:R-:W-:Y:S01]  /*5200*/  MOV R150, R193 ;  /* 0x000000c100967202 */ /* 0x000fe20000000f00 */
[----:B------:R-:W-:Y:S01]  /*5210*/  IMAD.MOV.U32 R149, RZ, RZ, R192 ;  /* 0x000000ffff957224 */ /* 0x000fe200078e00c0 */
[----:B------:R-:W-:Y:S01]  /*5220*/  MOV R148, R167 ;  /* 0x000000a700947202 */ /* 0x000fe20000000f00 */
[----:B------:R-:W-:Y:S01]  /*5230*/  IMAD.MOV.U32 R194, RZ, RZ, R169 ;  /* 0x000000ffffc27224 */ /* 0x000fe200078e00a9 */
[----:B------:R-:W-:Y:S01]  /*5240*/  MOV R204, R168 ;  /* 0x000000a800cc7202 */ /* 0x000fe20000000f00 */
[----:B------:R-:W-:Y:S01]  /*5250*/  IMAD.MOV.U32 R192, RZ, RZ, R171 ;  /* 0x000000ffffc07224 */ /* 0x000fe200078e00ab */
[----:B------:R-:W-:Y:S01]  /*5260*/  MOV R193, R170 ;  /* 0x000000aa00c17202 */ /* 0x000fe20000000f00 */
[----:B------:R-:W-:Y:S01]  /*5270*/  HMMA.16816.F32.BF16 R116, R4, R14, R140 ;  /* 0x0000000e0474723c */ /* 0x000fe2000004188c */
[----:B------:R-:W3:Y:S01]  /*5280*/  LDSM.16.MT88.4 R12, [R0+0x7900] ;  /* 0x00790000000c783b */ /* 0x000ee20000004200 */
[----:B------:R-:W-:-:S02]  /*5290*/  IMAD.MOV.U32 R151, RZ, RZ, R173 ;  /* 0x000000ffff977224 */ /* 0x000fc400078e00ad */
[----:B-----5:R-:W-:Y:S02]  /*52a0*/  FFMA.FTZ R10, R207, c[0x0][0x2d0], -R9 ;  /* 0x0000b400cf0a7a23 */ /* 0x020fe40000010809 */
[----:B------:R-:W-:Y:S01]  /*52b0*/  IMAD.MOV.U32 R207, RZ, RZ, R164 ;  /* 0x000000ffffcf7224 */ /* 0x000fe200078e00a4 */
[----:B------:R-:W-:Y:S01]  /*52c0*/  MOV R142, R174 ;  /* 0x000000ae008e7202 */ /* 0x000fe20000000f00 */
[----:B------:R5:W1:Y:S01]  /*52d0*/  MUFU.EX2 R176, R10 ;  /* 0x0000000a00b07308 */ /* 0x000a620000000800 */
[----:B------:R-:W-:Y:S01]  /*52e0*/  IMAD.MOV.U32 R141, RZ, RZ, R175 ;  /* 0x000000ffff8d7224 */ /* 0x000fe200078e00af */
[----:B------:R-:W-:Y:S01]  /*52f0*/  HMMA.16816.F32.BF16 R84, R4, R30, R124 ;  /* 0x0000001e0454723c */ /* 0x000fe2000004187c */
[----:B------:R-:W-:Y:S02]  /*5300*/  MOV R140, R165 ;  /* 0x000000a5008c7202 */ /* 0x000fe40000000f00 */
[----:B------:R-:W-:-:S05]  /*5310*/  MOV R143, R172 ;  /* 0x000000ac008f7202 */ /* 0x000fca0000000f00 */
[----:B--2---:R-:W-:Y:S01]  /*5320*/  HMMA.16816.F32.BF16 R108, R4, R20, R40 ;  /* 0x00000014046c723c */ /* 0x004fe20000041828 */
[----:B-----5:R-:W-:Y:S01]  /*5330*/  FFMA.FTZ R10, R206, c[0x0][0x2d0], -R9 ;  /* 0x0000b400ce0a7a23 */ /* 0x020fe20000010809 */
[----:B------:R-:W-:-:S06]  /*5340*/  MOV R206, R102 ;  /* 0x0000006600ce7202 */ /* 0x000fcc0000000f00 */
[C---:B------:R-:W-:Y:S01]  /*5350*/  HMMA.16816.F32.BF16 R56, R4.reuse, R22, R56 ;  /* 0x000000160438723c */ /* 0x040fe20000041838 */
[----:B------:R-:W2:Y:S01]  /*5360*/  LDSM.16.MT88.4 R20, [R2+0x2100] ;  /* 0x002100000214783b */ /* 0x000ea20000004200 */
[----:B------:R5:W-:Y:S06]  /*5370*/  MUFU.EX2 R175, R10 ;  /* 0x0000000a00af7308 */ /* 0x000bec0000000800 */
[C---:B-1----:R-:W-:Y:S08]  /*5380*/  HMMA.16816.F32.BF16 R164, R4.reuse, R24, R36 ;  /* 0x0000001804a4723c */ /* 0x042ff00000041824 */
[----:B------:R-:W-:Y:S01]  /*5390*/  HMMA.16816.F32.BF16 R124, R4, R26, R52 ;  /* 0x0000001a047c723c */ /* 0x000fe20000041834 */
[----:B------:R-:W1:Y:S01]  /*53a0*/  LDSM.16.MT88.4 R24, [R2+0x5100] ;  /* 0x005100000218783b */ /* 0x000e620000004200 */
[----:B-----5:R-:W-:-:S02]  /*53b0*/  FFMA.FTZ R10, R11, c[0x0][0x2d0], -R9 ;  /* 0x0000b4000b0a7a23 */ /* 0x020fc40000010809 */
[----:B------:R-:W-:Y:S02]  /*53c0*/  IMAD.MOV.U32 R11, RZ, RZ, R101 ;  /* 0x000000ffff0b7224 */ /* 0x000fe400078e0065 */
[----:B------:R5:W1:Y:S02]  /*53d0*/  MUFU.EX2 R174, R10 ;  /* 0x0000000a00ae7308 */ /* 0x000a640000000800 */
[C---:B----4-:R-:W-:Y:S08]  /*53e0*/  HMMA.16816.F32.BF16 R168, R4.reuse, R16, R44 ;  /* 0x0000001004a8723c */ /* 0x050ff0000004182c */
[----:B------:R-:W-:Y:S01]  /*53f0*/  HMMA.16816.F32.BF16 R132, R4, R18, R60 ;  /* 0x000000120484723c */ /* 0x000fe2000004183c */
[----:B------:R-:W4:Y:S01]  /*5400*/  LDSM.16.MT88.4 R16, [R103+0x2100] ;  /* 0x002100006710783b */ /* 0x000f220000004200 */
[----:B-----5:R-:W-:-:S06]  /*5410*/  FFMA.FTZ R10, R239, c[0x0][0x2d0], -R8 ;  /* 0x0000b400ef0a7a23 */ /* 0x020fcc0000010808 */
[C---:B---3--:R-:W-:Y:S01]  /*5420*/  HMMA.16816.F32.BF16 R36, R4.reuse, R12, R32 ;  /* 0x0000000c0424723c */ /* 0x048fe20000041820 */
[----:B------:R3:W-:Y:S07]  /*5430*/  MUFU.EX2 R173, R10 ;  /* 0x0000000a00ad7308 */ /* 0x0007ee0000000800 */
[C---:B------:R-:W-:Y:S01]  /*5440*/  HMMA.16816.F32.BF16 R120, R4.reuse, R28, R120 ;  /* 0x0000001c0478723c */ /* 0x040fe20000041878 */
[----:B------:R-:W-:Y:S07]  /*5450*/  LDSM.16.MT88.4 R28, [R2+0x8100] ;  /* 0x00810000021c783b */ /* 0x000fee0000004200 */
[----:B------:R-:W-:Y:S01]  /*5460*/  HMMA.16816.F32.BF16 R32, R4, R14, R48 ;  /* 0x0000000e0420723c */ /* 0x000fe20000041830 */
[----:B------:R-:W5:Y:S01]  /*5470*/  LDSM.16.MT88.4 R12, [R241+0x2100] ;  /* 0x00210000f10c783b */ /* 0x000f620000004200 */
[----:B---3--:R-:W-:-:S04]  /*5480*/  FFMA.FTZ R10, R244, c[0x0][0x2d0], -R8 ;  /* 0x0000b400f40a7a23 */ /* 0x008fc80000010808 */
[----:B------:R3:W2:Y:S01]  /*5490*/  MUFU.EX2 R172, R10 ;  /* 0x0000000a00ac7308 */ /* 0x0006a20000000800 */
[----:B------:R-:W-:Y:S02]  /*54a0*/  F2FP.BF16.PACK_AB R4, R176, R177 ;  /* 0x000000b1b004723e */ /* 0x000fe400000010ff */
[----:B-1----:R-:W-:Y:S01]  /*54b0*/  F2FP.BF16.PACK_AB R6, R174, R175 ;  /* 0x000000afae06723e */ /* 0x002fe200000010ff */
[----:B---3--:R-:W-:Y:S01]  /*54c0*/  FFMA.FTZ R10, R238, c[0x0][0x2d0], -R8 ;  /* 0x0000b400ee0a7a23 */ /* 0x008fe20000010808 */
[----:B--2---:R-:W-:-:S03]  /*54d0*/  F2FP.BF16.PACK_AB R5, R172, R173 ;  /* 0x000000adac05723e */ /* 0x004fc600000010ff */
[----:B------:R1:W-:Y:S02]  /*54e0*/  MUFU.EX2 R102, R10 ;  /* 0x0000000a00667308 */ /* 0x0003e40000000800 */
[----:B-1----:R-:W-:Y:S01]  /*54f0*/  FFMA.FTZ R10, R237, c[0x0][0x2d0], -R8 ;  /* 0x0000b400ed0a7a23 */ /* 0x002fe20000010808 */
[----:B------:R-:W-:-:S05]  /*5500*/  MOV R237, R151 ;  /* 0x0000009700ed7202 */ /* 0x000fca0000000f00 */
[----:B------:R-:W1:Y:S02]  /*5510*/  MUFU.EX2 R101, R10 ;  /* 0x0000000a00657308 */ /* 0x000e640000000800 */
[----:B-1----:R-:W-:Y:S01]  /*5520*/  F2FP.BF16.PACK_AB R7, R101, R102 ;  /* 0x000000666507723e */ /* 0x002fe200000010ff */
[----:B------:R-:W-:Y:S01]  /*5530*/  FFMA.FTZ R10, R11, c[0x0][0x2d0], -R9 ;  /* 0x0000b4000b0a7a23 */ /* 0x000fe20000010809 */
[----:B------:R-:W-:Y:S01]  /*5540*/  MOV R11, R206 ;  /* 0x000000ce000b7202 */ /* 0x000fe20000000f00 */
[----:B------:R-:W-:-:S03]  /*5550*/  IMAD.MOV.U32 R206, RZ, RZ, R140 ;  /* 0x000000ffffce7224 */ /* 0x000fc600078e008c */
[----:B------:R1:W-:Y:S01]  /*5560*/  MUFU.EX2 R51, R10 ;  /* 0x0000000a00337308 */ /* 0x0003e20000000800 */
[----:B------:R-:W-:Y:S01]  /*5570*/  IMAD.MOV.U32 R140, RZ, RZ, R143 ;  /* 0x000000ffff8c7224 */ /* 0x000fe200078e008f */
[----:B------:R-:W-:Y:S01]  /*5580*/  HMMA.16816.F32.BF16 R112, R4, R20, R112 ;  /* 0x000000140470723c */ /* 0x000fe20000041870 */
[----:B------:R-:W-:Y:S01]  /*5590*/  MOV R143, R150 ;  /* 0x00000096008f7202 */ /* 0x000fe20000000f00 */
[----:B------:R-:W-:-:S04]  /*55a0*/  IMAD.MOV.U32 R150, RZ, RZ, R162 ;  /* 0x000000ffff967224 */ /* 0x000fc800078e00a2 */
[----:B------:R-:W-:Y:S02]  /*55b0*/  IMAD.MOV.U32 R238, RZ, RZ, R150 ;  /* 0x000000ffffee7224 */ /* 0x000fe400078e0096 */
[C---:B------:R-:W-:Y:S01]  /*55c0*/  HMMA.16816.F32.BF16 R40, R4.reuse, R22, R64 ;  /* 0x000000160428723c */ /* 0x040fe20000041840 */
[----:B------:R-:W2:Y:S04]  /*55d0*/  LDSM.16.MT88.4 R20, [R0+0x2100] ;  /* 0x002100000014783b */ /* 0x000ea80000004200 */
[----:B------:R-:W-:Y:S01]  /*55e0*/  LDSM.16.MT88.4 R64, [R0+0x5900] ;  /* 0x005900000040783b */ /* 0x000fe20000004200 */
[----:B-1----:R-:W-:Y:S01]  /*55f0*/  FFMA.FTZ R10, R207, c[0x0][0x2d0], -R9 ;  /* 0x0000b400cf0a7a23 */ /* 0x002fe20000010809 */
[----:B------:R-:W-:Y:S01]  /*5600*/  MOV R207, R142 ;  /* 0x0000008e00cf7202 */ /* 0x000fe20000000f00 */
[----:B------:R-:W-:Y:S01]  /*5610*/  HMMA.16816.F32.BF16 R144, R4, R24, R144 ;  /* 0x000000180490723c */ /* 0x000fe20000041890 */
[----:B------:R-:W-:Y:S01]  /*5620*/  IMAD.MOV.U32 R142, RZ, RZ, R149 ;  /* 0x000000ffff8e7224 */ /* 0x000fe200078e0095 */
[----:B------:R1:W3:Y:S01]  /*5630*/  MUFU.EX2 R50, R10 ;  /* 0x0000000a00327308 */ /* 0x0002e20000000800 */
[----:B------:R-:W-:-:S04]  /*5640*/  MOV R149, R161 ;  /* 0x000000a100957202 */ /* 0x000fc80000000f00 */
[----:B------:R-:W-:Y:S01]  /*5650*/  MOV R244, R149 ;  /* 0x0000009500f47202 */ /* 0x000fe20000000f00 */
[C---:B------:R-:W-:Y:S01]  /*5660*/  HMMA.16816.F32.BF16 R44, R4.reuse, R26, R68 ;  /* 0x0000001a042c723c */ /* 0x040fe20000041844 */
[----:B------:R-:W2:Y:S07]  /*5670*/  LDSM.16.MT88.4 R24, [R103+0x5100] ;  /* 0x005100006718783b */ /* 0x000eae0000004200 */
[----:B----4-:R-:W-:Y:S01]  /*5680*/  HMMA.16816.F32.BF16 R104, R4, R16, R104 ;  /* 0x000000100468723c */ /* 0x010fe20000041868 */
[--C-:B-1----:R-:W-:Y:S01]  /*5690*/  FFMA.FTZ R10, R141, c[0x0][0x2d0], -R9.reuse ;  /* 0x0000b4008d0a7a23 */ /* 0x102fe20000010809 */
[----:B------:R-:W-:Y:S01]  /*56a0*/  MOV R141, R148 ;  /* 0x00000094008d7202 */ /* 0x000fe20000000f00 */
[----:B------:R-:W-:-:S02]  /*56b0*/  FFMA.FTZ R9, R163, c[0x0][0x2d0], -R9 ;  /* 0x0000b400a3097a23 */ /* 0x000fc40000010809 */
[----:B------:R-:W-:Y:S01]  /*56c0*/  IMAD.MOV.U32 R148, RZ, RZ, R160 ;  /* 0x000000ffff947224 */ /* 0x000fe200078e00a0 */
[----:B------:R-:W-:Y:S02]  /*56d0*/  MUFU.EX2 R49, R10 ;  /* 0x0000000a00317308 */ /* 0x000fe40000000800 */
[----:B------:R-:W-:Y:S01]  /*56e0*/  HMMA.16816.F32.BF16 R52, R4, R18, R80 ;  /* 0x000000120434723c */ /* 0x000fe20000041850 */
[----:B------:R-:W1:Y:S01]  /*56f0*/  LDSM.16.MT88.4 R16, [R241+0x5100] ;  /* 0x00510000f110783b */ /* 0x000e620000004200 */
[----:B------:R-:W-:-:S03]  /*5700*/  IMAD.MOV.U32 R239, RZ, RZ, R148 ;  /* 0x000000ffffef7224 */ /* 0x000fc600078e0094 */
[----:B------:R-:W-:Y:S01]  /*5710*/  LDSM.16.MT88.4 R148, [R2+0x5900] ;  /* 0x005900000294783b */ /* 0x000fe20000004200 */
[----:B------:R4:W1:Y:S02]  /*5720*/  MUFU.EX2 R48, R9 ;  /* 0x0000000900307308 */ /* 0x0008640000000800 */
[C---:B-----5:R-:W-:Y:S01]  /*5730*/  HMMA.16816.F32.BF16 R120, R4.reuse, R12, R120 ;  /* 0x0000000c0478723c */ /* 0x060fe20000041878 */
[----:B------:R-:W-:Y:S07]  /*5740*/  LDSM.16.MT88.4 R80, [R2+0x8900] ;  /* 0x008900000250783b */ /* 0x000fee0000004200 */
[----:B------:R-:W-:Y:S01]  /*5750*/  HMMA.16816.F32.BF16 R60, R4, R14, R84 ;  /* 0x0000000e043c723c */ /* 0x000fe20000041854 */
[----:B------:R-:W5:Y:S01]  /*5760*/  LDSM.16.MT88.4 R12, [R0+0x5100] ;  /* 0x00510000000c783b */ /* 0x000f620000004200 */
[----:B----4-:R-:W-:-:S06]  /*5770*/  FFMA.FTZ R9, R11, c[0x0][0x2d0], -R8 ;  /* 0x0000b4000b097a23 */ /* 0x010fcc0000010808 */
[----:B------:R-:W-:Y:S01]  /*5780*/  HMMA.16816.F32.BF16 R76, R4, R28, R76 ;  /* 0x0000001c044c723c */ /* 0x000fe2000004184c */
[----:B------:R-:W-:-:S07]  /*5790*/  MOV R11, R143 ;  /* 0x0000008f000b7202 */ /* 0x000fce0000000f00 */
[C---:B------:R-:W-:Y:S08]  /*57a0*/  HMMA.16816.F32.BF16 R28, R4.reuse, R30, R72 ;  /* 0x0000001e041c723c */ /* 0x040ff00000041848 */
[C---:B--2---:R-:W-:Y:S08]  /*57b0*/  HMMA.16816.F32.BF16 R128, R4.reuse, R20, R128 ;  /* 0x000000140480723c */ /* 0x044ff00000041880 */
[C---:B------:R-:W-:Y:S01]  /*57c0*/  HMMA.16816.F32.BF16 R68, R4.reuse, R22, R88 ;  /* 0x000000160444723c */ /* 0x040fe20000041858 */
[----:B------:R-:W2:Y:S07]  /*57d0*/  LDSM.16.MT88.4 R20, [R103+0x8100] ;  /* 0x008100006714783b */ /* 0x000eae0000004200 */
[C---:B------:R-:W-:Y:S08]  /*57e0*/  HMMA.16816.F32.BF16 R136, R4.reuse, R24, R136 ;  /* 0x000000180488723c */ /* 0x040ff00000041888 */
[C---:B------:R-:W-:Y:S01]  /*57f0*/  HMMA.16816.F32.BF16 R72, R4.reuse, R26, R92 ;  /* 0x0000001a0448723c */ /* 0x040fe2000004185c */
[----:B------:R-:W4:Y:S07]  /*5800*/  LDSM.16.MT88.4 R24, [R241+0x8100] ;  /* 0x00810000f118783b */ /* 0x000f2e0000004200 */
[C---:B-1----:R-:W-:Y:S07]  /*5810*/  HMMA.16816.F32.BF16 R84, R4.reuse, R16, R96 ;  /* 0x000000100454723c */ /* 0x042fee0000041860 */
[----:B---3--:R-:W-:Y:S01]  /*5820*/  F2FP.BF16.PACK_AB R96, R50, R51 ;  /* 0x000000333260723e */ /* 0x008fe200000010ff */
[----:B------:R-:W-:Y:S01]  /*5830*/  HMMA.16816.F32.BF16 R88, R4, R18, R116 ;  /* 0x000000120458723c */ /* 0x000fe20000041874 */
[----:B------:R-:W1:Y:S01]  /*5840*/  LDSM.16.MT88.4 R16, [R0+0x8100] ;  /* 0x008100000010783b */ /* 0x000e620000004200 */
[----:B------:R-:W-:-:S03]  /*5850*/  F2FP.BF16.PACK_AB R98, R48, R49 ;  /* 0x000000313062723e */ /* 0x000fc600000010ff */
[----:B------:R3:W-:Y:S03]  /*5860*/  LDSM.16.MT88.4 R116, [R2+0x2900] ;  /* 0x002900000274783b */ /* 0x0007e60000004200 */
[C---:B-----5:R-:W-:Y:S01]  /*5870*/  HMMA.16816.F32.BF16 R160, R4.reuse, R14, R56 ;  /* 0x0000000e04a0723c */ /* 0x060fe20000041838 */
[----:B------:R5:W-:Y:S01]  /*5880*/  MUFU.EX2 R15, R9 ;  /* 0x00000009000f7308 */ /* 0x000be20000000800 */
[----:B------:R-:W-:Y:S06]  /*5890*/  LDSM.16.MT88.4 R56, [R241+0x5900] ;  /* 0x00590000f138783b */ /* 0x000fec0000004200 */
[C---:B--2---:R-:W-:Y:S08]  /*58a0*/  HMMA.16816.F32.BF16 R164, R4.reuse, R20, R164 ;  /* 0x0000001404a4723c */ /* 0x044ff000000418a4 */
[----:B------:R-:W-:Y:S01]  /*58b0*/  HMMA.16816.F32.BF16 R92, R4, R12, R108 ;  /* 0x0000000c045c723c */ /* 0x000fe2000004186c */
[----:B-----5:R-:W-:Y:S01]  /*58c0*/  FFMA.FTZ R9, R206, c[0x0][0x2d0], -R8 ;  /* 0x0000b400ce097a23 */ /* 0x020fe20000010808 */
[----:B------:R-:W2:Y:S01]  /*58d0*/  LDSM.16.MT88.4 R108, [R103+0x2900] ;  /* 0x00290000676c783b */ /* 0x000ea20000004200 */
[----:B------:R-:W-:-:S02]  /*58e0*/  IMAD.MOV.U32 R206, RZ, RZ, R142 ;  /* 0x000000ffffce7224 */ /* 0x000fc400078e008e */
[----:B------:R5:W1:Y:S01]  /*58f0*/  MUFU.EX2 R14, R9 ;  /* 0x00000009000e7308 */ /* 0x000a620000000800 */
[----:B---3--:R-:W-:Y:S02]  /*5900*/  FADD.FTZ R2, R239, R244 ;  /* 0x000000f4ef027221 */ /* 0x008fe40000010000 */
[----:B----4-:R-:W-:Y:S02]  /*5910*/  HMMA.16816.F32.BF16 R168, R4, R24, R168 ;  /* 0x0000001804a8723c */ /* 0x010fe400000418a8 */
[----:B------:R-:W-:-:S04]  /*5920*/  FADD.FTZ R2, R206, R2 ;  /* 0x00000002ce027221 */ /* 0x000fc80000010000 */
[----:B------:R-:W-:Y:S02]  /*5930*/  FADD.FTZ R2, R236, R2 ;  /* 0x00000002ec027221 */ /* 0x000fe40000010000 */
[C---:B------:R-:W-:Y:S01]  /*5940*/  HMMA.16816.F32.BF16 R20, R4.reuse, R22, R124 ;  /* 0x000000160414723c */ /* 0x040fe2000004187c */
[----:B------:R-:W-:Y:S01]  /*5950*/  LDSM.16.MT88.4 R124, [R241+0x2900] ;  /* 0x00290000f17c783b */ /* 0x000fe20000004200 */
[----:B------:R-:W-:Y:S02]  /*5960*/  FADD.FTZ R2, R195, R2 ;  /* 0x00000002c3027221 */ /* 0x000fe40000010000 */
[----:B-----5:R-:W-:Y:S01]  /*5970*/  FFMA.FTZ R9, R207, c[0x0][0x2d0], -R8 ;  /* 0x0000b400cf097a23 */ /* 0x020fe20000010808 */
[----:B------:R-:W-:Y:S01]  /*5980*/  MOV R207, R141 ;  /* 0x0000008d00cf7202 */ /* 0x000fe20000000f00 */
[----:B------:R-:W-:Y:S02]  /*5990*/  FADD.FTZ R2, R194, R2 ;  /* 0x00000002c2027221 */ /* 0x000fe40000010000 */
[----:B------:R-:W-:Y:S01]  /*59a0*/  HMMA.16816.F32.BF16 R24, R4, R26, R132 ;  /* 0x0000001a0418723c */ /* 0x000fe20000041884 */
[----:B------:R-:W-:Y:S01]  /*59b0*/  FFMA.FTZ R8, R140, c[0x0][0x2d0], -R8 ;  /* 0x0000b4008c087a23 */ /* 0x000fe20000010808 */
[----:B------:R-:W-:Y:S01]  /*59c0*/  MUFU.EX2 R13, R9 ;  /* 0x00000009000d7308 */ /* 0x000fe20000000800 */
[----:B------:R-:W-:Y:S01]  /*59d0*/  LDSM.16.MT88.4 R132, [R0+0x2900] ;  /* 0x002900000084783b */ /* 0x000fe20000004200 */
[----:B-1----:R-:W-:-:S03]  /*59e0*/  F2FP.BF16.PACK_AB R97, R14, R15 ;  /* 0x0000000f0e61723e */ /* 0x002fc600000010ff */
[----:B------:R-:W1:Y:S01]  /*59f0*/  LDSM.16.MT88.4 R140, [R103+0x5900] ;  /* 0x00590000678c783b */ /* 0x000e620000004200 */
[C---:B------:R-:W-:Y:S02]  /*5a00*/  HMMA.16816.F32.BF16 R36, R4.reuse, R16, R36 ;  /* 0x000000100424723c */ /* 0x040fe40000041824 */
[----:B------:R-:W3:Y:S06]  /*5a10*/  MUFU.EX2 R12, R8 ;  /* 0x00000008000c7308 */ /* 0x000eec0000000800 */
[----:B------:R-:W-:Y:S07]  /*5a20*/  HMMA.16816.F32.BF16 R32, R4, R18, R32 ;  /* 0x000000120420723c */ /* 0x000fee0000041820 */
[----:B------:R-:W-:Y:S01]  /*5a30*/  FADD.FTZ R4, R238, R237 ;  /* 0x000000edee047221 */ /* 0x000fe20000010000 */
[----:B---3--:R-:W-:-:S03]  /*5a40*/  F2FP.BF16.PACK_AB R99, R12, R13 ;  /* 0x0000000d0c63723e */ /* 0x008fc600000010ff */
[----:B------:R-:W-:Y:S02]  /*5a50*/  FADD.FTZ R4, R11, R4 ;  /* 0x000000040b047221 */ /* 0x000fe40000010000 */
[----:B------:R3:W-:Y:S02]  /*5a60*/  LDSM.16.MT88.4 R8, [R0+0x8900] ;  /* 0x008900000008783b */ /* 0x0007e40000004200 */
[----:B------:R-:W-:Y:S01]  /*5a70*/  FADD.FTZ R4, R207, R4 ;  /* 0x00000004cf047221 */ /* 0x000fe20000010000 */
[----:B--2---:R-:W-:Y:S03]  /*5a80*/  HMMA.16816.F32.BF16 R104, R96, R108, R104 ;  /* 0x0000006c6068723c */ /* 0x004fe60000041868 */
[----:B------:R-:W-:-:S04]  /*5a90*/  FADD.FTZ R4, R205, R4 ;  /* 0x00000004cd047221 */ /* 0x000fc80000010000 */
[----:B------:R-:W-:Y:S01]  /*5aa0*/  FADD.FTZ R4, R204, R4 ;  /* 0x00000004cc047221 */ /* 0x000fe20000010000 */
[C---:B------:R-:W-:Y:S03]  /*5ab0*/  HMMA.16816.F32.BF16 R108, R96.reuse, R110, R52 ;  /* 0x0000006e606c723c */ /* 0x040fe60000041834 */
[----:B------:R-:W-:Y:S02]  /*5ac0*/  FADD.FTZ R5, R193, R4 ;  /* 0x00000004c1057221 */ /* 0x000fe40000010000 */
[----:B------:R-:W-:Y:S02]  /*5ad0*/  FADD.FTZ R4, R192, R2 ;  /* 0x00000002c0047221 */ /* 0x000fe40000010000 */
[----:B------:R-:W-:Y:S01]  /*5ae0*/  FADD.FTZ R2, R190, R5 ;  /* 0x00000005be027221 */ /* 0x000fe20000010000 */
[----:B-1----:R-:W-:Y:S03]  /*5af0*/  HMMA.16816.F32.BF16 R136, R96, R140, R136 ;  /* 0x0000008c6088723c */ /* 0x002fe60000041888 */
[----:B------:R-:W-:-:S02]  /*5b00*/  FADD.FTZ R2, R252, R2 ;  /* 0x00000002fc027221 */ /* 0x000fc40000010000 */
[----:B---3--:R-:W-:Y:S02]  /*5b10*/  FADD.FTZ R0, R191, R4 ;  /* 0x00000004bf007221 */ /* 0x008fe40000010000 */
        /* <DEDUP_REMOVED lines=8> */
[----:B------:R-:W-:Y:S01]  /*5ba0*/  FADD.FTZ R2, R189, R2 ;  /* 0x00000002bd027221 */ /* 0x000fe20000010000 */
[----:B------:R-:W1:Y:S01]  /*5bb0*/  LDSM.16.MT88.4 R72, [R103+0x8900] ;  /* 0x008900006748783b */ /* 0x000e620000004200 */
[----:B------:R-:W-:Y:S02]  /*5bc0*/  FADD.FTZ R0, R245, R0 ;  /* 0x00000000f5007221 */ /* 0x000fe40000010000 */
[----:B------:R-:W-:Y:S02]  /*5bd0*/  FADD.FTZ R2, R188, R2 ;  /* 0x00000002bc027221 */ /* 0x000fe40000010000 */
[----:B------:R-:W-:Y:S01]  /*5be0*/  FADD.FTZ R0, R181, R0 ;  /* 0x00000000b5007221 */ /* 0x000fe20000010000 */
[----:B------:R-:W-:Y:S01]  /*5bf0*/  HMMA.16816.F32.BF16 R56, R96, R58, R88 ;  /* 0x0000003a6038723c */ /* 0x000fe20000041858 */
[----:B------:R-:W-:Y:S01]  /*5c00*/  FADD.FTZ R2, R183, R2 ;  /* 0x00000002b7027221 */ /* 0x000fe20000010000 */
[----:B------:R-:W2:Y:S01]  /*5c10*/  LDSM.16.MT88.4 R88, [R241+0x8900] ;  /* 0x00890000f158783b */ /* 0x000ea20000004200 */
        /* <DEDUP_REMOVED lines=10> */
[----:B------:R-:W-:-:S04]  /*5cc0*/  FADD.FTZ R0, R172, R0 ;  /* 0x00000000ac007221 */ /* 0x000fc80000010000 */
        /* <DEDUP_REMOVED lines=12> */
[----:B------:R-:W-:Y:S02]  /*5d90*/  FADD.FTZ R4, R48, R0 ;  /* 0x0000000030047221 */ /* 0x000fe40000010000 */
[----:B------:R-:W-:-:S05]  /*5da0*/  FADD.FTZ R0, R12, R2 ;  /* 0x000000020c007221 */ /* 0x000fca0000010000 */
[----:B------:R3:W-:Y:S01]  /*5db0*/  STL [R1+0x8], R0 ;  /* 0x0000080001007387 */ /* 0x0007e20000100800 */
[C---:B------:R-:W-:Y:S03]  /*5dc0*/  HMMA.16816.F32.BF16 R144, R96.reuse, R148, R144 ;  /* 0x000000946090723c */ /* 0x040fe60000041890 */
[----:B------:R3:W-:Y:S05]  /*5dd0*/  STL [R1+0x4], R4 ;  /* 0x0000040401007387 */ /* 0x0007ea0000100800 */
[C---:B------:R-:W-:Y:S08]  /*5de0*/  HMMA.16816.F32.BF16 R76, R96.reuse, R80, R76 ;  /* 0x00000050604c723c */ /* 0x040ff0000004184c */
[C---:B------:R-:W-:Y:S08]  /*5df0*/  HMMA.16816.F32.BF16 R60, R96.reuse, R64, R92 ;  /* 0x00000040603c723c */ /* 0x040ff0000004185c */
        /* <DEDUP_REMOVED lines=11> */
[----:B---3--:R-:W2:Y:S04]  /*5eb0*/  LDL.64 R194, [R1+0x10] ;  /* 0x0000100001c27983 */ /* 0x008ea80000100a00 */
[----:B------:R-:W3:Y:S01]  /*5ec0*/  LDL R191, [R1] ;  /* 0x0000000001bf7983 */ /* 0x000ee20000100800 */
[----:B------:R-:W-:-:S02]  /*5ed0*/  IMAD.MOV.U32 R192, RZ, RZ, c[0x0][0x1e4] ;  /* 0x00007900ffc07624 */ /* 0x000fc400078e00ff */
[----:B------:R-:W-:Y:S02]  /*5ee0*/  IMAD.MOV.U32 R190, RZ, RZ, c[0x0][0x1e0] ;  /* 0x00007800ffbe7624 */ /* 0x000fe400078e00ff */
[----:B------:R-:W-:Y:S02]  /*5ef0*/  IMAD R0, R192, 0x60, RZ ;  /* 0x00000060c0007824 */ /* 0x000fe400078e02ff */
[----:B------:R-:W-:Y:S01]  /*5f00*/  IMAD.WIDE.U32 R4, R190, 0x60, RZ ;  /* 0x00000060be047825 */ /* 0x000fe200078e00ff */
[----:B------:R-:W-:-:S04]  /*5f10*/  USHF.R.S32.HI UR5, URZ, 0x1f, UR4 ;  /* 0x0000001f3f057899 */ /* 0x000fc80008011404 */
[----:B------:R-:W-:-:S05]  /*5f20*/  IADD3 R0, R5, R0, RZ ;  /* 0x0000000005007210 */ /* 0x000fca0007ffe0ff */
[----:B------:R-:W-:-:S04]  /*5f30*/  IMAD R0, R0, UR4, RZ ;  /* 0x0000000400007c24 */ /* 0x000fc8000f8e02ff */
[----:B------:R-:W-:Y:S02]  /*5f40*/  IMAD R0, R4, UR5, R0 ;  /* 0x0000000504007c24 */ /* 0x000fe4000f8e0200 */
[C---:B------:R-:W-:Y:S01]  /*5f50*/  IMAD.SHL.U32 R8, R190.reuse, 0x40, RZ ;  /* 0x00000040be087824 */ /* 0x040fe200078e00ff */
[----:B------:R-:W-:Y:S01]  /*5f60*/  SHF.L.U64.HI R2, R190, 0x6, R192 ;  /* 0x00000006be027819 */ /* 0x000fe200000102c0 */
[----:B--2---:R-:W-:-:S05]  /*5f70*/  IMAD.WIDE.U32 R6, R4, UR4, R194 ;  /* 0x0000000404067c25 */ /* 0x004fca000f8e00c2 */
[----:B------:R-:W-:Y:S02]  /*5f80*/  LEA R4, P1, R6, c[0x0][0x1c8], 0x1 ;  /* 0x0000720006047a11 */ /* 0x000fe400078208ff */
[----:B------:R-:W-:Y:S02]  /*5f90*/  IADD3 R0, R7, R0, RZ ;  /* 0x0000000007007210 */ /* 0x000fe40007ffe0ff */
[----:B------:R-:W-:Y:S02]  /*5fa0*/  IADD3 R12, P6, P5, R8, 0x80, R4 ;  /* 0x00000080080c7810 */ /* 0x000fe40007dde004 */
[----:B------:R-:W-:Y:S02]  /*5fb0*/  LEA.HI.X R5, R6, c[0x0][0x1cc], R0, 0x1, P1 ;  /* 0x0000730006057a11 */ /* 0x000fe400008f0c00 */
[-C--:B------:R-:W-:Y:S02]  /*5fc0*/  IADD3 R6, P1, R4, R8.reuse, RZ ;  /* 0x0000000804067210 */ /* 0x080fe40007f3e0ff */
[--C-:B------:R-:W-:Y:S01]  /*5fd0*/  IADD3.X R13, R2, RZ, R5.reuse, P6, P5 ;  /* 0x000000ff020d7210 */ /* 0x100fe200037ea405 */
[----:B------:R-:W-:Y:S01]  /*5fe0*/  @!PT LDS RZ, [RZ] ;  /* 0x00000000fffff984 */ /* 0x000fe20000000800 */
[----:B------:R-:W-:Y:S01]  /*5ff0*/  @!PT LDS RZ, [RZ] ;  /* 0x00000000fffff984 */ /* 0x000fe20000000800 */
[----:B------:R-:W-:Y:S01]  /*6000*/  @!PT LDS RZ, [RZ] ;  /* 0x00000000fffff984 */ /* 0x000fe20000000800 */
[----:B---3--:R1:W-:Y:S01]  /*6010*/  LDGSTS.E.BYPASS.LTC128B.128 [R191+0x12100], [R4.64], !P4 ;  /* 0x1210000004bf7fae */ /* 0x0083e2000e101d4c */
[----:B------:R-:W-:Y:S01]  /*6020*/  IADD3 R10, P6, P5, R8, 0x100, R4 ;  /* 0x00000100080a7810 */ /* 0x000fe20007dde004 */
[----:B------:R-:W-:Y:S01]  /*6030*/  IMAD.X R7, R5, 0x1, R2, P1 ;  /* 0x0000000105077824 */ /* 0x000fe200008e0602 */
[----:B------:R-:W-:Y:S01]  /*6040*/  IADD3 R8, P1, R6, R8, RZ ;  /* 0x0000000806087210 */ /* 0x000fe20007f3e0ff */
[----:B------:R1:W-:Y:S01]  /*6050*/  LDGSTS.E.BYPASS.LTC128B.128 [R191+0x15100], [R4.64+0x80], !P3 ;  /* 0x1510008004bf7fae */ /* 0x0003e2000d901d4c */
[----:B------:R-:W-:-:S02]  /*6060*/  IADD3.X R11, R2, RZ, R5, P6, P5 ;  /* 0x000000ff020b7210 */ /* 0x000fc400037ea405 */
[----:B------:R-:W-:Y:S01]  /*6070*/  IADD3.X R9, R7, R2, RZ, P1, !PT ;  /* 0x0000000207097210 */ /* 0x000fe20000ffe4ff */
[----:B------:R1:W-:Y:S04]  /*6080*/  LDGSTS.E.BYPASS.LTC128B.128 [R191+0x18100], [R4.64+0x100], !P2 ;  /* 0x1810010004bf7fae */ /* 0x0003e8000d101d4c */
[----:B------:R1:W-:Y:S04]  /*6090*/  LDGSTS.E.BYPASS.LTC128B.128 [R191+0x13100], [R6.64], !P4 ;  /* 0x1310000006bf7fae */ /* 0x0003e8000e101d4c */
[----:B------:R1:W-:Y:S04]  /*60a0*/  LDGSTS.E.BYPASS.LTC128B.128 [R191+0x16100], [R12.64], !P3 ;  /* 0x161000000cbf7fae */ /* 0x0003e8000d901d4c */
[----:B------:R1:W-:Y:S04]  /*60b0*/  LDGSTS.E.BYPASS.LTC128B.128 [R191+0x19100], [R10.64], !P2 ;  /* 0x191000000abf7fae */ /* 0x0003e8000d101d4c */
[----:B------:R1:W-:Y:S04]  /*60c0*/  LDGSTS.E.BYPASS.LTC128B.128 [R191+0x14100], [R8.64], !P4 ;  /* 0x1410000008bf7fae */ /* 0x0003e8000e101d4c */
[----:B------:R1:W-:Y:S04]  /*60d0*/  LDGSTS.E.BYPASS.LTC128B.128 [R191+0x17100], [R8.64+0x80], !P3 ;  /* 0x1710008008bf7fae */ /* 0x0003e8000d901d4c */
[----:B------:R1:W-:Y:S02]  /*60e0*/  LDGSTS.E.BYPASS.LTC128B.128 [R191+0x1a100], [R8.64+0x100], !P2 ;  /* 0x1a10010008bf7fae */ /* 0x0003e4000d101d4c */
.L_x_1215:
[----:B---3--:R-:W-:Y:S01]  /*60f0*/  UIADD3 UR20, UR14, -0x2, URZ ;  /* 0xfffffffe0e147890 */ /* 0x008fe2000fffe03f */
[----:B------:R-:W0:Y:S03]  /*6100*/  LDGDEPBAR ;  /* 0x00000000000079af */ /* 0x000e260000000000 */
[----:B------:R-:W-:-:S06]  /*6110*/  UISETP.GE.AND UP0, UPT, UR20, UR10, UPT ;  /* 0x0000000a1400728c */ /* 0x000fcc000bf06270 */
[----:B------:R-:W-:-:S13]  /*6120*/  PLOP3.LUT P1, PT, PT, PT, UP0, 0x80, 0x0 ;  /* 0x000000000000781c */ /* 0x000fda0003f2f008 */
[----:B------:R-:W-:Y:S05]  /*6130*/  @!P1 BRA `(.L_x_1216) ;  /* 0x0000404000009947 */ /* 0x000fea0003800000 */
[----:B------:R-:W-:Y:S01]  /*6140*/  IMAD.MOV.U32 R244, RZ, RZ, 0x20 ;  /* 0x00000020fff47424 */ /* 0x000fe200078e00ff */
[----:B------:R-:W-:Y:S01]  /*6150*/  MOV R101, R3 ;  /* 0x0000000300657202 */ /* 0x000fe20000000f00 */
[----:B------:R-:W-:Y:S01]  /*6160*/  IMAD.MOV.U32 R0, RZ, RZ, R100 ;  /* 0x000000ffff007224 */ /* 0x000fe200078e0064 */
[----:B------:R-:W-:Y:S02]  /*6170*/  UMOV UR19, URZ ;  /* 0x0000003f00137c82 */ /* 0x000fe40008000000 */
[----:B------:R-:W-:Y:S01]  /*6180*/  SEL R244, R244, 0xffffffe0, !P0 ;  /* 0xffffffe0f4f47807 */ /* 0x000fe20004000000 */
[----:B------:R-:W-:Y:S02]  /*6190*/  UMOV UR5, 0x1 ;  /* 0x0000000100057882 */ /* 0x000fe40000000000 */
[----:B------:R-:W-:Y:S02]  /*61a0*/  ULDC.64 UR8, c[0x0][0x208] ;  /* 0x0000820000087ab9 */ /* 0x000fe40000000a00 */
[----:B------:R-:W-:-:S02]  /*61b0*/  ULDC.64 UR6, c[0x0][0x1e0] ;  /* 0x0000780000067ab9 */ /* 0x000fc40000000a00 */
.L_x_1217:
[----:B------:R-:W2:Y:S01]  /*61c0*/  LDL.64 R22, [R1+0x18] ;  /* 0x0000180001167983 */ /* 0x000ea20000100a00 */
[----:B------:R-:W-:Y:S04]  /*61d0*/  DEPBAR.LE SB0, 0x2 ;  /* 0x000080800000791a */ /* 0x000fe80000000000 */
[----:B------:R-:W-:Y:S01]  /*61e0*/  UISETP.GE.AND UP0, UPT, UR10, UR20, UPT ;  /* 0x000000140a00728c */ /* 0x000fe2000bf06270 */
[----:B------:R-:W3:Y:S01]  /*61f0*/  LDL.64 R20, [R1+0x20] ;  /* 0x0000200001147983 */ /* 0x000ee20000100a00 */
[----:B------:R-:W-:Y:S01]  /*6200*/  UIADD3 UR18, UR20, -0x1, URZ ;  /* 0xffffffff14127890 */ /* 0x000fe2000fffe03f */
[----:B------:R-:W-:Y:S01]  /*6210*/  MOV R44, UR19 ;  /* 0x00000013002c7c02 */ /* 0x000fe20008000f00 */
[----:B------:R-:W-:Y:S03]  /*6220*/  UIMAD UR4, UR5, 0x9000, URZ ;  /* 0x00009000050478a4 */ /* 0x000fe6000f8e023f */
[----:B------:R-:W-:Y:S01]  /*6230*/  BAR.SYNC.DEFER_BLOCKING 0x0 ;  /* 0x0000000000007b1d */ /* 0x000fe20000010000 */
[----:B------:R-:W-:Y:S01]  /*6240*/  PLOP3.LUT P0, PT, PT, PT, UP0, 0x80, 0x0 ;  /* 0x000000000000781c */ /* 0x000fe20003f0f008 */
[----:B------:R-:W-:Y:S01]  /*6250*/  UISETP.GE.AND UP1, UPT, UR19, 0x1, UPT ;  /* 0x000000011300788c */ /* 0x000fe2000bf26270 */
[----:B------:R-:W-:Y:S01]  /*6260*/  IADD3 R100, R240, UR4, RZ ;  /* 0x00000004f0647c10 */ /* 0x000fe2000fffe0ff */
[----:B------:R-:W-:Y:S02]  /*6270*/  @!UP0 USHF.R.S32.HI UR14, URZ, 0x1f, UR18 ;  /* 0x0000001f3f0e8899 */ /* 0x000fe40008011412 */
[----:B------:R-:W-:Y:S02]  /*6280*/  @!UP0 UIMAD.WIDE.U32 UR22, UR18, UR8, URZ ;  /* 0x00000008121682a5 */ /* 0x000fe4000f8e003f */
[----:B------:R-:W-:Y:S04]  /*6290*/  @!UP0 UIMAD UR14, UR14, UR8, URZ ;  /* 0x000000080e0e82a4 */ /* 0x000fe8000f8e023f */
[----:B------:R-:W-:Y:S01]  /*62a0*/  @!UP0 UIMAD UR14, UR18, UR9, UR14 ;  /* 0x00000009120e82a4 */ /* 0x000fe2000f8e020e */
[----:B-1----:R-:W-:Y:S03]  /*62b0*/  MOV R2, UR22 ;  /* 0x0000001600027c02 */ /* 0x002fe60008000f00 */
[----:B------:R-:W-:Y:S04]  /*62c0*/  @!UP0 UIADD3 UR14, UR23, UR14, URZ ;  /* 0x0000000e170e8290 */ /* 0x000fe8000fffe03f */
[----:B------:R-:W-:Y:S01]  /*62d0*/  @!UP0 UIMAD UR14, UR14, 0x60, URZ ;  /* 0x000000600e0e88a4 */ /* 0x000fe2000f8e023f */
[----:B-1----:R-:W1:Y:S08]  /*62e0*/  LDSM.16.M88.4 R8, [R240+UR4+0x12100] ;  /* 0x01210004f008783b */ /* 0x002e700008000200 */
[----:B------:R-:W4:Y:S04]  /*62f0*/  LDL R30, [R1] ;  /* 0x00000000011e7983 */ /* 0x000f280000100800 */
[----:B------:R-:W5:Y:S08]  /*6300*/  LDSM.16.M88.4 R16, [R240+UR4+0x12900] ;  /* 0x01290004f010783b */ /* 0x000f700008000200 */
[----:B------:R-:W2:Y:S08]  /*6310*/  LDSM.16.M88.4 R24, [R240+UR4+0x13100] ;  /* 0x01310004f018783b */ /* 0x000eb00008000200 */
[----:B------:R-:W2:Y:S08]  /*6320*/  LDSM.16.M88.4 R32, [R240+UR4+0x13900] ;  /* 0x01390004f020783b */ /* 0x000eb00008000200 */
[----:B------:R-:W2:Y:S01]  /*6330*/  LDSM.16.M88.4 R40, [R240+UR4+0x14100] ;  /* 0x01410004f028783b */ /* 0x000ea20008000200 */
[C---:B-1----:R-:W-:Y:S07]  /*6340*/  HMMA.16816.F32.BF16 R4, R152.reuse, R8, RZ ;  /* 0x000000089804723c */ /* 0x042fee00000418ff */
[----:B------:R-:W1:Y:S01]  /*6350*/  LDSM.16.M88.4 R48, [R240+UR4+0x14900] ;  /* 0x01490004f030783b */ /* 0x000e620008000200 */
[C---:B------:R-:W-:Y:S08]  /*6360*/  HMMA.16816.F32.BF16 R8, R152.reuse, R10, RZ ;  /* 0x0000000a9808723c */ /* 0x040ff000000418ff */
[C---:B-----5:R-:W-:Y:S08]  /*6370*/  HMMA.16816.F32.BF16 R12, R152.reuse, R16, RZ ;  /* 0x00000010980c723c */ /* 0x060ff000000418ff */
[C---:B------:R-:W-:Y:S01]  /*6380*/  HMMA.16816.F32.BF16 R16, R152.reuse, R18, RZ ;  /* 0x000000129810723c */ /* 0x040fe200000418ff */
[----:B--2---:R-:W-:Y:S03]  /*6390*/  @!P0 MOV R29, R23 ;  /* 0x00000017001d8202 */ /* 0x004fe60000000f00 */
[----:B---3--:R-:W-:Y:S04]  /*63a0*/  @!P0 MOV R28, R20 ;  /* 0x00000014001c8202 */ /* 0x008fe80000000f00 */
[C---:B------:R-:W-:Y:S01]  /*63b0*/  HMMA.16816.F32.BF16 R20, R152.reuse, R24, RZ ;  /* 0x000000189814723c */ /* 0x040fe200000418ff */
[----:B------:R-:W-:Y:S03]  /*63c0*/  @!P0 IMAD.WIDE.U32 R28, R2, 0x60, R28 ;  /* 0x00000060021c8825 */ /* 0x000fe600078e001c */
[----:B------:R-:W-:Y:S04]  /*63d0*/  IADD3 R2, R244, R100, RZ ;  /* 0x00000064f4027210 */ /* 0x000fe80007ffe0ff */
[C---:B------:R-:W-:Y:S01]  /*63e0*/  HMMA.16816.F32.BF16 R24, R152.reuse, R26, RZ ;  /* 0x0000001a9818723c */ /* 0x040fe200000418ff */
[----:B------:R-:W-:Y:S01]  /*63f0*/  @!P0 IADD3 R38, R29, UR14, RZ ;  /* 0x0000000e1d268c10 */ /* 0x000fe2000fffe0ff */
[----:B------:R-:W2:Y:S01]  /*6400*/  LDSM.16.M88.4 R160, [R2+0x12100] ;  /* 0x0121000002a0783b */ /* 0x000ea20000000200 */
[----:B------:R-:W-:Y:S01]  /*6410*/  UIADD3 UR14, UR20, -0x2, URZ ;  /* 0xfffffffe140e7890 */ /* 0x000fe2000fffe03f */
[C---:B------:R-:W-:Y:S02]  /*6420*/  @!P0 SHF.L.U32 R3, R28.reuse, 0x1, RZ ;  /* 0x000000011c038819 */ /* 0x040fe400000006ff */
[----:B------:R-:W-:Y:S01]  /*6430*/  @!P0 SHF.L.U64.HI R38, R28, 0x1, R38 ;  /* 0x000000011c268819 */ /* 0x000fe20000010226 */
[----:B------:R-:W-:Y:S01]  /*6440*/  UISETP.GE.AND UP0, UPT, UR14, UR10, UPT ;  /* 0x0000000a0e00728c */ /* 0x000fe2000bf06270 */
[C---:B------:R-:W-:Y:S02]  /*6450*/  @!P0 IADD3 R36, P1, R3.reuse, c[0x0][0x1f8], RZ ;  /* 0x00007e0003248a10 */ /* 0x040fe40007f3e0ff */
[----:B------:R-:W3:Y:S02]  /*6460*/  LDSM.16.M88.4 R164, [R2+0x12900] ;  /* 0x0129000002a4783b */ /* 0x000ee40000000200 */
[----:B------:R-:W-:Y:S02]  /*6470*/  @!P0 IADD3.X R37, R38, c[0x0][0x1fc], RZ, P1, !PT ;  /* 0x00007f0026258a10 */ /* 0x000fe40000ffe4ff */
[C---:B------:R-:W-:Y:S02]  /*6480*/  @!P0 IADD3 R188, P5, R3.reuse, 0x80, RZ ;  /* 0x0000008003bc8810 */ /* 0x040fe40007fbe0ff */
[----:B------:R-:W-:Y:S02]  /*6490*/  @!P0 IADD3 R3, P6, R3, 0x100, RZ ;  /* 0x0000010003038810 */ /* 0x000fe40007fde0ff */
[----:B------:R-:W5:Y:S01]  /*64a0*/  LDSM.16.M88.4 R168, [R2+0x13100] ;  /* 0x0131000002a8783b */ /* 0x000f620000000200 */
[----:B------:R-:W-:Y:S01]  /*64b0*/  @!P0 IADD3 R188, P1, R188, c[0x0][0x1f8], RZ ;  /* 0x00007e00bcbc8a10 */ /* 0x000fe20007f3e0ff */
[----:B------:R-:W-:Y:S01]  /*64c0*/  @UP0 UIMAD.WIDE.U32 UR22, UR14, UR6, URZ ;  /* 0x000000060e1602a5 */ /* 0x000fe2000f8e003f */
[----:B------:R-:W-:Y:S01]  /*64d0*/  IADD3 R236, R242, R2, RZ ;  /* 0x00000002f2ec7210 */ /* 0x000fe20007ffe0ff */
[----:B------:R-:W-:Y:S01]  /*64e0*/  @UP0 USHF.R.S32.HI UR16, URZ, 0x1f, UR14 ;  /* 0x0000001f3f100899 */ /* 0x000fe2000801140e */
[----:B------:R-:W-:Y:S02]  /*64f0*/  @!P0 IADD3.X R189, RZ, c[0x0][0x1fc], R38, P1, P5 ;  /* 0x00007f00ffbd8a10 */ /* 0x000fe40000fea426 */
[----:B------:R-:W-:Y:S01]  /*6500*/  @!P0 IADD3 R190, P5, R3, c[0x0][0x1f8], RZ ;  /* 0x00007e0003be8a10 */ /* 0x000fe20007fbe0ff */
[----:B------:R-:W1:Y:S01]  /*6510*/  LDSM.16.M88.4 R172, [R2+0x13900] ;  /* 0x0139000002ac783b */ /* 0x000e620000000200 */
[----:B------:R-:W-:Y:S01]  /*6520*/  @!P0 IADD3 R46, P1, R36, UR15, RZ ;  /* 0x0000000f242e8c10 */ /* 0x000fe2000ff3e0ff */
[----:B----4-:R-:W-:Y:S01]  /*6530*/  @!P0 IMAD R44, R44, 0x9000, R30 ;  /* 0x000090002c2c8824 */ /* 0x010fe200078e021e */
[----:B------:R-:W-:Y:S01]  /*6540*/  @!P0 IADD3.X R191, RZ, c[0x0][0x1fc], R38, P5, P6 ;  /* 0x00007f00ffbf8a10 */ /* 0x000fe20002fec426 */
[C---:B------:R-:W-:Y:S01]  /*6550*/  HMMA.16816.F32.BF16 R28, R152.reuse, R32, RZ ;  /* 0x00000020981c723c */ /* 0x040fe200000418ff */
[----:B------:R-:W-:Y:S01]  /*6560*/  @!P0 IADD3.X R47, R37, UR17, RZ, P1, !PT ;  /* 0x00000011252f8c10 */ /* 0x000fe20008ffe4ff */
[----:B------:R-:W-:Y:S01]  /*6570*/  @UP0 UIMAD UR16, UR16, UR6, URZ ;  /* 0x00000006101002a4 */ /* 0x000fe2000f8e023f */
[-C--:B------:R-:W-:Y:S01]  /*6580*/  IADD3 R3, R242, R100.reuse, RZ ;  /* 0x00000064f2037210 */ /* 0x080fe20007ffe0ff */
[----:B------:R-:W4:Y:S01]  /*6590*/  LDSM.16.M88.4 R176, [R2+0x14100] ;  /* 0x0141000002b0783b */ /* 0x000f220000000200 */
[----:B------:R-:W-:Y:S01]  /*65a0*/  IADD3 R100, R244, R100, R242 ;  /* 0x00000064f4647210 */ /* 0x000fe20007ffe0f2 */
[----:B------:R-:W-:Y:S02]  /*65b0*/  @UP0 UIMAD UR16, UR14, UR7, UR16 ;  /* 0x000000070e1002a4 */ /* 0x000fe4000f8e0210 */
[C---:B------:R-:W-:Y:S01]  /*65c0*/  HMMA.16816.F32.BF16 R32, R152.reuse, R34, RZ ;  /* 0x000000229820723c */ /* 0x040fe200000418ff */
[----:B------:R-:W-:Y:S02]  /*65d0*/  UIADD3 UR14, UR19, 0x1, URZ ;  /* 0x00000001130e7890 */ /* 0x000fe4000fffe03f */
[----:B------:R-:W-:Y:S01]  /*65e0*/  @UP0 UIADD3 UR16, UR23, UR16, URZ ;  /* 0x0000001017100290 */ /* 0x000fe2000fffe03f */
[----:B------:R-:W1:Y:S01]  /*65f0*/  LDSM.16.M88.4 R180, [R2+0x14900] ;  /* 0x0149000002b4783b */ /* 0x000e620000000200 */
[----:B------:R-:W-:Y:S02]  /*6600*/  USEL UR19, UR14, URZ, !UP1 ;  /* 0x0000003f0e137287 */ /* 0x000fe4000c800000 */
[----:B------:R-:W-:Y:S02]  /*6610*/  @UP0 USHF.L.U32 UR14, UR6, 0x6, URZ ;  /* 0x00000006060e0899 */ /* 0x000fe4000800063f */
[----:B------:R-:W-:Y:S02]  /*6620*/  @UP0 UIMAD UR16, UR16, 0x60, URZ ;  /* 0x00000060101008a4 */ /* 0x000fe4000f8e023f */
[----:B------:R-:W-:Y:S01]  /*6630*/  UISETP.GE.AND UP1, UPT, UR5, 0x1, UPT ;  /* 0x000000010500788c */ /* 0x000fe2000bf26270 */
[----:B------:R-:W-:Y:S01]  /*6640*/  @!PT LDS RZ, [RZ] ;  /* 0x00000000fffff984 */ /* 0x000fe20000000800 */
[----:B------:R-:W-:Y:S01]  /*6650*/  @!PT LDS RZ, [RZ] ;  /* 0x00000000fffff984 */ /* 0x000fe20000000800 */
[----:B------:R-:W-:Y:S01]  /*6660*/  @!PT LDS RZ, [RZ] ;  /* 0x00000000fffff984 */ /* 0x000fe20000000800 */
[----:B------:R2:W-:Y:S08]  /*6670*/  @!P0 LDGSTS.E.BYPASS.LTC128B.128 [R44+0x100], [R36.64], !P4 ;  /* 0x00100000242c8fae */ /* 0x0005f0000e101d4c */
[----:B------:R1:W-:Y:S08]  /*6680*/  @!P0 LDGSTS.E.BYPASS.LTC128B.128 [R44+0x3100], [R188.64], !P3 ;  /* 0x03100000bc2c8fae */ /* 0x0003f0000d901d4c */
[----:B------:R3:W-:Y:S08]  /*6690*/  @!P0 LDGSTS.E.BYPASS.LTC128B.128 [R44+0x6100], [R190.64], !P2 ;  /* 0x06100000be2c8fae */ /* 0x0007f0000d101d4c */
[----:B------:R3:W-:Y:S01]  /*66a0*/  @!P0 LDGSTS.E.BYPASS.LTC128B.128 [R44+0x1100], [R46.64], !P4 ;  /* 0x011000002e2c8fae */ /* 0x0007e2000e101d4c */
[C---:B--2---:R-:W-:Y:S07]  /*66b0*/  HMMA.16816.F32.BF16 R36, R152.reuse, R40, RZ ;  /* 0x000000289824723c */ /* 0x044fee00000418ff */
[----:B------:R3:W-:Y:S01]  /*66c0*/  @!P0 LDGSTS.E.BYPASS.LTC128B.128 [R44+0x4100], [R46.64+0x80], !P3 ;  /* 0x041000802e2c8fae */ /* 0x0007e2000d901d4c */
[C---:B------:R-:W-:Y:S01]  /*66d0*/  HMMA.16816.F32.BF16 R40, R152.reuse, R42, RZ ;  /* 0x0000002a9828723c */ /* 0x040fe200000418ff */
[----:B-1----:R-:W-:Y:S06]  /*66e0*/  @!P0 IADD3 R188, P1, R46, UR15, RZ ;  /* 0x0000000f2ebc8c10 */ /* 0x002fec000ff3e0ff */
[----:B------:R3:W-:Y:S01]  /*66f0*/  @!P0 LDGSTS.E.BYPASS.LTC128B.128 [R44+0x7100], [R46.64+0x100], !P2 ;  /* 0x071001002e2c8fae */ /* 0x0007e2000d101d4c */
[----:B------:R-:W-:Y:S07]  /*6700*/  @!P0 IADD3.X R189, R47, UR17, RZ, P1, !PT ;  /* 0x000000112fbd8c10 */ /* 0x000fee0008ffe4ff */
[----:B------:R3:W-:Y:S08]  /*6710*/  @!P0 LDGSTS.E.BYPASS.LTC128B.128 [R44+0x2100], [R188.64], !P4 ;  /* 0x02100000bc2c8fae */ /* 0x0007f0000e101d4c */
[----:B------:R3:W-:Y:S08]  /*6720*/  @!P0 LDGSTS.E.BYPASS.LTC128B.128 [R44+0x5100], [R188.64+0x80], !P3 ;  /* 0x05100080bc2c8fae */ /* 0x0007f0000d901d4c */
[----:B------:R3:W-:Y:S01]  /*6730*/  @!P0 LDGSTS.E.BYPASS.LTC128B.128 [R44+0x8100], [R188.64+0x100], !P2 ;  /* 0x08100100bc2c8fae */ /* 0x0007e2000d101d4c */
[----:B------:R-:W-:Y:S07]  /*6740*/  PLOP3.LUT P0, PT, PT, PT, UP0, 0x80, 0x0 ;  /* 0x000000000000781c */ /* 0x000fee0003f0f008 */
[----:B------:R-:W-:Y:S08]  /*6750*/  LDSM.16.M88.4 R192, [R3+0x12900] ;  /* 0x0129000003c0783b */ /* 0x000ff00000000200 */
[----:B------:R-:W0:Y:S08]  /*6760*/  LDGDEPBAR ;  /* 0x00000000000079af */ /* 0x000e300000000000 */
[----:B------:R-:W-:Y:S01]  /*6770*/  LDSM.16.M88.4 R204, [R240+UR4+0x16100] ;  /* 0x01610004f0cc783b */ /* 0x000fe20008000200 */
[C---:B---3--:R-:W-:Y:S07]  /*6780*/  HMMA.16816.F32.BF16 R44, R152.reuse, R48, RZ ;  /* 0x00000030982c723c */ /* 0x048fee00000418ff */
[----:B------:R-:W1:Y:S01]  /*6790*/  LDSM.16.M88.4 R188, [R3+0x12100] ;  /* 0x0121000003bc783b */ /* 0x000e620000000200 */
[----:B------:R-:W-:Y:S08]  /*67a0*/  HMMA.16816.F32.BF16 R48, R152, R50, RZ ;  /* 0x000000329830723c */ /* 0x000ff000000418ff */
[C---:B------:R-:W-:Y:S08]  /*67b0*/  HMMA.16816.F32.BF16 R4, R156.reuse, R160, R4 ;  /* 0x000000a09c04723c */ /* 0x040ff00000041804 */
[C---:B------:R-:W-:Y:S01]  /*67c0*/  HMMA.16816.F32.BF16 R8, R156.reuse, R162, R8 ;  /* 0x000000a29c08723c */ /* 0x040fe20000041808 */
[----:B------:R-:W2:Y:S07]  /*67d0*/  LDSM.16.M88.4 R160, [R3+0x13100] ;  /* 0x0131000003a0783b */ /* 0x000eae0000000200 */
[C---:B------:R-:W-:Y:S08]  /*67e0*/  HMMA.16816.F32.BF16 R12, R156.reuse, R164, R12 ;  /* 0x000000a49c0c723c */ /* 0x040ff0000004180c */
[C---:B------:R-:W-:Y:S01]  /*67f0*/  HMMA.16816.F32.BF16 R16, R156.reuse, R166, R16 ;  /* 0x000000a69c10723c */ /* 0x040fe20000041810 */
[----:B------:R-:W3:Y:S07]  /*6800*/  LDSM.16.M88.4 R164, [R3+0x13900] ;  /* 0x0139000003a4783b */ /* 0x000eee0000000200 */
[C---:B-----5:R-:W-:Y:S08]  /*6810*/  HMMA.16816.F32.BF16 R20, R156.reuse, R168, R20 ;  /* 0x000000a89c14723c */ /* 0x060ff00000041814 */
[C---:B------:R-:W-:Y:S01]  /*6820*/  HMMA.16816.F32.BF16 R24, R156.reuse, R170, R24 ;  /* 0x000000aa9c18723c */ /* 0x040fe20000041818 */
[----:B------:R-:W5:Y:S07]  /*6830*/  LDSM.16.M88.4 R168, [R3+0x14100] ;  /* 0x0141000003a8783b */ /* 0x000f6e0000000200 */
[C---:B------:R-:W-:Y:S08]  /*6840*/  HMMA.16816.F32.BF16 R28, R156.reuse, R172, R28 ;  /* 0x000000ac9c1c723c */ /* 0x040ff0000004181c */
[C---:B------:R-:W-:Y:S01]  /*6850*/  HMMA.16816.F32.BF16 R32, R156.reuse, R174, R32 ;  /* 0x000000ae9c20723c */ /* 0x040fe20000041820 */
[----:B------:R-:W2:Y:S07]  /*6860*/  LDSM.16.M88.4 R172, [R3+0x14900] ;  /* 0x0149000003ac783b */ /* 0x000eae0000000200 */
[C---:B----4-:R-:W-:Y:S08]  /*6870*/  HMMA.16816.F32.BF16 R36, R156.reuse, R176, R36 ;  /* 0x000000b09c24723c */ /* 0x050ff00000041824 */
[C---:B------:R-:W-:Y:S01]  /*6880*/  HMMA.16816.F32.BF16 R40, R156.reuse, R178, R40 ;  /* 0x000000b29c28723c */ /* 0x040fe20000041828 */
[----:B------:R-:W4:Y:S07]  /*6890*/  LDSM.16.M88.4 R176, [R236+0x12100] ;  /* 0x01210000ecb0783b */ /* 0x000f2e0000000200 */
[C---:B------:R-:W-:Y:S08]  /*68a0*/  HMMA.16816.F32.BF16 R44, R156.reuse, R180, R44 ;  /* 0x000000b49c2c723c */ /* 0x040ff0000004182c */
[----:B------:R-:W-:Y:S01]  /*68b0*/  HMMA.16816.F32.BF16 R48, R156, R182, R48 ;  /* 0x000000b69c30723c */ /* 0x000fe20000041830 */
[----:B------:R-:W-:Y:S07]  /*68c0*/  LDSM.16.M88.4 R180, [R236+0x14900] ;  /* 0x01490000ecb4783b */ /* 0x000fee0000000200 */
[C---:B-1----:R-:W-:Y:S08]  /*68d0*/  HMMA.16816.F32.BF16 R4, R184.reuse, R188, R4 ;  /* 0x000000bcb804723c */ /* 0x042ff00000041804 */
[C---:B------:R-:W-:Y:S01]  /*68e0*/  HMMA.16816.F32.BF16 R8, R184.reuse, R190, R8 ;  /* 0x000000beb808723c */ /* 0x040fe20000041808 */
[----:B------:R-:W-:Y:S07]  /*68f0*/  LDSM.16.M88.4 R188, [R240+UR4+0x15100] ;  /* 0x01510004f0bc783b */ /* 0x000fee0008000200 */
[C---:B------:R-:W-:Y:S08]  /*6900*/  HMMA.16816.F32.BF16 R12, R184.reuse, R192, R12 ;  /* 0x000000c0b80c723c */ /* 0x040ff0000004180c */
[C---:B------:R-:W-:Y:S01]  /*6910*/  HMMA.16816.F32.BF16 R16, R184.reuse, R194, R16 ;  /* 0x000000c2b810723c */ /* 0x040fe20000041810 */
[----:B------:R-:W-:Y:S07]  /*6920*/  LDSM.16.M88.4 R192, [R240+UR4+0x15900] ;  /* 0x01590004f0c0783b */ /* 0x000fee0008000200 */
[C---:B--2---:R-:W-:Y:S08]  /*6930*/  HMMA.16816.F32.BF16 R20, R184.reuse, R160, R20 ;  /* 0x000000a0b814723c */ /* 0x044ff00000041814 */
[C---:B------:R-:W-:Y:S01]  /*6940*/  HMMA.16816.F32.BF16 R24, R184.reuse, R162, R24 ;  /* 0x000000a2b818723c */ /* 0x040fe20000041818 */
[----:B------:R-:W1:Y:S07]  /*6950*/  LDSM.16.M88.4 R160, [R236+0x12900] ;  /* 0x01290000eca0783b */ /* 0x000e6e0000000200 */
[C---:B---3--:R-:W-:Y:S08]  /*6960*/  HMMA.16816.F32.BF16 R28, R184.reuse, R164, R28 ;  /* 0x000000a4b81c723c */ /* 0x048ff0000004181c */
[C---:B------:R-:W-:Y:S01]  /*6970*/  HMMA.16816.F32.BF16 R32, R184.reuse, R166, R32 ;  /* 0x000000a6b820723c */ /* 0x040fe20000041820 */
[----:B------:R-:W2:Y:S07]  /*6980*/  LDSM.16.M88.4 R164, [R236+0x13100] ;  /* 0x01310000eca4783b */ /* 0x000eae0000000200 */
[C---:B-----5:R-:W-:Y:S08]  /*6990*/  HMMA.16816.F32.BF16 R36, R184.reuse, R168, R36 ;  /* 0x000000a8b824723c */ /* 0x060ff00000041824 */
[C---:B------:R-:W-:Y:S01]  /*69a0*/  HMMA.16816.F32.BF16 R40, R184.reuse, R170, R40 ;  /* 0x000000aab828723c */ /* 0x040fe20000041828 */
[----:B------:R-:W3:Y:S07]  /*69b0*/  LDSM.16.M88.4 R168, [R236+0x13900] ;  /* 0x01390000eca8783b */ /* 0x000eee0000000200 */
[C---:B------:R-:W-:Y:S08]  /*69c0*/  HMMA.16816.F32.BF16 R44, R184.reuse, R172, R44 ;  /* 0x000000acb82c723c */ /* 0x040ff0000004182c */
[----:B------:R-:W-:Y:S01]  /*69d0*/  HMMA.16816.F32.BF16 R48, R184, R174, R48 ;  /* 0x000000aeb830723c */ /* 0x000fe20000041830 */
[----:B------:R-:W5:Y:S07]  /*69e0*/  LDSM.16.M88.4 R172, [R236+0x14100] ;  /* 0x01410000ecac783b */ /* 0x000f6e0000000200 */
[C---:B----4-:R-:W-:Y:S08]  /*69f0*/  HMMA.16816.F32.BF16 R4, R196.reuse, R176, R4 ;  /* 0x000000b0c404723c */ /* 0x050ff00000041804 */
[C---:B------:R-:W-:Y:S01]  /*6a00*/  HMMA.16816.F32.BF16 R8, R196.reuse, R178, R8 ;  /* 0x000000b2c408723c */ /* 0x040fe20000041808 */
[----:B------:R-:W-:Y:S07]  /*6a10*/  LDSM.16.M88.4 R176, [R2+0x15900] ;  /* 0x0159000002b0783b */ /* 0x000fee0000000200 */
[C---:B-1----:R-:W-:Y:S08]  /*6a20*/  HMMA.16816.F32.BF16 R12, R196.reuse, R160, R12 ;  /* 0x000000a0c40c723c */ /* 0x042ff0000004180c */
[C---:B------:R-:W-:Y:S01]  /*6a30*/  HMMA.16816.F32.BF16 R16, R196.reuse, R162, R16 ;  /* 0x000000a2c410723c */ /* 0x040fe20000041810 */
[----:B------:R-:W1:Y:S07]  /*6a40*/  LDSM.16.M88.4 R160, [R240+UR4+0x16900] ;  /* 0x01690004f0a0783b */ /* 0x000e6e0008000200 */
[C---:B--2---:R-:W-:Y:S08]  /*6a50*/  HMMA.16816.F32.BF16 R20, R196.reuse, R164, R20 ;  /* 0x000000a4c414723c */ /* 0x044ff00000041814 */
[C---:B------:R-:W-:Y:S01]  /*6a60*/  HMMA.16816.F32.BF16 R24, R196.reuse, R166, R24 ;  /* 0x000000a6c418723c */ /* 0x040fe20000041818 */
[----:B------:R-:W2:Y:S07]  /*6a70*/  LDSM.16.M88.4 R164, [R240+UR4+0x17100] ;  /* 0x01710004f0a4783b */ /* 0x000eae0008000200 */
[C---:B---3--:R-:W-:Y:S08]  /*6a80*/  HMMA.16816.F32.BF16 R28, R196.reuse, R168, R28 ;  /* 0x000000a8c41c723c */ /* 0x048ff0000004181c */
[C---:B------:R-:W-:Y:S01]  /*6a90*/  HMMA.16816.F32.BF16 R32, R196.reuse, R170, R32 ;  /* 0x000000aac420723c */ /* 0x040fe20000041820 */
[----:B------:R-:W3:Y:S07]  /*6aa0*/  LDSM.16.M88.4 R168, [R240+UR4+0x17900] ;  /* 0x01790004f0a8783b */ /* 0x000eee0008000200 */
[C---:B-----5:R-:W-:Y:S08]  /*6ab0*/  HMMA.16816.F32.BF16 R36, R196.reuse, R172, R36 ;  /* 0x000000acc424723c */ /* 0x060ff00000041824 */
[C---:B------:R-:W-:Y:S01]  /*6ac0*/  HMMA.16816.F32.BF16 R40, R196.reuse, R174, R40 ;  /* 0x000000aec428723c */ /* 0x040fe20000041828 */
[----:B------:R-:W4:Y:S07]  /*6ad0*/  LDSM.16.M88.4 R172, [R2+0x15100] ;  /* 0x0151000002ac783b */ /* 0x000f2e0000000200 */
[C---:B------:R-:W-:Y:S08]  /*6ae0*/  HMMA.16816.F32.BF16 R44, R196.reuse, R180, R44 ;  /* 0x000000b4c42c723c */ /* 0x040ff0000004182c */
[----:B------:R-:W-:Y:S01]  /*6af0*/  HMMA.16816.F32.BF16 R48, R196, R182, R48 ;  /* 0x000000b6c430723c */ /* 0x000fe20000041830 */
        /* <DEDUP_REMOVED lines=37> */
[----:B------:R-:W-:Y:S07]  /*6d50*/  LDSM.16.M88.4 R192, [R2+0x19100] ;  /* 0x0191000002c0783b */ /* 0x000fee0000000200 */
[C---:B--2---:R-:W-:Y:S08]  /*6d60*/  HMMA.16816.F32.BF16 R4, R212.reuse, R164, R4 ;  /* 0x000000a4d404723c */ /* 0x044ff00000041804 */
[C---:B------:R-:W-:Y:S01]  /*6d70*/  HMMA.16816.F32.BF16 R8, R212.reuse, R166, R8 ;  /* 0x000000a6d408723c */ /* 0x040fe20000041808 */
[----:B------:R-:W2:Y:S07]  /*6d80*/  LDSM.16.M88.4 R164, [R3+0x17100] ;  /* 0x0171000003a4783b */ /* 0x000eae0000000200 */
[C---:B---3--:R-:W-:Y:S08]  /*6d90*/  HMMA.16816.F32.BF16 R12, R212.reuse, R168, R12 ;  /* 0x000000a8d40c723c */ /* 0x048ff0000004180c */
[C---:B------:R-:W-:Y:S01]  /*6da0*/  HMMA.16816.F32.BF16 R16, R212.reuse, R170, R16 ;  /* 0x000000aad410723c */ /* 0x040fe20000041810 */
[----:B------:R-:W3:Y:S07]  /*6db0*/  LDSM.16.M88.4 R168, [R3+0x17900] ;  /* 0x0179000003a8783b */ /* 0x000eee0000000200 */
[C---:B----4-:R-:W-:Y:S08]  /*6dc0*/  HMMA.16816.F32.BF16 R20, R212.reuse, R172, R20 ;  /* 0x000000acd414723c */ /* 0x050ff00000041814 */
[C---:B------:R-:W-:Y:S01]  /*6dd0*/  HMMA.16816.F32.BF16 R24, R212.reuse, R174, R24 ;  /* 0x000000aed418723c */ /* 0x040fe20000041818 */
[----:B------:R-:W4:Y:S07]  /*6de0*/  LDSM.16.M88.4 R172, [R100+0x16900] ;  /* 0x0169000064ac783b */ /* 0x000f2e0000000200 */
        /* <DEDUP_REMOVED lines=8> */
[----:B------:R-:W3:Y:S07]  /*6e70*/  LDSM.16.M88.4 R168, [R240+UR4+0x18100] ;  /* 0x01810004f0a8783b */ /* 0x000eee0008000200 */
[C---:B------:R-:W-:Y:S08]  /*6e80*/  HMMA.16816.F32.BF16 R4, R216.reuse, R176, R4 ;  /* 0x000000b0d804723c */ /* 0x040ff00000041804 */
[C---:B------:R-:W-:Y:S01]  /*6e90*/  HMMA.16816.F32.BF16 R8, R216.reuse, R178, R8 ;  /* 0x000000b2d808723c */ /* 0x040fe20000041808 */
[----:B------:R-:W5:Y:S07]  /*6ea0*/  LDSM.16.M88.4 R176, [R240+UR4+0x18900] ;  /* 0x01890004f0b0783b */ /* 0x000f6e0008000200 */
[C---:B------:R-:W-:Y:S08]  /*6eb0*/  HMMA.16816.F32.BF16 R12, R216.reuse, R180, R12 ;  /* 0x000000b4d80c723c */ /* 0x040ff0000004180c */
[C---:B------:R-:W-:Y:S01]  /*6ec0*/  HMMA.16816.F32.BF16 R16, R216.reuse, R182, R16 ;  /* 0x000000b6d810723c */ /* 0x040fe20000041810 */
[----:B------:R-:W-:Y:S07]  /*6ed0*/  LDSM.16.M88.4 R180, [R240+UR4+0x1a100] ;  /* 0x01a10004f0b4783b */ /* 0x000fee0008000200 */
[C---:B------:R-:W-:Y:S08]  /*6ee0*/  HMMA.16816.F32.BF16 R20, R216.reuse, R188, R20 ;  /* 0x000000bcd814723c */ /* 0x040ff00000041814 */
[C---:B------:R-:W-:Y:S01]  /*6ef0*/  HMMA.16816.F32.BF16 R24, R216.reuse, R190, R24 ;  /* 0x000000bed818723c */ /* 0x040fe20000041818 */
[----:B------:R-:W-:Y:S07]  /*6f00*/  LDSM.16.M88.4 R188, [R2+0x18900] ;  /* 0x0189000002bc783b */ /* 0x000fee0000000200 */
[C---:B----4-:R-:W-:Y:S08]  /*6f10*/  HMMA.16816.F32.BF16 R28, R216.reuse, R172, R28 ;  /* 0x000000acd81c723c */ /* 0x050ff0000004181c */
[C---:B------:R-:W-:Y:S01]  /*6f20*/  HMMA.16816.F32.BF16 R32, R216.reuse, R174, R32 ;  /* 0x000000aed820723c */ /* 0x040fe20000041820 */
[----:B------:R-:W4:Y:S07]  /*6f30*/  LDSM.16.M88.4 R172, [R240+UR4+0x19100] ;  /* 0x01910004f0ac783b */ /* 0x000f2e0008000200 */
[C---:B-1----:R-:W-:Y:S08]  /*6f40*/  HMMA.16816.F32.BF16 R36, R216.reuse, R160, R36 ;  /* 0x000000a0d824723c */ /* 0x042ff00000041824 */
[C---:B------:R-:W-:Y:S01]  /*6f50*/  HMMA.16816.F32.BF16 R40, R216.reuse, R162, R40 ;  /* 0x000000a2d828723c */ /* 0x040fe20000041828 */
[----:B------:R-:W1:Y:S07]  /*6f60*/  LDSM.16.M88.4 R160, [R240+UR4+0x19900] ;  /* 0x01990004f0a0783b */ /* 0x000e6e0008000200 */
[C---:B--2---:R-:W-:Y:S08]  /*6f70*/  HMMA.16816.F32.BF16 R44, R216.reuse, R164, R44 ;  /* 0x000000a4d82c723c */ /* 0x044ff0000004182c */
[----:B------:R-:W-:Y:S01]  /*6f80*/  HMMA.16816.F32.BF16 R48, R216, R166, R48 ;  /* 0x000000a6d830723c */ /* 0x000fe20000041830 */
[----:B------:R-:W2:Y:S07]  /*6f90*/  LDSM.16.M88.4 R164, [R240+UR4+0x1a900] ;  /* 0x01a90004f0a4783b */ /* 0x000eae0008000200 */
[C---:B---3--:R-:W-:Y:S08]  /*6fa0*/  HMMA.16816.F32.BF16 R4, R220.reuse, R168, R4 ;  /* 0x000000a8dc04723c */ /* 0x048ff00000041804 */
[C---:B------:R-:W-:Y:S01]  /*6fb0*/  HMMA.16816.F32.BF16 R8, R220.reuse, R170, R8 ;  /* 0x000000aadc08723c */ /* 0x040fe20000041808 */
[----:B------:R-:W3:Y:S07]  /*6fc0*/  LDSM.16.M88.4 R168, [R2+0x18100] ;  /* 0x0181000002a8783b */ /* 0x000eee0000000200 */
[C---:B-----5:R-:W-:Y:S08]  /*6fd0*/  HMMA.16816.F32.BF16 R12, R220.reuse, R176, R12 ;  /* 0x000000b0dc0c723c */ /* 0x060ff0000004180c */
[C---:B------:R-:W-:Y:S01]  /*6fe0*/  HMMA.16816.F32.BF16 R16, R220.reuse, R178, R16 ;  /* 0x000000b2dc10723c */ /* 0x040fe20000041810 */
[----:B------:R-:W5:Y:S07]  /*6ff0*/  LDSM.16.M88.4 R176, [R2+0x19900] ;  /* 0x0199000002b0783b */ /* 0x000f6e0000000200 */
        /* <DEDUP_REMOVED lines=8> */
[----:B------:R-:W4:Y:S07]  /*7080*/  LDSM.16.M88.4 R180, [R3+0x18100] ;  /* 0x0181000003b4783b */ /* 0x000f2e0000000200 */
[C---:B--2---:R-:W-:Y:S08]  /*7090*/  HMMA.16816.F32.BF16 R44, R220.reuse, R164, R44 ;  /* 0x000000a4dc2c723c */ /* 0x044ff0000004182c */
[----:B------:R-:W-:Y:S01]  /*70a0*/  HMMA.16816.F32.BF16 R48, R220, R166, R48 ;  /* 0x000000a6dc30723c */ /* 0x000fe20000041830 */
[----:B------:R-:W2:Y:S07]  /*70b0*/  LDSM.16.M88.4 R164, [R3+0x18900] ;  /* 0x0189000003a4783b */ /* 0x000eae0000000200 */
[C---:B---3--:R-:W-:Y:S08]  /*70c0*/  HMMA.16816.F32.BF16 R4, R224.reuse, R168, R4 ;  /* 0x000000a8e004723c */ /* 0x048ff00000041804 */
[C---:B------:R-:W-:Y:S01]  /*70d0*/  HMMA.16816.F32.BF16 R8, R224.reuse, R170, R8 ;  /* 0x000000aae008723c */ /* 0x040fe20000041808 */
[----:B------:R-:W3:Y:S07]  /*70e0*/  LDSM.16.M88.4 R168, [R3+0x19100] ;  /* 0x0191000003a8783b */ /* 0x000eee0000000200 */
[C---:B------:R-:W-:Y:S08]  /*70f0*/  HMMA.16816.F32.BF16 R12, R224.reuse, R188, R12 ;  /* 0x000000bce00c723c */ /* 0x040ff0000004180c */
[C---:B------:R-:W-:Y:S01]  /*7100*/  HMMA.16816.F32.BF16 R16, R224.reuse, R190, R16 ;  /* 0x000000bee010723c */ /* 0x040fe20000041810 */
[----:B------:R-:W2:Y:S07]  /*7110*/  LDSM.16.M88.4 R188, [R3+0x19900] ;  /* 0x0199000003bc783b */ /* 0x000eae0000000200 */
[C---:B------:R-:W-:Y:S08]  /*7120*/  HMMA.16816.F32.BF16 R20, R224.reuse, R192, R20 ;  /* 0x000000c0e014723c */ /* 0x040ff00000041814 */
[C---:B------:R-:W-:Y:S01]  /*7130*/  HMMA.16816.F32.BF16 R24, R224.reuse, R194, R24 ;  /* 0x000000c2e018723c */ /* 0x040fe20000041818 */
[----:B------:R-:W2:Y:S07]  /*7140*/  LDSM.16.M88.4 R192, [R3+0x1a100] ;  /* 0x01a1000003c0783b */ /* 0x000eae0000000200 */
[C---:B-----5:R-:W-:Y:S08]  /*7150*/  HMMA.16816.F32.BF16 R28, R224.reuse, R176, R28 ;  /* 0x000000b0e01c723c */ /* 0x060ff0000004181c */
[C---:B------:R-:W-:Y:S08]  /*7160*/  HMMA.16816.F32.BF16 R32, R224.reuse, R178, R32 ;  /* 0x000000b2e020723c */ /* 0x040ff00000041820 */
[C---:B-1----:R-:W-:Y:S08]  /*7170*/  HMMA.16816.F32.BF16 R36, R224.reuse, R160, R36 ;  /* 0x000000a0e024723c */ /* 0x042ff00000041824 */
[C---:B------:R-:W-:Y:S01]  /*7180*/  HMMA.16816.F32.BF16 R40, R224.reuse, R162, R40 ;  /* 0x000000a2e028723c */ /* 0x040fe20000041828 */
[----:B------:R-:W1:Y:S07]  /*7190*/  LDSM.16.M88.4 R160, [R100+0x18900] ;  /* 0x0189000064a0783b */ /* 0x000e6e0000000200 */
[C---:B------:R-:W-:Y:S08]  /*71a0*/  HMMA.16816.F32.BF16 R44, R224.reuse, R172, R44 ;  /* 0x000000ace02c723c */ /* 0x040ff0000004182c */
[----:B------:R-:W-:Y:S08]  /*71b0*/  HMMA.16816.F32.BF16 R48, R224, R174, R48 ;  /* 0x000000aee030723c */ /* 0x000ff00000041830 */
[C---:B----4-:R-:W-:Y:S08]  /*71c0*/  HMMA.16816.F32.BF16 R4, R228.reuse, R180, R4 ;  /* 0x000000b4e404723c */ /* 0x050ff00000041804 */
[C---:B------:R-:W-:Y:S08]  /*71d0*/  HMMA.16816.F32.BF16 R8, R228.reuse, R182, R8 ;  /* 0x000000b6e408723c */ /* 0x040ff00000041808 */
[C---:B--2---:R-:W-:Y:S08]  /*71e0*/  HMMA.16816.F32.BF16 R12, R228.reuse, R164, R12 ;  /* 0x000000a4e40c723c */ /* 0x044ff0000004180c */
[C---:B------:R-:W-:Y:S08]  /*71f0*/  HMMA.16816.F32.BF16 R16, R228.reuse, R166, R16 ;  /* 0x000000a6e410723c */ /* 0x040ff00000041810 */
[C---:B---3--:R-:W-:Y:S08]  /*7200*/  HMMA.16816.F32.BF16 R20, R228.reuse, R168, R20 ;  /* 0x000000a8e414723c */ /* 0x048ff00000041814 */
[C---:B------:R-:W-:Y:S08]  /*7210*/  HMMA.16816.F32.BF16 R24, R228.reuse, R170, R24 ;  /* 0x000000aae418723c */ /* 0x040ff00000041818 */
[C---:B------:R-:W-:Y:S08]  /*7220*/  HMMA.16816.F32.BF16 R28, R228.reuse, R188, R28 ;  /* 0x000000bce41c723c */ /* 0x040ff0000004181c */
[C---:B------:R-:W-:Y:S08]  /*7230*/  HMMA.16816.F32.BF16 R32, R228.reuse, R190, R32 ;  /* 0x000000bee420723c */ /* 0x040ff00000041820 */
[C---:B------:R-:W-:Y:S08]  /*7240*/  HMMA.16816.F32.BF16 R36, R228.reuse, R192, R36 ;  /* 0x000000c0e424723c */ /* 0x040ff00000041824 */
        /* <DEDUP_REMOVED lines=34> */
[----:B------:R-:W-:Y:S01]  /*7470*/  MUFU.TANH R164, R10 ;  /* 0x0000000a00a47308 */ /* 0x000fe20000002400 */
[----:B--2---:R-:W-:Y:S09]  /*7480*/  FMNMX.FTZ R2, R166, R2, !PT ;  /* 0x00000002a6027209 */ /* 0x004ff20007810000 */
[----:B------:R2:W-:Y:S10]  /*7490*/  MUFU.TANH R165, R11 ;  /* 0x0000000b00a57308 */ /* 0x0005f40000002400 */
[----:B------:R-:W4:Y:S10]  /*74a0*/  MUFU.TANH R162, R12 ;  /* 0x0000000c00a27308 */ /* 0x000f340000002400 */
[----:B------:R-:W5:Y:S01]  /*74b0*/  MUFU.TANH R163, R13 ;  /* 0x0000000d00a37308 */ /* 0x000f620000002400 */
[C---:B-1----:R-:W-:Y:S01]  /*74c0*/  HMMA.16816.F32.BF16 R20, R232.reuse, R4, R20 ;  /* 0x00000004e814723c */ /* 0x042fe20000041814 */
[----:B--2---:R-:W1:Y:S08]  /*74d0*/  LDSM.16.M88.4 R8, [R100+0x19900] ;  /* 0x019900006408783b */ /* 0x004e700000000200 */
[----:B------:R-:W-:Y:S01]  /*74e0*/  MUFU.TANH R173, R14 ;  /* 0x0000000e00ad7308 */ /* 0x000fe20000002400 */
[C---:B------:R-:W-:Y:S01]  /*74f0*/  HMMA.16816.F32.BF16 R24, R232.reuse, R6, R24 ;  /* 0x00000006e818723c */ /* 0x040fe20000041818 */
[----:B------:R-:W2:Y:S08]  /*7500*/  LDSM.16.M88.4 R4, [R100+0x1a100] ;  /* 0x01a100006404783b */ /* 0x000eb00000000200 */
[----:B------:R1:W-:Y:S05]  /*7510*/  MUFU.TANH R175, R15 ;  /* 0x0000000f00af7308 */ /* 0x0003ea0000002400 */
[----:B------:R-:W-:Y:S02]  /*7520*/  FMUL.FTZ R21, R21, c[0x0][0x320] ;  /* 0x0000c80015157a20 */ /* 0x000fe40000410000 */
[----:B------:R-:W-:Y:S03]  /*7530*/  FMUL.FTZ R22, R22, c[0x0][0x320] ;  /* 0x0000c80016167a20 */ /* 0x000fe60000410000 */
[----:B------:R-:W2:Y:S01]  /*7540*/  MUFU.TANH R171, R16 ;  /* 0x0000001000ab7308 */ /* 0x000ea20000002400 */
        /* <DEDUP_REMOVED lines=10> */
[----:B------:R3:W1:Y:S01]  /*75f0*/  LDSM.16.M88.4 R8, [R100+0x1a900] ;  /* 0x01a900006408783b */ /* 0x0006620000000200 */
[----:B------:R-:W-:Y:S06]  /*7600*/  DEPBAR.LE SB0, 0x2 ;  /* 0x000080800000791a */ /* 0x000fec0000000000 */
[C---:B--2---:R-:W-:Y:S01]  /*7610*/  HMMA.16816.F32.BF16 R36, R232.reuse, R4, R36 ;  /* 0x00000004e824723c */ /* 0x044fe20000041824 */
[----:B------:R-:W2:Y:S01]  /*7620*/  MUFU.TANH R172, R17 ;  /* 0x0000001100ac7308 */ /* 0x000ea20000002400 */
[----:B------:R-:W-:Y:S06]  /*7630*/  BAR.SYNC.DEFER_BLOCKING 0x0 ;  /* 0x0000000000007b1d */ /* 0x000fec0000010000 */
[C---:B------:R-:W-:Y:S04]  /*7640*/  HMMA.16816.F32.BF16 R40, R232.reuse, R6, R40 ;  /* 0x00000006e828723c */ /* 0x040fe80000041828 */
[----:B------:R-:W-:Y:S02]  /*7650*/  FMUL.FTZ R28, R28, c[0x0][0x320] ;  /* 0x0000c8001c1c7a20 */ /* 0x000fe40000410000 */
[----:B------:R-:W-:Y:S01]  /*7660*/  FMUL.FTZ R29, R29, c[0x0][0x320] ;  /* 0x0000c8001d1d7a20 */ /* 0x000fe20000410000 */
[----:B---3--:R-:W-:Y:S01]  /*7670*/  FMNMX.FTZ R100, R102, R2, !PT ;  /* 0x0000000266647209 */ /* 0x008fe20007810000 */
[----:B------:R-:W-:Y:S04]  /*7680*/  FMUL.FTZ R30, R30, c[0x0][0x320] ;  /* 0x0000c8001e1e7a20 */ /* 0x000fe80000410000 */
[----:B----4-:R-:W-:Y:S01]  /*7690*/  FMNMX.FTZ R100, R162, R100, !PT ;  /* 0x00000064a2647209 */ /* 0x010fe20007810000 */
[----:B------:R-:W-:Y:S01]  /*76a0*/  FMUL.FTZ R31, R31, c[0x0][0x320] ;  /* 0x0000c8001f1f7a20 */ /* 0x000fe20000410000 */
[----:B------:R-:W-:Y:S01]  /*76b0*/  FMNMX.FTZ R2, R164, R3, !PT ;  /* 0x00000003a4027209 */ /* 0x000fe20007810000 */
[----:B------:R-:W-:Y:S01]  /*76c0*/  FMUL.FTZ R32, R32, c[0x0][0x320] ;  /* 0x0000c80020207a20 */ /* 0x000fe20000410000 */
[----:B-----5:R-:W-:Y:S01]  /*76d0*/  FMNMX.FTZ R100, R163, R100, !PT ;  /* 0x00000064a3647209 */ /* 0x020fe20007810000 */
[----:B------:R-:W-:Y:S01]  /*76e0*/  FMUL.FTZ R36, R36, c[0x0][0x320] ;  /* 0x0000c80024247a20 */ /* 0x000fe20000410000 */
[----:B------:R-:W3:Y:S01]  /*76f0*/  MUFU.TANH R177, R20 ;  /* 0x0000001400b17308 */ /* 0x000ee20000002400 */
[----:B------:R-:W-:Y:S01]  /*7700*/  LDSM.16.MT88.4 R12, [R103+UR4+0x100] ;  /* 0x00010004670c783b */ /* 0x000fe20008004200 */
[----:B------:R-:W-:Y:S01]  /*7710*/  FMNMX.FTZ R100, R171, R100, !PT ;  /* 0x00000064ab647209 */ /* 0x000fe20007810000 */
[----:B------:R-:W-:Y:S01]  /*7720*/  FMUL.FTZ R37, R37, c[0x0][0x320] ;  /* 0x0000c80025257a20 */ /* 0x000fe20000410000 */
[----:B------:R-:W-:Y:S01]  /*7730*/  FMNMX.FTZ R2, R165, R2, !PT ;  /* 0x00000002a5027209 */ /* 0x000fe20007810000 */
[----:B------:R-:W-:Y:S01]  /*7740*/  FMUL.FTZ R38, R38, c[0x0][0x320] ;  /* 0x0000c80026267a20 */ /* 0x000fe20000410000 */
[----:B--2---:R-:W-:Y:S01]  /*7750*/  FMNMX.FTZ R100, R172, R100, !PT ;  /* 0x00000064ac647209 */ /* 0x004fe20007810000 */
[C---:B-1----:R-:W-:Y:S03]  /*7760*/  HMMA.16816.F32.BF16 R44, R232.reuse, R8, R44 ;  /* 0x00000008e82c723c */ /* 0x042fe6000004182c */
[----:B------:R-:W1:Y:S01]  /*7770*/  MUFU.TANH R178, R24 ;  /* 0x0000001800b27308 */ /* 0x000e620000002400 */
[----:B------:R-:W-:Y:S01]  /*7780*/  FMUL.FTZ R33, R33, c[0x0][0x320] ;  /* 0x0000c80021217a20 */ /* 0x000fe20000410000 */
[----:B------:R-:W-:Y:S01]  /*7790*/  FMNMX.FTZ R2, R173, R2, !PT ;  /* 0x00000002ad027209 */ /* 0x000fe20007810000 */
[----:B------:R-:W-:Y:S02]  /*77a0*/  FMUL.FTZ R39, R39, c[0x0][0x320] ;  /* 0x0000c80027277a20 */ /* 0x000fe40000410000 */
[----:B------:R-:W-:Y:S04]  /*77b0*/  HMMA.16816.F32.BF16 R48, R232, R10, R48 ;  /* 0x0000000ae830723c */ /* 0x000fe80000041830 */
[----:B------:R-:W-:Y:S01]  /*77c0*/  FMUL.FTZ R40, R40, c[0x0][0x320] ;  /* 0x0000c80028287a20 */ /* 0x000fe20000410000 */
[----:B------:R-:W2:Y:S01]  /*77d0*/  MUFU.TANH R180, R25 ;  /* 0x0000001900b47308 */ /* 0x000ea20000002400 */
[----:B------:R-:W-:Y:S01]  /*77e0*/  FMUL.FTZ R41, R41, c[0x0][0x320] ;  /* 0x0000c80029297a20 */ /* 0x000fe20000410000 */
[----:B------:R-:W-:Y:S01]  /*77f0*/  FMNMX.FTZ R2, R175, R2, !PT ;  /* 0x00000002af027209 */ /* 0x000fe20007810000 */
[----:B------:R-:W-:Y:S01]  /*7800*/  FMUL.FTZ R34, R34, c[0x0][0x320] ;  /* 0x0000c80022227a20 */ /* 0x000fe20000410000 */
[----:B---3--:R-:W-:Y:S03]  /*7810*/  FMNMX.FTZ R100, R177, R100, !PT ;  /* 0x00000064b1647209 */ /* 0x008fe60007810000 */
[----:B------:R-:W-:Y:S01]  /*7820*/  FMUL.FTZ R35, R35, c[0x0][0x320] ;  /* 0x0000c80023237a20 */ /* 0x000fe20000410000 */
[----:B------:R-:W-:Y:S01]  /*7830*/  FMNMX.FTZ R100, R179, R100, !PT ;  /* 0x00000064b3647209 */ /* 0x000fe20007810000 */
[----:B------:R-:W-:Y:S01]  /*7840*/  FMUL.FTZ R42, R42, c[0x0][0x320] ;  /* 0x0000c8002a2a7a20 */ /* 0x000fe20000410000 */
[----:B------:R-:W3:Y:S01]  /*7850*/  MUFU.TANH R189, R28 ;  /* 0x0000001c00bd7308 */ /* 0x000ee20000002400 */
[----:B------:R-:W-:Y:S02]  /*7860*/  FMUL.FTZ R44, R44, c[0x0][0x320] ;  /* 0x0000c8002c2c7a20 */ /* 0x000fe40000410000 */
[----:B------:R-:W-:Y:S01]  /*7870*/  FMUL.FTZ R45, R45, c[0x0][0x320] ;  /* 0x0000c8002d2d7a20 */ /* 0x000fe20000410000 */
[----:B-1----:R-:W-:Y:S01]  /*7880*/  FMNMX.FTZ R100, R178, R100, !PT ;  /* 0x00000064b2647209 */ /* 0x002fe20007810000 */
[----:B------:R-:W-:Y:S02]  /*7890*/  FMUL.FTZ R43, R43, c[0x0][0x320] ;  /* 0x0000c8002b2b7a20 */ /* 0x000fe40000410000 */
[----:B------:R-:W-:Y:S02]  /*78a0*/  FMUL.FTZ R46, R46, c[0x0][0x320] ;  /* 0x0000c8002e2e7a20 */ /* 0x000fe40000410000 */
[----:B------:R-:W-:Y:S01]  /*78b0*/  FMUL.FTZ R48, R48, c[0x0][0x320] ;  /* 0x0000c80030307a20 */ /* 0x000fe20000410000 */
[----:B------:R-:W1:Y:S01]  /*78c0*/  MUFU.TANH R191, R29 ;  /* 0x0000001d00bf7308 */ /* 0x000e620000002400 */
[----:B------:R-:W-:Y:S02]  /*78d0*/  FMUL.FTZ R49, R49, c[0x0][0x320] ;  /* 0x0000c80031317a20 */ /* 0x000fe40000410000 */
[----:B------:R-:W-:Y:S01]  /*78e0*/  FMUL.FTZ R47, R47, c[0x0][0x320] ;  /* 0x0000c8002f2f7a20 */ /* 0x000fe20000410000 */
[----:B--2---:R-:W-:Y:S01]  /*78f0*/  FMNMX.FTZ R100, R180, R100, !PT ;  /* 0x00000064b4647209 */ /* 0x004fe20007810000 */
[----:B------:R-:W-:Y:S02]  /*7900*/  FMUL.FTZ R50, R50, c[0x0][0x320] ;  /* 0x0000c80032327a20 */ /* 0x000fe40000410000 */
[----:B------:R-:W-:Y:S03]  /*7910*/  FMUL.FTZ R51, R51, c[0x0][0x320] ;  /* 0x0000c80033337a20 */ /* 0x000fe60000410000 */
[----:B------:R-:W2:Y:S01]  /*7920*/  MUFU.TANH R190, R32 ;  /* 0x0000002000be7308 */ /* 0x000ea20000002400 */
[----:B---3--:R-:W-:Y:S09]  /*7930*/  FMNMX.FTZ R100, R189, R100, !PT ;  /* 0x00000064bd647209 */ /* 0x008ff20007810000 */
[----:B------:R-:W3:Y:S01]  /*7940*/  MUFU.TANH R245, R33 ;  /* 0x0000002100f57308 */ /* 0x000ee20000002400 */
[----:B-1----:R-:W-:Y:S09]  /*7950*/  FMNMX.FTZ R100, R191, R100, !PT ;  /* 0x00000064bf647209 */ /* 0x002ff20007810000 */
[----:B------:R-:W1:Y:S01]  /*7960*/  MUFU.TANH R16, R36 ;  /* 0x0000002400107308 */ /* 0x000e620000002400 */
[----:B--2---:R-:W-:Y:S09]  /*7970*/  FMNMX.FTZ R100, R190, R100, !PT ;  /* 0x00000064be647209 */ /* 0x004ff20007810000 */
        /* <DEDUP_REMOVED lines=17> */
[----:B--2---:R-:W-:Y:S05]  /*7a90*/  FMNMX.FTZ R100, R237, R100, !PT ;  /* 0x00000064ed647209 */ /* 0x004fea0007810000 */
[----:B------:R-:W2:Y:S04]  /*7aa0*/  SHFL.BFLY PT, R4, R100, 0x2, 0x1f ;  /* 0x0c401f0064047f89 */ /* 0x000ea800000e0000 */
[----:B------:R-:W4:Y:S01]  /*7ab0*/  MUFU.TANH R183, R23 ;  /* 0x0000001700b77308 */ /* 0x000f220000002400 */
[----:B---3--:R-:W-:Y:S09]  /*7ac0*/  FMNMX.FTZ R2, R174, R2, !PT ;  /* 0x00000002ae027209 */ /* 0x008ff20007810000 */
[----:B------:R-:W3:Y:S01]  /*7ad0*/  MUFU.TANH R181, R26 ;  /* 0x0000001a00b57308 */ /* 0x000ee20000002400 */
[----:B-1----:R-:W-:Y:S04]  /*7ae0*/  FMNMX.FTZ R2, R176, R2, !PT ;  /* 0x00000002b0027209 */ /* 0x002fe80007810000 */
[----:B------:R-:W-:Y:S05]  /*7af0*/  FMNMX.FTZ R2, R182, R2, !PT ;  /* 0x00000002b6027209 */ /* 0x000fea0007810000 */
[----:B------:R-:W1:Y:S01]  /*7b00*/  MUFU.TANH R188, R27 ;  /* 0x0000001b00bc7308 */ /* 0x000e620000002400 */
[----:B--2---:R-:W-:Y:S02]  /*7b10*/  FMNMX.FTZ R100, R100, R4, !PT ;  /* 0x0000000464647209 */ /* 0x004fe40007810000 */
[----:B----4-:R-:W-:Y:S03]  /*7b20*/  FMNMX.FTZ R2, R183, R2, !PT ;  /* 0x00000002b7027209 */ /* 0x010fe60007810000 */
[----:B------:R-:W2:Y:S04]  /*7b30*/  SHFL.BFLY PT, R4, R100, 0x1, 0x1f ;  /* 0x0c201f0064047f89 */ /* 0x000ea800000e0000 */
[----:B------:R-:W4:Y:S01]  /*7b40*/  MUFU.TANH R252, R30 ;  /* 0x0000001e00fc7308 */ /* 0x000f220000002400 */
[----:B---3--:R-:W-:Y:S09]  /*7b50*/  FMNMX.FTZ R2, R181, R2, !PT ;  /* 0x00000002b5027209 */ /* 0x008ff20007810000 */
[----:B------:R-:W3:Y:S01]  /*7b60*/  MUFU.TANH R25, R31 ;  /* 0x0000001f00197308 */ /* 0x000ee20000002400 */
[----:B-1----:R-:W-:Y:S09]  /*7b70*/  FMNMX.FTZ R2, R188, R2, !PT ;  /* 0x00000002bc027209 */ /* 0x002ff20007810000 */
[----:B------:R-:W1:Y:S01]  /*7b80*/  MUFU.TANH R24, R34 ;  /* 0x0000002200187308 */ /* 0x000e620000002400 */
[----:B--2---:R-:W-:Y:S02]  /*7b90*/  FMNMX.FTZ R100, R100, R4, !PT ;  /* 0x0000000464647209 */ /* 0x004fe40007810000 */
[----:B----4-:R-:W-:Y:S03]  /*7ba0*/  FMNMX.FTZ R2, R252, R2, !PT ;  /* 0x00000002fc027209 */ /* 0x010fe60007810000 */
[C---:B------:R-:W-:Y:S02]  /*7bb0*/  FMUL.FTZ R160, R100.reuse, c[0x0][0x2d0] ;  /* 0x0000b40064a07a20 */ /* 0x040fe40000410000 */
[----:B------:R-:W-:Y:S02]  /*7bc0*/  FADD.FTZ R0, -R100, R0 ;  /* 0x0000000064007221 */ /* 0x000fe40000010100 */
[----:B------:R-:W2:Y:S01]  /*7bd0*/  MUFU.TANH R248, R35 ;  /* 0x0000002300f87308 */ /* 0x000ea20000002400 */
[--C-:B------:R-:W-:Y:S02]  /*7be0*/  FFMA.FTZ R4, R169, c[0x0][0x2d0], -R160.reuse ;  /* 0x0000b400a9047a23 */ /* 0x100fe400000108a0 */
[----:B------:R-:W-:Y:S01]  /*7bf0*/  FMUL.FTZ R0, R0, c[0x0][0x2d0] ;  /* 0x0000b40000007a20 */ /* 0x000fe20000410000 */
[----:B---3--:R-:W-:Y:S01]  /*7c00*/  FMNMX.FTZ R2, R25, R2, !PT ;  /* 0x0000000219027209 */ /* 0x008fe20007810000 */
[----:B------:R-:W-:Y:S05]  /*7c10*/  LDSM.16.MT88.4 R28, [R241+UR4+0x100] ;  /* 0x00010004f11c783b */ /* 0x000fea0008004200 */
[----:B------:R-:W3:Y:S01]  /*7c20*/  MUFU.TANH R194, R38 ;  /* 0x0000002600c27308 */ /* 0x000ee20000002400 */
[----:B-1----:R-:W-:Y:S09]  /*7c30*/  FMNMX.FTZ R2, R24, R2, !PT ;  /* 0x0000000218027209 */ /* 0x002ff20007810000 */
[----:B------:R-:W1:Y:S01]  /*7c40*/  MUFU.TANH R195, R39 ;  /* 0x0000002700c37308 */ /* 0x000e620000002400 */
[----:B--2---:R-:W-:Y:S09]  /*7c50*/  FMNMX.FTZ R2, R248, R2, !PT ;  /* 0x00000002f8027209 */ /* 0x004ff20007810000 */
[----:B------:R-:W2:Y:S01]  /*7c60*/  MUFU.TANH R247, R42 ;  /* 0x0000002a00f77308 */ /* 0x000ea20000002400 */
[----:B---3--:R-:W-:Y:S09]  /*7c70*/  FMNMX.FTZ R2, R194, R2, !PT ;  /* 0x00000002c2027209 */ /* 0x008ff20007810000 */
[----:B------:R3:W-:Y:S01]  /*7c80*/  MUFU.EX2 R249, R4 ;  /* 0x0000000400f97308 */ /* 0x0007e20000000800 */
[----:B-1----:R-:W-:Y:S09]  /*7c90*/  FMNMX.FTZ R2, R195, R2, !PT ;  /* 0x00000002c3027209 */ /* 0x002ff20007810000 */
[----:B------:R-:W1:Y:S01]  /*7ca0*/  MUFU.TANH R18, R43 ;  /* 0x0000002b00127308 */ /* 0x000e620000002400 */
[----:B--2---:R-:W-:Y:S09]  /*7cb0*/  FMNMX.FTZ R2, R247, R2, !PT ;  /* 0x00000002f7027209 */ /* 0x004ff20007810000 */
[----:B------:R-:W2:Y:S01]  /*7cc0*/  MUFU.TANH R204, R46 ;  /* 0x0000002e00cc7308 */ /* 0x000ea20000002400 */
[--C-:B---3--:R-:W-:Y:S09]  /*7cd0*/  FFMA.FTZ R4, R167, c[0x0][0x2d0], -R160.reuse ;  /* 0x0000b400a7047a23 */ /* 0x108ff200000108a0 */
[----:B------:R-:W3:Y:S01]  /*7ce0*/  MUFU.TANH R207, R47 ;  /* 0x0000002f00cf7308 */ /* 0x000ee20000002400 */
[----:B-1----:R-:W-:Y:S02]  /*7cf0*/  FMNMX.FTZ R2, R18, R2, !PT ;  /* 0x0000000212027209 */ /* 0x002fe40007810000 */
[----:B------:R-:W-:Y:S07]  /*7d00*/  MOV R167, R18 ;  /* 0x0000001200a77202 */ /* 0x000fee0000000f00 */
[----:B------:R-:W1:Y:S01]  /*7d10*/  MUFU.TANH R238, R50 ;  /* 0x0000003200ee7308 */ /* 0x000e620000002400 */
[----:B--2---:R-:W-:Y:S09]  /*7d20*/  FMNMX.FTZ R2, R204, R2, !PT ;  /* 0x00000002cc027209 */ /* 0x004ff20007810000 */
[----:B------:R-:W2:Y:S01]  /*7d30*/  MUFU.TANH R19, R51 ;  /* 0x0000003300137308 */ /* 0x000ea20000002400 */
[----:B---3--:R-:W-:Y:S01]  /*7d40*/  FMNMX.FTZ R2, R207, R2, !PT ;  /* 0x00000002cf027209 */ /* 0x008fe20007810000 */
[----:B------:R-:W-:Y:S08]  /*7d50*/  LDSM.16.MT88.4 R44, [R103+UR4+0x3100] ;  /* 0x00310004672c783b */ /* 0x000ff00008004200 */
[----:B------:R3:W-:Y:S01]  /*7d60*/  MUFU.EX2 R236, R4 ;  /* 0x0000000400ec7308 */ /* 0x0007e20000000800 */
[----:B-1----:R-:W-:Y:S04]  /*7d70*/  FMNMX.FTZ R2, R238, R2, !PT ;  /* 0x00000002ee027209 */ /* 0x002fe80007810000 */
[----:B--2---:R-:W-:Y:S02]  /*7d80*/  FMNMX.FTZ R2, R19, R2, !PT ;  /* 0x0000000213027209 */ /* 0x004fe40007810000 */
[----:B------:R-:W-:Y:S02]  /*7d90*/  MOV R169, R19 ;  /* 0x0000001300a97202 */ /* 0x000fe40000000f00 */
[----:B------:R-:W-:Y:S01]  /*7da0*/  MOV R51, R24 ;  /* 0x0000001800337202 */ /* 0x000fe20000000f00 */
[----:B------:R-:W1:Y:S01]  /*7db0*/  SHFL.BFLY PT, R3, R2, 0x2, 0x1f ;  /* 0x0c401f0002037f89 */ /* 0x000e6200000e0000 */
[--C-:B---3--:R-:W-:Y:S01]  /*7dc0*/  FFMA.FTZ R4, R166, c[0x0][0x2d0], -R160.reuse ;  /* 0x0000b400a6047a23 */ /* 0x108fe200000108a0 */
[----:B------:R-:W-:Y:S03]  /*7dd0*/  MOV R166, R17 ;  /* 0x0000001100a67202 */ /* 0x000fe60000000f00 */
[----:B------:R2:W-:Y:S01]  /*7de0*/  MUFU.EX2 R239, R4 ;  /* 0x0000000400ef7308 */ /* 0x0005e20000000800 */
[----:B-1----:R-:W-:Y:S05]  /*7df0*/  FMNMX.FTZ R2, R2, R3, !PT ;  /* 0x0000000302027209 */ /* 0x002fea0007810000 */
[----:B------:R-:W1:Y:S01]  /*7e00*/  SHFL.BFLY PT, R3, R2, 0x1, 0x1f ;  /* 0x0c201f0002037f89 */ /* 0x000e6200000e0000 */
[--C-:B--2---:R-:W-:Y:S01]  /*7e10*/  FFMA.FTZ R4, R102, c[0x0][0x2d0], -R160.reuse ;  /* 0x0000b40066047a23 */ /* 0x104fe200000108a0 */
[----:B------:R-:W-:Y:S03]  /*7e20*/  IADD3 R102, R103, UR4, RZ ;  /* 0x0000000467667c10 */ /* 0x000fe6000fffe0ff */
[----:B------:R2:W-:Y:S01]  /*7e30*/  MUFU.EX2 R20, R4 ;  /* 0x0000000400147308 */ /* 0x0005e20000000800 */
[----:B------:R-:W-:Y:S02]  /*7e40*/  IADD3 R102, R243, R102, RZ ;  /* 0x00000066f3667210 */ /* 0x000fe40007ffe0ff */
[----:B-1----:R-:W-:Y:S07]  /*7e50*/  FMNMX.FTZ R3, R2, R3, !PT ;  /* 0x0000000302037209 */ /* 0x002fee0007810000 */
[----:B------:R1:W3:Y:S01]  /*7e60*/  MUFU.EX2 R2, R0 ;  /* 0x0000000000027308 */ /* 0x0002e20000000800 */
[C---:B------:R-:W-:Y:S04]  /*7e70*/  FMUL.FTZ R161, R3.reuse, c[0x0][0x2d0] ;  /* 0x0000b40003a17a20 */ /* 0x040fe80000410000 */
[----:B--2---:R-:W-:Y:S01]  /*7e80*/  FFMA.FTZ R4, R170, c[0x0][0x2d0], -R161 ;  /* 0x0000b400aa047a23 */ /* 0x004fe200000108a1 */
[----:B------:R-:W-:Y:S04]  /*7e90*/  MOV R170, R16 ;  /* 0x0000001000aa7202 */ /* 0x000fe80000000f00 */
[----:B------:R2:W-:Y:S01]  /*7ea0*/  MUFU.EX2 R251, R4 ;  /* 0x0000000400fb7308 */ /* 0x0005e20000000800 */
[----:B-1----:R-:W-:Y:S01]  /*7eb0*/  FADD.FTZ R0, -R3, R101 ;  /* 0x0000006503007221 */ /* 0x002fe20000010100 */
[----:B------:R-:W-:Y:S01]  /*7ec0*/  IADD3 R101, R241, UR4, RZ ;  /* 0x00000004f1657c10 */ /* 0x000fe2000fffe0ff */
[----:B---3--:R-:W-:Y:S02]  /*7ed0*/  FMUL.FTZ R5, R2, R105 ;  /* 0x0000006902057220 */ /* 0x008fe40000410000 */
[----:B------:R-:W-:Y:S01]  /*7ee0*/  FMUL.FTZ R0, R0, c[0x0][0x2d0] ;  /* 0x0000b40000007a20 */ /* 0x000fe20000410000 */
[----:B------:R-:W-:Y:S01]  /*7ef0*/  IADD3 R101, R243, R101, RZ ;  /* 0x00000065f3657210 */ /* 0x000fe20007ffe0ff */
[C---:B------:R-:W-:Y:S02]  /*7f00*/  FMUL.FTZ R8, R2.reuse, R108 ;  /* 0x0000006c02087220 */ /* 0x040fe40000410000 */
[----:B------:R-:W-:Y:S02]  /*7f10*/  FMUL.FTZ R9, R2, R109 ;  /* 0x0000006d02097220 */ /* 0x000fe40000410000 */
[----:B------:R-:W1:Y:S01]  /*7f20*/  MUFU.EX2 R0, R0 ;  /* 0x0000000000007308 */ /* 0x000e620000000800 */
[--C-:B--2---:R-:W-:Y:S01]  /*7f30*/  FFMA.FTZ R4, R168, c[0x0][0x2d0], -R161.reuse ;  /* 0x0000b400a8047a23 */ /* 0x104fe200000108a1 */
[----:B------:R-:W-:Y:S01]  /*7f40*/  MOV R168, R252 ;  /* 0x000000fc00a87202 */ /* 0x000fe20000000f00 */
[C---:B------:R-:W-:Y:S01]  /*7f50*/  FMUL.FTZ R16, R2.reuse, R116 ;  /* 0x0000007402107220 */ /* 0x040fe20000410000 */
[----:B------:R-:W-:Y:S01]  /*7f60*/  LDSM.16.MT88.4 R36, [R101+0x100] ;  /* 0x000100006524783b */ /* 0x000fe20000004200 */
[C---:B------:R-:W-:Y:S02]  /*7f70*/  FMUL.FTZ R17, R2.reuse, R117 ;  /* 0x0000007502117220 */ /* 0x040fe40000410000 */
[C---:B------:R-:W-:Y:S02]  /*7f80*/  FMUL.FTZ R24, R2.reuse, R124 ;  /* 0x0000007c02187220 */ /* 0x040fe40000410000 */
[C---:B------:R-:W-:Y:S01]  /*7f90*/  FMUL.FTZ R32, R2.reuse, R132 ;  /* 0x0000008402207220 */ /* 0x040fe20000410000 */
[----:B------:R-:W2:Y:S01]  /*7fa0*/  MUFU.EX2 R250, R4 ;  /* 0x0000000400fa7308 */ /* 0x000ea20000000800 */
[C---:B------:R-:W-:Y:S02]  /*7fb0*/  FMUL.FTZ R33, R2.reuse, R133 ;  /* 0x0000008502217220 */ /* 0x040fe40000410000 */
        /* <DEDUP_REMOVED lines=10> */
[----:B------:R-:W-:Y:S01]  /*8060*/  FMUL.FTZ R53, R2, R53 ;  /* 0x0000003502357220 */ /* 0x000fe20000410000 */
[----:B------:R-:W-:Y:S01]  /*8070*/  MOV R148, R170 ;  /* 0x000000aa00947202 */ /* 0x000fe20000000f00 */
[C---:B-1----:R-:W-:Y:S01]  /*8080*/  FMUL.FTZ R6, R0.reuse, R106 ;  /* 0x0000006a00067220 */ /* 0x042fe20000410000 */
[----:B------:R-:W-:Y:S01]  /*8090*/  MOV R170, R205 ;  /* 0x000000cd00aa7202 */ /* 0x000fe20000000f00 */
[C---:B------:R-:W-:Y:S02]  /*80a0*/  FMUL.FTZ R7, R0.reuse, R107 ;  /* 0x0000006b00077220 */ /* 0x040fe40000410000 */
[C---:B------:R-:W-:Y:S02]  /*80b0*/  FMUL.FTZ R10, R0.reuse, R110 ;  /* 0x0000006e000a7220 */ /* 0x040fe40000410000 */
[C---:B------:R-:W-:Y:S02]  /*80c0*/  FMUL.FTZ R11, R0.reuse, R111 ;  /* 0x0000006f000b7220 */ /* 0x040fe40000410000 */
[----:B------:R-:W-:Y:S01]  /*80d0*/  FMUL.FTZ R18, R0, R118 ;  /* 0x0000007600127220 */ /* 0x000fe20000410000 */
[----:B--2---:R-:W-:Y:S01]  /*80e0*/  F2FP.BF16.PACK_AB R105, R250, R251 ;  /* 0x000000fbfa69723e */ /* 0x004fe200000010ff */
[--C-:B------:R-:W-:Y:S01]  /*80f0*/  FFMA.FTZ R4, R164, c[0x0][0x2d0], -R161.reuse ;  /* 0x0000b400a4047a23 */ /* 0x100fe200000108a1 */
[----:B------:R-:W-:Y:S01]  /*8100*/  MOV R164, R249 ;  /* 0x000000f900a47202 */ /* 0x000fe20000000f00 */
[C---:B------:R-:W-:Y:S01]  /*8110*/  FMUL.FTZ R19, R0.reuse, R119 ;  /* 0x0000007700137220 */ /* 0x040fe20000410000 */
[----:B------:R-:W-:Y:S01]  /*8120*/  LDSM.16.MT88.4 R108, [R102+0x3100] ;  /* 0x00310000666c783b */ /* 0x000fe20000004200 */
[----:B------:R1:W-:Y:S01]  /*8130*/  MUFU.EX2 R249, R4 ;  /* 0x0000000400f97308 */ /* 0x0003e20000000800 */
[C---:B------:R-:W-:Y:S02]  /*8140*/  FMUL.FTZ R26, R0.reuse, R126 ;  /* 0x0000007e001a7220 */ /* 0x040fe40000410000 */
[C---:B------:R-:W-:Y:S02]  /*8150*/  FMUL.FTZ R27, R0.reuse, R127 ;  /* 0x0000007f001b7220 */ /* 0x040fe40000410000 */
[C---:B------:R-:W-:Y:S02]  /*8160*/  FMUL.FTZ R34, R0.reuse, R134 ;  /* 0x0000008600227220 */ /* 0x040fe40000410000 */
[C---:B------:R-:W-:Y:S01]  /*8170*/  FMUL.FTZ R35, R0.reuse, R135 ;  /* 0x0000008700237220 */ /* 0x040fe20000410000 */
[----:B------:R-:W-:Y:S01]  /*8180*/  LDSM.16.MT88.4 R116, [R101+0x3100] ;  /* 0x003100006574783b */ /* 0x000fe20000004200 */
[C---:B------:R-:W-:Y:S01]  /*8190*/  FMUL.FTZ R42, R0.reuse, R142 ;  /* 0x0000008e002a7220 */ /* 0x040fe20000410000 */
[----:B------:R-:W-:Y:S01]  /*81a0*/  MOV R142, R247 ;  /* 0x000000f7008e7202 */ /* 0x000fe20000000f00 */
[C---:B------:R-:W-:Y:S01]  /*81b0*/  FMUL.FTZ R43, R0.reuse, R143 ;  /* 0x0000008f002b7220 */ /* 0x040fe20000410000 */
[----:B------:R-:W-:Y:S01]  /*81c0*/  MOV R143, R193 ;  /* 0x000000c1008f7202 */ /* 0x000fe20000000f00 */
[C---:B------:R-:W-:Y:S01]  /*81d0*/  FMUL.FTZ R50, R0.reuse, R150 ;  /* 0x0000009600327220 */ /* 0x040fe20000410000 */
[----:B------:R-:W-:Y:S01]  /*81e0*/  MOV R150, R51 ;  /* 0x0000003300967202 */ /* 0x000fe20000000f00 */
[C---:B------:R-:W-:Y:S01]  /*81f0*/  FMUL.FTZ R51, R0.reuse, R151 ;  /* 0x0000009700337220 */ /* 0x040fe20000410000 */
[----:B------:R-:W-:Y:S01]  /*8200*/  LDSM.16.MT88.4 R132, [R102+0x3900] ;  /* 0x003900006684783b */ /* 0x000fe20000004200 */
[C---:B------:R-:W-:Y:S02]  /*8210*/  FMUL.FTZ R54, R0.reuse, R54 ;  /* 0x0000003600367220 */ /* 0x040fe40000410000 */
[----:B------:R-:W-:Y:S02]  /*8220*/  FMUL.FTZ R55, R0, R55 ;  /* 0x0000003700377220 */ /* 0x000fe40000410000 */
[C---:B------:R-:W-:Y:S02]  /*8230*/  FMUL.FTZ R56, R2.reuse, R56 ;  /* 0x0000003802387220 */ /* 0x040fe40000410000 */
[----:B------:R-:W-:Y:S02]  /*8240*/  FMUL.FTZ R57, R2, R57 ;  /* 0x0000003902397220 */ /* 0x000fe40000410000 */
[--C-:B-1----:R-:W-:Y:S01]  /*8250*/  FFMA.FTZ R4, R165, c[0x0][0x2d0], -R161.reuse ;  /* 0x0000b400a5047a23 */ /* 0x102fe200000108a1 */
[----:B------:R-:W-:Y:S01]  /*8260*/  MOV R165, R20 ;  /* 0x0000001400a57202 */ /* 0x000fe20000000f00 */
[C---:B------:R-:W-:Y:S01]  /*8270*/  FMUL.FTZ R58, R0.reuse, R58 ;  /* 0x0000003a003a7220 */ /* 0x040fe20000410000 */
[----:B------:R-:W1:Y:S01]  /*8280*/  LDSM.16.MT88.4 R20, [R102+0x100] ;  /* 0x000100006614783b */ /* 0x000e620000004200 */
[----:B------:R-:W2:Y:S01]  /*8290*/  MUFU.EX2 R252, R4 ;  /* 0x0000000400fc7308 */ /* 0x000ea20000000800 */
[----:B------:R-:W-:Y:S01]  /*82a0*/  F2FP.BF16.PACK_AB R106, R165, R239 ;  /* 0x000000efa56a723e */ /* 0x000fe200000010ff */
[----:B------:R-:W-:Y:S02]  /*82b0*/  FMUL.FTZ R59, R0, R59 ;  /* 0x0000003b003b7220 */ /* 0x000fe40000410000 */
[C---:B------:R-:W-:Y:S02]  /*82c0*/  FMUL.FTZ R60, R2.reuse, R60 ;  /* 0x0000003c023c7220 */ /* 0x040fe40000410000 */
        /* <DEDUP_REMOVED lines=8> */
[----:B------:R-:W-:Y:S01]  /*8350*/  FMUL.FTZ R69, R2, R69 ;  /* 0x0000004502457220 */ /* 0x000fe20000410000 */
[----:B--2---:R-:W-:Y:S01]  /*8360*/  F2FP.BF16.PACK_AB R107, R252, R249 ;  /* 0x000000f9fc6b723e */ /* 0x004fe200000010ff */
[----:B------:R-:W-:Y:S01]  /*8370*/  FMUL.FTZ R4, R2, R104 ;  /* 0x0000006802047220 */ /* 0x000fe20000410000 */
[----:B------:R-:W-:Y:S01]  /*8380*/  F2FP.BF16.PACK_AB R104, R236, R164 ;  /* 0x000000a4ec68723e */ /* 0x000fe200000010ff */
[--C-:B------:R-:W-:Y:S02]  /*8390*/  FFMA.FTZ R124, R176, c[0x0][0x2d0], -R161.reuse ;  /* 0x0000b400b07c7a23 */ /* 0x100fe400000108a1 */
[C---:B------:R-:W-:Y:S02]  /*83a0*/  FMUL.FTZ R70, R0.reuse, R70 ;  /* 0x0000004600467220 */ /* 0x040fe40000410000 */
[----:B------:R-:W-:Y:S02]  /*83b0*/  FMUL.FTZ R71, R0, R71 ;  /* 0x0000004700477220 */ /* 0x000fe40000410000 */
[C---:B------:R-:W-:Y:S05]  /*83c0*/  HMMA.16816.F32.BF16 R4, R104.reuse, R12, R4 ;  /* 0x0000000c6804723c */ /* 0x040fea0000041804 */
[C---:B------:R-:W-:Y:S02]  /*83d0*/  FMUL.FTZ R72, R2.reuse, R72 ;  /* 0x0000004802487220 */ /* 0x040fe40000410000 */
[C---:B------:R-:W-:Y:S01]  /*83e0*/  FMUL.FTZ R12, R2.reuse, R112 ;  /* 0x00000070020c7220 */ /* 0x040fe20000410000 */
[C---:B------:R-:W-:Y:S04]  /*83f0*/  HMMA.16816.F32.BF16 R8, R104.reuse, R14, R8 ;  /* 0x0000000e6808723c */ /* 0x040fe80000041808 */
[C---:B------:R-:W-:Y:S02]  /*8400*/  FMUL.FTZ R13, R2.reuse, R113 ;  /* 0x00000071020d7220 */ /* 0x040fe40000410000 */
[----:B------:R-:W-:Y:S02]  /*8410*/  FMUL.FTZ R73, R2, R73 ;  /* 0x0000004902497220 */ /* 0x000fe40000410000 */
[C---:B------:R-:W-:Y:S04]  /*8420*/  FMUL.FTZ R14, R0.reuse, R114 ;  /* 0x00000072000e7220 */ /* 0x040fe80000410000 */
[C---:B------:R-:W-:Y:S02]  /*8430*/  FMUL.FTZ R15, R0.reuse, R115 ;  /* 0x00000073000f7220 */ /* 0x040fe40000410000 */
[----:B------:R-:W2:Y:S01]  /*8440*/  LDSM.16.MT88.4 R112, [R241+UR4+0x3100] ;  /* 0x00310004f170783b */ /* 0x000ea20008004200 */
[C---:B------:R-:W-:Y:S02]  /*8450*/  FMUL.FTZ R74, R0.reuse, R74 ;  /* 0x0000004a004a7220 */ /* 0x040fe40000410000 */
[----:B------:R-:W-:Y:S02]  /*8460*/  FMUL.FTZ R75, R0, R75 ;  /* 0x0000004b004b7220 */ /* 0x000fe40000410000 */
[C---:B-1----:R-:W-:Y:S03]  /*8470*/  HMMA.16816.F32.BF16 R12, R104.reuse, R20, R12 ;  /* 0x00000014680c723c */ /* 0x042fe6000004180c */
[C---:B------:R-:W-:Y:S02]  /*8480*/  FMUL.FTZ R76, R2.reuse, R76 ;  /* 0x0000004c024c7220 */ /* 0x040fe40000410000 */
[C---:B------:R-:W-:Y:S02]  /*8490*/  FMUL.FTZ R77, R2.reuse, R77 ;  /* 0x0000004d024d7220 */ /* 0x040fe40000410000 */
[C---:B------:R-:W-:Y:S01]  /*84a0*/  FMUL.FTZ R21, R2.reuse, R121 ;  /* 0x0000007902157220 */ /* 0x040fe20000410000 */
[C---:B------:R-:W-:Y:S04]  /*84b0*/  HMMA.16816.F32.BF16 R16, R104.reuse, R22, R16 ;  /* 0x000000166810723c */ /* 0x040fe80000041810 */
[C---:B------:R-:W-:Y:S01]  /*84c0*/  FMUL.FTZ R20, R2.reuse, R120 ;  /* 0x0000007802147220 */ /* 0x040fe20000410000 */
[----:B------:R-:W-:Y:S01]  /*84d0*/  MOV R120, R25 ;  /* 0x0000001900787202 */ /* 0x000fe20000000f00 */
[----:B------:R-:W-:Y:S02]  /*84e0*/  FMUL.FTZ R25, R2, R125 ;  /* 0x0000007d02197220 */ /* 0x000fe40000410000 */
[C---:B------:R-:W-:Y:S01]  /*84f0*/  FMUL.FTZ R22, R0.reuse, R122 ;  /* 0x0000007a00167220 */ /* 0x040fe20000410000 */
[----:B------:R-:W-:Y:S03]  /*8500*/  MOV R151, R120 ;  /* 0x0000007800977202 */ /* 0x000fe60000000f00 */
[C---:B------:R-:W-:Y:S02]  /*8510*/  FMUL.FTZ R23, R0.reuse, R123 ;  /* 0x0000007b00177220 */ /* 0x040fe40000410000 */
[----:B------:R-:W-:Y:S01]  /*8520*/  LDSM.16.MT88.4 R120, [R241+UR4+0x900] ;  /* 0x00090004f178783b */ /* 0x000fe20008004200 */
        /* <DEDUP_REMOVED lines=11> */
[----:B------:R-:W-:Y:S01]  /*85e0*/  LDSM.16.MT88.4 R128, [R103+UR4+0x3900] ;  /* 0x003900046780783b */ /* 0x000fe20008004200 */
[----:B------:R-:W-:Y:S02]  /*85f0*/  FMUL.FTZ R83, R0, R83 ;  /* 0x0000005300537220 */ /* 0x000fe40000410000 */
[C---:B------:R-:W-:Y:S02]  /*8600*/  FMUL.FTZ R84, R2.reuse, R84 ;  /* 0x0000005402547220 */ /* 0x040fe40000410000 */
[C---:B------:R-:W-:Y:S03]  /*8610*/  HMMA.16816.F32.BF16 R28, R104.reuse, R36, R28 ;  /* 0x00000024681c723c */ /* 0x040fe6000004181c */
[----:B------:R-:W-:Y:S02]  /*8620*/  FMUL.FTZ R85, R2, R85 ;  /* 0x0000005502557220 */ /* 0x000fe40000410000 */
[C---:B------:R-:W-:Y:S02]  /*8630*/  FMUL.FTZ R86, R0.reuse, R86 ;  /* 0x0000005600567220 */ /* 0x040fe40000410000 */
[----:B------:R-:W-:Y:S01]  /*8640*/  FMUL.FTZ R87, R0, R87 ;  /* 0x0000005700577220 */ /* 0x000fe20000410000 */
[C---:B------:R-:W-:Y:S04]  /*8650*/  HMMA.16816.F32.BF16 R32, R104.reuse, R38, R32 ;  /* 0x000000266820723c */ /* 0x040fe80000041820 */
[C---:B------:R-:W-:Y:S01]  /*8660*/  FMUL.FTZ R36, R2.reuse, R136 ;  /* 0x0000008802247220 */ /* 0x040fe20000410000 */
[----:B------:R-:W-:Y:S01]  /*8670*/  MOV R136, R239 ;  /* 0x000000ef00887202 */ /* 0x000fe20000000f00 */
[----:B------:R-:W-:Y:S01]  /*8680*/  FMUL.FTZ R37, R2, R137 ;  /* 0x0000008902257220 */ /* 0x000fe20000410000 */
[----:B------:R-:W-:Y:S01]  /*8690*/  MOV R137, R236 ;  /* 0x000000ec00897202 */ /* 0x000fe20000000f00 */
[C---:B------:R-:W-:Y:S01]  /*86a0*/  FMUL.FTZ R38, R0.reuse, R138 ;  /* 0x0000008a00267220 */ /* 0x040fe20000410000 */
[----:B------:R-:W-:Y:S01]  /*86b0*/  MOV R138, R237 ;  /* 0x000000ed008a7202 */ /* 0x000fe20000000f00 */
[----:B------:R1:W-:Y:S02]  /*86c0*/  MUFU.EX2 R236, R124 ;  /* 0x0000007c00ec7308 */ /* 0x0003e40000000800 */
[----:B------:R-:W-:Y:S01]  /*86d0*/  FMUL.FTZ R39, R0, R139 ;  /* 0x0000008b00277220 */ /* 0x000fe20000410000 */
[----:B------:R-:W-:Y:S01]  /*86e0*/  MOV R139, R169 ;  /* 0x000000a9008b7202 */ /* 0x000fe20000000f00 */
[C---:B------:R-:W-:Y:S01]  /*86f0*/  FMUL.FTZ R88, R2.reuse, R88 ;  /* 0x0000005802587220 */ /* 0x040fe20000410000 */
[----:B------:R-:W-:Y:S01]  /*8700*/  MOV R169, R204 ;  /* 0x000000cc00a97202 */ /* 0x000fe20000000f00 */
[----:B------:R-:W-:Y:S02]  /*8710*/  FMUL.FTZ R89, R2, R89 ;  /* 0x0000005902597220 */ /* 0x000fe40000410000 */
[C---:B------:R-:W-:Y:S01]  /*8720*/  FMUL.FTZ R90, R0.reuse, R90 ;  /* 0x0000005a005a7220 */ /* 0x040fe20000410000 */
[C---:B------:R-:W-:Y:S03]  /*8730*/  HMMA.16816.F32.BF16 R36, R104.reuse, R44, R36 ;  /* 0x0000002c6824723c */ /* 0x040fe60000041824 */
[----:B------:R-:W-:Y:S02]  /*8740*/  FMUL.FTZ R91, R0, R91 ;  /* 0x0000005b005b7220 */ /* 0x000fe40000410000 */
[C---:B------:R-:W-:Y:S02]  /*8750*/  FMUL.FTZ R92, R2.reuse, R92 ;  /* 0x0000005c025c7220 */ /* 0x040fe40000410000 */
[C---:B------:R-:W-:Y:S01]  /*8760*/  FMUL.FTZ R44, R2.reuse, R144 ;  /* 0x00000090022c7220 */ /* 0x040fe20000410000 */
[C---:B------:R-:W-:Y:S04]  /*8770*/  HMMA.16816.F32.BF16 R40, R104.reuse, R46, R40 ;  /* 0x0000002e6828723c */ /* 0x040fe80000041828 */
[C---:B------:R-:W-:Y:S01]  /*8780*/  FMUL.FTZ R45, R2.reuse, R145 ;  /* 0x00000091022d7220 */ /* 0x040fe20000410000 */
[----:B------:R-:W-:Y:S01]  /*8790*/  MOV R144, R192 ;  /* 0x000000c000907202 */ /* 0x000fe20000000f00 */
[----:B------:R-:W-:Y:S01]  /*87a0*/  FMUL.FTZ R93, R2, R93 ;  /* 0x0000005d025d7220 */ /* 0x000fe20000410000 */
[----:B-1----:R-:W-:Y:S01]  /*87b0*/  LDSM.16.MT88.4 R124, [R101+0x900] ;  /* 0x00090000657c783b */ /* 0x002fe20000004200 */
[C---:B------:R-:W-:Y:S01]  /*87c0*/  FMUL.FTZ R46, R0.reuse, R146 ;  /* 0x00000092002e7220 */ /* 0x040fe20000410000 */
[----:B------:R-:W-:Y:S03]  /*87d0*/  MOV R146, R194 ;  /* 0x000000c200927202 */ /* 0x000fe60000000f00 */
[C---:B------:R-:W-:Y:S01]  /*87e0*/  FMUL.FTZ R47, R0.reuse, R147 ;  /* 0x00000093002f7220 */ /* 0x040fe20000410000 */
        /* <DEDUP_REMOVED lines=8> */
[----:B------:R-:W-:Y:S01]  /*8870*/  FMUL.FTZ R99, R0, R99 ;  /* 0x0000006300637220 */ /* 0x000fe20000410000 */
[C---:B------:R-:W-:Y:S01]  /*8880*/  HMMA.16816.F32.BF16 R48, R104.reuse, R110, R48 ;  /* 0x0000006e6830723c */ /* 0x040fe20000041830 */
[----:B------:R-:W1:Y:S07]  /*8890*/  LDSM.16.MT88.4 R108, [R103+UR4+0x6100] ;  /* 0x00610004676c783b */ /* 0x000e6e0008004200 */
[C---:B--2---:R-:W-:Y:S08]  /*88a0*/  HMMA.16816.F32.BF16 R52, R104.reuse, R112, R52 ;  /* 0x000000706834723c */ /* 0x044ff00000041834 */
[C---:B------:R-:W-:Y:S01]  /*88b0*/  HMMA.16816.F32.BF16 R56, R104.reuse, R114, R56 ;  /* 0x000000726838723c */ /* 0x040fe20000041838 */
[----:B------:R-:W2:Y:S07]  /*88c0*/  LDSM.16.MT88.4 R112, [R102+0x6100] ;  /* 0x006100006670783b */ /* 0x000eae0000004200 */
[C---:B------:R-:W-:Y:S07]  /*88d0*/  HMMA.16816.F32.BF16 R60, R104.reuse, R116, R60 ;  /* 0x00000074683c723c */ /* 0x040fee000004183c */
[--C-:B------:R-:W-:Y:S01]  /*88e0*/  FFMA.FTZ R116, R162, c[0x0][0x2d0], -R160.reuse ;  /* 0x0000b400a2747a23 */ /* 0x100fe200000108a0 */
[C---:B------:R-:W-:Y:S03]  /*88f0*/  HMMA.16816.F32.BF16 R64, R104.reuse, R118, R64 ;  /* 0x000000766840723c */ /* 0x040fe60000041840 */
[----:B------:R3:W-:Y:S01]  /*8900*/  MUFU.EX2 R248, R116 ;  /* 0x0000007400f87308 */ /* 0x0007e20000000800 */
[----:B------:R-:W-:Y:S02]  /*8910*/  MOV R162, R168 ;  /* 0x000000a800a27202 */ /* 0x000fe40000000f00 */
[----:B------:R-:W-:Y:S02]  /*8920*/  MOV R168, R207 ;  /* 0x000000cf00a87202 */ /* 0x000fe40000000f00 */
[C---:B-1----:R-:W-:Y:S07]  /*8930*/  HMMA.16816.F32.BF16 R68, R104.reuse, R108, R68 ;  /* 0x0000006c6844723c */ /* 0x042fee0000041844 */
[--C-:B------:R-:W-:Y:S01]  /*8940*/  FFMA.FTZ R108, R171, c[0x0][0x2d0], -R160.reuse ;  /* 0x0000b400ab6c7a23 */ /* 0x100fe200000108a0 */
[C---:B------:R-:W-:Y:S03]  /*8950*/  HMMA.16816.F32.BF16 R72, R104.reuse, R110, R72 ;  /* 0x0000006e6848723c */ /* 0x040fe60000041848 */
[----:B------:R1:W-:Y:S05]  /*8960*/  MUFU.EX2 R246, R108 ;  /* 0x0000006c00f67308 */ /* 0x0003ea0000000800 */
[C---:B--2---:R-:W-:Y:S04]  /*8970*/  HMMA.16816.F32.BF16 R76, R104.reuse, R112, R76 ;  /* 0x00000070684c723c */ /* 0x044fe8000004184c */
[--C-:B---3--:R-:W-:Y:S01]  /*8980*/  FFMA.FTZ R116, R163, c[0x0][0x2d0], -R160.reuse ;  /* 0x0000b400a3747a23 */ /* 0x108fe200000108a0 */
[----:B------:R-:W-:Y:S02]  /*8990*/  MOV R163, R245 ;  /* 0x000000f500a37202 */ /* 0x000fe40000000f00 */
[--C-:B------:R-:W-:Y:S01]  /*89a0*/  FFMA.FTZ R112, R173, c[0x0][0x2d0], -R161.reuse ;  /* 0x0000b400ad707a23 */ /* 0x100fe200000108a1 */
[C---:B------:R-:W-:Y:S01]  /*89b0*/  HMMA.16816.F32.BF16 R80, R104.reuse, R114, R80 ;  /* 0x000000726850723c */ /* 0x040fe20000041850 */
[----:B------:R2:W3:Y:S10]  /*89c0*/  MUFU.EX2 R247, R116 ;  /* 0x0000007400f77308 */ /* 0x0004f40000000800 */
[----:B------:R4:W-:Y:S01]  /*89d0*/  MUFU.EX2 R239, R112 ;  /* 0x0000007000ef7308 */ /* 0x0009e20000000800 */
[--C-:B-1----:R-:W-:Y:S09]  /*89e0*/  FFMA.FTZ R108, R172, c[0x0][0x2d0], -R160.reuse ;  /* 0x0000b400ac6c7a23 */ /* 0x102ff200000108a0 */
[----:B------:R1:W5:Y:S01]  /*89f0*/  MUFU.EX2 R245, R108 ;  /* 0x0000006c00f57308 */ /* 0x0003620000000800 */
[----:B--2---:R-:W2:Y:S01]  /*8a00*/  LDSM.16.MT88.4 R116, [R241+UR4+0x6100] ;  /* 0x00610004f174783b */ /* 0x004ea20008004200 */
[--C-:B----4-:R-:W-:Y:S08]  /*8a10*/  FFMA.FTZ R112, R175, c[0x0][0x2d0], -R161.reuse ;  /* 0x0000b400af707a23 */ /* 0x110ff000000108a1 */
[----:B------:R4:W2:Y:S01]  /*8a20*/  MUFU.EX2 R238, R112 ;  /* 0x0000007000ee7308 */ /* 0x0008a20000000800 */
[----:B-1----:R-:W1:Y:S08]  /*8a30*/  LDSM.16.MT88.4 R108, [R101+0x6100] ;  /* 0x00610000656c783b */ /* 0x002e700000004200 */
[----:B----4-:R-:W4:Y:S01]  /*8a40*/  LDSM.16.MT88.4 R112, [R103+UR4+0x900] ;  /* 0x000900046770783b */ /* 0x010f220008004200 */
[C---:B--2---:R-:W-:Y:S07]  /*8a50*/  HMMA.16816.F32.BF16 R84, R104.reuse, R116, R84 ;  /* 0x000000746854723c */ /* 0x044fee0000041854 */
[--C-:B------:R-:W-:Y:S01]  /*8a60*/  FFMA.FTZ R116, R174, c[0x0][0x2d0], -R161.reuse ;  /* 0x0000b400ae747a23 */ /* 0x100fe200000108a1 */
[C---:B------:R-:W-:Y:S03]  /*8a70*/  HMMA.16816.F32.BF16 R88, R104.reuse, R118, R88 ;  /* 0x000000766858723c */ /* 0x040fe60000041858 */
[----:B------:R2:W2:Y:S05]  /*8a80*/  MUFU.EX2 R237, R116 ;  /* 0x0000007400ed7308 */ /* 0x0004aa0000000800 */
[C---:B-1----:R-:W-:Y:S08]  /*8a90*/  HMMA.16816.F32.BF16 R92, R104.reuse, R108, R92 ;  /* 0x0000006c685c723c */ /* 0x042ff0000004185c */
[----:B------:R-:W-:Y:S01]  /*8aa0*/  HMMA.16816.F32.BF16 R96, R104, R110, R96 ;  /* 0x0000006e6860723c */ /* 0x000fe20000041860 */
[----:B------:R-:W-:Y:S06]  /*8ab0*/  LDSM.16.MT88.4 R108, [R241+UR4+0x3900] ;  /* 0x00390004f16c783b */ /* 0x000fec0008004200 */
[----:B---3--:R-:W-:Y:S02]  /*8ac0*/  F2FP.BF16.PACK_AB R104, R247, R248 ;  /* 0x000000f8f768723e */ /* 0x008fe400000010ff */
[----:B--2---:R-:W1:Y:S03]  /*8ad0*/  LDSM.16.MT88.4 R116, [R102+0x900] ;  /* 0x000900006674783b */ /* 0x004e660000004200 */
[----:B-----5:R-:W-:Y:S02]  /*8ae0*/  F2FP.BF16.PACK_AB R106, R245, R246 ;  /* 0x000000f6f56a723e */ /* 0x020fe400000010ff */
[----:B------:R-:W-:Y:S02]  /*8af0*/  F2FP.BF16.PACK_AB R105, R238, R239 ;  /* 0x000000efee69723e */ /* 0x000fe400000010ff */
[----:B------:R-:W-:Y:S07]  /*8b00*/  F2FP.BF16.PACK_AB R107, R236, R237 ;  /* 0x000000edec6b723e */ /* 0x000fee00000010ff */
[C---:B----4-:R-:W-:Y:S08]  /*8b10*/  HMMA.16816.F32.BF16 R4, R104.reuse, R112, R4 ;  /* 0x000000706804723c */ /* 0x050ff00000041804 */
[C---:B------:R-:W-:Y:S01]  /*8b20*/  HMMA.16816.F32.BF16 R8, R104.reuse, R114, R8 ;  /* 0x000000726808723c */ /* 0x040fe20000041808 */
[----:B------:R-:W2:Y:S07]  /*8b30*/  LDSM.16.MT88.4 R112, [R101+0x3900] ;  /* 0x003900006570783b */ /* 0x000eae0000004200 */
[C---:B-1----:R-:W-:Y:S08]  /*8b40*/  HMMA.16816.F32.BF16 R12, R104.reuse, R116, R12 ;  /* 0x00000074680c723c */ /* 0x042ff0000004180c */
[C---:B------:R-:W-:Y:S01]  /*8b50*/  HMMA.16816.F32.BF16 R16, R104.reuse, R118, R16 ;  /* 0x000000766810723c */ /* 0x040fe20000041810 */
[----:B------:R-:W1:Y:S07]  /*8b60*/  LDSM.16.MT88.4 R116, [R103+UR4+0x6900] ;  /* 0x006900046774783b */ /* 0x000e6e0008004200 */
[C---:B------:R-:W-:Y:S07]  /*8b70*/  HMMA.16816.F32.BF16 R20, R104.reuse, R120, R20 ;  /* 0x000000786814723c */ /* 0x040fee0000041814 */
[--C-:B------:R-:W-:Y:S01]  /*8b80*/  FFMA.FTZ R120, R177, c[0x0][0x2d0], -R160.reuse ;  /* 0x0000b400b1787a23 */ /* 0x100fe200000108a0 */
[C---:B------:R-:W-:Y:S03]  /*8b90*/  HMMA.16816.F32.BF16 R24, R104.reuse, R122, R24 ;  /* 0x0000007a6818723c */ /* 0x040fe60000041818 */
[----:B------:R3:W-:Y:S05]  /*8ba0*/  MUFU.EX2 R207, R120 ;  /* 0x0000007800cf7308 */ /* 0x0007ea0000000800 */
[C---:B------:R-:W-:Y:S07]  /*8bb0*/  HMMA.16816.F32.BF16 R28, R104.reuse, R124, R28 ;  /* 0x0000007c681c723c */ /* 0x040fee000004181c */
[--C-:B------:R-:W-:Y:S01]  /*8bc0*/  FFMA.FTZ R124, R182, c[0x0][0x2d0], -R161.reuse ;  /* 0x0000b400b67c7a23 */ /* 0x100fe200000108a1 */
[C---:B------:R-:W-:Y:S03]  /*8bd0*/  HMMA.16816.F32.BF16 R32, R104.reuse, R126, R32 ;  /* 0x0000007e6820723c */ /* 0x040fe60000041820 */
[----:B------:R4:W-:Y:S05]  /*8be0*/  MUFU.EX2 R195, R124 ;  /* 0x0000007c00c37308 */ /* 0x0009ea0000000800 */
[C---:B------:R-:W-:Y:S01]  /*8bf0*/  HMMA.16816.F32.BF16 R36, R104.reuse, R128, R36 ;  /* 0x000000806824723c */ /* 0x040fe20000041824 */
[----:B---3--:R-:W3:Y:S07]  /*8c00*/  LDSM.16.MT88.4 R120, [R102+0x6900] ;  /* 0x006900006678783b */ /* 0x008eee0000004200 */
[C---:B------:R-:W-:Y:S01]  /*8c10*/  HMMA.16816.F32.BF16 R40, R104.reuse, R130, R40 ;  /* 0x000000826828723c */ /* 0x040fe20000041828 */
[----:B------:R-:W-:Y:S07]  /*8c20*/  LDSM.16.MT88.4 R128, [R103+UR4+0x4100] ;  /* 0x004100046780783b */ /* 0x000fee0008004200 */
[C---:B------:R-:W-:Y:S01]  /*8c30*/  HMMA.16816.F32.BF16 R44, R104.reuse, R132, R44 ;  /* 0x00000084682c723c */ /* 0x040fe2000004182c */
[----:B----4-:R-:W-:Y:S07]  /*8c40*/  LDSM.16.MT88.4 R124, [R241+UR4+0x1100] ;  /* 0x00110004f17c783b */ /* 0x010fee0008004200 */
[C---:B------:R-:W-:Y:S01]  /*8c50*/  HMMA.16816.F32.BF16 R48, R104.reuse, R134, R48 ;  /* 0x000000866830723c */ /* 0x040fe20000041830 */
[----:B------:R-:W-:Y:S07]  /*8c60*/  LDSM.16.MT88.4 R132, [R102+0x4100] ;  /* 0x004100006684783b */ /* 0x000fee0000004200 */
[C---:B------:R-:W-:Y:S07]  /*8c70*/  HMMA.16816.F32.BF16 R52, R104.reuse, R108, R52 ;  /* 0x0000006c6834723c */ /* 0x040fee0000041834 */
[--C-:B------:R-:W-:Y:S01]  /*8c80*/  FFMA.FTZ R108, R179, c[0x0][0x2d0], -R160.reuse ;  /* 0x0000b400b36c7a23 */ /* 0x100fe200000108a0 */
[C---:B------:R-:W-:Y:S03]  /*8c90*/  HMMA.16816.F32.BF16 R56, R104.reuse, R110, R56 ;  /* 0x0000006e6838723c */ /* 0x040fe60000041838 */
[----:B------:R4:W5:Y:S05]  /*8ca0*/  MUFU.EX2 R206, R108 ;  /* 0x0000006c00ce7308 */ /* 0x00096a0000000800 */
[C---:B--2---:R-:W-:Y:S07]  /*8cb0*/  HMMA.16816.F32.BF16 R60, R104.reuse, R112, R60 ;  /* 0x00000070683c723c */ /* 0x044fee000004183c */
[--C-:B------:R-:W-:Y:S01]  /*8cc0*/  FFMA.FTZ R112, R180, c[0x0][0x2d0], -R160.reuse ;  /* 0x0000b400b4707a23 */ /* 0x100fe200000108a0 */
[C---:B------:R-:W-:Y:S03]  /*8cd0*/  HMMA.16816.F32.BF16 R64, R104.reuse, R114, R64 ;  /* 0x000000726840723c */ /* 0x040fe60000041840 */
[----:B------:R2:W-:Y:S05]  /*8ce0*/  MUFU.EX2 R204, R112 ;  /* 0x0000007000cc7308 */ /* 0x0005ea0000000800 */
[C---:B-1----:R-:W-:Y:S04]  /*8cf0*/  HMMA.16816.F32.BF16 R68, R104.reuse, R116, R68 ;  /* 0x000000746844723c */ /* 0x042fe80000041844 */
[--C-:B----4-:R-:W-:Y:S03]  /*8d00*/  FFMA.FTZ R108, R178, c[0x0][0x2d0], -R160.reuse ;  /* 0x0000b400b26c7a23 */ /* 0x110fe600000108a0 */
[--C-:B------:R-:W-:Y:S01]  /*8d10*/  FFMA.FTZ R116, R183, c[0x0][0x2d0], -R161.reuse ;  /* 0x0000b400b7747a23 */ /* 0x100fe200000108a1 */
[C---:B------:R-:W-:Y:S01]  /*8d20*/  HMMA.16816.F32.BF16 R72, R104.reuse, R118, R72 ;  /* 0x000000766848723c */ /* 0x040fe20000041848 */
[----:B------:R1:W4:Y:S07]  /*8d30*/  MUFU.EX2 R205, R108 ;  /* 0x0000006c00cd7308 */ /* 0x00032e0000000800 */
[C---:B---3--:R-:W-:Y:S03]  /*8d40*/  HMMA.16816.F32.BF16 R76, R104.reuse, R120, R76 ;  /* 0x00000078684c723c */ /* 0x048fe6000004184c */
[----:B------:R3:W3:Y:S01]  /*8d50*/  MUFU.EX2 R194, R116 ;  /* 0x0000007400c27308 */ /* 0x0006e20000000800 */
[----:B--2---:R-:W-:Y:S03]  /*8d60*/  LDSM.16.MT88.4 R112, [R101+0x6900] ;  /* 0x006900006570783b */ /* 0x004fe60000004200 */
[--C-:B------:R-:W-:Y:S01]  /*8d70*/  FFMA.FTZ R120, R188, c[0x0][0x2d0], -R161.reuse ;  /* 0x0000b400bc787a23 */ /* 0x100fe200000108a1 */
[C---:B------:R-:W-:Y:S05]  /*8d80*/  HMMA.16816.F32.BF16 R80, R104.reuse, R122, R80 ;  /* 0x0000007a6850723c */ /* 0x040fea0000041850 */
[----:B------:R2:W-:Y:S01]  /*8d90*/  MUFU.EX2 R193, R120 ;  /* 0x0000007800c17308 */ /* 0x0005e20000000800 */
[----:B-1----:R-:W1:Y:S01]  /*8da0*/  LDSM.16.MT88.4 R108, [R241+UR4+0x6900] ;  /* 0x00690004f16c783b */ /* 0x002e620008004200 */
[--C-:B---3--:R-:W-:Y:S08]  /*8db0*/  FFMA.FTZ R116, R181, c[0x0][0x2d0], -R161.reuse ;  /* 0x0000b400b5747a23 */ /* 0x108ff000000108a1 */
[----:B------:R3:W1:Y:S01]  /*8dc0*/  MUFU.EX2 R192, R116 ;  /* 0x0000007400c07308 */ /* 0x0006620000000800 */
[----:B--2---:R-:W-:Y:S08]  /*8dd0*/  LDSM.16.MT88.4 R120, [R102+0x1100] ;  /* 0x001100006678783b */ /* 0x004ff00000004200 */
[----:B---3--:R-:W2:Y:S01]  /*8de0*/  LDSM.16.MT88.4 R116, [R103+UR4+0x1100] ;  /* 0x001100046774783b */ /* 0x008ea20008004200 */
[C---:B-1----:R-:W-:Y:S08]  /*8df0*/  HMMA.16816.F32.BF16 R84, R104.reuse, R108, R84 ;  /* 0x0000006c6854723c */ /* 0x042ff00000041854 */
[C---:B------:R-:W-:Y:S01]  /*8e00*/  HMMA.16816.F32.BF16 R88, R104.reuse, R110, R88 ;  /* 0x0000006e6858723c */ /* 0x040fe20000041858 */
[----:B------:R-:W1:Y:S07]  /*8e10*/  LDSM.16.MT88.4 R108, [R101+0x1100] ;  /* 0x00110000656c783b */ /* 0x000e6e0000004200 */
[C---:B------:R-:W-:Y:S08]  /*8e20*/  HMMA.16816.F32.BF16 R92, R104.reuse, R112, R92 ;  /* 0x00000070685c723c */ /* 0x040ff0000004185c */
[----:B------:R-:W-:Y:S01]  /*8e30*/  HMMA.16816.F32.BF16 R96, R104, R114, R96 ;  /* 0x000000726860723c */ /* 0x000fe20000041860 */
[----:B------:R-:W3:Y:S06]  /*8e40*/  LDSM.16.MT88.4 R112, [R241+UR4+0x4100] ;  /* 0x00410004f170783b */ /* 0x000eec0008004200 */
[----:B-----5:R-:W-:Y:S02]  /*8e50*/  F2FP.BF16.PACK_AB R104, R206, R207 ;  /* 0x000000cfce68723e */ /* 0x020fe400000010ff */
[----:B----4-:R-:W-:Y:S03]  /*8e60*/  F2FP.BF16.PACK_AB R106, R204, R205 ;  /* 0x000000cdcc6a723e */ /* 0x010fe600000010ff */
[----:B------:R-:W-:Y:S02]  /*8e70*/  F2FP.BF16.PACK_AB R105, R194, R195 ;  /* 0x000000c3c269723e */ /* 0x000fe400000010ff */
[----:B------:R-:W-:Y:S07]  /*8e80*/  F2FP.BF16.PACK_AB R107, R193, R192 ;  /* 0x000000c0c16b723e */ /* 0x000fee00000010ff */
[C---:B--2---:R-:W-:Y:S08]  /*8e90*/  HMMA.16816.F32.BF16 R4, R104.reuse, R116, R4 ;  /* 0x000000746804723c */ /* 0x044ff00000041804 */
[C---:B------:R-:W-:Y:S01]  /*8ea0*/  HMMA.16816.F32.BF16 R8, R104.reuse, R118, R8 ;  /* 0x000000766808723c */ /* 0x040fe20000041808 */
[----:B------:R-:W2:Y:S07]  /*8eb0*/  LDSM.16.MT88.4 R116, [R101+0x4100] ;  /* 0x004100006574783b */ /* 0x000eae0000004200 */
[C---:B------:R-:W-:Y:S08]  /*8ec0*/  HMMA.16816.F32.BF16 R12, R104.reuse, R120, R12 ;  /* 0x00000078680c723c */ /* 0x040ff0000004180c */
[C---:B------:R-:W-:Y:S01]  /*8ed0*/  HMMA.16816.F32.BF16 R16, R104.reuse, R122, R16 ;  /* 0x0000007a6810723c */ /* 0x040fe20000041810 */
[----:B------:R-:W4:Y:S07]  /*8ee0*/  LDSM.16.MT88.4 R120, [R103+UR4+0x7100] ;  /* 0x007100046778783b */ /* 0x000f2e0008004200 */
[C---:B------:R-:W-:Y:S07]  /*8ef0*/  HMMA.16816.F32.BF16 R20, R104.reuse, R124, R20 ;  /* 0x0000007c6814723c */ /* 0x040fee0000041814 */
[--C-:B------:R-:W-:Y:S01]  /*8f00*/  FFMA.FTZ R124, R149, c[0x0][0x2d0], -R161.reuse ;  /* 0x0000b400957c7a23 */ /* 0x100fe200000108a1 */
[C---:B------:R-:W-:Y:S03]  /*8f10*/  HMMA.16816.F32.BF16 R24, R104.reuse, R126, R24 ;  /* 0x0000007e6818723c */ /* 0x040fe60000041818 */
[----:B------:R5:W-:Y:S05]  /*8f20*/  MUFU.EX2 R181, R124 ;  /* 0x0000007c00b57308 */ /* 0x000bea0000000800 */
[C---:B-1----:R-:W-:Y:S08]  /*8f30*/  HMMA.16816.F32.BF16 R28, R104.reuse, R108, R28 ;  /* 0x0000006c681c723c */ /* 0x042ff0000004181c */
[C---:B------:R-:W-:Y:S01]  /*8f40*/  HMMA.16816.F32.BF16 R32, R104.reuse, R110, R32 ;  /* 0x0000006e6820723c */ /* 0x040fe20000041820 */
[----:B------:R-:W1:Y:S07]  /*8f50*/  LDSM.16.MT88.4 R108, [R102+0x7100] ;  /* 0x00710000666c783b */ /* 0x000e6e0000004200 */
[C---:B------:R-:W-:Y:S01]  /*8f60*/  HMMA.16816.F32.BF16 R36, R104.reuse, R128, R36 ;  /* 0x000000806824723c */ /* 0x040fe20000041824 */
[----:B-----5:R-:W-:Y:S07]  /*8f70*/  LDSM.16.MT88.4 R124, [R241+UR4+0x1900] ;  /* 0x00190004f17c783b */ /* 0x020fee0008004200 */
[C---:B------:R-:W-:Y:S01]  /*8f80*/  HMMA.16816.F32.BF16 R40, R104.reuse, R130, R40 ;  /* 0x000000826828723c */ /* 0x040fe20000041828 */
[----:B------:R-:W-:Y:S07]  /*8f90*/  LDSM.16.MT88.4 R128, [R101+0x1900] ;  /* 0x001900006580783b */ /* 0x000fee0000004200 */
[C---:B------:R-:W-:Y:S08]  /*8fa0*/  HMMA.16816.F32.BF16 R44, R104.reuse, R132, R44 ;  /* 0x00000084682c723c */ /* 0x040ff0000004182c */
[C---:B------:R-:W-:Y:S01]  /*8fb0*/  HMMA.16816.F32.BF16 R48, R104.reuse, R134, R48 ;  /* 0x000000866830723c */ /* 0x040fe20000041830 */
[----:B------:R-:W-:Y:S07]  /*8fc0*/  LDSM.16.MT88.4 R132, [R103+UR4+0x4900] ;  /* 0x004900046784783b */ /* 0x000fee0008004200 */
[C---:B---3--:R-:W-:Y:S07]  /*8fd0*/  HMMA.16816.F32.BF16 R52, R104.reuse, R112, R52 ;  /* 0x000000706834723c */ /* 0x048fee0000041834 */
[--C-:B------:R-:W-:Y:S01]  /*8fe0*/  FFMA.FTZ R112, R189, c[0x0][0x2d0], -R160.reuse ;  /* 0x0000b400bd707a23 */ /* 0x100fe200000108a0 */
[C---:B------:R-:W-:Y:S03]  /*8ff0*/  HMMA.16816.F32.BF16 R56, R104.reuse, R114, R56 ;  /* 0x000000726838723c */ /* 0x040fe60000041838 */
[----:B------:R3:W-:Y:S05]  /*9000*/  MUFU.EX2 R188, R112 ;  /* 0x0000007000bc7308 */ /* 0x0007ea0000000800 */
[C---:B--2---:R-:W-:Y:S07]  /*9010*/  HMMA.16816.F32.BF16 R60, R104.reuse, R116, R60 ;  /* 0x00000074683c723c */ /* 0x044fee000004183c */
[--C-:B------:R-:W-:Y:S01]  /*9020*/  FFMA.FTZ R116, R190, c[0x0][0x2d0], -R160.reuse ;  /* 0x0000b400be747a23 */ /* 0x100fe200000108a0 */
[C---:B------:R-:W-:Y:S03]  /*9030*/  HMMA.16816.F32.BF16 R64, R104.reuse, R118, R64 ;  /* 0x000000766840723c */ /* 0x040fe60000041840 */
[----:B------:R2:W-:Y:S05]  /*9040*/  MUFU.EX2 R190, R116 ;  /* 0x0000007400be7308 */ /* 0x0005ea0000000800 */
[C---:B----4-:R-:W-:Y:S04]  /*9050*/  HMMA.16816.F32.BF16 R68, R104.reuse, R120, R68 ;  /* 0x000000786844723c */ /* 0x050fe80000041844 */
[--C-:B---3--:R-:W-:Y:S03]  /*9060*/  FFMA.FTZ R112, R191, c[0x0][0x2d0], -R160.reuse ;  /* 0x0000b400bf707a23 */ /* 0x108fe600000108a0 */
[--C-:B------:R-:W-:Y:S01]  /*9070*/  FFMA.FTZ R120, R151, c[0x0][0x2d0], -R161.reuse ;  /* 0x0000b40097787a23 */ /* 0x100fe200000108a1 */
[C---:B------:R-:W-:Y:S01]  /*9080*/  HMMA.16816.F32.BF16 R72, R104.reuse, R122, R72 ;  /* 0x0000007a6848723c */ /* 0x040fe20000041848 */
[----:B------:R3:W4:Y:S07]  /*9090*/  MUFU.EX2 R191, R112 ;  /* 0x0000007000bf7308 */ /* 0x00072e0000000800 */
[C---:B-1----:R-:W-:Y:S03]  /*90a0*/  HMMA.16816.F32.BF16 R76, R104.reuse, R108, R76 ;  /* 0x0000006c684c723c */ /* 0x042fe6000004184c */
[----:B------:R1:W-:Y:S01]  /*90b0*/  MUFU.EX2 R182, R120 ;  /* 0x0000007800b67308 */ /* 0x0003e20000000800 */
[--C-:B--2---:R-:W-:Y:S03]  /*90c0*/  FFMA.FTZ R116, R163, c[0x0][0x2d0], -R160.reuse ;  /* 0x0000b400a3747a23 */ /* 0x104fe600000108a0 */
[--C-:B------:R-:W-:Y:S01]  /*90d0*/  FFMA.FTZ R108, R150, c[0x0][0x2d0], -R161.reuse ;  /* 0x0000b400966c7a23 */ /* 0x100fe200000108a1 */
[C---:B------:R-:W-:Y:S05]  /*90e0*/  HMMA.16816.F32.BF16 R80, R104.reuse, R110, R80 ;  /* 0x0000006e6850723c */ /* 0x040fea0000041850 */
[----:B------:R2:W5:Y:S01]  /*90f0*/  MUFU.EX2 R189, R116 ;  /* 0x0000007400bd7308 */ /* 0x0005620000000800 */
[----:B---3--:R-:W3:Y:S09]  /*9100*/  LDSM.16.MT88.4 R112, [R241+UR4+0x7100] ;  /* 0x00710004f170783b */ /* 0x008ef20008004200 */
[----:B------:R4:W-:Y:S01]  /*9110*/  MUFU.EX2 R180, R108 ;  /* 0x0000006c00b47308 */ /* 0x0009e20000000800 */
[----:B-1----:R-:W-:Y:S01]  /*9120*/  LDSM.16.MT88.4 R120, [R102+0x1900] ;  /* 0x001900006678783b */ /* 0x002fe20000004200 */
[--C-:B--2---:R-:W-:Y:S08]  /*9130*/  FFMA.FTZ R116, R162, c[0x0][0x2d0], -R161.reuse ;  /* 0x0000b400a2747a23 */ /* 0x104ff000000108a1 */
[----:B------:R1:W2:Y:S01]  /*9140*/  MUFU.EX2 R183, R116 ;  /* 0x0000007400b77308 */ /* 0x0002a20000000800 */
[----:B----4-:R-:W-:Y:S01]  /*9150*/  LDSM.16.MT88.4 R108, [R103+UR4+0x1900] ;  /* 0x00190004676c783b */ /* 0x010fe20008004200 */
[C---:B---3--:R-:W-:Y:S08]  /*9160*/  HMMA.16816.F32.BF16 R84, R104.reuse, R112, R84 ;  /* 0x000000706854723c */ /* 0x048ff00000041854 */
[C---:B------:R-:W-:Y:S01]  /*9170*/  HMMA.16816.F32.BF16 R88, R104.reuse, R114, R88 ;  /* 0x000000726858723c */ /* 0x040fe20000041858 */
[----:B-1----:R-:W1:Y:S08]  /*9180*/  LDSM.16.MT88.4 R116, [R101+0x7100] ;  /* 0x007100006574783b */ /* 0x002e700000004200 */
[----:B------:R-:W3:Y:S01]  /*9190*/  LDSM.16.MT88.4 R112, [R102+0x4900] ;  /* 0x004900006670783b */ /* 0x000ee20000004200 */
[C---:B-1----:R-:W-:Y:S08]  /*91a0*/  HMMA.16816.F32.BF16 R92, R104.reuse, R116, R92 ;  /* 0x00000074685c723c */ /* 0x042ff0000004185c */
[----:B------:R-:W-:Y:S01]  /*91b0*/  HMMA.16816.F32.BF16 R96, R104, R118, R96 ;  /* 0x000000766860723c */ /* 0x000fe20000041860 */
[----:B------:R-:W1:Y:S06]  /*91c0*/  LDSM.16.MT88.4 R116, [R241+UR4+0x4900] ;  /* 0x00490004f174783b */ /* 0x000e6c0008004200 */
[----:B------:R-:W-:Y:S02]  /*91d0*/  F2FP.BF16.PACK_AB R104, R191, R188 ;  /* 0x000000bcbf68723e */ /* 0x000fe400000010ff */
[----:B-----5:R-:W-:Y:S03]  /*91e0*/  F2FP.BF16.PACK_AB R106, R189, R190 ;  /* 0x000000bebd6a723e */ /* 0x020fe600000010ff */
[----:B--2---:R-:W-:Y:S02]  /*91f0*/  F2FP.BF16.PACK_AB R105, R182, R183 ;  /* 0x000000b7b669723e */ /* 0x004fe400000010ff */
[----:B------:R-:W-:Y:S07]  /*9200*/  F2FP.BF16.PACK_AB R107, R181, R180 ;  /* 0x000000b4b56b723e */ /* 0x000fee00000010ff */
[C---:B------:R-:W-:Y:S08]  /*9210*/  HMMA.16816.F32.BF16 R4, R104.reuse, R108, R4 ;  /* 0x0000006c6804723c */ /* 0x040ff00000041804 */
        /* <DEDUP_REMOVED lines=9> */
[C---:B------:R-:W-:Y:S08]  /*92b0*/  HMMA.16816.F32.BF16 R28, R104.reuse, R128, R28 ;  /* 0x00000080681c723c */ /* 0x040ff0000004181c */
[C---:B------:R-:W-:Y:S01]  /*92c0*/  HMMA.16816.F32.BF16 R32, R104.reuse, R130, R32 ;  /* 0x000000826820723c */ /* 0x040fe20000041820 */
[----:B------:R-:W-:Y:S07]  /*92d0*/  LDSM.16.MT88.4 R128, [R101+0x2100] ;  /* 0x002100006580783b */ /* 0x000fee0000004200 */
[C---:B------:R-:W-:Y:S01]  /*92e0*/  HMMA.16816.F32.BF16 R36, R104.reuse, R132, R36 ;  /* 0x000000846824723c */ /* 0x040fe20000041824 */
[----:B-----5:R-:W-:Y:S07]  /*92f0*/  LDSM.16.MT88.4 R124, [R241+UR4+0x2100] ;  /* 0x00210004f17c783b */ /* 0x020fee0008004200 */
[C---:B------:R-:W-:Y:S01]  /*9300*/  HMMA.16816.F32.BF16 R40, R104.reuse, R134, R40 ;  /* 0x000000866828723c */ /* 0x040fe20000041828 */
[----:B------:R-:W-:Y:S07]  /*9310*/  LDSM.16.MT88.4 R132, [R102+0x5100] ;  /* 0x005100006684783b */ /* 0x000fee0000004200 */
[C---:B---3--:R-:W-:Y:S07]  /*9320*/  HMMA.16816.F32.BF16 R44, R104.reuse, R112, R44 ;  /* 0x00000070682c723c */ /* 0x048fee000004182c */
[--C-:B------:R-:W-:Y:S01]  /*9330*/  FFMA.FTZ R112, R148, c[0x0][0x2d0], -R160.reuse ;  /* 0x0000b40094707a23 */ /* 0x100fe200000108a0 */
[C---:B------:R-:W-:Y:S01]  /*9340*/  HMMA.16816.F32.BF16 R48, R104.reuse, R114, R48 ;  /* 0x000000726830723c */ /* 0x040fe20000041830 */
[----:B------:R-:W-:Y:S02]  /*9350*/  LDSM.16.MT88.4 R148, [R102+0x5900] ;  /* 0x005900006694783b */ /* 0x000fe40000004200 */
[----:B------:R3:W-:Y:S05]  /*9360*/  MUFU.EX2 R178, R112 ;  /* 0x0000007000b27308 */ /* 0x0007ea0000000800 */
[C---:B-1----:R-:W-:Y:S07]  /*9370*/  HMMA.16816.F32.BF16 R52, R104.reuse, R116, R52 ;  /* 0x000000746834723c */ /* 0x042fee0000041834 */
[--C-:B------:R-:W-:Y:S01]  /*9380*/  FFMA.FTZ R116, R147, c[0x0][0x2d0], -R160.reuse ;  /* 0x0000b40093747a23 */ /* 0x100fe200000108a0 */
[C---:B------:R-:W-:Y:S03]  /*9390*/  HMMA.16816.F32.BF16 R56, R104.reuse, R118, R56 ;  /* 0x000000766838723c */ /* 0x040fe60000041838 */
[----:B------:R1:W5:Y:S05]  /*93a0*/  MUFU.EX2 R179, R116 ;  /* 0x0000007400b37308 */ /* 0x00036a0000000800 */
[C---:B--2---:R-:W-:Y:S01]  /*93b0*/  HMMA.16816.F32.BF16 R60, R104.reuse, R108, R60 ;  /* 0x0000006c683c723c */ /* 0x044fe2000004183c */
[----:B---3--:R-:W2:Y:S06]  /*93c0*/  LDSM.16.MT88.4 R112, [R102+0x7900] ;  /* 0x007900006670783b */ /* 0x008eac0000004200 */
[--C-:B------:R-:W-:Y:S01]  /*93d0*/  FFMA.FTZ R108, R145, c[0x0][0x2d0], -R161.reuse ;  /* 0x0000b400916c7a23 */ /* 0x100fe200000108a1 */
[C---:B------:R-:W-:Y:S01]  /*93e0*/  HMMA.16816.F32.BF16 R64, R104.reuse, R110, R64 ;  /* 0x0000006e6840723c */ /* 0x040fe20000041840 */
[----:B------:R-:W3:Y:S02]  /*93f0*/  LDL.LU R145, [R1+0x4] ;  /* 0x0000040001917983 */ /* 0x000ee40000300800 */
[----:B------:R5:W-:Y:S02]  /*9400*/  MUFU.EX2 R176, R108 ;  /* 0x0000006c00b07308 */ /* 0x000be40000000800 */
[----:B------:R-:W3:Y:S03]  /*9410*/  LDL.LU R144, [R1+0x8] ;  /* 0x0000080001907983 */ /* 0x000ee60000300800 */
[C---:B----4-:R-:W-:Y:S04]  /*9420*/  HMMA.16816.F32.BF16 R68, R104.reuse, R120, R68 ;  /* 0x000000786844723c */ /* 0x050fe80000041844 */
[--C-:B-1----:R-:W-:Y:S01]  /*9430*/  FFMA.FTZ R116, R146, c[0x0][0x2d0], -R161.reuse ;  /* 0x0000b40092747a23 */ /* 0x102fe200000108a1 */
[----:B------:R-:W-:Y:S02]  /*9440*/  MOV R146, R164 ;  /* 0x000000a400927202 */ /* 0x000fe40000000f00 */
[--C-:B------:R-:W-:Y:S01]  /*9450*/  FFMA.FTZ R120, R143, c[0x0][0x2d0], -R160.reuse ;  /* 0x0000b4008f787a23 */ /* 0x100fe200000108a0 */
[C---:B------:R-:W-:Y:S01]  /*9460*/  HMMA.16816.F32.BF16 R72, R104.reuse, R122, R72 ;  /* 0x0000007a6848723c */ /* 0x040fe20000041848 */
[----:B------:R1:W4:Y:S10]  /*9470*/  MUFU.EX2 R174, R116 ;  /* 0x0000007400ae7308 */ /* 0x0003340000000800 */
[----:B------:R4:W4:Y:S01]  /*9480*/  MUFU.EX2 R175, R120 ;  /* 0x0000007800af7308 */ /* 0x0009220000000800 */
[----:B-----5:R-:W-:Y:S01]  /*9490*/  LDSM.16.MT88.4 R108, [R101+0x7900] ;  /* 0x00790000656c783b */ /* 0x020fe20000004200 */
[C---:B--2---:R-:W-:Y:S07]  /*94a0*/  HMMA.16816.F32.BF16 R76, R104.reuse, R112, R76 ;  /* 0x00000070684c723c */ /* 0x044fee000004184c */
[----:B-1----:R-:W1:Y:S01]  /*94b0*/  LDSM.16.MT88.4 R116, [R241+UR4+0x7900] ;  /* 0x00790004f174783b */ /* 0x002e620008004200 */
[--C-:B------:R-:W-:Y:S01]  /*94c0*/  FFMA.FTZ R112, R141, c[0x0][0x2d0], -R161.reuse ;  /* 0x0000b4008d707a23 */ /* 0x100fe200000108a1 */
[C---:B------:R-:W-:Y:S03]  /*94d0*/  HMMA.16816.F32.BF16 R80, R104.reuse, R114, R80 ;  /* 0x000000726850723c */ /* 0x040fe60000041850 */
[----:B------:R2:W-:Y:S01]  /*94e0*/  MUFU.EX2 R172, R112 ;  /* 0x0000007000ac7308 */ /* 0x0005e20000000800 */
[--C-:B----4-:R-:W-:Y:S09]  /*94f0*/  FFMA.FTZ R120, R142, c[0x0][0x2d0], -R161.reuse ;  /* 0x0000b4008e787a23 */ /* 0x110ff200000108a1 */
[----:B------:R4:W5:Y:S01]  /*9500*/  MUFU.EX2 R173, R120 ;  /* 0x0000007800ad7308 */ /* 0x0009620000000800 */
[----:B--2---:R-:W-:Y:S08]  /*9510*/  LDSM.16.MT88.4 R112, [R102+0x2100] ;  /* 0x002100006670783b */ /* 0x004ff00000004200 */
[----:B----4-:R-:W2:Y:S01]  /*9520*/  LDSM.16.MT88.4 R120, [R103+UR4+0x2100] ;  /* 0x002100046778783b */ /* 0x010ea20008004200 */
[C---:B-1----:R-:W-:Y:S08]  /*9530*/  HMMA.16816.F32.BF16 R84, R104.reuse, R116, R84 ;  /* 0x000000746854723c */ /* 0x042ff00000041854 */
[C---:B------:R-:W-:Y:S01]  /*9540*/  HMMA.16816.F32.BF16 R88, R104.reuse, R118, R88 ;  /* 0x000000766858723c */ /* 0x040fe20000041858 */
[----:B------:R-:W1:Y:S07]  /*9550*/  LDSM.16.MT88.4 R116, [R103+UR4+0x5100] ;  /* 0x005100046774783b */ /* 0x000e6e0008004200 */
[C---:B------:R-:W-:Y:S08]  /*9560*/  HMMA.16816.F32.BF16 R92, R104.reuse, R108, R92 ;  /* 0x0000006c685c723c */ /* 0x040ff0000004185c */
[----:B------:R-:W-:Y:S01]  /*9570*/  HMMA.16816.F32.BF16 R96, R104, R110, R96 ;  /* 0x0000006e6860723c */ /* 0x000fe20000041860 */
[----:B------:R-:W4:Y:S06]  /*9580*/  LDSM.16.MT88.4 R108, [R241+UR4+0x5100] ;  /* 0x00510004f16c783b */ /* 0x000f2c0008004200 */
[----:B------:R-:W-:Y:S02]  /*9590*/  F2FP.BF16.PACK_AB R104, R179, R178 ;  /* 0x000000b2b368723e */ /* 0x000fe400000010ff */
[----:B------:R-:W-:Y:S03]  /*95a0*/  F2FP.BF16.PACK_AB R105, R176, R174 ;  /* 0x000000aeb069723e */ /* 0x000fe600000010ff */
[----:B------:R-:W-:Y:S02]  /*95b0*/  F2FP.BF16.PACK_AB R106, R175, R177 ;  /* 0x000000b1af6a723e */ /* 0x000fe400000010ff */
[----:B-----5:R-:W-:Y:S07]  /*95c0*/  F2FP.BF16.PACK_AB R107, R172, R173 ;  /* 0x000000adac6b723e */ /* 0x020fee00000010ff */
[C---:B--2---:R-:W-:Y:S08]  /*95d0*/  HMMA.16816.F32.BF16 R4, R104.reuse, R120, R4 ;  /* 0x000000786804723c */ /* 0x044ff00000041804 */
[C---:B------:R-:W-:Y:S01]  /*95e0*/  HMMA.16816.F32.BF16 R8, R104.reuse, R122, R8 ;  /* 0x0000007a6808723c */ /* 0x040fe20000041808 */
[----:B------:R-:W2:Y:S07]  /*95f0*/  LDSM.16.MT88.4 R120, [R101+0x5100] ;  /* 0x005100006578783b */ /* 0x000eae0000004200 */
[C---:B------:R-:W-:Y:S08]  /*9600*/  HMMA.16816.F32.BF16 R12, R104.reuse, R112, R12 ;  /* 0x00000070680c723c */ /* 0x040ff0000004180c */
[C---:B------:R-:W-:Y:S01]  /*9610*/  HMMA.16816.F32.BF16 R16, R104.reuse, R114, R16 ;  /* 0x000000726810723c */ /* 0x040fe20000041810 */
[----:B------:R-:W5:Y:S07]  /*9620*/  LDSM.16.MT88.4 R112, [R103+UR4+0x8100] ;  /* 0x008100046770783b */ /* 0x000f6e0008004200 */
[C---:B------:R-:W-:Y:S08]  /*9630*/  HMMA.16816.F32.BF16 R20, R104.reuse, R124, R20 ;  /* 0x0000007c6814723c */ /* 0x040ff00000041814 */
[C---:B------:R-:W-:Y:S01]  /*9640*/  HMMA.16816.F32.BF16 R24, R104.reuse, R126, R24 ;  /* 0x0000007e6818723c */ /* 0x040fe20000041818 */
[----:B------:R-:W-:Y:S07]  /*9650*/  LDSM.16.MT88.4 R124, [R241+UR4+0x2900] ;  /* 0x00290004f17c783b */ /* 0x000fee0008004200 */
[C---:B------:R-:W-:Y:S08]  /*9660*/  HMMA.16816.F32.BF16 R28, R104.reuse, R128, R28 ;  /* 0x00000080681c723c */ /* 0x040ff0000004181c */
[C---:B------:R-:W-:Y:S08]  /*9670*/  HMMA.16816.F32.BF16 R32, R104.reuse, R130, R32 ;  /* 0x000000826820723c */ /* 0x040ff00000041820 */
[C---:B-1----:R-:W-:Y:S08]  /*9680*/  HMMA.16816.F32.BF16 R36, R104.reuse, R116, R36 ;  /* 0x000000746824723c */ /* 0x042ff00000041824 */
[C---:B------:R-:W-:Y:S01]  /*9690*/  HMMA.16816.F32.BF16 R40, R104.reuse, R118, R40 ;  /* 0x000000766828723c */ /* 0x040fe20000041828 */
[----:B------:R-:W1:Y:S07]  /*96a0*/  LDSM.16.MT88.4 R116, [R102+0x8100] ;  /* 0x008100006674783b */ /* 0x000e6e0000004200 */
[C---:B------:R-:W-:Y:S08]  /*96b0*/  HMMA.16816.F32.BF16 R44, R104.reuse, R132, R44 ;  /* 0x00000084682c723c */ /* 0x040ff0000004182c */
[C---:B------:R-:W-:Y:S01]  /*96c0*/  HMMA.16816.F32.BF16 R48, R104.reuse, R134, R48 ;  /* 0x000000866830723c */ /* 0x040fe20000041830 */
[----:B------:R-:W-:Y:S07]  /*96d0*/  LDSM.16.MT88.4 R132, [R101+0x2900] ;  /* 0x002900006584783b */ /* 0x000fee0000004200 */
[C---:B----4-:R-:W-:Y:S07]  /*96e0*/  HMMA.16816.F32.BF16 R52, R104.reuse, R108, R52 ;  /* 0x0000006c6834723c */ /* 0x050fee0000041834 */
[--C-:B------:R-:W-:Y:S01]  /*96f0*/  FFMA.FTZ R108, R140, c[0x0][0x2d0], -R160.reuse ;  /* 0x0000b4008c6c7a23 */ /* 0x100fe200000108a0 */
[C---:B------:R-:W-:Y:S01]  /*9700*/  HMMA.16816.F32.BF16 R56, R104.reuse, R110, R56 ;  /* 0x0000006e6838723c */ /* 0x040fe20000041838 */
[----:B------:R-:W-:Y:S02]  /*9710*/  LDSM.16.MT88.4 R140, [R103+UR4+0x5900] ;  /* 0x00590004678c783b */ /* 0x000fe40008004200 */
[----:B------:R4:W-:Y:S05]  /*9720*/  MUFU.EX2 R171, R108 ;  /* 0x0000006c00ab7308 */ /* 0x0009ea0000000800 */
[C---:B--2---:R-:W-:Y:S07]  /*9730*/  HMMA.16816.F32.BF16 R60, R104.reuse, R120, R60 ;  /* 0x00000078683c723c */ /* 0x044fee000004183c */
[--C-:B------:R-:W-:Y:S01]  /*9740*/  FFMA.FTZ R120, R169, c[0x0][0x2d0], -R161.reuse ;  /* 0x0000b400a9787a23 */ /* 0x100fe200000108a1 */
[C---:B------:R-:W-:Y:S03]  /*9750*/  HMMA.16816.F32.BF16 R64, R104.reuse, R122, R64 ;  /* 0x0000007a6840723c */ /* 0x040fe60000041840 */
[----:B------:R2:W-:Y:S05]  /*9760*/  MUFU.EX2 R169, R120 ;  /* 0x0000007800a97308 */ /* 0x0005ea0000000800 */
[C---:B-----5:R-:W-:Y:S04]  /*9770*/  HMMA.16816.F32.BF16 R68, R104.reuse, R112, R68 ;  /* 0x000000706844723c */ /* 0x060fe80000041844 */
[--C-:B----4-:R-:W-:Y:S03]  /*9780*/  FFMA.FTZ R108, R170, c[0x0][0x2d0], -R160.reuse ;  /* 0x0000b400aa6c7a23 */ /* 0x110fe600000108a0 */
[--C-:B------:R-:W-:Y:S01]  /*9790*/  FFMA.FTZ R112, R167, c[0x0][0x2d0], -R160.reuse ;  /* 0x0000b400a7707a23 */ /* 0x100fe200000108a0 */
[C---:B------:R-:W-:Y:S01]  /*97a0*/  HMMA.16816.F32.BF16 R72, R104.reuse, R114, R72 ;  /* 0x000000726848723c */ /* 0x040fe20000041848 */
[----:B------:R4:W5:Y:S07]  /*97b0*/  MUFU.EX2 R170, R108 ;  /* 0x0000006c00aa7308 */ /* 0x00096e0000000800 */
[C---:B-1----:R-:W-:Y:S03]  /*97c0*/  HMMA.16816.F32.BF16 R76, R104.reuse, R116, R76 ;  /* 0x00000074684c723c */ /* 0x042fe6000004184c */
[----:B------:R1:W-:Y:S01]  /*97d0*/  MUFU.EX2 R167, R112 ;  /* 0x0000007000a77308 */ /* 0x0003e20000000800 */
[--C-:B--2---:R-:W-:Y:S03]  /*97e0*/  FFMA.FTZ R120, R168, c[0x0][0x2d0], -R161.reuse ;  /* 0x0000b400a8787a23 */ /* 0x104fe600000108a1 */
[----:B------:R-:W-:Y:S01]  /*97f0*/  FFMA.FTZ R116, R139, c[0x0][0x2d0], -R161 ;  /* 0x0000b4008b747a23 */ /* 0x000fe200000108a1 */
[C---:B------:R-:W-:Y:S05]  /*9800*/  HMMA.16816.F32.BF16 R80, R104.reuse, R118, R80 ;  /* 0x000000766850723c */ /* 0x040fea0000041850 */
[----:B------:R2:W2:Y:S01]  /*9810*/  MUFU.EX2 R168, R120 ;  /* 0x0000007800a87308 */ /* 0x0004a20000000800 */
[----:B----4-:R-:W4:Y:S09]  /*9820*/  LDSM.16.MT88.4 R108, [R241+UR4+0x8100] ;  /* 0x00810004f16c783b */ /* 0x010f320008004200 */
[----:B------:R2:W-:Y:S01]  /*9830*/  MUFU.EX2 R164, R116 ;  /* 0x0000007400a47308 */ /* 0x0005e20000000800 */
[----:B-1----:R-:W-:Y:S01]  /*9840*/  FFMA.FTZ R112, R138, c[0x0][0x2d0], -R160 ;  /* 0x0000b4008a707a23 */ /* 0x002fe200000108a0 */
[----:B------:R-:W-:Y:S02]  /*9850*/  MOV R138, R137 ;  /* 0x00000089008a7202 */ /* 0x000fe40000000f00 */
[----:B------:R-:W-:Y:S02]  /*9860*/  MOV R137, R136 ;  /* 0x0000008800897202 */ /* 0x000fe40000000f00 */
[----:B------:R-:W-:Y:S01]  /*9870*/  MOV R136, R165 ;  /* 0x000000a500887202 */ /* 0x000fe20000000f00 */
[----:B---3--:R-:W-:Y:S03]  /*9880*/  FFMA.FTZ R2, R2, R145, R146 ;  /* 0x0000009102027223 */ /* 0x008fe60000010092 */
[----:B------:R1:W3:Y:S01]  /*9890*/  MUFU.EX2 R165, R112 ;  /* 0x0000007000a57308 */ /* 0x0002e20000000800 */
[----:B-----5:R-:W-:Y:S01]  /*98a0*/  F2FP.BF16.PACK_AB R160, R170, R171 ;  /* 0x000000abaaa0723e */ /* 0x020fe200000010ff */
[----:B--2---:R-:W2:Y:S01]  /*98b0*/  LDSM.16.MT88.4 R120, [R101+0x8100] ;  /* 0x008100006578783b */ /* 0x004ea20000004200 */
[----:B------:R-:W-:Y:S07]  /*98c0*/  FFMA.FTZ R0, R0, R144, R251 ;  /* 0x0000009000007223 */ /* 0x000fee00000100fb */
[----:B------:R-:W-:Y:S01]  /*98d0*/  LDSM.16.MT88.4 R116, [R102+0x2900] ;  /* 0x002900006674783b */ /* 0x000fe20000004200 */
[C---:B----4-:R-:W-:Y:S03]  /*98e0*/  HMMA.16816.F32.BF16 R84, R104.reuse, R108, R84 ;  /* 0x0000006c6854723c */ /* 0x050fe60000041854 */
[----:B-1----:R-:W-:Y:S01]  /*98f0*/  FFMA.FTZ R112, R166, c[0x0][0x2d0], -R161 ;  /* 0x0000b400a6707a23 */ /* 0x002fe200000108a1 */
[----:B------:R-:W-:Y:S02]  /*9900*/  F2FP.BF16.PACK_AB R161, R168, R169 ;  /* 0x000000a9a8a1723e */ /* 0x000fe400000010ff */
[----:B---3--:R-:W-:Y:S01]  /*9910*/  F2FP.BF16.PACK_AB R162, R165, R167 ;  /* 0x000000a7a5a2723e */ /* 0x008fe200000010ff */
[----:B------:R1:W3:Y:S01]  /*9920*/  MUFU.EX2 R166, R112 ;  /* 0x0000007000a67308 */ /* 0x0002e20000000800 */
[C---:B------:R-:W-:Y:S08]  /*9930*/  HMMA.16816.F32.BF16 R88, R104.reuse, R110, R88 ;  /* 0x0000006e6858723c */ /* 0x040ff00000041858 */
[C---:B--2---:R-:W-:Y:S08]  /*9940*/  HMMA.16816.F32.BF16 R92, R104.reuse, R120, R92 ;  /* 0x00000078685c723c */ /* 0x044ff0000004185c */
[----:B------:R-:W-:Y:S01]  /*9950*/  HMMA.16816.F32.BF16 R96, R104, R122, R96 ;  /* 0x0000007a6860723c */ /* 0x000fe20000041860 */
[----:B-1----:R-:W1:Y:S03]  /*9960*/  LDSM.16.MT88.4 R112, [R103+UR4+0x2900] ;  /* 0x002900046770783b */ /* 0x002e660008004200 */
[----:B---3--:R-:W-:Y:S07]  /*9970*/  F2FP.BF16.PACK_AB R163, R164, R166 ;  /* 0x000000a6a4a3723e */ /* 0x008fee00000010ff */
[C---:B-1----:R-:W-:Y:S01]  /*9980*/  HMMA.16816.F32.BF16 R104, R160.reuse, R112, R4 ;  /* 0x00000070a068723c */ /* 0x042fe20000041804 */
[----:B------:R-:W1:Y:S07]  /*9990*/  LDSM.16.MT88.4 R4, [R241+UR4+0x5900] ;  /* 0x00590004f104783b */ /* 0x000e6e0008004200 */
[C---:B------:R-:W-:Y:S01]  /*99a0*/  HMMA.16816.F32.BF16 R108, R160.reuse, R114, R8 ;  /* 0x00000072a06c723c */ /* 0x040fe20000041808 */
[----:B------:R-:W2:Y:S07]  /*99b0*/  LDSM.16.MT88.4 R8, [R101+0x5900] ;  /* 0x005900006508783b */ /* 0x000eae0000004200 */
[C---:B------:R-:W-:Y:S07]  /*99c0*/  HMMA.16816.F32.BF16 R112, R160.reuse, R116, R12 ;  /* 0x00000074a070723c */ /* 0x040fee000004180c */
[----:B------:R-:W-:Y:S01]  /*99d0*/  MOV R13, R138 ;  /* 0x0000008a000d7202 */ /* 0x000fe20000000f00 */
[C---:B------:R-:W-:Y:S01]  /*99e0*/  HMMA.16816.F32.BF16 R116, R160.reuse, R118, R16 ;  /* 0x00000076a074723c */ /* 0x040fe20000041810 */
[----:B------:R-:W3:Y:S03]  /*99f0*/  LDL.64 R16, [R1+0x10] ;  /* 0x0000100001107983 */ /* 0x000ee60000100a00 */
[----:B------:R-:W-:Y:S01]  /*9a00*/  MOV R14, R137 ;  /* 0x00000089000e7202 */ /* 0x000fe20000000f00 */
[----:B------:R-:W-:Y:S01]  /*9a10*/  FADD.FTZ R12, R13, R2 ;  /* 0x000000020d0c7221 */ /* 0x000fe20000010000 */
[----:B------:R-:W-:Y:S01]  /*9a20*/  MOV R15, R136 ;  /* 0x00000088000f7202 */ /* 0x000fe20000000f00 */
[----:B------:R-:W4:Y:S01]  /*9a30*/  LDL.64 R18, [R1+0x28] ;  /* 0x0000280001127983 */ /* 0x000f220000100a00 */
[C---:B------:R-:W-:Y:S04]  /*9a40*/  HMMA.16816.F32.BF16 R120, R160.reuse, R124, R20 ;  /* 0x0000007ca078723c */ /* 0x040fe80000041814 */
[----:B------:R-:W-:Y:S01]  /*9a50*/  FADD.FTZ R2, R250, R0 ;  /* 0x00000000fa027221 */ /* 0x000fe20000010000 */
[----:B------:R-:W5:Y:S01]  /*9a60*/  LDL R21, [R1+0x30] ;  /* 0x0000300001157983 */ /* 0x000f620000100800 */
[----:B------:R-:W-:Y:S02]  /*9a70*/  FADD.FTZ R0, R14, R12 ;  /* 0x0000000c0e007221 */ /* 0x000fe40000010000 */
[C---:B------:R-:W-:Y:S04]  /*9a80*/  HMMA.16816.F32.BF16 R124, R160.reuse, R126, R24 ;  /* 0x0000007ea07c723c */ /* 0x040fe80000041818 */
[----:B------:R-:W-:Y:S02]  /*9a90*/  FADD.FTZ R0, R15, R0 ;  /* 0x000000000f007221 */ /* 0x000fe40000010000 */
[----:B------:R-:W1:Y:S01]  /*9aa0*/  LDSM.16.MT88.4 R12, [R103+UR4+0x8900] ;  /* 0x00890004670c783b */ /* 0x000e620008004200 */
[----:B------:R-:W-:Y:S01]  /*9ab0*/  FADD.FTZ R2, R249, R2 ;  /* 0x00000002f9027221 */ /* 0x000fe20000010000 */
        /* <DEDUP_REMOVED lines=14> */
[C---:B-1----:R-:W-:Y:S07]  /*9ba0*/  HMMA.16816.F32.BF16 R52, R160.reuse, R4, R52 ;  /* 0x00000004a034723c */ /* 0x042fee0000041834 */
[----:B------:R-:W-:Y:S01]  /*9bb0*/  MOV R4, UR22 ;  /* 0x0000001600047c02 */ /* 0x000fe20008000f00 */
[C---:B------:R-:W-:Y:S01]  /*9bc0*/  HMMA.16816.F32.BF16 R56, R160.reuse, R6, R56 ;  /* 0x00000006a038723c */ /* 0x040fe20000041838 */
[----:B------:R-:W-:Y:S07]  /*9bd0*/  MOV R5, UR23 ;  /* 0x0000001700057c02 */ /* 0x000fee0008000f00 */
[C---:B--2---:R-:W-:Y:S08]  /*9be0*/  HMMA.16816.F32.BF16 R60, R160.reuse, R8, R60 ;  /* 0x00000008a03c723c */ /* 0x044ff0000004183c */
[C---:B------:R-:W-:Y:S01]  /*9bf0*/  HMMA.16816.F32.BF16 R64, R160.reuse, R10, R64 ;  /* 0x0000000aa040723c */ /* 0x040fe20000041840 */
[----:B------:R-:W-:Y:S07]  /*9c00*/  LDSM.16.MT88.4 R8, [R241+UR4+0x8900] ;  /* 0x00890004f108783b */ /* 0x000fee0008004200 */
[C---:B------:R-:W-:Y:S08]  /*9c10*/  HMMA.16816.F32.BF16 R68, R160.reuse, R12, R68 ;  /* 0x0000000ca044723c */ /* 0x040ff00000041844 */
[C---:B------:R-:W-:Y:S01]  /*9c20*/  HMMA.16816.F32.BF16 R72, R160.reuse, R14, R72 ;  /* 0x0000000ea048723c */ /* 0x040fe20000041848 */
[----:B------:R1:W-:Y:S03]  /*9c30*/  LDSM.16.MT88.4 R12, [R101+0x8900] ;  /* 0x00890000650c783b */ /* 0x0003e60000004200 */
[----:B-1----:R-:W-:Y:S01]  /*9c40*/  MOV R101, R3 ;  /* 0x0000000300657202 */ /* 0x002fe20000000f00 */
[----:B---3--:R-:W-:Y:S02]  /*9c50*/  FADD.FTZ R16, R236, R2 ;  /* 0x00000002ec107221 */ /* 0x008fe40000010000 */
[----:B------:R-:W-:Y:S02]  /*9c60*/  FADD.FTZ R2, R207, R0 ;  /* 0x00000000cf027221 */ /* 0x000fe40000010000 */
[----:B------:R-:W-:Y:S03]  /*9c70*/  FADD.FTZ R0, R195, R16 ;  /* 0x00000010c3007221 */ /* 0x000fe60000010000 */
[----:B----4-:R-:W-:Y:S01]  /*9c80*/  @P0 MOV R19, R17 ;  /* 0x0000001100130202 */ /* 0x010fe20000000f00 */
[----:B------:R-:W-:Y:S02]  /*9c90*/  FADD.FTZ R2, R206, R2 ;  /* 0x00000002ce027221 */ /* 0x000fe40000010000 */
[----:B------:R-:W-:Y:S02]  /*9ca0*/  FADD.FTZ R16, R194, R0 ;  /* 0x00000000c2107221 */ /* 0x000fe40000010000 */
[----:B------:R-:W-:Y:S02]  /*9cb0*/  @P0 IMAD.WIDE.U32 R18, R4, 0x60, R18 ;  /* 0x0000006004120825 */ /* 0x000fe400078e0012 */
[----:B------:R-:W1:Y:S02]  /*9cc0*/  LDSM.16.MT88.4 R4, [R102+0x8900] ;  /* 0x008900006604783b */ /* 0x000e640000004200 */
[----:B------:R-:W-:Y:S01]  /*9cd0*/  FADD.FTZ R0, R205, R2 ;  /* 0x00000002cd007221 */ /* 0x000fe20000010000 */
[----:B------:R-:W-:Y:S01]  /*9ce0*/  @P0 SHF.L.U32 R2, R18, 0x1, RZ ;  /* 0x0000000112020819 */ /* 0x000fe200000006ff */
[----:B------:R-:W-:Y:S01]  /*9cf0*/  FADD.FTZ R20, R192, R16 ;  /* 0x00000010c0147221 */ /* 0x000fe20000010000 */
[----:B------:R-:W-:Y:S01]  /*9d00*/  @P0 IADD3 R16, R19, UR16, RZ ;  /* 0x0000001013100c10 */ /* 0x000fe2000fffe0ff */
[----:B------:R-:W-:Y:S01]  /*9d10*/  FADD.FTZ R17, R204, R0 ;  /* 0x00000000cc117221 */ /* 0x000fe20000010000 */
[----:B------:R-:W-:Y:S01]  /*9d20*/  MOV R0, UR19 ;  /* 0x0000001300007c02 */ /* 0x000fe20008000f00 */
[----:B------:R-:W-:Y:S01]  /*9d30*/  FADD.FTZ R19, R193, R20 ;  /* 0x00000014c1137221 */ /* 0x000fe20000010000 */
[----:B------:R-:W-:Y:S01]  /*9d40*/  @P0 SHF.L.U64.HI R18, R18, 0x1, R16 ;  /* 0x0000000112120819 */ /* 0x000fe20000010210 */
[----:B------:R-:W-:Y:S01]  /*9d50*/  FADD.FTZ R22, R188, R17 ;  /* 0x00000011bc167221 */ /* 0x000fe20000010000 */
[----:B------:R-:W-:Y:S01]  /*9d60*/  @P0 IADD3 R16, P6, R2, c[0x0][0x1c8], RZ ;  /* 0x0000720002100a10 */ /* 0x000fe20007fde0ff */
[----:B-----5:R-:W-:Y:S01]  /*9d70*/  @P0 IMAD R0, R0, 0x4800, R21 ;  /* 0x0000480000000824 */ /* 0x020fe200078e0215 */
[----:B------:R-:W-:Y:S01]  /*9d80*/  @P0 IADD3 R20, P5, R2, 0x80, RZ ;  /* 0x0000008002140810 */ /* 0x000fe20007fbe0ff */
[----:B------:R-:W-:Y:S01]  /*9d90*/  FADD.FTZ R22, R191, R22 ;  /* 0x00000016bf167221 */ /* 0x000fe20000010000 */
[----:B------:R-:W-:Y:S01]  /*9da0*/  @P0 IADD3.X R17, R18, c[0x0][0x1cc], RZ, P6, !PT ;  /* 0x0000730012110a10 */ /* 0x000fe200037fe4ff */
[----:B------:R-:W-:Y:S01]  /*9db0*/  FADD.FTZ R19, R183, R19 ;  /* 0x00000013b7137221 */ /* 0x000fe20000010000 */
[----:B------:R-:W-:Y:S01]  /*9dc0*/  @P0 SHF.L.U32 R0, R0, 0x1, RZ ;  /* 0x0000000100000819 */ /* 0x000fe200000006ff */
[----:B------:R-:W-:Y:S01]  /*9dd0*/  @UP0 USHF.L.U64.HI UR16, UR6, 0x6, UR7 ;  /* 0x0000000606100899 */ /* 0x000fe20008010207 */
[----:B------:R-:W-:Y:S01]  /*9de0*/  @P0 IADD3 R20, P1, R20, c[0x0][0x1c8], RZ ;  /* 0x0000720014140a10 */ /* 0x000fe20007f3e0ff */
[----:B------:R-:W-:Y:S02]  /*9df0*/  UISETP.GE.AND UP0, UPT, UR10, UR20, UPT ;  /* 0x000000140a00728c */ /* 0x000fe4000bf06270 */
[----:B------:R-:W-:Y:S01]  /*9e00*/  @!PT LDS RZ, [RZ] ;  /* 0x00000000fffff984 */ /* 0x000fe20000000800 */
[----:B------:R-:W-:Y:S01]  /*9e10*/  @!PT LDS RZ, [RZ] ;  /* 0x00000000fffff984 */ /* 0x000fe20000000800 */
[----:B------:R-:W-:Y:S01]  /*9e20*/  @!PT LDS RZ, [RZ] ;  /* 0x00000000fffff984 */ /* 0x000fe20000000800 */
[----:B------:R2:W-:Y:S01]  /*9e30*/  @P0 LDGSTS.E.BYPASS.LTC128B.128 [R0+0x12100], [R16.64], !P4 ;  /* 0x1210000010000fae */ /* 0x0005e2000e101d4c */
[----:B------:R-:W-:Y:S01]  /*9e40*/  @P0 IADD3.X R21, RZ, c[0x0][0x1cc], R18, P1, P5 ;  /* 0x00007300ff150a10 */ /* 0x000fe20000fea412 */
[----:B------:R-:W-:Y:S01]  /*9e50*/  UMOV UR20, UR18 ;  /* 0x0000001200147c82 */ /* 0x000fe20008000000 */
[----:B------:R-:W-:Y:S05]  /*9e60*/  @P0 IADD3 R2, P5, R2, 0x100, RZ ;  /* 0x0000010002020810 */ /* 0x000fea0007fbe0ff */
[----:B------:R2:W-:Y:S01]  /*9e70*/  @P0 LDGSTS.E.BYPASS.LTC128B.128 [R0+0x15100], [R20.64], !P3 ;  /* 0x1510000014000fae */ /* 0x0005e2000d901d4c */
[C---:B-1----:R-:W-:Y:S07]  /*9e80*/  HMMA.16816.F32.BF16 R76, R160.reuse, R4, R76 ;  /* 0x00000004a04c723c */ /* 0x042fee000004184c */
[----:B------:R-:W-:Y:S01]  /*9e90*/  FADD.FTZ R4, R190, R22 ;  /* 0x00000016be047221 */ /* 0x000fe20000010000 */
[C---:B------:R-:W-:Y:S04]  /*9ea0*/  HMMA.16816.F32.BF16 R80, R160.reuse, R6, R80 ;  /* 0x00000006a050723c */ /* 0x040fe80000041850 */
[----:B------:R-:W-:Y:S02]  /*9eb0*/  FADD.FTZ R5, R182, R19 ;  /* 0x00000013b6057221 */ /* 0x000fe40000010000 */
[----:B------:R-:W-:Y:S01]  /*9ec0*/  FADD.FTZ R4, R189, R4 ;  /* 0x00000004bd047221 */ /* 0x000fe20000010000 */
[----:B------:R-:W-:Y:S01]  /*9ed0*/  @P0 IADD3 R6, P1, R2, c[0x0][0x1c8], RZ ;  /* 0x0000720002060a10 */ /* 0x000fe20007f3e0ff */
[----:B------:R-:W-:Y:S01]  /*9ee0*/  FADD.FTZ R5, R180, R5 ;  /* 0x00000005b4057221 */ /* 0x000fe20000010000 */
[C---:B------:R-:W-:Y:S03]  /*9ef0*/  HMMA.16816.F32.BF16 R84, R160.reuse, R8, R84 ;  /* 0x00000008a054723c */ /* 0x040fe60000041854 */
[----:B------:R-:W-:Y:S01]  /*9f00*/  @P0 IADD3.X R7, RZ, c[0x0][0x1cc], R18, P1, P5 ;  /* 0x00007300ff070a10 */ /* 0x000fe20000fea412 */
[----:B------:R-:W-:Y:S02]  /*9f10*/  FADD.FTZ R2, R181, R5 ;  /* 0x00000005b5027221 */ /* 0x000fe40000010000 */
[----:B------:R-:W-:Y:S01]  /*9f20*/  FADD.FTZ R5, R178, R4 ;  /* 0x00000004b2057221 */ /* 0x000fe20000010000 */
[----:B------:R-:W-:Y:S01]  /*9f30*/  @P0 IADD3 R4, P1, R16, UR14, RZ ;  /* 0x0000000e10040c10 */ /* 0x000fe2000ff3e0ff */
[----:B------:R1:W-:Y:S01]  /*9f40*/  @P0 LDGSTS.E.BYPASS.LTC128B.128 [R0+0x18100], [R6.64], !P2 ;  /* 0x1810000006000fae */ /* 0x0003e2000d101d4c */
[----:B------:R-:W-:Y:S01]  /*9f50*/  FADD.FTZ R18, R174, R2 ;  /* 0x00000002ae127221 */ /* 0x000fe20000010000 */
[C---:B------:R-:W-:Y:S03]  /*9f60*/  HMMA.16816.F32.BF16 R88, R160.reuse, R10, R88 ;  /* 0x0000000aa058723c */ /* 0x040fe60000041858 */
[----:B------:R-:W-:Y:S01]  /*9f70*/  FADD.FTZ R2, R179, R5 ;  /* 0x00000005b3027221 */ /* 0x000fe20000010000 */
[----:B------:R-:W-:Y:S01]  /*9f80*/  @P0 IADD3.X R5, R17, UR16, RZ, P1, !PT ;  /* 0x0000001011050c10 */ /* 0x000fe20008ffe4ff */
[----:B------:R-:W-:Y:S02]  /*9f90*/  FADD.FTZ R8, R176, R18 ;  /* 0x00000012b0087221 */ /* 0x000fe40000010000 */
[----:B------:R-:W-:Y:S01]  /*9fa0*/  FADD.FTZ R2, R177, R2 ;  /* 0x00000002b1027221 */ /* 0x000fe20000010000 */
[C---:B------:R-:W-:Y:S01]  /*9fb0*/  HMMA.16816.F32.BF16 R92, R160.reuse, R12, R92 ;  /* 0x0000000ca05c723c */ /* 0x040fe2000004185c */
[----:B------:R3:W-:Y:S03]  /*9fc0*/  @P0 LDGSTS.E.BYPASS.LTC128B.128 [R0+0x13100], [R4.64], !P4 ;  /* 0x1310000004000fae */ /* 0x0007e6000e101d4c */
[----:B------:R-:W-:Y:S04]  /*9fd0*/  FADD.FTZ R2, R175, R2 ;  /* 0x00000002af027221 */ /* 0x000fe80000010000 */
[----:B------:R-:W-:Y:S01]  /*9fe0*/  FADD.FTZ R2, R171, R2 ;  /* 0x00000002ab027221 */ /* 0x000fe20000010000 */
[----:B------:R3:W-:Y:S01]  /*9ff0*/  @P0 LDGSTS.E.BYPASS.LTC128B.128 [R0+0x16100], [R4.64+0x80], !P3 ;  /* 0x1610008004000fae */ /* 0x0007e2000d901d4c */
[----:B------:R-:W-:Y:S03]  /*a000*/  HMMA.16816.F32.BF16 R96, R160, R14, R96 ;  /* 0x0000000ea060723c */ /* 0x000fe60000041860 */
[----:B------:R-:W-:Y:S04]  /*a010*/  FADD.FTZ R2, R170, R2 ;  /* 0x00000002aa027221 */ /* 0x000fe80000010000 */
[----:B------:R3:W-:Y:S01]  /*a020*/  @P0 LDGSTS.E.BYPASS.LTC128B.128 [R0+0x19100], [R4.64+0x100], !P2 ;  /* 0x1910010004000fae */ /* 0x0007e2000d101d4c */
[----:B-1----:R-:W-:Y:S01]  /*a030*/  @P0 IADD3 R6, P1, R4, UR14, RZ ;  /* 0x0000000e04060c10 */ /* 0x002fe2000ff3e0ff */
[----:B------:R-:W-:Y:S01]  /*a040*/  FADD.FTZ R2, R167, R2 ;  /* 0x00000002a7027221 */ /* 0x000fe20000010000 */
[----:B------:R-:W-:Y:S02]  /*a050*/  UIADD3 UR14, UR5, 0x1, URZ ;  /* 0x00000001050e7890 */ /* 0x000fe4000fffe03f */
[----:B------:R-:W-:Y:S02]  /*a060*/  @P0 IADD3.X R7, R5, UR16, RZ, P1, !PT ;  /* 0x0000001005070c10 */ /* 0x000fe40008ffe4ff */
[----:B------:R-:W-:Y:S03]  /*a070*/  USEL UR5, UR14, URZ, !UP1 ;  /* 0x0000003f0e057287 */ /* 0x000fe6000c800000 */
[----:B------:R2:W-:Y:S08]  /*a080*/  @P0 LDGSTS.E.BYPASS.LTC128B.128 [R0+0x14100], [R6.64], !P4 ;  /* 0x1410000006000fae */ /* 0x0005f0000e101d4c */
[----:B------:R2:W-:Y:S08]  /*a090*/  @P0 LDGSTS.E.BYPASS.LTC128B.128 [R0+0x17100], [R6.64+0x80], !P3 ;  /* 0x1710008006000fae */ /* 0x0005f0000d901d4c */
[----:B------:R2:W-:Y:S01]  /*a0a0*/  @P0 LDGSTS.E.BYPASS.LTC128B.128 [R0+0x1a100], [R6.64+0x100], !P2 ;  /* 0x1a10010006000fae */ /* 0x0005e2000d101d4c */
[----:B---3--:R-:W-:Y:S01]  /*a0b0*/  FADD.FTZ R4, R173, R8 ;  /* 0x00000008ad047221 */ /* 0x008fe20000010000 */
[----:B------:R-:W-:Y:S06]  /*a0c0*/  PLOP3.LUT P0, PT, PT, PT, UP0, 0x80, 0x0 ;  /* 0x000000000000781c */ /* 0x000fec0003f0f008 */
[----:B------:R-:W0:Y:S01]  /*a0d0*/  LDGDEPBAR ;  /* 0x00000000000079af */ /* 0x000e220000000000 */
[----:B--2---:R-:W-:Y:S02]  /*a0e0*/  FADD.FTZ R0, R172, R4 ;  /* 0x00000004ac007221 */ /* 0x004fe40000010000 */
[----:B------:R-:W-:Y:S02]  /*a0f0*/  FADD.FTZ R4, R165, R2 ;  /* 0x00000002a5047221 */ /* 0x000fe40000010000 */
[----:B------:R-:W-:Y:S03]  /*a100*/  FADD.FTZ R0, R169, R0 ;  /* 0x00000000a9007221 */ /* 0x000fe60000010000 */
[----:B------:R1:W-:Y:S01]  /*a110*/  STL [R1+0x4], R4 ;  /* 0x0000040401007387 */ /* 0x0003e20000100800 */
[----:B------:R-:W-:Y:S04]  /*a120*/  FADD.FTZ R0, R168, R0 ;  /* 0x00000000a8007221 */ /* 0x000fe80000010000 */
[----:B------:R-:W-:Y:S04]  /*a130*/  FADD.FTZ R0, R166, R0 ;  /* 0x00000000a6007221 */ /* 0x000fe80000010000 */
[----:B------:R-:W-:Y:S01]  /*a140*/  FADD.FTZ R2, R164, R0 ;  /* 0x00000000a4027221 */ /* 0x000fe20000010000 */
[----:B------:R-:W-:Y:S04]  /*a150*/  MOV R0, R100 ;  /* 0x0000006400007202 */ /* 0x000fe80000000f00 */
[----:B------:R1:W-:Y:S01]  /*a160*/  STL [R1+0x8], R2 ;  /* 0x0000080201007387 */ /* 0x0003e20000100800 */
[----:B------:R-:W-:-:S05]  /*a170*/  @!P0 BRA `(.L_x_1217) ;  /* 0xffffc04000008947 */ /* 0x000fca000383ffff */
.L_x_1216:
[----:B-1----:R-:W2:Y:S04]  /*a180*/  LDL.LU R4, [R1+0x4] ;  /* 0x0000040001047983 */ /* 0x002ea80000300800 */
        /* <DEDUP_REMOVED lines=124> */
.L_x_1212:
        /* <DEDUP_REMOVED lines=121> */
[C---:B------:R-:W-:Y:S02]  /*b0e0*/  ISETP.GE.AND P1, PT, R0.reuse, c[0x0][0x3c8], PT ;  /* 0x0000f20000007a0c */ /* 0x040fe40003f26270 */
[C---:B-1----:R-:W-:Y:S02]  /*b0f0*/  IADD3 R7, R0.reuse, 0x8, RZ ;  /* 0x0000000800077810 */ /* 0x042fe40007ffe0ff */
[C---:B------:R-:W-:Y:S02]  /*b100*/  IADD3 R6, R0.reuse, 0x10, RZ ;  /* 0x0000001000067810 */ /* 0x040fe40007ffe0ff */
[C---:B------:R-:W-:Y:S02]  /*b110*/  IADD3 R5, R0.reuse, 0x18, RZ ;  /* 0x0000001800057810 */ /* 0x040fe40007ffe0ff */
[----:B------:R-:W-:Y:S02]  /*b120*/  IADD3 R4, R0, 0x20, RZ ;  /* 0x0000002000047810 */ /* 0x000fe40007ffe0ff */
[----:B------:R-:W-:-:S02]  /*b130*/  ISETP.GE.AND P5, PT, R7, c[0x0][0x3c8], PT ;  /* 0x0000f20007007a0c */ /* 0x000fc40003fa6270 */
[----:B------:R-:W-:Y:S01]  /*b140*/  ISETP.GE.AND P4, PT, R6, c[0x0][0x3c8], PT ;  /* 0x0000f20006007a0c */ /* 0x000fe20003f86270 */
[----:B--23--:R-:W-:Y:S01]  /*b150*/  @!P1 IMAD.WIDE R8, R0, 0x4, R2 ;  /* 0x0000000400089825 */ /* 0x00cfe200078e0202 */
[----:B------:R-:W-:Y:S02]  /*b160*/  ISETP.GE.AND P3, PT, R5, c[0x0][0x3c8], PT ;  /* 0x0000f20005007a0c */ /* 0x000fe40003f66270 */
[----:B------:R-:W-:Y:S02]  /*b170*/  ISETP.GE.AND P2, PT, R4, c[0x0][0x3c8], PT ;  /* 0x0000f20004007a0c */ /* 0x000fe40003f46270 */
[C---:B------:R-:W-:Y:S01]  /*b180*/  IADD3 R13, R0.reuse, 0x28, RZ ;  /* 0x00000028000d7810 */ /* 0x040fe20007ffe0ff */
[----:B------:R1:W-:Y:S01]  /*b190*/  @!P1 ST.E.64 [R8.64], R104 ;  /* 0x0000006808009985 */ /* 0x0003e2000c101b0c */
[----:B------:R-:W-:Y:S02]  /*b1a0*/  IADD3 R12, R0, 0x30, RZ ;  /* 0x00000030000c7810 */ /* 0x000fe40007ffe0ff */
[----:B------:R-:W-:-:S02]  /*b1b0*/  ISETP.GE.AND P6, PT, R13, c[0x0][0x3c8], PT ;  /* 0x0000f2000d007a0c */ /* 0x000fc40003fc6270 */
[----:B------:R-:W-:Y:S02]  /*b1c0*/  @!P5 LEA.HI R7, R7, R7, RZ, 0x1 ;  /* 0x000000070707d211 */ /* 0x000fe400078f08ff */
[----:B------:R-:W-:-:S03]  /*b1d0*/  ISETP.GE.AND P1, PT, R12, c[0x0][0x3c8], PT ;  /* 0x0000f2000c007a0c */ /* 0x000fc60003f26270 */
[----:B------:R-:W-:-:S04]  /*b1e0*/  @!P2 LEA.HI R4, R4, R4, RZ, 0x1 ;  /* 0x000000040404a211 */ /* 0x000fc800078f08ff */
[----:B------:R-:W-:Y:S02]  /*b1f0*/  @!P2 LOP3.LUT R4, R4, 0xfffffffe, RZ, 0xc0, !PT ;  /* 0xfffffffe0404a812 */ /* 0x000fe400078ec0ff */
[----:B-1----:R-:W-:Y:S02]  /*b200*/  @!P4 LEA.HI R8, R6, R6, RZ, 0x1 ;  /* 0x000000060608c211 */ /* 0x002fe400078f08ff */
        /* <DEDUP_REMOVED lines=12> */
[----:B-1----:R-:W-:-:S02]  /*b2d0*/  IADD3 R10, R0, 0x48, RZ ;  /* 0x00000048000a7810 */ /* 0x002fc40007ffe0ff */
[C---:B------:R-:W-:Y:S02]  /*b2e0*/  IADD3 R11, R0.reuse, 0x50, RZ ;  /* 0x00000050000b7810 */ /* 0x040fe40007ffe0ff */
[C---:B--2---:R-:W-:Y:S02]  /*b2f0*/  IADD3 R8, R0.reuse, 0x38, RZ ;  /* 0x0000003800087810 */ /* 0x044fe40007ffe0ff */
[----:B------:R-:W-:Y:S02]  /*b300*/  IADD3 R9, R0, 0x40, RZ ;  /* 0x0000004000097810 */ /* 0x000fe40007ffe0ff */
[----:B---3--:R-:W-:Y:S02]  /*b310*/  @!P6 LEA.HI R6, R13, R13, RZ, 0x1 ;  /* 0x0000000d0d06e211 */ /* 0x008fe400078f08ff */
[----:B------:R-:W-:Y:S02]  /*b320*/  ISETP.GE.AND P5, PT, R8, c[0x0][0x3c8], PT ;  /* 0x0000f20008007a0c */ /* 0x000fe40003fa6270 */
[----:B----4-:R-:W-:-:S02]  /*b330*/  @!P1 LEA.HI R4, R12, R12, RZ, 0x1 ;  /* 0x0000000c0c049211 */ /* 0x010fc400078f08ff */
[----:B------:R-:W-:Y:S02]  /*b340*/  ISETP.GE.AND P4, PT, R9, c[0x0][0x3c8], PT ;  /* 0x0000f20009007a0c */ /* 0x000fe40003f86270 */
[----:B------:R-:W-:Y:S02]  /*b350*/  @!P6 LOP3.LUT R6, R6, 0xfffffffe, RZ, 0xc0, !PT ;  /* 0xfffffffe0606e812 */ /* 0x000fe400078ec0ff */
[----:B------:R-:W-:Y:S02]  /*b360*/  @!P1 LOP3.LUT R4, R4, 0xfffffffe, RZ, 0xc0, !PT ;  /* 0xfffffffe04049812 */ /* 0x000fe400078ec0ff */
[----:B------:R-:W-:Y:S01]  /*b370*/  ISETP.GE.AND P3, PT, R10, c[0x0][0x3c8], PT ;  /* 0x0000f2000a007a0c */ /* 0x000fe20003f66270 */
[--C-:B------:R-:W-:Y:S01]  /*b380*/  @!P6 IMAD.WIDE R6, R6, 0x4, R2.reuse ;  /* 0x000000040606e825 */ /* 0x100fe200078e0202 */
[----:B------:R-:W-:Y:S02]  /*b390*/  ISETP.GE.AND P2, PT, R11, c[0x0][0x3c8], PT ;  /* 0x0000f2000b007a0c */ /* 0x000fe40003f46270 */
[----:B------:R-:W-:Y:S01]  /*b3a0*/  IADD3 R12, R0, 0x58, RZ ;  /* 0x00000058000c7810 */ /* 0x000fe20007ffe0ff */
[----:B------:R-:W-:Y:S01]  /*b3b0*/  @!P1 IMAD.WIDE R4, R4, 0x4, R2 ;  /* 0x0000000404049825 */ /* 0x000fe200078e0202 */
[----:B------:R1:W-:Y:S01]  /*b3c0*/  @!P6 ST.E.64 [R6.64], R124 ;  /* 0x0000007c0600e985 */ /* 0x0003e2000c101b0c */
[----:B------:R-:W-:-:S03]  /*b3d0*/  IADD3 R13, R0, 0x60, RZ ;  /* 0x00000060000d7810 */ /* 0x000fc60007ffe0ff */
[----:B------:R2:W-:Y:S01]  /*b3e0*/  @!P1 ST.E.64 [R4.64], R128 ;  /* 0x0000008004009985 */ /* 0x0005e2000c101b0c */
[----:B------:R-:W-:Y:S02]  /*b3f0*/  ISETP.GE.AND P1, PT, R12, c[0x0][0x3c8], PT ;  /* 0x0000f2000c007a0c */ /* 0x000fe40003f26270 */
[----:B------:R-:W-:Y:S02]  /*b400*/  ISETP.GE.AND P6, PT, R13, c[0x0][0x3c8], PT ;  /* 0x0000f2000d007a0c */ /* 0x000fe40003fc6270 */
[----:B-1----:R-:W-:Y:S02]  /*b410*/  @!P4 LEA.HI R7, R9, R9, RZ, 0x1 ;  /* 0x000000090907c211 */ /* 0x002fe400078f08ff */
[----:B------:R-:W-:Y:S02]  /*b420*/  @!P3 LEA.HI R6, R10, R10, RZ, 0x1 ;  /* 0x0000000a0a06b211 */ /* 0x000fe400078f08ff */
[----:B--2---:R-:W-:Y:S02]  /*b430*/  @!P5 LEA.HI R4, R8, R8, RZ, 0x1 ;  /* 0x000000080804d211 */ /* 0x004fe400078f08ff */
[----:B------:R-:W-:-:S02]  /*b440*/  @!P4 LOP3.LUT R7, R7, 0xfffffffe, RZ, 0xc0, !PT ;  /* 0xfffffffe0707c812 */ /* 0x000fc400078ec0ff */
[----:B------:R-:W-:Y:S02]  /*b450*/  @!P5 LOP3.LUT R4, R4, 0xfffffffe, RZ, 0xc0, !PT ;  /* 0xfffffffe0404d812 */ /* 0x000fe400078ec0ff */
[----:B------:R-:W-:Y:S02]  /*b460*/  @!P2 LEA.HI R5, R11, R11, RZ, 0x1 ;  /* 0x0000000b0b05a211 */ /* 0x000fe400078f08ff */
[----:B------:R-:W-:Y:S01]  /*b470*/  @!P3 LOP3.LUT R10, R6, 0xfffffffe, RZ, 0xc0, !PT ;  /* 0xfffffffe060ab812 */ /* 0x000fe200078ec0ff */
[----:B------:R-:W-:Y:S01]  /*b480*/  @!P5 IMAD.WIDE R8, R4, 0x4, R2 ;  /* 0x000000040408d825 */ /* 0x000fe200078e0202 */
[----:B------:R-:W-:-:S03]  /*b490*/  @!P2 LOP3.LUT R11, R5, 0xfffffffe, RZ, 0xc0, !PT ;  /* 0xfffffffe050ba812 */ /* 0x000fc600078ec0ff */
        /* <DEDUP_REMOVED lines=9> */
[----:B--2---:R-:W-:Y:S02]  /*b530*/  IADD3 R7, R0, 0x68, RZ ;  /* 0x0000006800077810 */ /* 0x004fe40007ffe0ff */
[----:B------:R-:W-:Y:S02]  /*b540*/  @!P6 LEA.HI R6, R13, R13, RZ, 0x1 ;  /* 0x0000000d0d06e211 */ /* 0x000fe400078f08ff */
[----:B---3--:R-:W-:Y:S02]  /*b550*/  @!P1 LEA.HI R4, R12, R12, RZ, 0x1 ;  /* 0x0000000c0c049211 */ /* 0x008fe400078f08ff */
[----:B------:R-:W-:Y:S02]  /*b560*/  ISETP.GE.AND P5, PT, R7, c[0x0][0x3c8], PT ;  /* 0x0000f20007007a0c */ /* 0x000fe40003fa6270 */
[----:B------:R-:W-:-:S02]  /*b570*/  @!P1 LOP3.LUT R4, R4, 0xfffffffe, RZ, 0xc0, !PT ;  /* 0xfffffffe04049812 */ /* 0x000fc400078ec0ff */
[C---:B----4-:R-:W-:Y:S02]  /*b580*/  IADD3 R10, R0.reuse, 0x80, RZ ;  /* 0x00000080000a7810 */ /* 0x050fe40007ffe0ff */
[----:B------:R-:W-:Y:S01]  /*b590*/  IADD3 R12, R0, 0x88, RZ ;  /* 0x00000088000c7810 */ /* 0x000fe20007ffe0ff */
[----:B------:R-:W-:Y:S01]  /*b5a0*/  @!P1 IMAD.WIDE R4, R4, 0x4, R2 ;  /* 0x0000000404049825 */ /* 0x000fe200078e0202 */
[----:B------:R-:W-:Y:S02]  /*b5b0*/  ISETP.GE.AND P4, PT, R8, c[0x0][0x3c8], PT ;  /* 0x0000f20008007a0c */ /* 0x000fe40003f86270 */
[----:B------:R-:W-:Y:S02]  /*b5c0*/  ISETP.GE.AND P3, PT, R9, c[0x0][0x3c8], PT ;  /* 0x0000f20009007a0c */ /* 0x000fe40003f66270 */
[----:B------:R-:W-:Y:S01]  /*b5d0*/  @!P6 LOP3.LUT R6, R6, 0xfffffffe, RZ, 0xc0, !PT ;  /* 0xfffffffe0606e812 */ /* 0x000fe200078ec0ff */
[----:B------:R1:W-:Y:S01]  /*b5e0*/  @!P1 ST.E.64 [R4.64], R148 ;  /* 0x0000009404009985 */ /* 0x0003e2000c101b0c */
[----:B------:R-:W-:-:S02]  /*b5f0*/  ISETP.GE.AND P2, PT, R10, c[0x0][0x3c8], PT ;  /* 0x0000f2000a007a0c */ /* 0x000fc40003f46270 */
[----:B------:R-:W-:-:S13]  /*b600*/  ISETP.GE.AND P1, PT, R12, c[0x0][0x3c8], PT ;  /* 0x0000f2000c007a0c */ /* 0x000fda0003f26270 */
[----:B------:R-:W-:-:S04]  /*b610*/  @!P1 LEA.HI R12, R12, R12, RZ, 0x1 ;  /* 0x0000000c0c0c9211 */ /* 0x000fc800078f08ff */
[----:B------:R-:W-:Y:S01]  /*b620*/  @!P1 LOP3.LUT R12, R12, 0xfffffffe, RZ, 0xc0, !PT ;  /* 0xfffffffe0c0c9812 */ /* 0x000fe200078ec0ff */
[----:B-1----:R-:W-:Y:S01]  /*b630*/  @!P6 IMAD.WIDE R4, R6, 0x4, R2 ;  /* 0x000000040604e825 */ /* 0x002fe200078e0202 */
[----:B------:R-:W-:Y:S02]  /*b640*/  @!P5 LEA.HI R6, R7, R7, RZ, 0x1 ;  /* 0x000000070706d211 */ /* 0x000fe400078f08ff */
[----:B------:R-:W-:Y:S02]  /*b650*/  @!P2 LEA.HI R7, R10, R10, RZ, 0x1 ;  /* 0x0000000a0a07a211 */ /* 0x000fe400078f08ff */
[----:B------:R1:W-:Y:S01]  /*b660*/  @!P6 ST.E.64 [R4.64], R52 ;  /* 0x000000340400e985 */ /* 0x0003e2000c101b0c */
[----:B------:R-:W-:Y:S02]  /*b670*/  @!P5 LOP3.LUT R6, R6, 0xfffffffe, RZ, 0xc0, !PT ;  /* 0xfffffffe0606d812 */ /* 0x000fe400078ec0ff */
[----:B------:R-:W-:Y:S02]  /*b680*/  @!P2 LOP3.LUT R7, R7, 0xfffffffe, RZ, 0xc0, !PT ;  /* 0xfffffffe0707a812 */ /* 0x000fe400078ec0ff */
[----:B-1----:R-:W-:-:S02]  /*b690*/  @!P4 LEA.HI R5, R8, R8, RZ, 0x1 ;  /* 0x000000080805c211 */ /* 0x002fc400078f08ff */
[----:B------:R-:W-:Y:S02]  /*b6a0*/  @!P3 LEA.HI R4, R9, R9, RZ, 0x1 ;  /* 0x000000090904b211 */ /* 0x000fe400078f08ff */
[----:B------:R-:W-:Y:S02]  /*b6b0*/  @!P4 LOP3.LUT R8, R5, 0xfffffffe, RZ, 0xc0, !PT ;  /* 0xfffffffe0508c812 */ /* 0x000fe400078ec0ff */
[----:B------:R-:W-:Y:S01]  /*b6c0*/  @!P3 LOP3.LUT R10, R4, 0xfffffffe, RZ, 0xc0, !PT ;  /* 0xfffffffe040ab812 */ /* 0x000fe200078ec0ff */
[----:B------:R-:W-:-:S04]  /*b6d0*/  @!P5 IMAD.WIDE R4, R6, 0x4, R2 ;  /* 0x000000040604d825 */ /* 0x000fc800078e0202 */
[--C-:B------:R-:W-:Y:S01]  /*b6e0*/  @!P4 IMAD.WIDE R8, R8, 0x4, R2.reuse ;  /* 0x000000040808c825 */ /* 0x100fe200078e0202 */
[----:B------:R1:W-:Y:S03]  /*b6f0*/  @!P5 ST.E.64 [R4.64], R56 ;  /* 0x000000380400d985 */ /* 0x0003e6000c101b0c */
[--C-:B------:R-:W-:Y:S01]  /*b700*/  @!P3 IMAD.WIDE R10, R10, 0x4, R2.reuse ;  /* 0x000000040a0ab825 */ /* 0x100fe200078e0202 */
[----:B------:R2:W-:Y:S03]  /*b710*/  @!P4 ST.E.64 [R8.64], R60 ;  /* 0x0000003c0800c985 */ /* 0x0005e6000c101b0c */
[--C-:B------:R-:W-:Y:S01]  /*b720*/  @!P2 IMAD.WIDE R6, R7, 0x4, R2.reuse ;  /* 0x000000040706a825 */ /* 0x100fe200078e0202 */
[----:B------:R-:W-:Y:S04]  /*b730*/  @!P3 ST.E.64 [R10.64], R64 ;  /* 0x000000400a00b985 */ /* 0x000fe8000c101b0c */
[----:B------:R3:W-:Y:S01]  /*b740*/  @!P2 ST.E.64 [R6.64], R68 ;  /* 0x000000440600a985 */ /* 0x0007e2000c101b0c */
[----:B-1----:R-:W-:Y:S01]  /*b750*/  @!P1 IMAD.WIDE R4, R12, 0x4, R2 ;  /* 0x000000040c049825 */ /* 0x002fe200078e0202 */
[----:B--2---:R-:W-:-:S04]  /*b760*/  IADD3 R9, R0, 0x90, RZ ;  /* 0x0000009000097810 */ /* 0x004fc80007ffe0ff */
[----:B------:R1:W-:Y:S01]  /*b770*/  @!P1 ST.E.64 [R4.64], R72 ;  /* 0x0000004804009985 */ /* 0x0003e2000c101b0c */
[----:B------:R-:W-:Y:S02]  /*b780*/  IADD3 R8, R0, 0x98, RZ ;  /* 0x0000009800087810 */ /* 0x000fe40007ffe0ff */
[----:B------:R-:W-:Y:S02]  /*b790*/  ISETP.GE.AND P6, PT, R9, c[0x0][0x3c8], PT ;  /* 0x0000f20009007a0c */ /* 0x000fe40003fc6270 */
[----:B------:R-:W-:Y:S02]  /*b7a0*/  ISETP.GE.AND P5, PT, R8, c[0x0][0x3c8], PT ;  /* 0x0000f20008007a0c */ /* 0x000fe40003fa6270 */
[C---:B---3--:R-:W-:Y:S02]  /*b7b0*/  IADD3 R7, R0.reuse, 0xa0, RZ ;  /* 0x000000a000077810 */ /* 0x048fe40007ffe0ff */
[----:B------:R-:W-:Y:S02]  /*b7c0*/  IADD3 R6, R0, 0xa8, RZ ;  /* 0x000000a800067810 */ /* 0x000fe40007ffe0ff */
[----:B------:R-:W-:-:S02]  /*b7d0*/  ISETP.GE.AND P4, PT, R7, c[0x0][0x3c8], PT ;  /* 0x0000f20007007a0c */ /* 0x000fc40003f86270 */
[----:B------:R-:W-:-:S03]  /*b7e0*/  ISETP.GE.AND P3, PT, R6, c[0x0][0x3c8], PT ;  /* 0x0000f20006007a0c */ /* 0x000fc60003f66270 */
[----:B------:R-:W-:Y:S02]  /*b7f0*/  @!P6 LEA.HI R9, R9, R9, RZ, 0x1 ;  /* 0x000000090909e211 */ /* 0x000fe400078f08ff */
[----:B------:R-:W-:-:S04]  /*b800*/  @!P5 LEA.HI R10, R8, R8, RZ, 0x1 ;  /* 0x00000008080ad211 */ /* 0x000fc800078f08ff */
[----:B------:R-:W-:Y:S02]  /*b810*/  @!P5 LOP3.LUT R10, R10, 0xfffffffe, RZ, 0xc0, !PT ;  /* 0xfffffffe0a0ad812 */ /* 0x000fe400078ec0ff */
[----:B------:R-:W-:Y:S02]  /*b820*/  @!P4 LEA.HI R8, R7, R7, RZ, 0x1 ;  /* 0x000000070708c211 */ /* 0x000fe400078f08ff */
[----:B------:R-:W-:Y:S01]  /*b830*/  @!P3 LEA.HI R7, R6, R6, RZ, 0x1 ;  /* 0x000000060607b211 */ /* 0x000fe200078f08ff */
[----:B------:R-:W-:Y:S01]  /*b840*/  @!P5 IMAD.WIDE R10, R10, 0x4, R2 ;  /* 0x000000040a0ad825 */ /* 0x000fe200078e0202 */
[----:B------:R-:W-:Y:S02]  /*b850*/  @!P4 LOP3.LUT R8, R8, 0xfffffffe, RZ, 0xc0, !PT ;  /* 0xfffffffe0808c812 */ /* 0x000fe400078ec0ff */
[C---:B-1----:R-:W-:Y:S02]  /*b860*/  IADD3 R5, R0.reuse, 0xb0, RZ ;  /* 0x000000b000057810 */ /* 0x042fe40007ffe0ff */
[----:B------:R-:W-:-:S02]  /*b870*/  IADD3 R4, R0, 0xb8, RZ ;  /* 0x000000b800047810 */ /* 0x000fc40007ffe0ff */
[----:B------:R-:W-:Y:S02]  /*b880*/  ISETP.GE.AND P2, PT, R5, c[0x0][0x3c8], PT ;  /* 0x0000f20005007a0c */ /* 0x000fe40003f46270 */
[----:B------:R-:W-:Y:S02]  /*b890*/  ISETP.GE.AND P1, PT, R4, c[0x0][0x3c8], PT ;  /* 0x0000f20004007a0c */ /* 0x000fe40003f26270 */
[----:B------:R-:W-:-:S09]  /*b8a0*/  @!P3 LOP3.LUT R7, R7, 0xfffffffe, RZ, 0xc0, !PT ;  /* 0xfffffffe0707b812 */ /* 0x000fd200078ec0ff */
[----:B------:R-:W-:Y:S02]  /*b8b0*/  @!P2 LEA.HI R6, R5, R5, RZ, 0x1 ;  /* 0x000000050506a211 */ /* 0x000fe400078f08ff */
[----:B------:R-:W-:Y:S01]  /*b8c0*/  @!P6 LOP3.LUT R5, R9, 0xfffffffe, RZ, 0xc0, !PT ;  /* 0xfffffffe0905e812 */ /* 0x000fe200078ec0ff */
[--C-:B------:R-:W-:Y:S01]  /*b8d0*/  @!P4 IMAD.WIDE R8, R8, 0x4, R2.reuse ;  /* 0x000000040808c825 */ /* 0x100fe200078e0202 */
        /* <DEDUP_REMOVED lines=10> */
[----:B------:R1:W-:Y:S04]  /*b980*/  @!P3 ST.E.64 [R6.64], R88 ;  /* 0x000000580600b985 */ /* 0x0003e8000c101b0c */
[----:B------:R1:W-:Y:S04]  /*b990*/  @!P2 ST.E.64 [R4.64], R92 ;  /* 0x0000005c0400a985 */ /* 0x0003e8000c101b0c */
[----:B------:R1:W-:Y:S02]  /*b9a0*/  @!P1 ST.E.64 [R2.64], R96 ;  /* 0x0000006002009985 */ /* 0x0003e4000c101b0c */
.L_x_1220:
[----:B------:R-:W-:Y:S05]  /*b9b0*/  BSYNC B0 ;  /* 0x0000000000007941 */ /* 0x000fea0003800000 */
.L_x_1219:
[----:B-1-3--:R1:W3:Y:S04]  /*b9c0*/  SHFL.IDX PT, R3, R19, 0x1, 0x1c1f ;  /* 0x003c1f0013037f89 */ /* 0x00a2e800000e0000 */
[----:B--2---:R1:W2:Y:S01]  /*b9d0*/  SHFL.IDX PT, R2, R20, 0x1, 0x1c1f ;  /* 0x003c1f0014027f89 */ /* 0x0042a200000e0000 */
[----:B------:R-:W-:Y:S05]  /*b9e0*/  @P0 EXIT ;  /* 0x000000000000094d */ /* 0x000fea0003800000 */
[C---:B------:R-:W-:Y:S02]  /*b9f0*/  IADD3 R4, R0.reuse, 0x8, RZ ;  /* 0x0000000800047810 */ /* 0x040fe40007ffe0ff */
[----:B------:R-:W-:-:S02]  /*ba00*/  ISETP.GE.AND P1, PT, R0, c[0x0][0x3c8], PT ;  /* 0x0000f20000007a0c */ /* 0x000fc40003f26270 */
[----:B------:R-:W-:Y:S02]  /*ba10*/  ISETP.GE.AND P0, PT, R4, c[0x0][0x3c8], PT ;  /* 0x0000f20004007a0c */ /* 0x000fe40003f06270 */
[C---:B------:R-:W-:Y:S02]  /*ba20*/  IADD3 R8, R0.reuse, 0x10, RZ ;  /* 0x0000001000087810 */ /* 0x040fe40007ffe0ff */
[----:B------:R-:W-:Y:S02]  /*ba30*/  IADD3 R9, R0, 0x18, RZ ;  /* 0x0000001800097810 */ /* 0x000fe40007ffe0ff */
[----:B------:R-:W-:Y:S02]  /*ba40*/  ISETP.GE.AND P6, PT, R8, c[0x0][0x3c8], PT ;  /* 0x0000f20008007a0c */ /* 0x000fe40003fc6270 */
[----:B------:R-:W-:Y:S02]  /*ba50*/  ISETP.GE.AND P5, PT, R9, c[0x0][0x3c8], PT ;  /* 0x0000f20009007a0c */ /* 0x000fe40003fa6270 */
[C---:B------:R-:W-:Y:S01]  /*ba60*/  IADD3 R10, R0.reuse, 0x20, RZ ;  /* 0x00000020000a7810 */ /* 0x040fe20007ffe0ff */
[C---:B--23--:R-:W-:Y:S01]  /*ba70*/  @!P1 IMAD.WIDE R6, R0.reuse, 0x4, R2 ;  /* 0x0000000400069825 */ /* 0x04cfe200078e0202 */
[----:B------:R-:W-:-:S02]  /*ba80*/  IADD3 R11, R0, 0x28, RZ ;  /* 0x00000028000b7810 */ /* 0x000fc40007ffe0ff */
[----:B------:R-:W-:Y:S02]  /*ba90*/  @!P0 LEA.HI R4, R4, R4, RZ, 0x1 ;  /* 0x0000000404048211 */ /* 0x000fe400078f08ff */
[----:B------:R-:W-:Y:S01]  /*baa0*/  @!P1 ST.E.64 [R6.64], R106 ;  /* 0x0000006a06009985 */ /* 0x000fe2000c101b0c */
[----:B------:R-:W-:Y:S02]  /*bab0*/  IADD3 R12, R0, 0x30, RZ ;  /* 0x00000030000c7810 */ /* 0x000fe40007ffe0ff */
[----:B------:R-:W-:Y:S02]  /*bac0*/  @!P0 LOP3.LUT R4, R4, 0xfffffffe, RZ, 0xc0, !PT ;  /* 0xfffffffe04048812 */ /* 0x000fe400078ec0ff */
[C---:B------:R-:W-:Y:S02]  /*bad0*/  IADD3 R13, R0.reuse, 0x38, RZ ;  /* 0x00000038000d7810 */ /* 0x040fe40007ffe0ff */
[----:B------:R-:W-:Y:S01]  /*bae0*/  IADD3 R14, R0, 0x40, RZ ;  /* 0x00000040000e7810 */ /* 0x000fe20007ffe0ff */
[----:B------:R-:W-:Y:S01]  /*baf0*/  @!P0 IMAD.WIDE R4, R4, 0x4, R2 ;  /* 0x0000000404048825 */ /* 0x000fe200078e0202 */
[----:B------:R-:W-:-:S02]  /*bb00*/  ISETP.GE.AND P4, PT, R10, c[0x0][0x3c8], PT ;  /* 0x0000f2000a007a0c */ /* 0x000fc40003f86270 */
[----:B------:R-:W-:Y:S02]  /*bb10*/  ISETP.GE.AND P3, PT, R11, c[0x0][0x3c8], PT ;  /* 0x0000f2000b007a0c */ /* 0x000fe40003f66270 */
[----:B------:R2:W-:Y:S01]  /*bb20*/  @!P0 ST.E.64 [R4.64], R110 ;  /* 0x0000006e04008985 */ /* 0x0005e2000c101b0c */
[----:B------:R-:W-:Y:S02]  /*bb30*/  ISETP.GE.AND P2, PT, R12, c[0x0][0x3c8], PT ;  /* 0x0000f2000c007a0c */ /* 0x000fe40003f46270 */
[----:B------:R-:W-:Y:S02]  /*bb40*/  ISETP.GE.AND P1, PT, R13, c[0x0][0x3c8], PT ;  /* 0x0000f2000d007a0c */ /* 0x000fe40003f26270 */
[----:B------:R-:W-:Y:S02]  /*bb50*/  ISETP.GE.AND P0, PT, R14, c[0x0][0x3c8], PT ;  /* 0x0000f2000e007a0c */ /* 0x000fe40003f06270 */
[C---:B------:R-:W-:Y:S02]  /*bb60*/  IADD3 R15, R0.reuse, 0x48, RZ ;  /* 0x00000048000f7810 */ /* 0x040fe40007ffe0ff */
[----:B------:R-:W-:-:S02]  /*bb70*/  IADD3 R16, R0, 0x50, RZ ;  /* 0x0000005000107810 */ /* 0x000fc40007ffe0ff */
[----:B--2---:R-:W-:Y:S02]  /*bb80*/  @!P6 LEA.HI R4, R8, R8, RZ, 0x1 ;  /* 0x000000080804e211 */ /* 0x004fe400078f08ff */
[----:B------:R-:W-:Y:S02]  /*bb90*/  @!P5 LEA.HI R5, R9, R9, RZ, 0x1 ;  /* 0x000000090905d211 */ /* 0x000fe400078f08ff */
[----:B------:R-:W-:Y:S02]  /*bba0*/  @!P6 LOP3.LUT R4, R4, 0xfffffffe, RZ, 0xc0, !PT ;  /* 0xfffffffe0404e812 */ /* 0x000fe400078ec0ff */
[----:B------:R-:W-:Y:S02]  /*bbb0*/  @!P5 LOP3.LUT R5, R5, 0xfffffffe, RZ, 0xc0, !PT ;  /* 0xfffffffe0505d812 */ /* 0x000fe400078ec0ff */
[----:B------:R-:W-:Y:S01]  /*bbc0*/  @!P3 LEA.HI R8, R11, R11, RZ, 0x1 ;  /* 0x0000000b0b08b211 */ /* 0x000fe200078f08ff */
[----:B------:R-:W-:-:S03]  /*bbd0*/  @!P6 IMAD.WIDE R6, R4, 0x4, R2 ;  /* 0x000000040406e825 */ /* 0x000fc600078e0202 */
[----:B------:R-:W-:Y:S01]  /*bbe0*/  @!P3 LOP3.LUT R8, R8, 0xfffffffe, RZ, 0xc0, !PT ;  /* 0xfffffffe0808b812 */ /* 0x000fe200078ec0ff */
[----:B------:R-:W-:Y:S01]  /*bbf0*/  @!P5 IMAD.WIDE R4, R5, 0x4, R2 ;  /* 0x000000040504d825 */ /* 0x000fe200078e0202 */
[----:B------:R2:W-:Y:S01]  /*bc00*/  @!P6 ST.E.64 [R6.64], R114 ;  /* 0x000000720600e985 */ /* 0x0005e2000c101b0c */
[----:B------:R-:W-:-:S03]  /*bc10*/  ISETP.GE.AND P6, PT, R15, c[0x0][0x3c8], PT ;  /* 0x0000f2000f007a0c */ /* 0x000fc60003fc6270 */
[----:B------:R3:W-:Y:S01]  /*bc20*/  @!P5 ST.E.64 [R4.64], R118 ;  /* 0x000000760400d985 */ /* 0x0007e2000c101b0c */
[----:B------:R-:W-:Y:S02]  /*bc30*/  ISETP.GE.AND P5, PT, R16, c[0x0][0x3c8], PT ;  /* 0x0000f20010007a0c */ /* 0x000fe40003fa6270 */
[----:B--2---:R-:W-:Y:S02]  /*bc40*/  @!P2 LEA.HI R7, R12, R12, RZ, 0x1 ;  /* 0x0000000c0c07a211 */ /* 0x004fe400078f08ff */
[----:B------:R-:W-:Y:S02]  /*bc50*/  @!P1 LEA.HI R6, R13, R13, RZ, 0x1 ;  /* 0x0000000d0d069211 */ /* 0x000fe400078f08ff */
[----:B---3--:R-:W-:Y:S01]  /*bc60*/  @!P4 LEA.HI R4, R10, R10, RZ, 0x1 ;  /* 0x0000000a0a04c211 */ /* 0x008fe200078f08ff */
[----:B------:R-:W-:Y:S01]  /*bc70*/  @!P3 IMAD.WIDE R10, R8, 0x4, R2 ;  /* 0x00000004080ab825 */ /* 0x000fe200078e0202 */
[----:B------:R-:W-:Y:S02]  /*bc80*/  @!P0 LEA.HI R5, R14, R14, RZ, 0x1 ;  /* 0x0000000e0e058211 */ /* 0x000fe400078f08ff */
[----:B------:R-:W-:-:S02]  /*bc90*/  @!P4 LOP3.LUT R4, R4, 0xfffffffe, RZ, 0xc0, !PT ;  /* 0xfffffffe0404c812 */ /* 0x000fc400078ec0ff */
[----:B------:R-:W-:Y:S02]  /*bca0*/  @!P2 LOP3.LUT R7, R7, 0xfffffffe, RZ, 0xc0, !PT ;  /* 0xfffffffe0707a812 */ /* 0x000fe400078ec0ff */
[----:B------:R-:W-:Y:S01]  /*bcb0*/  @!P1 LOP3.LUT R6, R6, 0xfffffffe, RZ, 0xc0, !PT ;  /* 0xfffffffe06069812 */ /* 0x000fe200078ec0ff */
[--C-:B------:R-:W-:Y:S01]  /*bcc0*/  @!P4 IMAD.WIDE R12, R4, 0x4, R2.reuse ;  /* 0x00000004040cc825 */ /* 0x100fe200078e0202 */
[----:B------:R-:W-:Y:S02]  /*bcd0*/  @!P0 LOP3.LUT R5, R5, 0xfffffffe, RZ, 0xc0, !PT ;  /* 0xfffffffe05058812 */ /* 0x000fe400078ec0ff */
[----:B------:R-:W-:Y:S01]  /*bce0*/  IADD3 R14, R0, 0x80, RZ ;  /* 0x00000080000e7810 */ /* 0x000fe20007ffe0ff */
[--C-:B------:R-:W-:Y:S01]  /*bcf0*/  @!P2 IMAD.WIDE R8, R7, 0x4, R2.reuse ;  /* 0x000000040708a825 */ /* 0x100fe200078e0202 */
[----:B------:R2:W-:Y:S03]  /*bd00*/  @!P4 ST.E.64 [R12.64], R122 ;  /* 0x0000007a0c00c985 */ /* 0x0005e6000c101b0c */
[--C-:B------:R-:W-:Y:S01]  /*bd10*/  @!P1 IMAD.WIDE R6, R6, 0x4, R2.reuse ;  /* 0x0000000406069825 */ /* 0x100fe200078e0202 */
[----:B------:R3:W-:Y:S03]  /*bd20*/  @!P3 ST.E.64 [R10.64], R126 ;  /* 0x0000007e0a00b985 */ /* 0x0007e6000c101b0c */
[----:B------:R-:W-:Y:S01]  /*bd30*/  @!P0 IMAD.WIDE R4, R5, 0x4, R2 ;  /* 0x0000000405048825 */ /* 0x000fe200078e0202 */
[----:B------:R4:W-:Y:S04]  /*bd40*/  @!P2 ST.E.64 [R8.64], R130 ;  /* 0x000000820800a985 */ /* 0x0009e8000c101b0c */
[----:B------:R-:W-:Y:S04]  /*bd50*/  @!P1 ST.E.64 [R6.64], R134 ;  /* 0x0000008606009985 */ /* 0x000fe8000c101b0c */
[----:B------:R5:W-:Y:S01]  /*bd60*/  @!P0 ST.E.64 [R4.64], R138 ;  /* 0x0000008a04008985 */ /* 0x000be2000c101b0c */
[----:B--2---:R-:W-:-:S02]  /*bd70*/  IADD3 R12, R0, 0x78, RZ ;  /* 0x00000078000c7810 */ /* 0x004fc40007ffe0ff */
[C---:B---3--:R-:W-:Y:S02]  /*bd80*/  IADD3 R10, R0.reuse, 0x68, RZ ;  /* 0x00000068000a7810 */ /* 0x048fe40007ffe0ff */
[C---:B------:R-:W-:Y:S02]  /*bd90*/  IADD3 R11, R0.reuse, 0x70, RZ ;  /* 0x00000070000b7810 */ /* 0x040fe40007ffe0ff */
[C---:B----4-:R-:W-:Y:S02]  /*bda0*/  IADD3 R8, R0.reuse, 0x58, RZ ;  /* 0x0000005800087810 */ /* 0x050fe40007ffe0ff */
[----:B------:R-:W-:Y:S02]  /*bdb0*/  IADD3 R9, R0, 0x60, RZ ;  /* 0x0000006000097810 */ /* 0x000fe40007ffe0ff */
[----:B------:R-:W-:Y:S02]  /*bdc0*/  ISETP.GE.AND P4, PT, R8, c[0x0][0x3c8], PT ;  /* 0x0000f20008007a0c */ /* 0x000fe40003f86270 */
[----:B------:R-:W-:-:S02]  /*bdd0*/  ISETP.GE.AND P3, PT, R9, c[0x0][0x3c8], PT ;  /* 0x0000f20009007a0c */ /* 0x000fc40003f66270 */
[----:B-----5:R-:W-:Y:S02]  /*bde0*/  @!P6 LEA.HI R4, R15, R15, RZ, 0x1 ;  /* 0x0000000f0f04e211 */ /* 0x020fe400078f08ff */
[----:B------:R-:W-:Y:S02]  /*bdf0*/  @!P5 LEA.HI R5, R16, R16, RZ, 0x1 ;  /* 0x000000101005d211 */ /* 0x000fe400078f08ff */
[----:B------:R-:W-:Y:S02]  /*be00*/  @!P6 LOP3.LUT R4, R4, 0xfffffffe, RZ, 0xc0, !PT ;  /* 0xfffffffe0404e812 */ /* 0x000fe400078ec0ff */
[----:B------:R-:W-:Y:S02]  /*be10*/  @!P5 LOP3.LUT R5, R5, 0xfffffffe, RZ, 0xc0, !PT ;  /* 0xfffffffe0505d812 */ /* 0x000fe400078ec0ff */
[----:B------:R-:W-:Y:S01]  /*be20*/  ISETP.GE.AND P2, PT, R10, c[0x0][0x3c8], PT ;  /* 0x0000f2000a007a0c */ /* 0x000fe20003f46270 */
[----:B------:R-:W-:Y:S01]  /*be30*/  @!P6 IMAD.WIDE R6, R4, 0x4, R2 ;  /* 0x000000040406e825 */ /* 0x000fe200078e0202 */
[----:B------:R-:W-:-:S02]  /*be40*/  ISETP.GE.AND P1, PT, R11, c[0x0][0x3c8], PT ;  /* 0x0000f2000b007a0c */ /* 0x000fc40003f26270 */
[----:B------:R-:W-:Y:S01]  /*be50*/  ISETP.GE.AND P0, PT, R12, c[0x0][0x3c8], PT ;  /* 0x0000f2000c007a0c */ /* 0x000fe20003f06270 */
[----:B------:R-:W-:Y:S01]  /*be60*/  @!P5 IMAD.WIDE R4, R5, 0x4, R2 ;  /* 0x000000040504d825 */ /* 0x000fe200078e0202 */
[----:B------:R2:W-:Y:S01]  /*be70*/  @!P6 ST.E.64 [R6.64], R142 ;  /* 0x0000008e0600e985 */ /* 0x0005e2000c101b0c */
[----:B------:R-:W-:Y:S02]  /*be80*/  IADD3 R15, R0, 0x88, RZ ;  /* 0x00000088000f7810 */ /* 0x000fe40007ffe0ff */
[----:B------:R-:W-:Y:S01]  /*be90*/  ISETP.GE.AND P6, PT, R14, c[0x0][0x3c8], PT ;  /* 0x0000f2000e007a0c */ /* 0x000fe20003fc6270 */
[----:B------:R3:W-:Y:S01]  /*bea0*/  @!P5 ST.E.64 [R4.64], R146 ;  /* 0x000000920400d985 */ /* 0x0007e2000c101b0c */
[----:B------:R-:W-:Y:S02]  /*beb0*/  ISETP.GE.AND P5, PT, R15, c[0x0][0x3c8], PT ;  /* 0x0000f2000f007a0c */ /* 0x000fe40003fa6270 */
[----:B--2---:R-:W-:Y:S02]  /*bec0*/  @!P2 LEA.HI R7, R10, R10, RZ, 0x1 ;  /* 0x0000000a0a07a211 */ /* 0x004fe400078f08ff */
[----:B------:R-:W-:-:S02]  /*bed0*/  @!P1 LEA.HI R6, R11, R11, RZ, 0x1 ;  /* 0x0000000b0b069211 */ /* 0x000fc400078f08ff */
[----:B---3--:R-:W-:Y:S02]  /*bee0*/  @!P4 LEA.HI R4, R8, R8, RZ, 0x1 ;  /* 0x000000080804c211 */ /* 0x008fe400078f08ff */
[----:B------:R-:W-:Y:S02]  /*bef0*/  @!P3 LEA.HI R8, R9, R9, RZ, 0x1 ;  /* 0x000000090908b211 */ /* 0x000fe400078f08ff */
[----:B------:R-:W-:Y:S02]  /*bf00*/  @!P0 LEA.HI R5, R12, R12, RZ, 0x1 ;  /* 0x0000000c0c058211 */ /* 0x000fe400078f08ff */
[----:B------:R-:W-:Y:S02]  /*bf10*/  @!P4 LOP3.LUT R4, R4, 0xfffffffe, RZ, 0xc0, !PT ;  /* 0xfffffffe0404c812 */ /* 0x000fe400078ec0ff */
[----:B------:R-:W-:Y:S02]  /*bf20*/  @!P3 LOP3.LUT R8, R8, 0xfffffffe, RZ, 0xc0, !PT ;  /* 0xfffffffe0808b812 */ /* 0x000fe400078ec0ff */
[----:B------:R-:W-:Y:S01]  /*bf30*/  @!P2 LOP3.LUT R7, R7, 0xfffffffe, RZ, 0xc0, !PT ;  /* 0xfffffffe0707a812 */ /* 0x000fe200078ec0ff */
[----:B------:R-:W-:Y:S01]  /*bf40*/  @!P4 IMAD.WIDE R12, R4, 0x4, R2 ;  /* 0x00000004040cc825 */ /* 0x000fe200078e0202 */
[----:B------:R-:W-:-:S02]  /*bf50*/  @!P1 LOP3.LUT R6, R6, 0xfffffffe, RZ, 0xc0, !PT ;  /* 0xfffffffe06069812 */ /* 0x000fc400078ec0ff */
[----:B------:R-:W-:Y:S01]  /*bf60*/  @!P0 LOP3.LUT R5, R5, 0xfffffffe, RZ, 0xc0, !PT ;  /* 0xfffffffe05058812 */ /* 0x000fe200078ec0ff */
[--C-:B------:R-:W-:Y:S01]  /*bf70*/  @!P3 IMAD.WIDE R10, R8, 0x4, R2.reuse ;  /* 0x00000004080ab825 */ /* 0x100fe200078e0202 */
[----:B------:R2:W-:Y:S03]  /*bf80*/  @!P4 ST.E.64 [R12.64], R150 ;  /* 0x000000960c00c985 */ /* 0x0005e6000c101b0c */
[--C-:B------:R-:W-:Y:S01]  /*bf90*/  @!P2 IMAD.WIDE R8, R7, 0x4, R2.reuse ;  /* 0x000000040708a825 */ /* 0x100fe200078e0202 */
[----:B------:R3:W-:Y:S03]  /*bfa0*/  @!P3 ST.E.64 [R10.64], R54 ;  /* 0x000000360a00b985 */ /* 0x0007e6000c101b0c */
[--C-:B------:R-:W-:Y:S01]  /*bfb0*/  @!P1 IMAD.WIDE R6, R6, 0x4, R2.reuse ;  /* 0x0000000406069825 */ /* 0x100fe200078e0202 */
[----:B------:R4:W-:Y:S03]  /*bfc0*/  @!P2 ST.E.64 [R8.64], R58 ;  /* 0x0000003a0800a985 */ /* 0x0009e6000c101b0c */
[----:B------:R-:W-:Y:S01]  /*bfd0*/  @!P0 IMAD.WIDE R4, R5, 0x4, R2 ;  /* 0x0000000405048825 */ /* 0x000fe200078e0202 */
        /* <DEDUP_REMOVED lines=12> */
[----:B------:R-:W-:Y:S02]  /*c0a0*/  ISETP.GE.AND P2, PT, R10, c[0x0][0x3c8], PT ;  /* 0x0000f2000a007a0c */ /* 0x000fe40003f46270 */
[----:B------:R-:W-:Y:S01]  /*c0b0*/  @!P5 LOP3.LUT R5, R5, 0xfffffffe, RZ, 0xc0, !PT ;  /* 0xfffffffe0505d812 */ /* 0x000fe200078ec0ff */
[----:B------:R-:W-:Y:S01]  /*c0c0*/  @!P6 IMAD.WIDE R6, R4, 0x4, R2 ;  /* 0x000000040406e825 */ /* 0x000fe200078e0202 */
[----:B------:R-:W-:-:S02]  /*c0d0*/  ISETP.GE.AND P1, PT, R11, c[0x0][0x3c8], PT ;  /* 0x0000f2000b007a0c */ /* 0x000fc40003f26270 */
[----:B------:R-:W-:Y:S01]  /*c0e0*/  ISETP.GE.AND P0, PT, R12, c[0x0][0x3c8], PT ;  /* 0x0000f2000c007a0c */ /* 0x000fe20003f06270 */
[----:B------:R-:W-:Y:S01]  /*c0f0*/  @!P5 IMAD.WIDE R4, R5, 0x4, R2 ;  /* 0x000000040504d825 */ /* 0x000fe200078e0202 */
[----:B------:R2:W-:Y:S01]  /*c100*/  @!P6 ST.E.64 [R6.64], R70 ;  /* 0x000000460600e985 */ /* 0x0005e2000c101b0c */
[----:B------:R-:W-:-:S03]  /*c110*/  IADD3 R0, R0, 0xb8, RZ ;  /* 0x000000b800007810 */ /* 0x000fc60007ffe0ff */
[----:B------:R3:W-:Y:S01]  /*c120*/  @!P5 ST.E.64 [R4.64], R74 ;  /* 0x0000004a0400d985 */ /* 0x0007e2000c101b0c */
[----:B--2---:R-:W-:-:S04]  /*c130*/  @!P2 LEA.HI R7, R10, R10, RZ, 0x1 ;  /* 0x0000000a0a07a211 */ /* 0x004fc800078f08ff */
[----:B------:R-:W-:Y:S02]  /*c140*/  @!P1 LEA.HI R6, R11, R11, RZ, 0x1 ;  /* 0x0000000b0b069211 */ /* 0x000fe400078f08ff */
[----:B---3--:R-:W-:Y:S02]  /*c150*/  @!P4 LEA.HI R4, R8, R8, RZ, 0x1 ;  /* 0x000000080804c211 */ /* 0x008fe400078f08ff */
[----:B------:R-:W-:Y:S02]  /*c160*/  @!P3 LEA.HI R8, R9, R9, RZ, 0x1 ;  /* 0x000000090908b211 */ /* 0x000fe400078f08ff */
[----:B------:R-:W-:Y:S02]  /*c170*/  @!P0 LEA.HI R5, R12, R12, RZ, 0x1 ;  /* 0x0000000c0c058211 */ /* 0x000fe400078f08ff */
[----:B------:R-:W-:Y:S02]  /*c180*/  @!P4 LOP3.LUT R4, R4, 0xfffffffe, RZ, 0xc0, !PT ;  /* 0xfffffffe0404c812 */ /* 0x000fe400078ec0ff */
[----:B------:R-:W-:-:S02]  /*c190*/  @!P3 LOP3.LUT R8, R8, 0xfffffffe, RZ, 0xc0, !PT ;  /* 0xfffffffe0808b812 */ /* 0x000fc400078ec0ff */
[----:B------:R-:W-:Y:S01]  /*c1a0*/  @!P2 LOP3.LUT R7, R7, 0xfffffffe, RZ, 0xc0, !PT ;  /* 0xfffffffe0707a812 */ /* 0x000fe200078ec0ff */
[--C-:B------:R-:W-:Y:S01]  /*c1b0*/  @!P4 IMAD.WIDE R12, R4, 0x4, R2.reuse ;  /* 0x00000004040cc825 */ /* 0x100fe200078e0202 */
[----:B------:R-:W-:Y:S02]  /*c1c0*/  @!P1 LOP3.LUT R6, R6, 0xfffffffe, RZ, 0xc0, !PT ;  /* 0xfffffffe06069812 */ /* 0x000fe400078ec0ff */
        /* <DEDUP_REMOVED lines=17> */
.L_x_1218:
        /* <DEDUP_REMOVED lines=50> */
.L_x_1221:
        /* <DEDUP_REMOVED lines=16> */
.L_x_2502:


//--------------------- .text._ZN7cutlass13device_kernelIN5flash19enable_sm80_to_sm89INS1_16FlashAttnFwdSm80INS1_25CollectiveMainloopFwdSm80ILi8ELi2ELb0EN4cute5tupleIJNS5_1CILi128EEENS7_ILi64EEENS7_ILi192EEEEEELi192ENS_10bfloat16_tEfNS_4arch4Sm80ELb0ELb0ELb1ELb1ELb0ELb0ELb1ELb1EEENS1_21CollectiveEpilogueFwdINS6_IJS8_SA_S9_EEENS6_IJNS7_ILi1EEESI_SI_EEESC_SE_Li256ELb1ELb1ELb1ELb0EEENS1_36VarlenDynamicPersistentTileSchedulerILi128ELi64ELi256ELi256ELb1ELb1ELb0ELb0ELb1ELb1EEEEEEEEEvNT_6ParamsE --------------------------
	.section	.text._ZN7cutlass13device_kernelIN5flash19enable_sm80_to_sm89INS1_16FlashAttnFwdSm80INS1_25CollectiveMainloopFwdSm80ILi8ELi2ELb0EN4cute5tupleIJNS5_1CILi128EEENS7_ILi64EEENS7_ILi192EEEEEELi192ENS_10bfloat16_tEfNS_4arch4Sm80ELb0ELb0ELb1ELb1ELb0ELb0ELb1ELb1EEENS1_21CollectiveEpilogueFwdINS6_IJS8_SA_S9_EEENS6_IJNS7_ILi1EEESI_SI_EEESC_SE_Li256ELb1ELb1ELb1ELb0EEENS1_36VarlenDynamicPersistentTileSchedulerILi128ELi64ELi256ELi256ELb1ELb1ELb0ELb0ELb1ELb1EEEEEEEEEvNT_6ParamsE,"ax",@progbits
	.sectioninfo	@"SHI_REGISTERS=255"
	.align	128
.text._ZN7cutlass13device_kernelIN5flash19enable_sm80_to_sm89INS1_16FlashAttnFwdSm80INS1_25CollectiveMainloopFwdSm80ILi8ELi2ELb0EN4cute5tupleIJNS5_1CILi128EEENS7_ILi64EEENS7_ILi192EEEEEELi192ENS_10bfloat16_tEfNS_4arch4Sm80ELb0ELb0ELb1ELb1ELb0ELb0ELb1ELb1EEENS1_21CollectiveEpilogueFwdINS6_IJS8_SA_S9_EEENS6_IJNS7_ILi1EEESI_SI_EEESC_SE_Li256ELb1ELb1ELb1ELb0EEENS1_36VarlenDynamicPersistentTileSchedulerILi128ELi64ELi256ELi256ELb1ELb1ELb0ELb0ELb1ELb1EEEEEEEEEvNT_6ParamsE:
        .type           _ZN7cutlass13device_kernelIN5flash19enable_sm80_to_sm89INS1_16FlashAttnFwdSm80INS1_25CollectiveMainloopFwdSm80ILi8ELi2ELb0EN4cute5tupleIJNS5_1CILi128EEENS7_ILi64EEENS7_ILi192EEEEEELi192ENS_10bfloat16_tEfNS_4arch4Sm80ELb0ELb0ELb1ELb1ELb0ELb0ELb1ELb1EEENS1_21CollectiveEpilogueFwdINS6_IJS8_SA_S9_EEENS6_IJNS7_ILi1EEESI_SI_EEESC_SE_Li256ELb1ELb1ELb1ELb0EEENS1_36VarlenDynamicPersistentTileSchedulerILi128ELi64ELi256ELi256ELb1ELb1ELb0ELb0ELb1ELb1EEEEEEEEEvNT_6ParamsE,@function
        .size           _ZN7cutlass13device_kernelIN5flash19enable_sm80_to_sm89INS1_16FlashAttnFwdSm80INS1_25CollectiveMainloopFwdSm80ILi8ELi2ELb0EN4cute5tupleIJNS5_1CILi128EEENS7_ILi64EEENS7_ILi192EEEEEELi192ENS_10bfloat16_tEfNS_4arch4Sm80ELb0ELb0ELb1ELb1ELb0ELb0ELb1ELb1EEENS1_21CollectiveEpilogueFwdINS6_IJS8_SA_S9_EEENS6_IJNS7_ILi1EEESI_SI_EEESC_SE_Li256ELb1ELb1ELb1ELb0EEENS1_36VarlenDynamicPersistentTileSchedulerILi128ELi64ELi256ELi256ELb1ELb1ELb0ELb0ELb1ELb1EEEEEEEEEvNT_6ParamsE,(.L_x_2503 - _ZN7cutlass13device_kernelIN5flash19enable_sm80_to_sm89INS1_16FlashAttnFwdSm80INS1_25CollectiveMainloopFwdSm80ILi8ELi2ELb0EN4cute5tupleIJNS5_1CILi128EEENS7_ILi64EEENS7_ILi192EEEEEELi192ENS_10bfloat16_tEfNS_4arch4Sm80ELb0ELb0ELb1ELb1ELb0ELb0ELb1ELb1EEENS1_21CollectiveEpilogueFwdINS6_IJS8_SA_S9_EEENS6_IJNS7_ILi1EEESI_SI_EEESC_SE_Li256ELb1ELb1ELb1ELb0EEENS1_36VarlenDynamicPersistentTileSchedulerILi128ELi64ELi256ELi256ELb1ELb1ELb0ELb0ELb1ELb1EEEEEEEEEvNT_6ParamsE)
        .other          _ZN7cutlass13device_kernelIN5flash19enable_sm80_to_sm89INS1_16FlashAttnFwdSm80INS1_25CollectiveMainloopFwdSm80ILi8ELi2ELb0EN4cute5tupleIJNS5_1CILi128EEENS7_ILi64EEENS7_ILi192EEEEEELi192ENS_10bfloat16_tEfNS_4arch4Sm80ELb0ELb0ELb1ELb1ELb0ELb0ELb1ELb1EEENS1_21CollectiveEpilogueFwdINS6_IJS8_SA_S9_EEENS6_IJNS7_ILi1EEESI_SI_EEESC_SE_Li256ELb1ELb1ELb1ELb0EEENS1_36VarlenDynamicPersistentTileSchedulerILi128ELi64ELi256ELi256ELb1ELb1ELb0ELb0ELb1ELb1EEEEEEEEEvNT_6ParamsE,@"STO_CUDA_ENTRY STV_DEFAULT"
_ZN7cutlass13device_kernelIN5flash19enable_sm80_to_sm89INS1_16FlashAttnFwdSm80INS1_25CollectiveMainloopFwdSm80ILi8ELi2ELb0EN4cute5tupleIJNS5_1CILi128EEENS7_ILi64EEENS7_ILi192EEEEEELi192ENS_10bfloat16_tEfNS_4arch4Sm80ELb0ELb0ELb1ELb1ELb0ELb0ELb1ELb1EEENS1_21CollectiveEpilogueFwdINS6_IJS8_SA_S9_EEENS6_IJNS7_ILi1EEESI_SI_EEESC_SE_Li256ELb1ELb1ELb1ELb0EEENS1_36VarlenDynamicPersistentTileSchedulerILi128ELi64ELi256ELi256ELb1ELb1ELb0ELb0ELb1ELb1EEEEEEEEEvNT_6ParamsE:
        /* <DEDUP_REMOVED lines=52> */
.L_x_1227:
        /* <DEDUP_REMOVED lines=17> */
.L_x_1320:
        /* <DEDUP_REMOVED lines=16> */
.L_x_1321:
[----:B---3--:R-:W-:-:S05]  /*0550*/  IMAD R0, R0, c[0x0][0x538], RZ ;  /* 0x00014e0000007a24 */ /* 0x008fca00078e02ff */
[----:B------:R-:W-:-:S04]  /*0560*/  IADD3 R6, R0, R6, RZ ;  /* 0x0000000600067210 */ /* 0x000fc80007ffe0ff */
[----:B------:R-:W-:-:S13]  /*0570*/  ISETP.GT.AND P0, PT, R6, UR4, PT ;  /* 0x0000000406007c0c */ /* 0x000fda000bf04270 */
[----:B-12---:R-:W-:Y:S05]  /*0580*/  @!P0 BRA `(.L_x_1227) ;  /* 0xfffffdb000008947 */ /* 0x006fea000383ffff */
.L_x_1223:
[----:B------:R-:W-:-:S05]  /*0590*/  IADD3 R12, -R0, R6, RZ ;  /* 0x00000006000c7210 */ /* 0x000fca0007ffe1ff */
[----:B------:R-:W-:-:S05]  /*05a0*/  IMAD R0, R4, c[0x0][0x538], R12 ;  /* 0x00014e0004007a24 */ /* 0x000fca00078e020c */
[----:B------:R-:W-:Y:S01]  /*05b0*/  ISETP.GT.AND P0, PT, R0, UR4, PT ;  /* 0x0000000400007c0c */ /* 0x000fe2000bf04270 */
[----:B------:R-:W-:-:S12]  /*05c0*/  BRA.DIV ~URZ, `(.L_x_1228) ;  /* 0x0000c4a27f007947 */ /* 0x000fd8000b800000 */
[----:B------:R-:W-:-:S04]  /*05d0*/  VOTE.ANY R6, PT, !P0 ;  /* 0x0000000000067806 */ /* 0x000fc800040e0100 */
.L_x_1322:
[----:B--2---:R1:W2:Y:S01]  /*05e0*/  POPC R231, R6 ;  /* 0x0000000600e77309 */ /* 0x0042a20000000000 */
[----:B------:R-:W-:Y:S05]  /*05f0*/  BRA.DIV ~URZ, `(.L_x_1229) ;  /* 0x0000c4c27f007947 */ /* 0x000fea000b800000 */
[----:B--2---:R2:W3:Y:S01]  /*0600*/  SHFL.IDX PT, R11, R8, R231, 0x1f ;  /* 0x00001fe7080b7589 */ /* 0x0044e200000e0000 */
[----:B------:R-:W-:-:S03]  /*0610*/  MOV R228, RZ ;  /* 0x000000ff00e47202 */ /* 0x000fc60000000f00 */
[----:B------:R2:W4:Y:S04]  /*0620*/  SHFL.IDX PT, R10, R7, R231, 0x1f ;  /* 0x00001fe7070a7589 */ /* 0x00052800000e0000 */
.L_x_1323:
[----:B------:R-:W-:Y:S01]  /*0630*/  ISETP.NE.AND P0, PT, R6, RZ, PT ;  /* 0x000000ff0600720c */ /* 0x000fe20003f05270 */
[----:B------:R-:W-:-:S12]  /*0640*/  BSSY B0, `(.L_x_1230) ;  /* 0x0000005000007945 */ /* 0x000fd80003800000 */
[----:B------:R-:W-:Y:S05]  /*0650*/  @!P0 BRA `(.L_x_1231) ;  /* 0x0000003000008947 */ /* 0x000fea0003800000 */
[----:B------:R-:W-:Y:S01]  /*0660*/  IADD3 R3, R231, -0x1, RZ ;  /* 0xffffffffe7037810 */ /* 0x000fe20007ffe0ff */
[----:B------:R-:W-:Y:S05]  /*0670*/  BRA.DIV ~URZ, `(.L_x_1232) ;  /* 0x0000c5227f007947 */ /* 0x000fea000b800000 */
[----:B------:R1:W2:Y:S02]  /*0680*/  SHFL.IDX PT, R228, R4, R3, 0x1f ;  /* 0x00001f0304e47589 */ /* 0x0002a400000e0000 */
.L_x_1231:
[----:B------:R-:W-:Y:S05]  /*0690*/  BSYNC B0 ;  /* 0x0000000000007941 */ /* 0x000fea0003800000 */
.L_x_1230:
[-C--:B-1-3--:R-:W-:Y:S01]  /*06a0*/  IABS R4, R11.reuse ;  /* 0x0000000b00047213 */ /* 0x08afe20000000000 */
[----:B--2---:R-:W-:Y:S01]  /*06b0*/  IMAD R228, R228, c[0x0][0x538], R12 ;  /* 0x00014e00e4e47a24 */ /* 0x004fe200078e020c */
[----:B----4-:R-:W-:Y:S01]  /*06c0*/  IABS R0, R10 ;  /* 0x0000000a00007213 */ /* 0x010fe20000000000 */
[----:B------:R-:W-:Y:S01]  /*06d0*/  IMAD.IADD R231, R231, 0x1, R9 ;  /* 0x00000001e7e77824 */ /* 0x000fe200078e0209 */
[----:B------:R-:W1:Y:S02]  /*06e0*/  I2F.RP R2, R4 ;  /* 0x0000000400027306 */ /* 0x000e640000209400 */
[----:B------:R-:W-:Y:S01]  /*06f0*/  IADD3 R229, -R228, UR4, RZ ;  /* 0x00000004e4e57c10 */ /* 0x000fe2000fffe1ff */
[----:B------:R-:W-:Y:S01]  /*0700*/  IMAD.MOV.U32 R6, RZ, RZ, R0 ;  /* 0x000000ffff067224 */ /* 0x000fe200078e0000 */
[----:B------:R-:W-:Y:S02]  /*0710*/  IABS R0, R11 ;  /* 0x0000000b00007213 */ /* 0x000fe40000000000 */
[----:B------:R-:W-:-:S02]  /*0720*/  IABS R7, R229 ;  /* 0x000000e500077213 */ /* 0x000fc40000000000 */
[----:B------:R-:W-:Y:S08]  /*0730*/  I2F.RP R8, R6 ;  /* 0x0000000600087306 */ /* 0x000ff00000209400 */
[----:B-1----:R-:W1:Y:S02]  /*0740*/  MUFU.RCP R2, R2 ;  /* 0x0000000200027308 */ /* 0x002e640000001000 */
[----:B-1----:R-:W-:-:S06]  /*0750*/  IADD3 R2, R2, 0xffffffe, RZ ;  /* 0x0ffffffe02027810 */ /* 0x002fcc0007ffe0ff */
[----:B------:R-:W1:Y:S02]  /*0760*/  F2I.FTZ.U32.TRUNC.NTZ R3, R2 ;  /* 0x0000000200037305 */ /* 0x000e64000021f000 */
[----:B-1----:R-:W-:-:S04]  /*0770*/  IMAD.MOV R2, RZ, RZ, -R3 ;  /* 0x000000ffff027224 */ /* 0x002fc800078e0a03 */
[----:B------:R-:W-:Y:S02]  /*0780*/  IMAD R5, R2, R4, RZ ;  /* 0x0000000402057224 */ /* 0x000fe400078e02ff */
[----:B------:R-:W-:-:S04]  /*0790*/  IMAD.MOV.U32 R2, RZ, RZ, RZ ;  /* 0x000000ffff027224 */ /* 0x000fc800078e00ff */
[----:B------:R-:W-:-:S04]  /*07a0*/  IMAD.HI.U32 R5, R3, R5, R2 ;  /* 0x0000000503057227 */ /* 0x000fc800078e0002 */
[----:B------:R-:W-:Y:S01]  /*07b0*/  IMAD.MOV R2, RZ, RZ, -R0 ;  /* 0x000000ffff027224 */ /* 0x000fe200078e0a00 */
[----:B------:R-:W-:-:S03]  /*07c0*/  MOV R0, R7 ;  /* 0x0000000700007202 */ /* 0x000fc60000000f00 */
[----:B------:R-:W-:Y:S02]  /*07d0*/  IMAD.MOV.U32 R3, RZ, RZ, R2 ;  /* 0x000000ffff037224 */ /* 0x000fe400078e0002 */
        /* <DEDUP_REMOVED lines=45> */
.L_x_1224:
[----:B--2---:R-:W-:Y:S01]  /*0ab0*/  IMAD.MOV.U32 R229, RZ, RZ, RZ ;  /* 0x000000ffffe57224 */ /* 0x004fe200078e00ff */
[----:B------:R-:W-:Y:S01]  /*0ac0*/  MOV R230, RZ ;  /* 0x000000ff00e67202 */ /* 0x000fe20000000f00 */
[----:B------:R-:W-:Y:S01]  /*0ad0*/  IMAD.U32 R228, RZ, RZ, UR4 ;  /* 0x00000004ffe47e24 */ /* 0x000fe2000f8e00ff */
[----:B------:R-:W-:Y:S02]  /*0ae0*/  MOV R231, c[0x0][0x53c] ;  /* 0x00014f0000e77a02 */ /* 0x000fe40000000f00 */
.L_x_1233:
[----:B------:R-:W-:Y:S01]  /*0af0*/  ISETP.NE.AND P0, PT, R13, RZ, PT ;  /* 0x000000ff0d00720c */ /* 0x000fe20003f05270 */
[----:B------:R-:W-:-:S12]  /*0b00*/  WARPSYNC 0xffffffff ;  /* 0xffffffff00007948 */ /* 0x000fd80003800000 */
[----:B------:R1:W-:Y:S04]  /*0b10*/  @!P0 STS.128 [0x24100], R228 ;  /* 0x024100e4ff008388 */ /* 0x0003e80000000c00 */
[----:B------:R-:W-:Y:S06]  /*0b20*/  BAR.ARV 0x5, 0x100 ;  /* 0x0144000000007b1d */ /* 0x000fec0000002000 */
.L_x_1222:
[----:B-12---:R-:W-:-:S13]  /*0b30*/  ISETP.GE.AND P0, PT, R231, c[0x0][0x53c], PT ;  /* 0x00014f00e7007a0c */ /* 0x006fda0003f06270 */
[----:B------:R-:W-:Y:S05]  /*0b40*/  @P0 EXIT ;  /* 0x000000000000094d */ /* 0x000fea0003800000 */
[----:B------:R-:W-:-:S04]  /*0b50*/  SHF.R.S32.HI R7, RZ, 0x1f, R196 ;  /* 0x0000001fff077819 */ /* 0x000fc800000114c4 */
[CC--:B------:R-:W-:Y:S02]  /*0b60*/  LEA.HI R3, R7.reuse, R196.reuse, RZ, 0x4 ;  /* 0x000000c407037211 */ /* 0x0c0fe400078f20ff */
[----:B------:R-:W-:Y:S02]  /*0b70*/  LEA.HI R13, R7, R196, RZ, 0x2 ;  /* 0x000000c4070d7211 */ /* 0x000fe400078f10ff */
[----:B------:R-:W-:Y:S02]  /*0b80*/  SHF.R.S32.HI R4, RZ, 0x4, R3 ;  /* 0x00000004ff047819 */ /* 0x000fe40000011403 */
[--C-:B------:R-:W-:Y:S02]  /*0b90*/  SHF.R.S32.HI R10, RZ, 0x2, R13.reuse ;  /* 0x00000002ff0a7819 */ /* 0x100fe4000001140d */
[----:B------:R-:W-:Y:S02]  /*0ba0*/  SHF.R.S32.HI R0, RZ, 0x1f, R13 ;  /* 0x0000001fff007819 */ /* 0x000fe4000001140d */
[----:B------:R-:W-:-:S02]  /*0bb0*/  LEA.HI R2, R3, R4, RZ, 0x1 ;  /* 0x0000000403027211 */ /* 0x000fc400078f08ff */
[----:B------:R-:W-:Y:S02]  /*0bc0*/  LEA.HI R0, R0, R10, RZ, 0x3 ;  /* 0x0000000a00007211 */ /* 0x000fe400078f18ff */
[----:B------:R-:W-:Y:S02]  /*0bd0*/  LOP3.LUT R2, R2, 0xfffffffe, RZ, 0xc0, !PT ;  /* 0xfffffffe02027812 */ /* 0x000fe400078ec0ff */
[----:B------:R-:W-:Y:S02]  /*0be0*/  LOP3.LUT R0, R0, 0xfffffff8, RZ, 0xc0, !PT ;  /* 0xfffffff800007812 */ /* 0x000fe400078ec0ff */
[----:B------:R-:W-:Y:S01]  /*0bf0*/  LEA.HI R11, R7, R196, RZ, 0x3 ;  /* 0x000000c4070b7211 */ /* 0x000fe200078f18ff */
[----:B------:R-:W-:Y:S01]  /*0c00*/  IMAD.IADD R14, R4, 0x1, -R2 ;  /* 0x00000001040e7824 */ /* 0x000fe200078e0a02 */
[----:B------:R-:W-:Y:S01]  /*0c10*/  LOP3.LUT R2, R3, 0xfffffff0, RZ, 0xc0, !PT ;  /* 0xfffffff003027812 */ /* 0x000fe200078ec0ff */
[----:B------:R-:W-:Y:S01]  /*0c20*/  IMAD.IADD R10, R10, 0x1, -R0 ;  /* 0x000000010a0a7824 */ /* 0x000fe200078e0a00 */
[----:B------:R-:W-:-:S02]  /*0c30*/  SHF.R.S32.HI R251, RZ, 0x3, R11 ;  /* 0x00000003fffb7819 */ /* 0x000fc4000001140b */
[----:B------:R-:W-:Y:S01]  /*0c40*/  LOP3.LUT R0, R11, 0xfffffff8, RZ, 0xc0, !PT ;  /* 0xfffffff80b007812 */ /* 0x000fe200078ec0ff */
[C---:B------:R-:W-:Y:S01]  /*0c50*/  IMAD.IADD R2, R196.reuse, 0x1, -R2 ;  /* 0x00000001c4027824 */ /* 0x040fe200078e0a02 */
[-C--:B------:R-:W-:Y:S01]  /*0c60*/  LEA.HI R3, R7, R196.reuse, RZ, 0x6 ;  /* 0x000000c407037211 */ /* 0x080fe200078f30ff */
[----:B------:R-:W-:Y:S01]  /*0c70*/  IMAD.SHL.U32 R4, R251, 0x40, RZ ;  /* 0x00000040fb047824 */ /* 0x000fe200078e00ff */
[----:B------:R-:W-:Y:S01]  /*0c80*/  LEA.HI R7, R7, R196, RZ, 0x5 ;  /* 0x000000c407077211 */ /* 0x000fe200078f28ff */
[----:B------:R-:W-:Y:S01]  /*0c90*/  IMAD.IADD R195, R196, 0x1, -R0 ;  /* 0x00000001c4c37824 */ /* 0x000fe200078e0a00 */
[----:B------:R-:W-:Y:S01]  /*0ca0*/  SHF.R.S32.HI R12, RZ, 0x1f, R2 ;  /* 0x0000001fff0c7819 */ /* 0x000fe20000011402 */
[----:B------:R-:W-:Y:S01]  /*0cb0*/  IMAD.SHL.U32 R3, R3, 0x8, RZ ;  /* 0x0000000803037824 */ /* 0x000fe200078e00ff */
[----:B------:R-:W-:Y:S01]  /*0cc0*/  LOP3.LUT R0, R4, 0x1c0, RZ, 0xc0, !PT ;  /* 0x000001c004007812 */ /* 0x000fe200078ec0ff */
[----:B------:R-:W-:Y:S01]  /*0cd0*/  IMAD.SHL.U32 R224, R195, 0x8, RZ ;  /* 0x00000008c3e07824 */ /* 0x000fe200078e00ff */
[----:B------:R-:W-:-:S02]  /*0ce0*/  LEA.HI R12, R12, R2, RZ, 0x3 ;  /* 0x000000020c0c7211 */ /* 0x000fc400078f18ff */
[----:B------:R-:W-:Y:S02]  /*0cf0*/  LOP3.LUT R6, R3, 0x7ffffe00, RZ, 0xc0, !PT ;  /* 0x7ffffe0003067812 */ /* 0x000fe400078ec0ff */
[----:B------:R-:W-:Y:S02]  /*0d00*/  SHF.R.U32.HI R5, RZ, 0x3, R0 ;  /* 0x00000003ff057819 */ /* 0x000fe40000011600 */
[----:B------:R-:W-:Y:S01]  /*0d10*/  LOP3.LUT R3, R0, 0x38, R224, 0xf8, !PT ;  /* 0x0000003800037812 */ /* 0x000fe200078ef8e0 */
[----:B------:R-:W-:Y:S01]  /*0d20*/  IMAD.SHL.U32 R0, R195, 0x40, RZ ;  /* 0x00000040c3007824 */ /* 0x000fe200078e00ff */
[----:B------:R-:W-:Y:S02]  /*0d30*/  LOP3.LUT R4, R12, 0xfffffff8, RZ, 0xc0, !PT ;  /* 0xfffffff80c047812 */ /* 0x000fe400078ec0ff */
[----:B------:R-:W-:Y:S02]  /*0d40*/  LOP3.LUT R216, R6, R3, R5, 0xf6, !PT ;  /* 0x0000000306d87212 */ /* 0x000fe400078ef605 */
[----:B------:R-:W-:Y:S01]  /*0d50*/  LOP3.LUT R0, R0, 0x1c0, RZ, 0xc0, !PT ;  /* 0x000001c000007812 */ /* 0x000fe200078ec0ff */
[----:B------:R-:W-:Y:S01]  /*0d60*/  IMAD.IADD R9, R2, 0x1, -R4 ;  /* 0x0000000102097824 */ /* 0x000fe200078e0a04 */
[----:B------:R-:W-:Y:S01]  /*0d70*/  LOP3.LUT R2, R7, 0xffffffe0, RZ, 0xc0, !PT ;  /* 0xffffffe007027812 */ /* 0x000fe200078ec0ff */
[----:B------:R-:W-:Y:S01]  /*0d80*/  IMAD.SHL.U32 R216, R216, 0x2, RZ ;  /* 0x00000002d8d87824 */ /* 0x000fe200078e00ff */
[----:B------:R-:W-:-:S02]  /*0d90*/  LOP3.LUT R4, R0, 0x8, R11, 0xf8, !PT ;  /* 0x0000000800047812 */ /* 0x000fc400078ef80b */
[----:B------:R-:W-:Y:S01]  /*0da0*/  SHF.R.U32.HI R3, RZ, 0x3, R0 ;  /* 0x00000003ff037819 */ /* 0x000fe20000011600 */
[----:B------:R-:W-:Y:S01]  /*0db0*/  IMAD.IADD R16, R196, 0x1, -R2 ;  /* 0x00000001c4107824 */ /* 0x000fe200078e0a02 */
[--C-:B------:R-:W-:Y:S02]  /*0dc0*/  SHF.R.S32.HI R8, RZ, 0x5, R7.reuse ;  /* 0x00000005ff087819 */ /* 0x100fe40000011407 */
[----:B------:R-:W-:Y:S01]  /*0dd0*/  SHF.R.S32.HI R0, RZ, 0x1f, R7 ;  /* 0x0000001fff007819 */ /* 0x000fe20000011407 */
[----:B------:R-:W-:Y:S01]  /*0de0*/  IMAD.SHL.U32 R7, R14, 0x8, RZ ;  /* 0x000000080e077824 */ /* 0x000fe200078e00ff */
[----:B------:R-:W-:Y:S02]  /*0df0*/  LOP3.LUT R2, R13, 0xfffffffc, RZ, 0xc0, !PT ;  /* 0xfffffffc0d027812 */ /* 0x000fe400078ec0ff */
[----:B------:R-:W-:Y:S02]  /*0e00*/  LEA.HI R0, R0, R8, RZ, 0x3 ;  /* 0x0000000800007211 */ /* 0x000fe400078f18ff */
[----:B------:R-:W-:Y:S01]  /*0e10*/  LOP3.LUT R13, R4, R3, RZ, 0x3c, !PT ;  /* 0x00000003040d7212 */ /* 0x000fe200078e3cff */
[----:B------:R-:W-:Y:S01]  /*0e20*/  IMAD.IADD R4, R196, 0x1, -R2 ;  /* 0x00000001c4047824 */ /* 0x000fe200078e0a02 */
[----:B------:R-:W-:Y:S01]  /*0e30*/  SHF.R.S32.HI R11, RZ, 0x1f, R16 ;  /* 0x0000001fff0b7819 */ /* 0x000fe20000011410 */
[----:B------:R-:W-:Y:S01]  /*0e40*/  IMAD.SHL.U32 R3, R9, 0x40, RZ ;  /* 0x0000004009037824 */ /* 0x000fe200078e00ff */
[----:B------:R-:W-:-:S02]  /*0e50*/  LOP3.LUT R2, R0, 0xffffff8, RZ, 0xc0, !PT ;  /* 0x0ffffff800027812 */ /* 0x000fc400078ec0ff */
[----:B------:R-:W-:Y:S02]  /*0e60*/  LEA.HI R11, R11, R16, RZ, 0x2 ;  /* 0x000000100b0b7211 */ /* 0x000fe400078f10ff */
[----:B------:R-:W-:Y:S01]  /*0e70*/  LOP3.LUT R0, R3, 0x1c0, RZ, 0xc0, !PT ;  /* 0x000001c003007812 */ /* 0x000fe200078ec0ff */
[----:B------:R-:W-:Y:S01]  /*0e80*/  IMAD.IADD R3, R8, 0x1, -R2 ;  /* 0x0000000108037824 */ /* 0x000fe200078e0a02 */
[----:B------:R-:W-:Y:S02]  /*0e90*/  SHF.R.S32.HI R2, RZ, 0x2, R11 ;  /* 0x00000002ff027819 */ /* 0x000fe4000001140b */
[----:B------:R-:W-:Y:S02]  /*0ea0*/  LOP3.LUT R7, R0, 0x8, R7, 0xf8, !PT ;  /* 0x0000000800077812 */ /* 0x000fe400078ef807 */
[----:B------:R-:W-:Y:S01]  /*0eb0*/  SHF.R.U32.HI R6, RZ, 0x3, R0 ;  /* 0x00000003ff067819 */ /* 0x000fe20000011600 */
[----:B------:R-:W-:Y:S01]  /*0ec0*/  IMAD R15, R3, 0x10, R2 ;  /* 0x00000010030f7824 */ /* 0x000fe200078e0202 */
[C---:B------:R-:W-:Y:S01]  /*0ed0*/  LOP3.LUT R5, R10.reuse, 0x1, RZ, 0xc0, !PT ;  /* 0x000000010a057812 */ /* 0x040fe200078ec0ff */
[----:B------:R-:W-:Y:S01]  /*0ee0*/  IMAD.SHL.U32 R2, R10, 0x40, RZ ;  /* 0x000000400a027824 */ /* 0x000fe200078e00ff */
[----:B------:R-:W-:Y:S01]  /*0ef0*/  LEA.HI R0, R4, R4, RZ, 0x1 ;  /* 0x0000000404007211 */ /* 0x000fe200078f08ff */
[----:B------:R-:W-:Y:S01]  /*0f00*/  IMAD.SHL.U32 R3, R8, 0x400, RZ ;  /* 0x0000040008037824 */ /* 0x000fe200078e00ff */
[----:B------:R-:W-:Y:S01]  /*0f10*/  ISETP.NE.U32.AND P3, PT, R5, 0x1, PT ;  /* 0x000000010500780c */ /* 0x000fe20003f65070 */
[----:B------:R-:W-:Y:S01]  /*0f20*/  IMAD.SHL.U32 R8, R12, 0x40, RZ ;  /* 0x000000400c087824 */ /* 0x000fe200078e00ff */
[----:B------:R-:W-:Y:S01]  /*0f30*/  LOP3.LUT R0, R0, 0x1ffffffe, RZ, 0xc0, !PT ;  /* 0x1ffffffe00007812 */ /* 0x000fe200078ec0ff */
[----:B------:R-:W-:Y:S01]  /*0f40*/  IMAD R5, R4, 0x2, R3 ;  /* 0x0000000204057824 */ /* 0x000fe200078e0203 */
[----:B------:R-:W-:Y:S01]  /*0f50*/  LOP3.LUT R7, R7, R6, RZ, 0x3c, !PT ;  /* 0x0000000607077212 */ /* 0x000fe200078e3cff */
[----:B------:R-:W-:Y:S01]  /*0f60*/  STL [R1+0x2c], R15 ;  /* 0x00002c0f01007387 */ /* 0x000fe20000100800 */
[----:B------:R-:W-:-:S02]  /*0f70*/  LOP3.LUT R6, R2, 0x1c0, RZ, 0xc0, !PT ;  /* 0x000001c002067812 */ /* 0x000fc400078ec0ff */
[----:B------:R-:W-:Y:S01]  /*0f80*/  R2P PR, R10, 0x6 ;  /* 0x000000060a007804 */ /* 0x000fe20000000000 */
[----:B------:R-:W-:Y:S01]  /*0f90*/  IMAD.IADD R10, R4, 0x1, -R0 ;  /* 0x00000001040a7824 */ /* 0x000fe200078e0a00 */
[----:B------:R-:W-:Y:S01]  /*0fa0*/  LEA.HI R4, R6, R6, RZ, 0x1d ;  /* 0x0000000606047211 */ /* 0x000fe200078fe8ff */
[----:B------:R-:W-:Y:S01]  /*0fb0*/  IMAD R0, R14, 0x200, R13 ;  /* 0x000002000e007824 */ /* 0x000fe200078e020d */
[----:B------:R-:W-:Y:S02]  /*0fc0*/  LOP3.LUT R2, R8, 0xfffffe00, RZ, 0xc0, !PT ;  /* 0xfffffe0008027812 */ /* 0x000fe400078ec0ff */
[----:B------:R-:W-:Y:S01]  /*0fd0*/  LOP3.LUT P0, RZ, R9, 0x2, RZ, 0xc0, !PT ;  /* 0x0000000209ff7812 */ /* 0x000fe2000780c0ff */
[----:B------:R-:W-:Y:S01]  /*0fe0*/  IMAD.IADD R8, R5, 0x1, R4 ;  /* 0x0000000105087824 */ /* 0x000fe200078e0204 */
[----:B------:R-:W-:Y:S01]  /*0ff0*/  LOP3.LUT R5, R11, 0x7ffffffc, RZ, 0xc0, !PT ;  /* 0x7ffffffc0b057812 */ /* 0x000fe200078ec0ff */
[----:B------:R-:W-:Y:S01]  /*1000*/  IMAD.MOV.U32 R4, RZ, RZ, 0x20 ;  /* 0x00000020ff047424 */ /* 0x000fe200078e00ff */
[----:B------:R-:W-:-:S02]  /*1010*/  IADD3 R3, R7, R2, R3 ;  /* 0x0000000207037210 */ /* 0x000fc40007ffe003 */
[----:B------:R-:W-:Y:S01]  /*1020*/  LOP3.LUT R2, R7, R2, RZ, 0xfc, !PT ;  /* 0x0000000207027212 */ /* 0x000fe200078efcff */
[----:B------:R-:W-:Y:S01]  /*1030*/  IMAD.IADD R7, R16, 0x1, -R5 ;  /* 0x0000000110077824 */ /* 0x000fe200078e0a05 */
[----:B------:R-:W-:Y:S01]  /*1040*/  LOP3.LUT P4, RZ, R9, 0x4, RZ, 0xc0, !PT ;  /* 0x0000000409ff7812 */ /* 0x000fe2000788c0ff */
[----:B------:R-:W-:Y:S01]  /*1050*/  IMAD.MOV.U32 R9, RZ, RZ, 0x40 ;  /* 0x00000040ff097424 */ /* 0x000fe200078e00ff */
[----:B------:R-:W-:Y:S01]  /*1060*/  SEL R6, R4, 0xffffffe0, !P1 ;  /* 0xffffffe004067807 */ /* 0x000fe20004800000 */
[----:B------:R-:W-:Y:S01]  /*1070*/  IMAD.SHL.U32 R226, R7, 0x2, RZ ;  /* 0x0000000207e27824 */ /* 0x000fe200078e00ff */
[----:B------:R-:W-:Y:S01]  /*1080*/  LEA R8, R8, 0x80, 0x1 ;  /* 0x0000008008087811 */ /* 0x000fe200078e08ff */
[----:B------:R-:W-:Y:S01]  /*1090*/  IMAD R7, R10, 0x8, R15 ;  /* 0x000000080a077824 */ /* 0x000fe200078e020f */
[----:B------:R-:W-:Y:S02]  /*10a0*/  SEL R5, R9, 0xffffffc0, !P2 ;  /* 0xffffffc009057807 */ /* 0x000fe40005000000 */
[----:B------:R-:W-:-:S02]  /*10b0*/  IADD3 R13, R226, 0xa8, RZ ;  /* 0x000000a8e20d7810 */ /* 0x000fc40007ffe0ff */
[----:B------:R-:W-:Y:S01]  /*10c0*/  SEL R191, R4, 0xffffffe0, !P0 ;  /* 0xffffffe004bf7807 */ /* 0x000fe20004000000 */
[----:B------:R1:W-:Y:S01]  /*10d0*/  STL [R1+0x30], R7 ;  /* 0x0000300701007387 */ /* 0x0003e20000100800 */
[----:B------:R-:W-:Y:S02]  /*10e0*/  IADD3 R12, R226, 0xb0, RZ ;  /* 0x000000b0e20c7810 */ /* 0x000fe40007ffe0ff */
[----:B------:R-:W-:Y:S01]  /*10f0*/  SHF.R.S32.HI R4, RZ, 0x1f, R13 ;  /* 0x0000001fff047819 */ /* 0x000fe2000001140d */
[----:B------:R-:W-:Y:S01]  /*1100*/  IMAD.IADD R4, R8, 0x1, R6 ;  /* 0x0000000108047824 */ /* 0x000fe200078e0206 */
[----:B------:R-:W-:Y:S01]  /*1110*/  LEA R192, R0, 0xc100, 0x1 ;  /* 0x0000c10000c07811 */ /* 0x000fe200078e08ff */
[----:B------:R2:W-:Y:S01]  /*1120*/  STL [R1+0x4], R8 ;  /* 0x0000040801007387 */ /* 0x0005e20000100800 */
[----:B------:R-:W-:Y:S02]  /*1130*/  SEL R0, R9, 0xffffffc0, !P4 ;  /* 0xffffffc009007807 */ /* 0x000fe40006000000 */
[----:B------:R-:W-:Y:S01]  /*1140*/  SHF.R.S32.HI R9, RZ, 0x1f, R12 ;  /* 0x0000001fff097819 */ /* 0x000fe2000001140c */
[----:B------:R-:W-:Y:S01]  /*1150*/  IMAD.IADD R9, R8, 0x1, R5 ;  /* 0x0000000108097824 */ /* 0x000fe200078e0205 */
[----:B------:R3:W-:Y:S01]  /*1160*/  STL [R1+0x10], R4 ;  /* 0x0000100401007387 */ /* 0x0007e20000100800 */
[----:B------:R-:W-:-:S02]  /*1170*/  LEA R193, R2, 0x100, 0x1 ;  /* 0x0000010002c17811 */ /* 0x000fc400078e08ff */
[----:B------:R-:W-:Y:S01]  /*1180*/  LEA R186, R3, 0x18100, 0x1 ;  /* 0x0001810003ba7811 */ /* 0x000fe200078e08ff */
[----:B------:R-:W-:Y:S01]  /*1190*/  STL [R1+0x20], R9 ;  /* 0x0000200901007387 */ /* 0x000fe20000100800 */
[----:B------:R-:W-:Y:S01]  /*11a0*/  IADD3 R215, R224, 0x40, RZ ;  /* 0x00000040e0d77810 */ /* 0x000fe20007ffe0ff */
[----:B------:R-:W-:Y:S01]  /*11b0*/  IMAD.IADD R194, R0, 0x1, R193 ;  /* 0x0000000100c27824 */ /* 0x000fe200078e02c1 */
[----:B------:R-:W-:Y:S01]  /*11c0*/  IADD3 R212, R224, 0x80, RZ ;  /* 0x00000080e0d47810 */ /* 0x000fe20007ffe0ff */
[----:B------:R-:W-:Y:S01]  /*11d0*/  IMAD.IADD R187, R186, 0x1, R191 ;  /* 0x00000001babb7824 */ /* 0x000fe200078e02bf */
[----:B------:R-:W-:Y:S01]  /*11e0*/  IADD3 R11, R226, 0xb8, RZ ;  /* 0x000000b8e20b7810 */ /* 0x000fe20007ffe0ff */
[----:B------:R-:W-:Y:S01]  /*11f0*/  IMAD.IADD R189, R186, 0x1, R0 ;  /* 0x00000001babd7824 */ /* 0x000fe200078e0200 */
[----:B------:R-:W-:Y:S01]  /*1200*/  SHF.R.S32.HI R225, RZ, 0x1f, R224 ;  /* 0x0000001fffe17819 */ /* 0x000fe200000114e0 */
[----:B------:R-:W-:Y:S01]  /*1210*/  IMAD.IADD R188, R187, 0x1, R0 ;  /* 0x00000001bbbc7824 */ /* 0x000fe200078e0200 */
[----:B------:R-:W-:-:S02]  /*1220*/  SHF.R.S32.HI R250, RZ, 0x1f, R215 ;  /* 0x0000001ffffa7819 */ /* 0x000fc400000114d7 */
[C---:B-1----:R-:W-:Y:S02]  /*1230*/  IADD3 R7, R8.reuse, -0x10, RZ ;  /* 0xfffffff008077810 */ /* 0x042fe40007ffe0ff */
[----:B------:R-:W-:Y:S02]  /*1240*/  @P3 IADD3 R7, R8, 0x10, RZ ;  /* 0x0000001008073810 */ /* 0x000fe40007ffe0ff */
[----:B------:R-:W-:Y:S01]  /*1250*/  SHF.R.S32.HI R249, RZ, 0x1f, R212 ;  /* 0x0000001ffff97819 */ /* 0x000fe200000114d4 */
[----:B--2---:R-:W-:Y:S01]  /*1260*/  IMAD.IADD R8, R4, 0x1, R5 ;  /* 0x0000000104087824 */ /* 0x004fe200078e0205 */
[C---:B------:R-:W-:Y:S01]  /*1270*/  IADD3 R247, R216.reuse, 0x100, RZ ;  /* 0x00000100d8f77810 */ /* 0x040fe20007ffe0ff */
[--C-:B------:R-:W-:Y:S01]  /*1280*/  IMAD.IADD R2, R5, 0x1, R7.reuse ;  /* 0x0000000105027824 */ /* 0x100fe200078e0207 */
[----:B------:R-:W-:Y:S01]  /*1290*/  STL [R1+0x8], R7 ;  /* 0x0000080701007387 */ /* 0x000fe20000100800 */
[----:B------:R-:W-:Y:S01]  /*12a0*/  IADD3 R246, R216, 0xc100, RZ ;  /* 0x0000c100d8f67810 */ /* 0x000fe20007ffe0ff */
[----:B---3--:R-:W-:Y:S01]  /*12b0*/  IMAD.IADD R4, R6, 0x1, R7 ;  /* 0x0000000106047824 */ /* 0x008fe200078e0207 */
[----:B------:R-:W-:Y:S01]  /*12c0*/  SHF.R.S32.HI R10, RZ, 0x1f, R11 ;  /* 0x0000001fff0a7819 */ /* 0x000fe2000001140b */
[----:B------:R-:W-:Y:S02]  /*12d0*/  STL [R1+0x1c], R8 ;  /* 0x00001c0801007387 */ /* 0x000fe40000100800 */
[----:B------:R-:W-:-:S02]  /*12e0*/  IMAD.IADD R3, R4, 0x1, R5 ;  /* 0x0000000104037824 */ /* 0x000fc400078e0205 */
[----:B------:R-:W-:Y:S04]  /*12f0*/  STL [R1+0xc], R4 ;  /* 0x00000c0401007387 */ /* 0x000fe80000100800 */
[----:B------:R1:W-:Y:S04]  /*1300*/  STL [R1+0x18], R2 ;  /* 0x0000180201007387 */ /* 0x0003e80000100800 */
[----:B------:R2:W-:Y:S01]  /*1310*/  STL [R1+0x14], R3 ;  /* 0x0000140301007387 */ /* 0x0005e20000100800 */
[----:B-1----:R-:W-:-:S04]  /*1320*/  IMAD.IADD R2, R191, 0x1, R193 ;  /* 0x00000001bf027824 */ /* 0x002fc800078e02c1 */
[----:B------:R-:W-:-:S05]  /*1330*/  IMAD.IADD R2, R0, 0x1, R2 ;  /* 0x0000000100027824 */ /* 0x000fca00078e0202 */
[----:B------:R2:W-:Y:S02]  /*1340*/  STL [R1+0x24], R2 ;  /* 0x0000240201007387 */ /* 0x0005e40000100800 */
.L_x_1319:
        /* <DEDUP_REMOVED lines=34> */
.L_x_1234:
[----:B------:R-:W-:-:S04]  /*1570*/  ISETP.NE.U32.AND P1, PT, RZ, c[0x0][0x368], PT ;  /* 0x0000da00ff007a0c */ /* 0x000fc80003f25070 */
[----:B------:R-:W-:-:S13]  /*1580*/  ISETP.NE.AND.EX P1, PT, RZ, c[0x0][0x36c], PT, P1 ;  /* 0x0000db00ff007a0c */ /* 0x000fda0003f25310 */
[----:B------:R-:W-:Y:S05]  /*1590*/  @!P1 BRA `(.L_x_1235) ;  /* 0x0000004000009947 */ /* 0x000fea0003800000 */
[----:B--2---:R-:W-:-:S04]  /*15a0*/  LEA R2, P1, R223, c[0x0][0x368], 0x2 ;  /* 0x0000da00df027a11 */ /* 0x004fc800078210ff */
[----:B------:R-:W-:-:S05]  /*15b0*/  LEA.HI.X R3, R223, c[0x0][0x36c], R248, 0x2, P1 ;  /* 0x0000db00df037a11 */ /* 0x000fca00008f14f8 */
[----:B------:R1:W5:Y:S01]  /*15c0*/  LDG.E R0, [R2.64] ;  /* 0x0000000802007981 */ /* 0x000362000c1e1900 */
[----:B------:R-:W-:Y:S05]  /*15d0*/  BRA `(.L_x_1236) ;  /* 0x0000005000007947 */ /* 0x000fea0003800000 */
.L_x_1235:
[----:B------:R-:W-:Y:S01]  /*15e0*/  MOV R0, c[0x0][0x1d0] ;  /* 0x0000740000007a02 */ /* 0x000fe20000000f00 */
[----:B------:R-:W-:Y:S05]  /*15f0*/  @!P0 BRA `(.L_x_1236) ;  /* 0x0000003000008947 */ /* 0x000fea0003800000 */
[----:B--2---:R-:W2:Y:S04]  /*1600*/  LDG.E R4, [R2.64] ;  /* 0x0000000802047981 */ /* 0x004ea8000c1e1900 */
[----:B------:R-:W2:Y:S02]  /*1610*/  LDG.E R0, [R2.64+0x4] ;  /* 0x0000040802007981 */ /* 0x000ea4000c1e1900 */
[----:B--2---:R-:W-:-:S04]  /*1620*/  IADD3 R0, -R4, R0, RZ ;  /* 0x0000000004007210 */ /* 0x004fc80007ffe1ff */
.L_x_1236:
[----:B-12---:R-:W-:Y:S01]  /*1630*/  LOP3.LUT R2, R230, 0xff000000, RZ, 0xc0, !PT ;  /* 0xff000000e6027812 */ /* 0x006fe200078ec0ff */
[----:B-----5:R-:W-:Y:S01]  /*1640*/  IMAD.IADD R90, R0, 0x1, -R8 ;  /* 0x00000001005a7824 */ /* 0x020fe200078e0a08 */
        /* <DEDUP_REMOVED lines=8> */
[----:B------:R-:W-:Y:S02]  /*16d0*/  SHF.R.S32.HI R2, RZ, 0x1f, R0 ;  /* 0x0000001fff027819 */ /* 0x000fe40000011400 */
[----:B------:R-:W-:Y:S01]  /*16e0*/  SHF.R.U32.HI R252, RZ, 0x10, R3 ;  /* 0x00000010fffc7819 */ /* 0x000fe20000011603 */
[----:B------:R1:W-:Y:S01]  /*16f0*/  STL [R1], R14 ;  /* 0x0000000e01007387 */ /* 0x0003e20000100800 */
[----:B------:R-:W-:Y:S01]  /*1700*/  LEA.HI R0, R2, R0, RZ, 0x6 ;  /* 0x0000000002007211 */ /* 0x000fe200078f30ff */
[----:B------:R-:W-:-:S03]  /*1710*/  IMAD.MOV.U32 R2, RZ, RZ, RZ ;  /* 0x000000ffff027224 */ /* 0x000fc600078e00ff */
[----:B------:R-:W-:Y:S01]  /*1720*/  SHF.R.S32.HI R10, RZ, 0x6, R0 ;  /* 0x00000006ff0a7819 */ /* 0x000fe20000011400 */
[----:B------:R-:W-:Y:S05]  /*1730*/  @!P1 BRA `(.L_x_1238) ;  /* 0x000001e000009947 */ /* 0x000fea0003800000 */
[----:B------:R-:W-:Y:S01]  /*1740*/  ISETP.NE.AND P1, PT, R252, RZ, PT ;  /* 0x000000fffc00720c */ /* 0x000fe20003f25270 */
[----:B------:R-:W-:-:S03]  /*1750*/  IMAD.MOV.U32 R4, RZ, RZ, RZ ;  /* 0x000000ffff047224 */ /* 0x000fc600078e00ff */
[----:B------:R-:W-:-:S04]  /*1760*/  SEL R0, R252, c[0x0][0x338], P1 ;  /* 0x0000ce00fc007a07 */ /* 0x000fc80000800000 */
[----:B------:R-:W-:Y:S02]  /*1770*/  IABS R3, R0 ;  /* 0x0000000000037213 */ /* 0x000fe40000000000 */
[----:B------:R-:W-:Y:S02]  /*1780*/  IADD3 R6, R10, -0x1, R0 ;  /* 0xffffffff0a067810 */ /* 0x000fe40007ffe000 */
[----:B------:R-:W2:Y:S02]  /*1790*/  I2F.RP R2, R3 ;  /* 0x0000000300027306 */ /* 0x000ea40000209400 */
[----:B------:R-:W-:-:S06]  /*17a0*/  IABS R9, R6 ;  /* 0x0000000600097213 */ /* 0x000fcc0000000000 */
[----:B--2---:R-:W2:Y:S02]  /*17b0*/  MUFU.RCP R2, R2 ;  /* 0x0000000200027308 */ /* 0x004ea40000001000 */
[----:B--2---:R-:W-:-:S06]  /*17c0*/  IADD3 R2, R2, 0xffffffe, RZ ;  /* 0x0ffffffe02027810 */ /* 0x004fcc0007ffe0ff */
[----:B------:R-:W2:Y:S02]  /*17d0*/  F2I.FTZ.U32.TRUNC.NTZ R5, R2 ;  /* 0x0000000200057305 */ /* 0x000ea4000021f000 */
[----:B--2---:R-:W-:-:S04]  /*17e0*/  IMAD.MOV R2, RZ, RZ, -R5 ;  /* 0x000000ffff027224 */ /* 0x004fc800078e0a05 */
        /* <DEDUP_REMOVED lines=19> */
.L_x_1238:
[----:B------:R-:W-:Y:S05]  /*1920*/  BSYNC B0 ;  /* 0x0000000000007941 */ /* 0x000fea0003800000 */
.L_x_1237:
[----:B------:R-:W-:Y:S01]  /*1930*/  IMAD R206, R14, R2, RZ ;  /* 0x000000020ece7224 */ /* 0x000fe200078e02ff */
[----:B------:R-:W-:Y:S01]  /*1940*/  PRMT R0, RZ, 0x7610, R0 ;  /* 0x00007610ff007816 */ /* 0x000fe20000000000 */
[----:B------:R-:W-:Y:S01]  /*1950*/  IMAD.MOV.U32 R20, RZ, RZ, RZ ;  /* 0x000000ffff147224 */ /* 0x000fe200078e00ff */
[----:B------:R-:W-:Y:S01]  /*1960*/  MOV R15, RZ ;  /* 0x000000ff000f7202 */ /* 0x000fe20000000f00 */
        /* <DEDUP_REMOVED lines=52> */
[----:B------:R-:W-:-:S04]  /*1cb0*/  ISETP.NE.U32.AND P3, PT, RZ, c[0x0][0x340], PT ;  /* 0x0000d000ff007a0c */ /* 0x000fc80003f65070 */
[----:B------:R-:W-:-:S13]  /*1cc0*/  ISETP.NE.AND.EX P3, PT, RZ, c[0x0][0x344], PT, P3 ;  /* 0x0000d100ff007a0c */ /* 0x000fda0003f65330 */
[----:B------:R-:W-:-:S05]  /*1cd0*/  @P3 IMAD.WIDE R2, R223, R13, c[0x0][0x340] ;  /* 0x0000d000df023625 */ /* 0x000fca00078e020d */
[----:B-1----:R1:W2:Y:S01]  /*1ce0*/  @P3 LDG.E R14, [R2.64] ;  /* 0x00000008020e3981 */ /* 0x0022a2000c1e1900 */
[----:B------:R-:W-:Y:S02]  /*1cf0*/  SHF.R.S32.HI R0, RZ, 0x1f, R11 ;  /* 0x0000001fff007819 */ /* 0x000fe4000001140b */
[----:B------:R-:W-:Y:S02]  /*1d00*/  SHF.R.S32.HI R4, RZ, 0x1f, R12 ;  /* 0x0000001fff047819 */ /* 0x000fe4000001140c */
[----:B------:R-:W-:Y:S01]  /*1d10*/  SEL R9, R223, RZ, !P5 ;  /* 0x000000ffdf097207 */ /* 0x000fe20006800000 */
[----:B------:R-:W-:Y:S01]  /*1d20*/  IMAD R0, R0, c[0x0][0x178], RZ ;  /* 0x00005e0000007a24 */ /* 0x000fe200078e02ff */
[----:B------:R-:W-:Y:S02]  /*1d30*/  ISETP.GE.AND P6, PT, R224, c[0x0][0x198], PT ;  /* 0x00006600e0007a0c */ /* 0x000fe40003fc6270 */
[----:B------:R-:W-:Y:S01]  /*1d40*/  ISETP.GE.AND P4, PT, R212, c[0x0][0x198], PT ;  /* 0x00006600d4007a0c */ /* 0x000fe20003f86270 */
[----:B------:R-:W-:Y:S01]  /*1d50*/  IMAD R0, R11, c[0x0][0x17c], R0 ;  /* 0x00005f000b007a24 */ /* 0x000fe200078e0200 */
[----:B------:R-:W-:-:S02]  /*1d60*/  IADD3 R88, R245, -0x1, RZ ;  /* 0xfffffffff5587810 */ /* 0x000fc40007ffe0ff */
[----:B-1----:R-:W-:-:S04]  /*1d70*/  MOV R2, c[0x0][0x2c4] ;  /* 0x0000b10000027a02 */ /* 0x002fc80000000f00 */
[----:B------:R-:W-:Y:S02]  /*1d80*/  ISETP.NE.AND P2, PT, R2, 0x1, PT ;  /* 0x000000010200780c */ /* 0x000fe40003f45270 */
[----:B------:R-:W-:-:S04]  /*1d90*/  LEA R2, R195, R251, 0x5 ;  /* 0x000000fbc3027211 */ /* 0x000fc800078e28ff */
[----:B------:R-:W-:Y:S01]  /*1da0*/  LEA R10, R229, R2, 0x7 ;  /* 0x00000002e50a7211 */ /* 0x000fe200078e38ff */
[----:B------:R-:W-:-:S04]  /*1db0*/  IMAD.WIDE.U32 R2, R11, c[0x0][0x178], RZ ;  /* 0x00005e000b027a25 */ /* 0x000fc800078e00ff */
[----:B------:R-:W-:Y:S01]  /*1dc0*/  IMAD.MOV.U32 R8, RZ, RZ, R10 ;  /* 0x000000ffff087224 */ /* 0x000fe200078e000a */
[----:B------:R-:W-:Y:S01]  /*1dd0*/  IADD3 R3, R3, R0, RZ ;  /* 0x0000000003037210 */ /* 0x000fe20007ffe0ff */
[----:B------:R-:W-:Y:S01]  /*1de0*/  @P2 IMAD.HI.U32 R5, R10, c[0x0][0x2c8], RZ ;  /* 0x0000b2000a052a27 */ /* 0x000fe200078e00ff */
[----:B------:R-:W-:-:S03]  /*1df0*/  IADD3 R0, P1, R251, R12, RZ ;  /* 0x0000000cfb007210 */ /* 0x000fc60007f3e0ff */
[----:B------:R-:W-:Y:S01]  /*1e00*/  IMAD.WIDE.U32 R2, R227, c[0x0][0x1b8], R2 ;  /* 0x00006e00e3027a25 */ /* 0x000fe200078e0002 */
[----:B------:R-:W-:Y:S02]  /*1e10*/  @P2 SHF.R.U32.HI R8, RZ, c[0x0][0x2cc], R5 ;  /* 0x0000b300ff082a19 */ /* 0x000fe40000011605 */
[----:B------:R-:W-:Y:S01]  /*1e20*/  LEA.HI.X.SX32 R4, R251, R4, 0x1, P1 ;  /* 0x00000004fb047211 */ /* 0x000fe200008f0eff */
[----:B------:R-:W-:Y:S01]  /*1e30*/  IMAD R3, R227, c[0x0][0x1bc], R3 ;  /* 0x00006f00e3037a24 */ /* 0x000fe200078e0203 */
[----:B------:R-:W-:Y:S01]  /*1e40*/  SEL R5, R248, RZ, !P5 ;  /* 0x000000fff8057207 */ /* 0x000fe20006800000 */
[----:B------:R-:W-:Y:S01]  /*1e50*/  IMAD.WIDE.U32 R6, R0, c[0x0][0x1e0], R224 ;  /* 0x0000780000067a25 */ /* 0x000fe200078e00e0 */
[----:B------:R-:W-:Y:S02]  /*1e60*/  ISETP.GE.AND P1, PT, R224, c[0x0][0x1d4], PT ;  /* 0x00007500e0007a0c */ /* 0x000fe40003f26270 */
[C---:B------:R-:W-:Y:S01]  /*1e70*/  ISETP.GE.AND P2, PT, R215.reuse, c[0x0][0x1d4], PT ;  /* 0x00007500d7007a0c */ /* 0x040fe20003f46270 */
[C---:B------:R-:W-:Y:S01]  /*1e80*/  IMAD R12, R4.reuse, c[0x0][0x1e0], RZ ;  /* 0x00007800040c7a24 */ /* 0x040fe200078e02ff */
[----:B------:R-:W-:Y:S01]  /*1e90*/  ISETP.GE.AND P5, PT, R215, c[0x0][0x198], PT ;  /* 0x00006600d7007a0c */ /* 0x000fe20003fa6270 */
[----:B------:R-:W-:-:S02]  /*1ea0*/  IMAD R11, R4, c[0x0][0x208], RZ ;  /* 0x00008200040b7a24 */ /* 0x000fc400078e02ff */
[----:B------:R-:W-:Y:S02]  /*1eb0*/  IMAD R15, R5, c[0x0][0x1c0], RZ ;  /* 0x00007000050f7a24 */ /* 0x000fe400078e02ff */
[----:B------:R-:W-:-:S04]  /*1ec0*/  IMAD.WIDE.U32 R4, R0, c[0x0][0x208], R224 ;  /* 0x0000820000047a25 */ /* 0x000fc800078e00e0 */
[C---:B------:R-:W-:Y:S02]  /*1ed0*/  IMAD R12, R0.reuse, c[0x0][0x1e4], R12 ;  /* 0x00007900000c7a24 */ /* 0x040fe400078e020c */
[----:B------:R-:W-:Y:S01]  /*1ee0*/  IMAD R13, R0, c[0x0][0x20c], R11 ;  /* 0x00008300000d7a24 */ /* 0x000fe200078e020b */
[----:B------:R-:W-:Y:S01]  /*1ef0*/  IADD3 R0, -R8, RZ, RZ ;  /* 0x000000ff08007210 */ /* 0x000fe20007ffe1ff */
[C---:B------:R-:W-:Y:S02]  /*1f00*/  IMAD R11, R9.reuse, c[0x0][0x1c4], R15 ;  /* 0x00007100090b7a24 */ /* 0x040fe400078e020f */
[----:B------:R-:W-:Y:S01]  /*1f10*/  IMAD.WIDE.U32 R2, R9, c[0x0][0x1c0], R2 ;  /* 0x0000700009027a25 */ /* 0x000fe200078e0002 */
[----:B------:R-:W-:Y:S02]  /*1f20*/  SHF.R.S32.HI R9, RZ, 0x1f, R8 ;  /* 0x0000001fff097819 */ /* 0x000fe40000011408 */
[----:B------:R-:W-:Y:S01]  /*1f30*/  IADD3 R5, R5, R13, RZ ;  /* 0x0000000d05057210 */ /* 0x000fe20007ffe0ff */
[----:B------:R-:W-:Y:S01]  /*1f40*/  IMAD R10, R0, c[0x0][0x2c4], R10 ;  /* 0x0000b100000a7a24 */ /* 0x000fe200078e020a */
[----:B------:R-:W-:Y:S01]  /*1f50*/  IADD3 R3, R3, R11, RZ ;  /* 0x0000000b03037210 */ /* 0x000fe20007ffe0ff */
[----:B------:R-:W-:-:S02]  /*1f60*/  IMAD R0, R9, c[0x0][0x1b0], RZ ;  /* 0x00006c0009007a24 */ /* 0x000fc400078e02ff */
[----:B------:R-:W-:Y:S02]  /*1f70*/  IMAD.IADD R7, R7, 0x1, R12 ;  /* 0x0000000107077824 */ /* 0x000fe400078e020c */
[C---:B------:R-:W-:Y:S02]  /*1f80*/  IMAD R0, R8.reuse, c[0x0][0x1b4], R0 ;  /* 0x00006d0008007a24 */ /* 0x040fe400078e0200 */
[----:B------:R-:W-:-:S04]  /*1f90*/  IMAD.WIDE.U32 R8, R8, c[0x0][0x1b0], R2 ;  /* 0x00006c0008087a25 */ /* 0x000fc800078e0002 */
[----:B------:R-:W-:Y:S01]  /*1fa0*/  IMAD.WIDE.U32 R2, R227, c[0x0][0x210], R4 ;  /* 0x00008400e3027a25 */ /* 0x000fe200078e0004 */
[----:B------:R-:W-:-:S03]  /*1fb0*/  SHF.R.S32.HI R4, RZ, 0x1f, R10 ;  /* 0x0000001fff047819 */ /* 0x000fc6000001140a */
[----:B------:R-:W-:Y:S01]  /*1fc0*/  IMAD R5, R227, c[0x0][0x214], R3 ;  /* 0x00008500e3057a24 */ /* 0x000fe200078e0203 */
[----:B------:R-:W-:Y:S01]  /*1fd0*/  IADD3 R3, R9, R0, RZ ;  /* 0x0000000009037210 */ /* 0x000fe20007ffe0ff */
[----:B------:R-:W-:Y:S02]  /*1fe0*/  IMAD R9, R4, c[0x0][0x1a8], RZ ;  /* 0x00006a0004097a24 */ /* 0x000fe400078e02ff */
[----:B------:R-:W-:Y:S01]  /*1ff0*/  IMAD.MOV.U32 R4, RZ, RZ, R2 ;  /* 0x000000ffff047224 */ /* 0x000fe200078e0002 */
[----:B------:R-:W-:Y:S01]  /*2000*/  MOV R2, R8 ;  /* 0x0000000800027202 */ /* 0x000fe20000000f00 */
[----:B------:R-:W-:-:S04]  /*2010*/  IMAD.WIDE.U32 R6, R227, c[0x0][0x1e8], R6 ;  /* 0x00007a00e3067a25 */ /* 0x000fc800078e0006 */
[----:B------:R-:W-:Y:S02]  /*2020*/  IMAD R7, R227, c[0x0][0x1ec], R7 ;  /* 0x00007b00e3077a24 */ /* 0x000fe400078e0207 */
[C---:B------:R-:W-:Y:S02]  /*2030*/  IMAD R9, R10.reuse, c[0x0][0x1ac], R9 ;  /* 0x00006b000a097a24 */ /* 0x040fe400078e0209 */
[----:B------:R-:W-:Y:S01]  /*2040*/  IMAD.WIDE.U32 R2, R10, c[0x0][0x1a8], R2 ;  /* 0x00006a000a027a25 */ /* 0x000fe200078e0002 */
[----:B------:R-:W-:-:S03]  /*2050*/  LEA R10, R229, R251, 0x7 ;  /* 0x000000fbe50a7211 */ /* 0x000fc600078e38ff */
[----:B------:R-:W-:Y:S01]  /*2060*/  IMAD.IADD R3, R3, 0x1, R9 ;  /* 0x0000000103037824 */ /* 0x000fe200078e0209 */
[----:B--2---:R-:W-:Y:S02]  /*2070*/  @P3 SHF.R.S32.HI R0, RZ, 0x1f, R14 ;  /* 0x0000001fff003819 */ /* 0x004fe4000001140e */
[----:B------:R-:W-:Y:S02]  /*2080*/  @!P3 MOV R0, R248 ;  /* 0x000000f80000b202 */ /* 0x000fe40000000f00 */
[----:B------:R-:W-:Y:S02]  /*2090*/  @!P3 MOV R14, R223 ;  /* 0x000000df000eb202 */ /* 0x000fe40000000f00 */
[----:B------:R-:W-:Y:S02]  /*20a0*/  SEL R8, R0, RZ, !P0 ;  /* 0x000000ff00087207 */ /* 0x000fe40004000000 */
[----:B------:R-:W-:Y:S02]  /*20b0*/  SEL R0, R14, RZ, !P0 ;  /* 0x000000ff0e007207 */ /* 0x000fe40004000000 */
[----:B------:R-:W-:Y:S01]  /*20c0*/  LEA R12, P0, R2, c[0x0][0x160], 0x1 ;  /* 0x00005800020c7a11 */ /* 0x000fe200078008ff */
[----:B------:R-:W-:-:S02]  /*20d0*/  IMAD R11, R8, c[0x0][0x1f0], RZ ;  /* 0x00007c00080b7a24 */ /* 0x000fc400078e02ff */
[----:B------:R-:W-:Y:S01]  /*20e0*/  IMAD R8, R8, c[0x0][0x218], RZ ;  /* 0x0000860008087a24 */ /* 0x000fe200078e02ff */
[----:B------:R-:W-:Y:S01]  /*20f0*/  LEA.HI.X R9, R2, c[0x0][0x164], R3, 0x1, P0 ;  /* 0x0000590002097a11 */ /* 0x000fe200000f0c03 */
[C---:B------:R-:W-:Y:S02]  /*2100*/  IMAD R11, R0.reuse, c[0x0][0x1f4], R11 ;  /* 0x00007d00000b7a24 */ /* 0x040fe400078e020b */
[C---:B------:R-:W-:Y:S02]  /*2110*/  IMAD R8, R0.reuse, c[0x0][0x21c], R8 ;  /* 0x0000870000087a24 */ /* 0x040fe400078e0208 */
[----:B------:R-:W-:-:S04]  /*2120*/  IMAD.WIDE.U32 R218, R0, c[0x0][0x1f0], R6 ;  /* 0x00007c0000da7a25 */ /* 0x000fc800078e0006 */
[----:B------:R-:W-:Y:S01]  /*2130*/  IMAD.WIDE.U32 R220, R0, c[0x0][0x218], R4 ;  /* 0x0000860000dc7a25 */ /* 0x000fe200078e0004 */
[----:B------:R-:W-:-:S04]  /*2140*/  IADD3 R217, R219, R11, RZ ;  /* 0x0000000bdbd97210 */ /* 0x000fc80007ffe0ff */
[----:B------:R-:W-:Y:S01]  /*2150*/  IADD3 R222, R221, R8, RZ ;  /* 0x00000008ddde7210 */ /* 0x000fe20007ffe0ff */
[----:B------:R-:W-:Y:S05]  /*2160*/  BRA.DIV ~URZ, `(.L_x_1240) ;  /* 0x0000aa927f007947 */ /* 0x000fea000b800000 */
[----:B------:R1:W2:Y:S02]  /*2170*/  SHFL.IDX PT, R8, R9, RZ, 0x181f ;  /* 0x00181fff09087589 */ /* 0x0002a400000e0000 */
.L_x_1324:
[----:B------:R-:W-:Y:S05]  /*2180*/  BRA.DIV ~URZ, `(.L_x_1241) ;  /* 0x0000aae27f007947 */ /* 0x000fea000b800000 */
[----:B------:R3:W4:Y:S02]  /*2190*/  SHFL.IDX PT, R0, R12, RZ, 0x181f ;  /* 0x00181fff0c007589 */ /* 0x00072400000e0000 */
.L_x_1325:
[----:B------:R-:W-:Y:S01]  /*21a0*/  IMAD R11, R16, c[0x0][0x2c4], RZ ;  /* 0x0000b100100b7a24 */ /* 0x000fe200078e02ff */
[----:B------:R-:W-:Y:S04]  /*21b0*/  BSSY B0, `(.L_x_1242) ;  /* 0x000000f000007945 */ /* 0x000fe80003800000 */
[----:B------:R-:W-:-:S13]  /*21c0*/  ISETP.GE.AND P0, PT, R10, R11, PT ;  /* 0x0000000b0a00720c */ /* 0x000fda0003f06270 */
[----:B------:R-:W-:Y:S05]  /*21d0*/  @P0 BRA `(.L_x_1243) ;  /* 0x000000c000000947 */ /* 0x000fea0003800000 */
[CC--:B----4-:R-:W-:Y:S02]  /*21e0*/  LEA R6, P0, R224.reuse, R0.reuse, 0x1 ;  /* 0x00000000e0067211 */ /* 0x0d0fe400078008ff */
[C---:B------:R-:W-:Y:S02]  /*21f0*/  LEA R4, P3, R215.reuse, R0, 0x1 ;  /* 0x00000000d7047211 */ /* 0x040fe400078608ff */
[----:B--2---:R-:W-:Y:S02]  /*2200*/  LEA.HI.X R7, R224, R8, R225, 0x1, P0 ;  /* 0x00000008e0077211 */ /* 0x004fe400000f0ce1 */
[C---:B------:R-:W-:Y:S02]  /*2210*/  LEA R2, P0, R212.reuse, R0, 0x1 ;  /* 0x00000000d4027211 */ /* 0x040fe400078008ff */
[-C--:B------:R-:W-:Y:S01]  /*2220*/  LEA.HI.X R5, R215, R8.reuse, R250, 0x1, P3 ;  /* 0x00000008d7057211 */ /* 0x080fe200018f0cfa */
[----:B------:R-:W-:Y:S01]  /*2230*/  @!PT LDS RZ, [RZ] ;  /* 0x00000000fffff984 */ /* 0x000fe20000000800 */
[----:B------:R-:W-:Y:S01]  /*2240*/  @!PT LDS RZ, [RZ] ;  /* 0x00000000fffff984 */ /* 0x000fe20000000800 */
[----:B------:R-:W-:Y:S01]  /*2250*/  @!PT LDS RZ, [RZ] ;  /* 0x00000000fffff984 */ /* 0x000fe20000000800 */
[----:B------:R2:W-:Y:S01]  /*2260*/  LDGSTS.E.BYPASS.LTC128B.128 [R216+0x18100], [R6.64], !P6 ;  /* 0x1810000006d87fae */ /* 0x0005e2000f101d48 */
[----:B------:R-:W-:-:S03]  /*2270*/  LEA.HI.X R3, R212, R8, R249, 0x1, P0 ;  /* 0x00000008d4037211 */ /* 0x000fc600000f0cf9 */
[----:B------:R2:W-:Y:S04]  /*2280*/  LDGSTS.E.BYPASS.LTC128B.128 [R216+0x1c100], [R4.64], !P5 ;  /* 0x1c10000004d87fae */ /* 0x0005e8000e901d48 */
[----:B------:R2:W-:Y:S02]  /*2290*/  LDGSTS.E.BYPASS.LTC128B.128 [R216+0x20100], [R2.64], !P4 ;  /* 0x2010000002d87fae */ /* 0x0005e4000e101d48 */
.L_x_1243:
[----:B------:R-:W-:Y:S05]  /*22a0*/  BSYNC B0 ;  /* 0x0000000000007941 */ /* 0x000fea0003800000 */
.L_x_1242:
[----:B------:R-:W-:Y:S05]  /*22b0*/  BRA.DIV ~URZ, `(.L_x_1244) ;  /* 0x0000aa127f007947 */ /* 0x000fea000b800000 */
[----:B--2---:R2:W1:Y:S04]  /*22c0*/  SHFL.IDX PT, R8, R9, 0x1, 0x181f ;  /* 0x00381f0009087f89 */ /* 0x00446800000e0000 */
[----:B----4-:R2:W4:Y:S02]  /*22d0*/  SHFL.IDX PT, R0, R12, 0x1, 0x181f ;  /* 0x00381f000c007f89 */ /* 0x01052400000e0000 */
.L_x_1326:
[----:B------:R-:W-:Y:S01]  /*22e0*/  IADD3 R2, R10, 0x20, RZ ;  /* 0x000000200a027810 */ /* 0x000fe20007ffe0ff */
[----:B------:R-:W-:Y:S03]  /*22f0*/  BSSY B0, `(.L_x_1245) ;  /* 0x000000f000007945 */ /* 0x000fe60003800000 */
[----:B------:R-:W-:-:S13]  /*2300*/  ISETP.GE.AND P0, PT, R2, R11, PT ;  /* 0x0000000b0200720c */ /* 0x000fda0003f06270 */
[----:B------:R-:W-:Y:S05]  /*2310*/  @P0 BRA `(.L_x_1246) ;  /* 0x000000c000000947 */ /* 0x000fea0003800000 */
[CC--:B----4-:R-:W-:Y:S02]  /*2320*/  LEA R6, P0, R224.reuse, R0.reuse, 0x1 ;  /* 0x00000000e0067211 */ /* 0x0d0fe400078008ff */
[C---:B------:R-:W-:Y:S02]  /*2330*/  LEA R4, P3, R215.reuse, R0, 0x1 ;  /* 0x00000000d7047211 */ /* 0x040fe400078608ff */
[----:B-1----:R-:W-:Y:S02]  /*2340*/  LEA.HI.X R7, R224, R8, R225, 0x1, P0 ;  /* 0x00000008e0077211 */ /* 0x002fe400000f0ce1 */
        /* <DEDUP_REMOVED lines=9> */
.L_x_1246:
[----:B------:R-:W-:Y:S05]  /*23e0*/  BSYNC B0 ;  /* 0x0000000000007941 */ /* 0x000fea0003800000 */
.L_x_1245:
[----:B------:R-:W-:Y:S05]  /*23f0*/  BRA.DIV ~URZ, `(.L_x_1247) ;  /* 0x0000a9927f007947 */ /* 0x000fea000b800000 */
[----:B-1----:R1:W2:Y:S02]  /*2400*/  SHFL.IDX PT, R8, R9, 0x2, 0x181f ;  /* 0x00581f0009087f89 */ /* 0x0022a400000e0000 */
.L_x_1327:
[----:B------:R-:W-:Y:S05]  /*2410*/  BRA.DIV ~URZ, `(.L_x_1248) ;  /* 0x0000a9e27f007947 */ /* 0x000fea000b800000 */
[----:B----4-:R4:W1:Y:S02]  /*2420*/  SHFL.IDX PT, R0, R12, 0x2, 0x181f ;  /* 0x00581f000c007f89 */ /* 0x01086400000e0000 */
.L_x_1328:
[----:B------:R-:W-:Y:S01]  /*2430*/  IADD3 R2, R10, 0x40, RZ ;  /* 0x000000400a027810 */ /* 0x000fe20007ffe0ff */
[----:B------:R-:W-:Y:S03]  /*2440*/  BSSY B0, `(.L_x_1249) ;  /* 0x000000f000007945 */ /* 0x000fe60003800000 */
[----:B------:R-:W-:-:S13]  /*2450*/  ISETP.GE.AND P0, PT, R2, R11, PT ;  /* 0x0000000b0200720c */ /* 0x000fda0003f06270 */
[----:B------:R-:W-:Y:S05]  /*2460*/  @P0 BRA `(.L_x_1250) ;  /* 0x000000c000000947 */ /* 0x000fea0003800000 */
[CC--:B-1----:R-:W-:Y:S02]  /*2470*/  LEA R6, P0, R224.reuse, R0.reuse, 0x1 ;  /* 0x00000000e0067211 */ /* 0x0c2fe400078008ff */
        /* <DEDUP_REMOVED lines=11> */
.L_x_1250:
[----:B------:R-:W-:Y:S05]  /*2530*/  BSYNC B0 ;  /* 0x0000000000007941 */ /* 0x000fea0003800000 */
.L_x_1249:
[----:B------:R-:W-:Y:S05]  /*2540*/  BRA.DIV ~URZ, `(.L_x_1251) ;  /* 0x0000a9127f007947 */ /* 0x000fea000b800000 */
[----:B--2---:R2:W3:Y:S04]  /*2550*/  SHFL.IDX PT, R8, R9, 0x3, 0x181f ;  /* 0x00781f0009087f89 */ /* 0x0044e800000e0000 */
[----:B-1----:R2:W1:Y:S02]  /*2560*/  SHFL.IDX PT, R0, R12, 0x3, 0x181f ;  /* 0x00781f000c007f89 */ /* 0x00246400000e0000 */
.L_x_1329:
[----:B------:R-:W-:-:S04]  /*2570*/  IADD3 R2, R10, 0x60, RZ ;  /* 0x000000600a027810 */ /* 0x000fc80007ffe0ff */
[----:B------:R-:W-:-:S13]  /*2580*/  ISETP.GE.AND P3, PT, R2, R11, PT ;  /* 0x0000000b0200720c */ /* 0x000fda0003f66270 */
[----:B-1----:R-:W-:-:S04]  /*2590*/  @!P3 LEA R6, P0, R224, R0, 0x1 ;  /* 0x00000000e006b211 */ /* 0x002fc800078008ff */
[----:B---3--:R-:W-:Y:S02]  /*25a0*/  @!P3 LEA.HI.X R7, R224, R8, R225, 0x1, P0 ;  /* 0x00000008e007b211 */ /* 0x008fe400000f0ce1 */
[----:B------:R-:W-:-:S03]  /*25b0*/  @!P3 LEA R4, P0, R215, R0, 0x1 ;  /* 0x00000000d704b211 */ /* 0x000fc600078008ff */
[----:B------:R-:W-:Y:S01]  /*25c0*/  @!PT LDS RZ, [RZ] ;  /* 0x00000000fffff984 */ /* 0x000fe20000000800 */
[----:B------:R-:W-:Y:S01]  /*25d0*/  @!PT LDS RZ, [RZ] ;  /* 0x00000000fffff984 */ /* 0x000fe20000000800 */
[----:B------:R-:W-:Y:S01]  /*25e0*/  @!PT LDS RZ, [RZ] ;  /* 0x00000000fffff984 */ /* 0x000fe20000000800 */
[----:B------:R1:W-:Y:S01]  /*25f0*/  @!P3 LDGSTS.E.BYPASS.LTC128B.128 [R216+0x1b100], [R6.64], !P6 ;  /* 0x1b10000006d8bfae */ /* 0x0003e2000f101d48 */
[----:B------:R-:W-:Y:S02]  /*2600*/  @!P3 LEA.HI.X R5, R215, R8, R250, 0x1, P0 ;  /* 0x00000008d705b211 */ /* 0x000fe400000f0cfa */
[----:B------:R-:W-:-:S03]  /*2610*/  @!P3 LEA R2, P0, R212, R0, 0x1 ;  /* 0x00000000d402b211 */ /* 0x000fc600078008ff */
[----:B------:R1:W-:Y:S01]  /*2620*/  @!P3 LDGSTS.E.BYPASS.LTC128B.128 [R216+0x1f100], [R4.64], !P5 ;  /* 0x1f10000004d8bfae */ /* 0x0003e2000e901d48 */
[----:B------:R-:W-:-:S05]  /*2630*/  @!P3 LEA.HI.X R3, R212, R8, R249, 0x1, P0 ;  /* 0x00000008d403b211 */ /* 0x000fca00000f0cf9 */
[----:B------:R1:W-:Y:S04]  /*2640*/  @!P3 LDGSTS.E.BYPASS.LTC128B.128 [R216+0x23100], [R2.64], !P4 ;  /* 0x2310000002d8bfae */ /* 0x0003e8000e101d48 */
[----:B------:R-:W0:Y:S01]  /*2650*/  LDGDEPBAR ;  /* 0x00000000000079af */ /* 0x000e220000000000 */
[----:B------:R-:W-:Y:S02]  /*2660*/  WARPSYNC 0xffffffff ;  /* 0xffffffff00007948 */ /* 0x000fe40003800000 */
[----:B-1----:R-:W-:Y:S01]  /*2670*/  IMAD.IADD R2, R90, 0x1, -R251 ;  /* 0x000000015a027824 */ /* 0x002fe200078e0afb */
[----:B------:R-:W-:Y:S01]  /*2680*/  SHF.R.S32.HI R4, RZ, 0x1f, R88 ;  /* 0x0000001fff047819 */ /* 0x000fe20000011458 */
[C---:B------:R-:W-:Y:S01]  /*2690*/  IMAD.WIDE.U32 R6, R88.reuse, c[0x0][0x1e0], RZ ;  /* 0x0000780058067a25 */ /* 0x040fe200078e00ff */
[----:B------:R-:W-:Y:S03]  /*26a0*/  BAR.SYNC.DEFER_BLOCKING 0x0 ;  /* 0x0000000000007b1d */ /* 0x000fe60000010000 */
[----:B------:R-:W-:Y:S01]  /*26b0*/  IMAD R2, R88, -0x40, R2 ;  /* 0xffffffc058027824 */ /* 0x000fe200078e0202 */
[----:B------:R-:W-:Y:S01]  /*26c0*/  LEA R3, P0, R6, R218, 0x6 ;  /* 0x000000da06037211 */ /* 0x000fe200078030ff */
[----:B------:R-:W-:Y:S01]  /*26d0*/  IMAD R0, R4, c[0x0][0x1e0], RZ ;  /* 0x0000780004007a24 */ /* 0x000fe200078e02ff */
[----:B------:R-:W-:Y:S01]  /*26e0*/  ULDC.64 UR4, c[0x0][0x208] ;  /* 0x0000820000047ab9 */ /* 0x000fe20000000a00 */
[----:B------:R-:W-:Y:S01]  /*26f0*/  IMAD.WIDE.U32 R10, R88, c[0x0][0x208], RZ ;  /* 0x00008200580a7a25 */ /* 0x000fe200078e00ff */
[C---:B------:R-:W-:Y:S01]  /*2700*/  ISETP.GE.AND P3, PT, R2.reuse, 0x21, PT ;  /* 0x000000210200780c */ /* 0x040fe20003f66270 */
[----:B------:R-:W-:Y:S01]  /*2710*/  USHF.L.U32 UR7, UR4, 0x6, URZ ;  /* 0x0000000604077899 */ /* 0x000fe2000800063f */
[----:B------:R-:W-:Y:S01]  /*2720*/  ISETP.GE.AND P6, PT, R2, 0x1, PT ;  /* 0x000000010200780c */ /* 0x000fe20003fc6270 */
[----:B------:R-:W-:Y:S01]  /*2730*/  IMAD R5, R88, c[0x0][0x1e4], R0 ;  /* 0x0000790058057a24 */ /* 0x000fe200078e0200 */
[----:B------:R-:W-:Y:S01]  /*2740*/  UMOV UR6, 0x6 ;  /* 0x0000000600067882 */ /* 0x000fe20000000000 */
[----:B------:R-:W-:Y:S01]  /*2750*/  IMAD.MOV.U32 R0, RZ, RZ, 0x20 ;  /* 0x00000020ff007424 */ /* 0x000fe200078e00ff */
[----:B------:R-:W-:Y:S01]  /*2760*/  USHF.L.U64.HI UR5, UR4, UR6, UR5 ;  /* 0x0000000604057299 */ /* 0x000fe20008010205 */
[----:B------:R-:W-:Y:S01]  /*2770*/  IMAD.IADD R5, R7, 0x1, R5 ;  /* 0x0000000107057824 */ /* 0x000fe200078e0205 */
[----:B------:R-:W-:Y:S01]  /*2780*/  BSSY B0, `(.L_x_1252) ;  /* 0x0000047000007945 */ /* 0x000fe20003800000 */
[----:B--2---:R-:W-:-:S03]  /*2790*/  IMAD.WIDE.U32 R8, R0, c[0x0][0x1e0], RZ ;  /* 0x0000780000087a25 */ /* 0x004fc600078e00ff */
[----:B------:R-:W-:Y:S01]  /*27a0*/  LEA.HI.X R5, R6, R217, R5, 0x6, P0 ;  /* 0x000000d906057211 */ /* 0x000fe200000f3405 */
[----:B------:R-:W-:Y:S01]  /*27b0*/  IMAD R6, R4, c[0x0][0x208], RZ ;  /* 0x0000820004067a24 */ /* 0x000fe200078e02ff */
[C---:B------:R-:W-:Y:S01]  /*27c0*/  @P3 IADD3 R4, P0, R3.reuse, R8, RZ ;  /* 0x0000000803043210 */ /* 0x040fe20007f1e0ff */
[----:B------:R-:W-:Y:S01]  /*27d0*/  IMAD R7, R0, c[0x0][0x1e4], RZ ;  /* 0x0000790000077a24 */ /* 0x000fe200078e02ff */
[----:B------:R-:W-:Y:S01]  /*27e0*/  @P6 LEA R8, P4, R3, c[0x0][0x1c8], 0x1 ;  /* 0x0000720003086a11 */ /* 0x000fe200078808ff */
[----:B------:R-:W-:Y:S02]  /*27f0*/  IMAD R6, R88, c[0x0][0x20c], R6 ;  /* 0x0000830058067a24 */ /* 0x000fe400078e0206 */
[----:B------:R-:W-:Y:S01]  /*2800*/  IMAD.MOV.U32 R16, RZ, RZ, 0x40 ;  /* 0x00000040ff107424 */ /* 0x000fe200078e00ff */
[----:B------:R-:W-:Y:S02]  /*2810*/  @P3 IADD3.X R7, R5, R9, R7, P0, !PT ;  /* 0x0000000905073210 */ /* 0x000fe400007fe407 */
[----:B------:R-:W-:Y:S01]  /*2820*/  @P6 LEA.HI.X R9, R3, c[0x0][0x1cc], R5, 0x1, P4 ;  /* 0x0000730003096a11 */ /* 0x000fe200020f0c05 */
[----:B------:R-:W-:Y:S01]  /*2830*/  IMAD.IADD R5, R11, 0x1, R6 ;  /* 0x000000010b057824 */ /* 0x000fe200078e0206 */
[----:B------:R-:W-:-:S02]  /*2840*/  LEA R3, P0, R10, R220, 0x6 ;  /* 0x000000dc0a037211 */ /* 0x000fc400078030ff */
[----:B------:R-:W-:Y:S01]  /*2850*/  @P3 LEA R6, P5, R4, c[0x0][0x1c8], 0x1 ;  /* 0x0000720004063a11 */ /* 0x000fe200078a08ff */
[----:B------:R-:W-:Y:S01]  /*2860*/  @!PT LDS RZ, [RZ] ;  /* 0x00000000fffff984 */ /* 0x000fe20000000800 */
[----:B------:R-:W-:Y:S01]  /*2870*/  @!PT LDS RZ, [RZ] ;  /* 0x00000000fffff984 */ /* 0x000fe20000000800 */
[----:B------:R-:W-:Y:S01]  /*2880*/  @!PT LDS RZ, [RZ] ;  /* 0x00000000fffff984 */ /* 0x000fe20000000800 */
[----:B------:R1:W-:Y:S01]  /*2890*/  @P6 LDGSTS.E.BYPASS.LTC128B.128 [R216+0xc100], [R8.64], !P1 ;  /* 0x0c10000008d86fae */ /* 0x0003e2000c901d48 */
[----:B------:R-:W-:Y:S02]  /*28a0*/  @P6 ISETP.GE.AND P4, PT, R212, c[0x0][0x1d4], PT ;  /* 0x00007500d4006a0c */ /* 0x000fe40003f86270 */
[----:B------:R-:W-:Y:S01]  /*28b0*/  LEA.HI.X R5, R10, R222, R5, 0x6, P0 ;  /* 0x000000de0a057211 */ /* 0x000fe200000f3405 */
[----:B------:R1:W-:Y:S01]  /*28c0*/  @P6 LDGSTS.E.BYPASS.LTC128B.128 [R216+0xe100], [R8.64+0x80], !P2 ;  /* 0x0e10008008d86fae */ /* 0x0003e2000d101d48 */
[----:B------:R-:W-:Y:S02]  /*28d0*/  @P3 LEA.HI.X R7, R4, c[0x0][0x1cc], R7, 0x1, P5 ;  /* 0x0000730004073a11 */ /* 0x000fe400028f0c07 */
[----:B------:R-:W-:Y:S02]  /*28e0*/  LEA R4, P5, R3, c[0x0][0x1f8], 0x1 ;  /* 0x00007e0003047a11 */ /* 0x000fe400078a08ff */
[----:B------:R-:W-:-:S02]  /*28f0*/  @P3 ISETP.GE.AND P0, PT, R212, c[0x0][0x1d4], PT ;  /* 0x00007500d4003a0c */ /* 0x000fc40003f06270 */
[----:B------:R-:W-:Y:S02]  /*2900*/  LEA.HI.X R5, R3, c[0x0][0x1fc], R5, 0x1, P5 ;  /* 0x00007f0003057a11 */ /* 0x000fe400028f0c05 */
[----:B------:R-:W-:Y:S01]  /*2910*/  ISETP.GE.AND P5, PT, R224, c[0x0][0x1d4], PT ;  /* 0x00007500e0007a0c */ /* 0x000fe20003fa6270 */
[----:B------:R1:W-:Y:S01]  /*2920*/  @P6 LDGSTS.E.BYPASS.LTC128B.128 [R216+0x10100], [R8.64+0x100], !P4 ;  /* 0x1010010008d86fae */ /* 0x0003e2000e101d48 */
[----:B------:R-:W-:Y:S02]  /*2930*/  ISETP.GE.AND P4, PT, R215, c[0x0][0x1d4], PT ;  /* 0x00007500d7007a0c */ /* 0x000fe40003f86270 */
[C---:B------:R-:W-:Y:S01]  /*2940*/  ISETP.LT.OR P6, PT, R2.reuse, 0x1, P5 ;  /* 0x000000010200780c */ /* 0x040fe20002fc1670 */
[----:B------:R1:W-:Y:S01]  /*2950*/  @P3 LDGSTS.E.BYPASS.LTC128B.128 [R216+0xd100], [R6.64], !P1 ;  /* 0x0d10000006d83fae */ /* 0x0003e2000c901d48 */
[----:B------:R-:W-:-:S03]  /*2960*/  ISETP.LT.OR P5, PT, R2, 0x21, P5 ;  /* 0x000000210200780c */ /* 0x000fc60002fa1670 */
[----:B------:R1:W-:Y:S04]  /*2970*/  @P3 LDGSTS.E.BYPASS.LTC128B.128 [R216+0xf100], [R6.64+0x80], !P2 ;  /* 0x0f10008006d83fae */ /* 0x0003e8000d101d48 */
[----:B------:R1:W-:Y:S01]  /*2980*/  @P3 LDGSTS.E.BYPASS.LTC128B.128 [R216+0x11100], [R6.64+0x100], !P0 ;  /* 0x1110010006d83fae */ /* 0x0003e2000c101d48 */
[----:B------:R-:W-:Y:S02]  /*2990*/  ISETP.LT.OR P0, PT, R2, 0x1, P4 ;  /* 0x000000010200780c */ /* 0x000fe40002701670 */
[----:B------:R-:W-:Y:S01]  /*29a0*/  ISETP.GE.AND P3, PT, R212, c[0x0][0x1d4], PT ;  /* 0x00007500d4007a0c */ /* 0x000fe20003f66270 */
[----:B------:R-:W0:Y:S01]  /*29b0*/  LDGDEPBAR ;  /* 0x00000000000079af */ /* 0x000e220000000000 */
[----:B------:R-:W-:-:S03]  /*29c0*/  ISETP.LT.OR P4, PT, R2, 0x21, P4 ;  /* 0x000000210200780c */ /* 0x000fc60002781670 */
[----:B------:R1:W-:Y:S01]  /*29d0*/  LDGSTS.E.BYPASS.LTC128B.128 [R216+0x100], [R4.64], !P6 ;  /* 0x0010000004d87fae */ /* 0x0003e2000f101d48 */
[C---:B------:R-:W-:Y:S02]  /*29e0*/  ISETP.LT.OR P6, PT, R2.reuse, 0x1, P3 ;  /* 0x000000010200780c */ /* 0x040fe40001fc1670 */
[----:B------:R-:W-:-:S03]  /*29f0*/  ISETP.LT.OR P3, PT, R2, 0x21, P3 ;  /* 0x000000210200780c */ /* 0x000fc60001f61670 */
[----:B------:R1:W-:Y:S01]  /*2a00*/  LDGSTS.E.BYPASS.LTC128B.128 [R216+0x2100], [R4.64+0x80], !P0 ;  /* 0x0210008004d87fae */ /* 0x0003e2000c101d48 */
[----:B------:R-:W-:-:S04]  /*2a10*/  IADD3 R2, P0, R4, UR7, RZ ;  /* 0x0000000704027c10 */ /* 0x000fc8000ff1e0ff */
[----:B------:R-:W-:-:S03]  /*2a20*/  IADD3.X R3, R5, UR5, RZ, P0, !PT ;  /* 0x0000000505037c10 */ /* 0x000fc600087fe4ff */
[----:B------:R1:W-:Y:S04]  /*2a30*/  LDGSTS.E.BYPASS.LTC128B.128 [R216+0x4100], [R4.64+0x100], !P6 ;  /* 0x0410010004d87fae */ /* 0x0003e8000f101d48 */
[----:B------:R1:W-:Y:S04]  /*2a40*/  LDGSTS.E.BYPASS.LTC128B.128 [R216+0x1100], [R2.64], !P5 ;  /* 0x0110000002d87fae */ /* 0x0003e8000e901d48 */
[----:B------:R1:W-:Y:S04]  /*2a50*/  LDGSTS.E.BYPASS.LTC128B.128 [R216+0x3100], [R2.64+0x80], !P4 ;  /* 0x0310008002d87fae */ /* 0x0003e8000e101d48 */
[----:B------:R1:W-:Y:S01]  /*2a60*/  LDGSTS.E.BYPASS.LTC128B.128 [R216+0x5100], [R2.64+0x100], !P3 ;  /* 0x0510010002d87fae */ /* 0x0003e2000d901d48 */
[----:B------:R-:W-:-:S03]  /*2a70*/  ISETP.GT.AND P3, PT, R88, R206, PT ;  /* 0x000000ce5800720c */ /* 0x000fc60003f64270 */
[----:B------:R-:W0:Y:S10]  /*2a80*/  LDGDEPBAR ;  /* 0x00000000000079af */ /* 0x000e340000000000 */
[----:B------:R-:W-:Y:S05]  /*2a90*/  @!P3 BRA `(.L_x_1253) ;  /* 0x000001500000b947 */ /* 0x000fea0003800000 */
[----:B-1----:R-:W-:Y:S01]  /*2aa0*/  IADD3 R2, R245, -0x2, RZ ;  /* 0xfffffffef5027810 */ /* 0x002fe20007ffe0ff */
[----:B------:R-:W-:-:S03]  /*2ab0*/  IMAD.WIDE.U32 R6, R16, c[0x0][0x1e0], RZ ;  /* 0x0000780010067a25 */ /* 0x000fc600078e00ff */
[----:B------:R-:W-:Y:S01]  /*2ac0*/  SHF.R.S32.HI R3, RZ, 0x1f, R2 ;  /* 0x0000001fff037819 */ /* 0x000fe20000011402 */
[----:B------:R-:W-:-:S04]  /*2ad0*/  IMAD.WIDE.U32 R4, R2, c[0x0][0x1e0], RZ ;  /* 0x0000780002047a25 */ /* 0x000fc800078e00ff */
[----:B------:R-:W-:-:S04]  /*2ae0*/  IMAD R3, R3, c[0x0][0x1e0], RZ ;  /* 0x0000780003037a24 */ /* 0x000fc800078e02ff */
[----:B------:R-:W-:Y:S01]  /*2af0*/  IMAD R2, R2, c[0x0][0x1e4], R3 ;  /* 0x0000790002027a24 */ /* 0x000fe200078e0203 */
[----:B------:R-:W-:-:S03]  /*2b00*/  LEA R3, P0, R4, R218, 0x6 ;  /* 0x000000da04037211 */ /* 0x000fc600078030ff */
[----:B------:R-:W-:Y:S01]  /*2b10*/  IMAD.IADD R5, R5, 0x1, R2 ;  /* 0x0000000105057824 */ /* 0x000fe200078e0202 */
[----:B------:R-:W-:-:S04]  /*2b20*/  LEA R2, P4, R3, c[0x0][0x1c8], 0x1 ;  /* 0x0000720003027a11 */ /* 0x000fc800078808ff */
[----:B------:R-:W-:Y:S01]  /*2b30*/  LEA.HI.X R4, R4, R217, R5, 0x6, P0 ;  /* 0x000000d904047211 */ /* 0x000fe200000f3405 */
[----:B------:R-:W-:Y:S01]  /*2b40*/  IMAD R5, R16, c[0x0][0x1e4], RZ ;  /* 0x0000790010057a24 */ /* 0x000fe200078e02ff */
[----:B------:R-:W-:Y:S02]  /*2b50*/  ISETP.GE.AND P0, PT, R212, c[0x0][0x1d4], PT ;  /* 0x00007500d4007a0c */ /* 0x000fe40003f06270 */
[----:B------:R-:W-:Y:S02]  /*2b60*/  LEA.HI.X R3, R3, c[0x0][0x1cc], R4, 0x1, P4 ;  /* 0x0000730003037a11 */ /* 0x000fe400020f0c04 */
[----:B------:R-:W-:-:S03]  /*2b70*/  IADD3 R4, P4, R6, R2, RZ ;  /* 0x0000000206047210 */ /* 0x000fc60007f9e0ff */
[----:B------:R1:W-:Y:S01]  /*2b80*/  LDGSTS.E.BYPASS.LTC128B.128 [R216+0x12100], [R2.64], !P1 ;  /* 0x1210000002d87fae */ /* 0x0003e2000c901d48 */
[----:B------:R-:W-:-:S03]  /*2b90*/  IADD3.X R5, R3, R7, R5, P4, !PT ;  /* 0x0000000703057210 */ /* 0x000fc600027fe405 */
[----:B------:R1:W-:Y:S04]  /*2ba0*/  LDGSTS.E.BYPASS.LTC128B.128 [R216+0x14100], [R2.64+0x80], !P2 ;  /* 0x1410008002d87fae */ /* 0x0003e8000d101d48 */
[----:B------:R1:W-:Y:S04]  /*2bb0*/  LDGSTS.E.BYPASS.LTC128B.128 [R216+0x16100], [R2.64+0x100], !P0 ;  /* 0x1610010002d87fae */ /* 0x0003e8000c101d48 */
[----:B------:R1:W-:Y:S04]  /*2bc0*/  LDGSTS.E.BYPASS.LTC128B.128 [R216+0x13100], [R4.64], !P1 ;  /* 0x1310000004d87fae */ /* 0x0003e8000c901d48 */
[----:B------:R1:W-:Y:S04]  /*2bd0*/  LDGSTS.E.BYPASS.LTC128B.128 [R216+0x15100], [R4.64+0x80], !P2 ;  /* 0x1510008004d87fae */ /* 0x0003e8000d101d48 */
[----:B------:R1:W-:Y:S02]  /*2be0*/  LDGSTS.E.BYPASS.LTC128B.128 [R216+0x17100], [R4.64+0x100], !P0 ;  /* 0x1710010004d87fae */ /* 0x0003e4000c101d48 */
.L_x_1253:
[----:B------:R-:W-:Y:S05]  /*2bf0*/  BSYNC B0 ;  /* 0x0000000000007941 */ /* 0x000fea0003800000 */
.L_x_1252:
[----:B------:R-:W0:Y:S01]  /*2c00*/  LDGDEPBAR ;  /* 0x00000000000079af */ /* 0x000e220000000000 */
[----:B------:R-:W-:Y:S01]  /*2c10*/  LOP3.LUT P0, RZ, R195, 0x2, RZ, 0xc0, !PT ;  /* 0x00000002c3ff7812 */ /* 0x000fe2000780c0ff */
[----:B------:R-:W-:Y:S03]  /*2c20*/  BSSY B0, `(.L_x_1254) ;  /* 0x0000027000007945 */ /* 0x000fe60003800000 */
[----:B------:R-:W-:-:S05]  /*2c30*/  SEL R190, R0, 0xffffffe0, !P0 ;  /* 0xffffffe000be7807 */ /* 0x000fca0004000000 */
[----:B------:R-:W-:Y:S01]  /*2c40*/  IMAD.IADD R24, R192, 0x1, R190 ;  /* 0x00000001c0187824 */ /* 0x000fe200078e02be */
[----:B------:R-:W-:-:S04]  /*2c50*/  DEPBAR.LE SB0, 0x3 ;  /* 0x000080c00000791a */ /* 0x000fc80000000000 */
[----:B------:R-:W-:-:S04]  /*2c60*/  DEPBAR.LE SB0, 0x2 ;  /* 0x000080800000791a */ /* 0x000fc80000000000 */
[----:B------:R-:W-:Y:S06]  /*2c70*/  BAR.SYNC.DEFER_BLOCKING 0x0 ;  /* 0x0000000000007b1d */ /* 0x000fec0000010000 */
[----:B-1----:R1:W2:Y:S04]  /*2c80*/  LDSM.16.M88.4 R8, [R186] ;  /* 0x00000000ba08783b */ /* 0x0022a80000000200 */
[----:B------:R1:W3:Y:S04]  /*2c90*/  LDSM.16.M88.4 R28, [R192] ;  /* 0x00000000c01c783b */ /* 0x0002e80000000200 */
[----:B------:R1:W4:Y:S04]  /*2ca0*/  LDSM.16.M88.4 R32, [R192+0x800] ;  /* 0x00080000c020783b */ /* 0x0003280000000200 */
[----:B------:R1:W1:Y:S04]  /*2cb0*/  LDSM.16.M88.4 R44, [R192+0x1000] ;  /* 0x00100000c02c783b */ /* 0x0002680000000200 */
[----:B------:R1:W1:Y:S04]  /*2cc0*/  LDSM.16.M88.4 R52, [R192+0x1800] ;  /* 0x00180000c034783b */ /* 0x0002680000000200 */
[----:B------:R1:W1:Y:S04]  /*2cd0*/  LDSM.16.M88.4 R4, [R187] ;  /* 0x00000000bb04783b */ /* 0x0002680000000200 */
[----:B------:R1:W1:Y:S04]  /*2ce0*/  LDSM.16.M88.4 R40, [R24] ;  /* 0x000000001828783b */ /* 0x0002680000000200 */
[----:B------:R1:W1:Y:S04]  /*2cf0*/  LDSM.16.M88.4 R56, [R24+0x800] ;  /* 0x000800001838783b */ /* 0x0002680000000200 */
[----:B------:R1:W1:Y:S04]  /*2d00*/  LDSM.16.M88.4 R64, [R24+0x1000] ;  /* 0x001000001840783b */ /* 0x0002680000000200 */
[----:B------:R1:W1:Y:S01]  /*2d10*/  LDSM.16.M88.4 R80, [R24+0x1800] ;  /* 0x001800001850783b */ /* 0x0002620000000200 */
[----:B------:R-:W-:Y:S05]  /*2d20*/  @!P3 BRA `(.L_x_1255) ;  /* 0x000001600000b947 */ /* 0x000fea0003800000 */
[----:B------:R-:W-:-:S04]  /*2d30*/  IADD3 R0, R245, -0x2, RZ ;  /* 0xfffffffef5007810 */ /* 0x000fc80007ffe0ff */
[----:B------:R-:W-:Y:S01]  /*2d40*/  SHF.R.S32.HI R2, RZ, 0x1f, R0 ;  /* 0x0000001fff027819 */ /* 0x000fe20000011400 */
[----:B----4-:R-:W-:-:S04]  /*2d50*/  IMAD.WIDE.U32 R12, R0, c[0x0][0x208], RZ ;  /* 0x00008200000c7a25 */ /* 0x010fc800078e00ff */
[----:B------:R-:W-:-:S04]  /*2d60*/  IMAD R2, R2, c[0x0][0x208], RZ ;  /* 0x0000820002027a24 */ /* 0x000fc800078e02ff */
[----:B------:R-:W-:Y:S01]  /*2d70*/  IMAD R2, R0, c[0x0][0x20c], R2 ;  /* 0x0000830000027a24 */ /* 0x000fe200078e0202 */
[----:B------:R-:W-:-:S03]  /*2d80*/  LEA R0, P0, R12, R220, 0x6 ;  /* 0x000000dc0c007211 */ /* 0x000fc600078030ff */
[----:B------:R-:W-:Y:S01]  /*2d90*/  IMAD.IADD R3, R13, 0x1, R2 ;  /* 0x000000010d037824 */ /* 0x000fe200078e0202 */
[----:B------:R-:W-:-:S04]  /*2da0*/  LEA R2, P4, R0, c[0x0][0x1f8], 0x1 ;  /* 0x00007e0000027a11 */ /* 0x000fc800078808ff */
[----:B------:R-:W-:Y:S02]  /*2db0*/  LEA.HI.X R3, R12, R222, R3, 0x6, P0 ;  /* 0x000000de0c037211 */ /* 0x000fe400000f3403 */
[----:B------:R-:W-:Y:S02]  /*2dc0*/  ISETP.GE.AND P0, PT, R212, c[0x0][0x1d4], PT ;  /* 0x00007500d4007a0c */ /* 0x000fe40003f06270 */
[----:B------:R-:W-:Y:S02]  /*2dd0*/  IADD3 R12, P3, R2, UR7, RZ ;  /* 0x00000007020c7c10 */ /* 0x000fe4000ff7e0ff */
[----:B------:R-:W-:-:S04]  /*2de0*/  LEA.HI.X R3, R0, c[0x0][0x1fc], R3, 0x1, P4 ;  /* 0x00007f0000037a11 */ /* 0x000fc800020f0c03 */
[----:B------:R-:W-:Y:S01]  /*2df0*/  IADD3.X R13, R3, UR5, RZ, P3, !PT ;  /* 0x00000005030d7c10 */ /* 0x000fe20009ffe4ff */
        /* <DEDUP_REMOVED lines=9> */
.L_x_1255:
[----:B------:R-:W-:Y:S05]  /*2e90*/  BSYNC B0 ;  /* 0x0000000000007941 */ /* 0x000fea0003800000 */
.L_x_1254:
[----:B------:R-:W-:Y:S01]  /*2ea0*/  LOP3.LUT P0, RZ, R195, 0x4, RZ, 0xc0, !PT ;  /* 0x00000004c3ff7812 */ /* 0x000fe2000780c0ff */
[----:B--234-:R-:W-:Y:S01]  /*2eb0*/  HMMA.16816.F32.BF16 R12, R8, R28, RZ ;  /* 0x0000001c080c723c */ /* 0x01cfe200000418ff */
[----:B------:R-:W-:Y:S02]  /*2ec0*/  LDSM.16.M88.4 R100, [R192+0x2000] ;  /* 0x00200000c064783b */ /* 0x000fe40000000200 */
[----:B------:R-:W-:-:S02]  /*2ed0*/  SEL R0, R16, 0xffffffc0, !P0 ;  /* 0xffffffc010007807 */ /* 0x000fc40004000000 */
[----:B------:R-:W-:Y:S03]  /*2ee0*/  LDSM.16.M88.4 R16, [R189] ;  /* 0x00000000bd10783b */ /* 0x000fe60000000200 */
[----:B------:R-:W-:Y:S01]  /*2ef0*/  IMAD.IADD R2, R192, 0x1, R0 ;  /* 0x00000001c0027824 */ /* 0x000fe200078e0200 */
[C---:B------:R-:W-:Y:S01]  /*2f00*/  HMMA.16816.F32.BF16 R20, R8.reuse, R32, RZ ;  /* 0x000000200814723c */ /* 0x040fe200000418ff */
[----:B------:R-:W-:Y:S04]  /*2f10*/  LDSM.16.M88.4 R96, [R24+0x2000] ;  /* 0x002000001860783b */ /* 0x000fe80000000200 */
[----:B------:R-:W2:Y:S03]  /*2f20*/  LDSM.16.M88.4 R68, [R2] ;  /* 0x000000000244783b */ /* 0x000ea60000000200 */
[----:B------:R-:W-:Y:S01]  /*2f30*/  HMMA.16816.F32.BF16 R28, R8, R30, RZ ;  /* 0x0000001e081c723c */ /* 0x000fe200000418ff */
[----:B------:R-:W3:Y:S01]  /*2f40*/  LDSM.16.M88.4 R72, [R2+0x800] ;  /* 0x000800000248783b */ /* 0x000ee20000000200 */
[----:B------:R-:W-:-:S03]  /*2f50*/  IADD3 R0, R0, R192, R190 ;  /* 0x000000c000007210 */ /* 0x000fc60007ffe0be */
[----:B------:R-:W4:Y:S03]  /*2f60*/  LDSM.16.M88.4 R76, [R2+0x1000] ;  /* 0x00100000024c783b */ /* 0x000f260000000200 */
[C---:B------:R-:W-:Y:S01]  /*2f70*/  HMMA.16816.F32.BF16 R32, R8.reuse, R34, RZ ;  /* 0x000000220820723c */ /* 0x040fe200000418ff */
[----:B------:R-:W-:Y:S04]  /*2f80*/  LDSM.16.M88.4 R92, [R0] ;  /* 0x00000000005c783b */ /* 0x000fe80000000200 */
[----:B------:R-:W-:Y:S03]  /*2f90*/  LDSM.16.M88.4 R84, [R2+0x1800] ;  /* 0x001800000254783b */ /* 0x000fe60000000200 */
[----:B-1----:R-:W-:Y:S01]  /*2fa0*/  HMMA.16816.F32.BF16 R36, R8, R44, RZ ;  /* 0x0000002c0824723c */ /* 0x002fe200000418ff */
[----:B------:R-:W5:Y:S01]  /*2fb0*/  LDL R120, [R1+0x24] ;  /* 0x0000240001787983 */ /* 0x000f620000100800 */
[----:B------:R-:W-:Y:S03]  /*2fc0*/  BSSY B0, `(.L_x_1256) ;  /* 0x0000242000007945 */ /* 0x000fe60003800000 */
[----:B------:R-:W0:Y:S03]  /*2fd0*/  LDGDEPBAR ;  /* 0x00000000000079af */ /* 0x000e260000000000 */
[----:B------:R-:W-:Y:S01]  /*2fe0*/  HMMA.16816.F32.BF16 R60, R4, R40, R12 ;  /* 0x00000028043c723c */ /* 0x000fe2000004180c */
[----:B------:R-:W1:Y:S07]  /*2ff0*/  LDSM.16.M88.4 R12, [R188] ;  /* 0x00000000bc0c783b */ /* 0x000e6e0000000200 */
[C---:B------:R-:W-:Y:S08]  /*3000*/  HMMA.16816.F32.BF16 R44, R8.reuse, R46, RZ ;  /* 0x0000002e082c723c */ /* 0x040ff000000418ff */
[C---:B------:R-:W-:Y:S08]  /*3010*/  HMMA.16816.F32.BF16 R48, R8.reuse, R52, RZ ;  /* 0x000000340830723c */ /* 0x040ff000000418ff */
[----:B------:R-:W-:Y:S08]  /*3020*/  HMMA.16816.F32.BF16 R8, R8, R54, RZ ;  /* 0x000000360808723c */ /* 0x000ff000000418ff */
[C---:B------:R-:W-:Y:S08]  /*3030*/  HMMA.16816.F32.BF16 R52, R4.reuse, R42, R28 ;  /* 0x0000002a0434723c */ /* 0x040ff0000004181c */
[C---:B------:R-:W-:Y:S08]  /*3040*/  HMMA.16816.F32.BF16 R28, R4.reuse, R56, R20 ;  /* 0x00000038041c723c */ /* 0x040ff00000041814 */
[C---:B------:R-:W-:Y:S01]  /*3050*/  HMMA.16816.F32.BF16 R20, R4.reuse, R58, R32 ;  /* 0x0000003a0414723c */ /* 0x040fe20000041820 */
[----:B------:R-:W-:Y:S07]  /*3060*/  LDSM.16.M88.4 R56, [R0+0x1000] ;  /* 0x001000000038783b */ /* 0x000fee0000000200 */
[C---:B------:R-:W-:Y:S08]  /*3070*/  HMMA.16816.F32.BF16 R36, R4.reuse, R64, R36 ;  /* 0x000000400424723c */ /* 0x040ff00000041824 */
[----:B------:R-:W-:Y:S01]  /*3080*/  HMMA.16816.F32.BF16 R44, R4, R66, R44 ;  /* 0x00000042042c723c */ /* 0x000fe2000004182c */
[----:B------:R-:W1:Y:S07]  /*3090*/  LDSM.16.M88.4 R64, [R0+0x800] ;  /* 0x000800000040783b */ /* 0x000e6e0000000200 */
[----:B--2---:R-:W-:Y:S08]  /*30a0*/  HMMA.16816.F32.BF16 R60, R16, R68, R60 ;  /* 0x00000044103c723c */ /* 0x004ff0000004183c */
[C---:B------:R-:W-:Y:S08]  /*30b0*/  HMMA.16816.F32.BF16 R48, R4.reuse, R80, R48 ;  /* 0x000000500430723c */ /* 0x040ff00000041830 */
[----:B------:R-:W-:Y:S01]  /*30c0*/  HMMA.16816.F32.BF16 R4, R4, R82, R8 ;  /* 0x000000520404723c */ /* 0x000fe20000041808 */
[----:B------:R-:W2:Y:S04]  /*30d0*/  LDSM.16.M88.4 R8, [R186+0x4000] ;  /* 0x00400000ba08783b */ /* 0x000ea80000000200 */
[----:B------:R-:W1:Y:S03]  /*30e0*/  LDSM.16.M88.4 R80, [R0+0x1800] ;  /* 0x001800000050783b */ /* 0x000e660000000200 */
[C---:B------:R-:W-:Y:S01]  /*30f0*/  HMMA.16816.F32.BF16 R52, R16.reuse, R70, R52 ;  /* 0x000000461034723c */ /* 0x040fe20000041834 */
[----:B------:R-:W-:Y:S07]  /*3100*/  LDSM.16.M88.4 R68, [R24+0x2800] ;  /* 0x002800001844783b */ /* 0x000fee0000000200 */
[C---:B---3--:R-:W-:Y:S08]  /*3110*/  HMMA.16816.F32.BF16 R40, R16.reuse, R72, R28 ;  /* 0x000000481028723c */ /* 0x048ff0000004181c */
[C---:B------:R-:W-:Y:S01]  /*3120*/  HMMA.16816.F32.BF16 R32, R16.reuse, R74, R20 ;  /* 0x0000004a1020723c */ /* 0x040fe20000041814 */
[----:B------:R-:W-:Y:S07]  /*3130*/  LDSM.16.M88.4 R72, [R192+0x3000] ;  /* 0x00300000c048783b */ /* 0x000fee0000000200 */
[C---:B----4-:R-:W-:Y:S08]  /*3140*/  HMMA.16816.F32.BF16 R28, R16.reuse, R76, R36 ;  /* 0x0000004c101c723c */ /* 0x050ff00000041824 */
[----:B------:R-:W-:Y:S01]  /*3150*/  HMMA.16816.F32.BF16 R20, R16, R78, R44 ;  /* 0x0000004e1014723c */ /* 0x000fe2000004182c */
[----:B------:R-:W3:Y:S07]  /*3160*/  LDSM.16.M88.4 R76, [R192+0x2800] ;  /* 0x00280000c04c783b */ /* 0x000eee0000000200 */
[----:B-1----:R-:W-:Y:S08]  /*3170*/  HMMA.16816.F32.BF16 R60, R12, R92, R60 ;  /* 0x0000005c0c3c723c */ /* 0x002ff0000004183c */
[C---:B------:R-:W-:Y:S01]  /*3180*/  HMMA.16816.F32.BF16 R36, R16.reuse, R86, R4 ;  /* 0x000000561024723c */ /* 0x040fe20000041804 */
[----:B------:R-:W1:Y:S07]  /*3190*/  LDSM.16.M88.4 R4, [R187+0x4000] ;  /* 0x00400000bb04783b */ /* 0x000e6e0000000200 */
[----:B------:R-:W-:Y:S01]  /*31a0*/  HMMA.16816.F32.BF16 R48, R16, R84, R48 ;  /* 0x000000541030723c */ /* 0x000fe20000041830 */
[----:B------:R-:W4:Y:S07]  /*31b0*/  LDSM.16.M88.4 R84, [R192+0x3800] ;  /* 0x00380000c054783b */ /* 0x000f2e0000000200 */
[C---:B------:R-:W-:Y:S01]  /*31c0*/  HMMA.16816.F32.BF16 R52, R12.reuse, R94, R52 ;  /* 0x0000005e0c34723c */ /* 0x040fe20000041834 */
[----:B------:R-:W-:Y:S07]  /*31d0*/  LDSM.16.M88.4 R92, [R2+0x2000] ;  /* 0x00200000025c783b */ /* 0x000fee0000000200 */
[C---:B------:R-:W-:Y:S08]  /*31e0*/  HMMA.16816.F32.BF16 R44, R12.reuse, R64, R40 ;  /* 0x000000400c2c723c */ /* 0x040ff00000041828 */
[C---:B------:R-:W-:Y:S01]  /*31f0*/  HMMA.16816.F32.BF16 R40, R12.reuse, R66, R32 ;  /* 0x000000420c28723c */ /* 0x040fe20000041820 */
[----:B------:R-:W-:Y:S07]  /*3200*/  LDSM.16.M88.4 R64, [R24+0x3000] ;  /* 0x003000001840783b */ /* 0x000fee0000000200 */
[----:B------:R-:W-:Y:S01]  /*3210*/  HMMA.16816.F32.BF16 R32, R12, R56, R28 ;  /* 0x000000380c20723c */ /* 0x000fe2000004181c */
[----:B------:R-:W1:Y:S07]  /*3220*/  LDSM.16.M88.4 R28, [R189+0x4000] ;  /* 0x00400000bd1c783b */ /* 0x000e6e0000000200 */
[----:B--2---:R-:W-:Y:S08]  /*3230*/  HMMA.16816.F32.BF16 R60, R8, R100, R60 ;  /* 0x00000064083c723c */ /* 0x004ff0000004183c */
[C---:B------:R-:W-:Y:S08]  /*3240*/  HMMA.16816.F32.BF16 R20, R12.reuse, R58, R20 ;  /* 0x0000003a0c14723c */ /* 0x040ff00000041814 */
[----:B------:R-:W-:Y:S08]  /*3250*/  HMMA.16816.F32.BF16 R16, R12, R80, R48 ;  /* 0x000000500c10723c */ /* 0x000ff00000041830 */
[C---:B------:R-:W-:Y:S01]  /*3260*/  HMMA.16816.F32.BF16 R56, R8.reuse, R102, R52 ;  /* 0x000000660838723c */ /* 0x040fe20000041834 */
[----:B------:R-:W-:Y:S07]  /*3270*/  LDSM.16.M88.4 R100, [R0+0x3800] ;  /* 0x003800000064783b */ /* 0x000fee0000000200 */
[C---:B---3--:R-:W-:Y:S08]  /*3280*/  HMMA.16816.F32.BF16 R48, R8.reuse, R76, R44 ;  /* 0x0000004c0830723c */ /* 0x048ff0000004182c */
[----:B------:R-:W-:Y:S08]  /*3290*/  HMMA.16816.F32.BF16 R44, R8, R72, R32 ;  /* 0x00000048082c723c */ /* 0x000ff00000041820 */
[----:B-1----:R-:W-:Y:S01]  /*32a0*/  HMMA.16816.F32.BF16 R32, R4, R96, R60 ;  /* 0x000000600420723c */ /* 0x002fe2000004183c */
[----:B------:R-:W1:Y:S07]  /*32b0*/  LDSM.16.M88.4 R60, [R2+0x2800] ;  /* 0x00280000023c783b */ /* 0x000e6e0000000200 */
[----:B------:R-:W-:Y:S01]  /*32c0*/  HMMA.16816.F32.BF16 R12, R12, R82, R36 ;  /* 0x000000520c0c723c */ /* 0x000fe20000041824 */
[----:B------:R-:W2:Y:S07]  /*32d0*/  LDSM.16.M88.4 R80, [R24+0x3800] ;  /* 0x003800001850783b */ /* 0x000eae0000000200 */
[C---:B------:R-:W-:Y:S01]  /*32e0*/  HMMA.16816.F32.BF16 R52, R8.reuse, R78, R40 ;  /* 0x0000004e0834723c */ /* 0x040fe20000041828 */
[----:B------:R-:W-:Y:S07]  /*32f0*/  LDSM.16.M88.4 R76, [R0+0x2000] ;  /* 0x00200000004c783b */ /* 0x000fee0000000200 */
[C---:B------:R-:W-:Y:S01]  /*3300*/  HMMA.16816.F32.BF16 R40, R8.reuse, R74, R20 ;  /* 0x0000004a0828723c */ /* 0x040fe20000041814 */
[----:B------:R-:W3:Y:S07]  /*3310*/  LDSM.16.M88.4 R20, [R188+0x4000] ;  /* 0x00400000bc14783b */ /* 0x000eee0000000200 */
[----:B----4-:R-:W-:Y:S08]  /*3320*/  HMMA.16816.F32.BF16 R36, R8, R84, R16 ;  /* 0x000000540824723c */ /* 0x010ff00000041810 */
[C---:B------:R-:W-:Y:S08]  /*3330*/  HMMA.16816.F32.BF16 R16, R4.reuse, R98, R56 ;  /* 0x000000620410723c */ /* 0x040ff00000041838 */
[----:B------:R-:W-:Y:S08]  /*3340*/  HMMA.16816.F32.BF16 R48, R4, R68, R48 ;  /* 0x000000440430723c */ /* 0x000ff00000041830 */
[----:B------:R-:W-:Y:S01]  /*3350*/  HMMA.16816.F32.BF16 R8, R8, R86, R12 ;  /* 0x000000560808723c */ /* 0x000fe2000004180c */
[----:B------:R-:W-:Y:S04]  /*3360*/  LDSM.16.M88.4 R12, [R186+0x8000] ;  /* 0x00800000ba0c783b */ /* 0x000fe80000000200 */
[----:B------:R-:W-:Y:S03]  /*3370*/  LDSM.16.M88.4 R84, [R2+0x3800] ;  /* 0x003800000254783b */ /* 0x000fe60000000200 */
[----:B------:R-:W-:Y:S08]  /*3380*/  HMMA.16816.F32.BF16 R32, R28, R92, R32 ;  /* 0x0000005c1c20723c */ /* 0x000ff00000041820 */
[C---:B------:R-:W-:Y:S08]  /*3390*/  HMMA.16816.F32.BF16 R52, R4.reuse, R70, R52 ;  /* 0x000000460434723c */ /* 0x040ff00000041834 */
[----:B------:R-:W-:Y:S01]  /*33a0*/  HMMA.16816.F32.BF16 R72, R4, R64, R44 ;  /* 0x000000400448723c */ /* 0x000fe2000004182c */
[----:B------:R-:W4:Y:S07]  /*33b0*/  LDSM.16.M88.4 R44, [R192+0x4000] ;  /* 0x00400000c02c783b */ /* 0x000f2e0000000200 */
[----:B------:R-:W-:Y:S08]  /*33c0*/  HMMA.16816.F32.BF16 R16, R28, R94, R16 ;  /* 0x0000005e1c10723c */ /* 0x000ff00000041810 */
[----:B------:R-:W-:Y:S08]  /*33d0*/  HMMA.16816.F32.BF16 R64, R4, R66, R40 ;  /* 0x000000420440723c */ /* 0x000ff00000041828 */
[----:B-1----:R-:W-:Y:S01]  /*33e0*/  HMMA.16816.F32.BF16 R40, R28, R60, R48 ;  /* 0x0000003c1c28723c */ /* 0x002fe20000041830 */
[----:B------:R-:W1:Y:S07]  /*33f0*/  LDSM.16.M88.4 R48, [R0+0x2800] ;  /* 0x002800000030783b */ /* 0x000e6e0000000200 */
[C---:B--2---:R-:W-:Y:S01]  /*3400*/  HMMA.16816.F32.BF16 R68, R4.reuse, R80, R36 ;  /* 0x000000500444723c */ /* 0x044fe20000041824 */
[----:B------:R-:W2:Y:S07]  /*3410*/  LDSM.16.M88.4 R36, [R2+0x3000] ;  /* 0x003000000224783b */ /* 0x000eae0000000200 */
[----:B------:R-:W-:Y:S01]  /*3420*/  HMMA.16816.F32.BF16 R108, R4, R82, R8 ;  /* 0x00000052046c723c */ /* 0x000fe20000041808 */
[----:B------:R-:W-:Y:S04]  /*3430*/  LDSM.16.M88.4 R8, [R187+0x8000] ;  /* 0x00800000bb08783b */ /* 0x000fe80000000200 */
[----:B------:R-:W-:Y:S03]  /*3440*/  LDSM.16.M88.4 R80, [R0+0x4000] ;  /* 0x004000000050783b */ /* 0x000fe60000000200 */
[----:B---3--:R-:W-:Y:S08]  /*3450*/  HMMA.16816.F32.BF16 R4, R20, R76, R32 ;  /* 0x0000004c1404723c */ /* 0x008ff00000041820 */
[----:B------:R-:W-:Y:S01]  /*3460*/  HMMA.16816.F32.BF16 R56, R28, R62, R52 ;  /* 0x0000003e1c38723c */ /* 0x000fe20000041834 */
[----:B------:R-:W3:Y:S04]  /*3470*/  LDSM.16.M88.4 R60, [R24+0x4000] ;  /* 0x00400000183c783b */ /* 0x000ee80000000200 */
[----:B------:R-:W-:Y:S03]  /*3480*/  LDSM.16.M88.4 R52, [R0+0x3000] ;  /* 0x003000000034783b */ /* 0x000fe60000000200 */
[----:B------:R-:W-:Y:S01]  /*3490*/  HMMA.16816.F32.BF16 R32, R20, R78, R16 ;  /* 0x0000004e1420723c */ /* 0x000fe20000041810 */
[----:B------:R-:W3:Y:S07]  /*34a0*/  LDSM.16.M88.4 R76, [R192+0x4800] ;  /* 0x00480000c04c783b */ /* 0x000eee0000000200 */
[----:B----4-:R-:W-:Y:S01]  /*34b0*/  HMMA.16816.F32.BF16 R16, R12, R44, R4 ;  /* 0x0000002c0c10723c */ /* 0x010fe20000041804 */
[----:B------:R-:W-:Y:S07]  /*34c0*/  LDSM.16.M88.4 R4, [R189+0x8000] ;  /* 0x00800000bd04783b */ /* 0x000fee0000000200 */
[----:B-1----:R-:W-:Y:S08]  /*34d0*/  HMMA.16816.F32.BF16 R40, R20, R48, R40 ;  /* 0x000000301428723c */ /* 0x002ff00000041828 */
[C---:B--2---:R-:W-:Y:S01]  /*34e0*/  HMMA.16816.F32.BF16 R96, R28.reuse, R36, R72 ;  /* 0x000000241c60723c */ /* 0x044fe20000041848 */
[----:B------:R-:W-:Y:S07]  /*34f0*/  LDSM.16.M88.4 R72, [R24+0x4800] ;  /* 0x004800001848783b */ /* 0x000fee0000000200 */
[----:B------:R-:W-:Y:S01]  /*3500*/  HMMA.16816.F32.BF16 R92, R28, R38, R64 ;  /* 0x000000261c5c723c */ /* 0x000fe20000041840 */
[----:B------:R-:W1:Y:S07]  /*3510*/  LDSM.16.M88.4 R64, [R2+0x4000] ;  /* 0x004000000240783b */ /* 0x000e6e0000000200 */
[----:B------:R-:W-:Y:S08]  /*3520*/  HMMA.16816.F32.BF16 R36, R12, R46, R32 ;  /* 0x0000002e0c24723c */ /* 0x000ff00000041820 */
[----:B---3--:R-:W-:Y:S01]  /*3530*/  HMMA.16816.F32.BF16 R32, R8, R60, R16 ;  /* 0x0000003c0820723c */ /* 0x008fe20000041810 */
[----:B------:R-:W2:Y:S07]  /*3540*/  LDSM.16.M88.4 R16, [R188+0x8000] ;  /* 0x00800000bc10783b */ /* 0x000eae0000000200 */
[----:B------:R-:W-:Y:S08]  /*3550*/  HMMA.16816.F32.BF16 R48, R20, R50, R56 ;  /* 0x000000321430723c */ /* 0x000ff00000041838 */
[----:B------:R-:W-:Y:S08]  /*3560*/  HMMA.16816.F32.BF16 R44, R12, R76, R40 ;  /* 0x0000004c0c2c723c */ /* 0x000ff00000041828 */
[----:B------:R-:W-:Y:S01]  /*3570*/  HMMA.16816.F32.BF16 R40, R8, R62, R36 ;  /* 0x0000003e0828723c */ /* 0x000fe20000041824 */
[----:B------:R-:W3:Y:S07]  /*3580*/  LDSM.16.M88.4 R60, [R192+0x5000] ;  /* 0x00500000c03c783b */ /* 0x000eee0000000200 */
[----:B------:R-:W-:Y:S01]  /*3590*/  HMMA.16816.F32.BF16 R104, R28, R84, R68 ;  /* 0x000000541c68723c */ /* 0x000fe20000041844 */
[----:B------:R-:W4:Y:S07]  /*35a0*/  LDSM.16.M88.4 R68, [R2+0x4800] ;  /* 0x004800000244783b */ /* 0x000f2e0000000200 */
[----:B-1----:R-:W-:Y:S08]  /*35b0*/  HMMA.16816.F32.BF16 R32, R4, R64, R32 ;  /* 0x000000400420723c */ /* 0x002ff00000041820 */
[----:B------:R-:W-:Y:S08]  /*35c0*/  HMMA.16816.F32.BF16 R108, R28, R86, R108 ;  /* 0x000000561c6c723c */ /* 0x000ff0000004186c */
[----:B------:R-:W-:Y:S08]  /*35d0*/  HMMA.16816.F32.BF16 R28, R20, R52, R96 ;  /* 0x00000034141c723c */ /* 0x000ff00000041860 */
[----:B------:R-:W-:Y:S01]  /*35e0*/  HMMA.16816.F32.BF16 R36, R12, R78, R48 ;  /* 0x0000004e0c24723c */ /* 0x000fe20000041830 */
[----:B------:R-:W-:Y:S07]  /*35f0*/  LDSM.16.M88.4 R76, [R0+0x4800] ;  /* 0x00480000004c783b */ /* 0x000fee0000000200 */
[----:B------:R-:W-:Y:S08]  /*3600*/  HMMA.16816.F32.BF16 R44, R8, R72, R44 ;  /* 0x00000048082c723c */ /* 0x000ff0000004182c */
[----:B------:R-:W-:Y:S08]  /*3610*/  HMMA.16816.F32.BF16 R56, R20, R54, R92 ;  /* 0x000000361438723c */ /* 0x000ff0000004185c */
[----:B------:R-:W-:Y:S01]  /*3620*/  HMMA.16816.F32.BF16 R40, R4, R66, R40 ;  /* 0x000000420428723c */ /* 0x000fe20000041828 */
[----:B------:R-:W1:Y:S07]  /*3630*/  LDSM.16.M88.4 R64, [R24+0x5000] ;  /* 0x005000001840783b */ /* 0x000e6e0000000200 */
[----:B--2---:R-:W-:Y:S08]  /*3640*/  HMMA.16816.F32.BF16 R52, R16, R80, R32 ;  /* 0x000000501034723c */ /* 0x004ff00000041820 */
[----:B---3--:R-:W-:Y:S08]  /*3650*/  HMMA.16816.F32.BF16 R32, R12, R60, R28 ;  /* 0x0000003c0c20723c */ /* 0x008ff0000004181c */
[----:B------:R-:W-:Y:S01]  /*3660*/  HMMA.16816.F32.BF16 R28, R8, R74, R36 ;  /* 0x0000004a081c723c */ /* 0x000fe20000041824 */
[----:B------:R-:W-:Y:S07]  /*3670*/  LDSM.16.M88.4 R72, [R2+0x5000] ;  /* 0x005000000248783b */ /* 0x000fee0000000200 */
[----:B----4-:R-:W-:Y:S01]  /*3680*/  HMMA.16816.F32.BF16 R36, R4, R68, R44 ;  /* 0x000000440424723c */ /* 0x010fe2000004182c */
[----:B------:R-:W-:-:S07]  /*3690*/  FMUL.FTZ R3, R52, c[0x0][0x320] ;  /* 0x0000c80034037a20 */ /* 0x000fce0000410000 */
[----:B------:R-:W-:Y:S01]  /*36a0*/  HMMA.16816.F32.BF16 R44, R12, R62, R56 ;  /* 0x0000003e0c2c723c */ /* 0x000fe20000041838 */
[----:B------:R-:W2:Y:S04]  /*36b0*/  LDSM.16.M88.4 R60, [R192+0x5800] ;  /* 0x00580000c03c783b */ /* 0x000ea80000000200 */
[----:B------:R2:W3:Y:S03]  /*36c0*/  LDSM.16.M88.4 R56, [R24+0x5800] ;  /* 0x005800001838783b */ /* 0x0004e60000000200 */
[----:B------:R-:W-:Y:S08]  /*36d0*/  HMMA.16816.F32.BF16 R84, R20, R100, R104 ;  /* 0x000000641454723c */ /* 0x000ff00000041868 */
[----:B------:R-:W-:Y:S01]  /*36e0*/  HMMA.16816.F32.BF16 R48, R16, R82, R40 ;  /* 0x000000521030723c */ /* 0x000fe20000041828 */
[----:B------:R4:W2:Y:S07]  /*36f0*/  MUFU.TANH R83, R3 ;  /* 0x0000000300537308 */ /* 0x0008ae0000002400 */
[----:B-1----:R-:W-:Y:S08]  /*3700*/  HMMA.16816.F32.BF16 R40, R8, R64, R32 ;  /* 0x000000400828723c */ /* 0x002ff00000041820 */
[----:B------:R-:W-:Y:S01]  /*3710*/  HMMA.16816.F32.BF16 R28, R4, R70, R28 ;  /* 0x00000046041c723c */ /* 0x000fe2000004181c */
[----:B------:R-:W1:Y:S01]  /*3720*/  LDSM.16.M88.4 R68, [R0+0x5000] ;  /* 0x005000000044783b */ /* 0x000e620000000200 */
[----:B----4-:R-:W-:-:S04]  /*3730*/  FMUL.FTZ R3, R53, c[0x0][0x320] ;  /* 0x0000c80035037a20 */ /* 0x010fc80000410000 */
[----:B------:R4:W1:Y:S02]  /*3740*/  MUFU.TANH R82, R3 ;  /* 0x0000000300527308 */ /* 0x0008640000002400 */
[----:B------:R-:W-:Y:S08]  /*3750*/  HMMA.16816.F32.BF16 R20, R20, R102, R108 ;  /* 0x000000661414723c */ /* 0x000ff0000004186c */
[----:B--2---:R-:W-:Y:S01]  /*3760*/  HMMA.16816.F32.BF16 R24, R12, R60, R84 ;  /* 0x0000003c0c18723c */ /* 0x004fe20000041854 */
[----:B----4-:R-:W-:-:S07]  /*3770*/  FMUL.FTZ R3, R54, c[0x0][0x320] ;  /* 0x0000c80036037a20 */ /* 0x010fce0000410000 */
[----:B------:R-:W-:Y:S01]  /*3780*/  HMMA.16816.F32.BF16 R32, R8, R66, R44 ;  /* 0x000000420820723c */ /* 0x000fe2000004182c */
[----:B------:R2:W4:Y:S01]  /*3790*/  LDSM.16.M88.4 R44, [R2+0x5800] ;  /* 0x00580000022c783b */ /* 0x0005220000000200 */
[----:B------:R1:W-:Y:S06]  /*37a0*/  MUFU.TANH R81, R3 ;  /* 0x0000000300517308 */ /* 0x0003ec0000002400 */
[----:B------:R-:W-:Y:S08]  /*37b0*/  HMMA.16816.F32.BF16 R12, R12, R62, R20 ;  /* 0x0000003e0c0c723c */ /* 0x000ff00000041814 */
[----:B---3--:R-:W-:Y:S01]  /*37c0*/  HMMA.16816.F32.BF16 R24, R8, R56, R24 ;  /* 0x000000380818723c */ /* 0x008fe20000041818 */
[----:B-1----:R-:W-:-:S04]  /*37d0*/  FMUL.FTZ R3, R55, c[0x0][0x320] ;  /* 0x0000c80037037a20 */ /* 0x002fc80000410000 */
[----:B------:R1:W-:Y:S03]  /*37e0*/  MUFU.TANH R80, R3 ;  /* 0x0000000300507308 */ /* 0x0003e60000002400 */
[----:B------:R-:W-:Y:S08]  /*37f0*/  HMMA.16816.F32.BF16 R52, R16, R76, R36 ;  /* 0x0000004c1034723c */ /* 0x000ff00000041824 */
[----:B------:R-:W-:Y:S01]  /*3800*/  HMMA.16816.F32.BF16 R36, R4, R72, R40 ;  /* 0x000000480424723c */ /* 0x000fe20000041828 */
[----:B-1----:R-:W-:-:S07]  /*3810*/  FMUL.FTZ R3, R48, c[0x0][0x320] ;  /* 0x0000c80030037a20 */ /* 0x002fce0000410000 */
[----:B------:R-:W-:Y:S01]  /*3820*/  HMMA.16816.F32.BF16 R40, R16, R78, R28 ;  /* 0x0000004e1028723c */ /* 0x000fe2000004181c */
[----:B------:R1:W3:Y:S01]  /*3830*/  LDSM.16.M88.4 R28, [R0+0x5800] ;  /* 0x00580000001c783b */ /* 0x0002e20000000200 */
[----:B------:R4:W1:Y:S01]  /*3840*/  MUFU.TANH R77, R3 ;  /* 0x00000003004d7308 */ /* 0x0008620000002400 */
[----:B------:R-:W-:-:S05]  /*3850*/  DEPBAR.LE SB0, 0x2 ;  /* 0x000080800000791a */ /* 0x000fca0000000000 */
[----:B------:R-:W-:Y:S01]  /*3860*/  HMMA.16816.F32.BF16 R20, R4, R74, R32 ;  /* 0x0000004a0414723c */ /* 0x000fe20000041820 */
[----:B--2---:R-:W-:-:S07]  /*3870*/  FMUL.FTZ R2, R55, c[0x0][0x320] ;  /* 0x0000c80037027a20 */ /* 0x004fce0000410000 */
[----:B------:R-:W-:Y:S01]  /*3880*/  HMMA.16816.F32.BF16 R36, R16, R68, R36 ;  /* 0x000000441024723c */ /* 0x000fe20000041824 */
[----:B----4-:R-:W-:Y:S02]  /*3890*/  FMUL.FTZ R3, R49, c[0x0][0x320] ;  /* 0x0000c80031037a20 */ /* 0x010fe40000410000 */
[----:B------:R2:W-:Y:S05]  /*38a0*/  MUFU.TANH R49, R2 ;  /* 0x0000000200317308 */ /* 0x0005ea0000002400 */
[----:B------:R-:W-:Y:S01]  /*38b0*/  HMMA.16816.F32.BF16 R8, R8, R58, R12 ;  /* 0x0000003a0808723c */ /* 0x000fe2000004180c */
[----:B-1----:R-:W-:Y:S02]  /*38c0*/  FMUL.FTZ R0, R42, c[0x0][0x320] ;  /* 0x0000c8002a007a20 */ /* 0x002fe40000410000 */
[----:B------:R1:W4:Y:S05]  /*38d0*/  MUFU.TANH R76, R3 ;  /* 0x00000003004c7308 */ /* 0x00032a0000002400 */
[----:B------:R-:W-:Y:S03]  /*38e0*/  HMMA.16816.F32.BF16 R12, R4, R44, R24 ;  /* 0x0000002c040c723c */ /* 0x000fe60000041818 */
[----:B------:R3:W-:Y:S01]  /*38f0*/  MUFU.TANH R34, R0 ;  /* 0x0000000000227308 */ /* 0x0007e20000002400 */
[----:B--2---:R-:W-:-:S04]  /*3900*/  FMUL.FTZ R2, R40, c[0x0][0x320] ;  /* 0x0000c80028027a20 */ /* 0x004fc80000410000 */
[----:B------:R-:W-:Y:S01]  /*3910*/  HMMA.16816.F32.BF16 R20, R16, R70, R20 ;  /* 0x000000461014723c */ /* 0x000fe20000041814 */
[----:B-1----:R-:W-:Y:S02]  /*3920*/  FMUL.FTZ R3, R50, c[0x0][0x320] ;  /* 0x0000c80032037a20 */ /* 0x002fe40000410000 */
[----:B------:R1:W-:Y:S05]  /*3930*/  MUFU.TANH R48, R2 ;  /* 0x0000000200307308 */ /* 0x0003ea0000002400 */
[----:B------:R-:W-:Y:S01]  /*3940*/  HMMA.16816.F32.BF16 R4, R4, R46, R8 ;  /* 0x0000002e0404723c */ /* 0x000fe20000041808 */
[----:B---3--:R-:W-:Y:S02]  /*3950*/  FMUL.FTZ R0, R43, c[0x0][0x320] ;  /* 0x0000c8002b007a20 */ /* 0x008fe40000410000 */
[----:B------:R2:W-:Y:S05]  /*3960*/  MUFU.TANH R65, R3 ;  /* 0x0000000300417308 */ /* 0x0005ea0000002400 */
[----:B------:R-:W-:Y:S03]  /*3970*/  HMMA.16816.F32.BF16 R12, R16, R28, R12 ;  /* 0x0000001c100c723c */ /* 0x000fe6000004180c */
[----:B------:R3:W-:Y:S01]  /*3980*/  MUFU.TANH R40, R0 ;  /* 0x0000000000287308 */ /* 0x0007e20000002400 */
[----:B-1----:R-:W-:-:S02]  /*3990*/  FMUL.FTZ R2, R41, c[0x0][0x320] ;  /* 0x0000c80029027a20 */ /* 0x002fc40000410000 */
[----:B--2---:R-:W-:-:S05]  /*39a0*/  FMUL.FTZ R3, R51, c[0x0][0x320] ;  /* 0x0000c80033037a20 */ /* 0x004fca0000410000 */
[----:B------:R1:W-:Y:S05]  /*39b0*/  MUFU.TANH R41, R2 ;  /* 0x0000000200297308 */ /* 0x0003ea0000002400 */
[----:B------:R-:W-:Y:S01]  /*39c0*/  HMMA.16816.F32.BF16 R4, R16, R30, R4 ;  /* 0x0000001e1004723c */ /* 0x000fe20000041804 */
[----:B------:R-:W-:Y:S01]  /*39d0*/  BAR.SYNC.DEFER_BLOCKING 0x0 ;  /* 0x0000000000007b1d */ /* 0x000fe20000010000 */
[----:B---3--:R-:W-:-:S05]  /*39e0*/  FMUL.FTZ R0, R36, c[0x0][0x320] ;  /* 0x0000c80024007a20 */ /* 0x008fca0000410000 */
[----:B------:R2:W-:Y:S01]  /*39f0*/  MUFU.TANH R64, R3 ;  /* 0x0000000300407308 */ /* 0x0005e20000002400 */
[----:B-1----:R-:W-:-:S07]  /*3a00*/  FMUL.FTZ R2, R21, c[0x0][0x320] ;  /* 0x0000c80015027a20 */ /* 0x002fce0000410000 */
[----:B------:R1:W-:Y:S01]  /*3a10*/  MUFU.TANH R35, R0 ;  /* 0x0000000000237308 */ /* 0x0003e20000002400 */
[----:B--2---:R-:W-:-:S07]  /*3a20*/  FMUL.FTZ R3, R52, c[0x0][0x320] ;  /* 0x0000c80034037a20 */ /* 0x004fce0000410000 */
[----:B------:R2:W-:Y:S01]  /*3a30*/  MUFU.TANH R25, R2 ;  /* 0x0000000200197308 */ /* 0x0005e20000002400 */
[----:B------:R-:W-:Y:S01]  /*3a40*/  FMUL.FTZ R5, R5, c[0x0][0x320] ;  /* 0x0000c80005057a20 */ /* 0x000fe20000410000 */
[----:B------:R-:W-:Y:S01]  /*3a50*/  LDSM.16.MT88.4 R28, [R194+0x2000] ;  /* 0x00200000c21c783b */ /* 0x000fe20000004200 */
[----:B-1----:R-:W-:-:S05]  /*3a60*/  FMUL.FTZ R0, R37, c[0x0][0x320] ;  /* 0x0000c80025007a20 */ /* 0x002fca0000410000 */
[----:B------:R1:W3:Y:S08]  /*3a70*/  MUFU.TANH R51, R3 ;  /* 0x0000000300337308 */ /* 0x0002f00000002400 */
[----:B------:R3:W-:Y:S01]  /*3a80*/  MUFU.TANH R33, R0 ;  /* 0x0000000000217308 */ /* 0x0007e20000002400 */
[----:B--2---:R-:W-:Y:S02]  /*3a90*/  FMUL.FTZ R2, R23, c[0x0][0x320] ;  /* 0x0000c80017027a20 */ /* 0x004fe40000410000 */
[----:B-1----:R-:W-:-:S05]  /*3aa0*/  FMUL.FTZ R3, R53, c[0x0][0x320] ;  /* 0x0000c80035037a20 */ /* 0x002fca0000410000 */
[----:B------:R1:W-:Y:S01]  /*3ab0*/  MUFU.TANH R26, R2 ;  /* 0x00000002001a7308 */ /* 0x0003e20000002400 */
[----:B---3--:R-:W-:-:S07]  /*3ac0*/  FMUL.FTZ R0, R38, c[0x0][0x320] ;  /* 0x0000c80026007a20 */ /* 0x008fce0000410000 */
[----:B------:R2:W3:Y:S08]  /*3ad0*/  MUFU.TANH R50, R3 ;  /* 0x0000000300327308 */ /* 0x0004f00000002400 */
[----:B------:R3:W-:Y:S01]  /*3ae0*/  MUFU.TANH R24, R0 ;  /* 0x0000000000187308 */ /* 0x0007e20000002400 */
[----:B-1----:R-:W-:Y:S02]  /*3af0*/  FMUL.FTZ R2, R12, c[0x0][0x320] ;  /* 0x0000c8000c027a20 */ /* 0x002fe40000410000 */
[----:B--2---:R-:W-:-:S05]  /*3b00*/  FMUL.FTZ R3, R54, c[0x0][0x320] ;  /* 0x0000c80036037a20 */ /* 0x004fca0000410000 */
[----:B------:R1:W-:Y:S01]  /*3b10*/  MUFU.TANH R21, R2 ;  /* 0x0000000200157308 */ /* 0x0003e20000002400 */
[----:B---3--:R-:W-:-:S07]  /*3b20*/  FMUL.FTZ R0, R39, c[0x0][0x320] ;  /* 0x0000c80027007a20 */ /* 0x008fce0000410000 */
[----:B------:R2:W3:Y:S01]  /*3b30*/  MUFU.TANH R61, R3 ;  /* 0x00000003003d7308 */ /* 0x0004e20000002400 */
[----:B------:R-:W-:Y:S07]  /*3b40*/  LDSM.16.MT88.4 R36, [R193] ;  /* 0x00000000c124783b */ /* 0x000fee0000004200 */
[----:B------:R3:W3:Y:S01]  /*3b50*/  MUFU.TANH R27, R0 ;  /* 0x00000000001b7308 */ /* 0x0006e20000002400 */
[----:B-1----:R-:W-:Y:S02]  /*3b60*/  FMUL.FTZ R2, R13, c[0x0][0x320] ;  /* 0x0000c8000d027a20 */ /* 0x002fe40000410000 */
[----:B--2---:R-:W-:-:S05]  /*3b70*/  FMUL.FTZ R3, R22, c[0x0][0x320] ;  /* 0x0000c80016037a20 */ /* 0x004fca0000410000 */
[----:B------:R-:W-:Y:S01]  /*3b80*/  MUFU.TANH R13, R5 ;  /* 0x00000005000d7308 */ /* 0x000fe20000002400 */
[----:B---3--:R-:W-:-:S07]  /*3b90*/  FMUL.FTZ R0, R20, c[0x0][0x320] ;  /* 0x0000c80014007a20 */ /* 0x008fce0000410000 */
[----:B------:R-:W-:Y:S08]  /*3ba0*/  MUFU.TANH R22, R2 ;  /* 0x0000000200167308 */ /* 0x000ff00000002400 */
[----:B------:R1:W-:Y:S08]  /*3bb0*/  MUFU.TANH R32, R0 ;  /* 0x0000000000207308 */ /* 0x0003f00000002400 */
[----:B------:R2:W3:Y:S01]  /*3bc0*/  MUFU.TANH R20, R3 ;  /* 0x0000000300147308 */ /* 0x0004e20000002400 */
[----:B-1----:R-:W-:-:S04]  /*3bd0*/  IMAD R0, R88, -0x40, R90 ;  /* 0xffffffc058007824 */ /* 0x002fc800078e025a */
[----:B------:R-:W-:Y:S02]  /*3be0*/  IMAD.IADD R0, R0, 0x1, -R226 ;  /* 0x0000000100007824 */ /* 0x000fe400078e0ae2 */
[----:B--2---:R-:W-:-:S03]  /*3bf0*/  FMUL.FTZ R3, R14, c[0x0][0x320] ;  /* 0x0000c8000e037a20 */ /* 0x004fc60000410000 */
[C---:B------:R-:W-:Y:S02]  /*3c00*/  ISETP.GT.AND P0, PT, R0.reuse, RZ, PT ;  /* 0x000000ff0000720c */ /* 0x040fe40003f04270 */
[C---:B------:R-:W-:Y:S01]  /*3c10*/  ISETP.GT.AND P6, PT, R0.reuse, 0x1, PT ;  /* 0x000000010000780c */ /* 0x040fe20003fc4270 */
[----:B------:R1:W-:Y:S01]  /*3c20*/  MUFU.TANH R23, R3 ;  /* 0x0000000300177308 */ /* 0x0003e20000002400 */
[----:B------:R-:W-:Y:S02]  /*3c30*/  ISETP.GT.AND P5, PT, R0, 0x8, PT ;  /* 0x000000080000780c */ /* 0x000fe40003fa4270 */
[----:B------:R-:W-:Y:S02]  /*3c40*/  FSEL R8, R83, -INF , P0 ;  /* 0xff80000053087808 */ /* 0x000fe40000000000 */
[----:B------:R-:W-:Y:S02]  /*3c50*/  FSEL R9, R82, -INF , P6 ;  /* 0xff80000052097808 */ /* 0x000fe40003000000 */
[----:B------:R-:W-:-:S02]  /*3c60*/  ISETP.GT.AND P4, PT, R0, 0x9, PT ;  /* 0x000000090000780c */ /* 0x000fc40003f84270 */
[----:B------:R-:W-:Y:S02]  /*3c70*/  FSEL R10, R77, -INF , P5 ;  /* 0xff8000004d0a7808 */ /* 0x000fe40002800000 */
[----:B------:R-:W-:Y:S02]  /*3c80*/  FMNMX.FTZ R2, R8, R9, !PT ;  /* 0x0000000908027209 */ /* 0x000fe40007810000 */
[----:B------:R-:W-:Y:S02]  /*3c90*/  ISETP.GT.AND P3, PT, R0, 0x10, PT ;  /* 0x000000100000780c */ /* 0x000fe40003f64270 */
[----:B----4-:R-:W-:Y:S01]  /*3ca0*/  FSEL R11, R76, -INF , P4 ;  /* 0xff8000004c0b7808 */ /* 0x010fe20002000000 */
[----:B-1----:R-:W-:Y:S01]  /*3cb0*/  FMUL.FTZ R3, R4, c[0x0][0x320] ;  /* 0x0000c80004037a20 */ /* 0x002fe20000410000 */
[----:B------:R-:W-:Y:S01]  /*3cc0*/  FMNMX.FTZ R2, R10, R2, !PT ;  /* 0x000000020a027209 */ /* 0x000fe20007810000 */
[----:B------:R-:W-:Y:S01]  /*3cd0*/  FMUL.FTZ R4, R15, c[0x0][0x320] ;  /* 0x0000c8000f047a20 */ /* 0x000fe20000410000 */
[----:B------:R-:W-:Y:S01]  /*3ce0*/  FSEL R16, R81, -INF , P0 ;  /* 0xff80000051107808 */ /* 0x000fe20000000000 */
[----:B------:R1:W2:Y:S01]  /*3cf0*/  MUFU.TANH R14, R3 ;  /* 0x00000003000e7308 */ /* 0x0002a20000002400 */
[----:B------:R-:W-:-:S02]  /*3d00*/  ISETP.GT.AND P0, PT, R0, 0x11, PT ;  /* 0x000000110000780c */ /* 0x000fc40003f04270 */
[----:B------:R-:W-:Y:S02]  /*3d10*/  FSEL R45, R51, -INF , P3 ;  /* 0xff800000332d7808 */ /* 0x000fe40001800000 */
[----:B------:R-:W-:Y:S02]  /*3d20*/  FMNMX.FTZ R2, R11, R2, !PT ;  /* 0x000000020b027209 */ /* 0x000fe40007810000 */
[----:B------:R-:W-:Y:S01]  /*3d30*/  FSEL R17, R80, -INF , P6 ;  /* 0xff80000050117808 */ /* 0x000fe20003000000 */
[----:B------:R-:W4:Y:S01]  /*3d40*/  MUFU.TANH R12, R4 ;  /* 0x00000004000c7308 */ /* 0x000f220000002400 */
[----:B------:R-:W-:Y:S02]  /*3d50*/  ISETP.GT.AND P6, PT, R0, 0x18, PT ;  /* 0x000000180000780c */ /* 0x000fe40003fc4270 */
[----:B------:R-:W-:Y:S02]  /*3d60*/  FSEL R44, R50, -INF , P0 ;  /* 0xff800000322c7808 */ /* 0x000fe40000000000 */
[----:B------:R-:W-:-:S02]  /*3d70*/  FMNMX.FTZ R2, R45, R2, !PT ;  /* 0x000000022d027209 */ /* 0x000fc40007810000 */
[----:B------:R-:W-:Y:S02]  /*3d80*/  FSEL R18, R65, -INF , P5 ;  /* 0xff80000041127808 */ /* 0x000fe40002800000 */
[----:B------:R-:W-:Y:S02]  /*3d90*/  ISETP.GT.AND P5, PT, R0, 0x19, PT ;  /* 0x000000190000780c */ /* 0x000fe40003fa4270 */
[----:B------:R-:W-:Y:S02]  /*3da0*/  FSEL R46, R48, -INF , P6 ;  /* 0xff800000302e7808 */ /* 0x000fe40003000000 */
[----:B------:R-:W-:Y:S02]  /*3db0*/  FMNMX.FTZ R2, R44, R2, !PT ;  /* 0x000000022c027209 */ /* 0x000fe40007810000 */
[----:B------:R-:W-:Y:S02]  /*3dc0*/  FSEL R19, R64, -INF , P4 ;  /* 0xff80000040137808 */ /* 0x000fe40002000000 */
[----:B------:R-:W-:-:S02]  /*3dd0*/  ISETP.GT.AND P4, PT, R0, 0x20, PT ;  /* 0x000000200000780c */ /* 0x000fc40003f84270 */
[----:B------:R-:W-:Y:S02]  /*3de0*/  FSEL R47, R41, -INF , P5 ;  /* 0xff800000292f7808 */ /* 0x000fe40002800000 */
[----:B-1----:R-:W-:Y:S02]  /*3df0*/  FMNMX.FTZ R3, R16, R17, !PT ;  /* 0x0000001110037209 */ /* 0x002fe40007810000 */
        /* <DEDUP_REMOVED lines=12> */
[----:B------:R-:W-:Y:S02]  /*3ec0*/  FSEL R63, R40, -INF , P5 ;  /* 0xff800000283f7808 */ /* 0x000fe40002800000 */
[----:B------:R-:W-:Y:S02]  /*3ed0*/  FSEL R140, R24, -INF , P4 ;  /* 0xff800000188c7808 */ /* 0x000fe40002000000 */
[----:B------:R-:W-:Y:S02]  /*3ee0*/  FSEL R131, R27, -INF , P3 ;  /* 0xff8000001b837808 */ /* 0x000fe40001800000 */
[----:B---3--:R-:W-:-:S02]  /*3ef0*/  FSEL R141, R20, -INF , P0 ;  /* 0xff800000148d7808 */ /* 0x008fc40000000000 */
[----:B------:R-:W-:Y:S02]  /*3f00*/  FSEL R128, R32, -INF , P0 ;  /* 0xff80000020807808 */ /* 0x000fe40000000000 */
[C---:B------:R-:W-:Y:S02]  /*3f10*/  ISETP.GT.AND P6, PT, R0.reuse, 0x29, PT ;  /* 0x000000290000780c */ /* 0x040fe40003fc4270 */
[C---:B------:R-:W-:Y:S02]  /*3f20*/  ISETP.GT.AND P5, PT, R0.reuse, 0x30, PT ;  /* 0x000000300000780c */ /* 0x040fe40003fa4270 */
[C---:B------:R-:W-:Y:S02]  /*3f30*/  ISETP.GT.AND P4, PT, R0.reuse, 0x31, PT ;  /* 0x000000310000780c */ /* 0x040fe40003f84270 */
[C---:B------:R-:W-:Y:S02]  /*3f40*/  ISETP.GT.AND P3, PT, R0.reuse, 0x38, PT ;  /* 0x000000380000780c */ /* 0x040fe40003f64270 */
[----:B------:R-:W-:-:S02]  /*3f50*/  ISETP.GT.AND P0, PT, R0, 0x39, PT ;  /* 0x000000390000780c */ /* 0x000fc40003f04270 */
[----:B------:R-:W-:Y:S02]  /*3f60*/  FMNMX.FTZ R3, R61, R3, !PT ;  /* 0x000000033d037209 */ /* 0x000fe40007810000 */
[----:B------:R-:W-:Y:S02]  /*3f70*/  FMNMX.FTZ R0, R102, R2, !PT ;  /* 0x0000000266007209 */ /* 0x000fe40007810000 */
[----:B------:R-:W-:Y:S02]  /*3f80*/  FSEL R103, R25, -INF , P6 ;  /* 0xff80000019677808 */ /* 0x000fe40003000000 */
[----:B------:R-:W-:Y:S01]  /*3f90*/  FMNMX.FTZ R2, R60, R3, !PT ;  /* 0x000000033c027209 */ /* 0x000fe20007810000 */
[----:B------:R-:W-:Y:S01]  /*3fa0*/  FMUL.FTZ R3, R6, c[0x0][0x320] ;  /* 0x0000c80006037a20 */ /* 0x000fe20000410000 */
[----:B------:R-:W-:Y:S02]  /*3fb0*/  FMNMX.FTZ R0, R128, R0, !PT ;  /* 0x0000000080007209 */ /* 0x000fe40007810000 */
[----:B------:R-:W-:Y:S01]  /*3fc0*/  FSEL R142, R21, -INF , P5 ;  /* 0xff800000158e7808 */ /* 0x000fe20002800000 */
[----:B------:R1:W3:Y:S01]  /*3fd0*/  MUFU.TANH R5, R3 ;  /* 0x0000000300057308 */ /* 0x0002e20000002400 */
[----:B------:R-:W-:-:S02]  /*3fe0*/  FMNMX.FTZ R2, R62, R2, !PT ;  /* 0x000000023e027209 */ /* 0x000fc40007810000 */
[----:B------:R-:W-:Y:S02]  /*3ff0*/  FMNMX.FTZ R0, R103, R0, !PT ;  /* 0x0000000067007209 */ /* 0x000fe40007810000 */
[----:B------:R-:W-:Y:S02]  /*4000*/  FSEL R143, R22, -INF , P4 ;  /* 0xff800000168f7808 */ /* 0x000fe40002000000 */
[----:B------:R-:W-:Y:S02]  /*4010*/  FMNMX.FTZ R2, R63, R2, !PT ;  /* 0x000000023f027209 */ /* 0x000fe40007810000 */
[----:B------:R-:W-:Y:S02]  /*4020*/  FMNMX.FTZ R0, R142, R0, !PT ;  /* 0x000000008e007209 */ /* 0x000fe40007810000 */
[----:B--2---:R-:W-:Y:S02]  /*4030*/  FSEL R197, R14, -INF , P3 ;  /* 0xff8000000ec57808 */ /* 0x004fe40001800000 */
[----:B------:R-:W-:-:S02]  /*4040*/  FMNMX.FTZ R2, R140, R2, !PT ;  /* 0x000000028c027209 */ /* 0x000fc40007810000 */
[----:B------:R-:W-:Y:S01]  /*4050*/  FMNMX.FTZ R0, R143, R0, !PT ;  /* 0x000000008f007209 */ /* 0x000fe20007810000 */
[----:B-1----:R-:W-:Y:S01]  /*4060*/  FMUL.FTZ R3, R7, c[0x0][0x320] ;  /* 0x0000c80007037a20 */ /* 0x002fe20000410000 */
[----:B------:R-:W-:Y:S02]  /*4070*/  FSEL R199, R13, -INF , P0 ;  /* 0xff8000000dc77808 */ /* 0x000fe40000000000 */
[----:B------:R-:W-:Y:S02]  /*4080*/  FMNMX.FTZ R2, R131, R2, !PT ;  /* 0x0000000283027209 */ /* 0x000fe40007810000 */
[----:B------:R-:W-:Y:S01]  /*4090*/  FMNMX.FTZ R0, R197, R0, !PT ;  /* 0x00000000c5007209 */ /* 0x000fe20007810000 */
[----:B------:R-:W1:Y:S01]  /*40a0*/  MUFU.TANH R3, R3 ;  /* 0x0000000300037308 */ /* 0x000e620000002400 */
[----:B------:R-:W-:Y:S02]  /*40b0*/  FSEL R130, R26, -INF , P6 ;  /* 0xff8000001a827808 */ /* 0x000fe40003000000 */
[----:B------:R-:W-:Y:S01]  /*40c0*/  FMNMX.FTZ R2, R141, R2, !PT ;  /* 0x000000028d027209 */ /* 0x000fe20007810000 */
[----:B------:R-:W-:Y:S01]  /*40d0*/  LDSM.16.MT88.4 R24, [R194] ;  /* 0x00000000c218783b */ /* 0x000fe20000004200 */
[----:B------:R-:W-:-:S02]  /*40e0*/  FMNMX.FTZ R0, R199, R0, !PT ;  /* 0x00000000c7007209 */ /* 0x000fc40007810000 */
[----:B------:R-:W-:Y:S02]  /*40f0*/  FSEL R198, R23, -INF , P5 ;  /* 0xff80000017c67808 */ /* 0x000fe40002800000 */
[----:B------:R-:W-:Y:S01]  /*4100*/  FMNMX.FTZ R2, R130, R2, !PT ;  /* 0x0000000282027209 */ /* 0x000fe20007810000 */
[----:B------:R-:W2:Y:S01]  /*4110*/  SHFL.BFLY PT, R4, R0, 0x2, 0x1f ;  /* 0x0c401f0000047f89 */ /* 0x000ea200000e0000 */
[----:B----4-:R-:W-:Y:S02]  /*4120*/  FSEL R205, R12, -INF , P4 ;  /* 0xff8000000ccd7808 */ /* 0x010fe40002000000 */
[----:B------:R-:W-:Y:S01]  /*4130*/  FMNMX.FTZ R2, R198, R2, !PT ;  /* 0x00000002c6027209 */ /* 0x000fe20007810000 */
[----:B-----5:R-:W-:Y:S01]  /*4140*/  LDSM.16.MT88.4 R20, [R120] ;  /* 0x000000007814783b */ /* 0x020fe20000004200 */
[----:B---3--:R-:W-:Y:S02]  /*4150*/  FSEL R204, R5, -INF , P3 ;  /* 0xff80000005cc7808 */ /* 0x008fe40001800000 */
[----:B------:R-:W-:-:S02]  /*4160*/  FMNMX.FTZ R2, R205, R2, !PT ;  /* 0x00000002cd027209 */ /* 0x000fc40007810000 */
[----:B-1----:R-:W-:Y:S02]  /*4170*/  FSEL R207, R3, -INF , P0 ;  /* 0xff80000003cf7808 */ /* 0x002fe40000000000 */
[----:B------:R-:W-:-:S04]  /*4180*/  FMNMX.FTZ R2, R204, R2, !PT ;  /* 0x00000002cc027209 */ /* 0x000fc80007810000 */
[----:B------:R-:W-:-:S05]  /*4190*/  FMNMX.FTZ R2, R207, R2, !PT ;  /* 0x00000002cf027209 */ /* 0x000fca0007810000 */
[----:B------:R-:W1:Y:S01]  /*41a0*/  SHFL.BFLY PT, R3, R2, 0x2, 0x1f ;  /* 0x0c401f0002037f89 */ /* 0x000e6200000e0000 */
[----:B--2---:R-:W-:-:S05]  /*41b0*/  FMNMX.FTZ R0, R0, R4, !PT ;  /* 0x0000000400007209 */ /* 0x004fca0007810000 */
[----:B------:R-:W2:Y:S01]  /*41c0*/  SHFL.BFLY PT, R4, R0, 0x1, 0x1f ;  /* 0x0c201f0000047f89 */ /* 0x000ea200000e0000 */
[----:B-1----:R-:W-:-:S05]  /*41d0*/  FMNMX.FTZ R3, R2, R3, !PT ;  /* 0x0000000302037209 */ /* 0x002fca0007810000 */
[----:B------:R-:W1:Y:S01]  /*41e0*/  SHFL.BFLY PT, R5, R3, 0x1, 0x1f ;  /* 0x0c201f0003057f89 */ /* 0x000e6200000e0000 */
[----:B--2---:R-:W-:-:S04]  /*41f0*/  FMNMX.FTZ R101, R0, R4, !PT ;  /* 0x0000000400657209 */ /* 0x004fc80007810000 */
[C---:B------:R-:W-:Y:S01]  /*4200*/  FSETP.NEU.FTZ.AND P0, PT, R101.reuse, -INF , PT ;  /* 0xff8000006500780b */ /* 0x040fe20003f1d000 */
[----:B------:R-:W-:-:S05]  /*4210*/  FMUL.FTZ R2, R101, c[0x0][0x2d0] ;  /* 0x0000b40065027a20 */ /* 0x000fca0000410000 */
[----:B------:R-:W-:-:S05]  /*4220*/  FSEL R2, R2, RZ, P0 ;  /* 0x000000ff02027208 */ /* 0x000fca0000000000 */
[--C-:B------:R-:W-:Y:S02]  /*4230*/  FFMA.FTZ R0, R8, c[0x0][0x2d0], -R2.reuse ;  /* 0x0000b40008007a23 */ /* 0x100fe40000010802 */
[--C-:B------:R-:W-:Y:S02]  /*4240*/  FFMA.FTZ R8, R45, c[0x0][0x2d0], -R2.reuse ;  /* 0x0000b4002d087a23 */ /* 0x100fe40000010802 */
[----:B------:R2:W-:Y:S01]  /*4250*/  MUFU.EX2 R244, R0 ;  /* 0x0000000000f47308 */ /* 0x0005e20000000800 */
[----:B-1----:R-:W-:Y:S01]  /*4260*/  FMNMX.FTZ R100, R3, R5, !PT ;  /* 0x0000000503647209 */ /* 0x002fe20007810000 */
[----:B------:R-:W-:-:S03]  /*4270*/  FFMA.FTZ R3, R10, c[0x0][0x2d0], -R2 ;  /* 0x0000b4000a037a23 */ /* 0x000fc60000010802 */
[----:B------:R-:W-:-:S03]  /*4280*/  FSETP.NEU.FTZ.AND P0, PT, R100, -INF , PT ;  /* 0xff8000006400780b */ /* 0x000fc60003f1d000 */
[----:B------:R1:W-:Y:S01]  /*4290*/  MUFU.EX2 R241, R3 ;  /* 0x0000000300f17308 */ /* 0x0003e20000000800 */
[----:B--2---:R-:W-:-:S07]  /*42a0*/  FFMA.FTZ R0, R9, c[0x0][0x2d0], -R2 ;  /* 0x0000b40009007a23 */ /* 0x004fce0000010802 */
[----:B------:R2:W-:Y:S01]  /*42b0*/  MUFU.EX2 R234, R8 ;  /* 0x0000000800ea7308 */ /* 0x0005e20000000800 */
[----:B------:R-:W-:-:S05]  /*42c0*/  IMAD.IADD R9, R191, 0x1, R194 ;  /* 0x00000001bf097824 */ /* 0x000fca00078e02c2 */
[----:B------:R-:W-:Y:S01]  /*42d0*/  LDSM.16.MT88.4 R40, [R9+0x2000] ;  /* 0x002000000928783b */ /* 0x000fe20000004200 */
[--C-:B-1----:R-:W-:Y:S01]  /*42e0*/  FFMA.FTZ R3, R11, c[0x0][0x2d0], -R2.reuse ;  /* 0x0000b4000b037a23 */ /* 0x102fe20000010802 */
[----:B------:R1:W-:Y:S08]  /*42f0*/  MUFU.EX2 R242, R0 ;  /* 0x0000000000f27308 */ /* 0x0003f00000000800 */
[----:B------:R3:W4:Y:S01]  /*4300*/  MUFU.EX2 R243, R3 ;  /* 0x0000000300f37308 */ /* 0x0007220000000800 */
[----:B--2---:R-:W-:-:S02]  /*4310*/  FFMA.FTZ R8, R44, c[0x0][0x2d0], -R2 ;  /* 0x0000b4002c087a23 */ /* 0x004fc40000010802 */
[----:B-1----:R-:W-:-:S05]  /*4320*/  FMUL.FTZ R0, R100, c[0x0][0x2d0] ;  /* 0x0000b40064007a20 */ /* 0x002fca0000410000 */
[----:B------:R1:W-:Y:S01]  /*4330*/  MUFU.EX2 R236, R8 ;  /* 0x0000000800ec7308 */ /* 0x0003e20000000800 */
[----:B------:R-:W-:Y:S01]  /*4340*/  FSEL R0, R0, RZ, P0 ;  /* 0x000000ff00007208 */ /* 0x000fe20000000000 */
[----:B---3--:R-:W-:Y:S01]  /*4350*/  IMAD.IADD R3, R191, 0x1, R193 ;  /* 0x00000001bf037824 */ /* 0x008fe200078e02c1 */
[----:B----4-:R-:W-:-:S03]  /*4360*/  F2FP.BF16.PACK_AB R6, R243, R241 ;  /* 0x000000f1f306723e */ /* 0x010fc600000010ff */
[----:B------:R-:W-:Y:S01]  /*4370*/  FFMA.FTZ R4, R16, c[0x0][0x2d0], -R0 ;  /* 0x0000b40010047a23 */ /* 0x000fe20000010800 */
[----:B------:R-:W-:Y:S03]  /*4380*/  LDSM.16.MT88.4 R12, [R3+0x2000] ;  /* 0x00200000030c783b */ /* 0x000fe60000004200 */
[----:B------:R2:W-:Y:S01]  /*4390*/  MUFU.EX2 R239, R4 ;  /* 0x0000000400ef7308 */ /* 0x0005e20000000800 */
[----:B------:R-:W-:Y:S01]  /*43a0*/  LDSM.16.MT88.4 R32, [R3] ;  /* 0x000000000320783b */ /* 0x000fe20000004200 */
[----:B-1----:R-:W-:-:S06]  /*43b0*/  FFMA.FTZ R8, R46, c[0x0][0x2d0], -R2 ;  /* 0x0000b4002e087a23 */ /* 0x002fcc0000010802 */
[----:B------:R1:W-:Y:S01]  /*43c0*/  MUFU.EX2 R233, R8 ;  /* 0x0000000800e97308 */ /* 0x0003e20000000800 */
[----:B--2---:R-:W-:-:S07]  /*43d0*/  FFMA.FTZ R4, R17, c[0x0][0x2d0], -R0 ;  /* 0x0000b40011047a23 */ /* 0x004fce0000010800 */
[----:B------:R2:W3:Y:S01]  /*43e0*/  MUFU.EX2 R238, R4 ;  /* 0x0000000400ee7308 */ /* 0x0004e20000000800 */
[----:B-1----:R-:W-:Y:S02]  /*43f0*/  FFMA.FTZ R8, R47, c[0x0][0x2d0], -R2 ;  /* 0x0000b4002f087a23 */ /* 0x002fe40000010802 */
[----:B------:R-:W-:Y:S05]  /*4400*/  LDSM.16.MT88.4 R44, [R3+0x800] ;  /* 0x00080000032c783b */ /* 0x000fea0000004200 */
[----:B------:R1:W-:Y:S01]  /*4410*/  MUFU.EX2 R235, R8 ;  /* 0x0000000800eb7308 */ /* 0x0003e20000000800 */
[----:B--2---:R-:W-:Y:S01]  /*4420*/  FFMA.FTZ R4, R18, c[0x0][0x2d0], -R0 ;  /* 0x0000b40012047a23 */ /* 0x004fe20000010800 */
[----:B---3--:R-:W-:-:S06]  /*4430*/  F2FP.BF16.PACK_AB R5, R238, R239 ;  /* 0x000000efee05723e */ /* 0x008fcc00000010ff */
[----:B------:R2:W-:Y:S01]  /*4440*/  MUFU.EX2 R237, R4 ;  /* 0x0000000400ed7308 */ /* 0x0005e20000000800 */
[----:B-1----:R-:W-:-:S07]  /*4450*/  FFMA.FTZ R8, R61, c[0x0][0x2d0], -R0 ;  /* 0x0000b4003d087a23 */ /* 0x002fce0000010800 */
[----:B------:R1:W-:Y:S01]  /*4460*/  MUFU.EX2 R214, R8 ;  /* 0x0000000800d67308 */ /* 0x0003e20000000800 */
[--C-:B--2---:R-:W-:Y:S02]  /*4470*/  FFMA.FTZ R4, R19, c[0x0][0x2d0], -R0.reuse ;  /* 0x0000b40013047a23 */ /* 0x104fe40000010800 */
[----:B------:R-:W2:Y:S05]  /*4480*/  LDSM.16.MT88.4 R16, [R193+0x2000] ;  /* 0x00200000c110783b */ /* 0x000eaa0000004200 */
[----:B------:R3:W4:Y:S01]  /*4490*/  MUFU.EX2 R240, R4 ;  /* 0x0000000400f07308 */ /* 0x0007220000000800 */
[----:B-1----:R-:W-:-:S07]  /*44a0*/  FFMA.FTZ R8, R60, c[0x0][0x2d0], -R0 ;  /* 0x0000b4003c087a23 */ /* 0x002fce0000010800 */
[----:B------:R1:W5:Y:S01]  /*44b0*/  MUFU.EX2 R232, R8 ;  /* 0x0000000800e87308 */ /* 0x0003620000000800 */
[----:B---3--:R-:W-:Y:S02]  /*44c0*/  F2FP.BF16.PACK_AB R4, R242, R244 ;  /* 0x000000f4f204723e */ /* 0x008fe400000010ff */
[----:B----4-:R-:W-:Y:S01]  /*44d0*/  F2FP.BF16.PACK_AB R7, R240, R237 ;  /* 0x000000edf007723e */ /* 0x010fe200000010ff */
[----:B-1----:R-:W-:-:S06]  /*44e0*/  FFMA.FTZ R8, R62, c[0x0][0x2d0], -R0 ;  /* 0x0000b4003e087a23 */ /* 0x002fcc0000010800 */
[C---:B------:R-:W-:Y:S01]  /*44f0*/  HMMA.16816.F32.BF16 R96, R4.reuse, R24, RZ ;  /* 0x000000180460723c */ /* 0x040fe200000418ff */
[----:B------:R1:W-:Y:S07]  /*4500*/  MUFU.EX2 R213, R8 ;  /* 0x0000000800d57308 */ /* 0x0003ee0000000800 */
[C---:B------:R-:W-:Y:S01]  /*4510*/  HMMA.16816.F32.BF16 R92, R4.reuse, R26, RZ ;  /* 0x0000001a045c723c */ /* 0x040fe200000418ff */
[----:B------:R-:W3:Y:S07]  /*4520*/  LDSM.16.MT88.4 R24, [R193+0x4000] ;  /* 0x00400000c118783b */ /* 0x000eee0000004200 */
[----:B--2---:R-:W-:Y:S01]  /*4530*/  HMMA.16816.F32.BF16 R80, R4, R16, RZ ;  /* 0x000000100450723c */ /* 0x004fe200000418ff */
[----:B-1----:R-:W-:-:S04]  /*4540*/  FFMA.FTZ R8, R63, c[0x0][0x2d0], -R0 ;  /* 0x0000b4003f087a23 */ /* 0x002fc80000010800 */
[----:B------:R1:W2:Y:S03]  /*4550*/  MUFU.EX2 R230, R8 ;  /* 0x0000000800e67308 */ /* 0x0002a60000000800 */
[C---:B------:R-:W-:Y:S01]  /*4560*/  HMMA.16816.F32.BF16 R76, R4.reuse, R18, RZ ;  /* 0x00000012044c723c */ /* 0x040fe200000418ff */
[----:B------:R-:W4:Y:S07]  /*4570*/  LDSM.16.MT88.4 R16, [R194+0x4000] ;  /* 0x00400000c210783b */ /* 0x000f2e0000004200 */
[----:B------:R-:W-:Y:S01]  /*4580*/  HMMA.16816.F32.BF16 R88, R4, R20, RZ ;  /* 0x000000140458723c */ /* 0x000fe200000418ff */
[----:B-1----:R-:W-:-:S07]  /*4590*/  FFMA.FTZ R8, R129, c[0x0][0x2d0], -R2 ;  /* 0x0000b40081087a23 */ /* 0x002fce0000010802 */
[C---:B------:R-:W-:Y:S01]  /*45a0*/  HMMA.16816.F32.BF16 R84, R4.reuse, R22, RZ ;  /* 0x000000160454723c */ /* 0x040fe200000418ff */
[----:B------:R-:W1:Y:S01]  /*45b0*/  LDSM.16.MT88.4 R20, [R3+0x4000] ;  /* 0x004000000314783b */ /* 0x000e620000004200 */
[----:B------:R2:W-:Y:S06]  /*45c0*/  MUFU.EX2 R185, R8 ;  /* 0x0000000800b97308 */ /* 0x0005ec0000000800 */
[C---:B------:R-:W-:Y:S08]  /*45d0*/  HMMA.16816.F32.BF16 R68, R4.reuse, R12, RZ ;  /* 0x0000000c0444723c */ /* 0x040ff000000418ff */
[----:B------:R-:W-:Y:S01]  /*45e0*/  HMMA.16816.F32.BF16 R72, R4, R14, RZ ;  /* 0x0000000e0448723c */ /* 0x000fe200000418ff */
[----:B------:R3:W1:Y:S01]  /*45f0*/  LDSM.16.MT88.4 R12, [R120+0x4000] ;  /* 0x00400000780c783b */ /* 0x0006620000004200 */
[----:B--2---:R-:W-:-:S04]  /*4600*/  FFMA.FTZ R8, R102, c[0x0][0x2d0], -R2 ;  /* 0x0000b40066087a23 */ /* 0x004fc80000010802 */
[----:B------:R2:W1:Y:S02]  /*4610*/  MUFU.EX2 R184, R8 ;  /* 0x0000000800b87308 */ /* 0x0004640000000800 */
[C---:B------:R-:W-:Y:S08]  /*4620*/  HMMA.16816.F32.BF16 R48, R4.reuse, R40, RZ ;  /* 0x000000280430723c */ /* 0x040ff000000418ff */
[----:B------:R-:W-:Y:S01]  /*4630*/  HMMA.16816.F32.BF16 R52, R4, R42, RZ ;  /* 0x0000002a0434723c */ /* 0x000fe200000418ff */
[----:B------:R-:W1:Y:S01]  /*4640*/  LDSM.16.MT88.4 R40, [R193+0x800] ;  /* 0x00080000c128783b */ /* 0x000e620000004200 */
[----:B--2---:R-:W-:-:S06]  /*4650*/  FFMA.FTZ R8, R128, c[0x0][0x2d0], -R2 ;  /* 0x0000b40080087a23 */ /* 0x004fcc0000010802 */
[C---:B------:R-:W-:Y:S01]  /*4660*/  HMMA.16816.F32.BF16 R116, R4.reuse, R36, RZ ;  /* 0x000000240474723c */ /* 0x040fe200000418ff */
[----:B------:R2:W-:Y:S07]  /*4670*/  MUFU.EX2 R167, R8 ;  /* 0x0000000800a77308 */ /* 0x0005ee0000000800 */
[C---:B------:R-:W-:Y:S01]  /*4680*/  HMMA.16816.F32.BF16 R112, R4.reuse, R38, RZ ;  /* 0x000000260470723c */ /* 0x040fe200000418ff */
[----:B------:R-:W1:Y:S07]  /*4690*/  LDSM.16.MT88.4 R36, [R194+0x800] ;  /* 0x00080000c224783b */ /* 0x000e6e0000004200 */
[----:B------:R-:W-:Y:S01]  /*46a0*/  HMMA.16816.F32.BF16 R64, R4, R28, RZ ;  /* 0x0000001c0440723c */ /* 0x000fe200000418ff */
[----:B--2---:R-:W-:-:S04]  /*46b0*/  FFMA.FTZ R8, R103, c[0x0][0x2d0], -R2 ;  /* 0x0000b40067087a23 */ /* 0x004fc80000010802 */
[----:B------:R2:W-:Y:S03]  /*46c0*/  MUFU.EX2 R166, R8 ;  /* 0x0000000800a67308 */ /* 0x0005e60000000800 */
[C---:B------:R-:W-:Y:S01]  /*46d0*/  HMMA.16816.F32.BF16 R56, R4.reuse, R30, RZ ;  /* 0x0000001e0438723c */ /* 0x040fe200000418ff */
[----:B------:R-:W1:Y:S07]  /*46e0*/  LDSM.16.MT88.4 R28, [R193+0x2800] ;  /* 0x00280000c11c783b */ /* 0x000e6e0000004200 */
[----:B------:R-:W-:Y:S01]  /*46f0*/  HMMA.16816.F32.BF16 R104, R4, R32, RZ ;  /* 0x000000200468723c */ /* 0x000fe200000418ff */
[----:B--2---:R-:W-:-:S07]  /*4700*/  FFMA.FTZ R8, R140, c[0x0][0x2d0], -R0 ;  /* 0x0000b4008c087a23 */ /* 0x004fce0000010800 */
[C---:B------:R-:W-:Y:S01]  /*4710*/  HMMA.16816.F32.BF16 R108, R4.reuse, R34, RZ ;  /* 0x00000022046c723c */ /* 0x040fe200000418ff */
[----:B------:R-:W-:Y:S01]  /*4720*/  LDSM.16.MT88.4 R32, [R9+0x800] ;  /* 0x000800000920783b */ /* 0x000fe20000004200 */
[----:B------:R2:W-:Y:S06]  /*4730*/  MUFU.EX2 R165, R8 ;  /* 0x0000000800a57308 */ /* 0x0005ec0000000800 */
[C---:B---3--:R-:W-:Y:S08]  /*4740*/  HMMA.16816.F32.BF16 R120, R4.reuse, R24, RZ ;  /* 0x000000180478723c */ /* 0x048ff000000418ff */
[----:B------:R-:W-:Y:S01]  /*4750*/  HMMA.16816.F32.BF16 R124, R4, R26, RZ ;  /* 0x0000001a047c723c */ /* 0x000fe200000418ff */
[----:B------:R-:W3:Y:S01]  /*4760*/  LDSM.16.MT88.4 R24, [R3+0x2800] ;  /* 0x002800000318783b */ /* 0x000ee20000004200 */
[----:B--2---:R-:W-:-:S04]  /*4770*/  FFMA.FTZ R8, R131, c[0x0][0x2d0], -R0 ;  /* 0x0000b40083087a23 */ /* 0x004fc80000010800 */
[----:B------:R2:W1:Y:S02]  /*4780*/  MUFU.EX2 R164, R8 ;  /* 0x0000000800a47308 */ /* 0x0004640000000800 */
[C---:B----4-:R-:W-:Y:S08]  /*4790*/  HMMA.16816.F32.BF16 R60, R4.reuse, R16, RZ ;  /* 0x00000010043c723c */ /* 0x050ff000000418ff */
[----:B------:R-:W-:Y:S01]  /*47a0*/  HMMA.16816.F32.BF16 R144, R4, R18, RZ ;  /* 0x000000120490723c */ /* 0x000fe200000418ff */
[----:B------:R-:W4:Y:S01]  /*47b0*/  LDSM.16.MT88.4 R16, [R194+0x2800] ;  /* 0x00280000c210783b */ /* 0x000f220000004200 */
[----:B--2---:R-:W-:-:S06]  /*47c0*/  FFMA.FTZ R8, R141, c[0x0][0x2d0], -R0 ;  /* 0x0000b4008d087a23 */ /* 0x004fcc0000010800 */
[C---:B-1----:R-:W-:Y:S01]  /*47d0*/  HMMA.16816.F32.BF16 R132, R4.reuse, R20, RZ ;  /* 0x000000140484723c */ /* 0x042fe200000418ff */
[----:B------:R1:W-:Y:S07]  /*47e0*/  MUFU.EX2 R103, R8 ;  /* 0x0000000800677308 */ /* 0x0003ee0000000800 */
[C---:B------:R-:W-:Y:S01]  /*47f0*/  HMMA.16816.F32.BF16 R136, R4.reuse, R22, RZ ;  /* 0x000000160488723c */ /* 0x040fe200000418ff */
[----:B------:R-:W-:Y:S07]  /*4800*/  LDSM.16.MT88.4 R20, [R193+0x4800] ;  /* 0x00480000c114783b */ /* 0x000fee0000004200 */
[----:B------:R-:W-:Y:S01]  /*4810*/  HMMA.16816.F32.BF16 R152, R4, R12, RZ ;  /* 0x0000000c0498723c */ /* 0x000fe200000418ff */
[----:B-1----:R-:W-:-:S04]  /*4820*/  FFMA.FTZ R8, R130, c[0x0][0x2d0], -R0 ;  /* 0x0000b40082087a23 */ /* 0x002fc80000010800 */
[----:B------:R1:W2:Y:S03]  /*4830*/  MUFU.EX2 R102, R8 ;  /* 0x0000000800667308 */ /* 0x0002a60000000800 */
[----:B------:R-:W-:Y:S01]  /*4840*/  HMMA.16816.F32.BF16 R156, R4, R14, RZ ;  /* 0x0000000e049c723c */ /* 0x000fe200000418ff */
[----:B------:R-:W2:Y:S06]  /*4850*/  LDSM.16.MT88.4 R12, [R9+0x2800] ;  /* 0x00280000090c783b */ /* 0x000eac0000004200 */
[----:B------:R-:W-:-:S02]  /*4860*/  F2FP.BF16.PACK_AB R4, R236, R234 ;  /* 0x000000eaec04723e */ /* 0x000fc400000010ff */
[----:B-----5:R-:W-:Y:S02]  /*4870*/  F2FP.BF16.PACK_AB R5, R232, R214 ;  /* 0x000000d6e805723e */ /* 0x020fe400000010ff */
[----:B------:R-:W-:Y:S02]  /*4880*/  F2FP.BF16.PACK_AB R6, R235, R233 ;  /* 0x000000e9eb06723e */ /* 0x000fe400000010ff */
[----:B------:R-:W-:Y:S01]  /*4890*/  F2FP.BF16.PACK_AB R7, R230, R213 ;  /* 0x000000d5e607723e */ /* 0x000fe200000010ff */
[----:B-1----:R-:W-:-:S06]  /*48a0*/  FFMA.FTZ R8, R142, c[0x0][0x2d0], -R2 ;  /* 0x0000b4008e087a23 */ /* 0x002fcc0000010802 */
[C---:B------:R-:W-:Y:S08]  /*48b0*/  HMMA.16816.F32.BF16 R172, R4.reuse, R42, R112 ;  /* 0x0000002a04ac723c */ /* 0x040ff00000041870 */
[C---:B------:R-:W-:Y:S08]  /*48c0*/  HMMA.16816.F32.BF16 R112, R4.reuse, R44, R104 ;  /* 0x0000002c0470723c */ /* 0x040ff00000041868 */
[C---:B------:R-:W-:Y:S08]  /*48d0*/  HMMA.16816.F32.BF16 R104, R4.reuse, R46, R108 ;  /* 0x0000002e0468723c */ /* 0x040ff0000004186c */
[C---:B------:R-:W-:Y:S08]  /*48e0*/  HMMA.16816.F32.BF16 R168, R4.reuse, R36, R96 ;  /* 0x0000002404a8723c */ /* 0x040ff00000041860 */
[C---:B------:R-:W-:Y:S08]  /*48f0*/  HMMA.16816.F32.BF16 R108, R4.reuse, R28, R80 ;  /* 0x0000001c046c723c */ /* 0x040ff00000041850 */
[C---:B------:R-:W-:Y:S01]  /*4900*/  HMMA.16816.F32.BF16 R96, R4.reuse, R30, R76 ;  /* 0x0000001e0460723c */ /* 0x040fe2000004184c */
[----:B------:R-:W1:Y:S07]  /*4910*/  LDSM.16.MT88.4 R28, [R3+0x4800] ;  /* 0x00480000031c783b */ /* 0x000e6e0000004200 */
[C---:B------:R-:W-:Y:S01]  /*4920*/  HMMA.16816.F32.BF16 R160, R4.reuse, R38, R92 ;  /* 0x0000002604a0723c */ /* 0x040fe2000004185c */
[----:B------:R-:W-:Y:S07]  /*4930*/  LDSM.16.MT88.4 R36, [R194+0x1000] ;  /* 0x00100000c224783b */ /* 0x000fee0000004200 */
[C---:B---3--:R-:W-:Y:S08]  /*4940*/  HMMA.16816.F32.BF16 R92, R4.reuse, R24, R68 ;  /* 0x00000018045c723c */ /* 0x048ff00000041844 */
[C---:B------:R-:W-:Y:S01]  /*4950*/  HMMA.16816.F32.BF16 R80, R4.reuse, R26, R72 ;  /* 0x0000001a0450723c */ /* 0x040fe20000041848 */
[----:B------:R-:W-:Y:S07]  /*4960*/  LDSM.16.MT88.4 R24, [R3+0x3000] ;  /* 0x003000000318783b */ /* 0x000fee0000004200 */
[C---:B----4-:R-:W-:Y:S08]  /*4970*/  HMMA.16816.F32.BF16 R72, R4.reuse, R16, R64 ;  /* 0x000000100448723c */ /* 0x050ff00000041840 */
[C---:B------:R-:W-:Y:S01]  /*4980*/  HMMA.16816.F32.BF16 R68, R4.reuse, R18, R56 ;  /* 0x000000120444723c */ /* 0x040fe20000041838 */
[----:B------:R-:W3:Y:S07]  /*4990*/  LDSM.16.MT88.4 R16, [R194+0x4800] ;  /* 0x00480000c210783b */ /* 0x000eee0000004200 */
[C---:B--2---:R-:W-:Y:S08]  /*49a0*/  HMMA.16816.F32.BF16 R64, R4.reuse, R12, R48 ;  /* 0x0000000c0440723c */ /* 0x044ff00000041830 */
[C---:B------:R-:W-:Y:S01]  /*49b0*/  HMMA.16816.F32.BF16 R52, R4.reuse, R14, R52 ;  /* 0x0000000e0434723c */ /* 0x040fe20000041834 */
[----:B------:R-:W2:Y:S07]  /*49c0*/  LDSM.16.MT88.4 R12, [R9+0x4800] ;  /* 0x00480000090c783b */ /* 0x000eae0000004200 */
[C---:B-1----:R-:W-:Y:S01]  /*49d0*/  HMMA.16816.F32.BF16 R76, R4.reuse, R28, R132 ;  /* 0x0000001c044c723c */ /* 0x042fe20000041884 */
[----:B------:R-:W-:Y:S07]  /*49e0*/  LDSM.16.MT88.4 R132, [R9+0x1800] ;  /* 0x001800000984783b */ /* 0x000fee0000004200 */
[C---:B------:R-:W-:Y:S01]  /*49f0*/  HMMA.16816.F32.BF16 R44, R4.reuse, R30, R136 ;  /* 0x0000001e042c723c */ /* 0x040fe20000041888 */
[----:B------:R-:W1:Y:S07]  /*4a00*/  LDSM.16.MT88.4 R28, [R3+0x1000] ;  /* 0x00100000031c783b */ /* 0x000e6e0000004200 */
[C---:B------:R-:W-:Y:S08]  /*4a10*/  HMMA.16816.F32.BF16 R176, R4.reuse, R40, R116 ;  /* 0x0000002804b0723c */ /* 0x040ff00000041874 */
[C---:B------:R-:W-:Y:S08]  /*4a20*/  HMMA.16816.F32.BF16 R40, R4.reuse, R20, R120 ;  /* 0x000000140428723c */ /* 0x040ff00000041878 */
[C---:B------:R-:W-:Y:S01]  /*4a30*/  HMMA.16816.F32.BF16 R48, R4.reuse, R22, R124 ;  /* 0x000000160430723c */ /* 0x040fe2000004187c */
[----:B------:R-:W4:Y:S04]  /*4a40*/  LDSM.16.MT88.4 R20, [R193+0x1000] ;  /* 0x00100000c114783b */ /* 0x000f280000004200 */
[----:B------:R-:W-:Y:S03]  /*4a50*/  LDSM.16.MT88.4 R124, [R194+0x1800] ;  /* 0x00180000c27c783b */ /* 0x000fe60000004200 */
[C---:B---3--:R-:W-:Y:S08]  /*4a60*/  HMMA.16816.F32.BF16 R56, R4.reuse, R16, R60 ;  /* 0x000000100438723c */ /* 0x048ff0000004183c */
[C---:B------:R-:W-:Y:S01]  /*4a70*/  HMMA.16816.F32.BF16 R60, R4.reuse, R18, R144 ;  /* 0x00000012043c723c */ /* 0x040fe20000041890 */
[----:B------:R-:W3:Y:S07]  /*4a80*/  LDSM.16.MT88.4 R16, [R9+0x1000] ;  /* 0x001000000910783b */ /* 0x000eee0000004200 */
[C---:B------:R-:W-:Y:S08]  /*4a90*/  HMMA.16816.F32.BF16 R148, R4.reuse, R32, R88 ;  /* 0x000000200494723c */ /* 0x040ff00000041858 */
[C---:B------:R-:W-:Y:S01]  /*4aa0*/  HMMA.16816.F32.BF16 R116, R4.reuse, R34, R84 ;  /* 0x000000220474723c */ /* 0x040fe20000041854 */
[----:B------:R-:W-:Y:S07]  /*4ab0*/  LDSM.16.MT88.4 R32, [R193+0x5000] ;  /* 0x00500000c120783b */ /* 0x000fee0000004200 */
[C---:B--2---:R-:W-:Y:S08]  /*4ac0*/  HMMA.16816.F32.BF16 R88, R4.reuse, R12, R152 ;  /* 0x0000000c0458723c */ /* 0x044ff00000041898 */
        /* <DEDUP_REMOVED lines=9> */
[C---:B----4-:R-:W-:Y:S08]  /*4b60*/  HMMA.16816.F32.BF16 R208, R4.reuse, R20, R176 ;  /* 0x0000001404d0723c */ /* 0x050ff000000418b0 */
[C---:B------:R-:W-:Y:S01]  /*4b70*/  HMMA.16816.F32.BF16 R200, R4.reuse, R22, R172 ;  /* 0x0000001604c8723c */ /* 0x040fe200000418ac */
[----:B------:R-:W2:Y:S07]  /*4b80*/  LDSM.16.MT88.4 R20, [R194+0x3000] ;  /* 0x00300000c214783b */ /* 0x000eae0000004200 */
[C---:B---3--:R-:W-:Y:S08]  /*4b90*/  HMMA.16816.F32.BF16 R180, R4.reuse, R16, R148 ;  /* 0x0000001004b4723c */ /* 0x048ff00000041894 */
[C---:B------:R-:W-:Y:S01]  /*4ba0*/  HMMA.16816.F32.BF16 R176, R4.reuse, R18, R116 ;  /* 0x0000001204b0723c */ /* 0x040fe20000041874 */
[----:B------:R-:W3:Y:S04]  /*4bb0*/  LDSM.16.MT88.4 R16, [R194+0x5000] ;  /* 0x00500000c210783b */ /* 0x000ee80000004200 */
[----:B------:R-:W-:Y:S03]  /*4bc0*/  LDSM.16.MT88.4 R116, [R3+0x1800] ;  /* 0x001800000374783b */ /* 0x000fe60000004200 */
[C---:B------:R-:W-:Y:S08]  /*4bd0*/  HMMA.16816.F32.BF16 R128, R4.reuse, R38, R160 ;  /* 0x000000260480723c */ /* 0x040ff000000418a0 */
[C---:B-1----:R-:W-:Y:S01]  /*4be0*/  HMMA.16816.F32.BF16 R152, R4.reuse, R28, R64 ;  /* 0x0000001c0498723c */ /* 0x042fe20000041840 */
[----:B------:R1:W-:Y:S01]  /*4bf0*/  MUFU.EX2 R29, R8 ;  /* 0x00000008001d7308 */ /* 0x0003e20000000800 */
[----:B------:R-:W-:Y:S06]  /*4c00*/  LDSM.16.MT88.4 R64, [R9+0x3800] ;  /* 0x003800000940783b */ /* 0x000fec0000004200 */
[C---:B------:R-:W-:Y:S08]  /*4c10*/  HMMA.16816.F32.BF16 R120, R4.reuse, R36, R168 ;  /* 0x000000240478723c */ /* 0x040ff000000418a8 */
[C---:B--2---:R-:W-:Y:S01]  /*4c20*/  HMMA.16816.F32.BF16 R160, R4.reuse, R20, R72 ;  /* 0x0000001404a0723c */ /* 0x044fe20000041848 */
[--C-:B-1----:R-:W-:Y:S01]  /*4c30*/  FFMA.FTZ R8, R143, c[0x0][0x2d0], -R2.reuse ;  /* 0x0000b4008f087a23 */ /* 0x102fe20000010802 */
[----:B------:R-:W-:Y:S03]  /*4c40*/  LDSM.16.MT88.4 R72, [R193+0x5800] ;  /* 0x00580000c148783b */ /* 0x000fe60000004200 */
[----:B------:R1:W2:Y:S03]  /*4c50*/  MUFU.EX2 R28, R8 ;  /* 0x00000008001c7308 */ /* 0x0002a60000000800 */
[C---:B------:R-:W-:Y:S01]  /*4c60*/  HMMA.16816.F32.BF16 R156, R4.reuse, R22, R68 ;  /* 0x00000016049c723c */ /* 0x040fe20000041844 */
[----:B------:R-:W4:Y:S07]  /*4c70*/  LDSM.16.MT88.4 R20, [R9+0x5000] ;  /* 0x005000000914783b */ /* 0x000f2e0000004200 */
[----:B------:R-:W-:Y:S01]  /*4c80*/  HMMA.16816.F32.BF16 R36, R4, R26, R80 ;  /* 0x0000001a0424723c */ /* 0x000fe20000041850 */
[----:B------:R-:W-:Y:S01]  /*4c90*/  LDSM.16.MT88.4 R80, [R3+0x5800] ;  /* 0x005800000350783b */ /* 0x000fe20000004200 */
[----:B-1----:R-:W-:-:S02]  /*4ca0*/  FFMA.FTZ R8, R197, c[0x0][0x2d0], -R2 ;  /* 0x0000b400c5087a23 */ /* 0x002fc40000010802 */
[----:B------:R-:W-:-:S04]  /*4cb0*/  FFMA.FTZ R2, R199, c[0x0][0x2d0], -R2 ;  /* 0x0000b400c7027a23 */ /* 0x000fc80000010802 */
[C---:B------:R-:W-:Y:S01]  /*4cc0*/  HMMA.16816.F32.BF16 R92, R4.reuse, R24, R92 ;  /* 0x00000018045c723c */ /* 0x040fe2000004185c */
[----:B------:R1:W-:Y:S07]  /*4cd0*/  MUFU.EX2 R27, R8 ;  /* 0x00000008001b7308 */ /* 0x0003ee0000000800 */
[C---:B------:R-:W-:Y:S01]  /*4ce0*/  HMMA.16816.F32.BF16 R172, R4.reuse, R12, R108 ;  /* 0x0000000c04ac723c */ /* 0x040fe2000004186c */
[----:B------:R5:W4:Y:S01]  /*4cf0*/  MUFU.EX2 R26, R2 ;  /* 0x00000002001a7308 */ /* 0x000b220000000800 */
[----:B------:R-:W-:Y:S06]  /*4d00*/  LDSM.16.MT88.4 R108, [R193+0x1800] ;  /* 0x00180000c16c783b */ /* 0x000fec0000004200 */
[C---:B------:R-:W-:Y:S01]  /*4d10*/  HMMA.16816.F32.BF16 R168, R4.reuse, R14, R96 ;  /* 0x0000000e04a8723c */ /* 0x040fe20000041860 */
[----:B------:R-:W4:Y:S04]  /*4d20*/  LDSM.16.MT88.4 R12, [R3+0x5000] ;  /* 0x00500000030c783b */ /* 0x000f280000004200 */
[----:B-1----:R-:W-:Y:S02]  /*4d30*/  LDSM.16.MT88.4 R8, [R9+0x5800] ;  /* 0x005800000908783b */ /* 0x002fe40000004200 */
[----:B--2---:R-:W-:Y:S01]  /*4d40*/  F2FP.BF16.PACK_AB R96, R28, R29 ;  /* 0x0000001d1c60723e */ /* 0x004fe200000010ff */
[----:B---3--:R-:W-:Y:S01]  /*4d50*/  HMMA.16816.F32.BF16 R136, R4, R16, R56 ;  /* 0x000000100488723c */ /* 0x008fe20000041838 */
[----:B-----5:R-:W-:Y:S01]  /*4d60*/  FFMA.FTZ R2, R198, c[0x0][0x2d0], -R0 ;  /* 0x0000b400c6027a23 */ /* 0x020fe20000010800 */
[----:B------:R-:W-:Y:S01]  /*4d70*/  LDSM.16.MT88.4 R56, [R194+0x3800] ;  /* 0x00380000c238783b */ /* 0x000fe20000004200 */
[----:B----4-:R-:W-:-:S02]  /*4d80*/  F2FP.BF16.PACK_AB R98, R26, R27 ;  /* 0x0000001b1a62723e */ /* 0x010fc400000010ff */
[----:B------:R1:W-:Y:S03]  /*4d90*/  MUFU.EX2 R25, R2 ;  /* 0x0000000200197308 */ /* 0x0003e60000000800 */
[C---:B------:R-:W-:Y:S01]  /*4da0*/  HMMA.16816.F32.BF16 R148, R4.reuse, R34, R48 ;  /* 0x000000220494723c */ /* 0x040fe20000041830 */
[----:B------:R-:W2:Y:S07]  /*4db0*/  LDSM.16.MT88.4 R48, [R3+0x3800] ;  /* 0x003800000330783b */ /* 0x000eae0000004200 */
[----:B------:R-:W-:Y:S01]  /*4dc0*/  HMMA.16816.F32.BF16 R144, R4, R32, R40 ;  /* 0x000000200490723c */ /* 0x000fe20000041828 */
[----:B------:R-:W3:Y:S01]  /*4dd0*/  LDSM.16.MT88.4 R40, [R193+0x3800] ;  /* 0x00380000c128783b */ /* 0x000ee20000004200 */
[----:B-1----:R-:W-:-:S06]  /*4de0*/  FFMA.FTZ R2, R205, c[0x0][0x2d0], -R0 ;  /* 0x0000b400cd027a23 */ /* 0x002fcc0000010800 */
[C---:B------:R-:W-:Y:S01]  /*4df0*/  HMMA.16816.F32.BF16 R32, R4.reuse, R20, R88 ;  /* 0x000000140420723c */ /* 0x040fe20000041858 */
[----:B------:R1:W4:Y:S01]  /*4e00*/  MUFU.EX2 R24, R2 ;  /* 0x0000000200187308 */ /* 0x0003220000000800 */
[----:B------:R-:W5:Y:S06]  /*4e10*/  LDSM.16.MT88.4 R88, [R194+0x5800] ;  /* 0x00580000c258783b */ /* 0x000f6c0000004200 */
[C---:B------:R-:W-:Y:S08]  /*4e20*/  HMMA.16816.F32.BF16 R68, R4.reuse, R30, R52 ;  /* 0x0000001e0444723c */ /* 0x040ff00000041834 */
[----:B------:R-:W-:Y:S01]  /*4e30*/  HMMA.16816.F32.BF16 R76, R4, R12, R76 ;  /* 0x0000000c044c723c */ /* 0x000fe2000004184c */
[--C-:B-1----:R-:W-:Y:S01]  /*4e40*/  FFMA.FTZ R2, R204, c[0x0][0x2d0], -R0.reuse ;  /* 0x0000b400cc027a23 */ /* 0x102fe20000010800 */
[----:B----4-:R-:W-:Y:S01]  /*4e50*/  F2FP.BF16.PACK_AB R97, R24, R25 ;  /* 0x000000191861723e */ /* 0x010fe200000010ff */
[----:B------:R-:W-:-:S02]  /*4e60*/  FFMA.FTZ R0, R207, c[0x0][0x2d0], -R0 ;  /* 0x0000b400cf007a23 */ /* 0x000fc40000010800 */
[----:B------:R1:W-:Y:S03]  /*4e70*/  MUFU.EX2 R17, R2 ;  /* 0x0000000200117308 */ /* 0x0003e60000000800 */
[C---:B------:R-:W-:Y:S05]  /*4e80*/  HMMA.16816.F32.BF16 R12, R4.reuse, R14, R44 ;  /* 0x0000000e040c723c */ /* 0x040fea000004182c */
[----:B------:R4:W2:Y:S03]  /*4e90*/  MUFU.EX2 R16, R0 ;  /* 0x0000000000107308 */ /* 0x0008a60000000800 */
[----:B------:R-:W-:Y:S01]  /*4ea0*/  HMMA.16816.F32.BF16 R140, R4, R18, R60 ;  /* 0x00000012048c723c */ /* 0x000fe2000004183c */
[----:B-1----:R-:W-:-:S07]  /*4eb0*/  FADD.FTZ R2, R244, R242 ;  /* 0x000000f2f4027221 */ /* 0x002fce0000010000 */
[----:B------:R-:W-:Y:S01]  /*4ec0*/  HMMA.16816.F32.BF16 R4, R4, R22, R84 ;  /* 0x000000160404723c */ /* 0x000fe20000041854 */
[----:B------:R-:W-:Y:S02]  /*4ed0*/  FADD.FTZ R2, R241, R2 ;  /* 0x00000002f1027221 */ /* 0x000fe40000010000 */
[----:B----4-:R-:W-:Y:S01]  /*4ee0*/  FADD.FTZ R0, R239, R238 ;  /* 0x000000eeef007221 */ /* 0x010fe20000010000 */
[----:B--2---:R-:W-:Y:S01]  /*4ef0*/  F2FP.BF16.PACK_AB R99, R16, R17 ;  /* 0x000000111063723e */ /* 0x004fe200000010ff */
        /* <DEDUP_REMOVED lines=26> */
[----:B------:R-:W-:Y:S01]  /*50a0*/  FADD.FTZ R2, R25, R0 ;  /* 0x0000000019027221 */ /* 0x000fe20000010000 */
[----:B------:R-:W-:Y:S01]  /*50b0*/  IADD3 R0, R245, -0x3, RZ ;  /* 0xfffffffdf5007810 */ /* 0x000fe20007ffe0ff */
[----:B------:R-:W-:-:S02]  /*50c0*/  FADD.FTZ R3, R27, R3 ;  /* 0x000000031b037221 */ /* 0x000fc40000010000 */
[----:B------:R-:W-:Y:S01]  /*50d0*/  FADD.FTZ R2, R24, R2 ;  /* 0x0000000218027221 */ /* 0x000fe20000010000 */
[----:B------:R-:W-:Y:S01]  /*50e0*/  ISETP.GE.AND P0, PT, R0, R206, PT ;  /* 0x000000ce0000720c */ /* 0x000fe20003f06270 */
[----:B------:R-:W-:Y:S01]  /*50f0*/  HMMA.16816.F32.BF16 R48, R96, R50, R36 ;  /* 0x000000326030723c */ /* 0x000fe20000041824 */
[----:B------:R-:W-:Y:S02]  /*5100*/  FADD.FTZ R213, R26, R3 ;  /* 0x000000031ad57221 */ /* 0x000fe40000010000 */
[----:B------:R-:W-:-:S04]  /*5110*/  FADD.FTZ R2, R17, R2 ;  /* 0x0000000211027221 */ /* 0x000fc80000010000 */
[----:B------:R-:W-:Y:S01]  /*5120*/  FADD.FTZ R214, R16, R2 ;  /* 0x0000000210d67221 */ /* 0x000fe20000010000 */
[C---:B------:R-:W-:Y:S08]  /*5130*/  HMMA.16816.F32.BF16 R124, R96.reuse, R126, R128 ;  /* 0x0000007e607c723c */ /* 0x040ff00000041880 */
[C---:B------:R-:W-:Y:S08]  /*5140*/  HMMA.16816.F32.BF16 R64, R96.reuse, R66, R68 ;  /* 0x000000426040723c */ /* 0x040ff00000041844 */
[C---:B------:R-:W-:Y:S08]  /*5150*/  HMMA.16816.F32.BF16 R76, R96.reuse, R80, R76 ;  /* 0x00000050604c723c */ /* 0x040ff0000004184c */
[C---:B------:R-:W-:Y:S08]  /*5160*/  HMMA.16816.F32.BF16 R104, R96.reuse, R108, R208 ;  /* 0x0000006c6068723c */ /* 0x040ff000000418d0 */
[C---:B------:R-:W-:Y:S08]  /*5170*/  HMMA.16816.F32.BF16 R128, R96.reuse, R132, R180 ;  /* 0x000000846080723c */ /* 0x040ff000000418b4 */
[C---:B---3--:R-:W-:Y:S08]  /*5180*/  HMMA.16816.F32.BF16 R36, R96.reuse, R40, R172 ;  /* 0x000000286024723c */ /* 0x048ff000000418ac */
        /* <DEDUP_REMOVED lines=23> */
[----:B------:R-:W-:Y:S02]  /*5300*/  ISETP.GE.AND P0, PT, R212, c[0x0][0x1d4], PT ;  /* 0x00007500d4007a0c */ /* 0x000fe40003f06270 */
[----:B------:R-:W-:Y:S01]  /*5310*/  LEA.HI.X R3, R0, c[0x0][0x1cc], R3, 0x1, P3 ;  /* 0x0000730000037a11 */ /* 0x000fe200018f0c03 */
[----:B------:R-:W-:Y:S01]  /*5320*/  IMAD.MOV.U32 R0, RZ, RZ, c[0x0][0x1e4] ;  /* 0x00007900ff007624 */ /* 0x000fe200078e00ff */
[----:B------:R-:W-:-:S03]  /*5330*/  LEA R4, P3, R5, R2, 0x6 ;  /* 0x0000000205047211 */ /* 0x000fc600078630ff */
[----:B------:R-:W-:Y:S01]  /*5340*/  @!PT LDS RZ, [RZ] ;  /* 0x00000000fffff984 */ /* 0x000fe20000000800 */
[----:B------:R-:W-:Y:S01]  /*5350*/  @!PT LDS RZ, [RZ] ;  /* 0x00000000fffff984 */ /* 0x000fe20000000800 */
[----:B------:R-:W-:Y:S01]  /*5360*/  @!PT LDS RZ, [RZ] ;  /* 0x00000000fffff984 */ /* 0x000fe20000000800 */
[----:B------:R1:W-:Y:S01]  /*5370*/  LDGSTS.E.BYPASS.LTC128B.128 [R216+0xc100], [R2.64], !P1 ;  /* 0x0c10000002d87fae */ /* 0x0003e2000c901d48 */
[----:B------:R-:W-:-:S03]  /*5380*/  LEA.HI.X R5, R5, R3, R0, 0x6, P3 ;  /* 0x0000000305057211 */ /* 0x000fc600018f3400 */
[----:B------:R1:W-:Y:S04]  /*5390*/  LDGSTS.E.BYPASS.LTC128B.128 [R216+0xe100], [R2.64+0x80], !P2 ;  /* 0x0e10008002d87fae */ /* 0x0003e8000d101d48 */
[----:B------:R1:W-:Y:S04]  /*53a0*/  LDGSTS.E.BYPASS.LTC128B.128 [R216+0x10100], [R2.64+0x100], !P0 ;  /* 0x1010010002d87fae */ /* 0x0003e8000c101d48 */
[----:B------:R1:W-:Y:S04]  /*53b0*/  LDGSTS.E.BYPASS.LTC128B.128 [R216+0xd100], [R4.64], !P1 ;  /* 0x0d10000004d87fae */ /* 0x0003e8000c901d48 */
[----:B------:R1:W-:Y:S04]  /*53c0*/  LDGSTS.E.BYPASS.LTC128B.128 [R216+0xf100], [R4.64+0x80], !P2 ;  /* 0x0f10008004d87fae */ /* 0x0003e8000d101d48 */
[----:B------:R1:W-:Y:S02]  /*53d0*/  LDGSTS.E.BYPASS.LTC128B.128 [R216+0x11100], [R4.64+0x100], !P0 ;  /* 0x1110010004d87fae */ /* 0x0003e4000c101d48 */
.L_x_1257:
[----:B------:R-:W-:Y:S05]  /*53e0*/  BSYNC B0 ;  /* 0x0000000000007941 */ /* 0x000fea0003800000 */
.L_x_1256:
[----:B------:R-:W-:Y:S01]  /*53f0*/  IADD3 R0, R245, -0x2, RZ ;  /* 0xfffffffef5007810 */ /* 0x000fe20007ffe0ff */
[----:B------:R-:W0:Y:S03]  /*5400*/  LDGDEPBAR ;  /* 0x00000000000079af */ /* 0x000e260000000000 */
[----:B------:R-:W-:-:S13]  /*5410*/  ISETP.GE.AND P0, PT, R0, R206, PT ;  /* 0x000000ce0000720c */ /* 0x000fda0003f06270 */
[----:B------:R-:W-:Y:S05]  /*5420*/  @!P0 BRA `(.L_x_1258) ;  /* 0x00002d2000008947 */ /* 0x000fea0003800000 */
[----:B------:R-:W-:Y:S01]  /*5430*/  MOV R197, R0 ;  /* 0x0000000000c57202 */ /* 0x000fe20000000f00 */
[----:B------:R-:W-:Y:S01]  /*5440*/  IMAD.MOV.U32 R0, RZ, RZ, R101 ;  /* 0x000000ffff007224 */ /* 0x000fe200078e0065 */
[----:B-1----:R-:W-:Y:S01]  /*5450*/  MOV R3, R100 ;  /* 0x0000006400037202 */ /* 0x002fe20000000f00 */
[----:B------:R-:W-:Y:S01]  /*5460*/  IMAD.MOV.U32 R185, RZ, RZ, 0x1 ;  /* 0x00000001ffb97424 */ /* 0x000fe200078e00ff */
[----:B------:R-:W-:Y:S02]  /*5470*/  MOV R198, RZ ;  /* 0x000000ff00c67202 */ /* 0x000fe40000000f00 */
.L_x_1259:
[----:B------:R-:W-:Y:S04]  /*5480*/  DEPBAR.LE SB0, 0x2 ;  /* 0x000080800000791a */ /* 0x000fe80000000000 */
[----:B------:R-:W-:Y:S01]  /*5490*/  WARPSYNC 0xffffffff ;  /* 0xffffffff00007948 */ /* 0x000fe20003800000 */
[----:B------:R-:W-:Y:S01]  /*54a0*/  BAR.SYNC.DEFER_BLOCKING 0x0 ;  /* 0x0000000000007b1d */ /* 0x000fe20000010000 */
[----:B------:R-:W-:Y:S01]  /*54b0*/  IMAD R184, R185, 0x6000, RZ ;  /* 0x00006000b9b87824 */ /* 0x000fe200078e02ff */
[----:B------:R-:W-:Y:S02]  /*54c0*/  ISETP.GE.AND P5, PT, R206, R197, PT ;  /* 0x000000c5ce00720c */ /* 0x000fe40003fa6270 */
[----:B------:R-:W-:Y:S02]  /*54d0*/  IADD3 R211, R197, -0x1, RZ ;  /* 0xffffffffc5d37810 */ /* 0x000fe40007ffe0ff */
[----:B------:R-:W-:Y:S04]  /*54e0*/  IADD3 R2, R192, R184, RZ ;  /* 0x000000b8c0027210 */ /* 0x000fe80007ffe0ff */
[----:B------:R-:W-:Y:S05]  /*54f0*/  IADD3 R180, R190, R2, RZ ;  /* 0x00000002beb47210 */ /* 0x000fea0007ffe0ff */
[----:B------:R-:W-:Y:S01]  /*5500*/  @!P5 SHF.R.S32.HI R12, RZ, 0x1f, R211 ;  /* 0x0000001fff0cd819 */ /* 0x000fe200000114d3 */
[----:B------:R-:W-:Y:S01]  /*5510*/  @!P5 IMAD.WIDE.U32 R20, R211, c[0x0][0x208], RZ ;  /* 0x00008200d314da25 */ /* 0x000fe200078e00ff */
[----:B------:R-:W-:Y:S02]  /*5520*/  @!P5 MOV R31, c[0x0][0x208] ;  /* 0x00008200001fda02 */ /* 0x000fe40000000f00 */
[----:B------:R-:W-:Y:S01]  /*5530*/  @!P5 ISETP.GE.AND P3, PT, R215, c[0x0][0x1d4], PT ;  /* 0x00007500d700da0c */ /* 0x000fe20003f66270 */
[----:B------:R-:W-:Y:S01]  /*5540*/  @!P5 IMAD R22, R12, c[0x0][0x208], RZ ;  /* 0x000082000c16da24 */ /* 0x000fe200078e02ff */
[----:B------:R-:W-:Y:S02]  /*5550*/  @!P5 SHF.L.U32 R29, R20, 0x6, RZ ;  /* 0x00000006141dd819 */ /* 0x000fe400000006ff */
[----:B------:R-:W-:Y:S01]  /*5560*/  @!P5 ISETP.GE.AND P2, PT, R212, c[0x0][0x1d4], PT ;  /* 0x00007500d400da0c */ /* 0x000fe20003f46270 */
[----:B------:R-:W-:Y:S01]  /*5570*/  LDSM.16.M88.4 R32, [R186] ;  /* 0x00000000ba20783b */ /* 0x000fe20000000200 */
[----:B------:R-:W-:Y:S01]  /*5580*/  @!P5 IMAD R22, R211, c[0x0][0x20c], R22 ;  /* 0x00008300d316da24 */ /* 0x000fe200078e0216 */
[----:B------:R-:W-:Y:S02]  /*5590*/  @!P5 LEA R30, P0, R31, R29, 0x5 ;  /* 0x0000001d1f1ed211 */ /* 0x000fe400078028ff */
[----:B------:R-:W-:Y:S02]  /*55a0*/  @!P5 IADD3 R152, P4, R29, R220, RZ ;  /* 0x000000dc1d98d210 */ /* 0x000fe40007f9e0ff */
[----:B------:R-:W-:Y:S02]  /*55b0*/  @!P5 IADD3 R21, R21, R22, RZ ;  /* 0x000000161515d210 */ /* 0x000fe40007ffe0ff */
[----:B------:R-:W1:Y:S01]  /*55c0*/  LDSM.16.M88.4 R8, [R2] ;  /* 0x000000000208783b */ /* 0x000e620000000200 */
[----:B------:R-:W-:Y:S02]  /*55d0*/  @!P5 LEA R156, P6, R152, c[0x0][0x1f8], 0x1 ;  /* 0x00007e00989cda11 */ /* 0x000fe400078c08ff */
[----:B------:R-:W-:Y:S04]  /*55e0*/  @!P5 SHF.L.U64.HI R28, R20, 0x6, R21 ;  /* 0x00000006141cd819 */ /* 0x000fe80000010215 */
[----:B------:R-:W-:Y:S01]  /*55f0*/  @!P5 IADD3.X R155, R28, R222, RZ, P4, !PT ;  /* 0x000000de1c9bd210 */ /* 0x000fe200027fe4ff */
[----:B------:R-:W2:Y:S08]  /*5600*/  LDSM.16.M88.4 R16, [R2+0x800] ;  /* 0x000800000210783b */ /* 0x000eb00000000200 */
[----:B------:R-:W3:Y:S08]  /*5610*/  LDSM.16.M88.4 R24, [R2+0x1000] ;  /* 0x001000000218783b */ /* 0x000ef00000000200 */
[----:B------:R-:W4:Y:S08]  /*5620*/  LDSM.16.M88.4 R100, [R2+0x1800] ;  /* 0x001800000264783b */ /* 0x000f300000000200 */
[----:B------:R-:W-:Y:S01]  /*5630*/  LDSM.16.M88.4 R136, [R187] ;  /* 0x00000000bb88783b */ /* 0x000fe20000000200 */
[C---:B-1----:R-:W-:Y:S07]  /*5640*/  HMMA.16816.F32.BF16 R4, R32.reuse, R8, RZ ;  /* 0x000000082004723c */ /* 0x042fee00000418ff */
[----:B------:R-:W1:Y:S01]  /*5650*/  LDSM.16.M88.4 R140, [R180] ;  /* 0x00000000b48c783b */ /* 0x000e620000000200 */
[C---:B------:R-:W-:Y:S07]  /*5660*/  HMMA.16816.F32.BF16 R8, R32.reuse, R10, RZ ;  /* 0x0000000a2008723c */ /* 0x040fee00000418ff */
[----:B------:R-:W5:Y:S01]  /*5670*/  LDSM.16.M88.4 R144, [R180+0x800] ;  /* 0x00080000b490783b */ /* 0x000f620000000200 */
[C---:B--2---:R-:W-:Y:S07]  /*5680*/  HMMA.16816.F32.BF16 R12, R32.reuse, R16, RZ ;  /* 0x00000010200c723c */ /* 0x044fee00000418ff */
[----:B------:R-:W2:Y:S01]  /*5690*/  LDSM.16.M88.4 R148, [R180+0x1000] ;  /* 0x00100000b494783b */ /* 0x000ea20000000200 */
[C---:B------:R-:W-:Y:S08]  /*56a0*/  HMMA.16816.F32.BF16 R16, R32.reuse, R18, RZ ;  /* 0x000000122010723c */ /* 0x040ff000000418ff */
[C---:B---3--:R-:W-:Y:S07]  /*56b0*/  HMMA.16816.F32.BF16 R20, R32.reuse, R24, RZ ;  /* 0x000000182014723c */ /* 0x048fee00000418ff */
[----:B------:R-:W-:Y:S05]  /*56c0*/  @!P5 MOV R24, c[0x0][0x20c] ;  /* 0x000083000018da02 */ /* 0x000fea0000000f00 */
[----:B------:R-:W-:Y:S02]  /*56d0*/  @!P5 LEA.HI.X R157, R31, R28, R24, 0x5, P0 ;  /* 0x0000001c1f9dd211 */ /* 0x000fe400000f2c18 */
[C---:B------:R-:W-:Y:S01]  /*56e0*/  HMMA.16816.F32.BF16 R24, R32.reuse, R26, RZ ;  /* 0x0000001a2018723c */ /* 0x040fe200000418ff */
[----:B------:R-:W-:Y:S04]  /*56f0*/  @!P5 IADD3 R153, P0, R30, R220, RZ ;  /* 0x000000dc1e99d210 */ /* 0x000fe80007f1e0ff */
[----:B------:R-:W-:Y:S03]  /*5700*/  @!P5 LEA R154, P4, R153, c[0x0][0x1f8], 0x1 ;  /* 0x00007e00999ada11 */ /* 0x000fe600078808ff */
[C---:B----4-:R-:W-:Y:S07]  /*5710*/  HMMA.16816.F32.BF16 R28, R32.reuse, R100, RZ ;  /* 0x00000064201c723c */ /* 0x050fee00000418ff */
[----:B------:R-:W-:Y:S01]  /*5720*/  @!P5 IADD3.X R101, R157, R222, RZ, P0, !PT ;  /* 0x000000de9d65d210 */ /* 0x000fe200007fe4ff */
[----:B------:R-:W-:Y:S01]  /*5730*/  HMMA.16816.F32.BF16 R32, R32, R102, RZ ;  /* 0x000000662020723c */ /* 0x000fe200000418ff */
[----:B------:R-:W-:Y:S02]  /*5740*/  MOV R100, 0x40 ;  /* 0x0000004000647802 */ /* 0x000fe40000000f00 */
[----:B------:R-:W-:Y:S02]  /*5750*/  LOP3.LUT P0, RZ, R195, 0x4, RZ, 0xc0, !PT ;  /* 0x00000004c3ff7812 */ /* 0x000fe4000780c0ff */
[----:B------:R-:W-:Y:S01]  /*5760*/  @!P5 LEA.HI.X R157, R152, c[0x0][0x1fc], R155, 0x1, P6 ;  /* 0x00007f00989dda11 */ /* 0x000fe200030f0c9b */
[----:B------:R-:W-:Y:S01]  /*5770*/  @!P5 IMAD R152, R198, 0x6000, R247 ;  /* 0x00006000c698d824 */ /* 0x000fe200078e02f7 */
[----:B------:R-:W-:Y:S01]  /*5780*/  SEL R176, R100, 0xffffffc0, !P0 ;  /* 0xffffffc064b07807 */ /* 0x000fe20004000000 */
[C---:B-1----:R-:W-:Y:S05]  /*5790*/  HMMA.16816.F32.BF16 R4, R136.reuse, R140, R4 ;  /* 0x0000008c8804723c */ /* 0x042fea0000041804 */
[----:B------:R-:W-:Y:S02]  /*57a0*/  @!P5 LEA.HI.X R155, R153, c[0x0][0x1fc], R101, 0x1, P4 ;  /* 0x00007f00999bda11 */ /* 0x000fe400020f0c65 */
[----:B------:R-:W1:Y:S01]  /*57b0*/  LDSM.16.M88.4 R100, [R180+0x1800] ;  /* 0x00180000b464783b */ /* 0x000e620000000200 */
[C---:B------:R-:W-:Y:S03]  /*57c0*/  HMMA.16816.F32.BF16 R8, R136.reuse, R142, R8 ;  /* 0x0000008e8808723c */ /* 0x040fe60000041808 */
[----:B------:R-:W-:Y:S02]  /*57d0*/  ISETP.GE.AND P6, PT, R198, 0x1, PT ;  /* 0x00000001c600780c */ /* 0x000fe40003fc6270 */
[C---:B------:R-:W-:Y:S02]  /*57e0*/  IADD3 R181, R176.reuse, R2, RZ ;  /* 0x00000002b0b57210 */ /* 0x040fe40007ffe0ff */
[----:B------:R-:W-:Y:S01]  /*57f0*/  @!PT LDS RZ, [RZ] ;  /* 0x00000000fffff984 */ /* 0x000fe20000000800 */
[----:B------:R-:W-:Y:S01]  /*5800*/  @!PT LDS RZ, [RZ] ;  /* 0x00000000fffff984 */ /* 0x000fe20000000800 */
[----:B------:R-:W-:Y:S01]  /*5810*/  @!PT LDS RZ, [RZ] ;  /* 0x00000000fffff984 */ /* 0x000fe20000000800 */
[----:B------:R3:W-:Y:S01]  /*5820*/  @!P5 LDGSTS.E.BYPASS.LTC128B.128 [R152], [R156.64], !P1 ;  /* 0x000000009c98dfae */ /* 0x0007e2000c901d48 */
[C---:B-----5:R-:W-:Y:S04]  /*5830*/  HMMA.16816.F32.BF16 R12, R136.reuse, R144, R12 ;  /* 0x00000090880c723c */ /* 0x060fe8000004180c */
[----:B------:R-:W-:Y:S02]  /*5840*/  IADD3 R183, R176, R180, RZ ;  /* 0x000000b4b0b77210 */ /* 0x000fe40007ffe0ff */
[----:B------:R-:W-:Y:S01]  /*5850*/  IADD3 R182, R190, R2, R176 ;  /* 0x00000002beb67210 */ /* 0x000fe20007ffe0b0 */
[----:B------:R3:W-:Y:S01]  /*5860*/  @!P5 LDGSTS.E.BYPASS.LTC128B.128 [R152+0x2000], [R156.64+0x80], !P3 ;  /* 0x020000809c98dfae */ /* 0x0007e2000d901d48 */
[C---:B------:R-:W-:Y:S07]  /*5870*/  HMMA.16816.F32.BF16 R16, R136.reuse, R146, R16 ;  /* 0x000000928810723c */ /* 0x040fee0000041810 */
[----:B------:R3:W-:Y:S01]  /*5880*/  @!P5 LDGSTS.E.BYPASS.LTC128B.128 [R152+0x4000], [R156.64+0x100], !P2 ;  /* 0x040001009c98dfae */ /* 0x0007e2000d101d48 */
[C---:B--2---:R-:W-:Y:S07]  /*5890*/  HMMA.16816.F32.BF16 R20, R136.reuse, R148, R20 ;  /* 0x000000948814723c */ /* 0x044fee0000041814 */
[----:B------:R2:W-:Y:S01]  /*58a0*/  @!P5 LDGSTS.E.BYPASS.LTC128B.128 [R152+0x1000], [R154.64], !P1 ;  /* 0x010000009a98dfae */ /* 0x0005e2000c901d48 */
[C---:B------:R-:W-:Y:S07]  /*58b0*/  HMMA.16816.F32.BF16 R24, R136.reuse, R150, R24 ;  /* 0x000000968818723c */ /* 0x040fee0000041818 */
[----:B------:R2:W-:Y:S01]  /*58c0*/  @!P5 LDGSTS.E.BYPASS.LTC128B.128 [R152+0x3000], [R154.64+0x80], !P3 ;  /* 0x030000809a98dfae */ /* 0x0005e2000d901d48 */
[C---:B-1----:R-:W-:Y:S07]  /*58d0*/  HMMA.16816.F32.BF16 R28, R136.reuse, R100, R28 ;  /* 0x00000064881c723c */ /* 0x042fee000004181c */
[----:B------:R2:W-:Y:S01]  /*58e0*/  @!P5 LDGSTS.E.BYPASS.LTC128B.128 [R152+0x5000], [R154.64+0x100], !P2 ;  /* 0x050001009a98dfae */ /* 0x0005e2000d101d48 */
[----:B------:R-:W-:Y:S07]  /*58f0*/  HMMA.16816.F32.BF16 R32, R136, R102, R32 ;  /* 0x000000668820723c */ /* 0x000fee0000041820 */
[----:B---3--:R-:W-:Y:S08]  /*5900*/  LDSM.16.M88.4 R156, [R181] ;  /* 0x00000000b59c783b */ /* 0x008ff00000000200 */
[----:B------:R-:W-:Y:S08]  /*5910*/  LDSM.16.M88.4 R140, [R181+0x800] ;  /* 0x00080000b58c783b */ /* 0x000ff00000000200 */
[----:B------:R-:W-:Y:S08]  /*5920*/  LDSM.16.M88.4 R144, [R181+0x1000] ;  /* 0x00100000b590783b */ /* 0x000ff00000000200 */
[----:B--2---:R-:W1:Y:S08]  /*5930*/  LDSM.16.M88.4 R152, [R189] ;  /* 0x00000000bd98783b */ /* 0x004e700000000200 */
[----:B------:R-:W0:Y:S08]  /*5940*/  LDGDEPBAR ;  /* 0x00000000000079af */ /* 0x000e300000000000 */
[----:B------:R-:W2:Y:S08]  /*5950*/  LDSM.16.M88.4 R148, [R181+0x1800] ;  /* 0x00180000b594783b */ /* 0x000eb00000000200 */
[----:B------:R-:W-:Y:S08]  /*5960*/  LDSM.16.M88.4 R160, [R188] ;  /* 0x00000000bca0783b */ /* 0x000ff00000000200 */
[----:B------:R-:W3:Y:S01]  /*5970*/  LDSM.16.M88.4 R164, [R183] ;  /* 0x00000000b7a4783b */ /* 0x000ee20000000200 */
[C---:B-1----:R-:W-:Y:S07]  /*5980*/  HMMA.16816.F32.BF16 R4, R152.reuse, R156, R4 ;  /* 0x0000009c9804723c */ /* 0x042fee0000041804 */
[----:B------:R-:W1:Y:S01]  /*5990*/  LDSM.16.M88.4 R100, [R183+0x800] ;  /* 0x00080000b764783b */ /* 0x000e620000000200 */
[C---:B------:R-:W-:Y:S07]  /*59a0*/  HMMA.16816.F32.BF16 R8, R152.reuse, R158, R8 ;  /* 0x0000009e9808723c */ /* 0x040fee0000041808 */
[----:B------:R-:W4:Y:S01]  /*59b0*/  LDSM.16.M88.4 R136, [R183+0x1000] ;  /* 0x00100000b788783b */ /* 0x000f220000000200 */
[C---:B------:R-:W-:Y:S07]  /*59c0*/  HMMA.16816.F32.BF16 R12, R152.reuse, R140, R12 ;  /* 0x0000008c980c723c */ /* 0x040fee000004180c */
[----:B------:R-:W-:Y:S01]  /*59d0*/  LDSM.16.M88.4 R156, [R2+0x3800] ;  /* 0x00380000029c783b */ /* 0x000fe20000000200 */
[C---:B------:R-:W-:Y:S07]  /*59e0*/  HMMA.16816.F32.BF16 R16, R152.reuse, R142, R16 ;  /* 0x0000008e9810723c */ /* 0x040fee0000041810 */
[----:B------:R-:W5:Y:S01]  /*59f0*/  LDSM.16.M88.4 R140, [R183+0x1800] ;  /* 0x00180000b78c783b */ /* 0x000f620000000200 */
[C---:B------:R-:W-:Y:S07]  /*5a00*/  HMMA.16816.F32.BF16 R20, R152.reuse, R144, R20 ;  /* 0x000000909814723c */ /* 0x040fee0000041814 */
[----:B------:R-:W-:Y:S01]  /*5a10*/  LDSM.16.M88.4 R168, [R180+0x2800] ;  /* 0x00280000b4a8783b */ /* 0x000fe20000000200 */
[C---:B------:R-:W-:Y:S07]  /*5a20*/  HMMA.16816.F32.BF16 R24, R152.reuse, R146, R24 ;  /* 0x000000929818723c */ /* 0x040fee0000041818 */
[----:B------:R-:W-:Y:S01]  /*5a30*/  LDSM.16.M88.4 R144, [R186+0x4000] ;  /* 0x00400000ba90783b */ /* 0x000fe20000000200 */
[C---:B--2---:R-:W-:Y:S07]  /*5a40*/  HMMA.16816.F32.BF16 R28, R152.reuse, R148, R28 ;  /* 0x00000094981c723c */ /* 0x044fee000004181c */
[----:B------:R-:W-:Y:S01]  /*5a50*/  LDSM.16.M88.4 R172, [R181+0x2000] ;  /* 0x00200000b5ac783b */ /* 0x000fe20000000200 */
[----:B------:R-:W-:Y:S07]  /*5a60*/  HMMA.16816.F32.BF16 R32, R152, R150, R32 ;  /* 0x000000969820723c */ /* 0x000fee0000041820 */
[----:B------:R-:W2:Y:S01]  /*5a70*/  LDSM.16.M88.4 R148, [R2+0x2000] ;  /* 0x002000000294783b */ /* 0x000ea20000000200 */
[C---:B---3--:R-:W-:Y:S07]  /*5a80*/  HMMA.16816.F32.BF16 R4, R160.reuse, R164, R4 ;  /* 0x000000a4a004723c */ /* 0x048fee0000041804 */
[----:B------:R-:W3:Y:S01]  /*5a90*/  LDSM.16.M88.4 R152, [R2+0x2800] ;  /* 0x002800000298783b */ /* 0x000ee20000000200 */
[C---:B------:R-:W-:Y:S07]  /*5aa0*/  HMMA.16816.F32.BF16 R8, R160.reuse, R166, R8 ;  /* 0x000000a6a008723c */ /* 0x040fee0000041808 */
[----:B------:R-:W-:Y:S01]  /*5ab0*/  LDSM.16.M88.4 R164, [R180+0x2000] ;  /* 0x00200000b4a4783b */ /* 0x000fe20000000200 */
[C---:B-1----:R-:W-:Y:S07]  /*5ac0*/  HMMA.16816.F32.BF16 R12, R160.reuse, R100, R12 ;  /* 0x00000064a00c723c */ /* 0x042fee000004180c */
[----:B------:R-:W-:Y:S01]  /*5ad0*/  LDSM.16.M88.4 R176, [R2+0x4000] ;  /* 0x0040000002b0783b */ /* 0x000fe20000000200 */
[C---:B------:R-:W-:Y:S07]  /*5ae0*/  HMMA.16816.F32.BF16 R16, R160.reuse, R102, R16 ;  /* 0x00000066a010723c */ /* 0x040fee0000041810 */
[----:B------:R-:W1:Y:S01]  /*5af0*/  LDSM.16.M88.4 R100, [R2+0x3000] ;  /* 0x003000000264783b */ /* 0x000e620000000200 */
[C---:B----4-:R-:W-:Y:S08]  /*5b00*/  HMMA.16816.F32.BF16 R20, R160.reuse, R136, R20 ;  /* 0x00000088a014723c */ /* 0x050ff00000041814 */
[C---:B------:R-:W-:Y:S01]  /*5b10*/  HMMA.16816.F32.BF16 R24, R160.reuse, R138, R24 ;  /* 0x0000008aa018723c */ /* 0x040fe20000041818 */
[----:B------:R-:W4:Y:S07]  /*5b20*/  LDSM.16.M88.4 R136, [R187+0x4000] ;  /* 0x00400000bb88783b */ /* 0x000f2e0000000200 */
[C---:B-----5:R-:W-:Y:S08]  /*5b30*/  HMMA.16816.F32.BF16 R28, R160.reuse, R140, R28 ;  /* 0x0000008ca01c723c */ /* 0x060ff0000004181c */
[----:B------:R-:W-:Y:S01]  /*5b40*/  HMMA.16816.F32.BF16 R32, R160, R142, R32 ;  /* 0x0000008ea020723c */ /* 0x000fe20000041820 */
[----:B------:R-:W5:Y:S07]  /*5b50*/  LDSM.16.M88.4 R140, [R180+0x3000] ;  /* 0x00300000b48c783b */ /* 0x000f6e0000000200 */
[C---:B--2---:R-:W-:Y:S01]  /*5b60*/  HMMA.16816.F32.BF16 R4, R144.reuse, R148, R4 ;  /* 0x000000949004723c */ /* 0x044fe20000041804 */
[----:B------:R-:W-:Y:S07]  /*5b70*/  LDSM.16.M88.4 R160, [R189+0x4000] ;  /* 0x00400000bda0783b */ /* 0x000fee0000000200 */
[C---:B------:R-:W-:Y:S01]  /*5b80*/  HMMA.16816.F32.BF16 R8, R144.reuse, R150, R8 ;  /* 0x000000969008723c */ /* 0x040fe20000041808 */
[----:B------:R-:W2:Y:S07]  /*5b90*/  LDSM.16.M88.4 R148, [R180+0x3800] ;  /* 0x00380000b494783b */ /* 0x000eae0000000200 */
[C---:B---3--:R-:W-:Y:S08]  /*5ba0*/  HMMA.16816.F32.BF16 R12, R144.reuse, R152, R12 ;  /* 0x00000098900c723c */ /* 0x048ff0000004180c */
[C---:B------:R-:W-:Y:S01]  /*5bb0*/  HMMA.16816.F32.BF16 R16, R144.reuse, R154, R16 ;  /* 0x0000009a9010723c */ /* 0x040fe20000041810 */
[----:B------:R-:W-:Y:S07]  /*5bc0*/  LDSM.16.M88.4 R152, [R181+0x3800] ;  /* 0x00380000b598783b */ /* 0x000fee0000000200 */
[C---:B-1----:R-:W-:Y:S08]  /*5bd0*/  HMMA.16816.F32.BF16 R20, R144.reuse, R100, R20 ;  /* 0x000000649014723c */ /* 0x042ff00000041814 */
[C---:B------:R-:W-:Y:S01]  /*5be0*/  HMMA.16816.F32.BF16 R24, R144.reuse, R102, R24 ;  /* 0x000000669018723c */ /* 0x040fe20000041818 */
[----:B------:R-:W1:Y:S07]  /*5bf0*/  LDSM.16.M88.4 R100, [R181+0x2800] ;  /* 0x00280000b564783b */ /* 0x000e6e0000000200 */
[C---:B------:R-:W-:Y:S08]  /*5c00*/  HMMA.16816.F32.BF16 R28, R144.reuse, R156, R28 ;  /* 0x0000009c901c723c */ /* 0x040ff0000004181c */
[----:B------:R-:W-:Y:S01]  /*5c10*/  HMMA.16816.F32.BF16 R32, R144, R158, R32 ;  /* 0x0000009e9020723c */ /* 0x000fe20000041820 */
[----:B------:R-:W3:Y:S07]  /*5c20*/  LDSM.16.M88.4 R144, [R181+0x3000] ;  /* 0x00300000b590783b */ /* 0x000eee0000000200 */
[C---:B----4-:R-:W-:Y:S01]  /*5c30*/  HMMA.16816.F32.BF16 R4, R136.reuse, R164, R4 ;  /* 0x000000a48804723c */ /* 0x050fe20000041804 */
[----:B------:R-:W-:Y:S07]  /*5c40*/  LDSM.16.M88.4 R156, [R188+0x4000] ;  /* 0x00400000bc9c783b */ /* 0x000fee0000000200 */
[C---:B------:R-:W-:Y:S01]  /*5c50*/  HMMA.16816.F32.BF16 R8, R136.reuse, R166, R8 ;  /* 0x000000a68808723c */ /* 0x040fe20000041808 */
[----:B------:R-:W4:Y:S07]  /*5c60*/  LDSM.16.M88.4 R164, [R183+0x2000] ;  /* 0x00200000b7a4783b */ /* 0x000f2e0000000200 */
[C---:B------:R-:W-:Y:S08]  /*5c70*/  HMMA.16816.F32.BF16 R12, R136.reuse, R168, R12 ;  /* 0x000000a8880c723c */ /* 0x040ff0000004180c */
[C---:B------:R-:W-:Y:S01]  /*5c80*/  HMMA.16816.F32.BF16 R16, R136.reuse, R170, R16 ;  /* 0x000000aa8810723c */ /* 0x040fe20000041810 */
[----:B------:R-:W-:Y:S07]  /*5c90*/  LDSM.16.M88.4 R168, [R186+0x8000] ;  /* 0x00800000baa8783b */ /* 0x000fee0000000200 */
[C---:B-----5:R-:W-:Y:S08]  /*5ca0*/  HMMA.16816.F32.BF16 R20, R136.reuse, R140, R20 ;  /* 0x0000008c8814723c */ /* 0x060ff00000041814 */
[C---:B------:R-:W-:Y:S01]  /*5cb0*/  HMMA.16816.F32.BF16 R24, R136.reuse, R142, R24 ;  /* 0x0000008e8818723c */ /* 0x040fe20000041818 */
[----:B------:R-:W-:Y:S07]  /*5cc0*/  LDSM.16.M88.4 R140, [R182+0x3000] ;  /* 0x00300000b68c783b */ /* 0x000fee0000000200 */
[C---:B--2---:R-:W-:Y:S08]  /*5cd0*/  HMMA.16816.F32.BF16 R28, R136.reuse, R148, R28 ;  /* 0x00000094881c723c */ /* 0x044ff0000004181c */
[----:B------:R-:W-:Y:S01]  /*5ce0*/  HMMA.16816.F32.BF16 R32, R136, R150, R32 ;  /* 0x000000968820723c */ /* 0x000fe20000041820 */
[----:B------:R-:W2:Y:S07]  /*5cf0*/  LDSM.16.M88.4 R136, [R182+0x2800] ;  /* 0x00280000b688783b */ /* 0x000eae0000000200 */
[C---:B------:R-:W-:Y:S01]  /*5d00*/  HMMA.16816.F32.BF16 R4, R160.reuse, R172, R4 ;  /* 0x000000aca004723c */ /* 0x040fe20000041804 */
[----:B------:R-:W5:Y:S07]  /*5d10*/  LDSM.16.M88.4 R148, [R182+0x3800] ;  /* 0x00380000b694783b */ /* 0x000f6e0000000200 */
        /* <DEDUP_REMOVED lines=8> */
[C---:B------:R-:W-:Y:S08]  /*5da0*/  HMMA.16816.F32.BF16 R28, R160.reuse, R152, R28 ;  /* 0x00000098a01c723c */ /* 0x040ff0000004181c */
[----:B------:R-:W-:Y:S01]  /*5db0*/  HMMA.16816.F32.BF16 R32, R160, R154, R32 ;  /* 0x0000009aa020723c */ /* 0x000fe20000041820 */
[----:B------:R-:W1:Y:S07]  /*5dc0*/  LDSM.16.M88.4 R152, [R2+0x5800] ;  /* 0x005800000298783b */ /* 0x000e6e0000000200 */
[C---:B----4-:R-:W-:Y:S01]  /*5dd0*/  HMMA.16816.F32.BF16 R4, R156.reuse, R164, R4 ;  /* 0x000000a49c04723c */ /* 0x050fe20000041804 */
[----:B------:R-:W4:Y:S07]  /*5de0*/  LDSM.16.M88.4 R160, [R187+0x8000] ;  /* 0x00800000bba0783b */ /* 0x000f2e0000000200 */
        /* <DEDUP_REMOVED lines=8> */
[C---:B-----5:R-:W-:Y:S08]  /*5e70*/  HMMA.16816.F32.BF16 R28, R156.reuse, R148, R28 ;  /* 0x000000949c1c723c */ /* 0x060ff0000004181c */
[----:B------:R-:W-:Y:S01]  /*5e80*/  HMMA.16816.F32.BF16 R32, R156, R150, R32 ;  /* 0x000000969c20723c */ /* 0x000fe20000041820 */
[----:B------:R-:W5:Y:S07]  /*5e90*/  LDSM.16.M88.4 R148, [R180+0x5800] ;  /* 0x00580000b494783b */ /* 0x000f6e0000000200 */
[C---:B------:R-:W-:Y:S01]  /*5ea0*/  HMMA.16816.F32.BF16 R4, R168.reuse, R176, R4 ;  /* 0x000000b0a804723c */ /* 0x040fe20000041804 */
[----:B------:R-:W2:Y:S07]  /*5eb0*/  LDSM.16.M88.4 R156, [R189+0x8000] ;  /* 0x00800000bd9c783b */ /* 0x000eae0000000200 */
        /* <DEDUP_REMOVED lines=13> */
[C---:B------:R-:W-:Y:S08]  /*5f90*/  HMMA.16816.F32.BF16 R8, R160.reuse, R174, R8 ;  /* 0x000000aea008723c */ /* 0x040ff00000041808 */
[C---:B--2---:R-:W-:Y:S08]  /*5fa0*/  HMMA.16816.F32.BF16 R12, R160.reuse, R136, R12 ;  /* 0x00000088a00c723c */ /* 0x044ff0000004180c */
[C---:B------:R-:W-:Y:S08]  /*5fb0*/  HMMA.16816.F32.BF16 R16, R160.reuse, R138, R16 ;  /* 0x0000008aa010723c */ /* 0x040ff00000041810 */
[C---:B------:R-:W-:Y:S08]  /*5fc0*/  HMMA.16816.F32.BF16 R20, R160.reuse, R140, R20 ;  /* 0x0000008ca014723c */ /* 0x040ff00000041814 */
[C---:B------:R-:W-:Y:S08]  /*5fd0*/  HMMA.16816.F32.BF16 R24, R160.reuse, R142, R24 ;  /* 0x0000008ea018723c */ /* 0x040ff00000041818 */
[C---:B-----5:R-:W-:Y:S08]  /*5fe0*/  HMMA.16816.F32.BF16 R28, R160.reuse, R148, R28 ;  /* 0x00000094a01c723c */ /* 0x060ff0000004181c */
[----:B------:R-:W-:Y:S08]  /*5ff0*/  HMMA.16816.F32.BF16 R32, R160, R150, R32 ;  /* 0x00000096a020723c */ /* 0x000ff00000041820 */
[C---:B------:R-:W-:Y:S08]  /*6000*/  HMMA.16816.F32.BF16 R4, R156.reuse, R164, R4 ;  /* 0x000000a49c04723c */ /* 0x040ff00000041804 */
[C---:B------:R-:W-:Y:S08]  /*6010*/  HMMA.16816.F32.BF16 R8, R156.reuse, R166, R8 ;  /* 0x000000a69c08723c */ /* 0x040ff00000041808 */
[C---:B-1----:R-:W-:Y:S08]  /*6020*/  HMMA.16816.F32.BF16 R12, R156.reuse, R100, R12 ;  /* 0x000000649c0c723c */ /* 0x042ff0000004180c */
[C---:B------:R-:W-:Y:S01]  /*6030*/  HMMA.16816.F32.BF16 R16, R156.reuse, R102, R16 ;  /* 0x000000669c10723c */ /* 0x040fe20000041810 */
[----:B------:R-:W1:Y:S07]  /*6040*/  LDSM.16.M88.4 R100, [R182+0x4800] ;  /* 0x00480000b664783b */ /* 0x000e6e0000000200 */
[C---:B---3--:R-:W-:Y:S08]  /*6050*/  HMMA.16816.F32.BF16 R20, R156.reuse, R144, R20 ;  /* 0x000000909c14723c */ /* 0x048ff00000041814 */
[C---:B------:R-:W-:Y:S08]  /*6060*/  HMMA.16816.F32.BF16 R24, R156.reuse, R146, R24 ;  /* 0x000000929c18723c */ /* 0x040ff00000041818 */
[C---:B------:R-:W-:Y:S08]  /*6070*/  HMMA.16816.F32.BF16 R28, R156.reuse, R152, R28 ;  /* 0x000000989c1c723c */ /* 0x040ff0000004181c */
[----:B------:R-:W-:Y:S08]  /*6080*/  HMMA.16816.F32.BF16 R32, R156, R154, R32 ;  /* 0x0000009a9c20723c */ /* 0x000ff00000041820 */
[C---:B----4-:R-:W-:Y:S08]  /*6090*/  HMMA.16816.F32.BF16 R4, R168.reuse, R176, R4 ;  /* 0x000000b0a804723c */ /* 0x050ff00000041804 */
[C---:B------:R-:W-:Y:S08]  /*60a0*/  HMMA.16816.F32.BF16 R8, R168.reuse, R178, R8 ;  /* 0x000000b2a808723c */ /* 0x040ff00000041808 */
[C---:B-1----:R-:W-:Y:S08]  /*60b0*/  HMMA.16816.F32.BF16 R12, R168.reuse, R100, R12 ;  /* 0x00000064a80c723c */ /* 0x042ff0000004180c */
[C---:B------:R-:W-:Y:S04]  /*60c0*/  HMMA.16816.F32.BF16 R16, R168.reuse, R102, R16 ;  /* 0x00000066a810723c */ /* 0x040fe80000041810 */
[----:B------:R-:W-:Y:S03]  /*60d0*/  FMUL.FTZ R2, R4, c[0x0][0x320] ;  /* 0x0000c80004027a20 */ /* 0x000fe60000410000 */
[----:B------:R-:W-:Y:S01]  /*60e0*/  IADD3 R102, R194, R184, RZ ;  /* 0x000000b8c2667210 */ /* 0x000fe20007ffe0ff */
[----:B------:R1:W-:Y:S01]  /*60f0*/  MUFU.TANH R143, R2 ;  /* 0x00000002008f7308 */ /* 0x0003e20000002400 */
[----:B------:R-:W-:Y:S03]  /*6100*/  FMUL.FTZ R11, R11, c[0x0][0x320] ;  /* 0x0000c8000b0b7a20 */ /* 0x000fe60000410000 */
[----:B------:R-:W-:Y:S06]  /*6110*/  IADD3 R103, R191, R102, RZ ;  /* 0x00000066bf677210 */ /* 0x000fec0007ffe0ff */
        /* <DEDUP_REMOVED lines=12> */
[----:B---3--:R-:W-:Y:S04]  /*61e0*/  FMUL.FTZ R2, R9, c[0x0][0x320] ;  /* 0x0000c80009027a20 */ /* 0x008fe80000410000 */
[----:B------:R1:W-:Y:S04]  /*61f0*/  MUFU.TANH R136, R2 ;  /* 0x0000000200887308 */ /* 0x0003e80000002400 */
[----:B-1----:R-:W-:Y:S02]  /*6200*/  FMUL.FTZ R2, R10, c[0x0][0x320] ;  /* 0x0000c8000a027a20 */ /* 0x002fe40000410000 */
[----:B------:R-:W1:Y:S01]  /*6210*/  LDSM.16.M88.4 R8, [R182+0x5800] ;  /* 0x00580000b608783b */ /* 0x000e620000000200 */
[----:B------:R-:W-:Y:S04]  /*6220*/  DEPBAR.LE SB0, 0x2 ;  /* 0x000080800000791a */ /* 0x000fe80000000000 */
[----:B------:R3:W5:Y:S03]  /*6230*/  MUFU.TANH R137, R2 ;  /* 0x0000000200897308 */ /* 0x0007660000002400 */
[----:B------:R-:W-:Y:S01]  /*6240*/  BAR.SYNC.DEFER_BLOCKING 0x0 ;  /* 0x0000000000007b1d */ /* 0x000fe20000010000 */
[----:B---3--:R-:W-:Y:S02]  /*6250*/  FMUL.FTZ R2, R12, c[0x0][0x320] ;  /* 0x0000c8000c027a20 */ /* 0x008fe40000410000 */
[----:B------:R-:W-:Y:S04]  /*6260*/  FMUL.FTZ R12, R16, c[0x0][0x320] ;  /* 0x0000c800100c7a20 */ /* 0x000fe80000410000 */
[----:B------:R3:W-:Y:S01]  /*6270*/  MUFU.TANH R145, R2 ;  /* 0x0000000200917308 */ /* 0x0007e20000002400 */
[C---:B-1----:R-:W-:Y:S09]  /*6280*/  HMMA.16816.F32.BF16 R28, R168.reuse, R8, R28 ;  /* 0x00000008a81c723c */ /* 0x042ff2000004181c */
[----:B------:R-:W-:Y:S01]  /*6290*/  MUFU.TANH R146, R12 ;  /* 0x0000000c00927308 */ /* 0x000fe20000002400 */
[----:B------:R-:W-:Y:S03]  /*62a0*/  HMMA.16816.F32.BF16 R32, R168, R10, R32 ;  /* 0x0000000aa820723c */ /* 0x000fe60000041820 */
[----:B---3--:R-:W-:Y:S06]  /*62b0*/  FMUL.FTZ R2, R13, c[0x0][0x320] ;  /* 0x0000c8000d027a20 */ /* 0x008fec0000410000 */
[----:B------:R1:W-:Y:S05]  /*62c0*/  MUFU.TANH R147, R2 ;  /* 0x0000000200937308 */ /* 0x0003ea0000002400 */
[----:B------:R-:W-:Y:S05]  /*62d0*/  FMUL.FTZ R4, R31, c[0x0][0x320] ;  /* 0x0000c8001f047a20 */ /* 0x000fea0000410000 */
[----:B------:R2:W-:Y:S05]  /*62e0*/  MUFU.TANH R210, R4 ;  /* 0x0000000400d27308 */ /* 0x0005ea0000002400 */
[----:B------:R-:W-:Y:S05]  /*62f0*/  FMUL.FTZ R5, R32, c[0x0][0x320] ;  /* 0x0000c80020057a20 */ /* 0x000fea0000410000 */
        /* <DEDUP_REMOVED lines=13> */
[----:B------:R2:W-:Y:S01]  /*63d0*/  MUFU.TANH R207, R5 ;  /* 0x0000000500cf7308 */ /* 0x0005e20000002400 */
[----:B-1----:R-:W-:Y:S01]  /*63e0*/  FMUL.FTZ R2, R17, c[0x0][0x320] ;  /* 0x0000c80011027a20 */ /* 0x002fe20000410000 */
[----:B---3--:R-:W-:Y:S08]  /*63f0*/  FMNMX.FTZ R4, R151, R4, !PT ;  /* 0x0000000497047209 */ /* 0x008ff00007810000 */
[----:B------:R1:W-:Y:S01]  /*6400*/  MUFU.TANH R148, R2 ;  /* 0x0000000200947308 */ /* 0x0003e20000002400 */
[----:B--2---:R-:W-:Y:S09]  /*6410*/  FMUL.FTZ R5, R35, c[0x0][0x320] ;  /* 0x0000c80023057a20 */ /* 0x004ff20000410000 */
[----:B------:R-:W-:Y:S01]  /*6420*/  MUFU.TANH R209, R5 ;  /* 0x0000000500d17308 */ /* 0x000fe20000002400 */
[----:B-1----:R-:W-:Y:S09]  /*6430*/  FMUL.FTZ R2, R18, c[0x0][0x320] ;  /* 0x0000c80012027a20 */ /* 0x002ff20000410000 */
        /* <DEDUP_REMOVED lines=29> */
[----:B-1----:R-:W-:Y:S02]  /*6610*/  FMUL.FTZ R2, R30, c[0x0][0x320] ;  /* 0x0000c8001e027a20 */ /* 0x002fe40000410000 */
[----:B------:R-:W-:Y:S06]  /*6620*/  LDSM.16.MT88.4 R28, [R102] ;  /* 0x00000000661c783b */ /* 0x000fec0000004200 */
[----:B------:R1:W2:Y:S02]  /*6630*/  MUFU.TANH R208, R2 ;  /* 0x0000000200d07308 */ /* 0x0002a40000002400 */
[----:B-1----:R-:W-:Y:S02]  /*6640*/  FMNMX.FTZ R2, R143, R0, !PT ;  /* 0x000000008f027209 */ /* 0x002fe40007810000 */
[----:B--2---:R-:W-:Y:S02]  /*6650*/  FMNMX.FTZ R4, R208, R4, !PT ;  /* 0x00000004d0047209 */ /* 0x004fe40007810000 */
[----:B------:R-:W-:Y:S02]  /*6660*/  FMNMX.FTZ R2, R141, R2, !PT ;  /* 0x000000028d027209 */ /* 0x000fe40007810000 */
[----:B------:R-:W-:Y:S02]  /*6670*/  FMNMX.FTZ R4, R210, R4, !PT ;  /* 0x00000004d2047209 */ /* 0x000fe40007810000 */
[----:B------:R-:W-:Y:S02]  /*6680*/  FMNMX.FTZ R2, R139, R2, !PT ;  /* 0x000000028b027209 */ /* 0x000fe40007810000 */
[----:B------:R-:W-:Y:S02]  /*6690*/  FMNMX.FTZ R4, R207, R4, !PT ;  /* 0x00000004cf047209 */ /* 0x000fe40007810000 */
[----:B------:R-:W-:Y:S02]  /*66a0*/  FMNMX.FTZ R2, R136, R2, !PT ;  /* 0x0000000288027209 */ /* 0x000fe40007810000 */
[----:B------:R-:W-:Y:S02]  /*66b0*/  FMNMX.FTZ R4, R209, R4, !PT ;  /* 0x00000004d1047209 */ /* 0x000fe40007810000 */
[----:B------:R-:W-:Y:S03]  /*66c0*/  FMNMX.FTZ R2, R145, R2, !PT ;  /* 0x0000000291027209 */ /* 0x000fe60007810000 */
[----:B------:R-:W1:Y:S01]  /*66d0*/  SHFL.BFLY PT, R5, R4, 0x2, 0x1f ;  /* 0x0c401f0004057f89 */ /* 0x000e6200000e0000 */
[----:B------:R-:W-:Y:S04]  /*66e0*/  FMNMX.FTZ R2, R147, R2, !PT ;  /* 0x0000000293027209 */ /* 0x000fe80007810000 */
[----:B------:R-:W-:Y:S04]  /*66f0*/  FMNMX.FTZ R2, R146, R2, !PT ;  /* 0x0000000292027209 */ /* 0x000fe80007810000 */
[----:B------:R-:W-:Y:S04]  /*6700*/  FMNMX.FTZ R2, R148, R2, !PT ;  /* 0x0000000294027209 */ /* 0x000fe80007810000 */
[----:B------:R-:W-:Y:S04]  /*6710*/  FMNMX.FTZ R2, R153, R2, !PT ;  /* 0x0000000299027209 */ /* 0x000fe80007810000 */
[----:B------:R-:W-:Y:S04]  /*6720*/  FMNMX.FTZ R2, R155, R2, !PT ;  /* 0x000000029b027209 */ /* 0x000fe80007810000 */
[----:B------:R-:W-:Y:S02]  /*6730*/  FMNMX.FTZ R2, R154, R2, !PT ;  /* 0x000000029a027209 */ /* 0x000fe40007810000 */
[----:B-1----:R-:W-:Y:S02]  /*6740*/  FMNMX.FTZ R4, R4, R5, !PT ;  /* 0x0000000504047209 */ /* 0x002fe40007810000 */
[----:B------:R-:W-:Y:S03]  /*6750*/  FMNMX.FTZ R2, R157, R2, !PT ;  /* 0x000000029d027209 */ /* 0x000fe60007810000 */
[----:B------:R-:W1:Y:S01]  /*6760*/  SHFL.BFLY PT, R5, R4, 0x1, 0x1f ;  /* 0x0c201f0004057f89 */ /* 0x000e6200000e0000 */
[----:B------:R-:W-:Y:S04]  /*6770*/  FMNMX.FTZ R2, R162, R2, !PT ;  /* 0x00000002a2027209 */ /* 0x000fe80007810000 */
[----:B------:R-:W-:Y:S04]  /*6780*/  FMNMX.FTZ R2, R163, R2, !PT ;  /* 0x00000002a3027209 */ /* 0x000fe80007810000 */
[----:B------:R-:W-:Y:S04]  /*6790*/  FMNMX.FTZ R2, R205, R2, !PT ;  /* 0x00000002cd027209 */ /* 0x000fe80007810000 */
[----:B------:R-:W-:Y:S05]  /*67a0*/  FMNMX.FTZ R2, R204, R2, !PT ;  /* 0x00000002cc027209 */ /* 0x000fea0007810000 */
[----:B------:R-:W2:Y:S01]  /*67b0*/  SHFL.BFLY PT, R6, R2, 0x2, 0x1f ;  /* 0x0c401f0002067f89 */ /* 0x000ea200000e0000 */
[----:B-1----:R-:W-:Y:S02]  /*67c0*/  FMNMX.FTZ R100, R4, R5, !PT ;  /* 0x0000000504647209 */ /* 0x002fe40007810000 */
[----:B--2---:R-:W-:Y:S05]  /*67d0*/  FMNMX.FTZ R2, R2, R6, !PT ;  /* 0x0000000602027209 */ /* 0x004fea0007810000 */
[----:B------:R-:W1:Y:S02]  /*67e0*/  SHFL.BFLY PT, R6, R2, 0x1, 0x1f ;  /* 0x0c201f0002067f89 */ /* 0x000e6400000e0000 */
[----:B-1----:R-:W-:Y:S05]  /*67f0*/  FMNMX.FTZ R101, R2, R6, !PT ;  /* 0x0000000602657209 */ /* 0x002fea0007810000 */
[C---:B------:R-:W-:Y:S02]  /*6800*/  FADD.FTZ R0, -R101.reuse, R0 ;  /* 0x0000000065007221 */ /* 0x040fe40000010100 */
[----:B------:R-:W-:Y:S02]  /*6810*/  FMUL.FTZ R144, R101, c[0x0][0x2d0] ;  /* 0x0000b40065907a20 */ /* 0x000fe40000410000 */
[----:B------:R-:W-:Y:S04]  /*6820*/  FMUL.FTZ R0, R0, c[0x0][0x2d0] ;  /* 0x0000b40000007a20 */ /* 0x000fe80000410000 */
[----:B------:R1:W2:Y:S02]  /*6830*/  MUFU.EX2 R2, R0 ;  /* 0x0000000000027308 */ /* 0x0002a40000000800 */
[----:B-1----:R-:W-:Y:S02]  /*6840*/  FADD.FTZ R0, -R100, R3 ;  /* 0x0000000364007221 */ /* 0x002fe40000010100 */
[--C-:B------:R-:W-:Y:S02]  /*6850*/  FFMA.FTZ R3, R143, c[0x0][0x2d0], -R144.reuse ;  /* 0x0000b4008f037a23 */ /* 0x100fe40000010890 */
[----:B------:R-:W-:Y:S04]  /*6860*/  FMUL.FTZ R0, R0, c[0x0][0x2d0] ;  /* 0x0000b40000007a20 */ /* 0x000fe80000410000 */
[----:B------:R1:W-:Y:S01]  /*6870*/  MUFU.EX2 R201, R3 ;  /* 0x0000000300c97308 */ /* 0x0003e20000000800 */
[C---:B--2---:R-:W-:Y:S02]  /*6880*/  FMUL.FTZ R5, R2.reuse, R105 ;  /* 0x0000006902057220 */ /* 0x044fe40000410000 */
        /* <DEDUP_REMOVED lines=13> */
[----:B------:R-:W-:Y:S02]  /*6960*/  FMUL.FTZ R141, R100, c[0x0][0x2d0] ;  /* 0x0000b400648d7a20 */ /* 0x000fe40000410000 */
[----:B------:R1:W-:Y:S01]  /*6970*/  MUFU.EX2 R200, R3 ;  /* 0x0000000300c87308 */ /* 0x0003e20000000800 */
[----:B------:R-:W-:Y:S02]  /*6980*/  FMUL.FTZ R41, R2, R41 ;  /* 0x0000002902297220 */ /* 0x000fe40000410000 */
[--C-:B------:R-:W-:Y:S02]  /*6990*/  FFMA.FTZ R4, R137, c[0x0][0x2d0], -R141.reuse ;  /* 0x0000b40089047a23 */ /* 0x100fe4000001088d */
[C---:B--2---:R-:W-:Y:S02]  /*69a0*/  FMUL.FTZ R6, R0.reuse, R106 ;  /* 0x0000006a00067220 */ /* 0x044fe40000410000 */
[C---:B------:R-:W-:Y:S02]  /*69b0*/  FMUL.FTZ R7, R0.reuse, R107 ;  /* 0x0000006b00077220 */ /* 0x040fe40000410000 */
[C---:B------:R-:W-:Y:S01]  /*69c0*/  FMUL.FTZ R10, R0.reuse, R110 ;  /* 0x0000006e000a7220 */ /* 0x040fe20000410000 */
[----:B------:R2:W-:Y:S01]  /*69d0*/  MUFU.EX2 R183, R4 ;  /* 0x0000000400b77308 */ /* 0x0005e20000000800 */
[C---:B------:R-:W-:Y:S02]  /*69e0*/  FMUL.FTZ R11, R0.reuse, R111 ;  /* 0x0000006f000b7220 */ /* 0x040fe40000410000 */
[C---:B------:R-:W-:Y:S01]  /*69f0*/  FMUL.FTZ R18, R0.reuse, R118 ;  /* 0x0000007600127220 */ /* 0x040fe20000410000 */
[----:B------:R-:W-:Y:S01]  /*6a00*/  LDSM.16.MT88.4 R108, [R103] ;  /* 0x00000000676c783b */ /* 0x000fe20000004200 */
[C---:B------:R-:W-:Y:S02]  /*6a10*/  FMUL.FTZ R19, R0.reuse, R119 ;  /* 0x0000007700137220 */ /* 0x040fe40000410000 */
[C---:B------:R-:W-:Y:S02]  /*6a20*/  FMUL.FTZ R26, R0.reuse, R126 ;  /* 0x0000007e001a7220 */ /* 0x040fe40000410000 */
[C---:B------:R-:W-:Y:S02]  /*6a30*/  FMUL.FTZ R27, R0.reuse, R127 ;  /* 0x0000007f001b7220 */ /* 0x040fe40000410000 */
[C---:B------:R-:W-:Y:S01]  /*6a40*/  FMUL.FTZ R34, R0.reuse, R134 ;  /* 0x0000008600227220 */ /* 0x040fe20000410000 */
[----:B------:R-:W-:Y:S01]  /*6a50*/  LDSM.16.MT88.4 R124, [R103+0x800] ;  /* 0x00080000677c783b */ /* 0x000fe20000004200 */
[C---:B------:R-:W-:Y:S02]  /*6a60*/  FMUL.FTZ R35, R0.reuse, R135 ;  /* 0x0000008700237220 */ /* 0x040fe40000410000 */
[--C-:B-1----:R-:W-:Y:S02]  /*6a70*/  FFMA.FTZ R3, R139, c[0x0][0x2d0], -R144.reuse ;  /* 0x0000b4008b037a23 */ /* 0x102fe40000010890 */
[C---:B------:R-:W-:Y:S02]  /*6a80*/  FMUL.FTZ R38, R0.reuse, R38 ;  /* 0x0000002600267220 */ /* 0x040fe40000410000 */
[----:B------:R1:W-:Y:S01]  /*6a90*/  MUFU.EX2 R202, R3 ;  /* 0x0000000300ca7308 */ /* 0x0003e20000000800 */
[C---:B------:R-:W-:Y:S02]  /*6aa0*/  FMUL.FTZ R39, R0.reuse, R39 ;  /* 0x0000002700277220 */ /* 0x040fe40000410000 */
[----:B------:R-:W-:Y:S02]  /*6ab0*/  FMUL.FTZ R42, R0, R42 ;  /* 0x0000002a002a7220 */ /* 0x000fe40000410000 */
[--C-:B--2---:R-:W-:Y:S02]  /*6ac0*/  FFMA.FTZ R4, R138, c[0x0][0x2d0], -R141.reuse ;  /* 0x0000b4008a047a23 */ /* 0x104fe4000001088d */
[----:B------:R-:W-:Y:S02]  /*6ad0*/  FMUL.FTZ R43, R0, R43 ;  /* 0x0000002b002b7220 */ /* 0x000fe40000410000 */
[C---:B------:R-:W-:Y:S01]  /*6ae0*/  FMUL.FTZ R44, R2.reuse, R44 ;  /* 0x0000002c022c7220 */ /* 0x040fe20000410000 */
[----:B------:R-:W2:Y:S01]  /*6af0*/  MUFU.EX2 R199, R4 ;  /* 0x0000000400c77308 */ /* 0x000ea20000000800 */
[----:B------:R-:W-:Y:S02]  /*6b00*/  FMUL.FTZ R45, R2, R45 ;  /* 0x0000002d022d7220 */ /* 0x000fe40000410000 */
[C---:B------:R-:W-:Y:S02]  /*6b10*/  FMUL.FTZ R46, R0.reuse, R46 ;  /* 0x0000002e002e7220 */ /* 0x040fe40000410000 */
[----:B------:R-:W-:Y:S02]  /*6b20*/  FMUL.FTZ R47, R0, R47 ;  /* 0x0000002f002f7220 */ /* 0x000fe40000410000 */
[C---:B------:R-:W-:Y:S02]  /*6b30*/  FMUL.FTZ R48, R2.reuse, R48 ;  /* 0x0000003002307220 */ /* 0x040fe40000410000 */
[----:B------:R-:W-:Y:S02]  /*6b40*/  FMUL.FTZ R49, R2, R49 ;  /* 0x0000003102317220 */ /* 0x000fe40000410000 */
[C---:B------:R-:W-:Y:S02]  /*6b50*/  FMUL.FTZ R50, R0.reuse, R50 ;  /* 0x0000003200327220 */ /* 0x040fe40000410000 */
[----:B------:R-:W-:Y:S02]  /*6b60*/  FMUL.FTZ R51, R0, R51 ;  /* 0x0000003300337220 */ /* 0x000fe40000410000 */
[----:B-1----:R-:W-:Y:S02]  /*6b70*/  FFMA.FTZ R3, R136, c[0x0][0x2d0], -R144 ;  /* 0x0000b40088037a23 */ /* 0x002fe40000010890 */
[C---:B------:R-:W-:Y:S01]  /*6b80*/  FMUL.FTZ R52, R2.reuse, R52 ;  /* 0x0000003402347220 */ /* 0x040fe20000410000 */
[----:B------:R-:W-:Y:S01]  /*6b90*/  LDSM.16.MT88.4 R136, [R102+0x2800] ;  /* 0x002800006688783b */ /* 0x000fe20000004200 */
[----:B------:R1:W3:Y:S01]  /*6ba0*/  MUFU.EX2 R203, R3 ;  /* 0x0000000300cb7308 */ /* 0x0002e20000000800 */
[----:B------:R-:W-:Y:S02]  /*6bb0*/  FMUL.FTZ R53, R2, R53 ;  /* 0x0000003502357220 */ /* 0x000fe40000410000 */
[----:B------:R-:W-:Y:S01]  /*6bc0*/  FMUL.FTZ R54, R0, R54 ;  /* 0x0000003600367220 */ /* 0x000fe20000410000 */
[----:B--2---:R-:W-:Y:S01]  /*6bd0*/  F2FP.BF16.PACK_AB R107, R199, R183 ;  /* 0x000000b7c76b723e */ /* 0x004fe200000010ff */
[----:B------:R-:W-:Y:S01]  /*6be0*/  FMUL.FTZ R4, R2, R104 ;  /* 0x0000006802047220 */ /* 0x000fe20000410000 */
        /* <DEDUP_REMOVED lines=8> */
[----:B------:R-:W-:Y:S02]  /*6c70*/  FMUL.FTZ R62, R0, R62 ;  /* 0x0000003e003e7220 */ /* 0x000fe40000410000 */
[--C-:B-1----:R-:W-:Y:S01]  /*6c80*/  FFMA.FTZ R3, R142, c[0x0][0x2d0], -R141.reuse ;  /* 0x0000b4008e037a23 */ /* 0x102fe2000001088d */
[----:B---3--:R-:W-:Y:S01]  /*6c90*/  F2FP.BF16.PACK_AB R106, R203, R202 ;  /* 0x000000cacb6a723e */ /* 0x008fe200000010ff */
[----:B------:R-:W-:Y:S02]  /*6ca0*/  FMUL.FTZ R63, R0, R63 ;  /* 0x0000003f003f7220 */ /* 0x000fe40000410000 */
[----:B------:R1:W-:Y:S01]  /*6cb0*/  MUFU.EX2 R182, R3 ;  /* 0x0000000300b67308 */ /* 0x0003e20000000800 */
        /* <DEDUP_REMOVED lines=12> */
[--C-:B-1----:R-:W-:Y:S02]  /*6d80*/  FFMA.FTZ R3, R140, c[0x0][0x2d0], -R141.reuse ;  /* 0x0000b4008c037a23 */ /* 0x102fe4000001088d */
[C---:B------:R-:W-:Y:S02]  /*6d90*/  FMUL.FTZ R76, R2.reuse, R76 ;  /* 0x0000004c024c7220 */ /* 0x040fe40000410000 */
[----:B------:R1:W2:Y:S01]  /*6da0*/  MUFU.EX2 R181, R3 ;  /* 0x0000000300b57308 */ /* 0x0002a20000000800 */
        /* <DEDUP_REMOVED lines=11> */
[C---:B------:R-:W-:Y:S01]  /*6e60*/  FMUL.FTZ R88, R2.reuse, R88 ;  /* 0x0000005802587220 */ /* 0x040fe20000410000 */
[----:B-1----:R-:W-:Y:S01]  /*6e70*/  IADD3 R3, R193, R184, RZ ;  /* 0x000000b8c1037210 */ /* 0x002fe20007ffe0ff */
[----:B------:R-:W-:Y:S01]  /*6e80*/  FMUL.FTZ R89, R2, R89 ;  /* 0x0000005902597220 */ /* 0x000fe20000410000 */
[----:B--2---:R-:W-:Y:S01]  /*6e90*/  F2FP.BF16.PACK_AB R105, R181, R182 ;  /* 0x000000b6b569723e */ /* 0x004fe200000010ff */
[C---:B------:R-:W-:Y:S01]  /*6ea0*/  FMUL.FTZ R90, R0.reuse, R90 ;  /* 0x0000005a005a7220 */ /* 0x040fe20000410000 */
[----:B------:R-:W-:Y:S01]  /*6eb0*/  IADD3 R156, R191, R3, RZ ;  /* 0x00000003bf9c7210 */ /* 0x000fe20007ffe0ff */
[----:B------:R-:W1:Y:S01]  /*6ec0*/  LDSM.16.MT88.4 R12, [R3] ;  /* 0x00000000030c783b */ /* 0x000e620000004200 */
[----:B------:R-:W-:Y:S02]  /*6ed0*/  FMUL.FTZ R91, R0, R91 ;  /* 0x0000005b005b7220 */ /* 0x000fe40000410000 */
[C---:B------:R-:W-:Y:S02]  /*6ee0*/  FMUL.FTZ R92, R2.reuse, R92 ;  /* 0x0000005c025c7220 */ /* 0x040fe40000410000 */
[----:B------:R-:W-:Y:S02]  /*6ef0*/  FMUL.FTZ R93, R2, R93 ;  /* 0x0000005d025d7220 */ /* 0x000fe40000410000 */
[C---:B------:R-:W-:Y:S01]  /*6f00*/  FMUL.FTZ R94, R0.reuse, R94 ;  /* 0x0000005e005e7220 */ /* 0x040fe20000410000 */
[----:B------:R-:W2:Y:S01]  /*6f10*/  LDSM.16.MT88.4 R20, [R156] ;  /* 0x000000009c14783b */ /* 0x000ea20000004200 */
[----:B------:R-:W-:Y:S02]  /*6f20*/  FMUL.FTZ R95, R0, R95 ;  /* 0x0000005f005f7220 */ /* 0x000fe40000410000 */
[C---:B------:R-:W-:Y:S02]  /*6f30*/  FMUL.FTZ R96, R2.reuse, R96 ;  /* 0x0000006002607220 */ /* 0x040fe40000410000 */
[----:B------:R-:W-:Y:S02]  /*6f40*/  FMUL.FTZ R97, R2, R97 ;  /* 0x0000006102617220 */ /* 0x000fe40000410000 */
[C---:B------:R-:W-:Y:S01]  /*6f50*/  FMUL.FTZ R98, R0.reuse, R98 ;  /* 0x0000006200627220 */ /* 0x040fe20000410000 */
[----:B------:R-:W-:Y:S01]  /*6f60*/  LDSM.16.MT88.4 R116, [R156+0x2000] ;  /* 0x002000009c74783b */ /* 0x000fe20000004200 */
[----:B------:R-:W-:Y:S07]  /*6f70*/  FMUL.FTZ R99, R0, R99 ;  /* 0x0000006300637220 */ /* 0x000fee0000410000 */
[----:B------:R-:W-:Y:S01]  /*6f80*/  LDSM.16.MT88.4 R132, [R156+0x2800] ;  /* 0x002800009c84783b */ /* 0x000fe20000004200 */
[C---:B-1----:R-:W-:Y:S07]  /*6f90*/  HMMA.16816.F32.BF16 R4, R104.reuse, R12, R4 ;  /* 0x0000000c6804723c */ /* 0x042fee0000041804 */
[C---:B------:R-:W-:Y:S01]  /*6fa0*/  FMUL.FTZ R12, R2.reuse, R112 ;  /* 0x00000070020c7220 */ /* 0x040fe20000410000 */
[C---:B------:R-:W-:Y:S04]  /*6fb0*/  HMMA.16816.F32.BF16 R8, R104.reuse, R14, R8 ;  /* 0x0000000e6808723c */ /* 0x040fe80000041808 */
[----:B------:R-:W-:Y:S03]  /*6fc0*/  FMUL.FTZ R13, R2, R113 ;  /* 0x00000071020d7220 */ /* 0x000fe60000410000 */
[C---:B------:R-:W-:Y:S02]  /*6fd0*/  FMUL.FTZ R14, R0.reuse, R114 ;  /* 0x00000072000e7220 */ /* 0x040fe40000410000 */
[----:B------:R-:W-:Y:S02]  /*6fe0*/  FMUL.FTZ R15, R0, R115 ;  /* 0x00000073000f7220 */ /* 0x000fe40000410000 */
[----:B------:R-:W1:Y:S05]  /*6ff0*/  LDSM.16.MT88.4 R112, [R3+0x2000] ;  /* 0x002000000370783b */ /* 0x000e6a0000004200 */
[C---:B--2---:R-:W-:Y:S07]  /*7000*/  HMMA.16816.F32.BF16 R12, R104.reuse, R20, R12 ;  /* 0x00000014680c723c */ /* 0x044fee000004180c */
[C---:B------:R-:W-:Y:S01]  /*7010*/  FMUL.FTZ R21, R2.reuse, R121 ;  /* 0x0000007902157220 */ /* 0x040fe20000410000 */
[C---:B------:R-:W-:Y:S04]  /*7020*/  HMMA.16816.F32.BF16 R16, R104.reuse, R22, R16 ;  /* 0x000000166810723c */ /* 0x040fe80000041810 */
[----:B------:R-:W-:Y:S02]  /*7030*/  FMUL.FTZ R20, R2, R120 ;  /* 0x0000007802147220 */ /* 0x000fe40000410000 */
[----:B------:R-:W-:Y:S02]  /*7040*/  FFMA.FTZ R120, R152, c[0x0][0x2d0], -R141 ;  /* 0x0000b40098787a23 */ /* 0x000fe4000001088d */
[C---:B------:R-:W-:Y:S02]  /*7050*/  FMUL.FTZ R22, R0.reuse, R122 ;  /* 0x0000007a00167220 */ /* 0x040fe40000410000 */
[----:B------:R2:W-:Y:S02]  /*7060*/  MUFU.EX2 R173, R120 ;  /* 0x0000007800ad7308 */ /* 0x0005e40000000800 */
[----:B------:R-:W-:Y:S07]  /*7070*/  FMUL.FTZ R23, R0, R123 ;  /* 0x0000007b00177220 */ /* 0x000fee0000410000 */
[C---:B------:R-:W-:Y:S07]  /*7080*/  HMMA.16816.F32.BF16 R20, R104.reuse, R28, R20 ;  /* 0x0000001c6814723c */ /* 0x040fee0000041814 */
[C---:B------:R-:W-:Y:S01]  /*7090*/  FMUL.FTZ R28, R2.reuse, R128 ;  /* 0x00000080021c7220 */ /* 0x040fe20000410000 */
[C---:B------:R-:W-:Y:S04]  /*70a0*/  HMMA.16816.F32.BF16 R24, R104.reuse, R30, R24 ;  /* 0x0000001e6818723c */ /* 0x040fe80000041818 */
[C---:B------:R-:W-:Y:S02]  /*70b0*/  FMUL.FTZ R29, R2.reuse, R129 ;  /* 0x00000081021d7220 */ /* 0x040fe40000410000 */
[----:B------:R-:W-:Y:S01]  /*70c0*/  FFMA.FTZ R2, R2, R213, R201 ;  /* 0x000000d502027223 */ /* 0x000fe200000100c9 */
[----:B--2---:R-:W-:Y:S01]  /*70d0*/  LDSM.16.MT88.4 R120, [R102+0x800] ;  /* 0x000800006678783b */ /* 0x004fe20000004200 */
[C---:B------:R-:W-:Y:S04]  /*70e0*/  FMUL.FTZ R30, R0.reuse, R130 ;  /* 0x00000082001e7220 */ /* 0x040fe80000410000 */
[C---:B------:R-:W-:Y:S02]  /*70f0*/  FMUL.FTZ R31, R0.reuse, R131 ;  /* 0x00000083001f7220 */ /* 0x040fe40000410000 */
[----:B------:R-:W-:Y:S01]  /*7100*/  FFMA.FTZ R0, R0, R214, R182 ;  /* 0x000000d600007223 */ /* 0x000fe200000100b6 */
[----:B------:R-:W-:Y:S01]  /*7110*/  LDSM.16.MT88.4 R128, [R3+0x2800] ;  /* 0x002800000380783b */ /* 0x000fe20000004200 */
[----:B------:R-:W-:Y:S03]  /*7120*/  FADD.FTZ R2, R200, R2 ;  /* 0x00000002c8027221 */ /* 0x000fe60000010000 */
[C---:B------:R-:W-:Y:S03]  /*7130*/  HMMA.16816.F32.BF16 R28, R104.reuse, R108, R28 ;  /* 0x0000006c681c723c */ /* 0x040fe6000004181c */
[----:B------:R-:W-:Y:S05]  /*7140*/  FADD.FTZ R2, R202, R2 ;  /* 0x00000002ca027221 */ /* 0x000fea0000010000 */
        /* <DEDUP_REMOVED lines=8> */
[C---:B--2---:R-:W-:Y:S07]  /*71d0*/  HMMA.16816.F32.BF16 R52, R104.reuse, R108, R52 ;  /* 0x0000006c6834723c */ /* 0x044fee0000041834 */
[--C-:B------:R-:W-:Y:S01]  /*71e0*/  FFMA.FTZ R108, R145, c[0x0][0x2d0], -R144.reuse ;  /* 0x0000b400916c7a23 */ /* 0x100fe20000010890 */
[C---:B------:R-:W-:Y:S03]  /*71f0*/  HMMA.16816.F32.BF16 R56, R104.reuse, R110, R56 ;  /* 0x0000006e6838723c */ /* 0x040fe60000041838 */
[----:B------:R2:W-:Y:S05]  /*7200*/  MUFU.EX2 R180, R108 ;  /* 0x0000006c00b47308 */ /* 0x0005ea0000000800 */
[C---:B-1----:R-:W-:Y:S07]  /*7210*/  HMMA.16816.F32.BF16 R60, R104.reuse, R112, R60 ;  /* 0x00000070683c723c */ /* 0x042fee000004183c */
[--C-:B------:R-:W-:Y:S01]  /*7220*/  FFMA.FTZ R112, R147, c[0x0][0x2d0], -R144.reuse ;  /* 0x0000b40093707a23 */ /* 0x100fe20000010890 */
[C---:B------:R-:W-:Y:S03]  /*7230*/  HMMA.16816.F32.BF16 R64, R104.reuse, R114, R64 ;  /* 0x000000726840723c */ /* 0x040fe60000041840 */
[----:B------:R1:W4:Y:S05]  /*7240*/  MUFU.EX2 R178, R112 ;  /* 0x0000007000b27308 */ /* 0x00032a0000000800 */
[C---:B---3--:R-:W-:Y:S01]  /*7250*/  HMMA.16816.F32.BF16 R68, R104.reuse, R116, R68 ;  /* 0x000000746844723c */ /* 0x048fe20000041844 */
[----:B--2---:R-:W2:Y:S06]  /*7260*/  LDSM.16.MT88.4 R108, [R156+0x4000] ;  /* 0x004000009c6c783b */ /* 0x004eac0000004200 */
[--C-:B------:R-:W-:Y:S01]  /*7270*/  FFMA.FTZ R116, R148, c[0x0][0x2d0], -R144.reuse ;  /* 0x0000b40094747a23 */ /* 0x100fe20000010890 */
[C---:B------:R-:W-:Y:S03]  /*7280*/  HMMA.16816.F32.BF16 R72, R104.reuse, R118, R72 ;  /* 0x000000766848723c */ /* 0x040fe60000041848 */
[----:B------:R3:W-:Y:S01]  /*7290*/  MUFU.EX2 R177, R116 ;  /* 0x0000007400b17308 */ /* 0x0007e20000000800 */
[--C-:B-1----:R-:W-:Y:S09]  /*72a0*/  FFMA.FTZ R112, R146, c[0x0][0x2d0], -R144.reuse ;  /* 0x0000b40092707a23 */ /* 0x102ff20000010890 */
[----:B------:R1:W5:Y:S01]  /*72b0*/  MUFU.EX2 R179, R112 ;  /* 0x0000007000b37308 */ /* 0x0003620000000800 */
[--C-:B---3--:R-:W-:Y:S09]  /*72c0*/  FFMA.FTZ R116, R149, c[0x0][0x2d0], -R141.reuse ;  /* 0x0000b40095747a23 */ /* 0x108ff2000001088d */
[----:B------:R3:W-:Y:S01]  /*72d0*/  MUFU.EX2 R175, R116 ;  /* 0x0000007400af7308 */ /* 0x0007e20000000800 */
[C---:B--2---:R-:W-:Y:S01]  /*72e0*/  HMMA.16816.F32.BF16 R76, R104.reuse, R108, R76 ;  /* 0x0000006c684c723c */ /* 0x044fe2000004184c */
[----:B-1----:R-:W1:Y:S06]  /*72f0*/  LDSM.16.MT88.4 R112, [R102+0x4000] ;  /* 0x004000006670783b */ /* 0x002e6c0000004200 */
[--C-:B------:R-:W-:Y:S01]  /*7300*/  FFMA.FTZ R108, R151, c[0x0][0x2d0], -R141.reuse ;  /* 0x0000b400976c7a23 */ /* 0x100fe2000001088d */
[C---:B------:R-:W-:Y:S03]  /*7310*/  HMMA.16816.F32.BF16 R80, R104.reuse, R110, R80 ;  /* 0x0000006e6850723c */ /* 0x040fe60000041850 */
[----:B------:R2:W1:Y:S01]  /*7320*/  MUFU.EX2 R176, R108 ;  /* 0x0000006c00b07308 */ /* 0x0004620000000800 */
[----:B---3--:R-:W3:Y:S01]  /*7330*/  LDSM.16.MT88.4 R116, [R103+0x4000] ;  /* 0x004000006774783b */ /* 0x008ee20000004200 */
[--C-:B--2---:R-:W-:Y:S07]  /*7340*/  FFMA.FTZ R108, R150, c[0x0][0x2d0], -R141.reuse ;  /* 0x0000b400966c7a23 */ /* 0x104fee000001088d */
[----:B------:R-:W-:Y:S01]  /*7350*/  LDSM.16.MT88.4 R148, [R102+0x3800] ;  /* 0x003800006694783b */ /* 0x000fe20000004200 */
[----:B------:R2:W2:Y:S01]  /*7360*/  MUFU.EX2 R174, R108 ;  /* 0x0000006c00ae7308 */ /* 0x0004a20000000800 */
[C---:B-1----:R-:W-:Y:S08]  /*7370*/  HMMA.16816.F32.BF16 R84, R104.reuse, R112, R84 ;  /* 0x000000706854723c */ /* 0x042ff00000041854 */
[C---:B------:R-:W-:Y:S01]  /*7380*/  HMMA.16816.F32.BF16 R88, R104.reuse, R114, R88 ;  /* 0x000000726858723c */ /* 0x040fe20000041858 */
[----:B------:R-:W-:Y:S07]  /*7390*/  LDSM.16.MT88.4 R112, [R156+0x800] ;  /* 0x000800009c70783b */ /* 0x000fee0000004200 */
[C---:B---3--:R-:W-:Y:S01]  /*73a0*/  HMMA.16816.F32.BF16 R92, R104.reuse, R116, R92 ;  /* 0x00000074685c723c */ /* 0x048fe2000004185c */
[----:B--2---:R-:W1:Y:S07]  /*73b0*/  LDSM.16.MT88.4 R108, [R3+0x800] ;  /* 0x00080000036c783b */ /* 0x004e6e0000004200 */
[----:B------:R-:W-:Y:S01]  /*73c0*/  HMMA.16816.F32.BF16 R96, R104, R118, R96 ;  /* 0x000000766860723c */ /* 0x000fe20000041860 */
[----:B------:R-:W2:Y:S06]  /*73d0*/  LDSM.16.MT88.4 R116, [R103+0x2800] ;  /* 0x002800006774783b */ /* 0x000eac0000004200 */
[----:B----4-:R-:W-:Y:S02]  /*73e0*/  F2FP.BF16.PACK_AB R104, R178, R180 ;  /* 0x000000b4b268723e */ /* 0x010fe400000010ff */
[----:B-----5:R-:W-:Y:S03]  /*73f0*/  F2FP.BF16.PACK_AB R106, R177, R179 ;  /* 0x000000b3b16a723e */ /* 0x020fe600000010ff */
        /* <DEDUP_REMOVED lines=8> */
[C---:B------:R-:W-:Y:S07]  /*7480*/  HMMA.16816.F32.BF16 R20, R104.reuse, R120, R20 ;  /* 0x000000786814723c */ /* 0x040fee0000041814 */
[--C-:B------:R-:W-:Y:S01]  /*7490*/  FFMA.FTZ R120, R153, c[0x0][0x2d0], -R144.reuse ;  /* 0x0000b40099787a23 */ /* 0x100fe20000010890 */
[C---:B------:R-:W-:Y:S03]  /*74a0*/  HMMA.16816.F32.BF16 R24, R104.reuse, R122, R24 ;  /* 0x0000007a6818723c */ /* 0x040fe60000041818 */
[----:B------:R4:W-:Y:S05]  /*74b0*/  MUFU.EX2 R169, R120 ;  /* 0x0000007800a97308 */ /* 0x0009ea0000000800 */
[C---:B------:R-:W-:Y:S08]  /*74c0*/  HMMA.16816.F32.BF16 R28, R104.reuse, R124, R28 ;  /* 0x0000007c681c723c */ /* 0x040ff0000004181c */
[C---:B------:R-:W-:Y:S01]  /*74d0*/  HMMA.16816.F32.BF16 R32, R104.reuse, R126, R32 ;  /* 0x0000007e6820723c */ /* 0x040fe20000041820 */
[----:B------:R-:W-:Y:S07]  /*74e0*/  LDSM.16.MT88.4 R124, [R103+0x1000] ;  /* 0x00100000677c783b */ /* 0x000fee0000004200 */
[C---:B------:R-:W-:Y:S04]  /*74f0*/  HMMA.16816.F32.BF16 R36, R104.reuse, R128, R36 ;  /* 0x000000806824723c */ /* 0x040fe80000041824 */
[--C-:B----4-:R-:W-:Y:S04]  /*7500*/  FFMA.FTZ R120, R155, c[0x0][0x2d0], -R144.reuse ;  /* 0x0000b4009b787a23 */ /* 0x110fe80000010890 */
[C---:B------:R-:W-:Y:S01]  /*7510*/  HMMA.16816.F32.BF16 R40, R104.reuse, R130, R40 ;  /* 0x000000826828723c */ /* 0x040fe20000041828 */
[----:B------:R-:W-:Y:S01]  /*7520*/  LDSM.16.MT88.4 R128, [R156+0x3000] ;  /* 0x003000009c80783b */ /* 0x000fe20000004200 */
[----:B------:R4:W5:Y:S06]  /*7530*/  MUFU.EX2 R172, R120 ;  /* 0x0000007800ac7308 */ /* 0x00096c0000000800 */
[C---:B------:R-:W-:Y:S08]  /*7540*/  HMMA.16816.F32.BF16 R44, R104.reuse, R132, R44 ;  /* 0x00000084682c723c */ /* 0x040ff0000004182c */
[C---:B------:R-:W-:Y:S01]  /*7550*/  HMMA.16816.F32.BF16 R48, R104.reuse, R134, R48 ;  /* 0x000000866830723c */ /* 0x040fe20000041830 */
[----:B------:R-:W-:Y:S07]  /*7560*/  LDSM.16.MT88.4 R132, [R103+0x1800] ;  /* 0x001800006784783b */ /* 0x000fee0000004200 */
[C---:B------:R-:W-:Y:S01]  /*7570*/  HMMA.16816.F32.BF16 R52, R104.reuse, R136, R52 ;  /* 0x000000886834723c */ /* 0x040fe20000041834 */
[----:B----4-:R-:W4:Y:S07]  /*7580*/  LDSM.16.MT88.4 R120, [R102+0x4800] ;  /* 0x004800006678783b */ /* 0x010f2e0000004200 */
[C---:B------:R-:W-:Y:S08]  /*7590*/  HMMA.16816.F32.BF16 R56, R104.reuse, R138, R56 ;  /* 0x0000008a6838723c */ /* 0x040ff00000041838 */
[C---:B--2---:R-:W-:Y:S07]  /*75a0*/  HMMA.16816.F32.BF16 R60, R104.reuse, R116, R60 ;  /* 0x00000074683c723c */ /* 0x044fee000004183c */
[--C-:B------:R-:W-:Y:S01]  /*75b0*/  FFMA.FTZ R116, R154, c[0x0][0x2d0], -R144.reuse ;  /* 0x0000b4009a747a23 */ /* 0x100fe20000010890 */
[C---:B------:R-:W-:Y:S01]  /*75c0*/  HMMA.16816.F32.BF16 R64, R104.reuse, R118, R64 ;  /* 0x000000766840723c */ /* 0x040fe20000041840 */
[----:B------:R-:W-:Y:S02]  /*75d0*/  LDSM.16.MT88.4 R152, [R103+0x3800] ;  /* 0x003800006798783b */ /* 0x000fe40000004200 */
[----:B------:R2:W-:Y:S05]  /*75e0*/  MUFU.EX2 R171, R116 ;  /* 0x0000007400ab7308 */ /* 0x0005ea0000000800 */
[C---:B-1----:R-:W-:Y:S07]  /*75f0*/  HMMA.16816.F32.BF16 R68, R104.reuse, R108, R68 ;  /* 0x0000006c6844723c */ /* 0x042fee0000041844 */
[--C-:B------:R-:W-:Y:S01]  /*7600*/  FFMA.FTZ R108, R159, c[0x0][0x2d0], -R141.reuse ;  /* 0x0000b4009f6c7a23 */ /* 0x100fe2000001088d */
[C---:B------:R-:W-:Y:S03]  /*7610*/  HMMA.16816.F32.BF16 R72, R104.reuse, R110, R72 ;  /* 0x0000006e6848723c */ /* 0x040fe60000041848 */
[----:B------:R1:W-:Y:S05]  /*7620*/  MUFU.EX2 R168, R108 ;  /* 0x0000006c00a87308 */ /* 0x0003ea0000000800 */
[C---:B---3--:R-:W-:Y:S04]  /*7630*/  HMMA.16816.F32.BF16 R76, R104.reuse, R112, R76 ;  /* 0x00000070684c723c */ /* 0x048fe8000004184c */
[--C-:B--2---:R-:W-:Y:S03]  /*7640*/  FFMA.FTZ R116, R157, c[0x0][0x2d0], -R144.reuse ;  /* 0x0000b4009d747a23 */ /* 0x104fe60000010890 */
[--C-:B------:R-:W-:Y:S01]  /*7650*/  FFMA.FTZ R112, R161, c[0x0][0x2d0], -R141.reuse ;  /* 0x0000b400a1707a23 */ /* 0x100fe2000001088d */
[C---:B------:R-:W-:Y:S01]  /*7660*/  HMMA.16816.F32.BF16 R80, R104.reuse, R114, R80 ;  /* 0x000000726850723c */ /* 0x040fe20000041850 */
[----:B------:R2:W3:Y:S07]  /*7670*/  MUFU.EX2 R170, R116 ;  /* 0x0000007400aa7308 */ /* 0x0004ee0000000800 */
[C---:B----4-:R-:W-:Y:S03]  /*7680*/  HMMA.16816.F32.BF16 R84, R104.reuse, R120, R84 ;  /* 0x000000786854723c */ /* 0x050fe60000041854 */
[----:B------:R4:W-:Y:S01]  /*7690*/  MUFU.EX2 R165, R112 ;  /* 0x0000007000a57308 */ /* 0x0009e20000000800 */
[--C-:B-1----:R-:W-:Y:S04]  /*76a0*/  FFMA.FTZ R108, R160, c[0x0][0x2d0], -R141.reuse ;  /* 0x0000b400a06c7a23 */ /* 0x102fe8000001088d */
[C---:B------:R-:W-:Y:S01]  /*76b0*/  HMMA.16816.F32.BF16 R88, R104.reuse, R122, R88 ;  /* 0x0000007a6858723c */ /* 0x040fe20000041858 */
[----:B------:R-:W-:Y:S04]  /*76c0*/  LDSM.16.MT88.4 R120, [R102+0x1000] ;  /* 0x001000006678783b */ /* 0x000fe80000004200 */
[----:B------:R1:W1:Y:S04]  /*76d0*/  MUFU.EX2 R167, R108 ;  /* 0x0000006c00a77308 */ /* 0x0002680000000800 */
[----:B--2---:R-:W2:Y:S08]  /*76e0*/  LDSM.16.MT88.4 R116, [R103+0x4800] ;  /* 0x004800006774783b */ /* 0x004eb00000004200 */
[----:B----4-:R-:W-:Y:S01]  /*76f0*/  LDSM.16.MT88.4 R112, [R156+0x1000] ;  /* 0x001000009c70783b */ /* 0x010fe20000004200 */
[--C-:B-1----:R-:W-:Y:S04]  /*7700*/  FFMA.FTZ R108, R158, c[0x0][0x2d0], -R141.reuse ;  /* 0x0000b4009e6c7a23 */ /* 0x102fe8000001088d */
[----:B------:R1:W4:Y:S01]  /*7710*/  MUFU.EX2 R166, R108 ;  /* 0x0000006c00a67308 */ /* 0x0003220000000800 */
[C---:B--2---:R-:W-:Y:S08]  /*7720*/  HMMA.16816.F32.BF16 R92, R104.reuse, R116, R92 ;  /* 0x00000074685c723c */ /* 0x044ff0000004185c */
[----:B------:R-:W-:Y:S01]  /*7730*/  HMMA.16816.F32.BF16 R96, R104, R118, R96 ;  /* 0x000000766860723c */ /* 0x000fe20000041860 */
[----:B-1----:R-:W1:Y:S06]  /*7740*/  LDSM.16.MT88.4 R108, [R3+0x1000] ;  /* 0x00100000036c783b */ /* 0x002e6c0000004200 */
[----:B-----5:R-:W-:Y:S02]  /*7750*/  F2FP.BF16.PACK_AB R104, R172, R169 ;  /* 0x000000a9ac68723e */ /* 0x020fe400000010ff */
[----:B---3--:R-:W-:Y:S01]  /*7760*/  F2FP.BF16.PACK_AB R106, R170, R171 ;  /* 0x000000abaa6a723e */ /* 0x008fe200000010ff */
[----:B------:R-:W2:Y:S02]  /*7770*/  LDSM.16.MT88.4 R116, [R3+0x3000] ;  /* 0x003000000374783b */ /* 0x000ea40000004200 */
[----:B------:R-:W-:Y:S02]  /*7780*/  F2FP.BF16.PACK_AB R105, R167, R168 ;  /* 0x000000a8a769723e */ /* 0x000fe400000010ff */
[----:B----4-:R-:W-:Y:S07]  /*7790*/  F2FP.BF16.PACK_AB R107, R165, R166 ;  /* 0x000000a6a56b723e */ /* 0x010fee00000010ff */
        /* <DEDUP_REMOVED lines=9> */
[C---:B------:R-:W-:Y:S07]  /*7830*/  HMMA.16816.F32.BF16 R28, R104.reuse, R124, R28 ;  /* 0x0000007c681c723c */ /* 0x040fee000004181c */
[--C-:B------:R-:W-:Y:S01]  /*7840*/  FFMA.FTZ R124, R162, c[0x0][0x2d0], -R144.reuse ;  /* 0x0000b400a27c7a23 */ /* 0x100fe20000010890 */
[C---:B------:R-:W-:Y:S03]  /*7850*/  HMMA.16816.F32.BF16 R32, R104.reuse, R126, R32 ;  /* 0x0000007e6820723c */ /* 0x040fe60000041820 */
[----:B------:R5:W-:Y:S05]  /*7860*/  MUFU.EX2 R164, R124 ;  /* 0x0000007c00a47308 */ /* 0x000bea0000000800 */
[C---:B--2---:R-:W-:Y:S08]  /*7870*/  HMMA.16816.F32.BF16 R36, R104.reuse, R116, R36 ;  /* 0x000000746824723c */ /* 0x044ff00000041824 */
[C---:B------:R-:W-:Y:S01]  /*7880*/  HMMA.16816.F32.BF16 R40, R104.reuse, R118, R40 ;  /* 0x000000766828723c */ /* 0x040fe20000041828 */
[----:B------:R-:W2:Y:S07]  /*7890*/  LDSM.16.MT88.4 R116, [R156+0x5000] ;  /* 0x005000009c74783b */ /* 0x000eae0000004200 */
[C---:B------:R-:W-:Y:S04]  /*78a0*/  HMMA.16816.F32.BF16 R44, R104.reuse, R128, R44 ;  /* 0x00000080682c723c */ /* 0x040fe8000004182c */
[--C-:B-----5:R-:W-:Y:S03]  /*78b0*/  FFMA.FTZ R124, R205, c[0x0][0x2d0], -R144.reuse ;  /* 0x0000b400cd7c7a23 */ /* 0x120fe60000010890 */
[--C-:B------:R-:W-:Y:S01]  /*78c0*/  FFMA.FTZ R128, R209, c[0x0][0x2d0], -R141.reuse ;  /* 0x0000b400d1807a23 */ /* 0x100fe2000001088d */
[C---:B------:R-:W-:Y:S01]  /*78d0*/  HMMA.16816.F32.BF16 R48, R104.reuse, R130, R48 ;  /* 0x000000826830723c */ /* 0x040fe20000041830 */
[----:B------:R5:W-:Y:S07]  /*78e0*/  MUFU.EX2 R162, R124 ;  /* 0x0000007c00a27308 */ /* 0x000bee0000000800 */
[C---:B-1----:R-:W-:Y:S03]  /*78f0*/  HMMA.16816.F32.BF16 R52, R104.reuse, R108, R52 ;  /* 0x0000006c6834723c */ /* 0x042fe60000041834 */
[----:B------:R-:W-:Y:S04]  /*7900*/  MUFU.EX2 R157, R128 ;  /* 0x00000080009d7308 */ /* 0x000fe80000000800 */
[--C-:B------:R-:W-:Y:S01]  /*7910*/  FFMA.FTZ R108, R163, c[0x0][0x2d0], -R144.reuse ;  /* 0x0000b400a36c7a23 */ /* 0x100fe20000010890 */
[C---:B------:R-:W-:Y:S05]  /*7920*/  HMMA.16816.F32.BF16 R56, R104.reuse, R110, R56 ;  /* 0x0000006e6838723c */ /* 0x040fea0000041838 */
[----:B------:R1:W1:Y:S03]  /*7930*/  MUFU.EX2 R163, R108 ;  /* 0x0000006c00a37308 */ /* 0x0002660000000800 */
[C---:B---3--:R-:W-:Y:S01]  /*7940*/  HMMA.16816.F32.BF16 R60, R104.reuse, R112, R60 ;  /* 0x00000070683c723c */ /* 0x048fe2000004183c */
[----:B-----5:R-:W-:Y:S06]  /*7950*/  LDSM.16.MT88.4 R124, [R102+0x1800] ;  /* 0x00180000667c783b */ /* 0x020fec0000004200 */
[----:B------:R-:W-:Y:S01]  /*7960*/  FFMA.FTZ R112, R204, c[0x0][0x2d0], -R144 ;  /* 0x0000b400cc707a23 */ /* 0x000fe20000010890 */
[C---:B------:R-:W-:Y:S01]  /*7970*/  HMMA.16816.F32.BF16 R64, R104.reuse, R114, R64 ;  /* 0x000000726840723c */ /* 0x040fe20000041840 */
[----:B------:R-:W-:Y:S02]  /*7980*/  LDSM.16.MT88.4 R144, [R156+0x3800] ;  /* 0x003800009c90783b */ /* 0x000fe40000004200 */
[----:B------:R3:W5:Y:S05]  /*7990*/  MUFU.EX2 R161, R112 ;  /* 0x0000007000a17308 */ /* 0x00076a0000000800 */
[C---:B----4-:R-:W-:Y:S01]  /*79a0*/  HMMA.16816.F32.BF16 R68, R104.reuse, R120, R68 ;  /* 0x000000786844723c */ /* 0x050fe20000041844 */
[----:B-1----:R-:W1:Y:S03]  /*79b0*/  LDSM.16.MT88.4 R108, [R102+0x5000] ;  /* 0x00500000666c783b */ /* 0x002e660000004200 */
[----:B------:R-:W-:Y:S03]  /*79c0*/  F2FP.BF16.PACK_AB R136, R163, R164 ;  /* 0x000000a4a388723e */ /* 0x000fe600000010ff */
[--C-:B------:R-:W-:Y:S01]  /*79d0*/  FFMA.FTZ R120, R208, c[0x0][0x2d0], -R141.reuse ;  /* 0x0000b400d0787a23 */ /* 0x100fe2000001088d */
[C---:B------:R-:W-:Y:S03]  /*79e0*/  HMMA.16816.F32.BF16 R72, R104.reuse, R122, R72 ;  /* 0x0000007a6848723c */ /* 0x040fe60000041848 */
[----:B------:R4:W-:Y:S05]  /*79f0*/  MUFU.EX2 R160, R120 ;  /* 0x0000007800a07308 */ /* 0x0009ea0000000800 */
[C---:B--2---:R-:W-:Y:S01]  /*7a00*/  HMMA.16816.F32.BF16 R76, R104.reuse, R116, R76 ;  /* 0x00000074684c723c */ /* 0x044fe2000004184c */
[----:B---3--:R-:W2:Y:S03]  /*7a10*/  LDSM.16.MT88.4 R112, [R103+0x5000] ;  /* 0x005000006770783b */ /* 0x008ea60000004200 */
[----:B-----5:R-:W-:Y:S03]  /*7a20*/  F2FP.BF16.PACK_AB R138, R161, R162 ;  /* 0x000000a2a18a723e */ /* 0x020fe600000010ff */
[--C-:B------:R-:W-:Y:S01]  /*7a30*/  FFMA.FTZ R116, R207, c[0x0][0x2d0], -R141.reuse ;  /* 0x0000b400cf747a23 */ /* 0x100fe2000001088d */
[C---:B------:R-:W-:Y:S03]  /*7a40*/  HMMA.16816.F32.BF16 R80, R104.reuse, R118, R80 ;  /* 0x000000766850723c */ /* 0x040fe60000041850 */
[----:B------:R3:W5:Y:S01]  /*7a50*/  MUFU.EX2 R158, R116 ;  /* 0x00000074009e7308 */ /* 0x0007620000000800 */
[----:B----4-:R-:W-:Y:S02]  /*7a60*/  FFMA.FTZ R120, R210, c[0x0][0x2d0], -R141 ;  /* 0x0000b400d2787a23 */ /* 0x010fe4000001088d */
[----:B------:R-:W-:Y:S07]  /*7a70*/  LDSM.16.MT88.4 R140, [R3+0x3800] ;  /* 0x00380000038c783b */ /* 0x000fee0000004200 */
[----:B------:R4:W4:Y:S01]  /*7a80*/  MUFU.EX2 R159, R120 ;  /* 0x00000078009f7308 */ /* 0x0009220000000800 */
[C---:B-1----:R-:W-:Y:S01]  /*7a90*/  HMMA.16816.F32.BF16 R84, R104.reuse, R108, R84 ;  /* 0x0000006c6854723c */ /* 0x042fe20000041854 */
[----:B---3--:R-:W1:Y:S02]  /*7aa0*/  LDSM.16.MT88.4 R116, [R3+0x1800] ;  /* 0x001800000374783b */ /* 0x008e640000004200 */
[----:B-----5:R-:W-:Y:S05]  /*7ab0*/  F2FP.BF16.PACK_AB R139, R157, R158 ;  /* 0x0000009e9d8b723e */ /* 0x020fea00000010ff */
[C---:B------:R-:W-:Y:S08]  /*7ac0*/  HMMA.16816.F32.BF16 R88, R104.reuse, R110, R88 ;  /* 0x0000006e6858723c */ /* 0x040ff00000041858 */
[C---:B--2---:R-:W-:Y:S01]  /*7ad0*/  HMMA.16816.F32.BF16 R92, R104.reuse, R112, R92 ;  /* 0x00000070685c723c */ /* 0x044fe2000004185c */
[----:B----4-:R-:W2:Y:S03]  /*7ae0*/  LDSM.16.MT88.4 R120, [R156+0x1800] ;  /* 0x001800009c78783b */ /* 0x010ea60000004200 */
[----:B------:R-:W-:Y:S04]  /*7af0*/  F2FP.BF16.PACK_AB R137, R159, R160 ;  /* 0x000000a09f89723e */ /* 0x000fe800000010ff */
[----:B------:R-:W-:Y:S08]  /*7b00*/  HMMA.16816.F32.BF16 R96, R104, R114, R96 ;  /* 0x000000726860723c */ /* 0x000ff00000041860 */
[C---:B-1----:R-:W-:Y:S01]  /*7b10*/  HMMA.16816.F32.BF16 R104, R136.reuse, R116, R4 ;  /* 0x000000748868723c */ /* 0x042fe20000041804 */
[----:B------:R1:W3:Y:S07]  /*7b20*/  LDSM.16.MT88.4 R4, [R3+0x5800] ;  /* 0x005800000304783b */ /* 0x0002ee0000004200 */
[C---:B------:R-:W-:Y:S01]  /*7b30*/  HMMA.16816.F32.BF16 R108, R136.reuse, R118, R8 ;  /* 0x00000076886c723c */ /* 0x040fe20000041808 */
[----:B------:R-:W4:Y:S07]  /*7b40*/  LDSM.16.MT88.4 R8, [R156+0x5800] ;  /* 0x005800009c08783b */ /* 0x000f2e0000004200 */
[C---:B--2---:R-:W-:Y:S01]  /*7b50*/  HMMA.16816.F32.BF16 R112, R136.reuse, R120, R12 ;  /* 0x000000788870723c */ /* 0x044fe2000004180c */
[----:B------:R-:W2:Y:S07]  /*7b60*/  LDSM.16.MT88.4 R12, [R102+0x5800] ;  /* 0x00580000660c783b */ /* 0x000eae0000004200 */
[C---:B------:R-:W-:Y:S04]  /*7b70*/  HMMA.16816.F32.BF16 R116, R136.reuse, R122, R16 ;  /* 0x0000007a8874723c */ /* 0x040fe80000041810 */
[----:B-1----:R-:W-:Y:S04]  /*7b80*/  IADD3 R3, R197, -0x2, RZ ;  /* 0xfffffffec5037810 */ /* 0x002fe80007ffe0ff */
[C---:B------:R-:W-:Y:S03]  /*7b90*/  HMMA.16816.F32.BF16 R120, R136.reuse, R124, R20 ;  /* 0x0000007c8878723c */ /* 0x040fe60000041814 */
[----:B------:R-:W-:Y:S05]  /*7ba0*/  ISETP.GE.AND P5, PT, R3, R206, PT ;  /* 0x000000ce0300720c */ /* 0x000fea0003fa6270 */
[C---:B------:R-:W-:Y:S08]  /*7bb0*/  HMMA.16816.F32.BF16 R124, R136.reuse, R126, R24 ;  /* 0x0000007e887c723c */ /* 0x040ff00000041818 */
[C---:B------:R-:W-:Y:S03]  /*7bc0*/  HMMA.16816.F32.BF16 R128, R136.reuse, R132, R28 ;  /* 0x000000848880723c */ /* 0x040fe6000004181c */
[----:B------:R-:W-:Y:S05]  /*7bd0*/  @P5 ISETP.GE.AND P2, PT, R215, c[0x0][0x1d4], PT ;  /* 0x00007500d7005a0c */ /* 0x000fea0003f46270 */
        /* <DEDUP_REMOVED lines=9> */
[C---:B---3--:R-:W-:Y:S07]  /*7c70*/  HMMA.16816.F32.BF16 R68, R136.reuse, R4, R68 ;  /* 0x000000048844723c */ /* 0x048fee0000041844 */
[----:B------:R-:W-:Y:S01]  /*7c80*/  FADD.FTZ R4, R181, R0 ;  /* 0x00000000b5047221 */ /* 0x000fe20000010000 */
[C---:B------:R-:W-:Y:S04]  /*7c90*/  HMMA.16816.F32.BF16 R72, R136.reuse, R6, R72 ;  /* 0x000000068848723c */ /* 0x040fe80000041848 */
[----:B------:R-:W-:Y:S01]  /*7ca0*/  @P5 SHF.R.S32.HI R0, RZ, 0x1f, R3 ;  /* 0x0000001fff005819 */ /* 0x000fe20000011403 */
[----:B------:R-:W-:Y:S02]  /*7cb0*/  FADD.FTZ R16, R183, R4 ;  /* 0x00000004b7107221 */ /* 0x000fe40000010000 */
[----:B------:R-:W-:Y:S01]  /*7cc0*/  FADD.FTZ R4, R203, R2 ;  /* 0x00000002cb047221 */ /* 0x000fe20000010000 */
[C---:B----4-:R-:W-:Y:S04]  /*7cd0*/  HMMA.16816.F32.BF16 R76, R136.reuse, R8, R76 ;  /* 0x00000008884c723c */ /* 0x050fe8000004184c */
[----:B------:R-:W-:Y:S02]  /*7ce0*/  @P5 IMAD R5, R0, c[0x0][0x1e0], RZ ;  /* 0x0000780000055a24 */ /* 0x000fe400078e02ff */
[----:B------:R-:W-:Y:S02]  /*7cf0*/  FADD.FTZ R0, R199, R16 ;  /* 0x00000010c7007221 */ /* 0x000fe40000010000 */
[C---:B------:R-:W-:Y:S01]  /*7d00*/  @P5 IMAD R5, R3.reuse, c[0x0][0x1e4], R5 ;  /* 0x0000790003055a24 */ /* 0x040fe200078e0205 */
[C---:B------:R-:W-:Y:S03]  /*7d10*/  HMMA.16816.F32.BF16 R80, R136.reuse, R10, R80 ;  /* 0x0000000a8850723c */ /* 0x040fe60000041850 */
[----:B------:R-:W-:Y:S04]  /*7d20*/  @P5 IMAD.WIDE.U32 R2, R3, c[0x0][0x1e0], RZ ;  /* 0x0000780003025a25 */ /* 0x000fe800078e00ff */
[----:B------:R-:W-:Y:S01]  /*7d30*/  FADD.FTZ R16, R175, R0 ;  /* 0x00000000af107221 */ /* 0x000fe20000010000 */
[----:B------:R-:W-:Y:S01]  /*7d40*/  @P5 IADD3 R3, R3, R5, RZ ;  /* 0x0000000503035210 */ /* 0x000fe20007ffe0ff */
[----:B------:R-:W-:Y:S01]  /*7d50*/  FADD.FTZ R4, R180, R4 ;  /* 0x00000004b4047221 */ /* 0x000fe20000010000 */
[C---:B--2---:R-:W-:Y:S02]  /*7d60*/  HMMA.16816.F32.BF16 R84, R136.reuse, R12, R84 ;  /* 0x0000000c8854723c */ /* 0x044fe40000041854 */
[----:B------:R-:W-:Y:S01]  /*7d70*/  @P5 MOV R11, c[0x0][0x1e4] ;  /* 0x00007900000b5a02 */ /* 0x000fe20000000f00 */
[----:B------:R-:W-:Y:S01]  /*7d80*/  FADD.FTZ R9, R176, R16 ;  /* 0x00000010b0097221 */ /* 0x000fe20000010000 */
[----:B------:R-:W-:Y:S01]  /*7d90*/  @P5 SHF.L.U32 R0, R2, 0x6, RZ ;  /* 0x0000000602005819 */ /* 0x000fe200000006ff */
[----:B------:R-:W-:Y:S01]  /*7da0*/  FADD.FTZ R8, R178, R4 ;  /* 0x00000004b2087221 */ /* 0x000fe20000010000 */
[----:B------:R-:W-:Y:S01]  /*7db0*/  @P5 SHF.L.U64.HI R3, R2, 0x6, R3 ;  /* 0x0000000602035819 */ /* 0x000fe20000010203 */
[----:B------:R-:W1:Y:S01]  /*7dc0*/  LDSM.16.MT88.4 R4, [R103+0x5800] ;  /* 0x005800006704783b */ /* 0x000e620000004200 */
[----:B------:R-:W-:Y:S01]  /*7dd0*/  @P5 MOV R2, c[0x0][0x1e0] ;  /* 0x0000780000025a02 */ /* 0x000fe20000000f00 */
[----:B------:R-:W-:Y:S01]  /*7de0*/  FADD.FTZ R9, R174, R9 ;  /* 0x00000009ae097221 */ /* 0x000fe20000010000 */
[C---:B------:R-:W-:Y:S03]  /*7df0*/  HMMA.16816.F32.BF16 R88, R136.reuse, R14, R88 ;  /* 0x0000000e8858723c */ /* 0x040fe60000041858 */
[----:B------:R-:W-:Y:S01]  /*7e00*/  @P5 LEA R10, P0, R2, R0, 0x5 ;  /* 0x00000000020a5211 */ /* 0x000fe200078028ff */
[----:B------:R-:W-:Y:S01]  /*7e10*/  FADD.FTZ R18, R173, R9 ;  /* 0x00000009ad127221 */ /* 0x000fe20000010000 */
[-C--:B------:R-:W-:Y:S01]  /*7e20*/  @P5 IADD3 R0, P3, R0, R218.reuse, RZ ;  /* 0x000000da00005210 */ /* 0x080fe20007f7e0ff */
[----:B------:R-:W-:Y:S01]  /*7e30*/  FADD.FTZ R8, R179, R8 ;  /* 0x00000008b3087221 */ /* 0x000fe20000010000 */
[----:B------:R-:W-:Y:S02]  /*7e40*/  @P5 LEA.HI.X R16, R2, R3, R11, 0x5, P0 ;  /* 0x0000000302105211 */ /* 0x000fe400000f2c0b */
[----:B------:R-:W-:Y:S03]  /*7e50*/  IADD3 R11, R198, 0x1, RZ ;  /* 0x00000001c60b7810 */ /* 0x000fe60007ffe0ff */
[----:B------:R-:W-:Y:S01]  /*7e60*/  @P5 LEA R2, P4, R0, c[0x0][0x1c8], 0x1 ;  /* 0x0000720000025a11 */ /* 0x000fe200078808ff */
[----:B------:R-:W-:Y:S01]  /*7e70*/  FADD.FTZ R8, R177, R8 ;  /* 0x00000008b1087221 */ /* 0x000fe20000010000 */
[----:B------:R-:W-:Y:S02]  /*7e80*/  SEL R198, R11, RZ, !P6 ;  /* 0x000000ff0bc67207 */ /* 0x000fe40007000000 */
[-C--:B------:R-:W-:Y:S01]  /*7e90*/  @P5 IADD3.X R3, R3, R217.reuse, RZ, P3, !PT ;  /* 0x000000d903035210 */ /* 0x080fe20001ffe4ff */
[----:B------:R-:W-:Y:S01]  /*7ea0*/  FADD.FTZ R17, R169, R8 ;  /* 0x00000008a9117221 */ /* 0x000fe20000010000 */
[----:B------:R-:W-:Y:S02]  /*7eb0*/  @P5 IADD3 R9, P0, R10, R218, RZ ;  /* 0x000000da0a095210 */ /* 0x000fe40007f1e0ff */
[----:B------:R-:W-:Y:S01]  /*7ec0*/  @P5 LEA.HI.X R3, R0, c[0x0][0x1cc], R3, 0x1, P4 ;  /* 0x0000730000035a11 */ /* 0x000fe200020f0c03 */
[----:B------:R-:W-:Y:S01]  /*7ed0*/  @P5 IMAD R0, R198, 0x6000, R246 ;  /* 0x00006000c6005824 */ /* 0x000fe200078e02f6 */
[----:B------:R-:W-:Y:S01]  /*7ee0*/  @P5 LEA R8, P3, R9, c[0x0][0x1c8], 0x1 ;  /* 0x0000720009085a11 */ /* 0x000fe200078608ff */
[----:B------:R-:W-:Y:S01]  /*7ef0*/  FADD.FTZ R11, R172, R17 ;  /* 0x00000011ac0b7221 */ /* 0x000fe20000010000 */
[----:B------:R-:W-:Y:S02]  /*7f00*/  @P5 IADD3.X R10, R16, R217, RZ, P0, !PT ;  /* 0x000000d9100a5210 */ /* 0x000fe400007fe4ff */
[----:B------:R-:W-:Y:S01]  /*7f10*/  @!PT LDS RZ, [RZ] ;  /* 0x00000000fffff984 */ /* 0x000fe20000000800 */
[----:B------:R-:W-:Y:S01]  /*7f20*/  @!PT LDS RZ, [RZ] ;  /* 0x00000000fffff984 */ /* 0x000fe20000000800 */
[----:B------:R-:W-:Y:S01]  /*7f30*/  @!PT LDS RZ, [RZ] ;  /* 0x00000000fffff984 */ /* 0x000fe20000000800 */
[----:B------:R2:W-:Y:S01]  /*7f40*/  @P5 LDGSTS.E.BYPASS.LTC128B.128 [R0], [R2.64], !P1 ;  /* 0x0000000002005fae */ /* 0x0005e2000c901d48 */
[----:B------:R-:W-:Y:S01]  /*7f50*/  @P5 ISETP.GE.AND P0, PT, R212, c[0x0][0x1d4], PT ;  /* 0x00007500d4005a0c */ /* 0x000fe20003f06270 */
[----:B------:R-:W-:Y:S01]  /*7f60*/  FADD.FTZ R11, R171, R11 ;  /* 0x0000000bab0b7221 */ /* 0x000fe20000010000 */
[----:B------:R-:W-:Y:S01]  /*7f70*/  @P5 LEA.HI.X R9, R9, c[0x0][0x1cc], R10, 0x1, P3 ;  /* 0x0000730009095a11 */ /* 0x000fe200018f0c0a */
[----:B------:R-:W-:Y:S04]  /*7f80*/  FADD.FTZ R10, R168, R18 ;  /* 0x00000012a80a7221 */ /* 0x000fe80000010000 */
[----:B------:R2:W-:Y:S01]  /*7f90*/  @P5 LDGSTS.E.BYPASS.LTC128B.128 [R0+0x2000], [R2.64+0x80], !P2 ;  /* 0x0200008002005fae */ /* 0x0005e2000d101d48 */
[----:B------:R-:W-:Y:S01]  /*7fa0*/  FADD.FTZ R10, R167, R10 ;  /* 0x0000000aa70a7221 */ /* 0x000fe20000010000 */
[C---:B-1----:R-:W-:Y:S06]  /*7fb0*/  HMMA.16816.F32.BF16 R92, R136.reuse, R4, R92 ;  /* 0x00000004885c723c */ /* 0x042fec000004185c */
[----:B------:R2:W-:Y:S02]  /*7fc0*/  @P5 LDGSTS.E.BYPASS.LTC128B.128 [R0+0x4000], [R2.64+0x100], !P0 ;  /* 0x0400010002005fae */ /* 0x0005e4000c101d48 */
[----:B------:R-:W-:Y:S06]  /*7fd0*/  HMMA.16816.F32.BF16 R96, R136, R6, R96 ;  /* 0x000000068860723c */ /* 0x000fec0000041860 */
[----:B------:R1:W-:Y:S08]  /*7fe0*/  @P5 LDGSTS.E.BYPASS.LTC128B.128 [R0+0x1000], [R8.64], !P1 ;  /* 0x0100000008005fae */ /* 0x0003f0000c901d48 */
[----:B------:R1:W-:Y:S01]  /*7ff0*/  @P5 LDGSTS.E.BYPASS.LTC128B.128 [R0+0x3000], [R8.64+0x80], !P2 ;  /* 0x0300008008005fae */ /* 0x0003e2000d101d48 */
[----:B------:R-:W-:Y:S07]  /*8000*/  ISETP.GE.AND P2, PT, R185, 0x1, PT ;  /* 0x00000001b900780c */ /* 0x000fee0003f46270 */
[----:B------:R1:W-:Y:S01]  /*8010*/  @P5 LDGSTS.E.BYPASS.LTC128B.128 [R0+0x5000], [R8.64+0x100], !P0 ;  /* 0x0500010008005fae */ /* 0x0003e2000c101d48 */
[----:B------:R-:W-:Y:S01]  /*8020*/  ISETP.GE.AND P0, PT, R206, R197, PT ;  /* 0x000000c5ce00720c */ /* 0x000fe20003f06270 */
[----:B--2---:R-:W-:Y:S01]  /*8030*/  FADD.FTZ R3, R166, R10 ;  /* 0x0000000aa6037221 */ /* 0x004fe20000010000 */
[----:B------:R-:W-:Y:S01]  /*8040*/  MOV R197, R211 ;  /* 0x000000d300c57202 */ /* 0x000fe20000000f00 */
[----:B------:R-:W-:Y:S04]  /*8050*/  FADD.FTZ R2, R170, R11 ;  /* 0x0000000baa027221 */ /* 0x000fe80000010000 */
[----:B------:R-:W0:Y:S01]  /*8060*/  LDGDEPBAR ;  /* 0x00000000000079af */ /* 0x000e220000000000 */
[----:B------:R-:W-:Y:S04]  /*8070*/  FADD.FTZ R2, R164, R2 ;  /* 0x00000002a4027221 */ /* 0x000fe80000010000 */
[----:B------:R-:W-:Y:S02]  /*8080*/  FADD.FTZ R2, R163, R2 ;  /* 0x00000002a3027221 */ /* 0x000fe40000010000 */
[----:B-1----:R-:W-:Y:S02]  /*8090*/  FADD.FTZ R0, R165, R3 ;  /* 0x00000003a5007221 */ /* 0x002fe40000010000 */
[----:B------:R-:W-:Y:S02]  /*80a0*/  FADD.FTZ R3, R162, R2 ;  /* 0x00000002a2037221 */ /* 0x000fe40000010000 */
[----:B------:R-:W-:Y:S02]  /*80b0*/  FADD.FTZ R0, R160, R0 ;  /* 0x00000000a0007221 */ /* 0x000fe40000010000 */
[----:B------:R-:W-:Y:S01]  /*80c0*/  FADD.FTZ R213, R161, R3 ;  /* 0x00000003a1d57221 */ /* 0x000fe20000010000 */
[----:B------:R-:W-:Y:S01]  /*80d0*/  MOV R3, R100 ;  /* 0x0000006400037202 */ /* 0x000fe20000000f00 */
[----:B------:R-:W-:Y:S04]  /*80e0*/  FADD.FTZ R0, R159, R0 ;  /* 0x000000009f007221 */ /* 0x000fe80000010000 */
[----:B------:R-:W-:Y:S01]  /*80f0*/  FADD.FTZ R2, R158, R0 ;  /* 0x000000009e027221 */ /* 0x000fe20000010000 */
[----:B------:R-:W-:Y:S03]  /*8100*/  IADD3 R0, R185, 0x1, RZ ;  /* 0x00000001b9007810 */ /* 0x000fe60007ffe0ff */
[----:B------:R-:W-:Y:S01]  /*8110*/  FADD.FTZ R214, R157, R2 ;  /* 0x000000029dd67221 */ /* 0x000fe20000010000 */
[----:B------:R-:W-:Y:S02]  /*8120*/  SEL R185, R0, RZ, !P2 ;  /* 0x000000ff00b97207 */ /* 0x000fe40005000000 */
[----:B------:R-:W-:Y:S01]  /*8130*/  MOV R0, R101 ;  /* 0x0000006500007202 */ /* 0x000fe20000000f00 */
[----:B------:R-:W-:-:S05]  /*8140*/  @!P0 BRA `(.L_x_1259) ;  /* 0xffffd33000008947 */ /* 0x000fca000383ffff */
.L_x_1258:
[----:B------:R-:W-:Y:S02]  /*8150*/  MOV R7, 0x1f ;  /* 0x0000001f00077802 */ /* 0x000fe40000000f00 */
[----:B------:R-:W-:Y:S01]  /*8160*/  MOV R6, 0xffffffff ;  /* 0xffffffff00067802 */ /* 0x000fe20000000f00 */
[----:B------:R-:W-:Y:S05]  /*8170*/  BRA.DIV ~URZ, `(.L_x_1260) ;  /* 0x00004da27f007947 */ /* 0x000fea000b800000 */
[----:B------:R2:W3:Y:S02]  /*8180*/  SHFL.BFLY PT, R0, R213, 0x2, 0x1f ;  /* 0x0c401f00d5007f89 */ /* 0x0004e400000e0000 */
.L_x_1330:
[----:B---3--:R-:W-:Y:S01]  /*8190*/  FADD.FTZ R0, R0, R213 ;  /* 0x000000d500007221 */ /* 0x008fe20000010000 */
[----:B------:R-:W-:Y:S05]  /*81a0*/  BRA.DIV ~URZ, `(.L_x_1261) ;  /* 0x00004dd27f007947 */ /* 0x000fea000b800000 */
[----:B-1----:R-:W1:Y:S04]  /*81b0*/  SHFL.BFLY PT, R2, R214, 0x2, 0x1f ;  /* 0x0c401f00d6027f89 */ /* 0x002e6800000e0000 */
[----:B------:R-:W3:Y:S01]  /*81c0*/  SHFL.BFLY PT, R5, R0, 0x1, 0x1f ;  /* 0x0c201f0000057f89 */ /* 0x000ee200000e0000 */
[----:B-1----:R-:W-:-:S02]  /*81d0*/  FADD.FTZ R4, R2, R214 ;  /* 0x000000d602047221 */ /* 0x002fc40000010000 */
[----:B---3--:R-:W-:-:S03]  /*81e0*/  FADD.FTZ R0, R0, R5 ;  /* 0x0000000500007221 */ /* 0x008fc60000010000 */
[----:B------:R1:W3:Y:S04]  /*81f0*/  SHFL.BFLY PT, R3, R4, 0x1, 0x1f ;  /* 0x0c201f0004037f89 */ /* 0x0002e800000e0000 */
.L_x_1331:
[----:B------:R-:W-:Y:S01]  /*8200*/  FSETP.NE.FTZ.AND P1, PT, R0, RZ, PT ;  /* 0x000000ff0000720b */ /* 0x000fe20003f35000 */
[----:B---3--:R-:W-:Y:S01]  /*8210*/  FADD.FTZ R3, R3, R4 ;  /* 0x0000000403037221 */ /* 0x008fe20000010000 */
[----:B------:R-:W-:Y:S02]  /*8220*/  MOV R2, RZ ;  /* 0x000000ff00027202 */ /* 0x000fe40000000f00 */
[----:B------:R-:W-:Y:S02]  /*8230*/  MOV R20, 0xff800000 ;  /* 0xff80000000147802 */ /* 0x000fe40000000f00 */
[----:B------:R-:W-:Y:S02]  /*8240*/  FSETP.NE.FTZ.AND P0, PT, R3, RZ, PT ;  /* 0x000000ff0300720b */ /* 0x000fe40003f15000 */
[----:B------:R-:W-:-:S05]  /*8250*/  MOV R15, 0xff800000 ;  /* 0xff800000000f7802 */ /* 0x000fca0000000f00 */
[----:B------:R-:W3:Y:S01]  /*8260*/  @P1 MUFU.RCP R2, R0 ;  /* 0x0000000000021308 */ /* 0x000ee20000001000 */
[----:B-1----:R-:W-:-:S05]  /*8270*/  @P1 MOV R4, 0x3f317218 ;  /* 0x3f31721800041802 */ /* 0x002fca0000000f00 */
[----:B------:R-:W-:Y:S02]  /*8280*/  @P1 FMUL.FTZ R4, R4, c[0x0][0x2d0] ;  /* 0x0000b40004041a20 */ /* 0x000fe40000410000 */
[----:B------:R1:W4:Y:S01]  /*8290*/  @P1 MUFU.LG2 R5, R0 ;  /* 0x0000000000051308 */ /* 0x0003220000000c00 */
[C---:B---3--:R-:W-:Y:S02]  /*82a0*/  FMUL.FTZ R144, R2.reuse, R104 ;  /* 0x0000006802907220 */ /* 0x048fe40000410000 */
        /* <DEDUP_REMOVED lines=106> */
.L_x_1239:
[----:B------:R-:W-:Y:S01]  /*8950*/  LOP3.LUT P0, RZ, R196, 0xff, RZ, 0xc0, !PT ;  /* 0x000000ffc4ff7812 */ /* 0x000fe2000780c0ff */
[----:B------:R-:W-:-:S12]  /*8960*/  BSSY B0, `(.L_x_1262) ;  /* 0x000000f000007945 */ /* 0x000fd80003800000 */
[----:B------:R-:W-:Y:S05]  /*8970*/  @P0 BRA `(.L_x_1263) ;  /* 0x000000d000000947 */ /* 0x000fea0003800000 */
[----:B------:R-:W3:Y:S01]  /*8980*/  S2R R4, SR_LANEID ;  /* 0x0000000000047919 */ /* 0x000ee20000000000 */
[----:B------:R-:W-:Y:S01]  /*8990*/  VOTEU.ANY UR4, UPT, PT ;  /* 0x0000000000047886 */ /* 0x000fe200038e0100 */
[----:B------:R-:W-:Y:S01]  /*89a0*/  IMAD.MOV.U32 R5, RZ, RZ, c[0x0][0x564] ;  /* 0x00015900ff057624 */ /* 0x000fe200078e00ff */
[----:B------:R-:W3:Y:S08]  /*89b0*/  FLO.U32 R3, UR4 ;  /* 0x0000000400037d00 */ /* 0x000ef000080e0000 */
[----:B------:R-:W4:Y:S01]  /*89c0*/  POPC R2, UR4 ;  /* 0x0000000400027d09 */ /* 0x000f220008000000 */
[----:B---3--:R-:W-:Y:S01]  /*89d0*/  ISETP.EQ.U32.AND P0, PT, R3, R4, PT ;  /* 0x000000040300720c */ /* 0x008fe20003f02070 */
[----:B------:R-:W-:-:S12]  /*89e0*/  IMAD.MOV.U32 R4, RZ, RZ, c[0x0][0x560] ;  /* 0x00015800ff047624 */ /* 0x000fd800078e00ff */
[----:B----4-:R3:W4:Y:S04]  /*89f0*/  @P0 ATOMG.E.ADD.STRONG.GPU PT, R2, [R4.64], R2 ;  /* 0x00000002040209a8 */ /* 0x01072800081ee1c8 */
[----:B---3--:R-:W3:Y:S04]  /*8a00*/  S2R R4, SR_LTMASK ;  /* 0x0000000000047919 */ /* 0x008ee80000003900 */
[----:B----4-:R3:W4:Y:S02]  /*8a10*/  SHFL.IDX PT, R3, R2, R3, 0x1f ;  /* 0x00001f0302037589 */ /* 0x01072400000e0000 */
[----:B---3--:R-:W-:-:S06]  /*8a20*/  LOP3.LUT R2, R4, UR4, RZ, 0xc0, !PT ;  /* 0x0000000404027c12 */ /* 0x008fcc000f8ec0ff */
[----:B------:R-:W4:Y:S02]  /*8a30*/  POPC R2, R2 ;  /* 0x0000000200027309 */ /* 0x000f240000000000 */
[----:B----4-:R-:W-:-:S06]  /*8a40*/  IADD3 R228, R3, c[0x0][0xc], R2 ;  /* 0x0000030003e47a10 */ /* 0x010fcc0007ffe002 */
.L_x_1263:
[----:B------:R-:W-:Y:S05]  /*8a50*/  BSYNC B0 ;  /* 0x0000000000007941 */ /* 0x000fea0003800000 */
.L_x_1262:
[----:B------:R-:W-:Y:S01]  /*8a60*/  PRMT R0, R0, 0x9910, RZ ;  /* 0x0000991000007816 */ /* 0x000fe200000000ff */
[----:B------:R-:W-:Y:S01]  /*8a70*/  BSSY B1, `(.L_x_1264) ;  /* 0x0000327000017945 */ /* 0x000fe20003800000 */
[----:B------:R-:W-:Y:S02]  /*8a80*/  IMAD.MOV.U32 R86, RZ, RZ, R228 ;  /* 0x000000ffff567224 */ /* 0x000fe400078e00e4 */
[----:B------:R-:W-:-:S13]  /*8a90*/  ISETP.NE.AND P0, PT, R0, RZ, PT ;  /* 0x000000ff0000720c */ /* 0x000fda0003f05270 */
[----:B------:R-:W-:Y:S05]  /*8aa0*/  @!P0 BRA `(.L_x_1265) ;  /* 0x0000267000008947 */ /* 0x000fea0003800000 */
[----:B------:R-:W3:Y:S04]  /*8ab0*/  LDL R12, [R1+0x4] ;  /* 0x00000400010c7983 */ /* 0x000ee80000100800 */
[----:B------:R-:W4:Y:S04]  /*8ac0*/  LDL R11, [R1+0x8] ;  /* 0x00000800010b7983 */ /* 0x000f280000100800 */
[----:B--2---:R-:W2:Y:S04]  /*8ad0*/  LDL R10, [R1+0x10] ;  /* 0x00001000010a7983 */ /* 0x004ea80000100800 */
[----:B------:R-:W2:Y:S04]  /*8ae0*/  LDL R9, [R1+0xc] ;  /* 0x00000c0001097983 */ /* 0x000ea80000100800 */
[----:B------:R-:W2:Y:S04]  /*8af0*/  LDL R8, [R1+0x20] ;  /* 0x0000200001087983 */ /* 0x000ea80000100800 */
[----:B------:R-:W2:Y:S04]  /*8b00*/  LDL R6, [R1+0x18] ;  /* 0x0000180001067983 */ /* 0x000ea80000100800 */
[----:B------:R-:W2:Y:S04]  /*8b10*/  LDL R5, [R1+0x1c] ;  /* 0x00001c0001057983 */ /* 0x000ea80000100800 */
[----:B------:R-:W2:Y:S01]  /*8b20*/  LDL R7, [R1+0x14] ;  /* 0x0000140001077983 */ /* 0x000ea20000100800 */
[----:B------:R-:W-:Y:S01]  /*8b30*/  WARPSYNC 0xffffffff ;  /* 0xffffffff00007948 */ /* 0x000fe20003800000 */
[----:B------:R-:W-:Y:S01]  /*8b40*/  F2FP.BF16.PACK_AB R0, R145, R144 ;  /* 0x000000909100723e */ /* 0x000fe200000010ff */
[----:B-1----:R-:W-:Y:S01]  /*8b50*/  IMAD.MOV.U32 R14, RZ, RZ, c[0x0][0x388] ;  /* 0x0000e200ff0e7624 */ /* 0x002fe200078e00ff */
[----:B------:R-:W-:Y:S01]  /*8b60*/  BAR.SYNC.DEFER_BLOCKING 0x1, 0x100 ;  /* 0x0044000000007b1d */ /* 0x000fe20000010000 */
[----:B------:R-:W-:-:S02]  /*8b70*/  F2FP.BF16.PACK_AB R2, R159, R158 ;  /* 0x0000009e9f02723e */ /* 0x000fc400000010ff */
[----:B------:R-:W-:Y:S02]  /*8b80*/  F2FP.BF16.PACK_AB R3, R103, R102 ;  /* 0x000000666703723e */ /* 0x000fe400000010ff */
[----:B------:R-:W-:Y:S02]  /*8b90*/  F2FP.BF16.PACK_AB R4, R135, R134 ;  /* 0x000000868704723e */ /* 0x000fe400000010ff */
[----:B------:R-:W-:Y:S02]  /*8ba0*/  ISETP.NE.U32.AND P1, PT, RZ, c[0x0][0x500], PT ;  /* 0x00014000ff007a0c */ /* 0x000fe40003f25070 */
[----:B------:R-:W-:Y:S02]  /*8bb0*/  ISETP.NE.U32.AND P2, PT, RZ, c[0x0][0x508], PT ;  /* 0x00014200ff007a0c */ /* 0x000fe40003f45070 */
[----:B------:R-:W-:Y:S02]  /*8bc0*/  ISETP.NE.AND.EX P1, PT, RZ, c[0x0][0x504], PT, P1 ;  /* 0x00014100ff007a0c */ /* 0x000fe40003f25310 */
[----:B------:R-:W-:Y:S01]  /*8bd0*/  ISETP.NE.AND.EX P2, PT, RZ, c[0x0][0x50c], PT, P2 ;  /* 0x00014300ff007a0c */ /* 0x000fe20003f45320 */
[----:B---3--:R1:W-:Y:S04]  /*8be0*/  STS [R12], R0 ;  /* 0x000000000c007388 */ /* 0x0083e80000000800 */
[----:B------:R3:W-:Y:S04]  /*8bf0*/  STS [R12+0x400], R2 ;  /* 0x000400020c007388 */ /* 0x0007e80000000800 */
[----:B----4-:R4:W-:Y:S01]  /*8c00*/  STS [R11], R3 ;  /* 0x000000030b007388 */ /* 0x0109e20000000800 */
[----:B-1----:R-:W-:-:S02]  /*8c10*/  F2FP.BF16.PACK_AB R0, R153, R152 ;  /* 0x000000989900723e */ /* 0x002fc400000010ff */
[----:B---3--:R-:W-:-:S03]  /*8c20*/  F2FP.BF16.PACK_AB R2, R105, R104 ;  /* 0x000000686902723e */ /* 0x008fc600000010ff */
[----:B------:R1:W-:Y:S01]  /*8c30*/  STS [R11+0x400], R0 ;  /* 0x000400000b007388 */ /* 0x0003e20000000800 */
[----:B----4-:R-:W-:-:S03]  /*8c40*/  F2FP.BF16.PACK_AB R3, R151, R150 ;  /* 0x000000969703723e */ /* 0x010fc600000010ff */
[----:B--2---:R2:W-:Y:S04]  /*8c50*/  STS [R10], R2 ;  /* 0x000000020a007388 */ /* 0x0045e80000000800 */
        /* <DEDUP_REMOVED lines=72> */
[----:B-1----:R-:W-:-:S05]  /*90e0*/  F2FP.BF16.PACK_AB R0, R89, R88 ;  /* 0x000000585900723e */ /* 0x002fca00000010ff */
[----:B------:R1:W-:Y:S01]  /*90f0*/  STS [R6+0x8000], R0 ;  /* 0x0080000006007388 */ /* 0x0003e20000000800 */
[----:B--2---:R-:W-:Y:S01]  /*9100*/  IMAD.MOV.U32 R4, RZ, RZ, 0x4 ;  /* 0x00000004ff047424 */ /* 0x004fe200078e00ff */
[----:B---3--:R-:W-:Y:S02]  /*9110*/  F2FP.BF16.PACK_AB R3, R71, R70 ;  /* 0x000000464703723e */ /* 0x008fe400000010ff */
[----:B----4-:R-:W-:-:S03]  /*9120*/  F2FP.BF16.PACK_AB R2, R81, R80 ;  /* 0x000000505102723e */ /* 0x010fc600000010ff */
[----:B------:R2:W-:Y:S04]  /*9130*/  STS [R6+0x8400], R3 ;  /* 0x0084000306007388 */ /* 0x0005e80000000800 */
[----:B------:R3:W-:Y:S01]  /*9140*/  STS [R5+0x8000], R2 ;  /* 0x0080000205007388 */ /* 0x0007e20000000800 */
[----:B-1----:R-:W-:-:S05]  /*9150*/  F2FP.BF16.PACK_AB R0, R59, R58 ;  /* 0x0000003a3b00723e */ /* 0x002fca00000010ff */
[----:B------:R1:W-:Y:S01]  /*9160*/  STS [R5+0x8400], R0 ;  /* 0x0084000005007388 */ /* 0x0003e20000000800 */
[----:B--2---:R-:W-:Y:S02]  /*9170*/  F2FP.BF16.PACK_AB R3, R57, R56 ;  /* 0x000000383903723e */ /* 0x004fe400000010ff */
[----:B------:R-:W-:Y:S02]  /*9180*/  F2FP.BF16.PACK_AB R6, R55, R54 ;  /* 0x000000363706723e */ /* 0x000fe400000010ff */
[----:B---3--:R-:W-:Y:S01]  /*9190*/  @P2 LEA R2, P0, R223, c[0x0][0x508], 0x2 ;  /* 0x00014200df022a11 */ /* 0x008fe200078010ff */
[----:B------:R2:W-:Y:S04]  /*91a0*/  STS [R7+0x8000], R3 ;  /* 0x0080000307007388 */ /* 0x0005e80000000800 */
[----:B------:R3:W-:Y:S01]  /*91b0*/  STS [R7+0x8400], R6 ;  /* 0x0084000607007388 */ /* 0x0007e20000000800 */
[----:B-1----:R-:W-:-:S02]  /*91c0*/  IMAD.MOV.U32 R0, RZ, RZ, RZ ;  /* 0x000000ffff007224 */ /* 0x002fc400078e00ff */
[C---:B------:R-:W-:Y:S01]  /*91d0*/  IMAD.WIDE R4, R223.reuse, R4, c[0x0][0x500] ;  /* 0x00014000df047625 */ /* 0x040fe200078e0204 */
[----:B------:R-:W-:Y:S01]  /*91e0*/  BAR.SYNC.DEFER_BLOCKING 0x1, 0x100 ;  /* 0x0044000000007b1d */ /* 0x000fe20000010000 */
[----:B--2---:R-:W-:-:S05]  /*91f0*/  @P2 LEA.HI.X R3, R223, c[0x0][0x50c], R248, 0x2, P0 ;  /* 0x00014300df032a11 */ /* 0x004fca00000f14f8 */
[----:B------:R3:W5:Y:S01]  /*9200*/  @P1 LDG.E R0, [R4.64] ;  /* 0x0000000804001981 */ /* 0x000762000c1e1900 */
[----:B------:R-:W-:-:S03]  /*9210*/  ISETP.NE.AND P0, PT, R252, RZ, PT ;  /* 0x000000fffc00720c */ /* 0x000fc60003f05270 */
[----:B------:R1:W5:Y:S02]  /*9220*/  @P2 LDG.E R14, [R2.64] ;  /* 0x00000008020e2981 */ /* 0x000364000c1e1900 */
[----:B-1----:R-:W-:Y:S01]  /*9230*/  SEL R3, R252, c[0x0][0x3d4], P0 ;  /* 0x0000f500fc037a07 */ /* 0x002fe20000000000 */
[----:B------:R-:W-:Y:S05]  /*9240*/  @P2 BRA `(.L_x_1266) ;  /* 0x0000004000002947 */ /* 0x000fea0003800000 */
[----:B---3--:R-:W-:Y:S05]  /*9250*/  @!P1 BRA `(.L_x_1266) ;  /* 0x0000003000009947 */ /* 0x008fea0003800000 */
[----:B------:R1:W2:Y:S04]  /*9260*/  LDG.E R2, [R4.64] ;  /* 0x0000000804027981 */ /* 0x0002a8000c1e1900 */
[----:B-1----:R-:W2:Y:S02]  /*9270*/  LDG.E R4, [R4.64+0x4] ;  /* 0x0000040804047981 */ /* 0x002ea4000c1e1900 */
[----:B--2--5:R-:W-:Y:S02]  /*9280*/  IADD3 R14, -R2, R4, RZ ;  /* 0x00000004020e7210 */ /* 0x024fe40007ffe1ff */
.L_x_1266:
[----:B---3--:R-:W2:Y:S04]  /*9290*/  LDL R6, [R1+0x30] ;  /* 0x0000300001067983 */ /* 0x008ea80000100800 */
[----:B------:R-:W3:Y:S01]  /*92a0*/  LDL R21, [R1] ;  /* 0x0000000001157983 */ /* 0x000ee20000100800 */
        /* <DEDUP_REMOVED lines=13> */
[----:B------:R1:W2:Y:S02]  /*9380*/  LDC.64 R18, c[0x0][R9+0x160] ;  /* 0x0000580009127b82 */ /* 0x0002a40000000a00 */
[----:B-1----:R-:W-:-:S04]  /*9390*/  IMAD R2, R5, R8, RZ ;  /* 0x0000000805027224 */ /* 0x002fc800078e02ff */
[C---:B------:R-:W-:Y:S02]  /*93a0*/  IMAD R11, R4.reuse, R3, R2 ;  /* 0x00000003040b7224 */ /* 0x040fe400078e0202 */
[----:B------:R-:W-:-:S04]  /*93b0*/  IMAD.WIDE.U32 R4, R4, R8, RZ ;  /* 0x0000000804047225 */ /* 0x000fc800078e00ff */
[-C--:B------:R-:W-:Y:S02]  /*93c0*/  IMAD R9, R13, R227.reuse, RZ ;  /* 0x000000e30d097224 */ /* 0x080fe400078e02ff */
[----:B--2---:R-:W-:Y:S02]  /*93d0*/  IMAD R10, R229, 0x80, R6 ;  /* 0x00000080e50a7824 */ /* 0x004fe400078e0206 */
[----:B------:R-:W-:-:S04]  /*93e0*/  IMAD.WIDE.U32 R6, R12, R227, RZ ;  /* 0x000000e30c067225 */ /* 0x000fc800078e00ff */
[----:B------:R-:W-:-:S04]  /*93f0*/  @P2 IMAD.HI.U32 R3, R10, c[0x0][0x4ec], RZ ;  /* 0x00013b000a032a27 */ /* 0x000fc800078e00ff */
[----:B------:R-:W-:Y:S01]  /*9400*/  IMAD.MOV.U32 R2, RZ, RZ, R10 ;  /* 0x000000ffff027224 */ /* 0x000fe200078e000a */
[----:B------:R-:W-:Y:S02]  /*9410*/  @P2 SHF.R.U32.HI R2, RZ, c[0x0][0x4f0], R3 ;  /* 0x00013c00ff022a19 */ /* 0x000fe40000011603 */
[----:B---3--:R-:W-:Y:S02]  /*9420*/  SEL R3, R21, RZ, P3 ;  /* 0x000000ff15037207 */ /* 0x008fe40001800000 */
[--C-:B-----5:R-:W-:Y:S01]  /*9430*/  IADD3 R13, P1, P0, R4, R6, R0.reuse ;  /* 0x00000006040d7210 */ /* 0x120fe2000783e000 */
[----:B------:R-:W-:Y:S01]  /*9440*/  IMAD.IADD R6, R7, 0x1, R9 ;  /* 0x0000000107067824 */ /* 0x000fe200078e0209 */
[----:B------:R-:W-:Y:S01]  /*9450*/  SHF.R.S32.HI R9, RZ, 0x1f, R0 ;  /* 0x0000001fff097819 */ /* 0x000fe20000011400 */
[----:B------:R-:W-:Y:S02]  /*9460*/  IMAD.IADD R12, R5, 0x1, R11 ;  /* 0x00000001050c7824 */ /* 0x000fe400078e020b */
[----:B------:R-:W-:-:S02]  /*9470*/  IMAD.MOV R7, RZ, RZ, -R2 ;  /* 0x000000ffff077224 */ /* 0x000fc400078e0a02 */
        /* <DEDUP_REMOVED lines=25> */
[----:B------:R-:W-:Y:S04]  /*9610*/  SHFL.IDX PT, R4, R4, 0x1, 0x1c1f ;  /* 0x003c1f0004047f89 */ /* 0x000fe800000e0000 */
[----:B------:R4:W2:Y:S01]  /*9620*/  SHFL.IDX PT, R5, R2, 0x1, 0x1c1f ;  /* 0x003c1f0002057f89 */ /* 0x0008a200000e0000 */
[----:B------:R-:W-:Y:S01]  /*9630*/  IMAD R11, R14, c[0x0][0x4e8], RZ ;  /* 0x00013a000e0b7a24 */ /* 0x000fe200078e02ff */
[----:B------:R-:W-:Y:S01]  /*9640*/  LOP3.LUT P0, RZ, R21, 0x3, RZ, 0xc0, !PT ;  /* 0x0000000315ff7812 */ /* 0x000fe2000780c0ff */
[----:B----4-:R-:W-:-:S05]  /*9650*/  IMAD R2, R229, 0x80, R22 ;  /* 0x00000080e5027824 */ /* 0x010fca00078e0216 */
[C---:B------:R-:W-:Y:S02]  /*9660*/  IADD3 R3, R2.reuse, 0x8, RZ ;  /* 0x0000000802037810 */ /* 0x040fe40007ffe0ff */
[-C--:B------:R-:W-:Y:S02]  /*9670*/  ISETP.GE.OR P1, PT, R2, R11.reuse, P0 ;  /* 0x0000000b0200720c */ /* 0x080fe40000726670 */
[----:B------:R-:W-:-:S11]  /*9680*/  ISETP.GE.OR P0, PT, R3, R11, P0 ;  /* 0x0000000b0300720c */ /* 0x000fd60000706670 */
[----:B-1----:R1:W-:Y:S01]  /*9690*/  @!P1 ST.E [R6.64], R20 ;  /* 0x0000001406009985 */ /* 0x0023e2000c101908 */
[----:B------:R-:W-:-:S03]  /*96a0*/  ISETP.GE.AND P1, PT, R2, R11, PT ;  /* 0x0000000b0200720c */ /* 0x000fc60003f26270 */
[----:B--2---:R1:W-:Y:S01]  /*96b0*/  @!P0 ST.E [R4.64], R15 ;  /* 0x0000000f04008985 */ /* 0x0043e2000c101908 */
[----:B------:R-:W-:Y:S01]  /*96c0*/  ISETP.GE.AND P0, PT, R3, R11, PT ;  /* 0x0000000b0300720c */ /* 0x000fe20003f06270 */
[----:B------:R-:W-:Y:S05]  /*96d0*/  @P3 BRA `(.L_x_1267) ;  /* 0x000007c000003947 */ /* 0x000fea0003800000 */
[----:B------:R-:W-:Y:S01]  /*96e0*/  IMAD R9, R9, c[0x0][0x3a0], RZ ;  /* 0x0000e80009097a24 */ /* 0x000fe200078e02ff */
[-C--:B-1----:R-:W-:Y:S01]  /*96f0*/  LEA R4, R195, R251.reuse, 0x5 ;  /* 0x000000fbc3047211 */ /* 0x082fe200078e28ff */
[C---:B------:R-:W-:Y:S01]  /*9700*/  IMAD.WIDE.U32 R2, R0.reuse, c[0x0][0x3a0], RZ ;  /* 0x0000e80000027a25 */ /* 0x040fe200078e00ff */
[----:B------:R-:W-:Y:S01]  /*9710*/  SHF.R.S32.HI R5, RZ, 0x1f, R8 ;  /* 0x0000001fff057819 */ /* 0x000fe20000011408 */
[----:B------:R1:W2:Y:S01]  /*9720*/  LDS.128 R24, [R216+0x80] ;  /* 0x00008000d8187984 */ /* 0x0002a20000000c00 */
[C---:B------:R-:W-:Y:S01]  /*9730*/  LEA R4, R229.reuse, R4, 0x7 ;  /* 0x00000004e5047211 */ /* 0x040fe200078e38ff */
[----:B------:R-:W-:Y:S01]  /*9740*/  IMAD R0, R0, c[0x0][0x3a4], R9 ;  /* 0x0000e90000007a24 */ /* 0x000fe200078e0209 */
[----:B------:R-:W-:Y:S01]  /*9750*/  LEA R10, R229, R251, 0x7 ;  /* 0x000000fbe50a7211 */ /* 0x000fe200078e38ff */
[----:B------:R1:W3:Y:S01]  /*9760*/  LDS.128 R36, [R216+0x1080] ;  /* 0x00108000d8247984 */ /* 0x0002e20000000c00 */
[----:B------:R-:W-:-:S02]  /*9770*/  IMAD R5, R5, c[0x0][0x3f0], RZ ;  /* 0x0000fc0005057a24 */ /* 0x000fc400078e02ff */
[----:B------:R-:W-:Y:S01]  /*9780*/  IADD3 R3, R3, R0, RZ ;  /* 0x0000000003037210 */ /* 0x000fe20007ffe0ff */
[----:B------:R-:W-:Y:S01]  /*9790*/  @P2 IMAD.HI.U32 R6, R4, c[0x0][0x4ec], RZ ;  /* 0x00013b0004062a27 */ /* 0x000fe200078e00ff */
[----:B------:R1:W4:Y:S01]  /*97a0*/  LDS.128 R48, [R216+0x2080] ;  /* 0x00208000d8307984 */ /* 0x0003220000000c00 */
[----:B------:R-:W-:Y:S02]  /*97b0*/  MOV R0, R4 ;  /* 0x0000000400007202 */ /* 0x000fe40000000f00 */
[C---:B------:R-:W-:Y:S01]  /*97c0*/  IMAD.WIDE.U32 R2, R227.reuse, c[0x0][0x3e8], R2 ;  /* 0x0000fa00e3027a25 */ /* 0x040fe200078e0002 */
[----:B------:R1:W1:Y:S01]  /*97d0*/  LDS.128 R56, [R216+0x3080] ;  /* 0x00308000d8387984 */ /* 0x0002620000000c00 */
[----:B------:R-:W-:Y:S02]  /*97e0*/  @P2 SHF.R.U32.HI R0, RZ, c[0x0][0x4f0], R6 ;  /* 0x00013c00ff002a19 */ /* 0x000fe40000011606 */
[----:B------:R-:W-:Y:S01]  /*97f0*/  IMAD R3, R227, c[0x0][0x3ec], R3 ;  /* 0x0000fb00e3037a24 */ /* 0x000fe200078e0203 */
[----:B------:R1:W1:Y:S01]  /*9800*/  LDS.128 R20, [R216+0x4080] ;  /* 0x00408000d8147984 */ /* 0x0002620000000c00 */
[C---:B------:R-:W-:Y:S01]  /*9810*/  IMAD R7, R8.reuse, c[0x0][0x3f4], R5 ;  /* 0x0000fd0008077a24 */ /* 0x040fe200078e0205 */
[----:B------:R-:W-:Y:S01]  /*9820*/  SHF.R.S32.HI R6, RZ, 0x1f, R0 ;  /* 0x0000001fff067819 */ /* 0x000fe20000011400 */
[----:B------:R-:W-:Y:S01]  /*9830*/  IMAD.WIDE.U32 R2, R8, c[0x0][0x3f0], R2 ;  /* 0x0000fc0008027a25 */ /* 0x000fe200078e0002 */
[----:B------:R1:W1:Y:S01]  /*9840*/  LDS.128 R32, [R216+0x5080] ;  /* 0x00508000d8207984 */ /* 0x0002620000000c00 */
[----:B------:R-:W-:-:S02]  /*9850*/  IADD3 R5, -R0, RZ, RZ ;  /* 0x000000ff00057210 */ /* 0x000fc40007ffe1ff */
[----:B------:R-:W-:Y:S01]  /*9860*/  IMAD R6, R6, c[0x0][0x3e0], RZ ;  /* 0x0000f80006067a24 */ /* 0x000fe200078e02ff */
[----:B------:R1:W1:Y:S01]  /*9870*/  LDS.128 R44, [R216+0x6080] ;  /* 0x00608000d82c7984 */ /* 0x0002620000000c00 */
[----:B------:R-:W-:Y:S01]  /*9880*/  IADD3 R3, R3, R7, RZ ;  /* 0x0000000703037210 */ /* 0x000fe20007ffe0ff */
[----:B------:R-:W-:Y:S02]  /*9890*/  IMAD R4, R5, c[0x0][0x4e8], R4 ;  /* 0x00013a0005047a24 */ /* 0x000fe400078e0204 */
[----:B------:R1:W1:Y:S01]  /*98a0*/  LDS.128 R52, [R216+0x7080] ;  /* 0x00708000d8347984 */ /* 0x0002620000000c00 */
[C---:B------:R-:W-:Y:S02]  /*98b0*/  IMAD R5, R0.reuse, c[0x0][0x3e4], R6 ;  /* 0x0000f90000057a24 */ /* 0x040fe400078e0206 */
[----:B------:R-:W-:Y:S01]  /*98c0*/  IMAD.WIDE.U32 R2, R0, c[0x0][0x3e0], R2 ;  /* 0x0000f80000027a25 */ /* 0x000fe200078e0002 */
[----:B------:R1:W1:Y:S01]  /*98d0*/  LDS.128 R16, [R216+0x8080] ;  /* 0x00808000d8107984 */ /* 0x0002620000000c00 */
[----:B------:R-:W-:-:S03]  /*98e0*/  SHF.R.S32.HI R0, RZ, 0x1f, R4 ;  /* 0x0000001fff007819 */ /* 0x000fc60000011404 */
[----:B------:R1:W1:Y:S01]  /*98f0*/  LDS.128 R28, [R216+0x9080] ;  /* 0x00908000d81c7984 */ /* 0x0002620000000c00 */
[----:B------:R-:W-:Y:S01]  /*9900*/  IADD3 R3, R3, R5, RZ ;  /* 0x0000000503037210 */ /* 0x000fe20007ffe0ff */
[----:B------:R-:W-:Y:S02]  /*9910*/  IMAD R0, R0, c[0x0][0x3d8], RZ ;  /* 0x0000f60000007a24 */ /* 0x000fe400078e02ff */
[----:B------:R1:W1:Y:S02]  /*9920*/  LDS.128 R40, [R216+0xa080] ;  /* 0x00a08000d8287984 */ /* 0x0002640000000c00 */
[C---:B------:R-:W-:Y:S02]  /*9930*/  IMAD.WIDE.U32 R2, R4.reuse, c[0x0][0x3d8], R2 ;  /* 0x0000f60004027a25 */ /* 0x040fe400078e0002 */
[----:B------:R1:W1:Y:S02]  /*9940*/  LDS.128 R60, [R216+0xb080] ;  /* 0x00b08000d83c7984 */ /* 0x0002640000000c00 */
[----:B------:R-:W-:Y:S01]  /*9950*/  IMAD R0, R4, c[0x0][0x3dc], R0 ;  /* 0x0000f70004007a24 */ /* 0x000fe200078e0200 */
[----:B------:R-:W-:-:S04]  /*9960*/  LEA R12, P0, R2, c[0x0][0x380], 0x1 ;  /* 0x0000e000020c7a11 */ /* 0x000fc800078008ff */
[----:B------:R-:W-:-:S04]  /*9970*/  IADD3 R0, R3, R0, RZ ;  /* 0x0000000003007210 */ /* 0x000fc80007ffe0ff */
[----:B------:R-:W-:Y:S01]  /*9980*/  LEA.HI.X R9, R2, c[0x0][0x384], R0, 0x1, P0 ;  /* 0x0000e10002097a11 */ /* 0x000fe200000f0c00 */
[----:B------:R-:W-:Y:S05]  /*9990*/  BRA.DIV ~URZ, `(.L_x_1268) ;  /* 0x000036e27f007947 */ /* 0x000fea000b800000 */
[----:B--234-:R2:W3:Y:S02]  /*99a0*/  SHFL.IDX PT, R8, R9, RZ, 0x181f ;  /* 0x00181fff09087589 */ /* 0x01c4e400000e0000 */
.L_x_1332:
[----:B------:R-:W-:Y:S05]  /*99b0*/  BRA.DIV ~URZ, `(.L_x_1269) ;  /* 0x000037327f007947 */ /* 0x000fea000b800000 */
[----:B------:R4:W2:Y:S02]  /*99c0*/  SHFL.IDX PT, R0, R12, RZ, 0x181f ;  /* 0x00181fff0c007589 */ /* 0x0008a400000e0000 */
.L_x_1333:
[----:B------:R-:W-:Y:S01]  /*99d0*/  ISETP.GE.AND P0, PT, R10, R11, PT ;  /* 0x0000000b0a00720c */ /* 0x000fe20003f06270 */
[----:B------:R-:W-:-:S12]  /*99e0*/  BSSY B0, `(.L_x_1270) ;  /* 0x000000e000007945 */ /* 0x000fd80003800000 */
[----:B------:R-:W-:Y:S05]  /*99f0*/  @P0 BRA `(.L_x_1271) ;  /* 0x000000c000000947 */ /* 0x000fea0003800000 */
[----:B------:R-:W-:Y:S02]  /*9a00*/  ISETP.GE.AND P5, PT, R224, c[0x0][0x3c8], PT ;  /* 0x0000f200e0007a0c */ /* 0x000fe40003fa6270 */
[----:B------:R-:W-:Y:S02]  /*9a10*/  ISETP.GE.AND P4, PT, R215, c[0x0][0x3c8], PT ;  /* 0x0000f200d7007a0c */ /* 0x000fe40003f86270 */
[----:B------:R-:W-:-:S09]  /*9a20*/  ISETP.GE.AND P3, PT, R212, c[0x0][0x3c8], PT ;  /* 0x0000f200d4007a0c */ /* 0x000fd20003f66270 */
[-C--:B--2---:R-:W-:Y:S02]  /*9a30*/  @!P5 LEA R6, P2, R224, R0.reuse, 0x1 ;  /* 0x00000000e006d211 */ /* 0x084fe400078408ff */
[CC--:B------:R-:W-:Y:S02]  /*9a40*/  @!P4 LEA R4, P1, R215.reuse, R0.reuse, 0x1 ;  /* 0x00000000d704c211 */ /* 0x0c0fe400078208ff */
[----:B------:R-:W-:Y:S02]  /*9a50*/  @!P3 LEA R2, P0, R212, R0, 0x1 ;  /* 0x00000000d402b211 */ /* 0x000fe400078008ff */
[-C--:B---3--:R-:W-:Y:S02]  /*9a60*/  @!P5 LEA.HI.X R7, R224, R8.reuse, R225, 0x1, P2 ;  /* 0x00000008e007d211 */ /* 0x088fe400010f0ce1 */
[-C--:B------:R-:W-:Y:S02]  /*9a70*/  @!P4 LEA.HI.X R5, R215, R8.reuse, R250, 0x1, P1 ;  /* 0x00000008d705c211 */ /* 0x080fe400008f0cfa */
[----:B------:R-:W-:Y:S01]  /*9a80*/  @!P3 LEA.HI.X R3, R212, R8, R249, 0x1, P0 ;  /* 0x00000008d403b211 */ /* 0x000fe200000f0cf9 */
[----:B------:R2:W-:Y:S04]  /*9a90*/  @!P5 ST.E.128 [R6.64], R24 ;  /* 0x000000180600d985 */ /* 0x0005e8000c101d08 */
[----:B-1----:R2:W-:Y:S04]  /*9aa0*/  @!P4 ST.E.128 [R4.64], R20 ;  /* 0x000000140400c985 */ /* 0x0025e8000c101d08 */
[----:B------:R2:W-:Y:S02]  /*9ab0*/  @!P3 ST.E.128 [R2.64], R16 ;  /* 0x000000100200b985 */ /* 0x0005e4000c101d08 */
.L_x_1271:
[----:B------:R-:W-:Y:S05]  /*9ac0*/  BSYNC B0 ;  /* 0x0000000000007941 */ /* 0x000fea0003800000 */
.L_x_1270:
[----:B------:R-:W-:Y:S05]  /*9ad0*/  BRA.DIV ~URZ, `(.L_x_1272) ;  /* 0x000036727f007947 */ /* 0x000fea000b800000 */
[----:B---3--:R3:W4:Y:S04]  /*9ae0*/  SHFL.IDX PT, R8, R9, 0x1, 0x181f ;  /* 0x00381f0009087f89 */ /* 0x00872800000e0000 */
[----:B--2---:R3:W2:Y:S02]  /*9af0*/  SHFL.IDX PT, R0, R12, 0x1, 0x181f ;  /* 0x00381f000c007f89 */ /* 0x0046a400000e0000 */
.L_x_1334:
[----:B------:R-:W-:Y:S01]  /*9b00*/  IADD3 R2, R10, 0x20, RZ ;  /* 0x000000200a027810 */ /* 0x000fe20007ffe0ff */
[----:B------:R-:W-:Y:S03]  /*9b10*/  BSSY B0, `(.L_x_1273) ;  /* 0x000000f000007945 */ /* 0x000fe60003800000 */
[----:B------:R-:W-:-:S13]  /*9b20*/  ISETP.GE.AND P0, PT, R2, R11, PT ;  /* 0x0000000b0200720c */ /* 0x000fda0003f06270 */
[----:B------:R-:W-:Y:S05]  /*9b30*/  @P0 BRA `(.L_x_1274) ;  /* 0x000000c000000947 */ /* 0x000fea0003800000 */
[----:B------:R-:W-:Y:S02]  /*9b40*/  ISETP.GE.AND P2, PT, R224, c[0x0][0x3c8], PT ;  /* 0x0000f200e0007a0c */ /* 0x000fe40003f46270 */
[----:B------:R-:W-:Y:S02]  /*9b50*/  ISETP.GE.AND P1, PT, R215, c[0x0][0x3c8], PT ;  /* 0x0000f200d7007a0c */ /* 0x000fe40003f26270 */
[----:B------:R-:W-:-:S09]  /*9b60*/  ISETP.GE.AND P0, PT, R212, c[0x0][0x3c8], PT ;  /* 0x0000f200d4007a0c */ /* 0x000fd20003f06270 */
[-C--:B--2---:R-:W-:Y:S02]  /*9b70*/  @!P2 LEA R6, P5, R224, R0.reuse, 0x1 ;  /* 0x00000000e006a211 */ /* 0x084fe400078a08ff */
[CC--:B------:R-:W-:Y:S02]  /*9b80*/  @!P1 LEA R4, P4, R215.reuse, R0.reuse, 0x1 ;  /* 0x00000000d7049211 */ /* 0x0c0fe400078808ff */
[----:B------:R-:W-:Y:S02]  /*9b90*/  @!P0 LEA R2, P3, R212, R0, 0x1 ;  /* 0x00000000d4028211 */ /* 0x000fe400078608ff */
[-C--:B----4-:R-:W-:Y:S02]  /*9ba0*/  @!P2 LEA.HI.X R7, R224, R8.reuse, R225, 0x1, P5 ;  /* 0x00000008e007a211 */ /* 0x090fe400028f0ce1 */
[-C--:B------:R-:W-:Y:S02]  /*9bb0*/  @!P1 LEA.HI.X R5, R215, R8.reuse, R250, 0x1, P4 ;  /* 0x00000008d7059211 */ /* 0x080fe400020f0cfa */
[----:B------:R-:W-:Y:S01]  /*9bc0*/  @!P0 LEA.HI.X R3, R212, R8, R249, 0x1, P3 ;  /* 0x00000008d4038211 */ /* 0x000fe200018f0cf9 */
[----:B------:R2:W-:Y:S04]  /*9bd0*/  @!P2 ST.E.128 [R6.64], R36 ;  /* 0x000000240600a985 */ /* 0x0005e8000c101d08 */
[----:B-1----:R2:W-:Y:S04]  /*9be0*/  @!P1 ST.E.128 [R4.64], R32 ;  /* 0x0000002004009985 */ /* 0x0025e8000c101d08 */
[----:B------:R2:W-:Y:S02]  /*9bf0*/  @!P0 ST.E.128 [R2.64], R28 ;  /* 0x0000001c02008985 */ /* 0x0005e4000c101d08 */
.L_x_1274:
[----:B------:R-:W-:Y:S05]  /*9c00*/  BSYNC B0 ;  /* 0x0000000000007941 */ /* 0x000fea0003800000 */
.L_x_1273:
[----:B------:R-:W-:Y:S05]  /*9c10*/  BRA.DIV ~URZ, `(.L_x_1275) ;  /* 0x000035f27f007947 */ /* 0x000fea000b800000 */
[----:B----4-:R4:W3:Y:S02]  /*9c20*/  SHFL.IDX PT, R8, R9, 0x2, 0x181f ;  /* 0x00581f0009087f89 */ /* 0x0108e400000e0000 */
.L_x_1335:
[----:B------:R-:W-:Y:S05]  /*9c30*/  BRA.DIV ~URZ, `(.L_x_1276) ;  /* 0x000036427f007947 */ /* 0x000fea000b800000 */
[----:B--2---:R2:W4:Y:S02]  /*9c40*/  SHFL.IDX PT, R0, R12, 0x2, 0x181f ;  /* 0x00581f000c007f89 */ /* 0x00452400000e0000 */
.L_x_1336:
        /* <DEDUP_REMOVED lines=16> */
.L_x_1278:
[----:B------:R-:W-:Y:S05]  /*9d50*/  BSYNC B0 ;  /* 0x0000000000007941 */ /* 0x000fea0003800000 */
.L_x_1277:
[----:B------:R-:W-:Y:S05]  /*9d60*/  BRA.DIV ~URZ, `(.L_x_1279) ;  /* 0x000035727f007947 */ /* 0x000fea000b800000 */
[----:B---3--:R3:W2:Y:S04]  /*9d70*/  SHFL.IDX PT, R6, R9, 0x3, 0x181f ;  /* 0x00781f0009067f89 */ /* 0x0086a800000e0000 */
[----:B----4-:R3:W4:Y:S02]  /*9d80*/  SHFL.IDX PT, R0, R12, 0x3, 0x181f ;  /* 0x00781f000c007f89 */ /* 0x01072400000e0000 */
.L_x_1337:
[----:B------:R-:W-:-:S04]  /*9d90*/  IADD3 R2, R10, 0x60, RZ ;  /* 0x000000600a027810 */ /* 0x000fc80007ffe0ff */
[----:B------:R-:W-:-:S13]  /*9da0*/  ISETP.GE.AND P0, PT, R2, R11, PT ;  /* 0x0000000b0200720c */ /* 0x000fda0003f06270 */
[----:B------:R-:W-:Y:S05]  /*9db0*/  @P0 BRA `(.L_x_1280) ;  /* 0x00001f2000000947 */ /* 0x000fea0003800000 */
[----:B------:R-:W-:Y:S02]  /*9dc0*/  ISETP.GE.AND P1, PT, R224, c[0x0][0x3c8], PT ;  /* 0x0000f200e0007a0c */ /* 0x000fe40003f26270 */
[----:B------:R-:W-:-:S11]  /*9dd0*/  ISETP.GE.AND P0, PT, R215, c[0x0][0x3c8], PT ;  /* 0x0000f200d7007a0c */ /* 0x000fd60003f06270 */
[CC--:B----4-:R-:W-:Y:S02]  /*9de0*/  @!P1 LEA R4, P3, R224.reuse, R0.reuse, 0x1 ;  /* 0x00000000e0049211 */ /* 0x0d0fe400078608ff */
[C---:B------:R-:W-:Y:S02]  /*9df0*/  @!P0 LEA R2, P2, R215.reuse, R0, 0x1 ;  /* 0x00000000d7028211 */ /* 0x040fe400078408ff */
[-C--:B--2---:R-:W-:Y:S02]  /*9e00*/  @!P1 LEA.HI.X R5, R224, R6.reuse, R225, 0x1, P3 ;  /* 0x00000006e0059211 */ /* 0x084fe400018f0ce1 */
[----:B------:R-:W-:-:S03]  /*9e10*/  @!P0 LEA.HI.X R3, R215, R6, R250, 0x1, P2 ;  /* 0x00000006d7038211 */ /* 0x000fc600010f0cfa */
[----:B-1----:R1:W-:Y:S04]  /*9e20*/  @!P1 ST.E.128 [R4.64], R56 ;  /* 0x0000003804009985 */ /* 0x0023e8000c101d08 */
[----:B------:R1:W-:Y:S01]  /*9e30*/  @!P0 ST.E.128 [R2.64], R52 ;  /* 0x0000003402008985 */ /* 0x0003e2000c101d08 */
[----:B------:R-:W-:-:S13]  /*9e40*/  ISETP.GE.AND P0, PT, R212, c[0x0][0x3c8], PT ;  /* 0x0000f200d4007a0c */ /* 0x000fda0003f06270 */
[----:B------:R-:W-:Y:S05]  /*9e50*/  @P0 BRA `(.L_x_1280) ;  /* 0x00001e8000000947 */ /* 0x000fea0003800000 */
[----:B-1----:R-:W-:-:S04]  /*9e60*/  LEA R2, P0, R212, R0, 0x1 ;  /* 0x00000000d4027211 */ /* 0x002fc800078008ff */
[----:B------:R-:W-:-:S05]  /*9e70*/  LEA.HI.X R3, R212, R6, R249, 0x1, P0 ;  /* 0x00000006d4037211 */ /* 0x000fca00000f0cf9 */
[----:B------:R1:W-:Y:S01]  /*9e80*/  ST.E.128 [R2.64], R60 ;  /* 0x0000003c02007985 */ /* 0x0003e2000c101d08 */
[----:B------:R-:W-:Y:S05]  /*9e90*/  BRA `(.L_x_1280) ;  /* 0x00001e4000007947 */ /* 0x000fea0003800000 */
.L_x_1267:
[----:B-1----:R-:W2:Y:S01]  /*9ea0*/  LDL.LU R6, [R1] ;  /* 0x0000000001067983 */ /* 0x002ea20000300800 */
        /* <DEDUP_REMOVED lines=9> */
[C---:B------:R-:W-:Y:S01]  /*9f40*/  IMAD R4, R8.reuse, c[0x0][0x444], R0 ;  /* 0x0001110008047a24 */ /* 0x040fe200078e0200 */
[----:B------:R-:W-:Y:S01]  /*9f50*/  MOV R0, R10 ;  /* 0x0000000a00007202 */ /* 0x000fe20000000f00 */
[----:B------:R-:W-:Y:S01]  /*9f60*/  IMAD.WIDE.U32 R2, R8, c[0x0][0x440], R2 ;  /* 0x0001100008027a25 */ /* 0x000fe200078e0002 */
[----:B------:R-:W-:-:S04]  /*9f70*/  @P2 SHF.R.U32.HI R0, RZ, c[0x0][0x4f0], R5 ;  /* 0x00013c00ff002a19 */ /* 0x000fc80000011605 */
[----:B------:R-:W-:Y:S02]  /*9f80*/  IADD3 R3, R3, R4, RZ ;  /* 0x0000000403037210 */ /* 0x000fe40007ffe0ff */
[----:B------:R-:W-:Y:S02]  /*9f90*/  SHF.R.S32.HI R5, RZ, 0x1f, R0 ;  /* 0x0000001fff057819 */ /* 0x000fe40000011400 */
[----:B------:R-:W-:-:S03]  /*9fa0*/  IADD3 R4, -R0, RZ, RZ ;  /* 0x000000ff00047210 */ /* 0x000fc60007ffe1ff */
[----:B------:R-:W-:Y:S02]  /*9fb0*/  IMAD R5, R5, c[0x0][0x430], RZ ;  /* 0x00010c0005057a24 */ /* 0x000fe400078e02ff */
[----:B------:R-:W-:Y:S02]  /*9fc0*/  IMAD R4, R4, c[0x0][0x4e8], R10 ;  /* 0x00013a0004047a24 */ /* 0x000fe400078e020a */
[----:B------:R-:W-:Y:S02]  /*9fd0*/  IMAD R5, R0, c[0x0][0x434], R5 ;  /* 0x00010d0000057a24 */ /* 0x000fe400078e0205 */
[----:B--2---:R-:W-:-:S04]  /*9fe0*/  IMAD.WIDE.U32 R2, R6, c[0x0][0x448], R2 ;  /* 0x0001120006027a25 */ /* 0x004fc800078e0002 */
[----:B------:R-:W-:-:S04]  /*9ff0*/  IMAD R3, R6, c[0x0][0x44c], R3 ;  /* 0x0001130006037a24 */ /* 0x000fc800078e0203 */
        /* <DEDUP_REMOVED lines=11> */
.L_x_1338:
[----:B------:R-:W-:Y:S05]  /*a0b0*/  BRA.DIV ~URZ, `(.L_x_1282) ;  /* 0x000033527f007947 */ /* 0x000fea000b800000 */
[----:B------:R3:W4:Y:S02]  /*a0c0*/  SHFL.IDX PT, R0, R33, RZ, 0x1c1f ;  /* 0x001c1fff21007589 */ /* 0x00072400000e0000 */
.L_x_1339:
        /* <DEDUP_REMOVED lines=20> */
[----:B------:R-:W-:Y:S02]  /*a210*/  IADD3 R32, R226, 0xa0, RZ ;  /* 0x000000a0e2207810 */ /* 0x000fe40007ffe0ff */
        /* <DEDUP_REMOVED lines=33> */
[C---:B------:R-:W-:Y:S01]  /*a430*/  @!P4 IMAD.WIDE R6, R226.reuse, 0x4, R6 ;  /* 0x00000004e206c825 */ /* 0x040fe200078e0206 */
[----:B------:R-:W-:Y:S02]  /*a440*/  @!P2 LEA.HI.X R3, R13, R4, R35, 0x2, P3 ;  /* 0x000000040d03a211 */ /* 0x000fe400018f1423 */
[----:B------:R-:W-:Y:S02]  /*a450*/  SHF.R.S32.HI R95, RZ, 0x1f, R95 ;  /* 0x0000001fff5f7819 */ /* 0x000fe4000001145f */
[----:B------:R2:W-:Y:S01]  /*a460*/  @!P4 ST.E.64 [R6.64], R144 ;  /* 0x000000900600c985 */ /* 0x0005e2000c101b08 */
[C---:B------:R-:W-:Y:S02]  /*a470*/  IADD3 R91, R226.reuse, 0xb0, RZ ;  /* 0x000000b0e25b7810 */ /* 0x040fe40007ffe0ff */
[----:B------:R-:W-:Y:S01]  /*a480*/  IADD3 R87, R226, 0xb8, RZ ;  /* 0x000000b8e2577810 */ /* 0x000fe20007ffe0ff */
[----:B------:R4:W-:Y:S01]  /*a490*/  @!P2 ST.E.64 [R2.64], R102 ;  /* 0x000000660200a985 */ /* 0x0009e2000c101b08 */
[----:B------:R-:W-:-:S02]  /*a4a0*/  ISETP.GE.AND P2, PT, R17, c[0x0][0x3c8], PT ;  /* 0x0000f20011007a0c */ /* 0x000fc40003f46270 */
[----:B------:R-:W-:Y:S02]  /*a4b0*/  SHF.R.S32.HI R91, RZ, 0x1f, R91 ;  /* 0x0000001fff5b7819 */ /* 0x000fe4000001145b */
[----:B------:R-:W-:Y:S02]  /*a4c0*/  SHF.R.S32.HI R87, RZ, 0x1f, R87 ;  /* 0x0000001fff577819 */ /* 0x000fe40000011457 */
        /* <DEDUP_REMOVED lines=84> */
.L_x_1284:
[----:B------:R-:W-:Y:S05]  /*aa10*/  BSYNC B0 ;  /* 0x0000000000007941 */ /* 0x000fea0003800000 */
.L_x_1283:
[----:B------:R-:W-:Y:S05]  /*aa20*/  BRA.DIV ~URZ, `(.L_x_1285) ;  /* 0x00002a427f007947 */ /* 0x000fea000b800000 */
[----:B--2---:R2:W1:Y:S04]  /*aa30*/  SHFL.IDX PT, R4, R12, 0x1, 0x1c1f ;  /* 0x003c1f000c047f89 */ /* 0x00446800000e0000 */
[----:B----4-:R2:W4:Y:S02]  /*aa40*/  SHFL.IDX PT, R0, R33, 0x1, 0x1c1f ;  /* 0x003c1f0021007f89 */ /* 0x01052400000e0000 */
.L_x_1340:
        /* <DEDUP_REMOVED lines=17> */
[----:B------:R-:W-:Y:S01]  /*ab60*/  @!P5 LEA R6, P6, R16, R0, 0x2 ;  /* 0x000000001006d211 */ /* 0x000fe200078c10ff */
[C---:B------:R-:W-:Y:S01]  /*ab70*/  @!P4 IMAD.WIDE R14, R226.reuse, 0x4, R14 ;  /* 0x00000004e20ec825 */ /* 0x040fe200078e020e */
[----:B------:R-:W-:Y:S02]  /*ab80*/  IADD3 R57, R226, 0xa8, RZ ;  /* 0x000000a8e2397810 */ /* 0x000fe40007ffe0ff */
[----:B------:R-:W-:-:S02]  /*ab90*/  @!P5 LEA.HI.X R7, R16, R4, R37, 0x2, P6 ;  /* 0x000000041007d211 */ /* 0x000fc400030f1425 */
[----:B------:R-:W-:Y:S01]  /*aba0*/  @!P4 ST.E.64 [R14.64], R158 ;  /* 0x0000009e0e00c985 */ /* 0x000fe2000c101b08 */
[----:B------:R-:W-:Y:S02]  /*abb0*/  ISETP.GE.AND P4, PT, R18, c[0x0][0x3c8], PT ;  /* 0x0000f20012007a0c */ /* 0x000fe40003f86270 */
[----:B---3--:R-:W-:Y:S01]  /*abc0*/  IADD3 R33, R226, 0xb0, RZ ;  /* 0x000000b0e2217810 */ /* 0x008fe20007ffe0ff */
[----:B------:R-:W-:Y:S01]  /*abd0*/  @!P3 ST.E.64 [R12.64], R152 ;  /* 0x000000980c00b985 */ /* 0x000fe2000c101b08 */
[----:B------:R-:W-:Y:S02]  /*abe0*/  @!P0 LEA R2, P6, R17, R0, 0x2 ;  /* 0x0000000011028211 */ /* 0x000fe400078c10ff */
[----:B------:R-:W-:Y:S01]  /*abf0*/  ISETP.GE.AND P3, PT, R19, c[0x0][0x3c8], PT ;  /* 0x0000f20013007a0c */ /* 0x000fe20003f66270 */
[----:B------:R-:W-:Y:S01]  /*ac00*/  @!P2 ST.E.64 [R10.64], R150 ;  /* 0x000000960a00a985 */ /* 0x000fe2000c101b08 */
[----:B------:R-:W-:Y:S02]  /*ac10*/  ISETP.GE.AND P2, PT, R21, c[0x0][0x3c8], PT ;  /* 0x0000f20015007a0c */ /* 0x000fe40003f46270 */
[----:B------:R-:W-:Y:S01]  /*ac20*/  @!P0 LEA.HI.X R3, R17, R4, R38, 0x2, P6 ;  /* 0x0000000411038211 */ /* 0x000fe200030f1426 */
[----:B------:R-:W-:Y:S01]  /*ac30*/  @!P1 ST.E.64 [R8.64], R96 ;  /* 0x0000006008009985 */ /* 0x000fe2000c101b08 */
[----:B------:R-:W-:-:S02]  /*ac40*/  ISETP.GE.AND P1, PT, R20, c[0x0][0x3c8], PT ;  /* 0x0000f20014007a0c */ /* 0x000fc40003f26270 */
[----:B------:R-:W-:Y:S01]  /*ac50*/  SHF.R.S32.HI R57, RZ, 0x1f, R57 ;  /* 0x0000001fff397819 */ /* 0x000fe20000011439 */
[----:B------:R1:W-:Y:S01]  /*ac60*/  @!P5 ST.E.64 [R6.64], R92 ;  /* 0x0000005c0600d985 */ /* 0x0003e2000c101b08 */
[----:B------:R-:W-:Y:S02]  /*ac70*/  ISETP.GE.AND P5, PT, R22, c[0x0][0x3c8], PT ;  /* 0x0000f20016007a0c */ /* 0x000fe40003fa6270 */
[----:B------:R-:W-:Y:S01]  /*ac80*/  SHF.R.S32.HI R33, RZ, 0x1f, R33 ;  /* 0x0000001fff217819 */ /* 0x000fe20000011421 */
        /* <DEDUP_REMOVED lines=41> */
[C---:B--2---:R-:W-:Y:S02]  /*af20*/  @!P0 LEA R2, P3, R29.reuse, R0, 0x2 ;  /* 0x000000001d028211 */ /* 0x044fe400078610ff */
        /* <DEDUP_REMOVED lines=31> */
.L_x_1265:
[----:B------:R-:W-:Y:S01]  /*b120*/  ISETP.NE.U32.AND P1, PT, RZ, c[0x0][0x508], PT ;  /* 0x00014200ff007a0c */ /* 0x000fe20003f25070 */
[----:B------:R-:W-:Y:S01]  /*b130*/  IMAD.MOV.U32 R4, RZ, RZ, 0x4 ;  /* 0x00000004ff047424 */ /* 0x000fe200078e00ff */
[----:B------:R-:W-:Y:S01]  /*b140*/  ISETP.NE.U32.AND P2, PT, RZ, c[0x0][0x500], PT ;  /* 0x00014000ff007a0c */ /* 0x000fe20003f45070 */
[----:B------:R-:W-:Y:S01]  /*b150*/  IMAD.MOV.U32 R8, RZ, RZ, RZ ;  /* 0x000000ffff087224 */ /* 0x000fe200078e00ff */
[----:B------:R-:W-:Y:S01]  /*b160*/  ISETP.NE.AND.EX P1, PT, RZ, c[0x0][0x50c], PT, P1 ;  /* 0x00014300ff007a0c */ /* 0x000fe20003f25310 */
[----:B------:R-:W-:Y:S01]  /*b170*/  IMAD.MOV.U32 R19, RZ, RZ, c[0x0][0x388] ;  /* 0x0000e200ff137624 */ /* 0x000fe200078e00ff */
[----:B------:R-:W-:Y:S01]  /*b180*/  ISETP.NE.AND.EX P2, PT, RZ, c[0x0][0x504], PT, P2 ;  /* 0x00014100ff007a0c */ /* 0x000fe20003f45320 */
[----:B------:R-:W-:-:S10]  /*b190*/  IMAD.WIDE R4, R223, R4, c[0x0][0x500] ;  /* 0x00014000df047625 */ /* 0x000fd400078e0204 */
[C---:B------:R-:W-:Y:S02]  /*b1a0*/  @P1 LEA R2, P0, R223.reuse, c[0x0][0x508], 0x2 ;  /* 0x00014200df021a11 */ /* 0x040fe400078010ff */
[----:B------:R3:W5:Y:S02]  /*b1b0*/  @P2 LDG.E R8, [R4.64] ;  /* 0x0000000804082981 */ /* 0x000764000c1e1900 */
[----:B------:R-:W-:-:S05]  /*b1c0*/  @P1 LEA.HI.X R3, R223, c[0x0][0x50c], R248, 0x2, P0 ;  /* 0x00014300df031a11 */ /* 0x000fca00000f14f8 */
[----:B------:R3:W5:Y:S01]  /*b1d0*/  @P1 LDG.E R19, [R2.64] ;  /* 0x0000000802131981 */ /* 0x000762000c1e1900 */
[----:B------:R-:W-:-:S04]  /*b1e0*/  ISETP.NE.AND P0, PT, R252, RZ, PT ;  /* 0x000000fffc00720c */ /* 0x000fc80003f05270 */
[----:B------:R-:W-:Y:S01]  /*b1f0*/  SEL R18, R252, c[0x0][0x3d4], P0 ;  /* 0x0000f500fc127a07 */ /* 0x000fe20000000000 */
[----:B------:R-:W-:Y:S05]  /*b200*/  @P1 BRA `(.L_x_1286) ;  /* 0x0000004000001947 */ /* 0x000fea0003800000 */
[----:B------:R-:W-:Y:S05]  /*b210*/  @!P2 BRA `(.L_x_1286) ;  /* 0x000000300000a947 */ /* 0x000fea0003800000 */
[----:B--2---:R4:W2:Y:S04]  /*b220*/  LDG.E R0, [R4.64] ;  /* 0x0000000804007981 */ /* 0x0048a8000c1e1900 */
[----:B---34-:R-:W2:Y:S02]  /*b230*/  LDG.E R4, [R4.64+0x4] ;  /* 0x0000040804047981 */ /* 0x018ea4000c1e1900 */
[----:B--2--5:R-:W-:Y:S02]  /*b240*/  IADD3 R19, -R0, R4, RZ ;  /* 0x0000000400137210 */ /* 0x024fe40007ffe1ff */
.L_x_1286:
[----:B------:R-:W-:Y:S01]  /*b250*/  ISETP.GT.AND P0, PT, R196, 0x7f, PT ;  /* 0x0000007fc400780c */ /* 0x000fe20003f04270 */
[----:B------:R-:W-:Y:S01]  /*b260*/  BSSY B0, `(.L_x_1287) ;  /* 0x0000035000007945 */ /* 0x000fe20003800000 */
[----:B-1----:R-:W-:Y:S02]  /*b270*/  SEL R14, R223, RZ, !P2 ;  /* 0x000000ffdf0e7207 */ /* 0x002fe40005000000 */
[----:B------:R-:W-:-:S02]  /*b280*/  SEL R20, R248, RZ, !P2 ;  /* 0x000000fff8147207 */ /* 0x000fc40005000000 */
[----:B-----5:R-:W-:-:S07]  /*b290*/  SHF.R.S32.HI R17, RZ, 0x1f, R8 ;  /* 0x0000001fff117819 */ /* 0x020fce0000011408 */
[----:B------:R-:W-:Y:S05]  /*b2a0*/  @P0 BRA `(.L_x_1288) ;  /* 0x0000030000000947 */ /* 0x000fea0003800000 */
[----:B------:R-:W-:Y:S01]  /*b2b0*/  IMAD R0, R19, c[0x0][0x4e8], RZ ;  /* 0x00013a0013007a24 */ /* 0x000fe200078e02ff */
[----:B------:R-:W-:-:S04]  /*b2c0*/  LEA R9, R229, R196, 0x7 ;  /* 0x000000c4e5097211 */ /* 0x000fc800078e38ff */
[----:B------:R-:W-:-:S13]  /*b2d0*/  ISETP.GE.AND P0, PT, R9, R0, PT ;  /* 0x000000000900720c */ /* 0x000fda0003f06270 */
[----:B------:R-:W-:Y:S05]  /*b2e0*/  @P0 BRA `(.L_x_1288) ;  /* 0x000002c000000947 */ /* 0x000fea0003800000 */
[----:B------:R-:W4:Y:S01]  /*b2f0*/  LDL.LU R21, [R1] ;  /* 0x0000000001157983 */ /* 0x000f220000300800 */
[----:B------:R-:W-:Y:S01]  /*b300*/  IMAD.MOV.U32 R0, RZ, RZ, 0x368 ;  /* 0x00000368ff007424 */ /* 0x000fe200078e00ff */
[----:B------:R-:W-:-:S04]  /*b310*/  ISETP.GT.AND P2, PT, R18, 0x1, PT ;  /* 0x000000011200780c */ /* 0x000fc80003f44270 */
[----:B------:R-:W-:-:S04]  /*b320*/  SEL R0, R0, 0x328, P2 ;  /* 0x0000032800007807 */ /* 0x000fc80001000000 */
[----:B------:R1:W5:Y:S08]  /*b330*/  LDC.64 R6, c[0x0][R0+0x170] ;  /* 0x00005c0000067b82 */ /* 0x0003700000000a00 */
[----:B---3--:R1:W3:Y:S08]  /*b340*/  LDC.64 R4, c[0x0][R0+0x168] ;  /* 0x00005a0000047b82 */ /* 0x0082f00000000a00 */
[----:B------:R1:W2:Y:S08]  /*b350*/  LDC.64 R12, c[0x0][R0+0x178] ;  /* 0x00005e00000c7b82 */ /* 0x0002b00000000a00 */
[----:B------:R1:W2:Y:S02]  /*b360*/  LDC.64 R10, c[0x0][R0+0x160] ;  /* 0x00005800000a7b82 */ /* 0x0002a40000000a00 */
[----:B-1----:R-:W-:-:S02]  /*b370*/  IMAD.MOV.U32 R0, RZ, RZ, c[0x0][0x4e8] ;  /* 0x00013a00ff007624 */ /* 0x002fc400078e00ff */
[-C--:B-----5:R-:W-:Y:S02]  /*b380*/  IMAD R7, R7, R14.reuse, RZ ;  /* 0x0000000e07077224 */ /* 0x0a0fe400078e02ff */
[----:B------:R-:W-:Y:S01]  /*b390*/  IMAD.WIDE.U32 R2, R6, R14, RZ ;  /* 0x0000000e06027225 */ /* 0x000fe200078e00ff */
[----:B------:R-:W-:Y:S02]  /*b3a0*/  ISETP.NE.AND P0, PT, R0, 0x1, PT ;  /* 0x000000010000780c */ /* 0x000fe40003f05270 */
[----:B------:R-:W-:Y:S01]  /*b3b0*/  MOV R0, R9 ;  /* 0x0000000900007202 */ /* 0x000fe20000000f00 */
[----:B------:R-:W-:Y:S02]  /*b3c0*/  IMAD R7, R6, R20, R7 ;  /* 0x0000001406077224 */ /* 0x000fe400078e0207 */
[-C--:B---3--:R-:W-:Y:S02]  /*b3d0*/  IMAD R15, R5, R227.reuse, RZ ;  /* 0x000000e3050f7224 */ /* 0x088fe400078e02ff */
[----:B------:R-:W-:Y:S01]  /*b3e0*/  IMAD.WIDE.U32 R4, R4, R227, RZ ;  /* 0x000000e304047225 */ /* 0x000fe200078e00ff */
[----:B------:R-:W-:-:S03]  /*b3f0*/  IADD3 R3, R3, R7, RZ ;  /* 0x0000000703037210 */ /* 0x000fc60007ffe0ff */
[----:B------:R-:W-:Y:S02]  /*b400*/  IMAD.IADD R15, R5, 0x1, R15 ;  /* 0x00000001050f7824 */ /* 0x000fe400078e020f */
[----:B------:R-:W-:-:S05]  /*b410*/  @P0 IMAD.HI.U32 R16, R9, c[0x0][0x4ec], RZ ;  /* 0x00013b0009100a27 */ /* 0x000fca00078e00ff */
[----:B------:R-:W-:Y:S02]  /*b420*/  @P0 SHF.R.U32.HI R0, RZ, c[0x0][0x4f0], R16 ;  /* 0x00013c00ff000a19 */ /* 0x000fe40000011610 */
[----:B------:R-:W-:-:S03]  /*b430*/  IADD3 R16, P1, P0, R2, R4, R8 ;  /* 0x0000000402107210 */ /* 0x000fc6000783e008 */
[----:B------:R-:W-:-:S04]  /*b440*/  IMAD.MOV R2, RZ, RZ, -R0 ;  /* 0x000000ffff027224 */ /* 0x000fc800078e0a00 */
[----:B------:R-:W-:Y:S01]  /*b450*/  IMAD R2, R2, c[0x0][0x4e8], R9 ;  /* 0x00013a0002027a24 */ /* 0x000fe200078e0209 */
[----:B------:R-:W-:Y:S02]  /*b460*/  IADD3.X R9, R3, R15, R17, P1, P0 ;  /* 0x0000000f03097210 */ /* 0x000fe40000fe0411 */
[----:B------:R-:W-:Y:S02]  /*b470*/  SHF.R.S32.HI R3, RZ, 0x1f, R0 ;  /* 0x0000001fff037819 */ /* 0x000fe40000011400 */
[----:B----4-:R-:W-:-:S05]  /*b480*/  SEL R6, R21, RZ, P2 ;  /* 0x000000ff15067207 */ /* 0x010fca0001000000 */
[-C--:B--2---:R-:W-:Y:S02]  /*b490*/  IMAD R7, R13, R6.reuse, RZ ;  /* 0x000000060d077224 */ /* 0x084fe400078e02ff */
[----:B------:R-:W-:Y:S01]  /*b4a0*/  IMAD.WIDE.U32 R4, R12, R6, RZ ;  /* 0x000000060c047225 */ /* 0x000fe200078e00ff */
[----:B------:R-:W-:-:S04]  /*b4b0*/  SHF.R.S32.HI R6, RZ, 0x1f, R2 ;  /* 0x0000001fff067819 */ /* 0x000fc80000011402 */
[----:B------:R-:W-:Y:S01]  /*b4c0*/  IADD3 R5, R5, R7, RZ ;  /* 0x0000000705057210 */ /* 0x000fe20007ffe0ff */
[----:B------:R-:W-:Y:S01]  /*b4d0*/  IMAD.MOV.U32 R7, RZ, RZ, c[0x0][0x4a8] ;  /* 0x00012a00ff077624 */ /* 0x000fe200078e00ff */
[----:B------:R-:W-:Y:S01]  /*b4e0*/  IADD3 R4, P1, P0, R0, R16, R4 ;  /* 0x0000001000047210 */ /* 0x000fe2000783e004 */
[----:B------:R-:W-:-:S03]  /*b4f0*/  IMAD R0, R11, R2, RZ ;  /* 0x000000020b007224 */ /* 0x000fc600078e02ff */
[----:B------:R-:W-:Y:S01]  /*b500*/  IADD3.X R5, R3, R9, R5, P1, P0 ;  /* 0x0000000903057210 */ /* 0x000fe20000fe0405 */
[----:B------:R-:W-:-:S04]  /*b510*/  IMAD R0, R10, R6, R0 ;  /* 0x000000060a007224 */ /* 0x000fc800078e0200 */
        /* <DEDUP_REMOVED lines=9> */
.L_x_1288:
[----:B------:R-:W-:Y:S05]  /*b5b0*/  BSYNC B0 ;  /* 0x0000000000007941 */ /* 0x000fea0003800000 */
.L_x_1287:
[----:B------:R-:W-:-:S13]  /*b5c0*/  ISETP.GT.AND P0, PT, R18, 0x1, PT ;  /* 0x000000011200780c */ /* 0x000fda0003f04270 */
[----:B------:R-:W-:Y:S05]  /*b5d0*/  @P0 BRA `(.L_x_1280) ;  /* 0x0000070000000947 */ /* 0x000fea0003800000 */
[----:B---3--:R-:W-:Y:S01]  /*b5e0*/  MOV R2, c[0x0][0x4e8] ;  /* 0x00013a0000027a02 */ /* 0x008fe20000000f00 */
[----:B-1----:R-:W-:Y:S01]  /*b5f0*/  IMAD R0, R17, c[0x0][0x3a0], RZ ;  /* 0x0000e80011007a24 */ /* 0x002fe200078e02ff */
[-C--:B------:R-:W-:Y:S01]  /*b600*/  LEA R4, R195, R251.reuse, 0x5 ;  /* 0x000000fbc3047211 */ /* 0x080fe200078e28ff */
[----:B------:R-:W-:Y:S01]  /*b610*/  IMAD R5, R20, c[0x0][0x3f0], RZ ;  /* 0x0000fc0014057a24 */ /* 0x000fe200078e02ff */
[----:B------:R-:W-:Y:S01]  /*b620*/  ISETP.NE.AND P0, PT, R2, 0x1, PT ;  /* 0x000000010200780c */ /* 0x000fe20003f05270 */
[C---:B------:R-:W-:Y:S01]  /*b630*/  IMAD.WIDE.U32 R2, R8.reuse, c[0x0][0x3a0], RZ ;  /* 0x0000e80008027a25 */ /* 0x040fe200078e00ff */
[C---:B------:R-:W-:Y:S02]  /*b640*/  LEA R4, R229.reuse, R4, 0x7 ;  /* 0x00000004e5047211 */ /* 0x040fe400078e38ff */
[----:B------:R-:W-:Y:S01]  /*b650*/  LEA R11, R229, R251, 0x7 ;  /* 0x000000fbe50b7211 */ /* 0x000fe200078e38ff */
[----:B------:R-:W-:Y:S01]  /*b660*/  IMAD R8, R8, c[0x0][0x3a4], R0 ;  /* 0x0000e90008087a24 */ /* 0x000fe200078e0200 */
[----:B------:R-:W-:Y:S01]  /*b670*/  MOV R0, R4 ;  /* 0x0000000400007202 */ /* 0x000fe20000000f00 */
[----:B------:R-:W-:-:S03]  /*b680*/  IMAD R7, R14, c[0x0][0x3f4], R5 ;  /* 0x0000fd000e077a24 */ /* 0x000fc600078e0205 */
[----:B------:R-:W-:-:S03]  /*b690*/  IADD3 R3, R3, R8, RZ ;  /* 0x0000000803037210 */ /* 0x000fc60007ffe0ff */
[----:B------:R-:W-:-:S04]  /*b6a0*/  @P0 IMAD.HI.U32 R6, R4, c[0x0][0x4ec], RZ ;  /* 0x00013b0004060a27 */ /* 0x000fc800078e00ff */
[----:B------:R-:W-:Y:S01]  /*b6b0*/  IMAD.WIDE.U32 R2, R227, c[0x0][0x3e8], R2 ;  /* 0x0000fa00e3027a25 */ /* 0x000fe200078e0002 */
[----:B------:R-:W-:-:S03]  /*b6c0*/  @P0 SHF.R.U32.HI R0, RZ, c[0x0][0x4f0], R6 ;  /* 0x00013c00ff000a19 */ /* 0x000fc60000011606 */
[----:B------:R-:W-:Y:S01]  /*b6d0*/  IMAD R3, R227, c[0x0][0x3ec], R3 ;  /* 0x0000fb00e3037a24 */ /* 0x000fe200078e0203 */
[----:B------:R-:W-:Y:S02]  /*b6e0*/  SHF.R.S32.HI R6, RZ, 0x1f, R0 ;  /* 0x0000001fff067819 */ /* 0x000fe40000011400 */
        /* <DEDUP_REMOVED lines=17> */
.L_x_1341:
[----:B------:R-:W-:Y:S05]  /*b800*/  BRA.DIV ~URZ, `(.L_x_1290) ;  /* 0x00001d927f007947 */ /* 0x000fea000b800000 */
[----:B------:R4:W1:Y:S02]  /*b810*/  SHFL.IDX PT, R0, R12, RZ, 0x181f ;  /* 0x00181fff0c007589 */ /* 0x00086400000e0000 */
.L_x_1342:
[----:B------:R-:W-:Y:S01]  /*b820*/  IMAD R10, R19, c[0x0][0x4e8], RZ ;  /* 0x00013a00130a7a24 */ /* 0x000fe200078e02ff */
[----:B------:R-:W-:Y:S04]  /*b830*/  BSSY B0, `(.L_x_1291) ;  /* 0x000000f000007945 */ /* 0x000fe80003800000 */
        /* <DEDUP_REMOVED lines=14> */
.L_x_1292:
[----:B------:R-:W-:Y:S05]  /*b920*/  BSYNC B0 ;  /* 0x0000000000007941 */ /* 0x000fea0003800000 */
.L_x_1291:
[----:B------:R-:W-:Y:S05]  /*b930*/  BRA.DIV ~URZ, `(.L_x_1293) ;  /* 0x00001cc27f007947 */ /* 0x000fea000b800000 */
[----:B---3--:R3:W2:Y:S04]  /*b940*/  SHFL.IDX PT, R8, R9, 0x1, 0x181f ;  /* 0x00381f0009087f89 */ /* 0x0086a800000e0000 */
[----:B-1----:R3:W1:Y:S02]  /*b950*/  SHFL.IDX PT, R0, R12, 0x1, 0x181f ;  /* 0x00381f000c007f89 */ /* 0x00266400000e0000 */
.L_x_1343:
        /* <DEDUP_REMOVED lines=16> */
.L_x_1295:
[----:B------:R-:W-:Y:S05]  /*ba60*/  BSYNC B0 ;  /* 0x0000000000007941 */ /* 0x000fea0003800000 */
.L_x_1294:
[----:B------:R-:W-:Y:S05]  /*ba70*/  BRA.DIV ~URZ, `(.L_x_1296) ;  /* 0x00001c427f007947 */ /* 0x000fea000b800000 */
[----:B--2---:R2:W3:Y:S02]  /*ba80*/  SHFL.IDX PT, R8, R9, 0x2, 0x181f ;  /* 0x00581f0009087f89 */ /* 0x0044e400000e0000 */
.L_x_1344:
[----:B------:R-:W-:Y:S05]  /*ba90*/  BRA.DIV ~URZ, `(.L_x_1297) ;  /* 0x00001c927f007947 */ /* 0x000fea000b800000 */
[----:B-1----:R1:W2:Y:S02]  /*baa0*/  SHFL.IDX PT, R0, R12, 0x2, 0x181f ;  /* 0x00581f000c007f89 */ /* 0x0022a400000e0000 */
.L_x_1345:
        /* <DEDUP_REMOVED lines=16> */
.L_x_1299:
[----:B------:R-:W-:Y:S05]  /*bbb0*/  BSYNC B0 ;  /* 0x0000000000007941 */ /* 0x000fea0003800000 */
.L_x_1298:
[----:B------:R-:W-:Y:S05]  /*bbc0*/  BRA.DIV ~URZ, `(.L_x_1300) ;  /* 0x00001bc27f007947 */ /* 0x000fea000b800000 */
[----:B---3--:R3:W1:Y:S04]  /*bbd0*/  SHFL.IDX PT, R8, R9, 0x3, 0x181f ;  /* 0x00781f0009087f89 */ /* 0x00866800000e0000 */
[----:B--2---:R3:W2:Y:S02]  /*bbe0*/  SHFL.IDX PT, R0, R12, 0x3, 0x181f ;  /* 0x00781f000c007f89 */ /* 0x0046a400000e0000 */
.L_x_1346:
[----:B------:R-:W-:-:S04]  /*bbf0*/  IADD3 R2, R11, 0x60, RZ ;  /* 0x000000600b027810 */ /* 0x000fc80007ffe0ff */
        /* <DEDUP_REMOVED lines=14> */
.L_x_1280:
[----:B------:R-:W-:Y:S05]  /*bce0*/  BSYNC B1 ;  /* 0x0000000000017941 */ /* 0x000fea0003800000 */
.L_x_1264:
[----:B-12-4-:R-:W2:Y:S02]  /*bcf0*/  LDL R0, [R1+0x28] ;  /* 0x0000280001007983 */ /* 0x016ea40000100800 */
[----:B--2---:R-:W-:-:S13]  /*bd00*/  ISETP.NE.AND P0, PT, R0, RZ, PT ;  /* 0x000000ff0000720c */ /* 0x004fda0003f05270 */
[----:B------:R-:W-:Y:S01]  /*bd10*/  @P0 WARPSYNC 0xffffffff ;  /* 0xffffffff00000948 */ /* 0x000fe20003800000 */
[----:B------:R-:W-:Y:S06]  /*bd20*/  @P0 BAR.SYNC.DEFER_BLOCKING 0x5, 0x100 ;  /* 0x0144000000000b1d */ /* 0x000fec0000010000 */
[----:B------:R-:W1:Y:S04]  /*bd30*/  @P0 LDS.128 R228, [0x24100] ;  /* 0x02410000ffe40984 */ /* 0x000e680000000c00 */
[----:B------:R-:W-:Y:S06]  /*bd40*/  @P0 BAR.ARV 0x4, 0x100 ;  /* 0x0104000000000b1d */ /* 0x000fec0000002000 */
[----:B------:R-:W-:Y:S05]  /*bd50*/  @P0 BRA `(.L_x_1301) ;  /* 0x00000ac000000947 */ /* 0x000fea0003800000 */
[----:B------:R-:W-:Y:S01]  /*bd60*/  LOP3.LUT R13, R196, 0x1f, RZ, 0xc0, !PT ;  /* 0x0000001fc40d7812 */ /* 0x000fe200078ec0ff */
[----:B------:R-:W-:-:S03]  /*bd70*/  IMAD.MOV.U32 R7, RZ, RZ, RZ ;  /* 0x000000ffff077224 */ /* 0x000fc600078e00ff */
[----:B------:R-:W-:Y:S01]  /*bd80*/  ISETP.NE.AND P5, PT, R13, 0x1f, PT ;  /* 0x0000001f0d00780c */ /* 0x000fe20003fa5270 */
[----:B------:R-:W-:Y:S10]  /*bd90*/  BRA.DIV ~URZ, `(.L_x_1302) ;  /* 0x00001ab27f007947 */ /* 0x000ff4000b800000 */
[----:B---3--:R2:W3:Y:S02]  /*bda0*/  SHFL.IDX PT, R9, R86, RZ, 0x1f ;  /* 0x00001fff56097589 */ /* 0x0084e400000e0000 */
.L_x_1347:
[----:B------:R-:W-:Y:S05]  /*bdb0*/  BRA.DIV ~URZ, `(.L_x_1303) ;  /* 0x00001b027f007947 */ /* 0x000fea000b800000 */
[----:B------:R4:W2:Y:S02]  /*bdc0*/  SHFL.IDX PT, R8, R86, 0x1, 0x1f ;  /* 0x00201f0056087f89 */ /* 0x0008a400000e0000 */
.L_x_1348:
        /* <DEDUP_REMOVED lines=18> */
.L_x_1349:
        /* <DEDUP_REMOVED lines=16> */
.L_x_1350:
[----:B----4-:R-:W-:Y:S01]  /*bff0*/  IMAD R0, R0, c[0x0][0x538], RZ ;  /* 0x00014e0000007a24 */ /* 0x010fe200078e02ff */
[----:B------:R-:W-:Y:S04]  /*c000*/  BSSY B1, `(.L_x_1306) ;  /* 0x000007c000017945 */ /* 0x000fe80003800000 */
[----:B--2---:R-:W-:-:S04]  /*c010*/  IADD3 R8, R0, R8, RZ ;  /* 0x0000000800087210 */ /* 0x004fc80007ffe0ff */
[----:B---3--:R-:W-:-:S13]  /*c020*/  ISETP.GT.AND P6, PT, R8, R9, PT ;  /* 0x000000090800720c */ /* 0x008fda0003fc4270 */
[----:B------:R-:W-:Y:S05]  /*c030*/  @P6 BRA `(.L_x_1307) ;  /* 0x0000024000006947 */ /* 0x000fea0003800000 */
.L_x_1311:
        /* <DEDUP_REMOVED lines=16> */
.L_x_1351:
        /* <DEDUP_REMOVED lines=16> */
.L_x_1352:
[----:B--2---:R-:W-:-:S05]  /*c240*/  IMAD R0, R0, c[0x0][0x538], RZ ;  /* 0x00014e0000007a24 */ /* 0x004fca00078e02ff */
[----:B------:R-:W-:-:S04]  /*c250*/  IADD3 R8, R0, R8, RZ ;  /* 0x0000000800087210 */ /* 0x000fc80007ffe0ff */
[----:B------:R-:W-:-:S13]  /*c260*/  ISETP.GT.AND P6, PT, R8, R9, PT ;  /* 0x000000090800720c */ /* 0x000fda0003fc4270 */
[----:B-1----:R-:W-:Y:S05]  /*c270*/  @!P6 BRA `(.L_x_1311) ;  /* 0xfffffdc00000e947 */ /* 0x002fea000383ffff */
.L_x_1307:
[----:B------:R-:W-:-:S05]  /*c280*/  IADD3 R10, -R0, R8, RZ ;  /* 0x00000008000a7210 */ /* 0x000fca0007ffe1ff */
[----:B------:R-:W-:-:S05]  /*c290*/  IMAD R0, R4, c[0x0][0x538], R10 ;  /* 0x00014e0004007a24 */ /* 0x000fca00078e020a */
[----:B------:R-:W-:Y:S01]  /*c2a0*/  ISETP.GT.AND P0, PT, R0, R9, PT ;  /* 0x000000090000720c */ /* 0x000fe20003f04270 */
[----:B------:R-:W-:-:S12]  /*c2b0*/  BRA.DIV ~URZ, `(.L_x_1312) ;  /* 0x00001a427f007947 */ /* 0x000fd8000b800000 */
[----:B------:R-:W-:-:S04]  /*c2c0*/  VOTE.ANY R8, PT, !P0 ;  /* 0x0000000000087806 */ /* 0x000fc800040e0100 */
.L_x_1353:
[----:B------:R2:W3:Y:S01]  /*c2d0*/  POPC R12, R8 ;  /* 0x00000008000c7309 */ /* 0x0004e20000000000 */
[----:B------:R-:W-:Y:S05]  /*c2e0*/  BRA.DIV ~URZ, `(.L_x_1313) ;  /* 0x00001a627f007947 */ /* 0x000fea000b800000 */
[----:B---3--:R3:W4:Y:S04]  /*c2f0*/  SHFL.IDX PT, R6, R6, R12, 0x1f ;  /* 0x00001f0c06067589 */ /* 0x00872800000e0000 */
[----:B------:R3:W1:Y:S02]  /*c300*/  SHFL.IDX PT, R7, R7, R12, 0x1f ;  /* 0x00001f0c07077589 */ /* 0x00066400000e0000 */
.L_x_1354:
[----:B------:R-:W-:Y:S01]  /*c310*/  ISETP.NE.AND P0, PT, R8, RZ, PT ;  /* 0x000000ff0800720c */ /* 0x000fe20003f05270 */
[----:B------:R-:W-:-:S12]  /*c320*/  BSSY B0, `(.L_x_1314) ;  /* 0x0000005000007945 */ /* 0x000fd80003800000 */
[----:B------:R-:W-:Y:S05]  /*c330*/  @!P0 BRA `(.L_x_1315) ;  /* 0x0000003000008947 */ /* 0x000fea0003800000 */
[----:B------:R-:W-:Y:S01]  /*c340*/  IADD3 R3, R12, -0x1, RZ ;  /* 0xffffffff0c037810 */ /* 0x000fe20007ffe0ff */
[----:B------:R-:W-:Y:S05]  /*c350*/  BRA.DIV ~URZ, `(.L_x_1316) ;  /* 0x00001ac27f007947 */ /* 0x000fea000b800000 */
[----:B------:R2:W3:Y:S02]  /*c360*/  SHFL.IDX PT, R11, R4, R3, 0x1f ;  /* 0x00001f03040b7589 */ /* 0x0004e400000e0000 */
.L_x_1315:
[----:B------:R-:W-:Y:S05]  /*c370*/  BSYNC B0 ;  /* 0x0000000000007941 */ /* 0x000fea0003800000 */
.L_x_1314:
[-C--:B-12-4-:R-:W-:Y:S01]  /*c380*/  IABS R4, R6.reuse ;  /* 0x0000000600047213 */ /* 0x096fe20000000000 */
[----:B---3--:R-:W-:Y:S01]  /*c390*/  IMAD R228, R11, c[0x0][0x538], R10 ;  /* 0x00014e000be47a24 */ /* 0x008fe200078e020a */
[----:B------:R-:W-:Y:S01]  /*c3a0*/  IABS R0, R7 ;  /* 0x0000000700007213 */ /* 0x000fe20000000000 */
[----:B------:R-:W-:Y:S01]  /*c3b0*/  IMAD.IADD R231, R12, 0x1, R231 ;  /* 0x000000010ce77824 */ /* 0x000fe200078e02e7 */
[----:B------:R-:W1:Y:S01]  /*c3c0*/  I2F.RP R2, R4 ;  /* 0x0000000400027306 */ /* 0x000e620000209400 */
[----:B------:R-:W-:Y:S02]  /*c3d0*/  IMAD.IADD R10, R9, 0x1, -R228 ;  /* 0x00000001090a7824 */ /* 0x000fe400078e0ae4 */
[----:B------:R-:W-:Y:S01]  /*c3e0*/  IMAD.MOV.U32 R5, RZ, RZ, R0 ;  /* 0x000000ffff057224 */ /* 0x000fe200078e0000 */
[----:B------:R-:W-:Y:S02]  /*c3f0*/  IABS R0, R6 ;  /* 0x0000000600007213 */ /* 0x000fe40000000000 */
[----:B------:R-:W-:-:S02]  /*c400*/  IABS R9, R10 ;  /* 0x0000000a00097213 */ /* 0x000fc40000000000 */
[----:B------:R-:W-:Y:S01]  /*c410*/  I2F.RP R11, R5 ;  /* 0x00000005000b7306 */ /* 0x000fe20000209400 */
[----:B------:R-:W-:-:S07]  /*c420*/  IMAD.MOV R0, RZ, RZ, -R0 ;  /* 0x000000ffff007224 */ /* 0x000fce00078e0a00 */
[----:B-1----:R-:W1:Y:S02]  /*c430*/  MUFU.RCP R2, R2 ;  /* 0x0000000200027308 */ /* 0x002e640000001000 */
[----:B-1----:R-:W-:-:S06]  /*c440*/  IADD3 R2, R2, 0xffffffe, RZ ;  /* 0x0ffffffe02027810 */ /* 0x002fcc0007ffe0ff */
[----:B------:R-:W1:Y:S02]  /*c450*/  F2I.FTZ.U32.TRUNC.NTZ R3, R2 ;  /* 0x0000000200037305 */ /* 0x000e64000021f000 */
[----:B-1----:R-:W-:-:S04]  /*c460*/  IMAD.MOV R2, RZ, RZ, -R3 ;  /* 0x000000ffff027224 */ /* 0x002fc800078e0a03 */
[----:B------:R-:W-:Y:S01]  /*c470*/  IMAD R8, R2, R4, RZ ;  /* 0x0000000402087224 */ /* 0x000fe200078e02ff */
[----:B------:R-:W-:-:S05]  /*c480*/  MOV R2, RZ ;  /* 0x000000ff00027202 */ /* 0x000fca0000000f00 */
        /* <DEDUP_REMOVED lines=47> */
.L_x_1308:
[----:B------:R-:W-:Y:S01]  /*c780*/  IMAD.MOV.U32 R228, RZ, RZ, R9 ;  /* 0x000000ffffe47224 */ /* 0x000fe200078e0009 */
[----:B------:R-:W-:Y:S01]  /*c790*/  MOV R230, RZ ;  /* 0x000000ff00e67202 */ /* 0x000fe20000000f00 */
[----:B------:R-:W-:Y:S01]  /*c7a0*/  IMAD.MOV.U32 R229, RZ, RZ, RZ ;  /* 0x000000ffffe57224 */ /* 0x000fe200078e00ff */
[----:B------:R-:W-:Y:S02]  /*c7b0*/  MOV R231, c[0x0][0x53c] ;  /* 0x00014f0000e77a02 */ /* 0x000fe40000000f00 */
.L_x_1317:
[----:B------:R-:W-:Y:S05]  /*c7c0*/  BSYNC B1 ;  /* 0x0000000000017941 */ /* 0x000fea0003800000 */
.L_x_1306:
[----:B------:R-:W-:Y:S01]  /*c7d0*/  WARPSYNC 0xffffffff ;  /* 0xffffffff00007948 */ /* 0x000fe20003800000 */
[----:B------:R-:W-:Y:S01]  /*c7e0*/  BAR.SYNC.DEFER_BLOCKING 0x4, 0x100 ;  /* 0x0104000000007b1d */ /* 0x000fe20000010000 */
[----:B------:R-:W-:-:S13]  /*c7f0*/  ISETP.NE.AND P0, PT, R13, RZ, PT ;  /* 0x000000ff0d00720c */ /* 0x000fda0003f05270 */
[----:B------:R2:W-:Y:S04]  /*c800*/  @!P0 STS.128 [0x24100], R228 ;  /* 0x024100e4ff008388 */ /* 0x0005e80000000c00 */
[----:B------:R-:W-:Y:S06]  /*c810*/  BAR.ARV 0x5, 0x100 ;  /* 0x0144000000007b1d */ /* 0x000fec0000002000 */
.L_x_1301:
[----:B-1----:R-:W-:-:S13]  /*c820*/  ISETP.GE.AND P0, PT, R231, c[0x0][0x53c], PT ;  /* 0x00014f00e7007a0c */ /* 0x002fda0003f06270 */
[----:B--23--:R-:W-:Y:S01]  /*c830*/  @P0 CALL.REL.NOINC `(.L_x_1318) ;  /* 0x0000001000000944 */ /* 0x00cfe20003c00000 */
[----:B------:R-:W-:Y:S05]  /*c840*/  BRA `(.L_x_1319) ;  /* 0xffff4b0000007947 */ /* 0x000fea000383ffff */
.L_x_1318:
[----:B------:R-:W-:Y:S05]  /*c850*/  EXIT ;  /* 0x000000000000794d */ /* 0x000fea0003800000 */
.L_x_1225:
[----:B------:R-:W-:Y:S01]  /*c860*/  IMAD.MOV.U32 R0, RZ, RZ, R5 ;  /* 0x000000ffff007224 */ /* 0x000fe200078e0005 */
[----:B------:R-:W-:Y:S02]  /*c870*/  MOV R2, 0x1 ;  /* 0x0000000100027802 */ /* 0x000fe40000000f00 */
[----:B------:R-:W-:Y:S02]  /*c880*/  MOV R3, 0xc8a0 ;  /* 0x0000c8a000037802 */ /* 0x000fe40000000f00 */
[----:B--2---:R-:W-:Y:S05]  /*c890*/  CALL.REL.NOINC `($__internal_28_$__cuda_sm70_shflsync_up_p) ;  /* 0x0000168000007944 */ /* 0x004fea0003c00000 */
[----:B------:R-:W-:Y:S01]  /*c8a0*/  MOV R0, R4 ;  /* 0x0000000400007202 */ /* 0x000fe20000000f00 */
[----:B------:R-:W-:Y:S05]  /*c8b0*/  BRA `(.L_x_1320) ;  /* 0xffff3b9000007947 */ /* 0x000fea000383ffff */
.L_x_1226:
[----:B------:R-:W-:Y:S01]  /*c8c0*/  IMAD.MOV.U32 R0, RZ, RZ, R5 ;  /* 0x000000ffff007224 */ /* 0x000fe200078e0005 */
[----:B------:R-:W-:Y:S02]  /*c8d0*/  MOV R2, 0x2 ;  /* 0x0000000200027802 */ /* 0x000fe40000000f00 */
[----:B------:R-:W-:Y:S02]  /*c8e0*/  MOV R3, 0xc900 ;  /* 0x0000c90000037802 */ /* 0x000fe40000000f00 */
[----:B--2---:R-:W-:Y:S05]  /*c8f0*/  CALL.REL.NOINC `($__internal_28_$__cuda_sm70_shflsync_up_p) ;  /* 0x0000162000007944 */ /* 0x004fea0003c00000 */
[----:B------:R-:W-:Y:S01]  /*c900*/  SEL R0, R4, RZ, P4 ;  /* 0x000000ff04007207 */ /* 0x000fe20002000000 */
[----:B------:R-:W-:Y:S01]  /*c910*/  IMAD.MOV.U32 R2, RZ, RZ, 0x4 ;  /* 0x00000004ff027424 */ /* 0x000fe200078e00ff */
[----:B------:R-:W-:-:S03]  /*c920*/  MOV R3, 0xc950 ;  /* 0x0000c95000037802 */ /* 0x000fc60000000f00 */
[----:B------:R-:W-:Y:S02]  /*c930*/  IMAD.IADD R0, R5, 0x1, R0 ;  /* 0x0000000105007824 */ /* 0x000fe400078e0200 */
[----:B------:R-:W-:Y:S05]  /*c940*/  CALL.REL.NOINC `($__internal_28_$__cuda_sm70_shflsync_up_p) ;  /* 0x000015d000007944 */ /* 0x000fea0003c00000 */
        /* <DEDUP_REMOVED lines=13> */
[----:B------:R-:W-:Y:S01]  /*ca20*/  IMAD.IADD R4, R0, 0x1, R4 ;  /* 0x0000000100047824 */ /* 0x000fe200078e0204 */
[----:B------:R-:W-:-:S03]  /*ca30*/  MOV R0, 0x1f ;  /* 0x0000001f00007802 */ /* 0x000fc60000000f00 */
[----:B------:R-:W-:Y:S02]  /*ca40*/  IMAD.MOV.U32 R5, RZ, RZ, R4 ;  /* 0x000000ffff057224 */ /* 0x000fe400078e0004 */
[----:B------:R-:W-:Y:S05]  /*ca50*/  CALL.REL.NOINC `($__internal_27_$__cuda_sm70_shflsync_idx_p) ;  /* 0x0000147000007944 */ /* 0x000fea0003c00000 */
[----:B------:R-:W-:Y:S05]  /*ca60*/  BRA `(.L_x_1321) ;  /* 0xffff3ae000007947 */ /* 0x000fea000383ffff */
.L_x_1228:
[----:B------:R-:W-:Y:S02]  /*ca70*/  SEL R0, RZ, 0x1, P0 ;  /* 0x00000001ff007807 */ /* 0x000fe40000000000 */
[----:B------:R-:W-:Y:S02]  /*ca80*/  MOV R2, 0xcaa0 ;  /* 0x0000caa000027802 */ /* 0x000fe40000000f00 */
[----:B--2---:R-:W-:Y:S05]  /*ca90*/  CALL.REL.NOINC `($__internal_29_$__cuda_sm70_votesync_ballot) ;  /* 0x000014f000007944 */ /* 0x004fea0003c00000 */
[----:B------:R-:W-:Y:S01]  /*caa0*/  MOV R6, R0 ;  /* 0x0000000000067202 */ /* 0x000fe20000000f00 */
[----:B------:R-:W-:Y:S05]  /*cab0*/  BRA `(.L_x_1322) ;  /* 0xffff3b2000007947 */ /* 0x000fea000383ffff */
.L_x_1229:
[----:B------:R-:W-:Y:S01]  /*cac0*/  IMAD.MOV.U32 R5, RZ, RZ, R8 ;  /* 0x000000ffff057224 */ /* 0x000fe200078e0008 */
[----:B--2---:R-:W-:Y:S01]  /*cad0*/  MOV R3, R231 ;  /* 0x000000e700037202 */ /* 0x004fe20000000f00 */
[----:B------:R-:W-:Y:S01]  /*cae0*/  IMAD.MOV.U32 R0, RZ, RZ, 0x1f ;  /* 0x0000001fff007424 */ /* 0x000fe200078e00ff */
[----:B------:R-:W-:Y:S02]  /*caf0*/  MOV R2, 0xcb10 ;  /* 0x0000cb1000027802 */ /* 0x000fe40000000f00 */
[----:B-1----:R-:W-:Y:S05]  /*cb00*/  CALL.REL.NOINC `($__internal_27_$__cuda_sm70_shflsync_idx_p) ;  /* 0x000013c000007944 */ /* 0x002fea0003c00000 */
[----:B------:R-:W-:Y:S01]  /*cb10*/  IMAD.MOV.U32 R11, RZ, RZ, R0 ;  /* 0x000000ffff0b7224 */ /* 0x000fe200078e0000 */
[----:B------:R-:W-:Y:S01]  /*cb20*/  MOV R5, R7 ;  /* 0x0000000700057202 */ /* 0x000fe20000000f00 */
[----:B------:R-:W-:Y:S01]  /*cb30*/  IMAD.MOV.U32 R228, RZ, RZ, RZ ;  /* 0x000000ffffe47224 */ /* 0x000fe200078e00ff */
[----:B------:R-:W-:Y:S01]  /*cb40*/  MOV R3, R231 ;  /* 0x000000e700037202 */ /* 0x000fe20000000f00 */
[----:B------:R-:W-:Y:S01]  /*cb50*/  IMAD.MOV.U32 R0, RZ, RZ, 0x1f ;  /* 0x0000001fff007424 */ /* 0x000fe200078e00ff */
[----:B------:R-:W-:-:S02]  /*cb60*/  MOV R2, 0xcb80 ;  /* 0x0000cb8000027802 */ /* 0x000fc40000000f00 */
[----:B------:R-:W-:Y:S05]  /*cb70*/  CALL.REL.NOINC `($__internal_27_$__cuda_sm70_shflsync_idx_p) ;  /* 0x0000135000007944 */ /* 0x000fea0003c00000 */
[----:B------:R-:W-:Y:S01]  /*cb80*/  MOV R10, R0 ;  /* 0x00000000000a7202 */ /* 0x000fe20000000f00 */
[----:B------:R-:W-:Y:S05]  /*cb90*/  BRA `(.L_x_1323) ;  /* 0xffff3a9000007947 */ /* 0x000fea000383ffff */
.L_x_1232:
[----:B------:R-:W-:Y:S01]  /*cba0*/  IMAD.MOV.U32 R5, RZ, RZ, R4 ;  /* 0x000000ffff057224 */ /* 0x000fe200078e0004 */
[----:B------:R-:W-:-:S02]  /*cbb0*/  MOV R0, 0x1f ;  /* 0x0000001f00007802 */ /* 0x000fc40000000f00 */
[----:B------:R-:W-:Y:S02]  /*cbc0*/  MOV R2, 0xcbe0 ;  /* 0x0000cbe000027802 */ /* 0x000fe40000000f00 */
[----:B-1234-:R-:W-:Y:S05]  /*cbd0*/  CALL.REL.NOINC `($__internal_27_$__cuda_sm70_shflsync_idx_p) ;  /* 0x000012f000007944 */ /* 0x01efea0003c00000 */
[----:B------:R-:W-:Y:S01]  /*cbe0*/  MOV R228, R0 ;  /* 0x0000000000e47202 */ /* 0x000fe20000000f00 */
[----:B------:R-:W-:Y:S05]  /*cbf0*/  BRA `(.L_x_1231) ;  /* 0xffff3a9000007947 */ /* 0x000fea000383ffff */
.L_x_1240:
[----:B------:R-:W-:Y:S01]  /*cc00*/  IMAD.MOV.U32 R5, RZ, RZ, R9 ;  /* 0x000000ffff057224 */ /* 0x000fe200078e0009 */
[----:B------:R-:W-:Y:S01]  /*cc10*/  MOV R3, RZ ;  /* 0x000000ff00037202 */ /* 0x000fe20000000f00 */
[----:B------:R-:W-:Y:S01]  /*cc20*/  IMAD.MOV.U32 R0, RZ, RZ, 0x181f ;  /* 0x0000181fff007424 */ /* 0x000fe200078e00ff */
[----:B------:R-:W-:Y:S02]  /*cc30*/  MOV R2, 0xcc50 ;  /* 0x0000cc5000027802 */ /* 0x000fe40000000f00 */
[----:B------:R-:W-:Y:S05]  /*cc40*/  CALL.REL.NOINC `($__internal_27_$__cuda_sm70_shflsync_idx_p) ;  /* 0x0000128000007944 */ /* 0x000fea0003c00000 */
[----:B------:R-:W-:Y:S01]  /*cc50*/  MOV R8, R0 ;  /* 0x0000000000087202 */ /* 0x000fe20000000f00 */
[----:B------:R-:W-:Y:S05]  /*cc60*/  BRA `(.L_x_1324) ;  /* 0xffff551000007947 */ /* 0x000fea000383ffff */
.L_x_1241:
[----:B------:R-:W-:Y:S01]  /*cc70*/  IMAD.MOV.U32 R5, RZ, RZ, R12 ;  /* 0x000000ffff057224 */ /* 0x000fe200078e000c */
[----:B------:R-:W-:Y:S01]  /*cc80*/  MOV R3, RZ ;  /* 0x000000ff00037202 */ /* 0x000fe20000000f00 */
[----:B------:R-:W-:Y:S01]  /*cc90*/  IMAD.MOV.U32 R0, RZ, RZ, 0x181f ;  /* 0x0000181fff007424 */ /* 0x000fe200078e00ff */
[----:B------:R-:W-:Y:S02]  /*cca0*/  MOV R2, 0xccc0 ;  /* 0x0000ccc000027802 */ /* 0x000fe40000000f00 */
[----:B-12---:R-:W-:Y:S05]  /*ccb0*/  CALL.REL.NOINC `($__internal_27_$__cuda_sm70_shflsync_idx_p) ;  /* 0x0000121000007944 */ /* 0x006fea0003c00000 */
[----:B------:R-:W-:Y:S05]  /*ccc0*/  BRA `(.L_x_1325) ;  /* 0xffff54d000007947 */ /* 0x000fea000383ffff */
.L_x_1244:
[----:B--2---:R-:W-:Y:S01]  /*ccd0*/  IMAD.MOV.U32 R5, RZ, RZ, R9 ;  /* 0x000000ffff057224 */ /* 0x004fe200078e0009 */
[----:B------:R-:W-:Y:S01]  /*cce0*/  MOV R3, 0x1 ;  /* 0x0000000100037802 */ /* 0x000fe20000000f00 */
[----:B----4-:R-:W-:Y:S01]  /*ccf0*/  IMAD.MOV.U32 R0, RZ, RZ, 0x181f ;  /* 0x0000181fff007424 */ /* 0x010fe200078e00ff */
[----:B------:R-:W-:-:S02]  /*cd00*/  MOV R2, 0xcd20 ;  /* 0x0000cd2000027802 */ /* 0x000fc40000000f00 */
[----:B-1-3--:R-:W-:Y:S05]  /*cd10*/  CALL.REL.NOINC `($__internal_27_$__cuda_sm70_shflsync_idx_p) ;  /* 0x000011b000007944 */ /* 0x00afea0003c00000 */
[----:B------:R-:W-:Y:S01]  /*cd20*/  IMAD.MOV.U32 R8, RZ, RZ, R0 ;  /* 0x000000ffff087224 */ /* 0x000fe200078e0000 */
[----:B------:R-:W-:Y:S01]  /*cd30*/  MOV R3, 0x1 ;  /* 0x0000000100037802 */ /* 0x000fe20000000f00 */
[----:B------:R-:W-:Y:S01]  /*cd40*/  IMAD.MOV.U32 R5, RZ, RZ, R12 ;  /* 0x000000ffff057224 */ /* 0x000fe200078e000c */
[----:B------:R-:W-:-:S02]  /*cd50*/  MOV R0, 0x181f ;  /* 0x0000181f00007802 */ /* 0x000fc40000000f00 */
[----:B------:R-:W-:Y:S02]  /*cd60*/  MOV R2, 0xcd80 ;  /* 0x0000cd8000027802 */ /* 0x000fe40000000f00 */
[----:B------:R-:W-:Y:S05]  /*cd70*/  CALL.REL.NOINC `($__internal_27_$__cuda_sm70_shflsync_idx_p) ;  /* 0x0000115000007944 */ /* 0x000fea0003c00000 */
[----:B------:R-:W-:Y:S05]  /*cd80*/  BRA `(.L_x_1326) ;  /* 0xffff555000007947 */ /* 0x000fea000383ffff */
.L_x_1247:
[----:B-1----:R-:W-:Y:S01]  /*cd90*/  IMAD.MOV.U32 R5, RZ, RZ, R9 ;  /* 0x000000ffff057224 */ /* 0x002fe200078e0009 */
[----:B------:R-:W-:Y:S01]  /*cda0*/  MOV R3, 0x2 ;  /* 0x0000000200037802 */ /* 0x000fe20000000f00 */
[----:B----4-:R-:W-:Y:S01]  /*cdb0*/  IMAD.MOV.U32 R0, RZ, RZ, 0x181f ;  /* 0x0000181fff007424 */ /* 0x010fe200078e00ff */
[----:B------:R-:W-:Y:S02]  /*cdc0*/  MOV R2, 0xcde0 ;  /* 0x0000cde000027802 */ /* 0x000fe40000000f00 */
[----:B--23--:R-:W-:Y:S05]  /*cdd0*/  CALL.REL.NOINC `($__internal_27_$__cuda_sm70_shflsync_idx_p) ;  /* 0x000010f000007944 */ /* 0x00cfea0003c00000 */
[----:B------:R-:W-:Y:S01]  /*cde0*/  MOV R8, R0 ;  /* 0x0000000000087202 */ /* 0x000fe20000000f00 */
[----:B------:R-:W-:Y:S05]  /*cdf0*/  BRA `(.L_x_1327) ;  /* 0xffff561000007947 */ /* 0x000fea000383ffff */
.L_x_1248:
[----:B------:R-:W-:Y:S01]  /*ce00*/  IMAD.MOV.U32 R5, RZ, RZ, R12 ;  /* 0x000000ffff057224 */ /* 0x000fe200078e000c */
[----:B------:R-:W-:Y:S01]  /*ce10*/  MOV R3, 0x2 ;  /* 0x0000000200037802 */ /* 0x000fe20000000f00 */
[----:B----4-:R-:W-:Y:S01]  /*ce20*/  IMAD.MOV.U32 R0, RZ, RZ, 0x181f ;  /* 0x0000181fff007424 */ /* 0x010fe200078e00ff */
[----:B------:R-:W-:Y:S02]  /*ce30*/  MOV R2, 0xce50 ;  /* 0x0000ce5000027802 */ /* 0x000fe40000000f00 */
[----:B-123--:R-:W-:Y:S05]  /*ce40*/  CALL.REL.NOINC `($__internal_27_$__cuda_sm70_shflsync_idx_p) ;  /* 0x0000108000007944 */ /* 0x00efea0003c00000 */
[----:B------:R-:W-:Y:S05]  /*ce50*/  BRA `(.L_x_1328) ;  /* 0xffff55d000007947 */ /* 0x000fea000383ffff */
.L_x_1251:
[----:B-1----:R-:W-:Y:S01]  /*ce60*/  IMAD.MOV.U32 R5, RZ, RZ, R9 ;  /* 0x000000ffff057224 */ /* 0x002fe200078e0009 */
[----:B------:R-:W-:Y:S01]  /*ce70*/  MOV R3, 0x3 ;  /* 0x0000000300037802 */ /* 0x000fe20000000f00 */
[----:B------:R-:W-:Y:S01]  /*ce80*/  IMAD.MOV.U32 R0, RZ, RZ, 0x181f ;  /* 0x0000181fff007424 */ /* 0x000fe200078e00ff */
[----:B------:R-:W-:-:S02]  /*ce90*/  MOV R2, 0xceb0 ;  /* 0x0000ceb000027802 */ /* 0x000fc40000000f00 */
[----:B--234-:R-:W-:Y:S05]  /*cea0*/  CALL.REL.NOINC `($__internal_27_$__cuda_sm70_shflsync_idx_p) ;  /* 0x0000102000007944 */ /* 0x01cfea0003c00000 */
[----:B------:R-:W-:Y:S01]  /*ceb0*/  IMAD.MOV.U32 R8, RZ, RZ, R0 ;  /* 0x000000ffff087224 */ /* 0x000fe200078e0000 */
[----:B------:R-:W-:Y:S01]  /*cec0*/  MOV R3, 0x3 ;  /* 0x0000000300037802 */ /* 0x000fe20000000f00 */
[----:B------:R-:W-:Y:S01]  /*ced0*/  IMAD.MOV.U32 R5, RZ, RZ, R12 ;  /* 0x000000ffff057224 */ /* 0x000fe200078e000c */
[----:B------:R-:W-:-:S02]  /*cee0*/  MOV R0, 0x181f ;  /* 0x0000181f00007802 */ /* 0x000fc40000000f00 */
[----:B------:R-:W-:Y:S02]  /*cef0*/  MOV R2, 0xcf10 ;  /* 0x0000cf1000027802 */ /* 0x000fe40000000f00 */
[----:B------:R-:W-:Y:S05]  /*cf00*/  CALL.REL.NOINC `($__internal_27_$__cuda_sm70_shflsync_idx_p) ;  /* 0x00000fc000007944 */ /* 0x000fea0003c00000 */
[----:B------:R-:W-:Y:S05]  /*cf10*/  BRA `(.L_x_1329) ;  /* 0xffff565000007947 */ /* 0x000fea000383ffff */
.L_x_1260:
[----:B-1----:R-:W-:Y:S01]  /*cf20*/  IMAD.MOV.U32 R2, RZ, RZ, R213 ;  /* 0x000000ffff027224 */ /* 0x002fe200078e00d5 */
[----:B------:R-:W-:Y:S02]  /*cf30*/  MOV R5, 0x2 ;  /* 0x0000000200057802 */ /* 0x000fe40000000f00 */
[----:B------:R-:W-:Y:S02]  /*cf40*/  MOV R3, 0xcf60 ;  /* 0x0000cf6000037802 */ /* 0x000fe40000000f00 */
[----:B------:R-:W-:Y:S05]  /*cf50*/  CALL.REL.NOINC `($__internal_26_$__cuda_sm70_shflsync_bfly_p) ;  /* 0x00000f2000007944 */ /* 0x000fea0003c00000 */
[----:B------:R-:W-:Y:S01]  /*cf60*/  MOV R0, R5 ;  /* 0x0000000500007202 */ /* 0x000fe20000000f00 */
[----:B------:R-:W-:Y:S05]  /*cf70*/  BRA `(.L_x_1330) ;  /* 0xffffb21000007947 */ /* 0x000fea000383ffff */
.L_x_1261:
[----:B-1----:R-:W-:Y:S01]  /*cf80*/  IMAD.MOV.U32 R2, RZ, RZ, R0 ;  /* 0x000000ffff027224 */ /* 0x002fe200078e0000 */
[----:B------:R-:W-:Y:S02]  /*cf90*/  MOV R5, 0x1 ;  /* 0x0000000100057802 */ /* 0x000fe40000000f00 */
[----:B------:R-:W-:Y:S02]  /*cfa0*/  MOV R3, 0xcfc0 ;  /* 0x0000cfc000037802 */ /* 0x000fe40000000f00 */
[----:B--2---:R-:W-:Y:S05]  /*cfb0*/  CALL.REL.NOINC `($__internal_26_$__cuda_sm70_shflsync_bfly_p) ;  /* 0x00000ec000007944 */ /* 0x004fea0003c00000 */
[----:B------:R-:W-:Y:S01]  /*cfc0*/  FADD.FTZ R0, R0, R5 ;  /* 0x0000000500007221 */ /* 0x000fe20000010000 */
[----:B------:R-:W-:Y:S02]  /*cfd0*/  MOV R2, R214 ;  /* 0x000000d600027202 */ /* 0x000fe40000000f00 */
[----:B------:R-:W-:-:S02]  /*cfe0*/  MOV R5, 0x2 ;  /* 0x0000000200057802 */ /* 0x000fc40000000f00 */
[----:B------:R-:W-:Y:S02]  /*cff0*/  MOV R3, 0xd010 ;  /* 0x0000d01000037802 */ /* 0x000fe40000000f00 */
[----:B------:R-:W-:Y:S05]  /*d000*/  CALL.REL.NOINC `($__internal_26_$__cuda_sm70_shflsync_bfly_p) ;  /* 0x00000e7000007944 */ /* 0x000fea0003c00000 */
[----:B------:R-:W-:Y:S01]  /*d010*/  FADD.FTZ R4, R214, R5 ;  /* 0x00000005d6047221 */ /* 0x000fe20000010000 */
[----:B------:R-:W-:Y:S02]  /*d020*/  MOV R5, 0x1 ;  /* 0x0000000100057802 */ /* 0x000fe40000000f00 */
[----:B------:R-:W-:Y:S02]  /*d030*/  MOV R3, 0xd060 ;  /* 0x0000d06000037802 */ /* 0x000fe40000000f00 */
[----:B------:R-:W-:Y:S02]  /*d040*/  MOV R2, R4 ;  /* 0x0000000400027202 */ /* 0x000fe40000000f00 */
[----:B------:R-:W-:Y:S05]  /*d050*/  CALL.REL.NOINC `($__internal_26_$__cuda_sm70_shflsync_bfly_p) ;  /* 0x00000e2000007944 */ /* 0x000fea0003c00000 */
[----:B------:R-:W-:Y:S01]  /*d060*/  MOV R3, R5 ;  /* 0x0000000500037202 */ /* 0x000fe20000000f00 */
[----:B------:R-:W-:Y:S05]  /*d070*/  BRA `(.L_x_1331) ;  /* 0xffffb18000007947 */ /* 0x000fea000383ffff */
.L_x_1268:
[----:B--234-:R-:W-:Y:S01]  /*d080*/  IMAD.MOV.U32 R5, RZ, RZ, R9 ;  /* 0x000000ffff057224 */ /* 0x01cfe200078e0009 */
[----:B------:R-:W-:Y:S01]  /*d090*/  MOV R3, RZ ;  /* 0x000000ff00037202 */ /* 0x000fe20000000f00 */
[----:B------:R-:W-:Y:S01]  /*d0a0*/  IMAD.MOV.U32 R0, RZ, RZ, 0x181f ;  /* 0x0000181fff007424 */ /* 0x000fe200078e00ff */
[----:B------:R-:W-:Y:S02]  /*d0b0*/  MOV R2, 0xd0d0 ;  /* 0x0000d0d000027802 */ /* 0x000fe40000000f00 */
[----:B-1----:R-:W-:Y:S05]  /*d0c0*/  CALL.REL.NOINC `($__internal_27_$__cuda_sm70_shflsync_idx_p) ;  /* 0x00000e0000007944 */ /* 0x002fea0003c00000 */
[----:B------:R-:W-:Y:S01]  /*d0d0*/  MOV R8, R0 ;  /* 0x0000000000087202 */ /* 0x000fe20000000f00 */
[----:B------:R-:W-:Y:S05]  /*d0e0*/  BRA `(.L_x_1332) ;  /* 0xffffc8c000007947 */ /* 0x000fea000383ffff */
.L_x_1269:
[----:B------:R-:W-:Y:S01]  /*d0f0*/  IMAD.MOV.U32 R5, RZ, RZ, R12 ;  /* 0x000000ffff057224 */ /* 0x000fe200078e000c */
[----:B------:R-:W-:Y:S01]  /*d100*/  MOV R3, RZ ;  /* 0x000000ff00037202 */ /* 0x000fe20000000f00 */
[----:B------:R-:W-:Y:S01]  /*d110*/  IMAD.MOV.U32 R0, RZ, RZ, 0x181f ;  /* 0x0000181fff007424 */ /* 0x000fe200078e00ff */
[----:B------:R-:W-:-:S02]  /*d120*/  MOV R2, 0xd140 ;  /* 0x0000d14000027802 */ /* 0x000fc40000000f00 */
[----:B-123--:R-:W-:Y:S05]  /*d130*/  CALL.REL.NOINC `($__internal_27_$__cuda_sm70_shflsync_idx_p) ;  /* 0x00000d9000007944 */ /* 0x00efea0003c00000 */
[----:B------:R-:W-:Y:S05]  /*d140*/  BRA `(.L_x_1333) ;  /* 0xffffc88000007947 */ /* 0x000fea000383ffff */
.L_x_1272:
[----:B--2---:R-:W-:Y:S01]  /*d150*/  IMAD.MOV.U32 R5, RZ, RZ, R9 ;  /* 0x000000ffff057224 */ /* 0x004fe200078e0009 */
[----:B------:R-:W-:Y:S01]  /*d160*/  MOV R3, 0x1 ;  /* 0x0000000100037802 */ /* 0x000fe20000000f00 */
[----:B------:R-:W-:Y:S01]  /*d170*/  IMAD.MOV.U32 R0, RZ, RZ, 0x181f ;  /* 0x0000181fff007424 */ /* 0x000fe200078e00ff */
[----:B------:R-:W-:-:S02]  /*d180*/  MOV R2, 0xd1a0 ;  /* 0x0000d1a000027802 */ /* 0x000fc40000000f00 */
[----:B-1-34-:R-:W-:Y:S05]  /*d190*/  CALL.REL.NOINC `($__internal_27_$__cuda_sm70_shflsync_idx_p) ;  /* 0x00000d3000007944 */ /* 0x01afea0003c00000 */
[----:B------:R-:W-:Y:S01]  /*d1a0*/  IMAD.MOV.U32 R8, RZ, RZ, R0 ;  /* 0x000000ffff087224 */ /* 0x000fe200078e0000 */
[----:B------:R-:W-:Y:S01]  /*d1b0*/  MOV R3, 0x1 ;  /* 0x0000000100037802 */ /* 0x000fe20000000f00 */
[----:B------:R-:W-:Y:S01]  /*d1c0*/  IMAD.MOV.U32 R5, RZ, RZ, R12 ;  /* 0x000000ffff057224 */ /* 0x000fe200078e000c */
[----:B------:R-:W-:-:S02]  /*d1d0*/  MOV R0, 0x181f ;  /* 0x0000181f00007802 */ /* 0x000fc40000000f00 */
[----:B------:R-:W-:Y:S02]  /*d1e0*/  MOV R2, 0xd200 ;  /* 0x0000d20000027802 */ /* 0x000fe40000000f00 */
[----:B------:R-:W-:Y:S05]  /*d1f0*/  CALL.REL.NOINC `($__internal_27_$__cuda_sm70_shflsync_idx_p) ;  /* 0x00000cd000007944 */ /* 0x000fea0003c00000 */
[----:B------:R-:W-:Y:S05]  /*d200*/  BRA `(.L_x_1334) ;  /* 0xffffc8f000007947 */ /* 0x000fea000383ffff */
.L_x_1275:
[----:B--2---:R-:W-:Y:S01]  /*d210*/  IMAD.MOV.U32 R5, RZ, RZ, R9 ;  /* 0x000000ffff057224 */ /* 0x004fe200078e0009 */
[----:B------:R-:W-:Y:S01]  /*d220*/  MOV R3, 0x2 ;  /* 0x0000000200037802 */ /* 0x000fe20000000f00 */
[----:B------:R-:W-:Y:S01]  /*d230*/  IMAD.MOV.U32 R0, RZ, RZ, 0x181f ;  /* 0x0000181fff007424 */ /* 0x000fe200078e00ff */
[----:B------:R-:W-:Y:S02]  /*d240*/  MOV R2, 0xd260 ;  /* 0x0000d26000027802 */ /* 0x000fe40000000f00 */
[----:B-1-34-:R-:W-:Y:S05]  /*d250*/  CALL.REL.NOINC `($__internal_27_$__cuda_sm70_shflsync_idx_p) ;  /* 0x00000c7000007944 */ /* 0x01afea0003c00000 */
[----:B------:R-:W-:Y:S01]  /*d260*/  MOV R8, R0 ;  /* 0x0000000000087202 */ /* 0x000fe20000000f00 */
[----:B------:R-:W-:Y:S05]  /*d270*/  BRA `(.L_x_1335) ;  /* 0xffffc9b000007947 */ /* 0x000fea000383ffff */
.L_x_1276:
[----:B--2---:R-:W-:Y:S01]  /*d280*/  IMAD.MOV.U32 R5, RZ, RZ, R12 ;  /* 0x000000ffff057224 */ /* 0x004fe200078e000c */
[----:B------:R-:W-:Y:S01]  /*d290*/  MOV R3, 0x2 ;  /* 0x0000000200037802 */ /* 0x000fe20000000f00 */
[----:B------:R-:W-:Y:S01]  /*d2a0*/  IMAD.MOV.U32 R0, RZ, RZ, 0x181f ;  /* 0x0000181fff007424 */ /* 0x000fe200078e00ff */
[----:B------:R-:W-:Y:S02]  /*d2b0*/  MOV R2, 0xd2d0 ;  /* 0x0000d2d000027802 */ /* 0x000fe40000000f00 */
[----:B-1-34-:R-:W-:Y:S05]  /*d2c0*/  CALL.REL.NOINC `($__internal_27_$__cuda_sm70_shflsync_idx_p) ;  /* 0x00000c0000007944 */ /* 0x01afea0003c00000 */
[----:B------:R-:W-:Y:S05]  /*d2d0*/  BRA `(.L_x_1336) ;  /* 0xffffc97000007947 */ /* 0x000fea000383ffff */
.L_x_1279:
[----:B---3--:R-:W-:Y:S01]  /*d2e0*/  IMAD.MOV.U32 R5, RZ, RZ, R9 ;  /* 0x000000ffff057224 */ /* 0x008fe200078e0009 */
[----:B------:R-:W-:Y:S01]  /*d2f0*/  MOV R3, 0x3 ;  /* 0x0000000300037802 */ /* 0x000fe20000000f00 */
[----:B----4-:R-:W-:Y:S01]  /*d300*/  IMAD.MOV.U32 R0, RZ, RZ, 0x181f ;  /* 0x0000181fff007424 */ /* 0x010fe200078e00ff */
[----:B------:R-:W-:-:S02]  /*d310*/  MOV R2, 0xd330 ;  /* 0x0000d33000027802 */ /* 0x000fc40000000f00 */
[----:B-12---:R-:W-:Y:S05]  /*d320*/  CALL.REL.NOINC `($__internal_27_$__cuda_sm70_shflsync_idx_p) ;  /* 0x00000ba000007944 */ /* 0x006fea0003c00000 */
[----:B------:R-:W-:Y:S01]  /*d330*/  IMAD.MOV.U32 R6, RZ, RZ, R0 ;  /* 0x000000ffff067224 */ /* 0x000fe200078e0000 */
[----:B------:R-:W-:Y:S01]  /*d340*/  MOV R3, 0x3 ;  /* 0x0000000300037802 */ /* 0x000fe20000000f00 */
[----:B------:R-:W-:Y:S01]  /*d350*/  IMAD.MOV.U32 R5, RZ, RZ, R12 ;  /* 0x000000ffff057224 */ /* 0x000fe200078e000c */
[----:B------:R-:W-:-:S02]  /*d360*/  MOV R0, 0x181f ;  /* 0x0000181f00007802 */ /* 0x000fc40000000f00 */
[----:B------:R-:W-:Y:S02]  /*d370*/  MOV R2, 0xd390 ;  /* 0x0000d39000027802 */ /* 0x000fe40000000f00 */
[----:B------:R-:W-:Y:S05]  /*d380*/  CALL.REL.NOINC `($__internal_27_$__cuda_sm70_shflsync_idx_p) ;  /* 0x00000b4000007944 */ /* 0x000fea0003c00000 */
[----:B------:R-:W-:Y:S05]  /*d390*/  BRA `(.L_x_1337) ;  /* 0xffffc9f000007947 */ /* 0x000fea000383ffff */
.L_x_1281:
[----:B------:R-:W-:Y:S01]  /*d3a0*/  IMAD.MOV.U32 R5, RZ, RZ, R12 ;  /* 0x000000ffff057224 */ /* 0x000fe200078e000c */
[----:B------:R-:W-:Y:S01]  /*d3b0*/  MOV R3, RZ ;  /* 0x000000ff00037202 */ /* 0x000fe20000000f00 */
[----:B------:R-:W-:Y:S01]  /*d3c0*/  IMAD.MOV.U32 R0, RZ, RZ, 0x1c1f ;  /* 0x00001c1fff007424 */ /* 0x000fe200078e00ff */
[----:B------:R-:W-:Y:S02]  /*d3d0*/  MOV R2, 0xd3f0 ;  /* 0x0000d3f000027802 */ /* 0x000fe40000000f00 */
[----:B------:R-:W-:Y:S05]  /*d3e0*/  CALL.REL.NOINC `($__internal_27_$__cuda_sm70_shflsync_idx_p) ;  /* 0x00000ae000007944 */ /* 0x000fea0003c00000 */
[----:B------:R-:W-:Y:S01]  /*d3f0*/  MOV R4, R0 ;  /* 0x0000000000047202 */ /* 0x000fe20000000f00 */
[----:B------:R-:W-:Y:S05]  /*d400*/  BRA `(.L_x_1338) ;  /* 0xffffcca000007947 */ /* 0x000fea000383ffff */
.L_x_1282:
[----:B------:R-:W-:Y:S01]  /*d410*/  IMAD.MOV.U32 R5, RZ, RZ, R33 ;  /* 0x000000ffff057224 */ /* 0x000fe200078e0021 */
[----:B------:R-:W-:Y:S01]  /*d420*/  MOV R3, RZ ;  /* 0x000000ff00037202 */ /* 0x000fe20000000f00 */
[----:B------:R-:W-:Y:S01]  /*d430*/  IMAD.MOV.U32 R0, RZ, RZ, 0x1c1f ;  /* 0x00001c1fff007424 */ /* 0x000fe200078e00ff */
[----:B------:R-:W-:Y:S02]  /*d440*/  MOV R2, 0xd460 ;  /* 0x0000d46000027802 */ /* 0x000fe40000000f00 */
[----:B-12---:R-:W-:Y:S05]  /*d450*/  CALL.REL.NOINC `($__internal_27_$__cuda_sm70_shflsync_idx_p) ;  /* 0x00000a7000007944 */ /* 0x006fea0003c00000 */
[----:B------:R-:W-:Y:S05]  /*d460*/  BRA `(.L_x_1339) ;  /* 0xffffcc6000007947 */ /* 0x000fea000383ffff */
.L_x_1285:
[----:B------:R-:W-:Y:S01]  /*d470*/  IMAD.MOV.U32 R5, RZ, RZ, R12 ;  /* 0x000000ffff057224 */ /* 0x000fe200078e000c */
[----:B----4-:R-:W-:Y:S01]  /*d480*/  MOV R3, 0x1 ;  /* 0x0000000100037802 */ /* 0x010fe20000000f00 */
[----:B------:R-:W-:Y:S01]  /*d490*/  IMAD.MOV.U32 R0, RZ, RZ, 0x1c1f ;  /* 0x00001c1fff007424 */ /* 0x000fe200078e00ff */
[----:B------:R-:W-:-:S02]  /*d4a0*/  MOV R2, 0xd4c0 ;  /* 0x0000d4c000027802 */ /* 0x000fc40000000f00 */
[----:B-123--:R-:W-:Y:S05]  /*d4b0*/  CALL.REL.NOINC `($__internal_27_$__cuda_sm70_shflsync_idx_p) ;  /* 0x00000a1000007944 */ /* 0x00efea0003c00000 */
[----:B------:R-:W-:Y:S01]  /*d4c0*/  IMAD.MOV.U32 R4, RZ, RZ, R0 ;  /* 0x000000ffff047224 */ /* 0x000fe200078e0000 */
[----:B------:R-:W-:Y:S01]  /*d4d0*/  MOV R3, 0x1 ;  /* 0x0000000100037802 */ /* 0x000fe20000000f00 */
[----:B------:R-:W-:Y:S01]  /*d4e0*/  IMAD.MOV.U32 R5, RZ, RZ, R33 ;  /* 0x000000ffff057224 */ /* 0x000fe200078e0021 */
[----:B------:R-:W-:-:S02]  /*d4f0*/  MOV R0, 0x1c1f ;  /* 0x00001c1f00007802 */ /* 0x000fc40000000f00 */
[----:B------:R-:W-:Y:S02]  /*d500*/  MOV R2, 0xd520 ;  /* 0x0000d52000027802 */ /* 0x000fe40000000f00 */
[----:B------:R-:W-:Y:S05]  /*d510*/  CALL.REL.NOINC `($__internal_27_$__cuda_sm70_shflsync_idx_p) ;  /* 0x000009b000007944 */ /* 0x000fea0003c00000 */
[----:B------:R-:W-:Y:S05]  /*d520*/  BRA `(.L_x_1340) ;  /* 0xffffd52000007947 */ /* 0x000fea000383ffff */
.L_x_1289:
[----:B------:R-:W-:Y:S01]  /*d530*/  IMAD.MOV.U32 R5, RZ, RZ, R9 ;  /* 0x000000ffff057224 */ /* 0x000fe200078e0009 */
[----:B------:R-:W-:Y:S01]  /*d540*/  MOV R3, RZ ;  /* 0x000000ff00037202 */ /* 0x000fe20000000f00 */
[----:B------:R-:W-:Y:S01]  /*d550*/  IMAD.MOV.U32 R0, RZ, RZ, 0x181f ;  /* 0x0000181fff007424 */ /* 0x000fe200078e00ff */
[----:B------:R-:W-:Y:S02]  /*d560*/  MOV R2, 0xd580 ;  /* 0x0000d58000027802 */ /* 0x000fe40000000f00 */
[----:B--2---:R-:W-:Y:S05]  /*d570*/  CALL.REL.NOINC `($__internal_27_$__cuda_sm70_shflsync_idx_p) ;  /* 0x0000095000007944 */ /* 0x004fea0003c00000 */
[----:B------:R-:W-:Y:S01]  /*d580*/  MOV R8, R0 ;  /* 0x0000000000087202 */ /* 0x000fe20000000f00 */
[----:B------:R-:W-:Y:S05]  /*d590*/  BRA `(.L_x_1341) ;  /* 0xffffe26000007947 */ /* 0x000fea000383ffff */
.L_x_1290:
[----:B------:R-:W-:Y:S01]  /*d5a0*/  IMAD.MOV.U32 R5, RZ, RZ, R12 ;  /* 0x000000ffff057224 */ /* 0x000fe200078e000c */
[----:B------:R-:W-:Y:S01]  /*d5b0*/  MOV R3, RZ ;  /* 0x000000ff00037202 */ /* 0x000fe20000000f00 */
[----:B------:R-:W-:Y:S01]  /*d5c0*/  IMAD.MOV.U32 R0, RZ, RZ, 0x181f ;  /* 0x0000181fff007424 */ /* 0x000fe200078e00ff */
[----:B------:R-:W-:Y:S02]  /*d5d0*/  MOV R2, 0xd5f0 ;  /* 0x0000d5f000027802 */ /* 0x000fe40000000f00 */
[----:B-123--:R-:W-:Y:S05]  /*d5e0*/  CALL.REL.NOINC `($__internal_27_$__cuda_sm70_shflsync_idx_p) ;  /* 0x000008e000007944 */ /* 0x00efea0003c00000 */
[----:B------:R-:W-:Y:S05]  /*d5f0*/  BRA `(.L_x_1342) ;  /* 0xffffe22000007947 */ /* 0x000fea000383ffff */
.L_x_1293:
        /* <DEDUP_REMOVED lines=12> */
.L_x_1296:
[----:B-1----:R-:W-:Y:S01]  /*d6c0*/  IMAD.MOV.U32 R5, RZ, RZ, R9 ;  /* 0x000000ffff057224 */ /* 0x002fe200078e0009 */
[----:B------:R-:W-:Y:S01]  /*d6d0*/  MOV R3, 0x2 ;  /* 0x0000000200037802 */ /* 0x000fe20000000f00 */
[----:B------:R-:W-:Y:S01]  /*d6e0*/  IMAD.MOV.U32 R0, RZ, RZ, 0x181f ;  /* 0x0000181fff007424 */ /* 0x000fe200078e00ff */
[----:B------:R-:W-:Y:S02]  /*d6f0*/  MOV R2, 0xd710 ;  /* 0x0000d71000027802 */ /* 0x000fe40000000f00 */
[----:B--234-:R-:W-:Y:S05]  /*d700*/  CALL.REL.NOINC `($__internal_27_$__cuda_sm70_shflsync_idx_p) ;  /* 0x000007c000007944 */ /* 0x01cfea0003c00000 */
[----:B------:R-:W-:Y:S01]  /*d710*/  MOV R8, R0 ;  /* 0x0000000000087202 */ /* 0x000fe20000000f00 */
[----:B------:R-:W-:Y:S05]  /*d720*/  BRA `(.L_x_1344) ;  /* 0xffffe36000007947 */ /* 0x000fea000383ffff */
.L_x_1297:
[----:B-1----:R-:W-:Y:S01]  /*d730*/  IMAD.MOV.U32 R5, RZ, RZ, R12 ;  /* 0x000000ffff057224 */ /* 0x002fe200078e000c */
[----:B------:R-:W-:Y:S01]  /*d740*/  MOV R3, 0x2 ;  /* 0x0000000200037802 */ /* 0x000fe20000000f00 */
[----:B------:R-:W-:Y:S01]  /*d750*/  IMAD.MOV.U32 R0, RZ, RZ, 0x181f ;  /* 0x0000181fff007424 */ /* 0x000fe200078e00ff */
[----:B------:R-:W-:Y:S02]  /*d760*/  MOV R2, 0xd780 ;  /* 0x0000d78000027802 */ /* 0x000fe40000000f00 */
[----:B--234-:R-:W-:Y:S05]  /*d770*/  CALL.REL.NOINC `($__internal_27_$__cuda_sm70_shflsync_idx_p) ;  /* 0x0000075000007944 */ /* 0x01cfea0003c00000 */
[----:B------:R-:W-:Y:S05]  /*d780*/  BRA `(.L_x_1345) ;  /* 0xffffe32000007947 */ /* 0x000fea000383ffff */
.L_x_1300:
        /* <DEDUP_REMOVED lines=12> */
.L_x_1302:
[----:B---3--:R-:W-:Y:S01]  /*d850*/  IMAD.MOV.U32 R5, RZ, RZ, R86 ;  /* 0x000000ffff057224 */ /* 0x008fe200078e0056 */
[----:B------:R-:W-:Y:S01]  /*d860*/  MOV R3, RZ ;  /* 0x000000ff00037202 */ /* 0x000fe20000000f00 */
[----:B------:R-:W-:Y:S01]  /*d870*/  IMAD.MOV.U32 R0, RZ, RZ, 0x1f ;  /* 0x0000001fff007424 */ /* 0x000fe200078e00ff */
[----:B------:R-:W-:Y:S02]  /*d880*/  MOV R2, 0xd8a0 ;  /* 0x0000d8a000027802 */ /* 0x000fe40000000f00 */
[----:B-1----:R-:W-:Y:S05]  /*d890*/  CALL.REL.NOINC `($__internal_27_$__cuda_sm70_shflsync_idx_p) ;  /* 0x0000063000007944 */ /* 0x002fea0003c00000 */
[----:B------:R-:W-:Y:S01]  /*d8a0*/  MOV R9, R0 ;  /* 0x0000000000097202 */ /* 0x000fe20000000f00 */
[----:B------:R-:W-:Y:S05]  /*d8b0*/  BRA `(.L_x_1347) ;  /* 0xffffe4f000007947 */ /* 0x000fea000383ffff */
.L_x_1303:
[----:B------:R-:W-:Y:S01]  /*d8c0*/  IMAD.MOV.U32 R5, RZ, RZ, R86 ;  /* 0x000000ffff057224 */ /* 0x000fe200078e0056 */
[----:B------:R-:W-:Y:S01]  /*d8d0*/  MOV R3, 0x1 ;  /* 0x0000000100037802 */ /* 0x000fe20000000f00 */
[----:B------:R-:W-:Y:S01]  /*d8e0*/  IMAD.MOV.U32 R0, RZ, RZ, 0x1f ;  /* 0x0000001fff007424 */ /* 0x000fe200078e00ff */
[----:B------:R-:W-:Y:S02]  /*d8f0*/  MOV R2, 0xd910 ;  /* 0x0000d91000027802 */ /* 0x000fe40000000f00 */
[----:B-123--:R-:W-:Y:S05]  /*d900*/  CALL.REL.NOINC `($__internal_27_$__cuda_sm70_shflsync_idx_p) ;  /* 0x000005c000007944 */ /* 0x00efea0003c00000 */
[----:B------:R-:W-:Y:S01]  /*d910*/  MOV R8, R0 ;  /* 0x0000000000087202 */ /* 0x000fe20000000f00 */
[----:B------:R-:W-:Y:S05]  /*d920*/  BRA `(.L_x_1348) ;  /* 0xffffe4a000007947 */ /* 0x000fea000383ffff */
.L_x_1304:
[----:B------:R-:W-:Y:S02]  /*d930*/  MOV R2, 0x1 ;  /* 0x0000000100027802 */ /* 0x000fe40000000f00 */
[----:B------:R-:W-:-:S02]  /*d940*/  MOV R3, 0xd960 ;  /* 0x0000d96000037802 */ /* 0x000fc40000000f00 */
[----:B--234-:R-:W-:Y:S05]  /*d950*/  CALL.REL.NOINC `($__internal_28_$__cuda_sm70_shflsync_up_p) ;  /* 0x000005c000007944 */ /* 0x01cfea0003c00000 */
[----:B------:R-:W-:Y:S05]  /*d960*/  BRA `(.L_x_1349) ;  /* 0xffffe58000007947 */ /* 0x000fea000383ffff */
.L_x_1305:
[----:B------:R-:W-:Y:S02]  /*d970*/  MOV R2, 0x2 ;  /* 0x0000000200027802 */ /* 0x000fe40000000f00 */
[----:B------:R-:W-:-:S02]  /*d980*/  MOV R3, 0xd9a0 ;  /* 0x0000d9a000037802 */ /* 0x000fc40000000f00 */
[----:B--23--:R-:W-:Y:S05]  /*d990*/  CALL.REL.NOINC `($__internal_28_$__cuda_sm70_shflsync_up_p) ;  /* 0x0000058000007944 */ /* 0x00cfea0003c00000 */
[----:B------:R-:W-:Y:S01]  /*d9a0*/  SEL R3, R4, RZ, P1 ;  /* 0x000000ff04037207 */ /* 0x000fe20000800000 */
[----:B------:R-:W-:-:S04]  /*d9b0*/  IMAD.MOV.U32 R2, RZ, RZ, 0x4 ;  /* 0x00000004ff027424 */ /* 0x000fc800078e00ff */
[----:B------:R-:W-:Y:S01]  /*d9c0*/  IMAD.IADD R0, R0, 0x1, R3 ;  /* 0x0000000100007824 */ /* 0x000fe200078e0203 */
[----:B------:R-:W-:Y:S02]  /*d9d0*/  MOV R3, 0xd9f0 ;  /* 0x0000d9f000037802 */ /* 0x000fe40000000f00 */
        /* <DEDUP_REMOVED lines=19> */
.L_x_1309:
[----:B------:R-:W-:Y:S02]  /*db10*/  MOV R2, 0x1 ;  /* 0x0000000100027802 */ /* 0x000fe40000000f00 */
[----:B------:R-:W-:Y:S02]  /*db20*/  MOV R3, 0xdb40 ;  /* 0x0000db4000037802 */ /* 0x000fe40000000f00 */
[----:B------:R-:W-:Y:S05]  /*db30*/  CALL.REL.NOINC `($__internal_28_$__cuda_sm70_shflsync_up_p) ;  /* 0x000003e000007944 */ /* 0x000fea0003c00000 */
[----:B------:R-:W-:Y:S01]  /*db40*/  MOV R2, R4 ;  /* 0x0000000400027202 */ /* 0x000fe20000000f00 */
[----:B------:R-:W-:Y:S05]  /*db50*/  BRA `(.L_x_1351) ;  /* 0xffffe5e000007947 */ /* 0x000fea000383ffff */
.L_x_1310:
[----:B------:R-:W-:Y:S02]  /*db60*/  MOV R2, 0x2 ;  /* 0x0000000200027802 */ /* 0x000fe40000000f00 */
        /* <DEDUP_REMOVED lines=25> */
.L_x_1312:
[----:B------:R-:W-:Y:S02]  /*dd00*/  SEL R0, RZ, 0x1, P0 ;  /* 0x00000001ff007807 */ /* 0x000fe40000000000 */
[----:B------:R-:W-:Y:S02]  /*dd10*/  MOV R2, 0xdd30 ;  /* 0x0000dd3000027802 */ /* 0x000fe40000000f00 */
[----:B-1----:R-:W-:Y:S05]  /*dd20*/  CALL.REL.NOINC `($__internal_29_$__cuda_sm70_votesync_ballot) ;  /* 0x0000026000007944 */ /* 0x002fea0003c00000 */
[----:B------:R-:W-:Y:S01]  /*dd30*/  MOV R8, R0 ;  /* 0x0000000000087202 */ /* 0x000fe20000000f00 */
[----:B------:R-:W-:Y:S05]  /*dd40*/  BRA `(.L_x_1353) ;  /* 0xffffe58000007947 */ /* 0x000fea000383ffff */
.L_x_1313:
[----:B------:R-:W-:Y:S01]  /*dd50*/  IMAD.MOV.U32 R5, RZ, RZ, R6 ;  /* 0x000000ffff057224 */ /* 0x000fe200078e0006 */
[----:B---3--:R-:W-:Y:S01]  /*dd60*/  MOV R3, R12 ;  /* 0x0000000c00037202 */ /* 0x008fe20000000f00 */
[----:B------:R-:W-:Y:S01]  /*dd70*/  IMAD.MOV.U32 R0, RZ, RZ, 0x1f ;  /* 0x0000001fff007424 */ /* 0x000fe200078e00ff */
[----:B------:R-:W-:Y:S02]  /*dd80*/  MOV R2, 0xdda0 ;  /* 0x0000dda000027802 */ /* 0x000fe40000000f00 */
[----:B-12---:R-:W-:Y:S05]  /*dd90*/  CALL.REL.NOINC `($__internal_27_$__cuda_sm70_shflsync_idx_p) ;  /* 0x0000013000007944 */ /* 0x006fea0003c00000 */
[----:B------:R-:W-:Y:S01]  /*dda0*/  IMAD.MOV.U32 R6, RZ, RZ, R0 ;  /* 0x000000ffff067224 */ /* 0x000fe200078e0000 */
[----:B------:R-:W-:Y:S01]  /*ddb0*/  MOV R3, R12 ;  /* 0x0000000c00037202 */ /* 0x000fe20000000f00 */
[----:B------:R-:W-:Y:S01]  /*ddc0*/  IMAD.MOV.U32 R5, RZ, RZ, R7 ;  /* 0x000000ffff057224 */ /* 0x000fe200078e0007 */
[----:B------:R-:W-:Y:S02]  /*ddd0*/  MOV R0, 0x1f ;  /* 0x0000001f00007802 */ /* 0x000fe40000000f00 */
[----:B------:R-:W-:-:S02]  /*dde0*/  MOV R2, 0xde00 ;  /* 0x0000de0000027802 */ /* 0x000fc40000000f00 */
[----:B------:R-:W-:Y:S05]  /*ddf0*/  CALL.REL.NOINC `($__internal_27_$__cuda_sm70_shflsync_idx_p) ;  /* 0x000000d000007944 */ /* 0x000fea0003c00000 */
[----:B------:R-:W-:Y:S01]  /*de00*/  MOV R7, R0 ;  /* 0x0000000000077202 */ /* 0x000fe20000000f00 */
[----:B------:R-:W-:Y:S05]  /*de10*/  BRA `(.L_x_1354) ;  /* 0xffffe4f000007947 */ /* 0x000fea000383ffff */
.L_x_1316:
[----:B------:R-:W-:Y:S01]  /*de20*/  IMAD.MOV.U32 R5, RZ, RZ, R4 ;  /* 0x000000ffff057224 */ /* 0x000fe200078e0004 */
[----:B------:R-:W-:-:S02]  /*de30*/  MOV R0, 0x1f ;  /* 0x0000001f00007802 */ /* 0x000fc40000000f00 */
[----:B------:R-:W-:Y:S02]  /*de40*/  MOV R2, 0xde60 ;  /* 0x0000de6000027802 */ /* 0x000fe40000000f00 */
[----:B-1234-:R-:W-:Y:S05]  /*de50*/  CALL.REL.NOINC `($__internal_27_$__cuda_sm70_shflsync_idx_p) ;  /* 0x0000007000007944 */ /* 0x01efea0003c00000 */
[----:B------:R-:W-:Y:S01]  /*de60*/  MOV R11, R0 ;  /* 0x00000000000b7202 */ /* 0x000fe20000000f00 */
[----:B------:R-:W-:Y:S05]  /*de70*/  BRA `(.L_x_1315) ;  /* 0xffffe4f000007947 */ /* 0x000fea000383ffff */
        .weak           $__internal_26_$__cuda_sm70_shflsync_bfly_p
        .type           $__internal_26_$__cuda_sm70_shflsync_bfly_p,@function
        .size           $__internal_26_$__cuda_sm70_shflsync_bfly_p,($__internal_27_$__cuda_sm70_shflsync_idx_p - $__internal_26_$__cuda_sm70_shflsync_bfly_p)
$__internal_26_$__cuda_sm70_shflsync_bfly_p:
[----:B------:R-:W-:Y:S04]  /*de80*/  WARPSYNC R6 ;  /* 0x0000000600007348 */ /* 0x000fe80003800000 */
[----:B------:R1:W2:Y:S02]  /*de90*/  SHFL.BFLY PT, R5, R2, R5, R7 ;  /* 0x0c00000502057389 */ /* 0x0002a400000e0007 */
[----:B-1----:R-:W-:Y:S02]  /*dea0*/  MOV R2, R3 ;  /* 0x0000000300027202 */ /* 0x002fe40000000f00 */
[----:B------:R-:W-:-:S04]  /*deb0*/  MOV R3, 0x0 ;  /* 0x0000000000037802 */ /* 0x000fc80000000f00 */
[----:B--2---:R-:W-:Y:S05]  /*dec0*/  RET.REL.NODEC R2 `(_ZN7cutlass13device_kernelIN5flash19enable_sm80_to_sm89INS1_16FlashAttnFwdSm80INS1_25CollectiveMainloopFwdSm80ILi8ELi2ELb0EN4cute5tupleIJNS5_1CILi128EEENS7_ILi64EEENS7_ILi192EEEEEELi192ENS_10bfloat16_tEfNS_4arch4Sm80ELb0ELb0ELb1ELb1ELb0ELb0ELb1ELb1EEENS1_21CollectiveEpilogueFwdINS6_IJS8_SA_S9_EEENS6_IJNS7_ILi1EEESI_SI_EEESC_SE_Li256ELb1ELb1ELb1ELb0EEENS1_36VarlenDynamicPersistentTileSchedulerILi128ELi64ELi256ELi256ELb1ELb1ELb0ELb0ELb1ELb1EEEEEEEEEvNT_6ParamsE) ;  /* 0xffff213002007950 */ /* 0x004fea0003c3ffff */
        .weak           $__internal_27_$__cuda_sm70_shflsync_idx_p
        .type           $__internal_27_$__cuda_sm70_shflsync_idx_p,@function
        .size           $__internal_27_$__cuda_sm70_shflsync_idx_p,($__internal_28_$__cuda_sm70_shflsync_up_p - $__internal_27_$__cuda_sm70_shflsync_idx_p)
$__internal_27_$__cuda_sm70_shflsync_idx_p:
[----:B------:R-:W-:-:S04]  /*ded0*/  MOV R87, 0xffffffff ;  /* 0xffffffff00577802 */ /* 0x000fc80000000f00 */
[----:B------:R-:W-:Y:S04]  /*dee0*/  WARPSYNC R87 ;  /* 0x0000005700007348 */ /* 0x000fe80003800000 */
[----:B------:R1:W2:Y:S02]  /*def0*/  SHFL.IDX PT, R0, R5, R3, R0 ;  /* 0x0000000305007389 */ /* 0x0002a400000e0000 */
[----:B-1----:R-:W-:-:S04]  /*df00*/  MOV R3, 0x0 ;  /* 0x0000000000037802 */ /* 0x002fc80000000f00 */
[----:B--2---:R-:W-:Y:S05]  /*df10*/  RET.REL.NODEC R2 `(_ZN7cutlass13device_kernelIN5flash19enable_sm80_to_sm89INS1_16FlashAttnFwdSm80INS1_25CollectiveMainloopFwdSm80ILi8ELi2ELb0EN4cute5tupleIJNS5_1CILi128EEENS7_ILi64EEENS7_ILi192EEEEEELi192ENS_10bfloat16_tEfNS_4arch4Sm80ELb0ELb0ELb1ELb1ELb0ELb0ELb1ELb1EEENS1_21CollectiveEpilogueFwdINS6_IJS8_SA_S9_EEENS6_IJNS7_ILi1EEESI_SI_EEESC_SE_Li256ELb1ELb1ELb1ELb0EEENS1_36VarlenDynamicPersistentTileSchedulerILi128ELi64ELi256ELi256ELb1ELb1ELb0ELb0ELb1ELb1EEEEEEEEEvNT_6ParamsE) ;  /* 0xffff20e002007950 */ /* 0x004fea0003c3ffff */
        .weak           $__internal_28_$__cuda_sm70_shflsync_up_p
        .type           $__internal_28_$__cuda_sm70_shflsync_up_p,@function
        .size           $__internal_28_$__cuda_sm70_shflsync_up_p,($__internal_29_$__cuda_sm70_votesync_ballot - $__internal_28_$__cuda_sm70_shflsync_up_p)
$__internal_28_$__cuda_sm70_shflsync_up_p:
[----:B------:R-:W-:Y:S02]  /*df20*/  IMAD.MOV.U32 R4, RZ, RZ, RZ ;  /* 0x000000ffff047224 */ /* 0x000fe400078e00ff */
[----:B------:R-:W-:-:S04]  /*df30*/  IMAD.MOV.U32 R10, RZ, RZ, -0x1 ;  /* 0xffffffffff0a7424 */ /* 0x000fc800078e00ff */
[----:B------:R-:W-:Y:S04]  /*df40*/  WARPSYNC R10 ;  /* 0x0000000a00007348 */ /* 0x000fe80003800000 */
[----:B------:R1:W2:Y:S02]  /*df50*/  SHFL.UP PT, R4, R0, R2, R4 ;  /* 0x0400000200047389 */ /* 0x0002a400000e0004 */
[----:B-1----:R-:W-:Y:S02]  /*df60*/  MOV R2, R3 ;  /* 0x0000000300027202 */ /* 0x002fe40000000f00 */
[----:B------:R-:W-:-:S04]  /*df70*/  MOV R3, 0x0 ;  /* 0x0000000000037802 */ /* 0x000fc80000000f00 */
[----:B--2---:R-:W-:Y:S05]  /*df80*/  RET.REL.NODEC R2 `(_ZN7cutlass13device_kernelIN5flash19enable_sm80_to_sm89INS1_16FlashAttnFwdSm80INS1_25CollectiveMainloopFwdSm80ILi8ELi2ELb0EN4cute5tupleIJNS5_1CILi128EEENS7_ILi64EEENS7_ILi192EEEEEELi192ENS_10bfloat16_tEfNS_4arch4Sm80ELb0ELb0ELb1ELb1ELb0ELb0ELb1ELb1EEENS1_21CollectiveEpilogueFwdINS6_IJS8_SA_S9_EEENS6_IJNS7_ILi1EEESI_SI_EEESC_SE_Li256ELb1ELb1ELb1ELb0EEENS1_36VarlenDynamicPersistentTileSchedulerILi128ELi64ELi256ELi256ELb1ELb1ELb0ELb0ELb1ELb1EEEEEEEEEvNT_6ParamsE) ;  /* 0xffff207002007950 */ /* 0x004fea0003c3ffff */
        .weak           $__internal_29_$__cuda_sm70_votesync_ballot
        .type           $__internal_29_$__cuda_sm70_votesync_ballot,@function
        .size           $__internal_29_$__cuda_sm70_votesync_ballot,(.L_x_2503 - $__internal_29_$__cuda_sm70_votesync_ballot)
$__internal_29_$__cuda_sm70_votesync_ballot:
[----:B------:R-:W-:Y:S01]  /*df90*/  ISETP.NE.U32.AND P0, PT, R0, 0x1, PT ;  /* 0x000000010000780c */ /* 0x000fe20003f05070 */
[----:B------:R-:W-:-:S04]  /*dfa0*/  IMAD.MOV.U32 R3, RZ, RZ, -0x1 ;  /* 0xffffffffff037424 */ /* 0x000fc800078e00ff */
[----:B------:R-:W-:Y:S08]  /*dfb0*/  WARPSYNC R3 ;  /* 0x0000000300007348 */ /* 0x000ff00003800000 */
[----:B------:R-:W-:-:S04]  /*dfc0*/  VOTE.ANY R0, PT, !P0 ;  /* 0x0000000000007806 */ /* 0x000fc800040e0100 */
[----:B------:R-:W-:Y:S01]  /*dfd0*/  LOP3.LUT R0, R0, R3, RZ, 0xc0, !PT ;  /* 0x0000000300007212 */ /* 0x000fe200078ec0ff */
[----:B------:R-:W-:-:S04]  /*dfe0*/  IMAD.MOV.U32 R3, RZ, RZ, 0x0 ;  /* 0x00000000ff037424 */ /* 0x000fc800078e00ff */
[----:B------:R-:W-:Y:S05]  /*dff0*/  RET.REL.NODEC R2 `(_ZN7cutlass13device_kernelIN5flash19enable_sm80_to_sm89INS1_16FlashAttnFwdSm80INS1_25CollectiveMainloopFwdSm80ILi8ELi2ELb0EN4cute5tupleIJNS5_1CILi128EEENS7_ILi64EEENS7_ILi192EEEEEELi192ENS_10bfloat16_tEfNS_4arch4Sm80ELb0ELb0ELb1ELb1ELb0ELb0ELb1ELb1EEENS1_21CollectiveEpilogueFwdINS6_IJS8_SA_S9_EEENS6_IJNS7_ILi1EEESI_SI_EEESC_SE_Li256ELb1ELb1ELb1ELb0EEENS1_36VarlenDynamicPersistentTileSchedulerILi128ELi64ELi256ELi256ELb1ELb1ELb0ELb0ELb1ELb1EEEEEEEEEvNT_6ParamsE) ;  /* 0xffff200002007950 */ /* 0x000fea0003c3ffff */
.L_x_1355:
        /* <DEDUP_REMOVED lines=16> */
.L_x_2503:


//--------------------- .text._ZN7cutlass13device_kernelIN5flash19enable_sm80_to_sm89INS1_16FlashAttnFwdSm80INS1_25CollectiveMainloopFwdSm80ILi8ELi2ELb0EN4cute5tupleIJNS5_1CILi128EEENS7_ILi64EEENS7_ILi192EEEEEELi192ENS_10bfloat16_tEfNS_4arch4Sm80ELb0ELb0ELb1ELb1ELb0ELb1ELb1ELb1EEENS1_21CollectiveEpilogueFwdINS6_IJS8_SA_S9_EEENS6_IJNS7_ILi1EEESI_SI_EEESC_SE_Li256ELb1ELb1ELb1ELb0EEENS1_36VarlenDynamicPersistentTileSchedulerILi128ELi64ELi256ELi256ELb1ELb1ELb0ELb0ELb1ELb1EEEEEEEEEvNT_6ParamsE --------------------------
	.section	.text._ZN7cutlass13device_kernelIN5flash19enable_sm80_to_sm89INS1_16FlashAttnFwdSm80INS1_25CollectiveMainloopFwdSm80ILi8ELi2ELb0EN4cute5tupleIJNS5_1CILi128EEENS7_ILi64EEENS7_ILi192EEEEEELi192ENS_10bfloat16_tEfNS_4arch4Sm80ELb0ELb0ELb1ELb1ELb0ELb1ELb1ELb1EEENS1_21CollectiveEpilogueFwdINS6_IJS8_SA_S9_EEENS6_IJNS7_ILi1EEESI_SI_EEESC_SE_Li256ELb1ELb1ELb1ELb0EEENS1_36VarlenDynamicPersistentTileSchedulerILi128ELi64ELi256ELi256ELb1ELb1ELb0ELb0ELb1ELb1EEEEEEEEEvNT_6ParamsE,"ax",@progbits
	.sectioninfo	@"SHI_REGISTERS=252"
	.align	128
.text._ZN7cutlass13device_kernelIN5flash19enable_sm80_to_sm89INS1_16FlashAttnFwdSm80INS1_25CollectiveMainloopFwdSm80ILi8ELi2ELb0EN4cute5tupleIJNS5_1CILi128EEENS7_ILi64EEENS7_ILi192EEEEEELi192ENS_10bfloat16_tEfNS_4arch4Sm80ELb0ELb0ELb1ELb1ELb0ELb1ELb1ELb1EEENS1_21CollectiveEpilogueFwdINS6_IJS8_SA_S9_EEENS6_IJNS7_ILi1EEESI_SI_EEESC_SE_Li256ELb1ELb1ELb1ELb0EEENS1_36VarlenDynamicPersistentTileSchedulerILi128ELi64ELi256ELi256ELb1ELb1ELb0ELb0ELb1ELb1EEEEEEEEEvNT_6ParamsE:
        .type           _ZN7cutlass13device_kernelIN5flash19enable_sm80_to_sm89INS1_16FlashAttnFwdSm80INS1_25CollectiveMainloopFwdSm80ILi8ELi2ELb0EN4cute5tupleIJNS5_1CILi128EEENS7_ILi64EEENS7_ILi192EEEEEELi192ENS_10bfloat16_tEfNS_4arch4Sm80ELb0ELb0ELb1ELb1ELb0ELb1ELb1ELb1EEENS1_21CollectiveEpilogueFwdINS6_IJS8_SA_S9_EEENS6_IJNS7_ILi1EEESI_SI_EEESC_SE_Li256ELb1ELb1ELb1ELb0EEENS1_36VarlenDynamicPersistentTileSchedulerILi128ELi64ELi256ELi256ELb1ELb1ELb0ELb0ELb1ELb1EEEEEEEEEvNT_6ParamsE,@function
        .size           _ZN7cutlass13device_kernelIN5flash19enable_sm80_to_sm89INS1_16FlashAttnFwdSm80INS1_25CollectiveMainloopFwdSm80ILi8ELi2ELb0EN4cute5tupleIJNS5_1CILi128EEENS7_ILi64EEENS7_ILi192EEEEEELi192ENS_10bfloat16_tEfNS_4arch4Sm80ELb0ELb0ELb1ELb1ELb0ELb1ELb1ELb1EEENS1_21CollectiveEpilogueFwdINS6_IJS8_SA_S9_EEENS6_IJNS7_ILi1EEESI_SI_EEESC_SE_Li256ELb1ELb1ELb1ELb0EEENS1_36VarlenDynamicPersistentTileSchedulerILi128ELi64ELi256ELi256ELb1ELb1ELb0ELb0ELb1ELb1EEEEEEEEEvNT_6ParamsE,(.L_x_2508 - _ZN7cutlass13device_kernelIN5flash19enable_sm80_to_sm89INS1_16FlashAttnFwdSm80INS1_25CollectiveMainloopFwdSm80ILi8ELi2ELb0EN4cute5tupleIJNS5_1CILi128EEENS7_ILi64EEENS7_ILi192EEEEEELi192ENS_10bfloat16_tEfNS_4arch4Sm80ELb0ELb0ELb1ELb1ELb0ELb1ELb1ELb1EEENS1_21CollectiveEpilogueFwdINS6_IJS8_SA_S9_EEENS6_IJNS7_ILi1EEESI_SI_EEESC_SE_Li256ELb1ELb1ELb1ELb0EEENS1_36VarlenDynamicPersistentTileSchedulerILi128ELi64ELi256ELi256ELb1ELb1ELb0ELb0ELb1ELb1EEEEEEEEEvNT_6ParamsE)
        .other          _ZN7cutlass13device_kernelIN5flash19enable_sm80_to_sm89INS1_16FlashAttnFwdSm80INS1_25CollectiveMainloopFwdSm80ILi8ELi2ELb0EN4cute5tupleIJNS5_1CILi128EEENS7_ILi64EEENS7_ILi192EEEEEELi192ENS_10bfloat16_tEfNS_4arch4Sm80ELb0ELb0ELb1ELb1ELb0ELb1ELb1ELb1EEENS1_21CollectiveEpilogueFwdINS6_IJS8_SA_S9_EEENS6_IJNS7_ILi1EEESI_SI_EEESC_SE_Li256ELb1ELb1ELb1ELb0EEENS1_36VarlenDynamicPersistentTileSchedulerILi128ELi64ELi256ELi256ELb1ELb1ELb0ELb0ELb1ELb1EEEEEEEEEvNT_6ParamsE,@"STO_CUDA_ENTRY STV_DEFAULT"
_ZN7cutlass13device_kernelIN5flash19enable_sm80_to_sm89INS1_16FlashAttnFwdSm80INS1_25CollectiveMainloopFwdSm80ILi8ELi2ELb0EN4cute5tupleIJNS5_1CILi128EEENS7_ILi64EEENS7_ILi192EEEEEELi192ENS_10bfloat16_tEfNS_4arch4Sm80ELb0ELb0ELb1ELb1ELb0ELb1ELb1ELb1EEENS1_21CollectiveEpilogueFwdINS6_IJS8_SA_S9_EEENS6_IJNS7_ILi1EEESI_SI_EEESC_SE_Li256ELb1ELb1ELb1ELb0EEENS1_36VarlenDynamicPersistentTileSchedulerILi128ELi64ELi256ELi256ELb1ELb1ELb0ELb0ELb1ELb1EEEEEEEEEvNT_6ParamsE:
[----:B------:R-:W-:Y:S02]  /*0000*/  MOV R1, c[0x0][0x28] ;  /* 0x00000a0000017a02 */ /* 0x000fe40000000f00 */
[----:B------:R-:W1:Y:S01]  /*0010*/  S2R R146, SR_TID.X ;  /* 0x0000000000927919 */ /* 0x000e620000002100 */
[----:B------:R-:W-:Y:S01]  /*0020*/  ULDC.64 UR8, c[0x0][0x118] ;  /* 0x0000460000087ab9 */ /* 0x000fe20000000a00 */
[----:B------:R-:W-:Y:S01]  /*0030*/  IMAD.MOV.U32 R215, RZ, RZ, RZ ;  /* 0x000000ffffd77224 */ /* 0x000fe200078e00ff */
[----:B------:R-:W-:Y:S01]  /*0040*/  MOV R213, 0xffffffff ;  /* 0xffffffff00d57802 */ /* 0x000fe20000000f00 */
[----:B------:R-:W-:Y:S02]  /*0050*/  IMAD.MOV.U32 R214, RZ, RZ, -0x1 ;  /* 0xffffffffffd67424 */ /* 0x000fe400078e00ff */
[----:B------:R-:W-:Y:S01]  /*0060*/  IMAD.MOV.U32 R212, RZ, RZ, -0x1 ;  /* 0xffffffffffd47424 */ /* 0x000fe200078e00ff */
[----:B-1----:R-:W-:-:S06]  /*0070*/  SHF.R.U32.HI R216, RZ, 0x5, R146 ;  /* 0x00000005ffd87819 */ /* 0x002fcc0000011692 */
[----:B------:R-:W1:Y:S02]  /*0080*/  SHFL.IDX PT, R216, R216, RZ, 0x1f ;  /* 0x00001fffd8d87589 */ /* 0x000e6400000e0000 */
[----:B-1----:R-:W-:-:S13]  /*0090*/  ISETP.NE.AND P0, PT, R216, RZ, PT ;  /* 0x000000ffd800720c */ /* 0x002fda0003f05270 */
[----:B------:R-:W-:Y:S06]  /*00a0*/  @P0 BAR.SYNC.DEFER_BLOCKING 0x5, 0x100 ;  /* 0x0144000000000b1d */ /* 0x000fec0000010000 */
[----:B------:R-:W1:Y:S04]  /*00b0*/  @P0 LDS.128 R208, [0x24100] ;  /* 0x02410000ffd00984 */ /* 0x000e680000000c00 */
[----:B------:R-:W-:Y:S06]  /*00c0*/  @P0 BAR.ARV 0x4, 0x100 ;  /* 0x0104000000000b1d */ /* 0x000fec0000002000 */
[----:B------:R-:W-:Y:S05]  /*00d0*/  @P0 BRA `(.L_x_1356) ;  /* 0x00000a0000000947 */ /* 0x000fea0003800000 */
[----:B------:R-:W-:Y:S01]  /*00e0*/  LOP3.LUT R4, R146, 0x1f, RZ, 0xc0, !PT ;  /* 0x0000001f92047812 */ /* 0x000fe200078ec0ff */
        /* <DEDUP_REMOVED lines=8> */
[----:B------:R-:W2:Y:S04]  /*0170*/  @!P0 LDG.E R10, [R6.64] ;  /* 0x00000008060a8981 */ /* 0x000ea8000c1e1900 */
[----:B------:R-:W2:Y:S01]  /*0180*/  @!P0 LDG.E R5, [R12.64] ;  /* 0x000000080c058981 */ /* 0x000ea2000c1e1900 */
[C---:B------:R-:W-:Y:S01]  /*0190*/  ISETP.NE.AND P5, PT, R4.reuse, RZ, PT ;  /* 0x000000ff0400720c */ /* 0x040fe20003fa5270 */
[----:B------:R-:W3:Y:S01]  /*01a0*/  S2UR UR4, SR_CTAID.X ;  /* 0x00000000000479c3 */ /* 0x000ee20000002500 */
[C---:B------:R-:W-:Y:S02]  /*01b0*/  ISETP.GE.U32.AND P4, PT, R4.reuse, 0x2, PT ;  /* 0x000000020400780c */ /* 0x040fe40003f86070 */
[----:B------:R-:W-:-:S02]  /*01c0*/  ISETP.GE.U32.AND P3, PT, R4, 0x4, PT ;  /* 0x000000040400780c */ /* 0x000fc40003f66070 */
[C---:B------:R-:W-:Y:S02]  /*01d0*/  ISETP.GE.U32.AND P2, PT, R4.reuse, 0x8, PT ;  /* 0x000000080400780c */ /* 0x040fe40003f46070 */
[----:B------:R-:W-:Y:S02]  /*01e0*/  ISETP.GE.U32.AND P1, PT, R4, 0x10, PT ;  /* 0x000000100400780c */ /* 0x000fe40003f26070 */
[----:B-1----:R-:W-:Y:S01]  /*01f0*/  MOV R211, RZ ;  /* 0x000000ff00d37202 */ /* 0x002fe20000000f00 */
[----:B--2---:R-:W-:-:S05]  /*0200*/  IMAD R0, R10, R5, RZ ;  /* 0x000000050a007224 */ /* 0x004fca00078e02ff */
[----:B------:R-:W1:Y:S02]  /*0210*/  SHFL.UP PT, R3, R0, 0x1, RZ ;  /* 0x0420000000037989 */ /* 0x000e6400000e00ff */
[----:B-1----:R-:W-:-:S05]  /*0220*/  SEL R3, R3, RZ, P5 ;  /* 0x000000ff03037207 */ /* 0x002fca0002800000 */
[----:B------:R-:W-:-:S05]  /*0230*/  IMAD.IADD R3, R0, 0x1, R3 ;  /* 0x0000000100037824 */ /* 0x000fca00078e0203 */
[----:B------:R-:W1:Y:S02]  /*0240*/  SHFL.UP PT, R2, R3, 0x2, RZ ;  /* 0x0440000003027989 */ /* 0x000e6400000e00ff */
[----:B-1----:R-:W-:-:S04]  /*0250*/  SEL R2, R2, RZ, P4 ;  /* 0x000000ff02027207 */ /* 0x002fc80002000000 */
[----:B------:R-:W-:-:S05]  /*0260*/  IADD3 R2, R3, R2, RZ ;  /* 0x0000000203027210 */ /* 0x000fca0007ffe0ff */
        /* <DEDUP_REMOVED lines=9> */
[----:B------:R-:W1:Y:S02]  /*0300*/  SHFL.IDX PT, R3, R7, 0x1f, 0x1f ;  /* 0x03e01f0007037f89 */ /* 0x000e6400000e0000 */
[----:B-1----:R-:W-:-:S04]  /*0310*/  IMAD R3, R3, c[0x0][0x538], RZ ;  /* 0x00014e0003037a24 */ /* 0x002fc800078e02ff */
[----:B------:R-:W-:Y:S01]  /*0320*/  IMAD.MOV.U32 R2, RZ, RZ, R3 ;  /* 0x000000ffff027224 */ /* 0x000fe200078e0003 */
[----:B---3--:R-:W-:-:S13]  /*0330*/  ISETP.GT.AND P0, PT, R3, UR4, PT ;  /* 0x0000000403007c0c */ /* 0x008fda000bf04270 */
[----:B------:R-:W-:Y:S05]  /*0340*/  @P0 BRA `(.L_x_1357) ;  /* 0x0000026000000947 */ /* 0x000fea0003800000 */
[----:B------:R-:W-:Y:S02]  /*0350*/  MOV R3, R2 ;  /* 0x0000000200037202 */ /* 0x000fe40000000f00 */
[----:B------:R-:W-:-:S04]  /*0360*/  MOV R211, RZ ;  /* 0x000000ff00d37202 */ /* 0x000fc80000000f00 */
.L_x_1361:
[----:B------:R-:W-:-:S04]  /*0370*/  IADD3 R211, R211, 0x1f, RZ ;  /* 0x0000001fd3d37810 */ /* 0x000fc80007ffe0ff */
[----:B------:R-:W-:-:S13]  /*0380*/  ISETP.GE.AND P0, PT, R211, c[0x0][0x53c], PT ;  /* 0x00014f00d3007a0c */ /* 0x000fda0003f06270 */
[----:B------:R-:W-:Y:S05]  /*0390*/  @P0 BRA `(.L_x_1358) ;  /* 0x000006c000000947 */ /* 0x000fea0003800000 */
[----:B------:R-:W-:Y:S02]  /*03a0*/  IADD3 R7, R4, R211, RZ ;  /* 0x000000d304077210 */ /* 0x000fe40007ffe0ff */
[----:B------:R-:W-:Y:S02]  /*03b0*/  MOV R10, RZ ;  /* 0x000000ff000a7202 */ /* 0x000fe40000000f00 */
[----:B------:R-:W-:Y:S02]  /*03c0*/  ISETP.GE.OR P0, PT, R7, c[0x0][0x53c], !P6 ;  /* 0x00014f0007007a0c */ /* 0x000fe40007706670 */
[----:B------:R-:W-:-:S11]  /*03d0*/  MOV R5, RZ ;  /* 0x000000ff00057202 */ /* 0x000fd60000000f00 */
[----:B------:R-:W-:Y:S02]  /*03e0*/  @!P0 MOV R2, 0x4 ;  /* 0x0000000400028802 */ /* 0x000fe40000000f00 */
        /* <DEDUP_REMOVED lines=8> */
.L_x_1522:
        /* <DEDUP_REMOVED lines=16> */
.L_x_1523:
[----:B--2---:R-:W-:-:S05]  /*0570*/  IMAD R2, R2, c[0x0][0x538], RZ ;  /* 0x00014e0002027a24 */ /* 0x004fca00078e02ff */
[----:B------:R-:W-:-:S04]  /*0580*/  IADD3 R3, R2, R3, RZ ;  /* 0x0000000302037210 */ /* 0x000fc80007ffe0ff */
[----:B------:R-:W-:-:S13]  /*0590*/  ISETP.GT.AND P0, PT, R3, UR4, PT ;  /* 0x0000000403007c0c */ /* 0x000fda000bf04270 */
[----:B-1----:R-:W-:Y:S05]  /*05a0*/  @!P0 BRA `(.L_x_1361) ;  /* 0xfffffdc000008947 */ /* 0x002fea000383ffff */
.L_x_1357:
[----:B------:R-:W-:-:S05]  /*05b0*/  IADD3 R208, -R2, R3, RZ ;  /* 0x0000000302d07210 */ /* 0x000fca0007ffe1ff */
[----:B------:R-:W-:-:S05]  /*05c0*/  IMAD R0, R7, c[0x0][0x538], R208 ;  /* 0x00014e0007007a24 */ /* 0x000fca00078e02d0 */
[----:B------:R-:W-:Y:S01]  /*05d0*/  ISETP.GT.AND P0, PT, R0, UR4, PT ;  /* 0x0000000400007c0c */ /* 0x000fe2000bf04270 */
[----:B------:R-:W-:-:S12]  /*05e0*/  BRA.DIV ~URZ, `(.L_x_1362) ;  /* 0x000174527f007947 */ /* 0x000fd8000b800000 */
[----:B------:R-:W-:-:S04]  /*05f0*/  VOTE.ANY R9, PT, !P0 ;  /* 0x0000000000097806 */ /* 0x000fc800040e0100 */
.L_x_1524:
[----:B------:R1:W2:Y:S01]  /*0600*/  POPC R6, R9 ;  /* 0x0000000900067309 */ /* 0x0002a20000000000 */
[----:B------:R-:W-:Y:S05]  /*0610*/  BRA.DIV ~URZ, `(.L_x_1363) ;  /* 0x000174627f007947 */ /* 0x000fea000b800000 */
[----:B--2---:R2:W3:Y:S01]  /*0620*/  SHFL.IDX PT, R10, R10, R6, 0x1f ;  /* 0x00001f060a0a7589 */ /* 0x0044e200000e0000 */
[----:B------:R-:W-:-:S03]  /*0630*/  MOV R3, RZ ;  /* 0x000000ff00037202 */ /* 0x000fc60000000f00 */
[----:B------:R2:W4:Y:S04]  /*0640*/  SHFL.IDX PT, R5, R5, R6, 0x1f ;  /* 0x00001f0605057589 */ /* 0x00052800000e0000 */
.L_x_1525:
[----:B------:R-:W-:Y:S01]  /*0650*/  ISETP.NE.AND P0, PT, R9, RZ, PT ;  /* 0x000000ff0900720c */ /* 0x000fe20003f05270 */
[----:B------:R-:W-:-:S12]  /*0660*/  BSSY B0, `(.L_x_1364) ;  /* 0x0000005000007945 */ /* 0x000fd80003800000 */
[----:B------:R-:W-:Y:S05]  /*0670*/  @!P0 BRA `(.L_x_1365) ;  /* 0x0000003000008947 */ /* 0x000fea0003800000 */
[----:B------:R-:W-:Y:S01]  /*0680*/  IADD3 R8, R6, -0x1, RZ ;  /* 0xffffffff06087810 */ /* 0x000fe20007ffe0ff */
[----:B------:R-:W-:Y:S05]  /*0690*/  BRA.DIV ~URZ, `(.L_x_1366) ;  /* 0x000174c27f007947 */ /* 0x000fea000b800000 */
[----:B------:R1:W2:Y:S02]  /*06a0*/  SHFL.IDX PT, R3, R7, R8, 0x1f ;  /* 0x00001f0807037589 */ /* 0x0002a400000e0000 */
.L_x_1365:
[----:B------:R-:W-:Y:S05]  /*06b0*/  BSYNC B0 ;  /* 0x0000000000007941 */ /* 0x000fea0003800000 */
.L_x_1364:
[-C--:B---3--:R-:W-:Y:S01]  /*06c0*/  IABS R0, R10.reuse ;  /* 0x0000000a00007213 */ /* 0x088fe20000000000 */
[----:B--2---:R-:W-:Y:S01]  /*06d0*/  IMAD R208, R3, c[0x0][0x538], R208 ;  /* 0x00014e0003d07a24 */ /* 0x004fe200078e02d0 */
[----:B-1--4-:R-:W-:Y:S02]  /*06e0*/  IABS R7, R5 ;  /* 0x0000000500077213 */ /* 0x012fe40000000000 */
[----:B------:R-:W1:Y:S01]  /*06f0*/  I2F.RP R12, R0 ;  /* 0x00000000000c7306 */ /* 0x000e620000209400 */
[----:B------:R-:W-:Y:S02]  /*0700*/  IABS R2, R10 ;  /* 0x0000000a00027213 */ /* 0x000fe40000000000 */
[----:B------:R-:W-:Y:S02]  /*0710*/  IADD3 R209, -R208, UR4, RZ ;  /* 0x00000004d0d17c10 */ /* 0x000fe4000fffe1ff */
[----:B------:R-:W-:Y:S01]  /*0720*/  IADD3 R211, R6, R211, RZ ;  /* 0x000000d306d37210 */ /* 0x000fe20007ffe0ff */
[----:B------:R-:W-:Y:S01]  /*0730*/  IMAD.MOV R2, RZ, RZ, -R2 ;  /* 0x000000ffff027224 */ /* 0x000fe200078e0a02 */
[----:B------:R-:W-:Y:S01]  /*0740*/  IABS R3, R209 ;  /* 0x000000d100037213 */ /* 0x000fe20000000000 */
[----:B-1----:R-:W1:Y:S08]  /*0750*/  MUFU.RCP R8, R12 ;  /* 0x0000000c00087308 */ /* 0x002e700000001000 */
[----:B------:R-:W2:Y:S01]  /*0760*/  I2F.RP R12, R7 ;  /* 0x00000007000c7306 */ /* 0x000ea20000209400 */
[----:B-1----:R-:W-:-:S07]  /*0770*/  IADD3 R8, R8, 0xffffffe, RZ ;  /* 0x0ffffffe08087810 */ /* 0x002fce0007ffe0ff */
[----:B------:R-:W1:Y:S08]  /*0780*/  F2I.FTZ.U32.TRUNC.NTZ R9, R8 ;  /* 0x0000000800097305 */ /* 0x000e70000021f000 */
[----:B--2---:R-:W2:Y:S01]  /*0790*/  MUFU.RCP R12, R12 ;  /* 0x0000000c000c7308 */ /* 0x004ea20000001000 */
[----:B-1----:R-:W-:Y:S02]  /*07a0*/  IMAD.MOV R11, RZ, RZ, -R9 ;  /* 0x000000ffff0b7224 */ /* 0x002fe400078e0a09 */
[----:B------:R-:W-:-:S02]  /*07b0*/  IMAD.MOV.U32 R8, RZ, RZ, RZ ;  /* 0x000000ffff087224 */ /* 0x000fc400078e00ff */
[----:B------:R-:W-:-:S04]  /*07c0*/  IMAD R11, R11, R0, RZ ;  /* 0x000000000b0b7224 */ /* 0x000fc800078e02ff */
[----:B------:R-:W-:Y:S01]  /*07d0*/  IMAD.HI.U32 R11, R9, R11, R8 ;  /* 0x0000000b090b7227 */ /* 0x000fe200078e0008 */
[----:B--2---:R-:W-:-:S04]  /*07e0*/  IADD3 R14, R12, 0xffffffe, RZ ;  /* 0x0ffffffe0c0e7810 */ /* 0x004fc80007ffe0ff */
[----:B------:R-:W1:Y:S01]  /*07f0*/  F2I.FTZ.U32.TRUNC.NTZ R15, R14 ;  /* 0x0000000e000f7305 */ /* 0x000e62000021f000 */
[----:B------:R-:W-:-:S04]  /*0800*/  IMAD.HI.U32 R8, R11, R3, RZ ;  /* 0x000000030b087227 */ /* 0x000fc800078e00ff */
[----:B------:R-:W-:-:S05]  /*0810*/  IMAD R3, R8, R2, R3 ;  /* 0x0000000208037224 */ /* 0x000fca00078e0203 */
[----:B------:R-:W-:Y:S01]  /*0820*/  ISETP.GT.U32.AND P0, PT, R0, R3, PT ;  /* 0x000000030000720c */ /* 0x000fe20003f04070 */
[----:B-1----:R-:W-:Y:S01]  /*0830*/  IMAD.MOV R2, RZ, RZ, -R15 ;  /* 0x000000ffff027224 */ /* 0x002fe200078e0a0f */
[----:B------:R-:W-:-:S11]  /*0840*/  MOV R14, RZ ;  /* 0x000000ff000e7202 */ /* 0x000fd60000000f00 */
[----:B------:R-:W-:Y:S01]  /*0850*/  @!P0 IMAD.IADD R3, R3, 0x1, -R0 ;  /* 0x0000000103038824 */ /* 0x000fe200078e0a00 */
[----:B------:R-:W-:Y:S02]  /*0860*/  @!P0 IADD3 R8, R8, 0x1, RZ ;  /* 0x0000000108088810 */ /* 0x000fe40007ffe0ff */
[----:B------:R-:W-:Y:S02]  /*0870*/  ISETP.NE.AND P0, PT, R10, RZ, PT ;  /* 0x000000ff0a00720c */ /* 0x000fe40003f05270 */
[----:B------:R-:W-:Y:S01]  /*0880*/  ISETP.GE.U32.AND P2, PT, R3, R0, PT ;  /* 0x000000000300720c */ /* 0x000fe20003f46070 */
[----:B------:R-:W-:Y:S01]  /*0890*/  IMAD R3, R2, R7, RZ ;  /* 0x0000000702037224 */ /* 0x000fe200078e02ff */
[----:B------:R-:W-:-:S03]  /*08a0*/  LOP3.LUT R0, R209, R10, RZ, 0x3c, !PT ;  /* 0x0000000ad1007212 */ /* 0x000fc600078e3cff */
[----:B------:R-:W-:Y:S01]  /*08b0*/  IMAD.HI.U32 R3, R15, R3, R14 ;  /* 0x000000030f037227 */ /* 0x000fe200078e000e */
[----:B------:R-:W-:Y:S02]  /*08c0*/  ISETP.GE.AND P1, PT, R0, RZ, PT ;  /* 0x000000ff0000720c */ /* 0x000fe40003f26270 */
[----:B------:R-:W-:-:S05]  /*08d0*/  IABS R0, R5 ;  /* 0x0000000500007213 */ /* 0x000fca0000000000 */
[----:B------:R-:W-:Y:S01]  /*08e0*/  @P2 IADD3 R8, R8, 0x1, RZ ;  /* 0x0000000108082810 */ /* 0x000fe20007ffe0ff */
[----:B------:R-:W-:-:S05]  /*08f0*/  IMAD.MOV R0, RZ, RZ, -R0 ;  /* 0x000000ffff007224 */ /* 0x000fca00078e0a00 */
[----:B------:R-:W-:Y:S01]  /*0900*/  @!P1 IMAD.MOV R8, RZ, RZ, -R8 ;  /* 0x000000ffff089224 */ /* 0x000fe200078e0a08 */
[----:B------:R-:W-:-:S04]  /*0910*/  @!P0 LOP3.LUT R8, RZ, R10, RZ, 0x33, !PT ;  /* 0x0000000aff088212 */ /* 0x000fc800078e33ff */
[----:B------:R-:W-:Y:S01]  /*0920*/  IABS R2, R8 ;  /* 0x0000000800027213 */ /* 0x000fe20000000000 */
[----:B------:R-:W-:-:S04]  /*0930*/  IMAD R10, R8, R10, RZ ;  /* 0x0000000a080a7224 */ /* 0x000fc800078e02ff */
[----:B------:R-:W-:-:S04]  /*0940*/  IMAD.HI.U32 R3, R3, R2, RZ ;  /* 0x0000000203037227 */ /* 0x000fc800078e00ff */
[----:B------:R-:W-:Y:S02]  /*0950*/  IMAD R0, R3, R0, R2 ;  /* 0x0000000003007224 */ /* 0x000fe400078e0202 */
[----:B------:R-:W-:-:S03]  /*0960*/  IMAD.IADD R209, R209, 0x1, -R10 ;  /* 0x00000001d1d17824 */ /* 0x000fc600078e0a0a */
        /* <DEDUP_REMOVED lines=10> */
[--C-:B------:R-:W-:Y:S02]  /*0a10*/  IMAD.MOV R0, RZ, RZ, -R3.reuse ;  /* 0x000000ffff007224 */ /* 0x100fe400078e0a03 */
[C---:B------:R-:W-:Y:S02]  /*0a20*/  IMAD R3, R5.reuse, 0x1000000, R3 ;  /* 0x0100000005037824 */ /* 0x040fe400078e0203 */
[----:B------:R-:W-:-:S04]  /*0a30*/  IMAD R0, R5, R0, R8 ;  /* 0x0000000005007224 */ /* 0x000fc800078e0208 */
[----:B------:R-:W-:Y:S01]  /*0a40*/  IMAD R210, R0, 0x10000, R3 ;  /* 0x0001000000d27824 */ /* 0x000fe200078e0203 */
[----:B------:R-:W-:Y:S05]  /*0a50*/  BRA `(.L_x_1367) ;  /* 0x0000004000007947 */ /* 0x000fea0003800000 */
.L_x_1358:
[----:B------:R-:W-:Y:S01]  /*0a60*/  IMAD.MOV.U32 R209, RZ, RZ, RZ ;  /* 0x000000ffffd17224 */ /* 0x000fe200078e00ff */
[----:B------:R-:W-:Y:S01]  /*0a70*/  MOV R210, RZ ;  /* 0x000000ff00d27202 */ /* 0x000fe20000000f00 */
[----:B------:R-:W-:Y:S01]  /*0a80*/  IMAD.U32 R208, RZ, RZ, UR4 ;  /* 0x00000004ffd07e24 */ /* 0x000fe2000f8e00ff */
[----:B------:R-:W-:Y:S02]  /*0a90*/  MOV R211, c[0x0][0x53c] ;  /* 0x00014f0000d37a02 */ /* 0x000fe40000000f00 */
.L_x_1367:
[----:B------:R-:W-:Y:S01]  /*0aa0*/  ISETP.NE.AND P0, PT, R4, RZ, PT ;  /* 0x000000ff0400720c */ /* 0x000fe20003f05270 */
[----:B------:R-:W-:-:S12]  /*0ab0*/  WARPSYNC 0xffffffff ;  /* 0xffffffff00007948 */ /* 0x000fd80003800000 */
[----:B------:R1:W-:Y:S04]  /*0ac0*/  @!P0 STS.128 [0x24100], R208 ;  /* 0x024100d0ff008388 */ /* 0x0003e80000000c00 */
[----:B------:R-:W-:Y:S06]  /*0ad0*/  BAR.ARV 0x5, 0x100 ;  /* 0x0144000000007b1d */ /* 0x000fec0000002000 */
.L_x_1356:
[----:B-1----:R-:W-:-:S13]  /*0ae0*/  ISETP.GE.AND P0, PT, R211, c[0x0][0x53c], PT ;  /* 0x00014f00d3007a0c */ /* 0x002fda0003f06270 */
[----:B------:R-:W-:Y:S05]  /*0af0*/  @P0 EXIT ;  /* 0x000000000000094d */ /* 0x000fea0003800000 */
[----:B------:R-:W-:-:S04]  /*0b00*/  SHF.R.S32.HI R219, RZ, 0x1f, R146 ;  /* 0x0000001fffdb7819 */ /* 0x000fc80000011492 */
[CC--:B------:R-:W-:Y:S02]  /*0b10*/  LEA.HI R2, R219.reuse, R146.reuse, RZ, 0x4 ;  /* 0x00000092db027211 */ /* 0x0c0fe400078f20ff */
[----:B------:R-:W-:Y:S02]  /*0b20*/  LEA.HI R6, R219, R146, RZ, 0x3 ;  /* 0x00000092db067211 */ /* 0x000fe400078f18ff */
[----:B------:R-:W-:Y:S02]  /*0b30*/  LOP3.LUT R3, R2, 0xfffffff0, RZ, 0xc0, !PT ;  /* 0xfffffff002037812 */ /* 0x000fe400078ec0ff */
[----:B------:R-:W-:Y:S02]  /*0b40*/  SHF.R.S32.HI R5, RZ, 0x4, R2 ;  /* 0x00000004ff057819 */ /* 0x000fe40000011402 */
[----:B------:R-:W-:Y:S01]  /*0b50*/  SHF.R.S32.HI R0, RZ, 0x3, R6 ;  /* 0x00000003ff007819 */ /* 0x000fe20000011406 */
[----:B------:R-:W-:Y:S01]  /*0b60*/  IMAD.IADD R10, R146, 0x1, -R3 ;  /* 0x00000001920a7824 */ /* 0x000fe200078e0a03 */
[----:B------:R-:W-:-:S02]  /*0b70*/  LEA.HI R2, R2, R5, RZ, 0x1 ;  /* 0x0000000502027211 */ /* 0x000fc400078f08ff */
[----:B------:R-:W-:Y:S01]  /*0b80*/  LEA.HI R8, R219, R146, RZ, 0x6 ;  /* 0x00000092db087211 */ /* 0x000fe200078f30ff */
[----:B------:R-:W-:Y:S01]  /*0b90*/  IMAD.SHL.U32 R0, R0, 0x40, RZ ;  /* 0x0000004000007824 */ /* 0x000fe200078e00ff */
[----:B------:R-:W-:Y:S02]  /*0ba0*/  SHF.R.S32.HI R3, RZ, 0x1f, R10 ;  /* 0x0000001fff037819 */ /* 0x000fe4000001140a */
[----:B------:R-:W-:Y:S01]  /*0bb0*/  LOP3.LUT R2, R2, 0xfffffffe, RZ, 0xc0, !PT ;  /* 0xfffffffe02027812 */ /* 0x000fe200078ec0ff */
[----:B------:R-:W-:Y:S01]  /*0bc0*/  IMAD.SHL.U32 R8, R8, 0x8, RZ ;  /* 0x0000000808087824 */ /* 0x000fe200078e00ff */
[----:B------:R-:W-:Y:S02]  /*0bd0*/  LEA.HI R4, R3, R10, RZ, 0x3 ;  /* 0x0000000a03047211 */ /* 0x000fe400078f18ff */
[----:B------:R-:W-:Y:S01]  /*0be0*/  LOP3.LUT R3, R6, 0xfffffff8, RZ, 0xc0, !PT ;  /* 0xfffffff806037812 */ /* 0x000fe200078ec0ff */
[----:B------:R-:W-:Y:S01]  /*0bf0*/  IMAD.IADD R2, R5, 0x1, -R2 ;  /* 0x0000000105027824 */ /* 0x000fe200078e0a02 */
[----:B------:R-:W-:-:S02]  /*0c00*/  LOP3.LUT R5, R4, 0xfffffff8, RZ, 0xc0, !PT ;  /* 0xfffffff804057812 */ /* 0x000fc400078ec0ff */
[----:B------:R-:W-:Y:S01]  /*0c10*/  LOP3.LUT R0, R0, 0x1c0, RZ, 0xc0, !PT ;  /* 0x000001c000007812 */ /* 0x000fe200078ec0ff */
[----:B------:R-:W-:Y:S01]  /*0c20*/  IMAD.IADD R201, R146, 0x1, -R3 ;  /* 0x0000000192c97824 */ /* 0x000fe200078e0a03 */
[-C--:B------:R-:W-:Y:S01]  /*0c30*/  LEA.HI R140, R219, R146.reuse, RZ, 0x5 ;  /* 0x00000092db8c7211 */ /* 0x080fe200078f28ff */
[----:B------:R-:W-:Y:S01]  /*0c40*/  IMAD.IADD R5, R10, 0x1, -R5 ;  /* 0x000000010a057824 */ /* 0x000fe200078e0a05 */
[----:B------:R-:W-:Y:S01]  /*0c50*/  SHF.R.U32.HI R139, RZ, 0x3, R0 ;  /* 0x00000003ff8b7819 */ /* 0x000fe20000011600 */
[----:B------:R-:W-:Y:S01]  /*0c60*/  IMAD.SHL.U32 R217, R201, 0x8, RZ ;  /* 0x00000008c9d97824 */ /* 0x000fe200078e00ff */
[----:B------:R-:W-:Y:S01]  /*0c70*/  LEA.HI R219, R219, R146, RZ, 0x2 ;  /* 0x00000092dbdb7211 */ /* 0x000fe200078f10ff */
[C---:B------:R-:W-:Y:S01]  /*0c80*/  IMAD.SHL.U32 R3, R5.reuse, 0x40, RZ ;  /* 0x0000004005037824 */ /* 0x040fe200078e00ff */
[----:B------:R-:W-:Y:S01]  /*0c90*/  R2P PR, R5, 0x6 ;  /* 0x0000000605007804 */ /* 0x000fe20000000000 */
[----:B------:R-:W-:Y:S01]  /*0ca0*/  IMAD.SHL.U32 R7, R201, 0x40, RZ ;  /* 0x00000040c9077824 */ /* 0x000fe200078e00ff */
[----:B------:R-:W-:Y:S01]  /*0cb0*/  LOP3.LUT R9, R0, 0x38, R217, 0xf8, !PT ;  /* 0x0000003800097812 */ /* 0x000fe200078ef8d9 */
[----:B------:R-:W-:Y:S01]  /*0cc0*/  IMAD.SHL.U32 R0, R2, 0x8, RZ ;  /* 0x0000000802007824 */ /* 0x000fe200078e00ff */
[----:B------:R-:W-:Y:S01]  /*0cd0*/  LOP3.LUT R3, R3, 0x1c0, RZ, 0xc0, !PT ;  /* 0x000001c003037812 */ /* 0x000fe200078ec0ff */
[----:B------:R-:W-:Y:S01]  /*0ce0*/  IMAD.SHL.U32 R5, R4, 0x40, RZ ;  /* 0x0000004004057824 */ /* 0x000fe200078e00ff */
[--C-:B------:R-:W-:Y:S01]  /*0cf0*/  SHF.R.S32.HI R223, RZ, 0x2, R219.reuse ;  /* 0x00000002ffdf7819 */ /* 0x100fe200000114db */
[----:B------:R-:W-:Y:S01]  /*0d00*/  IMAD.MOV.U32 R4, RZ, RZ, 0x20 ;  /* 0x00000020ff047424 */ /* 0x000fe200078e00ff */
[----:B------:R-:W-:-:S02]  /*0d10*/  SHF.R.S32.HI R220, RZ, 0x1f, R219 ;  /* 0x0000001fffdc7819 */ /* 0x000fc400000114db */
[----:B------:R-:W-:Y:S02]  /*0d20*/  LOP3.LUT R0, R3, 0x8, R0, 0xf8, !PT ;  /* 0x0000000803007812 */ /* 0x000fe400078ef800 */
[----:B------:R-:W-:Y:S02]  /*0d30*/  SHF.R.U32.HI R3, RZ, 0x3, R3 ;  /* 0x00000003ff037819 */ /* 0x000fe40000011603 */
[----:B------:R-:W-:Y:S02]  /*0d40*/  SHF.R.S32.HI R140, RZ, 0x5, R140 ;  /* 0x00000005ff8c7819 */ /* 0x000fe4000001148c */
[----:B------:R-:W-:Y:S02]  /*0d50*/  LEA.HI R220, R220, R223, RZ, 0x3 ;  /* 0x000000dfdcdc7211 */ /* 0x000fe400078f18ff */
[----:B------:R-:W-:Y:S01]  /*0d60*/  LOP3.LUT R0, R0, R3, RZ, 0x3c, !PT ;  /* 0x0000000300007212 */ /* 0x000fe200078e3cff */
[C---:B------:R-:W-:Y:S01]  /*0d70*/  IMAD.SHL.U32 R3, R140.reuse, 0x400, RZ ;  /* 0x000004008c037824 */ /* 0x040fe200078e00ff */
[----:B------:R-:W-:Y:S01]  /*0d80*/  LOP3.LUT R7, R7, 0x1c0, RZ, 0xc0, !PT ;  /* 0x000001c007077812 */ /* 0x000fe200078ec0ff */
[----:B------:R-:W-:Y:S01]  /*0d90*/  IMAD.SHL.U32 R140, R140, 0x200, RZ ;  /* 0x000002008c8c7824 */ /* 0x000fe200078e00ff */
[----:B------:R-:W-:-:S02]  /*0da0*/  LOP3.LUT R5, R5, 0xfffffe00, RZ, 0xc0, !PT ;  /* 0xfffffe0005057812 */ /* 0x000fc400078ec0ff */
[----:B------:R-:W-:Y:S02]  /*0db0*/  LOP3.LUT R220, R220, 0xfffffff8, RZ, 0xc0, !PT ;  /* 0xfffffff8dcdc7812 */ /* 0x000fe400078ec0ff */
[----:B------:R-:W-:Y:S02]  /*0dc0*/  LOP3.LUT R6, R7, 0x8, R6, 0xf8, !PT ;  /* 0x0000000807067812 */ /* 0x000fe400078ef806 */
[----:B------:R-:W-:Y:S01]  /*0dd0*/  LOP3.LUT R8, R8, 0x7ffffe00, RZ, 0xc0, !PT ;  /* 0x7ffffe0008087812 */ /* 0x000fe200078ec0ff */
[----:B------:R-:W-:Y:S01]  /*0de0*/  IMAD.IADD R220, R223, 0x1, -R220 ;  /* 0x00000001dfdc7824 */ /* 0x000fe200078e0adc */
[----:B------:R-:W-:Y:S02]  /*0df0*/  SHF.R.U32.HI R7, RZ, 0x3, R7 ;  /* 0x00000003ff077819 */ /* 0x000fe40000011607 */
[----:B------:R-:W-:Y:S01]  /*0e00*/  LOP3.LUT R219, R219, 0xfffffffc, RZ, 0xc0, !PT ;  /* 0xfffffffcdbdb7812 */ /* 0x000fe200078ec0ff */
[----:B------:R-:W-:Y:S01]  /*0e10*/  IMAD.SHL.U32 R221, R220, 0x40, RZ ;  /* 0x00000040dcdd7824 */ /* 0x000fe200078e00ff */
[----:B------:R-:W-:-:S02]  /*0e20*/  IADD3 R3, R0, R5, R3 ;  /* 0x0000000500037210 */ /* 0x000fc40007ffe003 */
[----:B------:R-:W-:Y:S01]  /*0e30*/  LOP3.LUT R0, R0, R5, RZ, 0xfc, !PT ;  /* 0x0000000500007212 */ /* 0x000fe200078efcff */
[----:B------:R-:W-:Y:S01]  /*0e40*/  IMAD.MOV.U32 R5, RZ, RZ, 0x40 ;  /* 0x00000040ff057424 */ /* 0x000fe200078e00ff */
[----:B------:R-:W-:Y:S01]  /*0e50*/  LOP3.LUT R139, R8, R9, R139, 0xf6, !PT ;  /* 0x00000009088b7212 */ /* 0x000fe200078ef68b */
[----:B------:R-:W-:Y:S01]  /*0e60*/  IMAD.IADD R219, R146, 0x1, -R219 ;  /* 0x0000000192db7824 */ /* 0x000fe200078e0adb */
[----:B------:R-:W-:Y:S02]  /*0e70*/  LOP3.LUT R7, R6, R7, RZ, 0x3c, !PT ;  /* 0x0000000706077212 */ /* 0x000fe400078e3cff */
[----:B------:R-:W-:Y:S01]  /*0e80*/  SEL R199, R4, 0xffffffe0, !P1 ;  /* 0xffffffe004c77807 */ /* 0x000fe20004800000 */
[----:B------:R-:W-:Y:S01]  /*0e90*/  IMAD.SHL.U32 R144, R219, 0x8, RZ ;  /* 0x00000008db907824 */ /* 0x000fe200078e00ff */
[----:B------:R-:W-:Y:S01]  /*0ea0*/  LEA R202, R3, 0x18100, 0x1 ;  /* 0x0001810003ca7811 */ /* 0x000fe200078e08ff */
[----:B------:R-:W-:Y:S01]  /*0eb0*/  IMAD R2, R2, 0x200, R7 ;  /* 0x0000020002027824 */ /* 0x000fe200078e0207 */
[----:B------:R-:W-:Y:S01]  /*0ec0*/  LEA R196, R0, 0x100, 0x1 ;  /* 0x0000010000c47811 */ /* 0x000fe200078e08ff */
[----:B------:R-:W-:Y:S01]  /*0ed0*/  IMAD.SHL.U32 R142, R219, 0x4, RZ ;  /* 0x00000004db8e7824 */ /* 0x000fe200078e00ff */
[----:B------:R-:W-:Y:S01]  /*0ee0*/  SEL R3, R5, 0xffffffc0, !P2 ;  /* 0xffffffc005037807 */ /* 0x000fe20005000000 */
[----:B------:R-:W-:Y:S01]  /*0ef0*/  IMAD.SHL.U32 R139, R139, 0x2, RZ ;  /* 0x000000028b8b7824 */ /* 0x000fe200078e00ff */
[----:B------:R-:W-:Y:S01]  /*0f00*/  LOP3.LUT R221, R221, 0x1c0, RZ, 0xc0, !PT ;  /* 0x000001c0dddd7812 */ /* 0x000fe200078ec0ff */
[C---:B------:R-:W-:Y:S01]  /*0f10*/  IMAD.IADD R0, R202.reuse, 0x1, R199 ;  /* 0x00000001ca007824 */ /* 0x040fe200078e02c7 */
[----:B------:R-:W-:Y:S01]  /*0f20*/  IADD3 R218, R217, 0x40, RZ ;  /* 0x00000040d9da7810 */ /* 0x000fe20007ffe0ff */
[----:B------:R-:W-:Y:S01]  /*0f30*/  IMAD.IADD R222, R199, 0x1, R196 ;  /* 0x00000001c7de7824 */ /* 0x000fe200078e02c4 */
[----:B------:R-:W-:Y:S01]  /*0f40*/  IADD3 R217, R217, 0x80, RZ ;  /* 0x00000080d9d97810 */ /* 0x000fe20007ffe0ff */
[--C-:B------:R-:W-:Y:S01]  /*0f50*/  IMAD.IADD R198, R202, 0x1, R3.reuse ;  /* 0x00000001cac67824 */ /* 0x100fe200078e0203 */
[----:B------:R-:W-:Y:S01]  /*0f60*/  SHF.R.S32.HI R145, RZ, 0x1f, R144 ;  /* 0x0000001fff917819 */ /* 0x000fe20000011490 */
[----:B------:R-:W-:Y:S01]  /*0f70*/  IMAD.IADD R197, R0, 0x1, R3 ;  /* 0x0000000100c57824 */ /* 0x000fe200078e0203 */
[C---:B------:R-:W-:Y:S01]  /*0f80*/  IADD3 R138, R142.reuse, 0x10, RZ ;  /* 0x000000108e8a7810 */ /* 0x040fe20007ffe0ff */
[C---:B------:R-:W-:Y:S01]  /*0f90*/  IMAD.IADD R222, R3.reuse, 0x1, R222 ;  /* 0x0000000103de7824 */ /* 0x040fe200078e02de */
[C---:B------:R-:W-:Y:S01]  /*0fa0*/  IADD3 R137, R142.reuse, 0x30, RZ ;  /* 0x000000308e897810 */ /* 0x040fe20007ffe0ff */
[----:B------:R-:W-:Y:S01]  /*0fb0*/  IMAD.IADD R147, R3, 0x1, R196 ;  /* 0x0000000103937824 */ /* 0x000fe200078e02c4 */
[----:B------:R-:W-:-:S02]  /*0fc0*/  IADD3 R136, R142, 0x50, RZ ;  /* 0x000000508e887810 */ /* 0x000fc40007ffe0ff */
[----:B------:R-:W-:Y:S02]  /*0fd0*/  SHF.R.U32.HI R141, RZ, 0x3, R221 ;  /* 0x00000003ff8d7819 */ /* 0x000fe400000116dd */
[C---:B------:R-:W-:Y:S02]  /*0fe0*/  IADD3 R10, R139.reuse, 0x100, RZ ;  /* 0x000001008b0a7810 */ /* 0x040fe40007ffe0ff */
[----:B------:R-:W-:Y:S02]  /*0ff0*/  IADD3 R11, R139, 0xc100, RZ ;  /* 0x0000c1008b0b7810 */ /* 0x000fe40007ffe0ff */
[----:B------:R-:W-:Y:S02]  /*1000*/  LEA R200, R2, 0xc100, 0x1 ;  /* 0x0000c10002c87811 */ /* 0x000fe400078e08ff */
.L_x_1521:
[----:B------:R-:W-:-:S04]  /*1010*/  IMAD.MOV.U32 R6, RZ, RZ, 0x4 ;  /* 0x00000004ff067424 */ /* 0x000fc800078e00ff */
[----:B------:R-:W-:-:S06]  /*1020*/  IMAD.WIDE R224, R211, R6, c[0x0][0x588] ;  /* 0x00016200d3e07625 */ /* 0x000fcc00078e0206 */
        /* <DEDUP_REMOVED lines=12> */
[----:B--2---:R-:W-:Y:S02]  /*10f0*/  SHF.R.S32.HI R87, RZ, 0x1f, R224 ;  /* 0x0000001fff577819 */ /* 0x004fe400000114e0 */
[C---:B------:R-:W-:Y:S02]  /*1100*/  @P4 LEA R2, P0, R224.reuse, c[0x0][0x360], 0x2 ;  /* 0x0000d800e0024a11 */ /* 0x040fe400078010ff */
[----:B------:R-:W-:-:S02]  /*1110*/  @P2 LEA R4, P1, R224, c[0x0][0x370], 0x2 ;  /* 0x0000dc00e0042a11 */ /* 0x000fc400078210ff */
[C-C-:B------:R-:W-:Y:S02]  /*1120*/  @P4 LEA.HI.X R3, R224.reuse, c[0x0][0x364], R87.reuse, 0x2, P0 ;  /* 0x0000d900e0034a11 */ /* 0x140fe400000f1457 */
[----:B------:R-:W-:Y:S02]  /*1130*/  ISETP.NE.U32.AND P0, PT, RZ, c[0x0][0x350], PT ;  /* 0x0000d400ff007a0c */ /* 0x000fe40003f05070 */
[C---:B------:R-:W-:Y:S01]  /*1140*/  @P2 LEA.HI.X R5, R224.reuse, c[0x0][0x374], R87, 0x2, P1 ;  /* 0x0000dd00e0052a11 */ /* 0x040fe200008f1457 */
[----:B------:R1:W5:Y:S01]  /*1150*/  @P4 LDG.E R86, [R2.64] ;  /* 0x0000000802564981 */ /* 0x000362000c1e1900 */
[----:B------:R-:W-:Y:S02]  /*1160*/  ISETP.NE.AND.EX P6, PT, RZ, c[0x0][0x354], PT, P0 ;  /* 0x0000d500ff007a0c */ /* 0x000fe40003fc5300 */
[C---:B------:R-:W-:Y:S01]  /*1170*/  LEA R12, P1, R224.reuse, c[0x0][0x350], 0x2 ;  /* 0x0000d400e00c7a11 */ /* 0x040fe200078210ff */
[----:B------:R2:W5:Y:S01]  /*1180*/  @P2 LDG.E R92, [R4.64] ;  /* 0x00000008045c2981 */ /* 0x000562000c1e1900 */
[----:B------:R-:W-:-:S02]  /*1190*/  LEA R14, P2, R224, c[0x0][0x348], 0x2 ;  /* 0x0000d200e00e7a11 */ /* 0x000fc400078410ff */
[C---:B------:R-:W-:Y:S02]  /*11a0*/  LEA R8, P0, R224.reuse, c[0x0][0x358], 0x2 ;  /* 0x0000d600e0087a11 */ /* 0x040fe400078010ff */
[C-C-:B------:R-:W-:Y:S02]  /*11b0*/  LEA.HI.X R15, R224.reuse, c[0x0][0x34c], R87.reuse, 0x2, P2 ;  /* 0x0000d300e00f7a11 */ /* 0x140fe400010f1457 */
[C-C-:B------:R-:W-:Y:S02]  /*11c0*/  LEA.HI.X R13, R224.reuse, c[0x0][0x354], R87.reuse, 0x2, P1 ;  /* 0x0000d500e00d7a11 */ /* 0x140fe400008f1457 */
[----:B------:R-:W-:Y:S01]  /*11d0*/  LEA.HI.X R9, R224, c[0x0][0x35c], R87, 0x2, P0 ;  /* 0x0000d700e0097a11 */ /* 0x000fe200000f1457 */
[----:B------:R3:W5:Y:S04]  /*11e0*/  @P3 LDG.E R88, [R14.64] ;  /* 0x000000080e583981 */ /* 0x000768000c1e1900 */
[----:B------:R3:W5:Y:S01]  /*11f0*/  @P6 LDG.E R91, [R12.64] ;  /* 0x000000080c5b6981 */ /* 0x000762000c1e1900 */
[----:B-1----:R-:W-:-:S06]  /*1200*/  IMAD.MOV.U32 R2, RZ, RZ, RZ ;  /* 0x000000ffff027224 */ /* 0x002fcc00078e00ff */
[----:B------:R3:W5:Y:S01]  /*1210*/  @P5 LDG.E R2, [R8.64] ;  /* 0x0000000808025981 */ /* 0x000762000c1e1900 */
[----:B------:R-:W-:Y:S01]  /*1220*/  YIELD ;  /* 0x0000000000007946 */ /* 0x000fe20003800000 */
[----:B--2---:R-:W-:Y:S02]  /*1230*/  P2R R4, PR, RZ, 0x40 ;  /* 0x00000040ff047803 */ /* 0x004fe40000000000 */
[----:B------:R-:W-:Y:S01]  /*1240*/  LOP3.LUT R225, R210, 0xffff, RZ, 0xc0, !PT ;  /* 0x0000ffffd2e17812 */ /* 0x000fe200078ec0ff */
[----:B------:R-:W-:Y:S05]  /*1250*/  @P4 BRA `(.L_x_1368) ;  /* 0x0000005000004947 */ /* 0x000fea0003800000 */
[----:B-----5:R-:W-:Y:S01]  /*1260*/  MOV R86, c[0x0][0x168] ;  /* 0x00005a0000567a02 */ /* 0x020fe20000000f00 */
[----:B------:R-:W-:Y:S05]  /*1270*/  @!P3 BRA `(.L_x_1368) ;  /* 0x000000300000b947 */ /* 0x000fea0003800000 */
[----:B------:R-:W2:Y:S04]  /*1280*/  LDG.E R86, [R14.64] ;  /* 0x000000080e567981 */ /* 0x000ea8000c1e1900 */
[----:B------:R-:W2:Y:S02]  /*1290*/  LDG.E R3, [R14.64+0x4] ;  /* 0x000004080e037981 */ /* 0x000ea4000c1e1900 */
[----:B--2---:R-:W-:-:S02]  /*12a0*/  IADD3 R86, -R86, R3, RZ ;  /* 0x0000000356567210 */ /* 0x004fc40007ffe1ff */
.L_x_1368:
[----:B------:R-:W-:-:S04]  /*12b0*/  ISETP.NE.U32.AND P0, PT, RZ, c[0x0][0x368], PT ;  /* 0x0000da00ff007a0c */ /* 0x000fc80003f05070 */
[----:B------:R-:W-:-:S13]  /*12c0*/  ISETP.NE.AND.EX P0, PT, RZ, c[0x0][0x36c], PT, P0 ;  /* 0x0000db00ff007a0c */ /* 0x000fda0003f05300 */
[----:B------:R-:W-:Y:S05]  /*12d0*/  @!P0 BRA `(.L_x_1369) ;  /* 0x0000004000008947 */ /* 0x000fea0003800000 */
[----:B---3--:R-:W-:-:S04]  /*12e0*/  LEA R12, P0, R224, c[0x0][0x368], 0x2 ;  /* 0x0000da00e00c7a11 */ /* 0x008fc800078010ff */
[----:B------:R-:W-:-:S05]  /*12f0*/  LEA.HI.X R13, R224, c[0x0][0x36c], R87, 0x2, P0 ;  /* 0x0000db00e00d7a11 */ /* 0x000fca00000f1457 */
[----:B------:R1:W5:Y:S01]  /*1300*/  LDG.E R3, [R12.64] ;  /* 0x000000080c037981 */ /* 0x000362000c1e1900 */
[----:B------:R-:W-:Y:S05]  /*1310*/  BRA `(.L_x_1370) ;  /* 0x0000005000007947 */ /* 0x000fea0003800000 */
.L_x_1369:
[----:B------:R-:W-:Y:S01]  /*1320*/  MOV R3, c[0x0][0x1d0] ;  /* 0x0000740000037a02 */ /* 0x000fe20000000f00 */
[----:B------:R-:W-:Y:S05]  /*1330*/  @!P6 BRA `(.L_x_1370) ;  /* 0x000000300000e947 */ /* 0x000fea0003800000 */
[----:B------:R-:W2:Y:S04]  /*1340*/  LDG.E R3, [R12.64] ;  /* 0x000000080c037981 */ /* 0x000ea8000c1e1900 */
[----:B------:R-:W2:Y:S02]  /*1350*/  LDG.E R0, [R12.64+0x4] ;  /* 0x000004080c007981 */ /* 0x000ea4000c1e1900 */
[----:B--2---:R-:W-:Y:S02]  /*1360*/  IADD3 R3, -R3, R0, RZ ;  /* 0x0000000003037210 */ /* 0x004fe40007ffe1ff */
.L_x_1370:
[----:B------:R2:W4:Y:S04]  /*1370*/  @P5 LDG.E R0, [R8.64] ;  /* 0x0000000808005981 */ /* 0x000528000c1e1900 */
[----:B------:R2:W4:Y:S01]  /*1380*/  @P5 LDG.E R5, [R8.64+0x4] ;  /* 0x0000040808055981 */ /* 0x000522000c1e1900 */
[----:B------:R-:W-:Y:S01]  /*1390*/  ISETP.NE.U32.AND P0, PT, RZ, c[0x0][0x378], PT ;  /* 0x0000de00ff007a0c */ /* 0x000fe20003f05070 */
[----:B-----5:R-:W-:-:S03]  /*13a0*/  IMAD.MOV.U32 R85, RZ, RZ, R3 ;  /* 0x000000ffff557224 */ /* 0x020fc600078e0003 */
[----:B------:R-:W-:Y:S01]  /*13b0*/  ISETP.NE.AND.EX P1, PT, RZ, c[0x0][0x37c], PT, P0 ;  /* 0x0000df00ff007a0c */ /* 0x000fe20003f25300 */
[----:B------:R-:W-:Y:S01]  /*13c0*/  IMAD.MOV.U32 R90, RZ, RZ, c[0x0][0x228] ;  /* 0x00008a00ff5a7624 */ /* 0x000fe200078e00ff */
[C---:B------:R-:W-:Y:S02]  /*13d0*/  LOP3.LUT R227, R210.reuse, 0xff000000, RZ, 0xc0, !PT ;  /* 0xff000000d2e37812 */ /* 0x040fe400078ec0ff */
[----:B------:R-:W-:Y:S02]  /*13e0*/  LOP3.LUT R210, R210, 0xff0000, RZ, 0xc0, !PT ;  /* 0x00ff0000d2d27812 */ /* 0x000fe400078ec0ff */
[----:B------:R-:W-:-:S07]  /*13f0*/  SHF.R.U32.HI R227, RZ, 0x8, R227 ;  /* 0x00000008ffe37819 */ /* 0x000fce00000116e3 */
[----:B-1-3--:R-:W-:-:S04]  /*1400*/  @P1 LEA R12, P0, R224, c[0x0][0x378], 0x2 ;  /* 0x0000de00e00c1a11 */ /* 0x00afc800078010ff */
[----:B------:R-:W-:Y:S02]  /*1410*/  @P1 LEA.HI.X R13, R224, c[0x0][0x37c], R87, 0x2, P0 ;  /* 0x0000df00e00d1a11 */ /* 0x000fe400000f1457 */
[----:B------:R-:W-:Y:S01]  /*1420*/  LEA.HI R227, R210, R227, RZ, 0x10 ;  /* 0x000000e3d2e37211 */ /* 0x000fe200078f80ff */
[----:B------:R-:W-:Y:S02]  /*1430*/  BSSY B0, `(.L_x_1371) ;  /* 0x0000029000007945 */ /* 0x000fe40003800000 */
[----:B------:R1:W5:Y:S01]  /*1440*/  @P1 LDG.E R85, [R12.64] ;  /* 0x000000080c551981 */ /* 0x000362000c1e1900 */
[----:B------:R-:W-:Y:S01]  /*1450*/  SHF.R.U32.HI R210, RZ, 0x10, R227 ;  /* 0x00000010ffd27819 */ /* 0x000fe200000116e3 */
[----:B--2---:R-:W-:Y:S01]  /*1460*/  IMAD.MOV.U32 R8, RZ, RZ, RZ ;  /* 0x000000ffff087224 */ /* 0x004fe200078e00ff */
[----:B------:R-:W-:Y:S02]  /*1470*/  LOP3.LUT R227, R227, 0xff, RZ, 0xc0, !PT ;  /* 0x000000ffe3e37812 */ /* 0x000fe400078ec0ff */
[----:B------:R-:W-:-:S04]  /*1480*/  ISETP.NE.AND P1, PT, R210, RZ, PT ;  /* 0x000000ffd200720c */ /* 0x000fc80003f25270 */
[----:B------:R-:W-:Y:S01]  /*1490*/  SEL R94, R210, c[0x0][0x338], P1 ;  /* 0x0000ce00d25e7a07 */ /* 0x000fe20000800000 */
[----:B----4-:R-:W-:Y:S02]  /*14a0*/  @P5 IMAD.IADD R90, R5, 0x1, -R0 ;  /* 0x00000001055a5824 */ /* 0x010fe400078e0a00 */
[----:B------:R-:W-:-:S04]  /*14b0*/  IMAD.IADD R5, R3, 0x1, -R92 ;  /* 0x0000000103057824 */ /* 0x000fc800078e0a5c */
[----:B------:R-:W-:-:S05]  /*14c0*/  IMAD.IADD R84, R5, 0x1, R90 ;  /* 0x0000000105547824 */ /* 0x000fca00078e025a */
[C---:B------:R-:W-:Y:S02]  /*14d0*/  ISETP.GE.AND P0, PT, R84.reuse, 0x1, PT ;  /* 0x000000015400780c */ /* 0x040fe40003f06270 */
[----:B------:R-:W-:-:S04]  /*14e0*/  IADD3 R0, R84, 0x3f, RZ ;  /* 0x0000003f54007810 */ /* 0x000fc80007ffe0ff */
[----:B------:R-:W-:-:S04]  /*14f0*/  SHF.R.S32.HI R89, RZ, 0x1f, R0 ;  /* 0x0000001fff597819 */ /* 0x000fc80000011400 */
[----:B------:R-:W-:-:S04]  /*1500*/  LEA.HI R89, R89, R0, RZ, 0x6 ;  /* 0x0000000059597211 */ /* 0x000fc800078f30ff */
[----:B------:R-:W-:Y:S01]  /*1510*/  SHF.R.S32.HI R89, RZ, 0x6, R89 ;  /* 0x00000006ff597819 */ /* 0x000fe20000011459 */
[----:B------:R-:W-:Y:S05]  /*1520*/  @!P0 BRA `(.L_x_1372) ;  /* 0x0000019000008947 */ /* 0x000fea0003800000 */
[-C--:B-1----:R-:W-:Y:S02]  /*1530*/  IABS R9, R94.reuse ;  /* 0x0000005e00097213 */ /* 0x082fe40000000000 */
[----:B------:R-:W-:Y:S02]  /*1540*/  IADD3 R13, R89, -0x1, R94 ;  /* 0xffffffff590d7810 */ /* 0x000fe40007ffe05e */
[----:B------:R-:W1:Y:S01]  /*1550*/  I2F.RP R12, R9 ;  /* 0x00000009000c7306 */ /* 0x000e620000209400 */
[-C--:B------:R-:W-:Y:S02]  /*1560*/  IABS R0, R94.reuse ;  /* 0x0000005e00007213 */ /* 0x080fe40000000000 */
[----:B------:R-:W-:Y:S02]  /*1570*/  IABS R7, R13 ;  /* 0x0000000d00077213 */ /* 0x000fe40000000000 */
[----:B------:R-:W-:Y:S01]  /*1580*/  LOP3.LUT R13, R13, R94, RZ, 0x3c, !PT ;  /* 0x0000005e0d0d7212 */ /* 0x000fe200078e3cff */
[----:B------:R-:W-:-:S03]  /*1590*/  IMAD.MOV R0, RZ, RZ, -R0 ;  /* 0x000000ffff007224 */ /* 0x000fc600078e0a00 */
[----:B------:R-:W-:Y:S01]  /*15a0*/  ISETP.GE.AND P1, PT, R13, RZ, PT ;  /* 0x000000ff0d00720c */ /* 0x000fe20003f26270 */
[----:B-1----:R-:W1:Y:S02]  /*15b0*/  MUFU.RCP R14, R12 ;  /* 0x0000000c000e7308 */ /* 0x002e640000001000 */
[----:B-1----:R-:W-:-:S06]  /*15c0*/  IADD3 R14, R14, 0xffffffe, RZ ;  /* 0x0ffffffe0e0e7810 */ /* 0x002fcc0007ffe0ff */
[----:B------:R-:W1:Y:S02]  /*15d0*/  F2I.FTZ.U32.TRUNC.NTZ R15, R14 ;  /* 0x0000000e000f7305 */ /* 0x000e64000021f000 */
[----:B-1----:R-:W-:Y:S02]  /*15e0*/  IMAD.MOV R8, RZ, RZ, -R15 ;  /* 0x000000ffff087224 */ /* 0x002fe400078e0a0f */
[----:B------:R-:W-:Y:S02]  /*15f0*/  IMAD.MOV.U32 R14, RZ, RZ, RZ ;  /* 0x000000ffff0e7224 */ /* 0x000fe400078e00ff */
[----:B------:R-:W-:-:S04]  /*1600*/  IMAD R8, R8, R9, RZ ;  /* 0x0000000908087224 */ /* 0x000fc800078e02ff */
[----:B------:R-:W-:-:S06]  /*1610*/  IMAD.HI.U32 R8, R15, R8, R14 ;  /* 0x000000080f087227 */ /* 0x000fcc00078e000e */
        /* <DEDUP_REMOVED lines=10> */
.L_x_1372:
[----:B-1----:R-:W-:Y:S05]  /*16c0*/  BSYNC B0 ;  /* 0x0000000000007941 */ /* 0x002fea0003800000 */
.L_x_1371:
[----:B------:R-:W-:Y:S02]  /*16d0*/  IMAD R0, R227, R8, RZ ;  /* 0x00000008e3007224 */ /* 0x000fe400078e02ff */
[----:B------:R-:W-:Y:S02]  /*16e0*/  IMAD.SHL.U32 R154, R201, 0x8, RZ ;  /* 0x00000008c99a7824 */ /* 0x000fe400078e00ff */
        /* <DEDUP_REMOVED lines=15> */
[----:B------:R-:W-:-:S04]  /*17e0*/  ISETP.NE.U32.AND P0, PT, RZ, c[0x0][0x340], PT ;  /* 0x0000d000ff007a0c */ /* 0x000fc80003f05070 */
[----:B------:R-:W-:-:S13]  /*17f0*/  ISETP.NE.AND.EX P6, PT, RZ, c[0x0][0x344], PT, P0 ;  /* 0x0000d100ff007a0c */ /* 0x000fda0003fc5300 */
[----:B------:R-:W-:-:S06]  /*1800*/  @P6 IMAD.WIDE R156, R224, R6, c[0x0][0x340] ;  /* 0x0000d000e09c6625 */ /* 0x000fcc00078e0206 */
[----:B------:R-:W2:Y:S01]  /*1810*/  @P6 LDG.E R156, [R156.64] ;  /* 0x000000089c9c6981 */ /* 0x000ea2000c1e1900 */
[----:B------:R-:W-:Y:S01]  /*1820*/  SHF.R.S32.HI R7, RZ, 0x1f, R146 ;  /* 0x0000001fff077819 */ /* 0x000fe20000011492 */
[----:B------:R-:W-:Y:S01]  /*1830*/  IMAD.IADD R164, R3, 0x1, R91 ;  /* 0x0000000103a47824 */ /* 0x000fe200078e025b */
[----:B------:R-:W-:Y:S01]  /*1840*/  SHF.R.S32.HI R8, RZ, 0x1f, R2 ;  /* 0x0000001fff087819 */ /* 0x000fe20000011402 */
[----:B------:R-:W-:Y:S01]  /*1850*/  IMAD.MOV.U32 R100, RZ, RZ, c[0x0][0x1e0] ;  /* 0x00007800ff647624 */ /* 0x000fe200078e00ff */
[----:B------:R-:W-:Y:S01]  /*1860*/  LEA.HI R7, R7, R146, RZ, 0x3 ;  /* 0x0000009207077211 */ /* 0x000fe200078f18ff */
[----:B------:R-:W-:Y:S01]  /*1870*/  IMAD.WIDE.U32 R18, R164, c[0x0][0x1e0], RZ ;  /* 0x00007800a4127a25 */ /* 0x000fe200078e00ff */
[----:B------:R-:W-:Y:S02]  /*1880*/  SHF.R.S32.HI R155, RZ, 0x1f, R154 ;  /* 0x0000001fff9b7819 */ /* 0x000fe4000001149a */
[----:B------:R-:W-:Y:S01]  /*1890*/  SHF.R.S32.HI R7, RZ, 0x3, R7 ;  /* 0x00000003ff077819 */ /* 0x000fe20000011407 */
[----:B------:R-:W-:Y:S01]  /*18a0*/  IMAD.WIDE.U32 R168, R223, c[0x0][0x1e0], RZ ;  /* 0x00007800dfa87a25 */ /* 0x000fe200078e00ff */
[----:B------:R-:W-:-:S02]  /*18b0*/  SEL R160, R224, RZ, !P5 ;  /* 0x000000ffe0a07207 */ /* 0x000fc40006800000 */
[----:B------:R-:W-:Y:S02]  /*18c0*/  IADD3 R13, P0, R7, R2, RZ ;  /* 0x00000002070d7210 */ /* 0x000fe40007f1e0ff */
[----:B------:R-:W-:Y:S02]  /*18d0*/  SEL R2, R87, RZ, !P5 ;  /* 0x000000ff57027207 */ /* 0x000fe40006800000 */
[----:B------:R-:W-:Y:S01]  /*18e0*/  LEA.HI.X.SX32 R8, R7, R8, 0x1, P0 ;  /* 0x0000000807087211 */ /* 0x000fe200000f0eff */
[C---:B------:R-:W-:Y:S01]  /*18f0*/  IMAD.WIDE.U32 R14, R13.reuse, c[0x0][0x238], R154 ;  /* 0x00008e000d0e7a25 */ /* 0x040fe200078e009a */
[----:B------:R-:W-:Y:S02]  /*1900*/  MOV R3, 0x6 ;  /* 0x0000000600037802 */ /* 0x000fe40000000f00 */
[----:B------:R-:W-:Y:S01]  /*1910*/  MOV R107, 0x5 ;  /* 0x00000005006b7802 */ /* 0x000fe20000000f00 */
[----:B------:R-:W-:Y:S01]  /*1920*/  IMAD R0, R8, c[0x0][0x238], RZ ;  /* 0x00008e0008007a24 */ /* 0x000fe200078e02ff */
[----:B------:R-:W-:Y:S01]  /*1930*/  MOV R16, R14 ;  /* 0x0000000e00107202 */ /* 0x000fe20000000f00 */
[----:B------:R-:W-:Y:S01]  /*1940*/  IMAD.MOV.U32 R14, RZ, RZ, c[0x0][0x238] ;  /* 0x00008e00ff0e7624 */ /* 0x000fe200078e00ff */
[----:B------:R-:W-:Y:S01]  /*1950*/  SHF.R.S32.HI R6, RZ, 0x1f, R164 ;  /* 0x0000001fff067819 */ /* 0x000fe200000114a4 */
[----:B------:R-:W-:Y:S01]  /*1960*/  IMAD R0, R13, c[0x0][0x23c], R0 ;  /* 0x00008f000d007a24 */ /* 0x000fe200078e0200 */
[----:B------:R-:W-:Y:S01]  /*1970*/  ISETP.GE.AND P5, PT, R154, c[0x0][0x1d4], PT ;  /* 0x000075009a007a0c */ /* 0x000fe20003fa6270 */
[----:B------:R-:W-:Y:S01]  /*1980*/  IMAD R167, R2, c[0x0][0x248], RZ ;  /* 0x0000920002a77a24 */ /* 0x000fe200078e02ff */
[----:B------:R-:W-:Y:S01]  /*1990*/  SHF.L.U64.HI R102, R14, R3, c[0x0][0x23c] ;  /* 0x00008f000e667619 */ /* 0x000fe20000010203 */
[----:B------:R-:W-:Y:S01]  /*19a0*/  IMAD.IADD R17, R15, 0x1, R0 ;  /* 0x000000010f117824 */ /* 0x000fe200078e0200 */
[----:B------:R-:W-:Y:S01]  /*19b0*/  IADD3 R15, R5, -0x1, RZ ;  /* 0xffffffff050f7810 */ /* 0x000fe20007ffe0ff */
[----:B------:R-:W-:Y:S01]  /*19c0*/  IMAD.IADD R0, R90, 0x1, -R7 ;  /* 0x000000015a007824 */ /* 0x000fe200078e0a07 */
[C---:B------:R-:W-:Y:S01]  /*19d0*/  SHF.L.U32 R106, R14.reuse, 0x5, RZ ;  /* 0x000000050e6a7819 */ /* 0x040fe200000006ff */
[----:B------:R-:W-:Y:S01]  /*19e0*/  IMAD.WIDE.U32 R158, R225, c[0x0][0x240], R16 ;  /* 0x00009000e19e7a25 */ /* 0x000fe200078e0010 */
[----:B------:R-:W-:-:S02]  /*19f0*/  SHF.L.U64.HI R105, R14, R107, c[0x0][0x23c] ;  /* 0x00008f000e697619 */ /* 0x000fc4000001026b */
[----:B------:R-:W-:Y:S01]  /*1a00*/  ISETP.GE.AND P4, PT, R218, c[0x0][0x1d4], PT ;  /* 0x00007500da007a0c */ /* 0x000fe20003f86270 */
[----:B------:R-:W-:Y:S01]  /*1a10*/  IMAD R159, R225, c[0x0][0x244], R159 ;  /* 0x00009100e19f7a24 */ /* 0x000fe200078e029f */
[----:B------:R-:W-:Y:S01]  /*1a20*/  MOV R108, c[0x0][0x258] ;  /* 0x00009600006c7a02 */ /* 0x000fe20000000f00 */
[----:B------:R-:W-:Y:S01]  /*1a30*/  IMAD R0, R15, -0x40, R0 ;  /* 0xffffffc00f007824 */ /* 0x000fe200078e0200 */
[----:B------:R-:W-:Y:S01]  /*1a40*/  SHF.L.U64.HI R98, R100, R3, c[0x0][0x1e4] ;  /* 0x0000790064627619 */ /* 0x000fe20000010203 */
[----:B------:R-:W-:Y:S01]  /*1a50*/  IMAD.WIDE.U32 R158, R160, c[0x0][0x248], R158 ;  /* 0x00009200a09e7a25 */ /* 0x000fe200078e009e */
[----:B------:R-:W-:Y:S02]  /*1a60*/  SHF.L.U64.HI R107, R108, R107, c[0x0][0x25c] ;  /* 0x000097006c6b7619 */ /* 0x000fe4000001026b */
[----:B------:R-:W-:Y:S01]  /*1a70*/  ISETP.GE.AND P1, PT, R0, 0x21, PT ;  /* 0x000000210000780c */ /* 0x000fe20003f26270 */
[----:B------:R-:W-:Y:S01]  /*1a80*/  IMAD R167, R160, c[0x0][0x24c], R167 ;  /* 0x00009300a0a77a24 */ /* 0x000fe200078e02a7 */
[----:B------:R-:W-:Y:S01]  /*1a90*/  ISETP.GE.AND P2, PT, R0, 0x1, PT ;  /* 0x000000010000780c */ /* 0x000fe20003f46270 */
[----:B------:R-:W-:Y:S01]  /*1aa0*/  IMAD.SHL.U32 R104, R14, 0x40, RZ ;  /* 0x000000400e687824 */ /* 0x000fe200078e00ff */
[----:B------:R-:W-:Y:S01]  /*1ab0*/  SHF.R.S32.HI R0, RZ, 0x1f, R15 ;  /* 0x0000001fff007819 */ /* 0x000fe2000001140f */
[----:B------:R-:W-:Y:S01]  /*1ac0*/  IMAD R7, R102, R15, RZ ;  /* 0x0000000f66077224 */ /* 0x000fe200078e02ff */
[----:B------:R-:W-:Y:S01]  /*1ad0*/  MOV R166, R158 ;  /* 0x0000009e00a67202 */ /* 0x000fe20000000f00 */
[----:B------:R-:W-:Y:S01]  /*1ae0*/  IMAD.IADD R167, R159, 0x1, R167 ;  /* 0x000000019fa77824 */ /* 0x000fe200078e02a7 */
[----:B------:R-:W-:Y:S01]  /*1af0*/  SHF.L.U64.HI R99, R108, R3, c[0x0][0x25c] ;  /* 0x000097006c637619 */ /* 0x000fe20000010203 */
[-C--:B------:R-:W-:Y:S01]  /*1b00*/  IMAD R7, R0, R104.reuse, R7 ;  /* 0x0000006800077224 */ /* 0x080fe200078e0207 */
[----:B------:R-:W-:Y:S01]  /*1b10*/  SHF.L.U32 R101, R108, 0x6, RZ ;  /* 0x000000066c657819 */ /* 0x000fe200000006ff */
[----:B------:R-:W-:Y:S01]  /*1b20*/  IMAD R8, R8, c[0x0][0x258], RZ ;  /* 0x0000960008087a24 */ /* 0x000fe200078e02ff */
[----:B------:R-:W-:Y:S01]  /*1b30*/  SHF.R.S32.HI R143, RZ, 0x1f, R142 ;  /* 0x0000001fff8f7819 */ /* 0x000fe2000001148e */
[----:B------:R-:W-:-:S04]  /*1b40*/  IMAD.WIDE.U32 R16, R15, R104, R166 ;  /* 0x000000680f107225 */ /* 0x000fc800078e00a6 */
[----:B------:R-:W-:Y:S01]  /*1b50*/  IMAD.WIDE.U32 R20, R13, c[0x0][0x258], R154 ;  /* 0x000096000d147a25 */ /* 0x000fe200078e009a */
[----:B------:R-:W-:-:S03]  /*1b60*/  @P2 LEA R24, P3, R16, c[0x0][0x220], 0x1 ;  /* 0x0000880010182a11 */ /* 0x000fc600078608ff */
[----:B------:R-:W-:Y:S02]  /*1b70*/  IMAD R8, R13, c[0x0][0x25c], R8 ;  /* 0x000097000d087a24 */ /* 0x000fe400078e0208 */
[----:B------:R-:W-:Y:S01]  /*1b80*/  IMAD.IADD R14, R17, 0x1, R7 ;  /* 0x00000001110e7824 */ /* 0x000fe200078e0207 */
[----:B------:R-:W-:Y:S01]  /*1b90*/  @P1 IADD3 R7, P0, R106, R16, RZ ;  /* 0x000000106a071210 */ /* 0x000fe20007f1e0ff */
[----:B------:R-:W-:Y:S02]  /*1ba0*/  IMAD R9, R6, c[0x0][0x1e0], RZ ;  /* 0x0000780006097a24 */ /* 0x000fe400078e02ff */
[----:B------:R-:W-:Y:S01]  /*1bb0*/  IMAD.IADD R21, R21, 0x1, R8 ;  /* 0x0000000115157824 */ /* 0x000fe200078e0208 */
[----:B------:R-:W-:Y:S01]  /*1bc0*/  @P1 IADD3.X R8, R14, R105, RZ, P0, !PT ;  /* 0x000000690e081210 */ /* 0x000fe200007fe4ff */
[----:B------:R-:W-:Y:S01]  /*1bd0*/  IMAD R9, R164, c[0x0][0x1e4], R9 ;  /* 0x00007900a4097a24 */ /* 0x000fe200078e0209 */
[----:B------:R-:W-:Y:S01]  /*1be0*/  @P1 LEA R22, P0, R7, c[0x0][0x220], 0x1 ;  /* 0x0000880007161a11 */ /* 0x000fe200078008ff */
[----:B------:R-:W-:Y:S01]  /*1bf0*/  IMAD R95, R2, c[0x0][0x268], RZ ;  /* 0x00009a00025f7a24 */ /* 0x000fe200078e02ff */
[----:B------:R-:W-:Y:S01]  /*1c00*/  @P2 LEA.HI.X R25, R16, c[0x0][0x224], R14, 0x1, P3 ;  /* 0x0000890010192a11 */ /* 0x000fe200018f0c0e */
[----:B------:R-:W-:Y:S01]  /*1c10*/  IMAD.SHL.U32 R100, R100, 0x40, RZ ;  /* 0x0000004064647824 */ /* 0x000fe200078e00ff */
[----:B------:R-:W-:Y:S01]  /*1c20*/  ISETP.GE.AND P3, PT, R217, c[0x0][0x1d4], PT ;  /* 0x00007500d9007a0c */ /* 0x000fe20003f66270 */
[----:B------:R-:W-:Y:S01]  /*1c30*/  IMAD R95, R160, c[0x0][0x26c], R95 ;  /* 0x00009b00a05f7a24 */ /* 0x000fe200078e025f */
[----:B------:R-:W-:Y:S01]  /*1c40*/  @P1 LEA.HI.X R23, R7, c[0x0][0x224], R8, 0x1, P0 ;  /* 0x0000890007171a11 */ /* 0x000fe200000f0c08 */
[----:B------:R-:W-:Y:S01]  /*1c50*/  @!PT LDS RZ, [RZ] ;  /* 0x00000000fffff984 */ /* 0x000fe20000000800 */
[----:B------:R-:W-:Y:S01]  /*1c60*/  @!PT LDS RZ, [RZ] ;  /* 0x00000000fffff984 */ /* 0x000fe20000000800 */
[----:B------:R-:W-:Y:S01]  /*1c70*/  @!PT LDS RZ, [RZ] ;  /* 0x00000000fffff984 */ /* 0x000fe20000000800 */
[----:B------:R1:W-:Y:S01]  /*1c80*/  @P2 LDGSTS.E.BYPASS.LTC128B.128 [R139+0xc100], [R24.64], !P5 ;  /* 0x0c100000188b2fae */ /* 0x0003e2000e901d48 */
[----:B------:R-:W-:Y:S01]  /*1c90*/  IADD3 R19, R19, R9, RZ ;  /* 0x0000000913137210 */ /* 0x000fe20007ffe0ff */
[C---:B------:R-:W-:Y:S01]  /*1ca0*/  IMAD.WIDE.U32 R8, R225.reuse, c[0x0][0x260], R20 ;  /* 0x00009800e1087a25 */ /* 0x040fe200078e0014 */
[----:B------:R-:W-:Y:S01]  /*1cb0*/  ISETP.NE.AND P0, PT, R4, RZ, PT ;  /* 0x000000ff0400720c */ /* 0x000fe20003f05270 */
[----:B------:R1:W-:Y:S01]  /*1cc0*/  @P2 LDGSTS.E.BYPASS.LTC128B.128 [R139+0xe100], [R24.64+0x80], !P4 ;  /* 0x0e100080188b2fae */ /* 0x0003e2000e101d48 */
[----:B------:R-:W-:Y:S01]  /*1cd0*/  SHF.R.S32.HI R7, RZ, 0x1f, R223 ;  /* 0x0000001fff077819 */ /* 0x000fe200000114df */
[----:B------:R-:W-:-:S04]  /*1ce0*/  IMAD.WIDE.U32 R162, R225, c[0x0][0x1e8], R18 ;  /* 0x00007a00e1a27a25 */ /* 0x000fc800078e0012 */
[----:B------:R-:W-:Y:S01]  /*1cf0*/  IMAD R9, R225, c[0x0][0x264], R9 ;  /* 0x00009900e1097a24 */ /* 0x000fe200078e0209 */
[----:B------:R1:W-:Y:S01]  /*1d00*/  @P2 LDGSTS.E.BYPASS.LTC128B.128 [R139+0x10100], [R24.64+0x100], !P3 ;  /* 0x10100100188b2fae */ /* 0x0003e2000d901d48 */
[----:B------:R-:W-:Y:S02]  /*1d10*/  IMAD R2, R7, c[0x0][0x1e0], RZ ;  /* 0x0000780007027a24 */ /* 0x000fe400078e02ff */
[----:B------:R-:W-:Y:S01]  /*1d20*/  IMAD R163, R225, c[0x0][0x1ec], R163 ;  /* 0x00007b00e1a37a24 */ /* 0x000fe200078e02a3 */
[----:B------:R1:W-:Y:S01]  /*1d30*/  @P1 LDGSTS.E.BYPASS.LTC128B.128 [R139+0xd100], [R22.64], !P5 ;  /* 0x0d100000168b1fae */ /* 0x0003e2000e901d48 */
[----:B------:R-:W-:-:S03]  /*1d40*/  IMAD.WIDE.U32 R160, R160, c[0x0][0x268], R8 ;  /* 0x00009a00a0a07a25 */ /* 0x000fc600078e0008 */
[----:B------:R1:W-:Y:S01]  /*1d50*/  @P1 LDGSTS.E.BYPASS.LTC128B.128 [R139+0xf100], [R22.64+0x80], !P4 ;  /* 0x0f100080168b1fae */ /* 0x0003e2000e101d48 */
[----:B------:R-:W-:Y:S01]  /*1d60*/  IMAD R103, R223, c[0x0][0x1e4], R2 ;  /* 0x00007900df677a24 */ /* 0x000fe200078e0202 */
[----:B------:R-:W-:Y:S01]  /*1d70*/  IADD3 R95, R161, R95, RZ ;  /* 0x0000005fa15f7210 */ /* 0x000fe20007ffe0ff */
[----:B------:R-:W-:Y:S01]  /*1d80*/  IMAD.SHL.U32 R108, R108, 0x20, RZ ;  /* 0x000000206c6c7824 */ /* 0x000fe200078e00ff */
[----:B------:R1:W-:Y:S02]  /*1d90*/  @P1 LDGSTS.E.BYPASS.LTC128B.128 [R139+0x11100], [R22.64+0x100], !P3 ;  /* 0x11100100168b1fae */ /* 0x0003e4000d901d48 */
[----:B------:R-:W-:Y:S02]  /*1da0*/  IADD3 R103, R169, R103, RZ ;  /* 0x00000067a9677210 */ /* 0x000fe40007ffe0ff */
[----:B------:R-:W0:Y:S01]  /*1db0*/  LDGDEPBAR ;  /* 0x00000000000079af */ /* 0x000e220000000000 */
[----:B------:R-:W-:Y:S01]  /*1dc0*/  WARPSYNC 0xffffffff ;  /* 0xffffffff00007948 */ /* 0x000fe20003800000 */
[----:B--2---:R-:W-:Y:S01]  /*1dd0*/  @P6 SHF.R.S32.HI R127, RZ, 0x1f, R156 ;  /* 0x0000001fff7f6819 */ /* 0x004fe2000001149c */
[----:B------:R-:W-:Y:S01]  /*1de0*/  @!P6 IMAD.MOV.U32 R156, RZ, RZ, R224 ;  /* 0x000000ffff9ce224 */ /* 0x000fe200078e00e0 */
[----:B------:R-:W-:-:S04]  /*1df0*/  @!P6 MOV R127, R87 ;  /* 0x00000057007fe202 */ /* 0x000fc80000000f00 */
[----:B------:R-:W-:Y:S02]  /*1e00*/  SEL R127, R127, RZ, !P0 ;  /* 0x000000ff7f7f7207 */ /* 0x000fe40004000000 */
[----:B------:R-:W-:-:S03]  /*1e10*/  SEL R156, R156, RZ, !P0 ;  /* 0x000000ff9c9c7207 */ /* 0x000fc60004000000 */
[----:B------:R-:W-:Y:S02]  /*1e20*/  IMAD R97, R127, c[0x0][0x1f0], RZ ;  /* 0x00007c007f617a24 */ /* 0x000fe400078e02ff */
[----:B------:R-:W-:-:S04]  /*1e30*/  IMAD.WIDE.U32 R162, R156, c[0x0][0x1f0], R162 ;  /* 0x00007c009ca27a25 */ /* 0x000fc800078e00a2 */
[----:B------:R-:W-:-:S04]  /*1e40*/  IMAD R97, R156, c[0x0][0x1f4], R97 ;  /* 0x00007d009c617a24 */ /* 0x000fc800078e0261 */
[----:B------:R-:W-:Y:S02]  /*1e50*/  IMAD.IADD R97, R163, 0x1, R97 ;  /* 0x00000001a3617824 */ /* 0x000fe400078e0261 */
[----:B-1----:R-:W-:Y:S01]  /*1e60*/  ISETP.GT.AND P0, PT, R15, R12, PT ;  /* 0x0000000c0f00720c */ /* 0x002fe20003f04270 */
[----:B------:R-:W-:Y:S01]  /*1e70*/  BAR.SYNC.DEFER_BLOCKING 0x0 ;  /* 0x0000000000007b1d */ /* 0x000fe20000010000 */
[----:B------:R-:W-:Y:S01]  /*1e80*/  IMAD R2, R99, R15, RZ ;  /* 0x0000000f63027224 */ /* 0x000fe200078e02ff */
[----:B------:R-:W-:Y:S01]  /*1e90*/  IADD3 R14, R144, 0x40, RZ ;  /* 0x00000040900e7810 */ /* 0x000fe20007ffe0ff */
[----:B------:R-:W-:Y:S02]  /*1ea0*/  IMAD.MOV.U32 R8, RZ, RZ, R160 ;  /* 0x000000ffff087224 */ /* 0x000fe400078e00a0 */
[----:B------:R-:W-:Y:S01]  /*1eb0*/  IMAD.MOV.U32 R9, RZ, RZ, R95 ;  /* 0x000000ffff097224 */ /* 0x000fe200078e005f */
[----:B------:R-:W-:Y:S01]  /*1ec0*/  ULDC.U8 UR4, c[0x0][0x298] ;  /* 0x0000a60000047ab9 */ /* 0x000fe20000000000 */
[-C--:B------:R-:W-:Y:S02]  /*1ed0*/  IMAD R2, R0, R101.reuse, R2 ;  /* 0x0000006500027224 */ /* 0x080fe400078e0202 */
[----:B------:R-:W-:-:S03]  /*1ee0*/  IMAD.WIDE.U32 R8, R15, R101, R8 ;  /* 0x000000650f087225 */ /* 0x000fc600078e0008 */
[----:B------:R-:W-:Y:S01]  /*1ef0*/  @P0 IADD3 R13, R5, -0x2, RZ ;  /* 0xfffffffe050d0810 */ /* 0x000fe20007ffe0ff */
[----:B------:R-:W-:Y:S01]  /*1f00*/  IMAD.IADD R2, R9, 0x1, R2 ;  /* 0x0000000109027824 */ /* 0x000fe200078e0202 */
[----:B------:R-:W-:Y:S01]  /*1f10*/  @P2 LEA R18, P6, R8, c[0x0][0x250], 0x1 ;  /* 0x0000940008122a11 */ /* 0x000fe200078c08ff */
[----:B------:R-:W-:Y:S01]  /*1f20*/  IMAD.MOV.U32 R96, RZ, RZ, 0x1 ;  /* 0x00000001ff607424 */ /* 0x000fe200078e00ff */
[----:B------:R-:W-:Y:S01]  /*1f30*/  @P0 SHF.R.S32.HI R0, RZ, 0x1f, R13 ;  /* 0x0000001fff000819 */ /* 0x000fe2000001140d */
[----:B------:R-:W-:Y:S01]  /*1f40*/  @P0 IMAD R9, R102, R13, RZ ;  /* 0x0000000d66090224 */ /* 0x000fe200078e02ff */
[----:B------:R-:W-:Y:S01]  /*1f50*/  @P2 LEA.HI.X R19, R8, c[0x0][0x254], R2, 0x1, P6 ;  /* 0x0000950008132a11 */ /* 0x000fe200030f0c02 */
[----:B------:R-:W-:Y:S01]  /*1f60*/  @P0 IMAD.WIDE.U32 R16, R13, R104, R166 ;  /* 0x000000680d100225 */ /* 0x000fe200078e00a6 */
[----:B------:R-:W-:Y:S02]  /*1f70*/  @P1 IADD3 R5, P6, R108, R8, RZ ;  /* 0x000000086c051210 */ /* 0x000fe40007fde0ff */
[----:B------:R-:W-:Y:S01]  /*1f80*/  IADD3 R13, R144, 0x20, RZ ;  /* 0x00000020900d7810 */ /* 0x000fe20007ffe0ff */
[----:B------:R-:W-:Y:S01]  /*1f90*/  IMAD.MOV.U32 R8, RZ, RZ, c[0x0][0x27c] ;  /* 0x00009f00ff087624 */ /* 0x000fe200078e00ff */
[----:B------:R-:W-:Y:S01]  /*1fa0*/  @!PT LDS RZ, [RZ] ;  /* 0x00000000fffff984 */ /* 0x000fe20000000800 */
[----:B------:R-:W-:Y:S01]  /*1fb0*/  @!PT LDS RZ, [RZ] ;  /* 0x00000000fffff984 */ /* 0x000fe20000000800 */
[----:B------:R-:W-:Y:S01]  /*1fc0*/  @!PT LDS RZ, [RZ] ;  /* 0x00000000fffff984 */ /* 0x000fe20000000800 */
[----:B------:R1:W-:Y:S01]  /*1fd0*/  @P2 LDGSTS.E.BYPASS.LTC128B.128 [R139+0x100], [R18.64], !P5 ;  /* 0x00100000128b2fae */ /* 0x0003e2000e901d48 */
[----:B------:R-:W-:Y:S01]  /*1fe0*/  @P1 IMAD.X R2, R2, 0x1, R107, P6 ;  /* 0x0000000102021824 */ /* 0x000fe200030e066b */
[C---:B------:R-:W-:Y:S01]  /*1ff0*/  @P1 LEA R22, P6, R5.reuse, c[0x0][0x250], 0x1 ;  /* 0x0000940005161a11 */ /* 0x040fe200078c08ff */
[----:B------:R-:W-:Y:S01]  /*2000*/  @P0 IMAD R0, R0, R104, R9 ;  /* 0x0000006800000224 */ /* 0x000fe200078e0209 */
[----:B------:R1:W-:Y:S01]  /*2010*/  @P2 LDGSTS.E.BYPASS.LTC128B.128 [R139+0x2100], [R18.64+0x80], !P4 ;  /* 0x02100080128b2fae */ /* 0x0003e2000e101d48 */
[----:B------:R-:W-:Y:S01]  /*2020*/  IMAD.SHL.U32 R8, R8, 0x2, RZ ;  /* 0x0000000208087824 */ /* 0x000fe200078e00ff */
[----:B------:R-:W-:Y:S01]  /*2030*/  @P1 LEA.HI.X R23, R5, c[0x0][0x254], R2, 0x1, P6 ;  /* 0x0000950005171a11 */ /* 0x000fe200030f0c02 */
[----:B------:R-:W-:Y:S01]  /*2040*/  @P0 IMAD.IADD R0, R17, 0x1, R0 ;  /* 0x0000000111000824 */ /* 0x000fe200078e0200 */
[----:B------:R1:W-:Y:S01]  /*2050*/  @P2 LDGSTS.E.BYPASS.LTC128B.128 [R139+0x4100], [R18.64+0x100], !P3 ;  /* 0x04100100128b2fae */ /* 0x0003e2000d901d48 */
[----:B------:R-:W-:Y:S01]  /*2060*/  @P0 LEA R20, P6, R16, c[0x0][0x220], 0x1 ;  /* 0x0000880010140a11 */ /* 0x000fe200078c08ff */
[----:B------:R-:W-:Y:S01]  /*2070*/  IMAD R172, R7, c[0x0][0x290], RZ ;  /* 0x0000a40007ac7a24 */ /* 0x000fe200078e02ff */
[----:B------:R-:W-:Y:S01]  /*2080*/  ISETP.GE.AND P2, PT, R13, c[0x0][0x27c], PT ;  /* 0x00009f000d007a0c */ /* 0x000fe20003f46270 */
[----:B------:R-:W-:Y:S01]  /*2090*/  IMAD R170, R7, c[0x0][0x280], RZ ;  /* 0x0000a00007aa7a24 */ /* 0x000fe200078e02ff */
[----:B------:R-:W-:Y:S01]  /*20a0*/  IADD3 R17, -R8, c[0x0][0x1d4], RZ ;  /* 0x0000750008117a10 */ /* 0x000fe20007ffe1ff */
[----:B------:R-:W-:Y:S01]  /*20b0*/  IMAD R127, R127, c[0x0][0x218], RZ ;  /* 0x000086007f7f7a24 */ /* 0x000fe200078e02ff */
[----:B------:R-:W-:Y:S01]  /*20c0*/  @P0 LEA.HI.X R21, R16, c[0x0][0x224], R0, 0x1, P6 ;  /* 0x0000890010150a11 */ /* 0x000fe200030f0c00 */
[C---:B------:R-:W-:Y:S01]  /*20d0*/  IMAD R170, R223.reuse, c[0x0][0x284], R170 ;  /* 0x0000a100dfaa7a24 */ /* 0x040fe200078e02aa */
[----:B------:R-:W-:Y:S01]  /*20e0*/  SEL R2, RZ, c[0x0][0x27c], !P2 ;  /* 0x00009f00ff027a07 */ /* 0x000fe20005000000 */
[----:B------:R-:W-:Y:S01]  /*20f0*/  IMAD R127, R156, c[0x0][0x21c], R127 ;  /* 0x000087009c7f7a24 */ /* 0x000fe200078e027f */
[-C--:B------:R-:W-:Y:S01]  /*2100*/  SEL R0, R8, R17.reuse, !P2 ;  /* 0x0000001108007207 */ /* 0x080fe20005000000 */
[----:B------:R-:W-:Y:S01]  /*2110*/  IMAD.WIDE.U32 R174, R223, c[0x0][0x280], R144 ;  /* 0x0000a000dfae7a25 */ /* 0x000fe200078e0090 */
[----:B------:R-:W-:Y:S01]  /*2120*/  ISETP.GE.AND P2, PT, R144, c[0x0][0x27c], PT ;  /* 0x00009f0090007a0c */ /* 0x000fe20003f46270 */
[----:B------:R2:W-:Y:S01]  /*2130*/  @P1 LDGSTS.E.BYPASS.LTC128B.128 [R139+0x1100], [R22.64], !P5 ;  /* 0x01100000168b1fae */ /* 0x0005e2000e901d48 */
[----:B------:R-:W-:Y:S01]  /*2140*/  ISETP.GE.AND P6, PT, R14, c[0x0][0x27c], PT ;  /* 0x00009f000e007a0c */ /* 0x000fe20003fc6270 */
[----:B------:R-:W-:Y:S01]  /*2150*/  IMAD.IADD R2, R13, 0x1, R2 ;  /* 0x000000010d027824 */ /* 0x000fe200078e0202 */
[CC--:B------:R-:W-:Y:S01]  /*2160*/  SEL R4, R8.reuse, R17.reuse, !P2 ;  /* 0x0000001108047207 */ /* 0x0c0fe20005000000 */
[C---:B------:R-:W-:Y:S01]  /*2170*/  IMAD R172, R223.reuse, c[0x0][0x294], R172 ;  /* 0x0000a500dfac7a24 */ /* 0x040fe200078e02ac */
[----:B------:R-:W-:Y:S01]  /*2180*/  SEL R17, R8, R17, !P6 ;  /* 0x0000001108117207 */ /* 0x000fe20007000000 */
[C---:B------:R-:W-:Y:S01]  /*2190*/  IMAD.WIDE.U32 R8, R223.reuse, c[0x0][0x280], R142 ;  /* 0x0000a000df087a25 */ /* 0x040fe200078e008e */
[----:B------:R-:W-:Y:S01]  /*21a0*/  SEL R5, RZ, c[0x0][0x27c], !P2 ;  /* 0x00009f00ff057a07 */ /* 0x000fe20005000000 */
[----:B------:R2:W-:Y:S01]  /*21b0*/  @P1 LDGSTS.E.BYPASS.LTC128B.128 [R139+0x3100], [R22.64+0x80], !P4 ;  /* 0x03100080168b1fae */ /* 0x0005e2000e101d48 */
[----:B------:R-:W-:Y:S01]  /*21c0*/  ISETP.LE.AND P2, PT, R96, c[0x0][0x27c], PT ;  /* 0x00009f0060007a0c */ /* 0x000fe20003f43270 */
[----:B------:R-:W-:Y:S01]  /*21d0*/  IMAD.IADD R171, R170, 0x1, R9 ;  /* 0x00000001aaab7824 */ /* 0x000fe200078e0209 */
[----:B------:R-:W-:Y:S01]  /*21e0*/  SHF.R.S32.HI R9, RZ, 0x1f, R2 ;  /* 0x0000001fff097819 */ /* 0x000fe20000011402 */
[----:B------:R-:W-:Y:S01]  /*21f0*/  IMAD.IADD R5, R144, 0x1, R5 ;  /* 0x0000000190057824 */ /* 0x000fe200078e0205 */
[----:B-1----:R-:W-:Y:S01]  /*2200*/  SEL R19, RZ, c[0x0][0x27c], !P6 ;  /* 0x00009f00ff137a07 */ /* 0x002fe20007000000 */
[C---:B------:R-:W-:Y:S01]  /*2210*/  IMAD.WIDE.U32 R176, R223.reuse, c[0x0][0x290], R144 ;  /* 0x0000a400dfb07a25 */ /* 0x040fe200078e0090 */
[----:B------:R-:W-:Y:S01]  /*2220*/  IADD3 R164, P6, R223, R164, RZ ;  /* 0x000000a4dfa47210 */ /* 0x000fe20007fde0ff */
[----:B------:R2:W-:Y:S01]  /*2230*/  @P1 LDGSTS.E.BYPASS.LTC128B.128 [R139+0x5100], [R22.64+0x100], !P3 ;  /* 0x05100100168b1fae */ /* 0x0005e2000d901d48 */
[----:B------:R-:W-:Y:S01]  /*2240*/  SHF.R.S32.HI R16, RZ, 0x1f, R5 ;  /* 0x0000001fff107819 */ /* 0x000fe20000011405 */
[----:B------:R-:W-:-:S02]  /*2250*/  IMAD.IADD R19, R14, 0x1, R19 ;  /* 0x000000010e137824 */ /* 0x000fc400078e0213 */
[----:B------:R-:W-:Y:S01]  /*2260*/  IMAD.X R165, R6, 0x1, R7, P6 ;  /* 0x0000000106a57824 */ /* 0x000fe200030e0607 */
[----:B------:R-:W-:Y:S01]  /*2270*/  P2R R6, PR, RZ, 0x4 ;  /* 0x00000004ff067803 */ /* 0x000fe20000000000 */
[----:B------:R-:W-:Y:S01]  /*2280*/  IMAD.WIDE.U32 R24, R223, c[0x0][0x290], R142 ;  /* 0x0000a400df187a25 */ /* 0x000fe200078e008e */
[----:B------:R-:W0:Y:S01]  /*2290*/  LDGDEPBAR ;  /* 0x00000000000079af */ /* 0x000e220000000000 */
[----:B------:R-:W-:Y:S02]  /*22a0*/  LOP3.LUT P6, RZ, R220, 0x4, RZ, 0xc0, !PT ;  /* 0x00000004dcff7812 */ /* 0x000fe400078cc0ff */
[C---:B------:R-:W-:Y:S01]  /*22b0*/  IMAD.WIDE.U32 R6, R225.reuse, c[0x0][0x210], R144 ;  /* 0x00008400e1067a25 */ /* 0x040fe200078e0090 */
[----:B------:R2:W-:Y:S03]  /*22c0*/  @P0 LDGSTS.E.BYPASS.LTC128B.128 [R139+0x12100], [R20.64], !P5 ;  /* 0x12100000148b0fae */ /* 0x0005e6000e901d48 */
[----:B------:R-:W-:Y:S01]  /*22d0*/  IMAD R7, R225, c[0x0][0x214], R7 ;  /* 0x00008500e1077a24 */ /* 0x000fe200078e0207 */
[----:B------:R2:W-:Y:S01]  /*22e0*/  @P0 LDGSTS.E.BYPASS.LTC128B.128 [R139+0x14100], [R20.64+0x80], !P4 ;  /* 0x14100080148b0fae */ /* 0x0005e2000e101d48 */
[----:B------:R-:W-:-:S02]  /*22f0*/  IMAD.IADD R175, R175, 0x1, R170 ;  /* 0x00000001afaf7824 */ /* 0x000fc400078e02aa */
[----:B------:R-:W-:Y:S01]  /*2300*/  IMAD.WIDE.U32 R156, R156, c[0x0][0x218], R6 ;  /* 0x000086009c9c7a25 */ /* 0x000fe200078e0006 */
[----:B------:R-:W-:Y:S01]  /*2310*/  SHF.R.S32.HI R7, RZ, 0x1f, R4 ;  /* 0x0000001fff077819 */ /* 0x000fe20000011404 */
[----:B------:R2:W-:Y:S01]  /*2320*/  @P0 LDGSTS.E.BYPASS.LTC128B.128 [R139+0x16100], [R20.64+0x100], !P3 ;  /* 0x16100100148b0fae */ /* 0x0005e2000d901d48 */
[-C--:B------:R-:W-:Y:S01]  /*2330*/  LEA.HI R6, R16, R5.reuse, RZ, 0x3 ;  /* 0x0000000510067211 */ /* 0x080fe200078f18ff */
[----:B------:R-:W-:Y:S01]  /*2340*/  IMAD.MOV.U32 R170, RZ, RZ, R8 ;  /* 0x000000ffffaa7224 */ /* 0x000fe200078e0008 */
[----:B------:R-:W-:Y:S01]  /*2350*/  LEA.HI R7, R7, R4, RZ, 0x4 ;  /* 0x0000000407077211 */ /* 0x000fe200078f20ff */
[----:B------:R-:W-:Y:S01]  /*2360*/  IMAD.IADD R177, R177, 0x1, R172 ;  /* 0x00000001b1b17824 */ /* 0x000fe200078e02ac */
[CC--:B------:R-:W-:Y:S01]  /*2370*/  LEA.HI R4, R9.reuse, R2.reuse, RZ, 0x3 ;  /* 0x0000000209047211 */ /* 0x0c0fe200078f18ff */
[----:B------:R-:W-:Y:S01]  /*2380*/  IMAD.IADD R173, R172, 0x1, R25 ;  /* 0x00000001acad7824 */ /* 0x000fe200078e0219 */
[----:B------:R-:W-:Y:S01]  /*2390*/  SHF.R.S32.HI R7, RZ, 0x4, R7 ;  /* 0x00000004ff077819 */ /* 0x000fe20000011407 */
[----:B------:R-:W-:Y:S01]  /*23a0*/  IMAD.MOV.U32 R172, RZ, RZ, R24 ;  /* 0x000000ffffac7224 */ /* 0x000fe200078e0018 */
[----:B------:R-:W-:Y:S01]  /*23b0*/  LEA.HI R9, R9, R2, RZ, 0x6 ;  /* 0x0000000209097211 */ /* 0x000fe200078f30ff */
[----:B------:R-:W-:Y:S01]  /*23c0*/  IMAD.MOV.U32 R112, RZ, RZ, c[0x0][0x290] ;  /* 0x0000a400ff707624 */ /* 0x000fe200078e00ff */
[----:B------:R-:W-:Y:S01]  /*23d0*/  LEA.HI R16, R16, R5, RZ, 0x6 ;  /* 0x0000000510107211 */ /* 0x000fe200078f30ff */
[----:B------:R-:W-:Y:S01]  /*23e0*/  IMAD.MOV.U32 R116, RZ, RZ, c[0x0][0x280] ;  /* 0x0000a000ff747624 */ /* 0x000fe200078e00ff */
[----:B------:R-:W-:Y:S01]  /*23f0*/  SHF.R.S32.HI R5, RZ, 0x1f, R0 ;  /* 0x0000001fff057819 */ /* 0x000fe20000011400 */
[----:B------:R-:W-:Y:S01]  /*2400*/  IMAD.SHL.U32 R9, R9, 0x40, RZ ;  /* 0x0000004009097824 */ /* 0x000fe200078e00ff */
[----:B------:R-:W-:Y:S01]  /*2410*/  LEA.HI.SX32 R122, R6, R7, 0x1d ;  /* 0x00000007067a7211 */ /* 0x000fe200078feaff */
[----:B------:R-:W-:Y:S01]  /*2420*/  IMAD.SHL.U32 R16, R16, 0x40, RZ ;  /* 0x0000004010107824 */ /* 0x000fe200078e00ff */
[----:B------:R-:W-:Y:S01]  /*2430*/  SHF.R.S32.HI R8, RZ, 0x1f, R19 ;  /* 0x0000001fff087819 */ /* 0x000fe20000011413 */
[----:B-----5:R-:W-:Y:S01]  /*2440*/  IMAD.WIDE.U32 R176, R85, c[0x0][0x290], R176 ;  /* 0x0000a40055b07a25 */ /* 0x020fe200078e00b0 */
[----:B------:R-:W-:-:S02]  /*2450*/  LOP3.LUT R24, R221, 0x38, R4, 0xf8, !PT ;  /* 0x00000038dd187812 */ /* 0x000fc400078ef804 */
[----:B------:R-:W-:Y:S01]  /*2460*/  LEA.HI R5, R5, R0, RZ, 0x4 ;  /* 0x0000000005057211 */ /* 0x000fe200078f20ff */
[----:B------:R-:W-:Y:S01]  /*2470*/  IMAD.WIDE.U32 R174, R85, c[0x0][0x280], R174 ;  /* 0x0000a00055ae7a25 */ /* 0x000fe200078e00ae */
[----:B------:R-:W-:Y:S02]  /*2480*/  LOP3.LUT R18, R221, 0x38, R6, 0xf8, !PT ;  /* 0x00000038dd127812 */ /* 0x000fe400078ef806 */
[----:B------:R-:W-:Y:S01]  /*2490*/  SHF.R.S32.HI R7, RZ, 0x1f, R122 ;  /* 0x0000001fff077819 */ /* 0x000fe2000001147a */
[C---:B------:R-:W-:Y:S01]  /*24a0*/  IMAD.WIDE.U32 R172, R85.reuse, c[0x0][0x290], R172 ;  /* 0x0000a40055ac7a25 */ /* 0x040fe200078e00ac */
[----:B------:R-:W-:Y:S02]  /*24b0*/  SHF.R.S32.HI R0, RZ, 0x1f, R17 ;  /* 0x0000001fff007819 */ /* 0x000fe40000011411 */
[----:B------:R-:W-:Y:S01]  /*24c0*/  LEA.HI R2, R8, R19, RZ, 0x3 ;  /* 0x0000001308027211 */ /* 0x000fe200078f18ff */
[----:B------:R-:W-:Y:S01]  /*24d0*/  IMAD.WIDE.U32 R170, R85, c[0x0][0x280], R170 ;  /* 0x0000a00055aa7a25 */ /* 0x000fe200078e00aa */
[----:B------:R-:W-:-:S02]  /*24e0*/  LOP3.LUT R9, R9, 0xfffff000, RZ, 0xc0, !PT ;  /* 0xfffff00009097812 */ /* 0x000fc400078ec0ff */
[-C--:B------:R-:W-:Y:S01]  /*24f0*/  LOP3.LUT R117, R24, R141.reuse, RZ, 0x3c, !PT ;  /* 0x0000008d18757212 */ /* 0x080fe200078e3cff */
[----:B------:R-:W-:Y:S01]  /*2500*/  IMAD.MOV.U32 R59, RZ, RZ, 0x1 ;  /* 0x00000001ff3b7424 */ /* 0x000fe200078e00ff */
[----:B------:R-:W-:Y:S01]  /*2510*/  LOP3.LUT R119, R18, R141, RZ, 0x3c, !PT ;  /* 0x0000008d12777212 */ /* 0x000fe200078e3cff */
[----:B------:R-:W-:Y:S01]  /*2520*/  IMAD.MOV.U32 R47, RZ, RZ, RZ ;  /* 0x000000ffff2f7224 */ /* 0x000fe200078e00ff */
[----:B------:R-:W-:Y:S01]  /*2530*/  LEA.HI R7, R7, R122, RZ, 0x3 ;  /* 0x0000007a07077211 */ /* 0x000fe200078f18ff */
[----:B------:R-:W-:Y:S01]  /*2540*/  IMAD.SHL.U32 R122, R122, 0x8, RZ ;  /* 0x000000087a7a7824 */ /* 0x000fe200078e00ff */
[----:B------:R-:W-:Y:S01]  /*2550*/  LEA.HI R0, R0, R17, RZ, 0x4 ;  /* 0x0000001100007211 */ /* 0x000fe200078f20ff */
[----:B------:R-:W-:Y:S01]  /*2560*/  IMAD.IADD R127, R157, 0x1, R127 ;  /* 0x000000019d7f7824 */ /* 0x000fe200078e027f */
[----:B------:R-:W-:Y:S01]  /*2570*/  LOP3.LUT R18, R221, 0x38, R2, 0xf8, !PT ;  /* 0x00000038dd127812 */ /* 0x000fe200078ef802 */
[----:B------:R-:W-:Y:S01]  /*2580*/  IMAD.SHL.U32 R7, R7, 0x200, RZ ;  /* 0x0000020007077824 */ /* 0x000fe200078e00ff */
[----:B------:R-:W-:-:S02]  /*2590*/  IADD3 R117, R117, R9, R140 ;  /* 0x0000000975757210 */ /* 0x000fc40007ffe08c */
[----:B------:R-:W-:Y:S02]  /*25a0*/  SHF.R.S32.HI R9, RZ, 0x4, R5 ;  /* 0x00000004ff097819 */ /* 0x000fe40000011405 */
[----:B------:R-:W-:Y:S02]  /*25b0*/  LOP3.LUT R115, R18, R141, RZ, 0x3c, !PT ;  /* 0x0000008d12737212 */ /* 0x000fe400078e3cff */
[----:B------:R-:W-:Y:S02]  /*25c0*/  SHF.R.S32.HI R5, RZ, 0x4, R0 ;  /* 0x00000004ff057819 */ /* 0x000fe40000011400 */
[----:B------:R-:W-:Y:S02]  /*25d0*/  LOP3.LUT R18, R221, 0x38, R122, 0xf8, !PT ;  /* 0x00000038dd127812 */ /* 0x000fe400078ef87a */
[----:B------:R-:W-:Y:S02]  /*25e0*/  LEA.HI R8, R8, R19, RZ, 0x6 ;  /* 0x0000001308087211 */ /* 0x000fe400078f30ff */
[----:B------:R-:W-:-:S02]  /*25f0*/  LEA.HI.SX32 R118, R2, R5, 0x1d ;  /* 0x0000000502767211 */ /* 0x000fc400078feaff */
[----:B------:R-:W-:Y:S01]  /*2600*/  LOP3.LUT R113, R18, R141, RZ, 0x3c, !PT ;  /* 0x0000008d12717212 */ /* 0x000fe200078e3cff */
[----:B------:R-:W-:Y:S01]  /*2610*/  IMAD.SHL.U32 R8, R8, 0x40, RZ ;  /* 0x0000004008087824 */ /* 0x000fe200078e00ff */
[----:B------:R-:W-:Y:S02]  /*2620*/  @P0 LEA R18, P1, R106, R20, 0x1 ;  /* 0x000000146a120211 */ /* 0x000fe400078208ff */
[----:B------:R-:W-:Y:S02]  /*2630*/  LEA.HI.SX32 R120, R4, R9, 0x1d ;  /* 0x0000000904787211 */ /* 0x000fe400078feaff */
[----:B------:R-:W-:Y:S02]  /*2640*/  SHF.R.S32.HI R9, RZ, 0x1f, R118 ;  /* 0x0000001fff097819 */ /* 0x000fe40000011476 */
[----:B------:R-:W-:Y:S02]  /*2650*/  @P0 LEA.HI.X R19, R106, R21, R105, 0x1, P1 ;  /* 0x000000156a130211 */ /* 0x000fe400008f0c69 */
[----:B------:R-:W-:Y:S01]  /*2660*/  LEA.HI R0, R9, R118, RZ, 0x3 ;  /* 0x0000007609007211 */ /* 0x000fe200078f18ff */
[----:B------:R-:W-:Y:S01]  /*2670*/  IMAD.SHL.U32 R118, R118, 0x8, RZ ;  /* 0x0000000876767824 */ /* 0x000fe200078e00ff */
[----:B------:R-:W-:Y:S01]  /*2680*/  LOP3.LUT R8, R8, 0xfffff000, RZ, 0xc0, !PT ;  /* 0xfffff00008087812 */ /* 0x000fe200078ec0ff */
[----:B------:R2:W-:Y:S01]  /*2690*/  @P0 LDGSTS.E.BYPASS.LTC128B.128 [R139+0x13100], [R18.64], !P5 ;  /* 0x13100000128b0fae */ /* 0x0005e2000e901d48 */
[----:B------:R-:W-:Y:S01]  /*26a0*/  SHF.R.S32.HI R5, RZ, 0x1f, R120 ;  /* 0x0000001fff057819 */ /* 0x000fe20000011478 */
[----:B------:R-:W-:Y:S01]  /*26b0*/  IMAD.SHL.U32 R0, R0, 0x200, RZ ;  /* 0x0000020000007824 */ /* 0x000fe200078e00ff */
[----:B------:R-:W-:Y:S01]  /*26c0*/  IADD3 R115, R115, R8, R140 ;  /* 0x0000000873737210 */ /* 0x000fe20007ffe08c */
[----:B------:R2:W-:Y:S01]  /*26d0*/  @P0 LDGSTS.E.BYPASS.LTC128B.128 [R139+0x15100], [R18.64+0x80], !P4 ;  /* 0x15100080128b0fae */ /* 0x0005e2000e101d48 */
[----:B------:R-:W-:Y:S01]  /*26e0*/  LEA.HI R5, R5, R120, RZ, 0x3 ;  /* 0x0000007805057211 */ /* 0x000fe200078f18ff */
[----:B------:R-:W-:Y:S01]  /*26f0*/  IMAD.SHL.U32 R120, R120, 0x8, RZ ;  /* 0x0000000878787824 */ /* 0x000fe200078e00ff */
[----:B------:R-:W-:Y:S01]  /*2700*/  LOP3.LUT R16, R16, 0xfffff000, RZ, 0xc0, !PT ;  /* 0xfffff00010107812 */ /* 0x000fe200078ec0ff */
[----:B------:R2:W-:Y:S01]  /*2710*/  @P0 LDGSTS.E.BYPASS.LTC128B.128 [R139+0x17100], [R18.64+0x100], !P3 ;  /* 0x17100100128b0fae */ /* 0x0005e2000d901d48 */
[----:B------:R-:W-:Y:S01]  /*2720*/  LOP3.LUT R8, R221, 0x38, R118, 0xf8, !PT ;  /* 0x00000038dd087812 */ /* 0x000fe200078ef876 */
[----:B------:R-:W-:Y:S01]  /*2730*/  IMAD.SHL.U32 R5, R5, 0x200, RZ ;  /* 0x0000020005057824 */ /* 0x000fe200078e00ff */
[----:B------:R-:W-:Y:S01]  /*2740*/  IADD3 R119, R119, R16, R140 ;  /* 0x0000001077777210 */ /* 0x000fe20007ffe08c */
[----:B------:R-:W0:Y:S01]  /*2750*/  LDGDEPBAR ;  /* 0x00000000000079af */ /* 0x000e220000000000 */
[----:B------:R-:W-:-:S02]  /*2760*/  LOP3.LUT R109, R8, R141, RZ, 0x3c, !PT ;  /* 0x0000008d086d7212 */ /* 0x000fc400078e3cff */
[----:B------:R-:W-:Y:S02]  /*2770*/  LOP3.LUT R16, R221, 0x38, R120, 0xf8, !PT ;  /* 0x00000038dd107812 */ /* 0x000fe400078ef878 */
[----:B------:R-:W-:Y:S02]  /*2780*/  SHF.R.S32.HI R8, RZ, 0x1f, R85 ;  /* 0x0000001fff087819 */ /* 0x000fe40000011455 */
[----:B------:R-:W-:Y:S02]  /*2790*/  LOP3.LUT R111, R16, R141, RZ, 0x3c, !PT ;  /* 0x0000008d106f7212 */ /* 0x000fe400078e3cff */
[----:B------:R-:W-:Y:S01]  /*27a0*/  LOP3.LUT R0, R0, 0xfffff000, RZ, 0xc0, !PT ;  /* 0xfffff00000007812 */ /* 0x000fe200078ec0ff */
[----:B------:R-:W-:Y:S01]  /*27b0*/  IMAD R16, R8, c[0x0][0x290], RZ ;  /* 0x0000a40008107a24 */ /* 0x000fe200078e02ff */
[----:B------:R-:W-:Y:S01]  /*27c0*/  IADD3 R93, P1, P0, R162, R168, R144 ;  /* 0x000000a8a25d7210 */ /* 0x000fe2000783e090 */
[----:B------:R-:W-:Y:S01]  /*27d0*/  IMAD R8, R8, c[0x0][0x280], RZ ;  /* 0x0000a00008087a24 */ /* 0x000fe200078e02ff */
[----:B------:R-:W-:Y:S01]  /*27e0*/  IADD3 R109, R109, R0, R140 ;  /* 0x000000006d6d7210 */ /* 0x000fe20007ffe08c */
[----:B------:R-:W-:Y:S01]  /*27f0*/  IMAD R123, R85, c[0x0][0x294], R16 ;  /* 0x0000a500557b7a24 */ /* 0x000fe200078e0210 */
[----:B------:R-:W-:Y:S01]  /*2800*/  IADD3.X R126, R97, R103, R145, P1, P0 ;  /* 0x00000067617e7210 */ /* 0x000fe20000fe0491 */
[----:B------:R-:W-:Y:S01]  /*2810*/  IMAD R121, R85, c[0x0][0x284], R8 ;  /* 0x0000a10055797a24 */ /* 0x000fe200078e0208 */
[----:B------:R-:W-:Y:S01]  /*2820*/  LOP3.LUT R7, R7, 0xfffff000, RZ, 0xc0, !PT ;  /* 0xfffff00007077812 */ /* 0x000fe200078ec0ff */
[----:B------:R-:W-:Y:S01]  /*2830*/  IMAD.IADD R125, R177, 0x1, R123 ;  /* 0x00000001b17d7824 */ /* 0x000fe200078e027b */
[----:B------:R-:W-:Y:S01]  /*2840*/  LOP3.LUT R5, R5, 0xfffff000, RZ, 0xc0, !PT ;  /* 0xfffff00005057812 */ /* 0x000fe200078ec0ff */
[----:B------:R-:W-:Y:S01]  /*2850*/  IMAD.IADD R124, R175, 0x1, R121 ;  /* 0x00000001af7c7824 */ /* 0x000fe200078e0279 */
[----:B------:R-:W-:Y:S01]  /*2860*/  LOP3.LUT R0, R221, 0x18, R144, 0xf8, !PT ;  /* 0x00000018dd007812 */ /* 0x000fe200078ef890 */
[----:B------:R-:W-:Y:S01]  /*2870*/  IMAD.IADD R123, R123, 0x1, R173 ;  /* 0x000000017b7b7824 */ /* 0x000fe200078e02ad */
[----:B------:R-:W-:Y:S01]  /*2880*/  ISETP.NE.AND P0, PT, RZ, UR4, PT ;  /* 0x00000004ff007c0c */ /* 0x000fe2000bf05270 */
[----:B------:R-:W-:Y:S01]  /*2890*/  IMAD.IADD R121, R121, 0x1, R171 ;  /* 0x0000000179797824 */ /* 0x000fe200078e02ab */
[----:B------:R-:W-:-:S02]  /*28a0*/  LOP3.LUT R133, R6, 0xfffffff8, RZ, 0xc0, !PT ;  /* 0xfffffff806857812 */ /* 0x000fc400078ec0ff */
[----:B------:R-:W-:Y:S02]  /*28b0*/  LOP3.LUT R131, R4, 0xfffffff8, RZ, 0xc0, !PT ;  /* 0xfffffff804837812 */ /* 0x000fe400078ec0ff */
[----:B------:R-:W-:Y:S02]  /*28c0*/  LOP3.LUT R129, R2, 0xfffffff8, RZ, 0xc0, !PT ;  /* 0xfffffff802817812 */ /* 0x000fe400078ec0ff */
[CC--:B------:R-:W-:Y:S01]  /*28d0*/  SHF.L.U64.HI R110, R112.reuse, R3.reuse, c[0x0][0x294] ;  /* 0x0000a500706e7619 */ /* 0x0c0fe20000010203 */
[----:B------:R-:W-:Y:S01]  /*28e0*/  IMAD.SHL.U32 R112, R112, 0x40, RZ ;  /* 0x0000004070707824 */ /* 0x000fe200078e00ff */
[C---:B------:R-:W-:Y:S01]  /*28f0*/  SHF.L.U64.HI R114, R116.reuse, R3, c[0x0][0x284] ;  /* 0x0000a10074727619 */ /* 0x040fe20000010203 */
[----:B------:R-:W-:Y:S01]  /*2900*/  IMAD.SHL.U32 R116, R116, 0x40, RZ ;  /* 0x0000004074747824 */ /* 0x000fe200078e00ff */
[--C-:B------:R-:W-:Y:S02]  /*2910*/  IADD3 R113, R113, R7, R140.reuse ;  /* 0x0000000771717210 */ /* 0x100fe40007ffe08c */
[----:B------:R-:W-:-:S02]  /*2920*/  IADD3 R111, R111, R5, R140 ;  /* 0x000000056f6f7210 */ /* 0x000fc40007ffe08c */
[----:B------:R-:W-:Y:S02]  /*2930*/  LOP3.LUT R0, R140, R0, R141, 0xf6, !PT ;  /* 0x000000008c007212 */ /* 0x000fe400078ef68d */
[----:B------:R-:W-:Y:S02]  /*2940*/  P2R R135, PR, RZ, 0x1 ;  /* 0x00000001ff877803 */ /* 0x000fe40000000000 */
[----:B------:R-:W-:Y:S02]  /*2950*/  SHF.R.S32.HI R150, RZ, 0x1f, R133 ;  /* 0x0000001fff967819 */ /* 0x000fe40000011485 */
[----:B------:R-:W-:Y:S02]  /*2960*/  SHF.R.S32.HI R148, RZ, 0x1f, R131 ;  /* 0x0000001fff947819 */ /* 0x000fe40000011483 */
[----:B------:R-:W-:Y:S02]  /*2970*/  SHF.R.S32.HI R134, RZ, 0x1f, R129 ;  /* 0x0000001fff867819 */ /* 0x000fe40000011481 */
[----:B------:R-:W-:-:S02]  /*2980*/  SHF.R.S32.HI R132, RZ, 0x1f, R122 ;  /* 0x0000001fff847819 */ /* 0x000fc4000001147a */
[----:B------:R-:W-:Y:S02]  /*2990*/  SHF.R.S32.HI R130, RZ, 0x1f, R120 ;  /* 0x0000001fff827819 */ /* 0x000fe40000011478 */
[----:B--2---:R-:W-:Y:S02]  /*29a0*/  SHF.R.S32.HI R128, RZ, 0x1f, R118 ;  /* 0x0000001fff807819 */ /* 0x004fe40000011476 */
.L_x_1398:
[----:B------:R-:W-:Y:S01]  /*29b0*/  SHF.R.S32.HI R5, RZ, 0x1f, R15 ;  /* 0x0000001fff057819 */ /* 0x000fe2000001140f */
[----:B------:R-:W-:Y:S04]  /*29c0*/  DEPBAR.LE SB0, 0x2 ;  /* 0x000080800000791a */ /* 0x000fe80000000000 */
[----:B------:R-:W-:Y:S01]  /*29d0*/  ISETP.LE.AND P1, PT, R96, c[0x0][0x27c], PT ;  /* 0x00009f0060007a0c */ /* 0x000fe20003f23270 */
[----:B------:R-:W-:Y:S01]  /*29e0*/  WARPSYNC 0xffffffff ;  /* 0xffffffff00007948 */ /* 0x000fe20003800000 */
[----:B------:R-:W-:Y:S01]  /*29f0*/  BAR.SYNC.DEFER_BLOCKING 0x0 ;  /* 0x0000000000007b1d */ /* 0x000fe20000010000 */
[-C--:B------:R-:W-:Y:S02]  /*2a00*/  IMAD R153, R98, R15.reuse, RZ ;  /* 0x0000000f62997224 */ /* 0x080fe400078e02ff */
[----:B------:R-:W-:Y:S04]  /*2a10*/  IMAD.WIDE.U32 R20, R100, R15, RZ ;  /* 0x0000000f64147225 */ /* 0x000fe800078e00ff */
[----:B------:R-:W-:Y:S01]  /*2a20*/  IMAD R153, R5, R100, R153 ;  /* 0x0000006405997224 */ /* 0x000fe200078e0299 */
[----:B------:R-:W-:Y:S01]  /*2a30*/  IADD3 R4, P0, R93, R20, RZ ;  /* 0x000000145d047210 */ /* 0x000fe20007f1e0ff */
[----:B-1----:R-:W-:Y:S02]  /*2a40*/  IMAD R2, R47, 0x3000, R0 ;  /* 0x000030002f027824 */ /* 0x002fe400078e0200 */
[----:B------:R-:W-:Y:S03]  /*2a50*/  IMAD.IADD R153, R21, 0x1, R153 ;  /* 0x0000000115997824 */ /* 0x000fe600078e0299 */
[----:B------:R-:W-:Y:S01]  /*2a60*/  IADD3 R149, R2, 0x20, RZ ;  /* 0x0000002002957810 */ /* 0x000fe20007ffe0ff */
[----:B------:R-:W-:Y:S01]  /*2a70*/  IMAD.X R3, R153, 0x1, R126, P0 ;  /* 0x0000000199037824 */ /* 0x000fe200000e067e */
[----:B------:R-:W-:Y:S02]  /*2a80*/  LEA R74, P0, R4, c[0x0][0x1c8], 0x1 ;  /* 0x00007200044a7a11 */ /* 0x000fe400078008ff */
[----:B------:R-:W-:Y:S02]  /*2a90*/  @P6 IADD3 R149, R2, -0x20, RZ ;  /* 0xffffffe002956810 */ /* 0x000fe40007ffe0ff */
[----:B------:R-:W-:Y:S02]  /*2aa0*/  LEA.HI.X R75, R4, c[0x0][0x1cc], R3, 0x1, P0 ;  /* 0x00007300044b7a11 */ /* 0x000fe400000f0c03 */
[----:B------:R-:W-:Y:S02]  /*2ab0*/  LEA R151, R2, 0x100, 0x1 ;  /* 0x0000010002977811 */ /* 0x000fe400078e08ff */
[----:B------:R-:W-:Y:S01]  /*2ac0*/  LEA R149, R149, 0x100, 0x1 ;  /* 0x0000010095957811 */ /* 0x000fe200078e08ff */
[----:B------:R-:W-:Y:S01]  /*2ad0*/  BSSY B1, `(.L_x_1374) ;  /* 0x0000393000017945 */ /* 0x000fe20003800000 */
[----:B------:R-:W-:-:S05]  /*2ae0*/  @!P1 BRA `(.L_x_1375) ;  /* 0x0000378000009947 */ /* 0x000fca0003800000 */
[-C--:B------:R-:W-:Y:S01]  /*2af0*/  IMAD R3, R114, R15.reuse, RZ ;  /* 0x0000000f72037224 */ /* 0x080fe200078e02ff */
[----:B------:R-:W-:Y:S01]  /*2b00*/  ISETP.NE.AND P1, PT, R135, RZ, PT ;  /* 0x000000ff8700720c */ /* 0x000fe20003f25270 */
[-C--:B------:R-:W-:Y:S02]  /*2b10*/  IMAD R9, R110, R15.reuse, RZ ;  /* 0x0000000f6e097224 */ /* 0x080fe400078e02ff */
[----:B------:R-:W-:Y:S02]  /*2b20*/  IMAD R152, R15, -0x40, R90 ;  /* 0xffffffc00f987824 */ /* 0x000fe400078e025a */
[C---:B------:R-:W-:Y:S02]  /*2b30*/  IMAD R3, R5.reuse, R116, R3 ;  /* 0x0000007405037224 */ /* 0x040fe400078e0203 */
[----:B------:R-:W-:Y:S01]  /*2b40*/  IMAD R9, R5, R112, R9 ;  /* 0x0000007005097224 */ /* 0x000fe200078e0209 */
[----:B------:R-:W-:Y:S01]  /*2b50*/  IMNMX R152, R152, 0x40, PT ;  /* 0x0000004098987817 */ /* 0x000fe20003800200 */
[-C--:B------:R-:W-:Y:S04]  /*2b60*/  IMAD.WIDE.U32 R6, R116, R15.reuse, RZ ;  /* 0x0000000f74067225 */ /* 0x080fe800078e00ff */
[----:B------:R-:W-:Y:S01]  /*2b70*/  IMAD.WIDE.U32 R4, R112, R15, RZ ;  /* 0x0000000f70047225 */ /* 0x000fe200078e00ff */
[----:B------:R-:W-:Y:S04]  /*2b80*/  IADD3 R3, R7, R3, RZ ;  /* 0x0000000307037210 */ /* 0x000fe80007ffe0ff */
[----:B------:R-:W-:Y:S01]  /*2b90*/  IADD3 R2, R5, R9, RZ ;  /* 0x0000000905027210 */ /* 0x000fe20007ffe0ff */
[----:B------:R-:W-:-:S05]  /*2ba0*/  @!P1 BRA `(.L_x_1376) ;  /* 0x00001b1000009947 */ /* 0x000fca0003800000 */
[----:B------:R-:W-:Y:S01]  /*2bb0*/  ISETP.GE.AND P1, PT, R223, R152, PT ;  /* 0x00000098df00720c */ /* 0x000fe20003f26270 */
[----:B------:R-:W-:Y:S01]  /*2bc0*/  BSSY B0, `(.L_x_1377) ;  /* 0x0000036000007945 */ /* 0x000fe20003800000 */
[C---:B------:R-:W-:Y:S01]  /*2bd0*/  IADD3 R29, R142.reuse, 0x20, RZ ;  /* 0x000000208e1d7810 */ /* 0x040fe20007ffe0ff */
[----:B------:R-:W-:Y:S01]  /*2be0*/  CS2R R24, SRZ ;  /* 0x0000000000187805 */ /* 0x000fe2000001ff00 */
[----:B------:R-:W-:Y:S01]  /*2bf0*/  IADD3 R20, R142, 0x40, RZ ;  /* 0x000000408e147810 */ /* 0x000fe20007ffe0ff */
        /* <DEDUP_REMOVED lines=28> */
[----:B------:R-:W-:Y:S01]  /*2dc0*/  LEA.HI.X R9, R6, c[0x0][0x274], R3, 0x1, P0 ;  /* 0x00009d0006097a11 */ /* 0x000fe200000f0c03 */
[----:B------:R-:W-:Y:S01]  /*2dd0*/  CS2R R54, SRZ ;  /* 0x0000000000367805 */ /* 0x000fe2000001ff00 */
[C---:B------:R-:W-:Y:S04]  /*2de0*/  LEA R2, P0, R4.reuse, c[0x0][0x288], 0x1 ;  /* 0x0000a20004027a11 */ /* 0x040fe800078008ff */
[----:B------:R-:W-:Y:S02]  /*2df0*/  LEA.HI.X R3, R4, c[0x0][0x28c], R5, 0x1, P0 ;  /* 0x0000a30004037a11 */ /* 0x000fe400000f0c05 */
[----:B------:R-:W-:-:S13]  /*2e00*/  ISETP.GE.AND P0, PT, R142, c[0x0][0x27c], PT ;  /* 0x00009f008e007a0c */ /* 0x000fda0003f06270 */
[----:B------:R1:W5:Y:S04]  /*2e10*/  @!P0 LDG.E.64 R40, [R8.64] ;  /* 0x0000000808288981 */ /* 0x000368000c1e1b00 */
[----:B------:R1:W5:Y:S01]  /*2e20*/  @!P0 LDG.E.64 R72, [R2.64] ;  /* 0x0000000802488981 */ /* 0x000362000c1e1b00 */
[----:B------:R-:W-:-:S13]  /*2e30*/  ISETP.GE.AND P0, PT, R138, c[0x0][0x27c], PT ;  /* 0x00009f008a007a0c */ /* 0x000fda0003f06270 */
[----:B------:R1:W5:Y:S04]  /*2e40*/  @!P0 LDG.E.64 R42, [R8.64+0x20] ;  /* 0x00002008082a8981 */ /* 0x000368000c1e1b00 */
[----:B------:R1:W5:Y:S01]  /*2e50*/  @!P0 LDG.E.64 R70, [R2.64+0x20] ;  /* 0x0000200802468981 */ /* 0x000362000c1e1b00 */
        /* <DEDUP_REMOVED lines=11> */
[----:B------:R1:W5:Y:S02]  /*2f10*/  @!P0 LDG.E.64 R54, [R2.64+0xa0] ;  /* 0x0000a00802368981 */ /* 0x000364000c1e1b00 */
.L_x_1378:
[----:B------:R-:W-:Y:S05]  /*2f20*/  BSYNC B0 ;  /* 0x0000000000007941 */ /* 0x000fea0003800000 */
.L_x_1377:
[----:B------:R-:W-:-:S05]  /*2f30*/  @P1 BRA `(.L_x_1379) ;  /* 0x000034c000001947 */ /* 0x000fca0003800000 */
[----:B------:R-:W-:Y:S01]  /*2f40*/  ISETP.GE.AND P0, PT, R144, c[0x0][0x1d4], PT ;  /* 0x0000750090007a0c */ /* 0x000fe20003f06270 */
[----:B-1---5:R-:W-:Y:S01]  /*2f50*/  IMAD.MOV.U32 R3, RZ, RZ, R26 ;  /* 0x000000ffff037224 */ /* 0x022fe200078e001a */
[----:B------:R-:W-:Y:S01]  /*2f60*/  BSSY B0, `(.L_x_1380) ;  /* 0x0000060000007945 */ /* 0x000fe20003800000 */
[----:B------:R-:W-:Y:S02]  /*2f70*/  IMAD.MOV.U32 R2, RZ, RZ, R27 ;  /* 0x000000ffff027224 */ /* 0x000fe400078e001b */
        /* <DEDUP_REMOVED lines=35> */
[----:B------:R-:W-:Y:S02]  /*31b0*/  PRMT R64, R18, 0x7610, R64 ;  /* 0x0000761012407816 */ /* 0x000fe40000000040 */
[----:B------:R-:W-:Y:S02]  /*31c0*/  PRMT R69, R17, 0x7610, R69 ;  /* 0x0000761011457816 */ /* 0x000fe40000000045 */
[----:B------:R-:W-:Y:S01]  /*31d0*/  PRMT R68, R16, 0x7610, R68 ;  /* 0x0000761010447816 */ /* 0x000fe20000000044 */
[----:B------:R-:W-:-:S05]  /*31e0*/  @P0 BRA `(.L_x_1381) ;  /* 0x0000037000000947 */ /* 0x000fca0003800000 */
[----:B------:R-:W-:Y:S01]  /*31f0*/  ISETP.GE.AND P0, PT, R142, c[0x0][0x27c], PT ;  /* 0x00009f008e007a0c */ /* 0x000fe20003f06270 */
[----:B------:R-:W1:Y:S01]  /*3200*/  LDS.128 R16, [R151+0xc000] ;  /* 0x00c0000097107984 */ /* 0x000e620000000c00 */
[----:B------:R-:W-:Y:S01]  /*3210*/  MOV R38, R40 ;  /* 0x0000002800267202 */ /* 0x000fe20000000f00 */
[----:B------:R-:W-:Y:S02]  /*3220*/  IMAD.MOV.U32 R46, RZ, RZ, R72 ;  /* 0x000000ffff2e7224 */ /* 0x000fe400078e0048 */
[----:B------:R-:W-:Y:S02]  /*3230*/  IMAD.MOV.U32 R39, RZ, RZ, R41 ;  /* 0x000000ffff277224 */ /* 0x000fe400078e0029 */
[--C-:B------:R-:W-:Y:S06]  /*3240*/  IMAD.MOV.U32 R45, RZ, RZ, R73.reuse ;  /* 0x000000ffff2d7224 */ /* 0x100fec00078e0049 */
[----:B------:R-:W-:Y:S02]  /*3250*/  @!P0 SHF.R.U64 R49, R72, 0x10, R73 ;  /* 0x0000001048318819 */ /* 0x000fe40000001249 */
[--C-:B------:R-:W-:Y:S02]  /*3260*/  @!P0 SHF.R.U64 R37, R40, 0x10, R41.reuse ;  /* 0x0000001028258819 */ /* 0x100fe40000001229 */
[----:B------:R-:W-:Y:S02]  /*3270*/  @!P0 SHF.R.U32.HI R36, RZ, 0x10, R41 ;  /* 0x00000010ff248819 */ /* 0x000fe40000011629 */
[----:B------:R-:W-:Y:S02]  /*3280*/  @!P0 PRMT R46, R46, 0x5410, R49 ;  /* 0x000054102e2e8816 */ /* 0x000fe40000000031 */
[----:B------:R-:W-:Y:S02]  /*3290*/  @!P0 SHF.R.U32.HI R44, RZ, 0x10, R73 ;  /* 0x00000010ff2c8819 */ /* 0x000fe40000011649 */
[----:B------:R-:W-:Y:S02]  /*32a0*/  @!P0 PRMT R37, R38, 0x5410, R37 ;  /* 0x0000541026258816 */ /* 0x000fe40000000025 */
[----:B------:R-:W-:Y:S02]  /*32b0*/  @!P0 PRMT R36, R39, 0x5410, R36 ;  /* 0x0000541027248816 */ /* 0x000fe40000000024 */
[----:B------:R-:W-:Y:S01]  /*32c0*/  @!P0 PRMT R50, R45, 0x5410, R44 ;  /* 0x000054102d328816 */ /* 0x000fe2000000002c */
[C---:B------:R-:W-:Y:S01]  /*32d0*/  @!P0 IMAD.U32 R44, R46.reuse, 0x10000, RZ ;  /* 0x000100002e2c8824 */ /* 0x040fe200078e00ff */
[----:B------:R-:W-:Y:S02]  /*32e0*/  @!P0 LOP3.LUT R46, R46, 0xffff0000, RZ, 0xc0, !PT ;  /* 0xffff00002e2e8812 */ /* 0x000fe400078ec0ff */
[C---:B------:R-:W-:Y:S02]  /*32f0*/  @!P0 SHF.L.U32 R38, R37.reuse, 0x10, RZ ;  /* 0x0000001025268819 */ /* 0x040fe400000006ff */
[----:B------:R-:W-:Y:S01]  /*3300*/  @!P0 LOP3.LUT R37, R37, 0xffff0000, RZ, 0xc0, !PT ;  /* 0xffff000025258812 */ /* 0x000fe200078ec0ff */
[C---:B-1----:R-:W-:Y:S01]  /*3310*/  @!P0 IMAD.U32 R45, R16.reuse, 0x10000, RZ ;  /* 0x00010000102d8824 */ /* 0x042fe200078e00ff */
[----:B------:R-:W-:Y:S02]  /*3320*/  @!P0 LOP3.LUT R39, R16, 0xffff0000, RZ, 0xc0, !PT ;  /* 0xffff000010278812 */ /* 0x000fe400078ec0ff */
[C---:B------:R-:W-:Y:S02]  /*3330*/  @!P0 LOP3.LUT R40, R17.reuse, 0xffff0000, RZ, 0xc0, !PT ;  /* 0xffff000011288812 */ /* 0x040fe400078ec0ff */
[----:B------:R-:W-:Y:S01]  /*3340*/  @!P0 SHF.L.U32 R48, R17, 0x10, RZ ;  /* 0x0000001011308819 */ /* 0x000fe200000006ff */
[----:B------:R-:W-:Y:S01]  /*3350*/  @!P0 FMUL.FTZ R77, R39, R44 ;  /* 0x0000002c274d8220 */ /* 0x000fe20000410000 */
[----:B------:R-:W-:Y:S01]  /*3360*/  @!P0 SHF.L.U32 R49, R19, 0x10, RZ ;  /* 0x0000001013318819 */ /* 0x000fe200000006ff */
[----:B------:R-:W-:Y:S02]  /*3370*/  @!P0 FMUL.FTZ R76, R40, R46 ;  /* 0x0000002e284c8220 */ /* 0x000fe40000410000 */
[-C--:B------:R-:W-:Y:S01]  /*3380*/  @!P0 FMUL.FTZ R2, R39, R38.reuse ;  /* 0x0000002627028220 */ /* 0x080fe20000410000 */
[----:B------:R-:W-:Y:S01]  /*3390*/  @!P0 LOP3.LUT R39, R19, 0xffff0000, RZ, 0xc0, !PT ;  /* 0xffff000013278812 */ /* 0x000fe200078ec0ff */
[----:B------:R-:W-:Y:S01]  /*33a0*/  @!P0 FFMA.FTZ R77, R45, R38, -R77 ;  /* 0x000000262d4d8223 */ /* 0x000fe2000001084d */
[----:B------:R-:W-:Y:S01]  /*33b0*/  @!P0 LOP3.LUT R38, R18, 0xffff0000, RZ, 0xc0, !PT ;  /* 0xffff000012268812 */ /* 0x000fe200078ec0ff */
[-C--:B------:R-:W-:Y:S02]  /*33c0*/  @!P0 FMUL.FTZ R3, R40, R37.reuse ;  /* 0x0000002528038220 */ /* 0x080fe40000410000 */
[----:B------:R-:W-:Y:S02]  /*33d0*/  @!P0 FFMA.FTZ R76, R48, R37, -R76 ;  /* 0x00000025304c8223 */ /* 0x000fe4000001084c */
[C---:B------:R-:W-:Y:S01]  /*33e0*/  @!P0 IMAD.U32 R37, R36.reuse, 0x10000, RZ ;  /* 0x0001000024258824 */ /* 0x040fe200078e00ff */
[----:B------:R-:W-:Y:S01]  /*33f0*/  @!P0 LOP3.LUT R36, R36, 0xffff0000, RZ, 0xc0, !PT ;  /* 0xffff000024248812 */ /* 0x000fe200078ec0ff */
[----:B------:R-:W-:Y:S01]  /*3400*/  @!P0 FFMA.FTZ R2, R44, R45, R2 ;  /* 0x0000002d2c028223 */ /* 0x000fe20000010002 */
[----:B------:R-:W-:Y:S01]  /*3410*/  @!P0 SHF.L.U32 R44, R18, 0x10, RZ ;  /* 0x00000010122c8819 */ /* 0x000fe200000006ff */
[C---:B------:R-:W-:Y:S01]  /*3420*/  @!P0 IMAD.U32 R45, R50.reuse, 0x10000, RZ ;  /* 0x00010000322d8824 */ /* 0x040fe200078e00ff */
[----:B------:R-:W-:Y:S01]  /*3430*/  @!P0 LOP3.LUT R50, R50, 0xffff0000, RZ, 0xc0, !PT ;  /* 0xffff000032328812 */ /* 0x000fe200078ec0ff */
[----:B------:R-:W-:Y:S01]  /*3440*/  @!P0 FMUL.FTZ R4, R38, R37 ;  /* 0x0000002526048220 */ /* 0x000fe20000410000 */
[----:B------:R-:W-:Y:S01]  /*3450*/  @!P0 F2FP.BF16.PACK_AB R77, R2, R77 ;  /* 0x0000004d024d823e */ /* 0x000fe200000010ff */
[----:B------:R-:W-:Y:S02]  /*3460*/  @!P0 FMUL.FTZ R79, R38, R45 ;  /* 0x0000002d264f8220 */ /* 0x000fe40000410000 */
[C---:B------:R-:W-:Y:S02]  /*3470*/  @!P0 FMUL.FTZ R78, R39.reuse, R50 ;  /* 0x00000032274e8220 */ /* 0x040fe40000410000 */
[----:B------:R-:W-:Y:S02]  /*3480*/  @!P0 FMUL.FTZ R5, R39, R36 ;  /* 0x0000002427058220 */ /* 0x000fe40000410000 */
[----:B------:R-:W-:Y:S02]  /*3490*/  @!P0 FFMA.FTZ R3, R46, R48, R3 ;  /* 0x000000302e038223 */ /* 0x000fe40000010003 */
[----:B------:R-:W-:Y:S02]  /*34a0*/  @!P0 FFMA.FTZ R4, R45, R44, R4 ;  /* 0x0000002c2d048223 */ /* 0x000fe40000010004 */
[----:B------:R-:W-:Y:S01]  /*34b0*/  @!P0 FFMA.FTZ R79, R44, R37, -R79 ;  /* 0x000000252c4f8223 */ /* 0x000fe2000001084f */
[----:B------:R-:W-:Y:S01]  /*34c0*/  @!P0 F2FP.BF16.PACK_AB R76, R3, R76 ;  /* 0x0000004c034c823e */ /* 0x000fe200000010ff */
[----:B------:R-:W-:Y:S02]  /*34d0*/  @!P0 FFMA.FTZ R78, R49, R36, -R78 ;  /* 0x00000024314e8223 */ /* 0x000fe4000001084e */
        /* <DEDUP_REMOVED lines=8> */
.L_x_1381:
[----:B------:R-:W-:Y:S05]  /*3560*/  BSYNC B0 ;  /* 0x0000000000007941 */ /* 0x000fea0003800000 */
.L_x_1380:
[----:B------:R-:W-:Y:S01]  /*3570*/  ISETP.GE.AND P0, PT, R13, c[0x0][0x1d4], PT ;  /* 0x000075000d007a0c */ /* 0x000fe20003f06270 */
[----:B------:R-:W-:-:S12]  /*3580*/  BSSY B0, `(.L_x_1382) ;  /* 0x0000035000007945 */ /* 0x000fd80003800000 */
[----:B------:R-:W-:-:S05]  /*3590*/  @P0 BRA `(.L_x_1383) ;  /* 0x0000033000000947 */ /* 0x000fca0003800000 */
[----:B------:R-:W-:Y:S01]  /*35a0*/  ISETP.GE.AND P0, PT, R138, c[0x0][0x27c], PT ;  /* 0x00009f008a007a0c */ /* 0x000fe20003f06270 */
[----:B-1----:R-:W1:-:S12]  /*35b0*/  LDS.128 R16, [R149+0xc000] ;  /* 0x00c0000095107984 */ /* 0x002e580000000c00 */
[----:B------:R-:W-:Y:S02]  /*35c0*/  @!P0 SHF.R.U64 R40, R70, 0x10, R71 ;  /* 0x0000001046288819 */ /* 0x000fe40000001247 */
[--C-:B------:R-:W-:Y:S02]  /*35d0*/  @!P0 SHF.R.U64 R36, R42, 0x10, R43.reuse ;  /* 0x000000102a248819 */ /* 0x100fe4000000122b */
[----:B------:R-:W-:Y:S02]  /*35e0*/  @!P0 SHF.R.U32.HI R37, RZ, 0x10, R43 ;  /* 0x00000010ff258819 */ /* 0x000fe4000001162b */
[----:B------:R-:W-:Y:S02]  /*35f0*/  @!P0 PRMT R69, R69, 0x5410, R40 ;  /* 0x0000541045458816 */ /* 0x000fe40000000028 */
[----:B------:R-:W-:Y:S02]  /*3600*/  @!P0 SHF.R.U32.HI R39, RZ, 0x10, R71 ;  /* 0x00000010ff278819 */ /* 0x000fe40000011647 */
[----:B------:R-:W-:Y:S02]  /*3610*/  @!P0 PRMT R33, R33, 0x5410, R36 ;  /* 0x0000541021218816 */ /* 0x000fe40000000024 */
[----:B------:R-:W-:Y:S02]  /*3620*/  @!P0 PRMT R32, R32, 0x5410, R37 ;  /* 0x0000541020208816 */ /* 0x000fe40000000025 */
[----:B------:R-:W-:Y:S01]  /*3630*/  @!P0 LOP3.LUT R40, R69, 0xffff0000, RZ, 0xc0, !PT ;  /* 0xffff000045288812 */ /* 0x000fe200078ec0ff */
        /* <DEDUP_REMOVED lines=9> */
[C---:B------:R-:W-:Y:S01]  /*36d0*/  @!P0 FMUL.FTZ R45, R37.reuse, R39 ;  /* 0x00000027252d8220 */ /* 0x040fe20000410000 */
        /* <DEDUP_REMOVED lines=12> */
[----:B------:R-:W-:Y:S02]  /*37a0*/  @!P0 IMAD.U32 R39, R68, 0x10000, RZ ;  /* 0x0001000044278824 */ /* 0x000fe400078e00ff */
        /* <DEDUP_REMOVED lines=17> */
[----:B------:R1:W-:Y:S02]  /*38c0*/  STG.E.128 [R74.64+0x40], R16 ;  /* 0x000040104a007986 */ /* 0x0003e4000c101d08 */
.L_x_1383:
[----:B------:R-:W-:Y:S05]  /*38d0*/  BSYNC B0 ;  /* 0x0000000000007941 */ /* 0x000fea0003800000 */
.L_x_1382:
[----:B------:R-:W-:Y:S01]  /*38e0*/  ISETP.GE.AND P0, PT, R14, c[0x0][0x1d4], PT ;  /* 0x000075000e007a0c */ /* 0x000fe20003f06270 */
[----:B------:R-:W-:-:S12]  /*38f0*/  BSSY B0, `(.L_x_1384) ;  /* 0x0000035000007945 */ /* 0x000fd80003800000 */
[----:B------:R-:W-:-:S05]  /*3900*/  @P0 BRA `(.L_x_1385) ;  /* 0x0000033000000947 */ /* 0x000fca0003800000 */
[----:B------:R-:W-:Y:S01]  /*3910*/  ISETP.GE.AND P0, PT, R29, c[0x0][0x27c], PT ;  /* 0x00009f001d007a0c */ /* 0x000fe20003f06270 */
[----:B-1----:R-:W1:-:S12]  /*3920*/  LDS.128 R16, [R151+0xe000] ;  /* 0x00e0000097107984 */ /* 0x002e580000000c00 */
[----:B------:R-:W-:Y:S02]  /*3930*/  @!P0 SHF.R.U64 R36, R66, 0x10, R67 ;  /* 0x0000001042248819 */ /* 0x000fe40000001243 */
[----:B------:R-:W-:Y:S02]  /*3940*/  @!P0 SHF.R.U64 R29, R34, 0x10, R35 ;  /* 0x00000010221d8819 */ /* 0x000fe40000001223 */
[----:B------:R-:W-:Y:S02]  /*3950*/  @!P0 PRMT R65, R65, 0x5410, R36 ;  /* 0x0000541041418816 */ /* 0x000fe40000000024 */
[----:B------:R-:W-:Y:S02]  /*3960*/  @!P0 SHF.R.U32.HI R37, RZ, 0x10, R67 ;  /* 0x00000010ff258819 */ /* 0x000fe40000011643 */
[----:B------:R-:W-:Y:S02]  /*3970*/  @!P0 PRMT R28, R28, 0x5410, R29 ;  /* 0x000054101c1c8816 */ /* 0x000fe4000000001d */
[----:B------:R-:W-:Y:S01]  /*3980*/  @!P0 PRMT R64, R64, 0x5410, R37 ;  /* 0x0000541040408816 */ /* 0x000fe20000000025 */
[C---:B------:R-:W-:Y:S01]  /*3990*/  @!P0 IMAD.U32 R37, R65.reuse, 0x10000, RZ ;  /* 0x0001000041258824 */ /* 0x040fe200078e00ff */
[----:B------:R-:W-:Y:S01]  /*39a0*/  @!P0 LOP3.LUT R38, R65, 0xffff0000, RZ, 0xc0, !PT ;  /* 0xffff000041268812 */ /* 0x000fe200078ec0ff */
[C---:B------:R-:W-:Y:S01]  /*39b0*/  @!P0 IMAD.U32 R29, R28.reuse, 0x10000, RZ ;  /* 0x000100001c1d8824 */ /* 0x040fe200078e00ff */
[----:B------:R-:W-:Y:S02]  /*39c0*/  @!P0 SHF.R.U32.HI R34, RZ, 0x10, R35 ;  /* 0x00000010ff228819 */ /* 0x000fe40000011623 */
[----:B------:R-:W-:Y:S02]  /*39d0*/  @!P0 LOP3.LUT R28, R28, 0xffff0000, RZ, 0xc0, !PT ;  /* 0xffff00001c1c8812 */ /* 0x000fe400078ec0ff */
[----:B------:R-:W-:Y:S02]  /*39e0*/  @!P0 PRMT R23, R23, 0x5410, R34 ;  /* 0x0000541017178816 */ /* 0x000fe40000000022 */
        /* <DEDUP_REMOVED lines=11> */
[C---:B------:R-:W-:Y:S01]  /*3aa0*/  @!P0 LOP3.LUT R29, R18.reuse, 0xffff0000, RZ, 0xc0, !PT ;  /* 0xffff0000121d8812 */ /* 0x040fe200078ec0ff */
[-C--:B------:R-:W-:Y:S02]  /*3ab0*/  @!P0 FMUL.FTZ R3, R33, R28.reuse ;  /* 0x0000001c21038220 */ /* 0x080fe40000410000 */
[----:B------:R-:W-:Y:S02]  /*3ac0*/  @!P0 FFMA.FTZ R44, R39, R28, -R44 ;  /* 0x0000001c272c8223 */ /* 0x000fe4000001082c */
[C---:B------:R-:W-:Y:S01]  /*3ad0*/  @!P0 IMAD.U32 R28, R23.reuse, 0x10000, RZ ;  /* 0x00010000171c8824 */ /* 0x040fe200078e00ff */
[----:B------:R-:W-:Y:S01]  /*3ae0*/  @!P0 LOP3.LUT R23, R23, 0xffff0000, RZ, 0xc0, !PT ;  /* 0xffff000017178812 */ /* 0x000fe200078ec0ff */
[----:B------:R-:W-:Y:S01]  /*3af0*/  @!P0 FFMA.FTZ R2, R37, R36, R2 ;  /* 0x0000002425028223 */ /* 0x000fe20000010002 */
[----:B------:R-:W-:Y:S01]  /*3b00*/  @!P0 SHF.L.U32 R37, R18, 0x10, RZ ;  /* 0x0000001012258819 */ /* 0x000fe200000006ff */
[----:B------:R-:W-:Y:S02]  /*3b10*/  @!P0 IMAD.U32 R36, R64, 0x10000, RZ ;  /* 0x0001000040248824 */ /* 0x000fe400078e00ff */
[C---:B------:R-:W-:Y:S01]  /*3b20*/  @!P0 FMUL.FTZ R4, R29.reuse, R28 ;  /* 0x0000001c1d048220 */ /* 0x040fe20000410000 */
        /* <DEDUP_REMOVED lines=17> */
.L_x_1385:
[----:B------:R-:W-:Y:S05]  /*3c40*/  BSYNC B0 ;  /* 0x0000000000007941 */ /* 0x000fea0003800000 */
.L_x_1384:
[----:B------:R-:W-:Y:S01]  /*3c50*/  IADD3 R2, R144, 0x60, RZ ;  /* 0x0000006090027810 */ /* 0x000fe20007ffe0ff */
[----:B------:R-:W-:Y:S03]  /*3c60*/  BSSY B0, `(.L_x_1386) ;  /* 0x0000036000007945 */ /* 0x000fe60003800000 */
[----:B------:R-:W-:-:S13]  /*3c70*/  ISETP.GE.AND P0, PT, R2, c[0x0][0x1d4], PT ;  /* 0x0000750002007a0c */ /* 0x000fda0003f06270 */
[----:B------:R-:W-:-:S05]  /*3c80*/  @P0 BRA `(.L_x_1387) ;  /* 0x0000033000000947 */ /* 0x000fca0003800000 */
[----:B------:R-:W-:Y:S01]  /*3c90*/  ISETP.GE.AND P0, PT, R137, c[0x0][0x27c], PT ;  /* 0x00009f0089007a0c */ /* 0x000fe20003f06270 */
[----:B-1----:R-:W1:-:S12]  /*3ca0*/  LDS.128 R16, [R149+0xe000] ;  /* 0x00e0000095107984 */ /* 0x002e580000000c00 */
[----:B------:R-:W-:Y:S02]  /*3cb0*/  @!P0 SHF.R.U64 R33, R62, 0x10, R63 ;  /* 0x000000103e218819 */ /* 0x000fe4000000123f */
[----:B------:R-:W-:Y:S02]  /*3cc0*/  @!P0 SHF.R.U64 R23, R30, 0x10, R31 ;  /* 0x000000101e178819 */ /* 0x000fe4000000121f */
[----:B------:R-:W-:Y:S02]  /*3cd0*/  @!P0 PRMT R58, R58, 0x5410, R33 ;  /* 0x000054103a3a8816 */ /* 0x000fe40000000021 */
[----:B------:R-:W-:Y:S02]  /*3ce0*/  @!P0 PRMT R22, R22, 0x5410, R23 ;  /* 0x0000541016168816 */ /* 0x000fe40000000017 */
[----:B------:R-:W-:Y:S01]  /*3cf0*/  @!P0 SHF.R.U32.HI R32, RZ, 0x10, R63 ;  /* 0x00000010ff208819 */ /* 0x000fe2000001163f */
[C---:B------:R-:W-:Y:S01]  /*3d00*/  @!P0 IMAD.U32 R33, R58.reuse, 0x10000, RZ ;  /* 0x000100003a218824 */ /* 0x040fe200078e00ff */
[----:B------:R-:W-:Y:S01]  /*3d10*/  @!P0 LOP3.LUT R34, R58, 0xffff0000, RZ, 0xc0, !PT ;  /* 0xffff00003a228812 */ /* 0x000fe200078ec0ff */
[C---:B------:R-:W-:Y:S01]  /*3d20*/  @!P0 IMAD.U32 R23, R22.reuse, 0x10000, RZ ;  /* 0x0001000016178824 */ /* 0x040fe200078e00ff */
[----:B------:R-:W-:Y:S02]  /*3d30*/  @!P0 SHF.R.U32.HI R30, RZ, 0x10, R31 ;  /* 0x00000010ff1e8819 */ /* 0x000fe4000001161f */
[----:B------:R-:W-:Y:S02]  /*3d40*/  @!P0 PRMT R57, R57, 0x5410, R32 ;  /* 0x0000541039398816 */ /* 0x000fe40000000020 */
        /* <DEDUP_REMOVED lines=39> */
.L_x_1387:
[----:B------:R-:W-:Y:S05]  /*3fc0*/  BSYNC B0 ;  /* 0x0000000000007941 */ /* 0x000fea0003800000 */
.L_x_1386:
[----:B------:R-:W-:Y:S01]  /*3fd0*/  IADD3 R2, R144, 0x80, RZ ;  /* 0x0000008090027810 */ /* 0x000fe20007ffe0ff */
[----:B------:R-:W-:Y:S03]  /*3fe0*/  BSSY B0, `(.L_x_1388) ;  /* 0x0000036000007945 */ /* 0x000fe60003800000 */
[----:B------:R-:W-:-:S13]  /*3ff0*/  ISETP.GE.AND P0, PT, R2, c[0x0][0x1d4], PT ;  /* 0x0000750002007a0c */ /* 0x000fda0003f06270 */
        /* <DEDUP_REMOVED lines=8> */
[----:B------:R-:W-:Y:S01]  /*4080*/  @!P0 PRMT R9, R9, 0x5410, R20 ;  /* 0x0000541009098816 */ /* 0x000fe20000000014 */
[----:B------:R-:W-:Y:S01]  /*4090*/  @!P0 IMAD.U32 R23, R56, 0x10000, RZ ;  /* 0x0001000038178824 */ /* 0x000fe200078e00ff */
[----:B------:R-:W-:Y:S02]  /*40a0*/  @!P0 PRMT R8, R8, 0x5410, R21 ;  /* 0x0000541008088816 */ /* 0x000fe40000000015 */
[----:B------:R-:W-:Y:S01]  /*40b0*/  @!P0 PRMT R53, R53, 0x5410, R28 ;  /* 0x0000541035358816 */ /* 0x000fe2000000001c */
[C---:B------:R-:W-:Y:S01]  /*40c0*/  @!P0 IMAD.U32 R20, R9.reuse, 0x10000, RZ ;  /* 0x0001000009148824 */ /* 0x040fe200078e00ff */
[----:B------:R-:W-:Y:S02]  /*40d0*/  @!P0 LOP3.LUT R28, R56, 0xffff0000, RZ, 0xc0, !PT ;  /* 0xffff0000381c8812 */ /* 0x000fe400078ec0ff */
        /* <DEDUP_REMOVED lines=38> */
.L_x_1389:
[----:B------:R-:W-:Y:S05]  /*4340*/  BSYNC B0 ;  /* 0x0000000000007941 */ /* 0x000fea0003800000 */
.L_x_1388:
[----:B------:R-:W-:Y:S04]  /*4350*/  IADD3 R2, R144, 0xa0, RZ ;  /* 0x000000a090027810 */ /* 0x000fe80007ffe0ff */
        /* <DEDUP_REMOVED lines=52> */
[----:B------:R1:W-:Y:S01]  /*46a0*/  STG.E.128 [R74.64+0x140], R16 ;  /* 0x000140104a007986 */ /* 0x0003e2000c101d08 */
[----:B------:R-:W-:-:S05]  /*46b0*/  BRA `(.L_x_1379) ;  /* 0x00001d4000007947 */ /* 0x000fca0003800000 */
.L_x_1376:
        /* <DEDUP_REMOVED lines=36> */
[----:B------:R1:W5:Y:S04]  /*4900*/  @!P0 LDG.E.128 R32, [R2.64] ;  /* 0x0000000802208981 */ /* 0x000368000c1e1d00 */
[----:B------:R1:W5:Y:S01]  /*4910*/  @!P0 LDG.E.128 R48, [R6.64] ;  /* 0x0000000806308981 */ /* 0x000362000c1e1d00 */
[----:B------:R-:W-:-:S13]  /*4920*/  ISETP.GE.AND P0, PT, R13, c[0x0][0x27c], PT ;  /* 0x00009f000d007a0c */ /* 0x000fda0003f06270 */
[----:B------:R1:W5:Y:S04]  /*4930*/  @!P0 LDG.E.128 R24, [R2.64+0x40] ;  /* 0x0000400802188981 */ /* 0x000368000c1e1d00 */
[----:B------:R1:W5:Y:S01]  /*4940*/  @!P0 LDG.E.128 R68, [R6.64+0x40] ;  /* 0x0000400806448981 */ /* 0x000362000c1e1d00 */
[----:B------:R-:W-:-:S13]  /*4950*/  ISETP.GE.AND P0, PT, R14, c[0x0][0x27c], PT ;  /* 0x00009f000e007a0c */ /* 0x000fda0003f06270 */
[----:B------:R1:W5:Y:S04]  /*4960*/  @!P0 LDG.E.128 R16, [R2.64+0x80] ;  /* 0x0000800802108981 */ /* 0x000368000c1e1d00 */
[----:B------:R1:W5:Y:S02]  /*4970*/  @!P0 LDG.E.128 R64, [R6.64+0x80] ;  /* 0x0000800806408981 */ /* 0x000364000c1e1d00 */
.L_x_1391:
[----:B------:R-:W-:Y:S05]  /*4980*/  BSYNC B0 ;  /* 0x0000000000007941 */ /* 0x000fea0003800000 */
.L_x_1390:
[----:B------:R-:W-:Y:S04]  /*4990*/  IADD3 R179, P0, R168, R20, RZ ;  /* 0x00000014a8b37210 */ /* 0x000fe80007f1e0ff */
[----:B------:R-:W-:Y:S01]  /*49a0*/  IADD3.X R153, R153, R103, RZ, P0, !PT ;  /* 0x0000006799997210 */ /* 0x000fe200007fe4ff */
[----:B------:R-:W-:-:S05]  /*49b0*/  @P1 BRA `(.L_x_1379) ;  /* 0x00001a4000001947 */ /* 0x000fca0003800000 */
[----:B------:R-:W-:Y:S01]  /*49c0*/  ISETP.GE.AND P0, PT, R144, c[0x0][0x1d4], PT ;  /* 0x0000750090007a0c */ /* 0x000fe20003f06270 */
[----:B-----5:R-:W-:Y:S01]  /*49d0*/  IMAD.MOV.U32 R5, RZ, RZ, R18 ;  /* 0x000000ffff057224 */ /* 0x020fe200078e0012 */
[----:B------:R-:W-:Y:S01]  /*49e0*/  BSSY B0, `(.L_x_1392) ;  /* 0x000009c000007945 */ /* 0x000fe20003800000 */
[----:B------:R-:W-:Y:S02]  /*49f0*/  IMAD.MOV.U32 R4, RZ, RZ, R19 ;  /* 0x000000ffff047224 */ /* 0x000fe400078e0013 */
[----:B-1----:R-:W-:Y:S01]  /*4a00*/  IMAD.MOV.U32 R3, RZ, RZ, R16 ;  /* 0x000000ffff037224 */ /* 0x002fe200078e0010 */
        /* <DEDUP_REMOVED lines=27> */
[----:B------:R-:W-:Y:S01]  /*4bc0*/  IMAD R178, R47, 0x3000, RZ ;  /* 0x000030002fb27824 */ /* 0x000fe200078e02ff */
[----:B------:R-:W-:Y:S02]  /*4bd0*/  PRMT R83, R7, 0x7610, R83 ;  /* 0x0000761007537816 */ /* 0x000fe40000000053 */
[----:B------:R-:W-:Y:S01]  /*4be0*/  PRMT R82, R6, 0x7610, R82 ;  /* 0x0000761006527816 */ /* 0x000fe20000000052 */
[----:B------:R-:W-:-:S05]  /*4bf0*/  @P0 BRA `(.L_x_1393) ;  /* 0x000007a000000947 */ /* 0x000fca0003800000 */
[----:B------:R-:W-:Y:S01]  /*4c00*/  ISETP.GE.AND P2, PT, R122, c[0x0][0x1d4], PT ;  /* 0x000075007a007a0c */ /* 0x000fe20003f46270 */
[--C-:B------:R-:W-:Y:S01]  /*4c10*/  IMAD.IADD R184, R113, 0x1, R178.reuse ;  /* 0x0000000171b87824 */ /* 0x100fe200078e02b2 */
[C---:B------:R-:W-:Y:S01]  /*4c20*/  IADD3 R63, P1, P0, R162.reuse, R179, R133 ;  /* 0x000000b3a23f7210 */ /* 0x040fe2000783e085 */
[----:B------:R-:W-:Y:S01]  /*4c30*/  IMAD.IADD R183, R119, 0x1, R178 ;  /* 0x0000000177b77824 */ /* 0x000fe200078e02b2 */
[----:B------:R-:W-:Y:S01]  /*4c40*/  MOV R40, R33 ;  /* 0x0000002100287202 */ /* 0x000fe20000000f00 */
[----:B------:R-:W-:Y:S01]  /*4c50*/  IMAD.MOV.U32 R44, RZ, RZ, R49 ;  /* 0x000000ffff2c7224 */ /* 0x000fe200078e0031 */
[C---:B------:R-:W-:Y:S01]  /*4c60*/  IADD3.X R62, R97.reuse, R153, R150, P1, P0 ;  /* 0x00000099613e7210 */ /* 0x040fe20000fe0496 */
[----:B------:R-:W-:Y:S02]  /*4c70*/  IMAD.MOV.U32 R42, RZ, RZ, R34 ;  /* 0x000000ffff2a7224 */ /* 0x000fe400078e0022 */
[----:B------:R-:W-:Y:S02]  /*4c80*/  IMAD.MOV.U32 R52, RZ, RZ, R48 ;  /* 0x000000ffff347224 */ /* 0x000fe400078e0030 */
[----:B------:R-:W-:Y:S02]  /*4c90*/  IMAD.MOV.U32 R41, RZ, RZ, R32 ;  /* 0x000000ffff297224 */ /* 0x000fe400078e0020 */
[----:B------:R-:W-:Y:S01]  /*4ca0*/  @!P2 IADD3 R182, P1, P0, R162, R179, R122 ;  /* 0x000000b3a2b6a210 */ /* 0x000fe2000783e07a */
[----:B------:R-:W-:Y:S03]  /*4cb0*/  IMAD.MOV.U32 R46, RZ, RZ, R51 ;  /* 0x000000ffff2e7224 */ /* 0x000fe600078e0033 */
[----:B------:R-:W-:Y:S02]  /*4cc0*/  @!P2 IADD3.X R61, R97, R153, R132, P1, P0 ;  /* 0x00000099613da210 */ /* 0x000fe40000fe0484 */
[C---:B------:R-:W-:Y:S04]  /*4cd0*/  LEA R180, P0, R63.reuse, c[0x0][0x1c8], 0x1 ;  /* 0x000072003fb47a11 */ /* 0x040fe800078008ff */
[----:B------:R-:W-:Y:S02]  /*4ce0*/  LEA.HI.X R181, R63, c[0x0][0x1cc], R62, 0x1, P0 ;  /* 0x000073003fb57a11 */ /* 0x000fe400000f0c3e */
[C---:B------:R-:W-:Y:S04]  /*4cf0*/  @!P2 LEA R62, P0, R182.reuse, c[0x0][0x1c8], 0x1 ;  /* 0x00007200b63eaa11 */ /* 0x040fe800078008ff */
[----:B------:R-:W-:Y:S01]  /*4d00*/  @!P2 LEA.HI.X R63, R182, c[0x0][0x1cc], R61, 0x1, P0 ;  /* 0x00007300b63faa11 */ /* 0x000fe200000f0c3d */
[----:B------:R-:W-:Y:S01]  /*4d10*/  IMAD.SHL.U32 R182, R184, 0x2, RZ ;  /* 0x00000002b8b67824 */ /* 0x000fe200078e00ff */
[----:B------:R-:W-:Y:S02]  /*4d20*/  SHF.L.U32 R61, R183, 0x1, RZ ;  /* 0x00000001b73d7819 */ /* 0x000fe400000006ff */
[----:B------:R-:W-:Y:S02]  /*4d30*/  ISETP.GE.AND P0, PT, R144, c[0x0][0x27c], PT ;  /* 0x00009f0090007a0c */ /* 0x000fe40003f06270 */
[----:B------:R-:W1:Y:S08]  /*4d40*/  LDS.128 R20, [R182+0xc100] ;  /* 0x00c10000b6147984 */ /* 0x000e700000000c00 */
[----:B------:R-:W2:Y:S03]  /*4d50*/  LDS.128 R72, [R61+0xc100] ;  /* 0x00c100003d487984 */ /* 0x000ea60000000c00 */
[--C-:B------:R-:W-:Y:S02]  /*4d60*/  @!P0 SHF.R.U64 R53, R48, 0x10, R49.reuse ;  /* 0x0000001030358819 */ /* 0x100fe40000001231 */
[----:B------:R-:W-:Y:S01]  /*4d70*/  @!P0 SHF.R.U32.HI R55, RZ, 0x10, R49 ;  /* 0x00000010ff378819 */ /* 0x000fe20000011631 */
[----:B------:R-:W-:Y:S01]  /*4d80*/  IMAD.MOV.U32 R49, RZ, RZ, R50 ;  /* 0x000000ffff317224 */ /* 0x000fe200078e0032 */
[----:B------:R-:W-:Y:S02]  /*4d90*/  @!P0 SHF.R.U64 R54, R50, 0x10, R51 ;  /* 0x0000001032368819 */ /* 0x000fe40000001233 */
[----:B------:R-:W-:Y:S02]  /*4da0*/  @!P0 PRMT R50, R52, 0x5410, R53 ;  /* 0x0000541034328816 */ /* 0x000fe40000000035 */
[----:B------:R-:W-:Y:S02]  /*4db0*/  @!P0 SHF.R.U32.HI R43, RZ, 0x10, R33 ;  /* 0x00000010ff2b8819 */ /* 0x000fe40000011621 */
[----:B------:R-:W-:Y:S02]  /*4dc0*/  @!P0 SHF.R.U32.HI R51, RZ, 0x10, R51 ;  /* 0x00000010ff338819 */ /* 0x000fe40000011633 */
[----:B------:R-:W-:Y:S02]  /*4dd0*/  @!P0 PRMT R48, R44, 0x5410, R55 ;  /* 0x000054102c308816 */ /* 0x000fe40000000037 */
[----:B------:R-:W-:Y:S01]  /*4de0*/  @!P0 PRMT R52, R49, 0x5410, R54 ;  /* 0x0000541031348816 */ /* 0x000fe20000000036 */
[----:B------:R-:W-:Y:S01]  /*4df0*/  @!P0 IMAD.U32 R49, R50, 0x10000, RZ ;  /* 0x0001000032318824 */ /* 0x000fe200078e00ff */
[----:B------:R-:W-:Y:S02]  /*4e00*/  @!P0 PRMT R40, R40, 0x5410, R43 ;  /* 0x0000541028288816 */ /* 0x000fe4000000002b */
[----:B------:R-:W-:Y:S02]  /*4e10*/  @!P0 PRMT R58, R46, 0x5410, R51 ;  /* 0x000054102e3a8816 */ /* 0x000fe40000000033 */
[--C-:B------:R-:W-:Y:S02]  /*4e20*/  @!P0 SHF.R.U64 R45, R34, 0x10, R35.reuse ;  /* 0x00000010222d8819 */ /* 0x100fe40000001223 */
[----:B------:R-:W-:Y:S01]  /*4e30*/  @!P0 SHF.R.U32.HI R34, RZ, 0x10, R35 ;  /* 0x00000010ff228819 */ /* 0x000fe20000011623 */
[----:B------:R-:W-:Y:S01]  /*4e40*/  @!P0 IMAD.U32 R56, R58, 0x10000, RZ ;  /* 0x000100003a388824 */ /* 0x000fe200078e00ff */
[C---:B------:R-:W-:Y:S02]  /*4e50*/  @!P0 SHF.L.U32 R46, R48.reuse, 0x10, RZ ;  /* 0x00000010302e8819 */ /* 0x040fe400000006ff */
[----:B------:R-:W-:Y:S02]  /*4e60*/  @!P0 LOP3.LUT R48, R48, 0xffff0000, RZ, 0xc0, !PT ;  /* 0xffff000030308812 */ /* 0x000fe400078ec0ff */
[----:B------:R-:W-:Y:S01]  /*4e70*/  @!P0 LOP3.LUT R58, R58, 0xffff0000, RZ, 0xc0, !PT ;  /* 0xffff00003a3a8812 */ /* 0x000fe200078ec0ff */
[----:B-1----:R-:W-:Y:S01]  /*4e80*/  @!P0 IMAD.U32 R43, R21, 0x10000, RZ ;  /* 0x00010000152b8824 */ /* 0x002fe200078e00ff */
[----:B------:R-:W-:Y:S02]  /*4e90*/  @!P0 SHF.R.U64 R32, R32, 0x10, R33 ;  /* 0x0000001020208819 */ /* 0x000fe40000001221 */
[----:B------:R-:W-:Y:S01]  /*4ea0*/  MOV R33, R35 ;  /* 0x0000002300217202 */ /* 0x000fe20000000f00 */
[----:B------:R-:W-:Y:S01]  /*4eb0*/  @!P0 FMUL.FTZ R182, R43, R46 ;  /* 0x0000002e2bb68220 */ /* 0x000fe20000410000 */
[----:B------:R-:W-:Y:S01]  /*4ec0*/  @!P0 PRMT R35, R42, 0x5410, R45 ;  /* 0x000054102a238816 */ /* 0x000fe2000000002d */
[----:B------:R-:W-:Y:S01]  /*4ed0*/  @!P0 IMAD.U32 R42, R20, 0x10000, RZ ;  /* 0x00010000142a8824 */ /* 0x000fe200078e00ff */
[----:B------:R-:W-:Y:S01]  /*4ee0*/  @!P0 PRMT R32, R41, 0x5410, R32 ;  /* 0x0000541029208816 */ /* 0x000fe20000000020 */
[----:B--2---:R-:W-:Y:S01]  /*4ef0*/  @!P0 IMAD.U32 R44, R72, 0x10000, RZ ;  /* 0x00010000482c8824 */ /* 0x004fe200078e00ff */
[C---:B------:R-:W-:Y:S01]  /*4f00*/  @!P0 SHF.L.U32 R51, R73.reuse, 0x10, RZ ;  /* 0x0000001049338819 */ /* 0x040fe200000006ff */
[----:B------:R-:W-:Y:S01]  /*4f10*/  @!P0 FMUL.FTZ R61, R42, R49 ;  /* 0x000000312a3d8220 */ /* 0x000fe20000410000 */
[----:B------:R-:W-:Y:S01]  /*4f20*/  @!P0 LOP3.LUT R53, R73, 0xffff0000, RZ, 0xc0, !PT ;  /* 0xffff000049358812 */ /* 0x000fe200078ec0ff */
[----:B------:R-:W-:Y:S01]  /*4f30*/  @!P0 IMAD.U32 R41, R32, 0x10000, RZ ;  /* 0x0001000020298824 */ /* 0x000fe200078e00ff */
[C---:B------:R-:W-:Y:S01]  /*4f40*/  @!P0 LOP3.LUT R54, R74.reuse, 0xffff0000, RZ, 0xc0, !PT ;  /* 0xffff00004a368812 */ /* 0x040fe200078ec0ff */
[----:B------:R-:W-:Y:S01]  /*4f50*/  @!P0 IMAD.U32 R55, R74, 0x10000, RZ ;  /* 0x000100004a378824 */ /* 0x000fe200078e00ff */
[----:B------:R-:W-:Y:S01]  /*4f60*/  @!P0 LOP3.LUT R60, R75, 0xffff0000, RZ, 0xc0, !PT ;  /* 0xffff00004b3c8812 */ /* 0x000fe200078ec0ff */
[-C--:B------:R-:W-:Y:S01]  /*4f70*/  @!P0 FMUL.FTZ R2, R42, R41.reuse ;  /* 0x000000292a028220 */ /* 0x080fe20000410000 */
[----:B------:R-:W-:Y:S01]  /*4f80*/  @!P0 LOP3.LUT R32, R32, 0xffff0000, RZ, 0xc0, !PT ;  /* 0xffff000020208812 */ /* 0x000fe200078ec0ff */
[----:B------:R-:W-:Y:S01]  /*4f90*/  @!P0 FFMA.FTZ R61, R44, R41, -R61 ;  /* 0x000000292c3d8223 */ /* 0x000fe2000001083d */
[----:B------:R-:W-:Y:S01]  /*4fa0*/  @!P0 LOP3.LUT R41, R21, 0xffff0000, RZ, 0xc0, !PT ;  /* 0xffff000015298812 */ /* 0x000fe200078ec0ff */
[----:B------:R-:W-:Y:S01]  /*4fb0*/  @!P0 FFMA.FTZ R2, R49, R44, R2 ;  /* 0x0000002c31028223 */ /* 0x000fe20000010002 */
[----:B------:R-:W-:Y:S01]  /*4fc0*/  @!P0 LOP3.LUT R49, R72, 0xffff0000, RZ, 0xc0, !PT ;  /* 0xffff000048318812 */ /* 0x000fe200078ec0ff */
[----:B------:R-:W-:Y:S01]  /*4fd0*/  @!P0 IMAD.U32 R57, R75, 0x10000, RZ ;  /* 0x000100004b398824 */ /* 0x000fe200078e00ff */
[----:B------:R-:W-:Y:S01]  /*4fe0*/  @!P0 PRMT R33, R33, 0x5410, R34 ;  /* 0x0000541021218816 */ /* 0x000fe20000000022 */
[----:B------:R-:W-:Y:S01]  /*4ff0*/  @!P0 IMAD.U32 R34, R40, 0x10000, RZ ;  /* 0x0001000028228824 */ /* 0x000fe200078e00ff */
[----:B------:R-:W-:Y:S01]  /*5000*/  @!P0 LOP3.LUT R44, R50, 0xffff0000, RZ, 0xc0, !PT ;  /* 0xffff0000322c8812 */ /* 0x000fe200078ec0ff */
[----:B------:R-:W-:Y:S02]  /*5010*/  @!P0 FMUL.FTZ R183, R41, R48 ;  /* 0x0000003029b78220 */ /* 0x000fe40000410000 */
[-C--:B------:R-:W-:Y:S01]  /*5020*/  @!P0 FMUL.FTZ R4, R43, R34.reuse ;  /* 0x000000222b048220 */ /* 0x080fe20000410000 */
[----:B------:R-:W-:Y:S01]  /*5030*/  @!P0 LOP3.LUT R43, R20, 0xffff0000, RZ, 0xc0, !PT ;  /* 0xffff0000142b8812 */ /* 0x000fe200078ec0ff */
[----:B------:R-:W-:Y:S01]  /*5040*/  @!P0 FFMA.FTZ R182, R51, R34, -R182 ;  /* 0x0000002233b68223 */ /* 0x000fe200000108b6 */
[----:B------:R-:W-:Y:S01]  /*5050*/  @!P0 LOP3.LUT R34, R40, 0xffff0000, RZ, 0xc0, !PT ;  /* 0xffff000028228812 */ /* 0x000fe200078ec0ff */
[C---:B------:R-:W-:Y:S01]  /*5060*/  @!P0 IMAD.U32 R50, R52.reuse, 0x10000, RZ ;  /* 0x0001000034328824 */ /* 0x040fe200078e00ff */
[----:B------:R-:W-:Y:S01]  /*5070*/  @!P0 LOP3.LUT R52, R52, 0xffff0000, RZ, 0xc0, !PT ;  /* 0xffff000034348812 */ /* 0x000fe200078ec0ff */
[----:B------:R-:W-:Y:S02]  /*5080*/  @!P0 FMUL.FTZ R184, R43, R44 ;  /* 0x0000002c2bb88220 */ /* 0x000fe40000410000 */
[-C--:B------:R-:W-:Y:S02]  /*5090*/  @!P0 FMUL.FTZ R5, R41, R34.reuse ;  /* 0x0000002229058220 */ /* 0x080fe40000410000 */
[----:B------:R-:W-:Y:S01]  /*50a0*/  @!P0 FFMA.FTZ R183, R53, R34, -R183 ;  /* 0x0000002235b78223 */ /* 0x000fe200000108b7 */
[C---:B------:R-:W-:Y:S01]  /*50b0*/  @!P0 LOP3.LUT R34, R22.reuse, 0xffff0000, RZ, 0xc0, !PT ;  /* 0xffff000016228812 */ /* 0x040fe200078ec0ff */
[-C--:B------:R-:W-:Y:S02]  /*50c0*/  @!P0 FMUL.FTZ R3, R43, R32.reuse ;  /* 0x000000202b038220 */ /* 0x080fe40000410000 */
[----:B------:R-:W-:Y:S01]  /*50d0*/  @!P0 FFMA.FTZ R184, R49, R32, -R184 ;  /* 0x0000002031b88223 */ /* 0x000fe200000108b8 */
[C---:B------:R-:W-:Y:S01]  /*50e0*/  @!P0 SHF.L.U32 R32, R35.reuse, 0x10, RZ ;  /* 0x0000001023208819 */ /* 0x040fe200000006ff */
[----:B------:R-:W-:Y:S01]  /*50f0*/  @!P0 IMAD.U32 R41, R22, 0x10000, RZ ;  /* 0x0001000016298824 */ /* 0x000fe200078e00ff */
[----:B------:R-:W-:Y:S01]  /*5100*/  @!P0 LOP3.LUT R35, R35, 0xffff0000, RZ, 0xc0, !PT ;  /* 0xffff000023238812 */ /* 0x000fe200078ec0ff */
[----:B------:R-:W-:Y:S01]  /*5110*/  @!P0 FMUL.FTZ R187, R34, R52 ;  /* 0x0000003422bb8220 */ /* 0x000fe20000410000 */
[----:B------:R-:W-:Y:S01]  /*5120*/  @!P0 F2FP.BF16.PACK_AB R182, R183, R182 ;  /* 0x000000b6b7b6823e */ /* 0x000fe200000010ff */
[----:B------:R-:W-:Y:S01]  /*5130*/  @!P0 FMUL.FTZ R186, R41, R50 ;  /* 0x0000003229ba8220 */ /* 0x000fe20000410000 */
[----:B------:R-:W-:Y:S01]  /*5140*/  @!P0 F2FP.BF16.PACK_AB R61, R184, R61 ;  /* 0x0000003db83d823e */ /* 0x000fe200000010ff */
[-C--:B------:R-:W-:Y:S01]  /*5150*/  @!P0 FMUL.FTZ R7, R34, R35.reuse ;  /* 0x0000002322078220 */ /* 0x080fe20000410000 */
[C---:B------:R-:W-:Y:S01]  /*5160*/  @!P0 LOP3.LUT R34, R23.reuse, 0xffff0000, RZ, 0xc0, !PT ;  /* 0xffff000017228812 */ /* 0x040fe200078ec0ff */
[----:B------:R-:W-:Y:S01]  /*5170*/  @!P0 FFMA.FTZ R187, R54, R35, -R187 ;  /* 0x0000002336bb8223 */ /* 0x000fe200000108bb */
[----:B------:R-:W-:Y:S01]  /*5180*/  @!P0 SHF.L.U32 R35, R23, 0x10, RZ ;  /* 0x0000001017238819 */ /* 0x000fe200000006ff */
[-C--:B------:R-:W-:Y:S01]  /*5190*/  @!P0 FMUL.FTZ R6, R41, R32.reuse ;  /* 0x0000002029068220 */ /* 0x080fe20000410000 */
[----:B------:R-:W-:Y:S01]  /*51a0*/  @!P0 MOV R72, R61 ;  /* 0x0000003d00488202 */ /* 0x000fe20000000f00 */
[----:B------:R-:W-:Y:S02]  /*51b0*/  @!P0 FFMA.FTZ R186, R55, R32, -R186 ;  /* 0x0000002037ba8223 */ /* 0x000fe400000108ba */
[C---:B------:R-:W-:Y:S01]  /*51c0*/  @!P0 IMAD.U32 R32, R33.reuse, 0x10000, RZ ;  /* 0x0001000021208824 */ /* 0x040fe200078e00ff */
[----:B------:R-:W-:Y:S01]  /*51d0*/  @!P0 LOP3.LUT R33, R33, 0xffff0000, RZ, 0xc0, !PT ;  /* 0xffff000021218812 */ /* 0x000fe200078ec0ff */
[----:B------:R-:W-:Y:S01]  /*51e0*/  @!P0 FFMA.FTZ R3, R44, R49, R3 ;  /* 0x000000312c038223 */ /* 0x000fe20000010003 */
[----:B------:R-:W-:Y:S01]  /*51f0*/  @!P0 F2FP.BF16.PACK_AB R186, R187, R186 ;  /* 0x000000babbba823e */ /* 0x000fe200000010ff */
[----:B------:R-:W-:Y:S02]  /*5200*/  @!P0 FMUL.FTZ R185, R35, R56 ;  /* 0x0000003823b98220 */ /* 0x000fe40000410000 */
[----:B------:R-:W-:Y:S01]  /*5210*/  @!P0 FMUL.FTZ R188, R34, R58 ;  /* 0x0000003a22bc8220 */ /* 0x000fe20000410000 */
[----:B------:R-:W-:Y:S01]  /*5220*/  @!P0 F2FP.BF16.PACK_AB R183, R3, R2 ;  /* 0x0000000203b7823e */ /* 0x000fe200000010ff */
[----:B------:R-:W-:Y:S02]  /*5230*/  @!P0 FFMA.FTZ R4, R46, R51, R4 ;  /* 0x000000332e048223 */ /* 0x000fe40000010004 */
[----:B------:R-:W-:Y:S02]  /*5240*/  @!P0 FFMA.FTZ R5, R48, R53, R5 ;  /* 0x0000003530058223 */ /* 0x000fe40000010005 */
[----:B------:R-:W-:Y:S02]  /*5250*/  @!P0 FFMA.FTZ R185, R57, R32, -R185 ;  /* 0x0000002039b98223 */ /* 0x000fe400000108b9 */
[----:B------:R-:W-:Y:S01]  /*5260*/  @!P0 FFMA.FTZ R188, R60, R33, -R188 ;  /* 0x000000213cbc8223 */ /* 0x000fe200000108bc */
[----:B------:R-:W-:Y:S01]  /*5270*/  @!P0 F2FP.BF16.PACK_AB R184, R5, R4 ;  /* 0x0000000405b8823e */ /* 0x000fe200000010ff */
[----:B------:R-:W-:Y:S02]  /*5280*/  @!P0 FMUL.FTZ R8, R35, R32 ;  /* 0x0000002023088220 */ /* 0x000fe40000410000 */
[----:B------:R-:W-:Y:S01]  /*5290*/  @!P0 FFMA.FTZ R6, R50, R55, R6 ;  /* 0x0000003732068223 */ /* 0x000fe20000010006 */
[----:B------:R-:W-:Y:S01]  /*52a0*/  @!P0 F2FP.BF16.PACK_AB R185, R188, R185 ;  /* 0x000000b9bcb9823e */ /* 0x000fe200000010ff */
[----:B------:R-:W-:Y:S02]  /*52b0*/  @!P0 FMUL.FTZ R9, R34, R33 ;  /* 0x0000002122098220 */ /* 0x000fe40000410000 */
[----:B------:R-:W-:Y:S01]  /*52c0*/  @!P0 FFMA.FTZ R7, R52, R54, R7 ;  /* 0x0000003634078223 */ /* 0x000fe20000010007 */
[----:B------:R-:W-:Y:S01]  /*52d0*/  @!P0 MOV R75, R185 ;  /* 0x000000b9004b8202 */ /* 0x000fe20000000f00 */
[----:B------:R-:W-:Y:S02]  /*52e0*/  @!P0 FFMA.FTZ R8, R56, R57, R8 ;  /* 0x0000003938088223 */ /* 0x000fe40000010008 */
        /* <DEDUP_REMOVED lines=11> */
.L_x_1393:
[----:B------:R-:W-:Y:S05]  /*53a0*/  BSYNC B0 ;  /* 0x0000000000007941 */ /* 0x000fea0003800000 */
.L_x_1392:
[----:B------:R-:W-:Y:S01]  /*53b0*/  ISETP.GE.AND P0, PT, R13, c[0x0][0x1d4], PT ;  /* 0x000075000d007a0c */ /* 0x000fe20003f06270 */
[----:B------:R-:W-:-:S12]  /*53c0*/  BSSY B0, `(.L_x_1394) ;  /* 0x0000074000007945 */ /* 0x000fd80003800000 */
[----:B------:R-:W-:-:S05]  /*53d0*/  @P0 BRA `(.L_x_1395) ;  /* 0x0000072000000947 */ /* 0x000fca0003800000 */
[----:B------:R-:W-:Y:S01]  /*53e0*/  ISETP.GE.AND P2, PT, R120, c[0x0][0x1d4], PT ;  /* 0x0000750078007a0c */ /* 0x000fe20003f46270 */
[----:B-1----:R-:W-:Y:S01]  /*53f0*/  IMAD.IADD R72, R111, 0x1, R178 ;  /* 0x000000016f487824 */ /* 0x002fe200078e02b2 */
[----:B------:R-:W-:Y:S03]  /*5400*/  IADD3 R57, P1, P0, R162, R179, R131 ;  /* 0x000000b3a2397210 */ /* 0x000fe6000783e083 */
[----:B------:R-:W-:Y:S01]  /*5410*/  IMAD.SHL.U32 R58, R72, 0x2, RZ ;  /* 0x00000002483a7824 */ /* 0x000fe200078e00ff */
[C---:B------:R-:W-:Y:S04]  /*5420*/  IADD3.X R50, R97.reuse, R153, R148, P1, P0 ;  /* 0x0000009961327210 */ /* 0x040fe80000fe0494 */
[----:B------:R-:W1:Y:S03]  /*5430*/  LDS.128 R20, [R58+0xc100] ;  /* 0x00c100003a147984 */ /* 0x000e660000000c00 */
[----:B------:R-:W-:Y:S04]  /*5440*/  @!P2 IADD3 R55, P1, P0, R162, R179, R120 ;  /* 0x000000b3a237a210 */ /* 0x000fe8000783e078 */
[----:B------:R-:W-:Y:S02]  /*5450*/  @!P2 IADD3.X R52, R97, R153, R130, P1, P0 ;  /* 0x000000996134a210 */ /* 0x000fe40000fe0482 */
[C---:B------:R-:W-:Y:S04]  /*5460*/  LEA R56, P0, R57.reuse, c[0x0][0x1c8], 0x1 ;  /* 0x0000720039387a11 */ /* 0x040fe800078008ff */
[----:B------:R-:W-:Y:S02]  /*5470*/  LEA.HI.X R57, R57, c[0x0][0x1cc], R50, 0x1, P0 ;  /* 0x0000730039397a11 */ /* 0x000fe400000f0c32 */
[C---:B------:R-:W-:Y:S04]  /*5480*/  @!P2 LEA R54, P0, R55.reuse, c[0x0][0x1c8], 0x1 ;  /* 0x000072003736aa11 */ /* 0x040fe800078008ff */
[----:B------:R-:W-:Y:S01]  /*5490*/  @!P2 LEA.HI.X R55, R55, c[0x0][0x1cc], R52, 0x1, P0 ;  /* 0x000073003737aa11 */ /* 0x000fe200000f0c34 */
[----:B------:R-:W-:Y:S01]  /*54a0*/  IMAD.IADD R52, R117, 0x1, R178 ;  /* 0x0000000175347824 */ /* 0x000fe200078e02b2 */
[----:B------:R-:W-:Y:S03]  /*54b0*/  ISETP.GE.AND P0, PT, R13, c[0x0][0x27c], PT ;  /* 0x00009f000d007a0c */ /* 0x000fe60003f06270 */
[----:B------:R-:W-:Y:S05]  /*54c0*/  IMAD.SHL.U32 R50, R52, 0x2, RZ ;  /* 0x0000000234327824 */ /* 0x000fea00078e00ff */
[----:B------:R-:W2:Y:S05]  /*54d0*/  LDS.128 R60, [R50+0xc100] ;  /* 0x00c10000323c7984 */ /* 0x000eaa0000000c00 */
[----:B------:R-:W-:Y:S02]  /*54e0*/  @!P0 SHF.R.U64 R32, R68, 0x10, R69 ;  /* 0x0000001044208819 */ /* 0x000fe40000001245 */
[----:B------:R-:W-:Y:S02]  /*54f0*/  @!P0 SHF.R.U64 R26, R26, 0x10, R27 ;  /* 0x000000101a1a8819 */ /* 0x000fe4000000121b */
[----:B------:R-:W-:Y:S02]  /*5500*/  @!P0 PRMT R83, R83, 0x5410, R32 ;  /* 0x0000541053538816 */ /* 0x000fe40000000020 */
[----:B------:R-:W-:Y:S01]  /*5510*/  @!P0 PRMT R39, R39, 0x5410, R26 ;  /* 0x0000541027278816 */ /* 0x000fe2000000001a */
[----:B-1----:R-:W-:Y:S01]  /*5520*/  @!P0 IMAD.U32 R26, R20, 0x10000, RZ ;  /* 0x00010000141a8824 */ /* 0x002fe200078e00ff */
[----:B------:R-:W-:Y:S02]  /*5530*/  @!P0 SHF.R.U64 R41, R70, 0x10, R71 ;  /* 0x0000001046298819 */ /* 0x000fe40000001247 */
[----:B------:R-:W-:Y:S02]  /*5540*/  @!P0 SHF.R.U32.HI R33, RZ, 0x10, R27 ;  /* 0x00000010ff218819 */ /* 0x000fe4000001161b */
[----:B------:R-:W-:Y:S02]  /*5550*/  @!P0 LOP3.LUT R27, R20, 0xffff0000, RZ, 0xc0, !PT ;  /* 0xffff0000141b8812 */ /* 0x000fe400078ec0ff */
[----:B------:R-:W-:Y:S02]  /*5560*/  @!P0 PRMT R80, R80, 0x5410, R41 ;  /* 0x0000541050508816 */ /* 0x000fe40000000029 */
[--C-:B------:R-:W-:Y:S02]  /*5570*/  @!P0 SHF.R.U64 R24, R24, 0x10, R25.reuse ;  /* 0x0000001018188819 */ /* 0x100fe40000001219 */
[C---:B------:R-:W-:Y:S01]  /*5580*/  @!P0 LOP3.LUT R44, R80.reuse, 0xffff0000, RZ, 0xc0, !PT ;  /* 0xffff0000502c8812 */ /* 0x040fe200078ec0ff */
[----:B------:R-:W-:Y:S01]  /*5590*/  @!P0 IMAD.U32 R45, R80, 0x10000, RZ ;  /* 0x00010000502d8824 */ /* 0x000fe200078e00ff */
[----:B------:R-:W-:Y:S02]  /*55a0*/  @!P0 PRMT R37, R37, 0x5410, R24 ;  /* 0x0000541025258816 */ /* 0x000fe40000000018 */
[----:B------:R-:W-:Y:S02]  /*55b0*/  @!P0 SHF.R.U32.HI R25, RZ, 0x10, R25 ;  /* 0x00000010ff198819 */ /* 0x000fe40000011619 */
[----:B------:R-:W-:Y:S02]  /*55c0*/  @!P0 LOP3.LUT R24, R37, 0xffff0000, RZ, 0xc0, !PT ;  /* 0xffff000025188812 */ /* 0x000fe400078ec0ff */
[----:B------:R-:W-:Y:S02]  /*55d0*/  @!P0 SHF.R.U32.HI R35, RZ, 0x10, R69 ;  /* 0x00000010ff238819 */ /* 0x000fe40000011645 */
[----:B------:R-:W-:Y:S01]  /*55e0*/  @!P0 SHF.R.U32.HI R34, RZ, 0x10, R71 ;  /* 0x00000010ff228819 */ /* 0x000fe20000011647 */
[----:B------:R-:W-:Y:S01]  /*55f0*/  @!P0 FMUL.FTZ R3, R27, R24 ;  /* 0x000000181b038220 */ /* 0x000fe20000410000 */
[----:B------:R-:W-:Y:S01]  /*5600*/  @!P0 PRMT R36, R36, 0x5410, R25 ;  /* 0x0000541024248816 */ /* 0x000fe20000000019 */
[----:B------:R-:W-:Y:S01]  /*5610*/  @!P0 IMAD.U32 R25, R37, 0x10000, RZ ;  /* 0x0001000025198824 */ /* 0x000fe200078e00ff */
[----:B------:R-:W-:Y:S02]  /*5620*/  @!P0 PRMT R82, R82, 0x5410, R35 ;  /* 0x0000541052528816 */ /* 0x000fe40000000023 */
[----:B------:R-:W-:Y:S01]  /*5630*/  @!P0 SHF.L.U32 R35, R83, 0x10, RZ ;  /* 0x0000001053238819 */ /* 0x000fe200000006ff */
[C---:B--2---:R-:W-:Y:S01]  /*5640*/  @!P0 IMAD.U32 R32, R60.reuse, 0x10000, RZ ;  /* 0x000100003c208824 */ /* 0x044fe200078e00ff */
[----:B------:R-:W-:Y:S01]  /*5650*/  @!P0 LOP3.LUT R41, R60, 0xffff0000, RZ, 0xc0, !PT ;  /* 0xffff00003c298812 */ /* 0x000fe200078ec0ff */
[C---:B------:R-:W-:Y:S01]  /*5660*/  @!P0 FMUL.FTZ R2, R26.reuse, R25 ;  /* 0x000000191a028220 */ /* 0x040fe20000410000 */
[----:B------:R-:W-:Y:S01]  /*5670*/  @!P0 LOP3.LUT R43, R61, 0xffff0000, RZ, 0xc0, !PT ;  /* 0xffff00003d2b8812 */ /* 0x000fe200078ec0ff */
[----:B------:R-:W-:Y:S01]  /*5680*/  @!P0 FMUL.FTZ R50, R26, R35 ;  /* 0x000000231a328220 */ /* 0x000fe20000410000 */
[----:B------:R-:W-:Y:S01]  /*5690*/  @!P0 SHF.L.U32 R26, R21, 0x10, RZ ;  /* 0x00000010151a8819 */ /* 0x000fe200000006ff */
[----:B------:R-:W-:Y:S01]  /*56a0*/  @!P0 FFMA.FTZ R2, R35, R32, R2 ;  /* 0x0000002023028223 */ /* 0x000fe20000010002 */
[----:B------:R-:W-:Y:S01]  /*56b0*/  @!P0 LOP3.LUT R53, R63, 0xffff0000, RZ, 0xc0, !PT ;  /* 0xffff00003f358812 */ /* 0x000fe200078ec0ff */
[----:B------:R-:W-:Y:S01]  /*56c0*/  @!P0 IMAD.U32 R35, R82, 0x10000, RZ ;  /* 0x0001000052238824 */ /* 0x000fe200078e00ff */
[----:B------:R-:W-:Y:S01]  /*56d0*/  @!P0 LOP3.LUT R49, R62, 0xffff0000, RZ, 0xc0, !PT ;  /* 0xffff00003e318812 */ /* 0x000fe200078ec0ff */
[----:B------:R-:W-:Y:S01]  /*56e0*/  @!P0 FFMA.FTZ R50, R32, R25, -R50 ;  /* 0x0000001920328223 */ /* 0x000fe20000010832 */
[----:B------:R-:W-:Y:S01]  /*56f0*/  @!P0 LOP3.LUT R40, R82, 0xffff0000, RZ, 0xc0, !PT ;  /* 0xffff000052288812 */ /* 0x000fe200078ec0ff */
[----:B------:R-:W-:Y:S01]  /*5700*/  @!P0 IMAD.U32 R25, R36, 0x10000, RZ ;  /* 0x0001000024198824 */ /* 0x000fe200078e00ff */
[----:B------:R-:W-:Y:S01]  /*5710*/  @!P0 PRMT R81, R81, 0x5410, R34 ;  /* 0x0000541051518816 */ /* 0x000fe20000000022 */
[----:B------:R-:W-:Y:S01]  /*5720*/  @!P0 IMAD.U32 R32, R61, 0x10000, RZ ;  /* 0x000100003d208824 */ /* 0x000fe200078e00ff */
[----:B------:R-:W-:Y:S01]  /*5730*/  @!P0 LOP3.LUT R34, R83, 0xffff0000, RZ, 0xc0, !PT ;  /* 0xffff000053228812 */ /* 0x000fe200078ec0ff */
[C---:B------:R-:W-:Y:S01]  /*5740*/  @!P0 FMUL.FTZ R52, R26.reuse, R35 ;  /* 0x000000231a348220 */ /* 0x040fe20000410000 */
[----:B------:R-:W-:Y:S01]  /*5750*/  @!P0 LOP3.LUT R48, R81, 0xffff0000, RZ, 0xc0, !PT ;  /* 0xffff000051308812 */ /* 0x000fe200078ec0ff */
[-C--:B------:R-:W-:Y:S01]  /*5760*/  @!P0 FMUL.FTZ R4, R26, R25.reuse ;  /* 0x000000191a048220 */ /* 0x080fe20000410000 */
[----:B------:R-:W-:Y:S01]  /*5770*/  @!P0 SHF.L.U32 R26, R23, 0x10, RZ ;  /* 0x00000010171a8819 */ /* 0x000fe200000006ff */
[----:B------:R-:W-:Y:S01]  /*5780*/  @!P0 FMUL.FTZ R73, R27, R34 ;  /* 0x000000221b498220 */ /* 0x000fe20000410000 */
[----:B------:R-:W-:Y:S01]  /*5790*/  @!P0 LOP3.LUT R27, R21, 0xffff0000, RZ, 0xc0, !PT ;  /* 0xffff0000151b8812 */ /* 0x000fe200078ec0ff */
[----:B------:R-:W-:Y:S01]  /*57a0*/  @!P0 IMAD.U32 R51, R81, 0x10000, RZ ;  /* 0x0001000051338824 */ /* 0x000fe200078e00ff */
[----:B------:R-:W-:Y:S01]  /*57b0*/  @!P0 PRMT R38, R38, 0x5410, R33 ;  /* 0x0000541026268816 */ /* 0x000fe20000000021 */
[----:B------:R-:W-:Y:S01]  /*57c0*/  @!P0 FFMA.FTZ R73, R41, R24, -R73 ;  /* 0x0000001829498223 */ /* 0x000fe20000010849 */
[----:B------:R-:W-:Y:S01]  /*57d0*/  @!P0 LOP3.LUT R24, R36, 0xffff0000, RZ, 0xc0, !PT ;  /* 0xffff000024188812 */ /* 0x000fe200078ec0ff */
[----:B------:R-:W-:Y:S02]  /*57e0*/  @!P0 FMUL.FTZ R75, R27, R40 ;  /* 0x000000281b4b8220 */ /* 0x000fe40000410000 */
[----:B------:R-:W-:Y:S01]  /*57f0*/  @!P0 FFMA.FTZ R52, R32, R25, -R52 ;  /* 0x0000001920348223 */ /* 0x000fe20000010834 */
[----:B------:R-:W-:Y:S01]  /*5800*/  @!P0 F2FP.BF16.PACK_AB R50, R73, R50 ;  /* 0x000000324932823e */ /* 0x000fe200000010ff */
[-C--:B------:R-:W-:Y:S01]  /*5810*/  @!P0 FMUL.FTZ R5, R27, R24.reuse ;  /* 0x000000181b058220 */ /* 0x080fe20000410000 */
[----:B------:R-:W-:Y:S01]  /*5820*/  @!P0 LOP3.LUT R27, R23, 0xffff0000, RZ, 0xc0, !PT ;  /* 0xffff0000171b8812 */ /* 0x000fe200078ec0ff */
[----:B------:R-:W-:Y:S01]  /*5830*/  @!P0 FFMA.FTZ R75, R43, R24, -R75 ;  /* 0x000000182b4b8223 */ /* 0x000fe2000001084b */
[C---:B------:R-:W-:Y:S01]  /*5840*/  @!P0 LOP3.LUT R24, R38.reuse, 0xffff0000, RZ, 0xc0, !PT ;  /* 0xffff000026188812 */ /* 0x040fe200078ec0ff */
[----:B------:R-:W-:Y:S02]  /*5850*/  @!P0 IMAD.U32 R25, R38, 0x10000, RZ ;  /* 0x0001000026198824 */ /* 0x000fe400078e00ff */
[----:B------:R-:W-:Y:S01]  /*5860*/  @!P0 IMAD.U32 R46, R63, 0x10000, RZ ;  /* 0x000100003f2e8824 */ /* 0x000fe200078e00ff */
[----:B------:R-:W-:Y:S01]  /*5870*/  @!P0 F2FP.BF16.PACK_AB R75, R75, R52 ;  /* 0x000000344b4b823e */ /* 0x000fe200000010ff */
[C---:B------:R-:W-:Y:S02]  /*5880*/  @!P0 FMUL.FTZ R58, R26.reuse, R51 ;  /* 0x000000331a3a8220 */ /* 0x040fe40000410000 */
[C---:B------:R-:W-:Y:S01]  /*5890*/  @!P0 FMUL.FTZ R181, R27.reuse, R48 ;  /* 0x000000301bb58220 */ /* 0x040fe20000410000 */
[----:B------:R-:W-:Y:S01]  /*58a0*/  @!P0 MOV R61, R75 ;  /* 0x0000004b003d8202 */ /* 0x000fe20000000f00 */
[-C--:B------:R-:W-:Y:S01]  /*58b0*/  @!P0 FMUL.FTZ R8, R26, R25.reuse ;  /* 0x000000191a088220 */ /* 0x080fe20000410000 */
[C---:B------:R-:W-:Y:S01]  /*58c0*/  @!P0 SHF.L.U32 R26, R22.reuse, 0x10, RZ ;  /* 0x00000010161a8819 */ /* 0x040fe200000006ff */
[-C--:B------:R-:W-:Y:S01]  /*58d0*/  @!P0 FMUL.FTZ R9, R27, R24.reuse ;  /* 0x000000181b098220 */ /* 0x080fe20000410000 */
[----:B------:R-:W-:Y:S01]  /*58e0*/  @!P0 LOP3.LUT R27, R22, 0xffff0000, RZ, 0xc0, !PT ;  /* 0xffff0000161b8812 */ /* 0x000fe200078ec0ff */
[----:B------:R-:W-:Y:S02]  /*58f0*/  @!P0 FFMA.FTZ R58, R46, R25, -R58 ;  /* 0x000000192e3a8223 */ /* 0x000fe4000001083a */
[----:B------:R-:W-:Y:S02]  /*5900*/  @!P0 IMAD.U32 R25, R39, 0x10000, RZ ;  /* 0x0001000027198824 */ /* 0x000fe400078e00ff */
[----:B------:R-:W-:Y:S01]  /*5910*/  @!P0 FFMA.FTZ R181, R53, R24, -R181 ;  /* 0x0000001835b58223 */ /* 0x000fe200000108b5 */
[----:B------:R-:W-:Y:S01]  /*5920*/  @!P0 LOP3.LUT R24, R39, 0xffff0000, RZ, 0xc0, !PT ;  /* 0xffff000027188812 */ /* 0x000fe200078ec0ff */
[----:B------:R-:W-:Y:S02]  /*5930*/  @!P0 IMAD.U32 R42, R62, 0x10000, RZ ;  /* 0x000100003e2a8824 */ /* 0x000fe400078e00ff */
[----:B------:R-:W-:Y:S01]  /*5940*/  @!P0 FMUL.FTZ R72, R26, R45 ;  /* 0x0000002d1a488220 */ /* 0x000fe20000410000 */
[----:B------:R-:W-:Y:S01]  /*5950*/  @!P0 F2FP.BF16.PACK_AB R58, R181, R58 ;  /* 0x0000003ab53a823e */ /* 0x000fe200000010ff */
[----:B------:R-:W-:Y:S02]  /*5960*/  @!P0 FMUL.FTZ R183, R27, R44 ;  /* 0x0000002c1bb78220 */ /* 0x000fe40000410000 */
[----:B------:R-:W-:Y:S02]  /*5970*/  @!P0 FFMA.FTZ R3, R34, R41, R3 ;  /* 0x0000002922038223 */ /* 0x000fe40000010003 */
[-C--:B------:R-:W-:Y:S02]  /*5980*/  @!P0 FMUL.FTZ R6, R26, R25.reuse ;  /* 0x000000191a068220 */ /* 0x080fe40000410000 */
[----:B------:R-:W-:Y:S01]  /*5990*/  @!P0 FFMA.FTZ R4, R35, R32, R4 ;  /* 0x0000002023048223 */ /* 0x000fe20000010004 */
[----:B------:R-:W-:Y:S01]  /*59a0*/  @!P0 F2FP.BF16.PACK_AB R52, R3, R2 ;  /* 0x000000020334823e */ /* 0x000fe200000010ff */
[----:B------:R-:W-:Y:S02]  /*59b0*/  @!P0 FFMA.FTZ R72, R42, R25, -R72 ;  /* 0x000000192a488223 */ /* 0x000fe40000010848 */
[-C--:B------:R-:W-:Y:S02]  /*59c0*/  @!P0 FMUL.FTZ R7, R27, R24.reuse ;  /* 0x000000181b078220 */ /* 0x080fe40000410000 */
[----:B------:R-:W-:Y:S02]  /*59d0*/  @!P0 FFMA.FTZ R183, R49, R24, -R183 ;  /* 0x0000001831b78223 */ /* 0x000fe400000108b7 */
        /* <DEDUP_REMOVED lines=18> */
.L_x_1395:
[----:B------:R-:W-:Y:S05]  /*5b00*/  BSYNC B0 ;  /* 0x0000000000007941 */ /* 0x000fea0003800000 */
.L_x_1394:
[----:B------:R-:W-:-:S13]  /*5b10*/  ISETP.GE.AND P0, PT, R14, c[0x0][0x1d4], PT ;  /* 0x000075000e007a0c */ /* 0x000fda0003f06270 */
[----:B------:R-:W-:-:S05]  /*5b20*/  @P0 BRA `(.L_x_1379) ;  /* 0x000008d000000947 */ /* 0x000fca0003800000 */
[----:B------:R-:W-:Y:S01]  /*5b30*/  IADD3 R53, P1, P0, R162, R179, R129 ;  /* 0x000000b3a2357210 */ /* 0x000fe2000783e081 */
[--C-:B------:R-:W-:Y:S02]  /*5b40*/  IMAD.IADD R52, R109, 0x1, R178.reuse ;  /* 0x000000016d347824 */ /* 0x100fe400078e02b2 */
[----:B------:R-:W-:Y:S01]  /*5b50*/  IMAD.IADD R178, R115, 0x1, R178 ;  /* 0x0000000173b27824 */ /* 0x000fe200078e02b2 */
[----:B------:R-:W-:Y:S01]  /*5b60*/  IADD3.X R46, R97, R153, R134, P1, P0 ;  /* 0x00000099612e7210 */ /* 0x000fe20000fe0486 */
[----:B-1----:R-:W-:Y:S01]  /*5b70*/  IMAD.SHL.U32 R55, R52, 0x2, RZ ;  /* 0x0000000234377824 */ /* 0x002fe200078e00ff */
[C---:B------:R-:W-:Y:S02]  /*5b80*/  LEA R52, P0, R53.reuse, c[0x0][0x1c8], 0x1 ;  /* 0x0000720035347a11 */ /* 0x040fe400078008ff */
[----:B------:R-:W-:Y:S02]  /*5b90*/  SHF.L.U32 R54, R178, 0x1, RZ ;  /* 0x00000001b2367819 */ /* 0x000fe400000006ff */
[----:B------:R-:W-:Y:S01]  /*5ba0*/  LEA.HI.X R53, R53, c[0x0][0x1cc], R46, 0x1, P0 ;  /* 0x0000730035357a11 */ /* 0x000fe200000f0c2e */
[----:B------:R-:W1:Y:S01]  /*5bb0*/  LDS.128 R20, [R55+0xc100] ;  /* 0x00c1000037147984 */ /* 0x000e620000000c00 */
[----:B------:R-:W-:Y:S07]  /*5bc0*/  ISETP.GE.AND P0, PT, R14, c[0x0][0x27c], PT ;  /* 0x00009f000e007a0c */ /* 0x000fee0003f06270 */
[----:B------:R-:W2:Y:S06]  /*5bd0*/  LDS.128 R48, [R54+0xc100] ;  /* 0x00c1000036307984 */ /* 0x000eac0000000c00 */
[----:B------:R-:W-:Y:S02]  /*5be0*/  @!P0 SHF.R.U64 R26, R66, 0x10, R67 ;  /* 0x00000010421a8819 */ /* 0x000fe40000001243 */
[----:B------:R-:W-:Y:S02]  /*5bf0*/  @!P0 SHF.R.U64 R32, R64, 0x10, R65 ;  /* 0x0000001040208819 */ /* 0x000fe40000001241 */
[----:B------:R-:W-:Y:S02]  /*5c00*/  @!P0 PRMT R77, R77, 0x5410, R26 ;  /* 0x000054104d4d8816 */ /* 0x000fe4000000001a */
[--C-:B------:R-:W-:Y:S02]  /*5c10*/  @!P0 SHF.R.U64 R16, R16, 0x10, R17.reuse ;  /* 0x0000001010108819 */ /* 0x100fe40000001211 */
[----:B------:R-:W-:Y:S01]  /*5c20*/  @!P0 SHF.R.U32.HI R17, RZ, 0x10, R17 ;  /* 0x00000010ff118819 */ /* 0x000fe20000011611 */
[----:B------:R-:W-:Y:S01]  /*5c30*/  @!P0 IMAD.U32 R37, R77, 0x10000, RZ ;  /* 0x000100004d258824 */ /* 0x000fe200078e00ff */
[----:B------:R-:W-:Y:S02]  /*5c40*/  @!P0 PRMT R29, R29, 0x5410, R16 ;  /* 0x000054101d1d8816 */ /* 0x000fe40000000010 */
[----:B------:R-:W-:Y:S02]  /*5c50*/  @!P0 PRMT R28, R28, 0x5410, R17 ;  /* 0x000054101c1c8816 */ /* 0x000fe40000000011 */
[----:B------:R-:W-:Y:S01]  /*5c60*/  @!P0 LOP3.LUT R40, R77, 0xffff0000, RZ, 0xc0, !PT ;  /* 0xffff00004d288812 */ /* 0x000fe200078ec0ff */
[----:B------:R-:W-:Y:S01]  /*5c70*/  @!P0 IMAD.U32 R17, R29, 0x10000, RZ ;  /* 0x000100001d118824 */ /* 0x000fe200078e00ff */
[----:B------:R-:W-:Y:S02]  /*5c80*/  @!P0 PRMT R79, R79, 0x5410, R32 ;  /* 0x000054104f4f8816 */ /* 0x000fe40000000020 */
[----:B------:R-:W-:Y:S02]  /*5c90*/  @!P0 SHF.R.U32.HI R27, RZ, 0x10, R65 ;  /* 0x00000010ff1b8819 */ /* 0x000fe40000011641 */
[C---:B------:R-:W-:Y:S02]  /*5ca0*/  @!P0 LOP3.LUT R32, R79.reuse, 0xffff0000, RZ, 0xc0, !PT ;  /* 0xffff00004f208812 */ /* 0x040fe400078ec0ff */
[----:B------:R-:W-:Y:S01]  /*5cb0*/  @!P0 PRMT R78, R78, 0x5410, R27 ;  /* 0x000054104e4e8816 */ /* 0x000fe2000000001b */
[----:B------:R-:W-:Y:S01]  /*5cc0*/  @!P0 IMAD.U32 R27, R79, 0x10000, RZ ;  /* 0x000100004f1b8824 */ /* 0x000fe200078e00ff */
[----:B------:R-:W-:Y:S01]  /*5cd0*/  @!P0 SHF.R.U32.HI R33, RZ, 0x10, R67 ;  /* 0x00000010ff218819 */ /* 0x000fe20000011643 */
[----:B-1----:R-:W-:Y:S01]  /*5ce0*/  @!P0 IMAD.U32 R16, R20, 0x10000, RZ ;  /* 0x0001000014108824 */ /* 0x002fe200078e00ff */
[----:B------:R-:W-:Y:S01]  /*5cf0*/  @!P0 LOP3.LUT R36, R78, 0xffff0000, RZ, 0xc0, !PT ;  /* 0xffff00004e248812 */ /* 0x000fe200078ec0ff */
[----:B------:R-:W-:Y:S01]  /*5d00*/  @!P0 IMAD.U32 R24, R23, 0x10000, RZ ;  /* 0x0001000017188824 */ /* 0x000fe200078e00ff */
[----:B------:R-:W-:Y:S01]  /*5d10*/  @!P0 LOP3.LUT R25, R22, 0xffff0000, RZ, 0xc0, !PT ;  /* 0xffff000016198812 */ /* 0x000fe200078ec0ff */
[----:B------:R-:W-:Y:S01]  /*5d20*/  @!P0 FMUL.FTZ R46, R16, R27 ;  /* 0x0000001b102e8220 */ /* 0x000fe20000410000 */
[--C-:B------:R-:W-:Y:S01]  /*5d30*/  @!P0 SHF.R.U64 R18, R18, 0x10, R19.reuse ;  /* 0x0000001012128819 */ /* 0x100fe20000001213 */
[-C--:B------:R-:W-:Y:S01]  /*5d40*/  @!P0 FMUL.FTZ R2, R16, R17.reuse ;  /* 0x0000001110028220 */ /* 0x080fe20000410000 */
[----:B------:R-:W-:Y:S01]  /*5d50*/  @!P0 SHF.R.U32.HI R19, RZ, 0x10, R19 ;  /* 0x00000010ff138819 */ /* 0x000fe20000011613 */
[----:B------:R-:W-:Y:S01]  /*5d60*/  @!P0 IMAD.U32 R16, R28, 0x10000, RZ ;  /* 0x000100001c108824 */ /* 0x000fe200078e00ff */
[----:B--2---:R-:W-:Y:S01]  /*5d70*/  @!P0 SHF.L.U32 R26, R48, 0x10, RZ ;  /* 0x00000010301a8819 */ /* 0x004fe200000006ff */
[----:B------:R-:W-:Y:S01]  /*5d80*/  @!P0 IMAD.U32 R39, R50, 0x10000, RZ ;  /* 0x0001000032278824 */ /* 0x000fe200078e00ff */
[----:B------:R-:W-:Y:S01]  /*5d90*/  @!P0 SHF.L.U32 R35, R49, 0x10, RZ ;  /* 0x0000001031238819 */ /* 0x000fe200000006ff */
[----:B------:R-:W-:Y:S01]  /*5da0*/  @!P0 FMUL.FTZ R60, R25, R40 ;  /* 0x00000028193c8220 */ /* 0x000fe20000410000 */
[----:B------:R-:W-:Y:S01]  /*5db0*/  @!P0 LOP3.LUT R34, R48, 0xffff0000, RZ, 0xc0, !PT ;  /* 0xffff000030228812 */ /* 0x000fe200078ec0ff */
[----:B------:R-:W-:Y:S01]  /*5dc0*/  @!P0 FFMA.FTZ R46, R26, R17, -R46 ;  /* 0x000000111a2e8223 */ /* 0x000fe2000001082e */
[----:B------:R-:W-:Y:S01]  /*5dd0*/  @!P0 LOP3.LUT R38, R49, 0xffff0000, RZ, 0xc0, !PT ;  /* 0xffff000031268812 */ /* 0x000fe200078ec0ff */
[----:B------:R-:W-:Y:S01]  /*5de0*/  @!P0 FFMA.FTZ R2, R27, R26, R2 ;  /* 0x0000001a1b028223 */ /* 0x000fe20000010002 */
[----:B------:R-:W-:Y:S01]  /*5df0*/  @!P0 LOP3.LUT R41, R50, 0xffff0000, RZ, 0xc0, !PT ;  /* 0xffff000032298812 */ /* 0x000fe200078ec0ff */
[C---:B------:R-:W-:Y:S01]  /*5e00*/  @!P0 IMAD.U32 R42, R51.reuse, 0x10000, RZ ;  /* 0x00010000332a8824 */ /* 0x040fe200078e00ff */
[----:B------:R-:W-:Y:S02]  /*5e10*/  @!P0 LOP3.LUT R45, R51, 0xffff0000, RZ, 0xc0, !PT ;  /* 0xffff0000332d8812 */ /* 0x000fe400078ec0ff */
[----:B------:R-:W-:Y:S02]  /*5e20*/  @!P0 LOP3.LUT R17, R29, 0xffff0000, RZ, 0xc0, !PT ;  /* 0xffff00001d118812 */ /* 0x000fe400078ec0ff */
[----:B------:R-:W-:Y:S01]  /*5e30*/  @!P0 PRMT R30, R30, 0x5410, R19 ;  /* 0x000054101e1e8816 */ /* 0x000fe20000000013 */
[----:B------:R-:W-:Y:S01]  /*5e40*/  @!P0 IMAD.U32 R19, R21, 0x10000, RZ ;  /* 0x0001000015138824 */ /* 0x000fe200078e00ff */
[----:B------:R-:W-:Y:S02]  /*5e50*/  @!P0 PRMT R31, R31, 0x5410, R18 ;  /* 0x000054101f1f8816 */ /* 0x000fe40000000012 */
[----:B------:R-:W-:Y:S01]  /*5e60*/  @!P0 LOP3.LUT R18, R20, 0xffff0000, RZ, 0xc0, !PT ;  /* 0xffff000014128812 */ /* 0x000fe200078ec0ff */
[C---:B------:R-:W-:Y:S01]  /*5e70*/  @!P0 FMUL.FTZ R4, R19.reuse, R16 ;  /* 0x0000001013048220 */ /* 0x040fe20000410000 */
[----:B------:R-:W-:Y:S01]  /*5e80*/  @!P0 PRMT R76, R76, 0x5410, R33 ;  /* 0x000054104c4c8816 */ /* 0x000fe20000000021 */
[----:B------:R-:W-:Y:S02]  /*5e90*/  @!P0 IMAD.U32 R33, R78, 0x10000, RZ ;  /* 0x000100004e218824 */ /* 0x000fe400078e00ff */
[----:B------:R-:W-:Y:S01]  /*5ea0*/  @!P0 FMUL.FTZ R55, R18, R32 ;  /* 0x0000002012378220 */ /* 0x000fe20000410000 */
[----:B------:R-:W-:Y:S01]  /*5eb0*/  @!P0 LOP3.LUT R44, R76, 0xffff0000, RZ, 0xc0, !PT ;  /* 0xffff00004c2c8812 */ /* 0x000fe200078ec0ff */
[----:B------:R-:W-:Y:S02]  /*5ec0*/  @!P0 FMUL.FTZ R54, R19, R33 ;  /* 0x0000002113368220 */ /* 0x000fe40000410000 */
[-C--:B------:R-:W-:Y:S01]  /*5ed0*/  @!P0 FMUL.FTZ R3, R18, R17.reuse ;  /* 0x0000001112038220 */ /* 0x080fe20000410000 */
[----:B------:R-:W-:Y:S01]  /*5ee0*/  @!P0 LOP3.LUT R18, R21, 0xffff0000, RZ, 0xc0, !PT ;  /* 0xffff000015128812 */ /* 0x000fe200078ec0ff */
[----:B------:R-:W-:Y:S01]  /*5ef0*/  @!P0 FFMA.FTZ R54, R35, R16, -R54 ;  /* 0x0000001023368223 */ /* 0x000fe20000010836 */
[----:B------:R-:W-:Y:S01]  /*5f00*/  @!P0 SHF.L.U32 R16, R31, 0x10, RZ ;  /* 0x000000101f108819 */ /* 0x000fe200000006ff */
[----:B------:R-:W-:Y:S02]  /*5f10*/  @!P0 IMAD.U32 R19, R22, 0x10000, RZ ;  /* 0x0001000016138824 */ /* 0x000fe400078e00ff */
[----:B------:R-:W-:Y:S01]  /*5f20*/  @!P0 FFMA.FTZ R55, R34, R17, -R55 ;  /* 0x0000001122378223 */ /* 0x000fe20000010837 */
[----:B------:R-:W-:Y:S01]  /*5f30*/  @!P0 LOP3.LUT R17, R28, 0xffff0000, RZ, 0xc0, !PT ;  /* 0xffff00001c118812 */ /* 0x000fe200078ec0ff */
[----:B------:R-:W-:Y:S02]  /*5f40*/  @!P0 FMUL.FTZ R57, R18, R36 ;  /* 0x0000002412398220 */ /* 0x000fe40000410000 */
[----:B------:R-:W-:Y:S01]  /*5f50*/  @!P0 FMUL.FTZ R56, R19, R37 ;  /* 0x0000002513388220 */ /* 0x000fe20000410000 */
[----:B------:R-:W-:Y:S01]  /*5f60*/  @!P0 F2FP.BF16.PACK_AB R46, R55, R46 ;  /* 0x0000002e372e823e */ /* 0x000fe200000010ff */
[----:B------:R-:W-:Y:S01]  /*5f70*/  @!P0 FMUL.FTZ R6, R19, R16 ;  /* 0x0000001013068220 */ /* 0x000fe20000410000 */
[----:B------:R-:W-:Y:S01]  /*5f80*/  @!P0 LOP3.LUT R19, R23, 0xffff0000, RZ, 0xc0, !PT ;  /* 0xffff000017138812 */ /* 0x000fe200078ec0ff */
[----:B------:R-:W-:Y:S01]  /*5f90*/  @!P0 IMAD.U32 R43, R76, 0x10000, RZ ;  /* 0x000100004c2b8824 */ /* 0x000fe200078e00ff */
[----:B------:R-:W-:Y:S01]  /*5fa0*/  @!P0 MOV R48, R46 ;  /* 0x0000002e00308202 */ /* 0x000fe20000000f00 */
[-C--:B------:R-:W-:Y:S01]  /*5fb0*/  @!P0 FMUL.FTZ R5, R18, R17.reuse ;  /* 0x0000001112058220 */ /* 0x080fe20000410000 */
[----:B------:R-:W-:Y:S01]  /*5fc0*/  @!P0 LOP3.LUT R18, R31, 0xffff0000, RZ, 0xc0, !PT ;  /* 0xffff00001f128812 */ /* 0x000fe200078ec0ff */
[----:B------:R-:W-:Y:S01]  /*5fd0*/  @!P0 FFMA.FTZ R57, R38, R17, -R57 ;  /* 0x0000001126398223 */ /* 0x000fe20000010839 */
[C---:B------:R-:W-:Y:S01]  /*5fe0*/  @!P0 SHF.L.U32 R17, R30.reuse, 0x10, RZ ;  /* 0x000000101e118819 */ /* 0x040fe200000006ff */
[----:B------:R-:W-:Y:S01]  /*5ff0*/  @!P0 FFMA.FTZ R56, R39, R16, -R56 ;  /* 0x0000001027388223 */ /* 0x000fe20000010838 */
[----:B------:R-:W-:Y:S01]  /*6000*/  @!P0 LOP3.LUT R16, R30, 0xffff0000, RZ, 0xc0, !PT ;  /* 0xffff00001e108812 */ /* 0x000fe200078ec0ff */
[----:B------:R-:W-:Y:S01]  /*6010*/  @!P0 FMUL.FTZ R61, R24, R43 ;  /* 0x0000002b183d8220 */ /* 0x000fe20000410000 */
[----:B------:R-:W-:Y:S01]  /*6020*/  @!P0 F2FP.BF16.PACK_AB R57, R57, R54 ;  /* 0x000000363939823e */ /* 0x000fe200000010ff */
[----:B------:R-:W-:Y:S02]  /*6030*/  @!P0 FMUL.FTZ R58, R19, R44 ;  /* 0x0000002c133a8220 */ /* 0x000fe40000410000 */
[----:B------:R-:W-:Y:S02]  /*6040*/  @!P0 FFMA.FTZ R3, R32, R34, R3 ;  /* 0x0000002220038223 */ /* 0x000fe40000010003 */
[----:B------:R-:W-:Y:S02]  /*6050*/  @!P0 FFMA.FTZ R60, R41, R18, -R60 ;  /* 0x00000012293c8223 */ /* 0x000fe4000001083c */
[----:B------:R-:W-:Y:S01]  /*6060*/  @!P0 FFMA.FTZ R4, R33, R35, R4 ;  /* 0x0000002321048223 */ /* 0x000fe20000010004 */
[----:B------:R-:W-:Y:S01]  /*6070*/  @!P0 F2FP.BF16.PACK_AB R46, R3, R2 ;  /* 0x00000002032e823e */ /* 0x000fe200000010ff */
[----:B------:R-:W-:Y:S01]  /*6080*/  @!P0 FFMA.FTZ R61, R42, R17, -R61 ;  /* 0x000000112a3d8223 */ /* 0x000fe2000001083d */
[----:B------:R-:W-:Y:S01]  /*6090*/  @!P0 F2FP.BF16.PACK_AB R55, R60, R56 ;  /* 0x000000383c37823e */ /* 0x000fe200000010ff */
[----:B------:R-:W-:Y:S02]  /*60a0*/  @!P0 FFMA.FTZ R58, R45, R16, -R58 ;  /* 0x000000102d3a8223 */ /* 0x000fe4000001083a */
[----:B------:R-:W-:Y:S02]  /*60b0*/  @!P0 FMUL.FTZ R7, R25, R18 ;  /* 0x0000001219078220 */ /* 0x000fe40000410000 */
[----:B------:R-:W-:Y:S01]  /*60c0*/  @!P0 FFMA.FTZ R5, R36, R38, R5 ;  /* 0x0000002624058223 */ /* 0x000fe20000010005 */
[----:B------:R-:W-:Y:S01]  /*60d0*/  @!P0 F2FP.BF16.PACK_AB R58, R58, R61 ;  /* 0x0000003d3a3a823e */ /* 0x000fe200000010ff */
[----:B------:R-:W-:Y:S02]  /*60e0*/  @!P0 FMUL.FTZ R8, R24, R17 ;  /* 0x0000001118088220 */ /* 0x000fe40000410000 */
[----:B------:R-:W-:Y:S01]  /*60f0*/  @!P0 FFMA.FTZ R6, R37, R39, R6 ;  /* 0x0000002725068223 */ /* 0x000fe20000010006 */
[----:B------:R-:W-:Y:S01]  /*6100*/  @!P0 MOV R51, R58 ;  /* 0x0000003a00338202 */ /* 0x000fe20000000f00 */
[----:B------:R-:W-:Y:S02]  /*6110*/  @!P0 FMUL.FTZ R9, R19, R16 ;  /* 0x0000001013098220 */ /* 0x000fe40000410000 */
[----:B------:R-:W-:Y:S02]  /*6120*/  @!P0 FFMA.FTZ R7, R40, R41, R7 ;  /* 0x0000002928078223 */ /* 0x000fe40000010007 */
[----:B------:R-:W-:Y:S02]  /*6130*/  @!P0 FFMA.FTZ R8, R43, R42, R8 ;  /* 0x0000002a2b088223 */ /* 0x000fe40000010008 */
[----:B------:R-:W-:Y:S01]  /*6140*/  @!P0 IMAD.MOV.U32 R49, RZ, RZ, R57 ;  /* 0x000000ffff318224 */ /* 0x000fe200078e0039 */
[----:B------:R-:W-:Y:S01]  /*6150*/  @!P0 F2FP.BF16.PACK_AB R54, R7, R6 ;  /* 0x000000060736823e */ /* 0x000fe200000010ff */
[----:B------:R-:W-:Y:S01]  /*6160*/  @!P0 IMAD.MOV.U32 R50, RZ, RZ, R55 ;  /* 0x000000ffff328224 */ /* 0x000fe200078e0037 */
[----:B------:R-:W-:Y:S01]  /*6170*/  @!P0 F2FP.BF16.PACK_AB R55, R5, R4 ;  /* 0x000000040537823e */ /* 0x000fe200000010ff */
[----:B------:R-:W-:Y:S01]  /*6180*/  @!P0 FFMA.FTZ R9, R44, R45, R9 ;  /* 0x0000002d2c098223 */ /* 0x000fe20000010009 */
[----:B------:R-:W-:Y:S01]  /*6190*/  @!P0 MOV R22, R54 ;  /* 0x0000003600168202 */ /* 0x000fe20000000f00 */
[----:B------:R-:W-:Y:S01]  /*61a0*/  @!P0 IMAD.MOV.U32 R20, RZ, RZ, R46 ;  /* 0x000000ffff148224 */ /* 0x000fe200078e002e */
[----:B------:R1:W-:Y:S01]  /*61b0*/  STG.E.128 [R52.64], R48 ;  /* 0x0000003034007986 */ /* 0x0003e2000c101d08 */
[----:B------:R-:W-:Y:S01]  /*61c0*/  @!P0 IMAD.MOV.U32 R21, RZ, RZ, R55 ;  /* 0x000000ffff158224 */ /* 0x000fe200078e0037 */
[----:B------:R-:W-:Y:S05]  /*61d0*/  @!P0 F2FP.BF16.PACK_AB R57, R9, R8 ;  /* 0x000000080939823e */ /* 0x000fea00000010ff */
[----:B------:R-:W-:Y:S01]  /*61e0*/  @!P0 IMAD.MOV.U32 R23, RZ, RZ, R57 ;  /* 0x000000ffff178224 */ /* 0x000fe200078e0039 */
[----:B------:R-:W-:-:S13]  /*61f0*/  ISETP.GE.AND P0, PT, R118, c[0x0][0x1d4], PT ;  /* 0x0000750076007a0c */ /* 0x000fda0003f06270 */
[----:B------:R-:W-:-:S05]  /*6200*/  @P0 BRA `(.L_x_1379) ;  /* 0x000001f000000947 */ /* 0x000fca0003800000 */
[----:B------:R-:W-:Y:S04]  /*6210*/  IADD3 R179, P1, P0, R162, R179, R118 ;  /* 0x000000b3a2b37210 */ /* 0x000fe8000783e076 */
[----:B------:R-:W-:Y:S02]  /*6220*/  IADD3.X R2, R97, R153, R128, P1, P0 ;  /* 0x0000009961027210 */ /* 0x000fe40000fe0480 */
[C---:B------:R-:W-:Y:S04]  /*6230*/  LEA R4, P0, R179.reuse, c[0x0][0x1c8], 0x1 ;  /* 0x00007200b3047a11 */ /* 0x040fe800078008ff */
[----:B------:R-:W-:Y:S05]  /*6240*/  LEA.HI.X R5, R179, c[0x0][0x1cc], R2, 0x1, P0 ;  /* 0x00007300b3057a11 */ /* 0x000fea00000f0c02 */
[----:B------:R2:W-:Y:S01]  /*6250*/  STG.E.128 [R4.64], R20 ;  /* 0x0000001404007986 */ /* 0x0005e2000c101d08 */
[----:B------:R-:W-:-:S05]  /*6260*/  BRA `(.L_x_1379) ;  /* 0x0000019000007947 */ /* 0x000fca0003800000 */
.L_x_1375:
[----:B------:R-:W-:Y:S05]  /*6270*/  IMAD R152, R15, -0x40, R90 ;  /* 0xffffffc00f987824 */ /* 0x000fea00078e025a */
[----:B------:R-:W-:Y:S04]  /*6280*/  IMNMX R152, R152, 0x40, PT ;  /* 0x0000004098987817 */ /* 0x000fe80003800200 */
[----:B------:R-:W-:-:S13]  /*6290*/  ISETP.GE.AND P0, PT, R223, R152, PT ;  /* 0x00000098df00720c */ /* 0x000fda0003f06270 */
[----:B------:R-:W-:-:S05]  /*62a0*/  @P0 BRA `(.L_x_1379) ;  /* 0x0000015000000947 */ /* 0x000fca0003800000 */
[C---:B------:R-:W-:Y:S02]  /*62b0*/  ISETP.GE.AND P0, PT, R144.reuse, c[0x0][0x1d4], PT ;  /* 0x0000750090007a0c */ /* 0x040fe40003f06270 */
[----:B------:R-:W-:Y:S11]  /*62c0*/  IADD3 R2, R144, 0x60, RZ ;  /* 0x0000006090027810 */ /* 0x000ff60007ffe0ff */
[----:B------:R-:W1:Y:S04]  /*62d0*/  @!P0 LDS.128 R16, [R151+0xc000] ;  /* 0x00c0000097108984 */ /* 0x000e680000000c00 */
[----:B-1----:R-:W-:Y:S01]  /*62e0*/  @!P0 STG.E.128 [R74.64], R16 ;  /* 0x000000104a008986 */ /* 0x002fe2000c101d08 */
[----:B------:R-:W-:-:S13]  /*62f0*/  ISETP.GE.AND P0, PT, R13, c[0x0][0x1d4], PT ;  /* 0x000075000d007a0c */ /* 0x000fda0003f06270 */
[----:B------:R-:W1:Y:S04]  /*6300*/  @!P0 LDS.128 R4, [R149+0xc000] ;  /* 0x00c0000095048984 */ /* 0x000e680000000c00 */
[----:B-1----:R-:W-:Y:S01]  /*6310*/  @!P0 STG.E.128 [R74.64+0x40], R4 ;  /* 0x000040044a008986 */ /* 0x002fe2000c101d08 */
[----:B------:R-:W-:-:S13]  /*6320*/  ISETP.GE.AND P0, PT, R14, c[0x0][0x1d4], PT ;  /* 0x000075000e007a0c */ /* 0x000fda0003f06270 */
        /* <DEDUP_REMOVED lines=10> */
[----:B------:R-:W-:-:S13]  /*63d0*/  ISETP.GE.AND P0, PT, R2, c[0x0][0x1d4], PT ;  /* 0x0000750002007a0c */ /* 0x000fda0003f06270 */
[----:B------:R-:W1:Y:S04]  /*63e0*/  @!P0 LDS.128 R4, [R149+0x10000] ;  /* 0x0100000095048984 */ /* 0x000e680000000c00 */
[----:B-1----:R1:W-:Y:S02]  /*63f0*/  @!P0 STG.E.128 [R74.64+0x140], R4 ;  /* 0x000140044a008986 */ /* 0x0023e4000c101d08 */
.L_x_1379:
[----:B------:R-:W-:Y:S05]  /*6400*/  BSYNC B1 ;  /* 0x0000000000017941 */ /* 0x000fea0003800000 */
.L_x_1374:
[----:B------:R-:W-:Y:S01]  /*6410*/  ISETP.GT.AND P0, PT, R15, R12, PT ;  /* 0x0000000c0f00720c */ /* 0x000fe20003f04270 */
[----:B------:R-:W-:-:S12]  /*6420*/  BSSY B0, `(.L_x_1396) ;  /* 0x000003e000007945 */ /* 0x000fd80003800000 */
[----:B-1----:R-:W-:Y:S01]  /*6430*/  @P0 IADD3 R6, R15, -0x1, RZ ;  /* 0xffffffff0f060810 */ /* 0x002fe20007ffe0ff */
[----:B------:R-:W-:Y:S02]  /*6440*/  @P0 IMAD.MOV.U32 R8, RZ, RZ, R160 ;  /* 0x000000ffff080224 */ /* 0x000fe400078e00a0 */
[----:B------:R-:W-:Y:S01]  /*6450*/  @P0 IMAD.MOV.U32 R9, RZ, RZ, R95 ;  /* 0x000000ffff090224 */ /* 0x000fe200078e005f */
[----:B------:R-:W-:Y:S01]  /*6460*/  @P0 SHF.R.S32.HI R3, RZ, 0x1f, R6 ;  /* 0x0000001fff030819 */ /* 0x000fe20000011406 */
[----:B--2---:R-:W-:Y:S02]  /*6470*/  @P0 IMAD R4, R99, R6, RZ ;  /* 0x0000000663040224 */ /* 0x004fe400078e02ff */
[-C--:B------:R-:W-:Y:S04]  /*6480*/  @P0 IMAD.WIDE.U32 R6, R6, R101.reuse, R8 ;  /* 0x0000006506060225 */ /* 0x080fe800078e0008 */
[----:B------:R-:W-:Y:S01]  /*6490*/  @P0 IMAD R4, R3, R101, R4 ;  /* 0x0000006503040224 */ /* 0x000fe200078e0204 */
[C---:B------:R-:W-:Y:S01]  /*64a0*/  @P0 LEA R8, P1, R6.reuse, c[0x0][0x250], 0x1 ;  /* 0x0000940006080a11 */ /* 0x040fe200078208ff */
[C---:B------:R-:W-:Y:S01]  /*64b0*/  @P0 IMAD R2, R59.reuse, 0x6000, R10 ;  /* 0x000060003b020824 */ /* 0x040fe200078e020a */
[----:B------:R-:W-:Y:S01]  /*64c0*/  IADD3 R3, R59, 0x1, RZ ;  /* 0x000000013b037810 */ /* 0x000fe20007ffe0ff */
[----:B------:R-:W-:Y:S05]  /*64d0*/  @P0 IMAD.IADD R4, R7, 0x1, R4 ;  /* 0x0000000107040824 */ /* 0x000fea00078e0204 */
[----:B------:R-:W-:Y:S02]  /*64e0*/  @P0 LEA.HI.X R9, R6, c[0x0][0x254], R4, 0x1, P1 ;  /* 0x0000950006090a11 */ /* 0x000fe400008f0c04 */
[C---:B------:R-:W-:Y:S03]  /*64f0*/  @P0 LEA R6, P1, R108.reuse, R8, 0x1 ;  /* 0x000000086c060211 */ /* 0x040fe600078208ff */
[----:B------:R-:W-:Y:S01]  /*6500*/  @!PT LDS RZ, [RZ] ;  /* 0x00000000fffff984 */ /* 0x000fe20000000800 */
[----:B------:R-:W-:Y:S01]  /*6510*/  @!PT LDS RZ, [RZ] ;  /* 0x00000000fffff984 */ /* 0x000fe20000000800 */
[----:B------:R-:W-:Y:S01]  /*6520*/  @!PT LDS RZ, [RZ] ;  /* 0x00000000fffff984 */ /* 0x000fe20000000800 */
[----:B------:R1:W-:Y:S01]  /*6530*/  @P0 LDGSTS.E.BYPASS.LTC128B.128 [R2], [R8.64], !P5 ;  /* 0x0000000008020fae */ /* 0x0003e2000e901d48 */
[----:B------:R-:W-:Y:S03]  /*6540*/  @P0 LEA.HI.X R7, R108, R9, R107, 0x1, P1 ;  /* 0x000000096c070211 */ /* 0x000fe600008f0c6b */
[----:B------:R1:W-:Y:S04]  /*6550*/  @P0 LDGSTS.E.BYPASS.LTC128B.128 [R2+0x2000], [R8.64+0x80], !P4 ;  /* 0x0200008008020fae */ /* 0x0003e8000e101d48 */
[----:B------:R1:W-:Y:S04]  /*6560*/  @P0 LDGSTS.E.BYPASS.LTC128B.128 [R2+0x4000], [R8.64+0x100], !P3 ;  /* 0x0400010008020fae */ /* 0x0003e8000d901d48 */
[----:B------:R1:W-:Y:S04]  /*6570*/  @P0 LDGSTS.E.BYPASS.LTC128B.128 [R2+0x1000], [R6.64], !P5 ;  /* 0x0100000006020fae */ /* 0x0003e8000e901d48 */
[----:B------:R1:W-:Y:S04]  /*6580*/  @P0 LDGSTS.E.BYPASS.LTC128B.128 [R2+0x3000], [R6.64+0x80], !P4 ;  /* 0x0300008006020fae */ /* 0x0003e8000e101d48 */
[----:B------:R1:W-:Y:S01]  /*6590*/  @P0 LDGSTS.E.BYPASS.LTC128B.128 [R2+0x5000], [R6.64+0x100], !P3 ;  /* 0x0500010006020fae */ /* 0x0003e2000d901d48 */
[----:B------:R-:W-:Y:S03]  /*65a0*/  ISETP.GE.AND P0, PT, R59, 0x1, PT ;  /* 0x000000013b00780c */ /* 0x000fe60003f06270 */
[----:B------:R-:W0:Y:S01]  /*65b0*/  LDGDEPBAR ;  /* 0x00000000000079af */ /* 0x000e220000000000 */
[----:B------:R-:W-:Y:S02]  /*65c0*/  SEL R59, R3, RZ, !P0 ;  /* 0x000000ff033b7207 */ /* 0x000fe40004000000 */
[----:B------:R-:W-:Y:S01]  /*65d0*/  ISETP.GE.AND P0, PT, R223, R152, PT ;  /* 0x00000098df00720c */ /* 0x000fe20003f06270 */
[----:B------:R-:W-:Y:S04]  /*65e0*/  DEPBAR.LE SB0, 0x2 ;  /* 0x000080800000791a */ /* 0x000fe80000000000 */
[----:B------:R-:W-:Y:S08]  /*65f0*/  BAR.SYNC.DEFER_BLOCKING 0x0 ;  /* 0x0000000000007b1d */ /* 0x000ff00000010000 */
[----:B------:R-:W-:-:S05]  /*6600*/  @P0 BRA `(.L_x_1397) ;  /* 0x000001f000000947 */ /* 0x000fca0003800000 */
[C---:B-1----:R-:W-:Y:S01]  /*6610*/  LEA R6, P0, R15.reuse, R164, 0x6 ;  /* 0x000000a40f067211 */ /* 0x042fe200078030ff */
[----:B------:R-:W-:Y:S02]  /*6620*/  IMAD.MOV.U32 R4, RZ, RZ, R156 ;  /* 0x000000ffff047224 */ /* 0x000fe400078e009c */
[----:B------:R-:W-:Y:S01]  /*6630*/  IMAD.MOV.U32 R5, RZ, RZ, R127 ;  /* 0x000000ffff057224 */ /* 0x000fe200078e007f */
[----:B------:R-:W-:Y:S03]  /*6640*/  LEA.HI.X.SX32 R7, R15, R165, 0x6, P0 ;  /* 0x000000a50f077211 */ /* 0x000fe600000f36ff */
[----:B------:R-:W-:Y:S04]  /*6650*/  IMAD.WIDE.U32 R4, R6, c[0x0][0x208], R4 ;  /* 0x0000820006047a25 */ /* 0x000fe800078e0004 */
[----:B------:R-:W-:Y:S01]  /*6660*/  IMAD R2, R7, c[0x0][0x208], RZ ;  /* 0x0000820007027a24 */ /* 0x000fe200078e02ff */
[----:B------:R-:W-:Y:S03]  /*6670*/  LEA R8, P0, R4, c[0x0][0x1f8], 0x1 ;  /* 0x00007e0004087a11 */ /* 0x000fe600078008ff */
[----:B------:R-:W-:Y:S04]  /*6680*/  IMAD R2, R6, c[0x0][0x20c], R2 ;  /* 0x0000830006027a24 */ /* 0x000fe800078e0202 */
[----:B------:R-:W-:Y:S05]  /*6690*/  IMAD.IADD R2, R5, 0x1, R2 ;  /* 0x0000000105027824 */ /* 0x000fea00078e0202 */
[----:B------:R-:W-:Y:S02]  /*66a0*/  LEA.HI.X R9, R4, c[0x0][0x1fc], R2, 0x1, P0 ;  /* 0x00007f0004097a11 */ /* 0x000fe400000f0c02 */
[C---:B------:R-:W-:Y:S02]  /*66b0*/  ISETP.GE.AND P0, PT, R144.reuse, c[0x0][0x1d4], PT ;  /* 0x0000750090007a0c */ /* 0x040fe40003f06270 */
[----:B------:R-:W-:Y:S11]  /*66c0*/  IADD3 R2, R144, 0x80, RZ ;  /* 0x0000008090027810 */ /* 0x000ff60007ffe0ff */
[----:B-----5:R-:W1:Y:S04]  /*66d0*/  @!P0 LDS.128 R16, [R151] ;  /* 0x0000000097108984 */ /* 0x020e680000000c00 */
[----:B-1----:R-:W-:Y:S01]  /*66e0*/  @!P0 STG.E.128 [R8.64], R16 ;  /* 0x0000001008008986 */ /* 0x002fe2000c101d08 */
[----:B------:R-:W-:-:S13]  /*66f0*/  ISETP.GE.AND P0, PT, R14, c[0x0][0x1d4], PT ;  /* 0x000075000e007a0c */ /* 0x000fda0003f06270 */
[----:B------:R-:W1:Y:S04]  /*6700*/  @!P0 LDS.128 R4, [R151+0x2000] ;  /* 0x0020000097048984 */ /* 0x000e680000000c00 */
[----:B-1----:R-:W-:Y:S01]  /*6710*/  @!P0 STG.E.128 [R8.64+0x80], R4 ;  /* 0x0000800408008986 */ /* 0x002fe2000c101d08 */
[----:B------:R-:W-:Y:S02]  /*6720*/  ISETP.GE.AND P0, PT, R2, c[0x0][0x1d4], PT ;  /* 0x0000750002007a0c */ /* 0x000fe40003f06270 */
[----:B------:R-:W-:Y:S11]  /*6730*/  IADD3 R2, R144, 0x60, RZ ;  /* 0x0000006090027810 */ /* 0x000ff60007ffe0ff */
[----:B------:R-:W1:Y:S04]  /*6740*/  @!P0 LDS.128 R20, [R151+0x4000] ;  /* 0x0040000097148984 */ /* 0x000e680000000c00 */
[----:B-1----:R-:W-:Y:S01]  /*6750*/  @!P0 STG.E.128 [R8.64+0x100], R20 ;  /* 0x0001001408008986 */ /* 0x002fe2000c101d08 */
[----:B------:R-:W-:-:S13]  /*6760*/  ISETP.GE.AND P0, PT, R13, c[0x0][0x1d4], PT ;  /* 0x000075000d007a0c */ /* 0x000fda0003f06270 */
[----:B------:R-:W1:Y:S04]  /*6770*/  @!P0 LDS.128 R24, [R149] ;  /* 0x0000000095188984 */ /* 0x000e680000000c00 */
        /* <DEDUP_REMOVED lines=8> */
.L_x_1397:
[----:B-1----:R-:W-:Y:S05]  /*6800*/  BSYNC B0 ;  /* 0x0000000000007941 */ /* 0x002fea0003800000 */
.L_x_1396:
[----:B------:R-:W-:Y:S04]  /*6810*/  IADD3 R3, R15, -0x2, RZ ;  /* 0xfffffffe0f037810 */ /* 0x000fe80007ffe0ff */
[----:B------:R-:W-:-:S13]  /*6820*/  ISETP.GE.AND P0, PT, R3, R12, PT ;  /* 0x0000000c0300720c */ /* 0x000fda0003f06270 */
[----:B------:R-:W-:Y:S01]  /*6830*/  @P0 SHF.R.S32.HI R4, RZ, 0x1f, R3 ;  /* 0x0000001fff040819 */ /* 0x000fe20000011403 */
[----:B------:R-:W-:Y:S02]  /*6840*/  @P0 IMAD.MOV.U32 R6, RZ, RZ, R158 ;  /* 0x000000ffff060224 */ /* 0x000fe400078e009e */
[----:B------:R-:W-:Y:S02]  /*6850*/  @P0 IMAD.MOV.U32 R7, RZ, RZ, R167 ;  /* 0x000000ffff070224 */ /* 0x000fe400078e00a7 */
[----:B------:R-:W-:Y:S02]  /*6860*/  @P0 IMAD R5, R102, R3, RZ ;  /* 0x0000000366050224 */ /* 0x000fe400078e02ff */
[-C--:B------:R-:W-:Y:S04]  /*6870*/  @P0 IMAD.WIDE.U32 R6, R3, R104.reuse, R6 ;  /* 0x0000006803060225 */ /* 0x080fe800078e0006 */
[----:B------:R-:W-:Y:S01]  /*6880*/  @P0 IMAD R5, R4, R104, R5 ;  /* 0x0000006804050224 */ /* 0x000fe200078e0205 */
[C---:B------:R-:W-:Y:S01]  /*6890*/  @P0 LEA R8, P1, R6.reuse, c[0x0][0x220], 0x1 ;  /* 0x0000880006080a11 */ /* 0x040fe200078208ff */
[----:B------:R-:W-:Y:S01]  /*68a0*/  @P0 IMAD R2, R59, 0x6000, R11 ;  /* 0x000060003b020824 */ /* 0x000fe200078e020b */
[----:B------:R-:W-:Y:S01]  /*68b0*/  IADD3 R4, R47, 0x1, RZ ;  /* 0x000000012f047810 */ /* 0x000fe20007ffe0ff */
[----:B------:R-:W-:Y:S05]  /*68c0*/  @P0 IMAD.IADD R5, R7, 0x1, R5 ;  /* 0x0000000107050824 */ /* 0x000fea00078e0205 */
[----:B------:R-:W-:Y:S02]  /*68d0*/  @P0 LEA.HI.X R9, R6, c[0x0][0x224], R5, 0x1, P1 ;  /* 0x0000890006090a11 */ /* 0x000fe400008f0c05 */
[C---:B-----5:R-:W-:Y:S03]  /*68e0*/  @P0 LEA R16, P1, R106.reuse, R8, 0x1 ;  /* 0x000000086a100211 */ /* 0x060fe600078208ff */
        /* <DEDUP_REMOVED lines=13> */
[C---:B------:R-:W-:Y:S02]  /*69c0*/  ISETP.GT.AND P0, PT, R15.reuse, R12, PT ;  /* 0x0000000c0f00720c */ /* 0x040fe40003f04270 */
[----:B------:R-:W-:Y:S11]  /*69d0*/  IADD3 R15, R15, -0x1, RZ ;  /* 0xffffffff0f0f7810 */ /* 0x000ff60007ffe0ff */
[----:B------:R-:W-:-:S05]  /*69e0*/  @P0 BRA `(.L_x_1398) ;  /* 0xffffbfc000000947 */ /* 0x000fca000383ffff */
[----:B------:R-:W-:Y:S01]  /*69f0*/  WARPSYNC 0xffffffff ;  /* 0xffffffff00007948 */ /* 0x000fe20003800000 */
[----:B------:R-:W-:Y:S06]  /*6a00*/  BAR.SYNC.DEFER_BLOCKING 0x0 ;  /* 0x0000000000007b1d */ /* 0x000fec0000010000 */
.L_x_1373:
[----:B------:R-:W-:Y:S01]  /*6a10*/  ISETP.GE.AND P0, PT, R84, 0x1, PT ;  /* 0x000000015400780c */ /* 0x000fe20003f06270 */
[----:B------:R-:W-:Y:S01]  /*6a20*/  BSSY B0, `(.L_x_1399) ;  /* 0x000001e000007945 */ /* 0x000fe20003800000 */
[----:B-1----:R-:W-:Y:S01]  /*6a30*/  IMAD.IADD R2, R91, 0x1, R92 ;  /* 0x000000015b027824 */ /* 0x002fe200078e025c */
[----:B------:R-:W-:-:S10]  /*6a40*/  MOV R0, RZ ;  /* 0x000000ff00007202 */ /* 0x000fd40000000f00 */
[----:B------:R-:W-:Y:S05]  /*6a50*/  @!P0 BRA `(.L_x_1400) ;  /* 0x000001a000008947 */ /* 0x000fea0003800000 */
[-C--:B------:R-:W-:Y:S02]  /*6a60*/  IABS R5, R94.reuse ;  /* 0x0000005e00057213 */ /* 0x080fe40000000000 */
        /* <DEDUP_REMOVED lines=22> */
[----:B------:R-:W-:-:S04]  /*6bd0*/  IMAD.MOV.U32 R0, RZ, RZ, R4 ;  /* 0x000000ffff007224 */ /* 0x000fc800078e0004 */
[----:B------:R-:W-:Y:S01]  /*6be0*/  @!P1 IMAD.MOV R0, RZ, RZ, -R0 ;  /* 0x000000ffff009224 */ /* 0x000fe200078e0a00 */
[----:B------:R-:W-:Y:S02]  /*6bf0*/  @!P0 LOP3.LUT R0, RZ, R94, RZ, 0x33, !PT ;  /* 0x0000005eff008212 */ /* 0x000fe400078e33ff */
.L_x_1400:
[----:B------:R-:W-:Y:S05]  /*6c00*/  BSYNC B0 ;  /* 0x0000000000007941 */ /* 0x000fea0003800000 */
.L_x_1399:
[----:B------:R-:W-:Y:S01]  /*6c10*/  IMAD R230, R227, R0, RZ ;  /* 0x00000000e3e67224 */ /* 0x000fe200078e02ff */
[----:B------:R-:W-:Y:S01]  /*6c20*/  PRMT R3, RZ, 0x7610, R3 ;  /* 0x00007610ff037816 */ /* 0x000fe20000000003 */
[----:B------:R-:W-:Y:S01]  /*6c30*/  CS2R R102, SRZ ;  /* 0x0000000000667805 */ /* 0x000fe2000001ff00 */
[----:B------:R-:W-:Y:S01]  /*6c40*/  MOV R8, RZ ;  /* 0x000000ff00087202 */ /* 0x000fe20000000f00 */
[----:B------:R-:W-:Y:S01]  /*6c50*/  IMAD.IADD R0, R230, 0x1, R0 ;  /* 0x00000001e6007824 */ /* 0x000fe200078e0200 */
[----:B------:R-:W-:Y:S01]  /*6c60*/  CS2R R100, SRZ ;  /* 0x0000000000647805 */ /* 0x000fe2000001ff00 */
[----:B------:R-:W-:Y:S01]  /*6c70*/  CS2R R98, SRZ ;  /* 0x0000000000627805 */ /* 0x000fe2000001ff00 */
[----:B------:R-:W-:Y:S01]  /*6c80*/  CS2R R96, SRZ ;  /* 0x0000000000607805 */ /* 0x000fe2000001ff00 */
[----:B------:R-:W-:Y:S01]  /*6c90*/  CS2R R94, SRZ ;  /* 0x00000000005e7805 */ /* 0x000fe2000001ff00 */
[----:B------:R-:W-:Y:S01]  /*6ca0*/  IMNMX R9, R89, R0, PT ;  /* 0x0000000059097217 */ /* 0x000fe20003800200 */
[----:B------:R-:W-:Y:S01]  /*6cb0*/  IMAD.MOV.U32 R0, RZ, RZ, RZ ;  /* 0x000000ffff007224 */ /* 0x000fe200078e00ff */
        /* <DEDUP_REMOVED lines=47> */
[----:B------:R-:W-:-:S04]  /*6fb0*/  @P1 IMAD.MOV.U32 R3, RZ, RZ, 0x4 ;  /* 0x00000004ff031424 */ /* 0x000fc800078e00ff */
[----:B------:R-:W-:-:S05]  /*6fc0*/  @P1 IMAD.WIDE R12, R224, R3, c[0x0][0x340] ;  /* 0x0000d000e00c1625 */ /* 0x000fca00078e0203 */
[----:B------:R1:W2:Y:S01]  /*6fd0*/  @P1 LDG.E R0, [R12.64] ;  /* 0x000000080c001981 */ /* 0x0002a2000c1e1900 */
[----:B------:R-:W-:Y:S01]  /*6fe0*/  SHF.R.S32.HI R3, RZ, 0x1f, R146 ;  /* 0x0000001fff037819 */ /* 0x000fe20000011492 */
[----:B------:R-:W-:Y:S01]  /*6ff0*/  IMAD.MOV.U32 R6, RZ, RZ, 0x1 ;  /* 0x00000001ff067424 */ /* 0x000fe200078e00ff */
[----:B------:R-:W-:Y:S01]  /*7000*/  SHF.R.S32.HI R5, RZ, 0x1f, R88 ;  /* 0x0000001fff057819 */ /* 0x000fe20000011458 */
[----:B------:R-:W-:Y:S01]  /*7010*/  IMAD.MOV.U32 R20, RZ, RZ, R154 ;  /* 0x000000ffff147224 */ /* 0x000fe200078e009a */
[----:B------:R-:W-:Y:S02]  /*7020*/  LEA.HI R4, R3, R146, RZ, 0x3 ;  /* 0x0000009203047211 */ /* 0x000fe400078f18ff */
[----:B------:R-:W-:Y:S01]  /*7030*/  ISETP.NE.AND P3, PT, R6, c[0x0][0x2c4], PT ;  /* 0x0000b10006007a0c */ /* 0x000fe20003f65270 */
[----:B------:R-:W-:Y:S01]  /*7040*/  IMAD R5, R5, c[0x0][0x178], RZ ;  /* 0x00005e0005057a24 */ /* 0x000fe200078e02ff */
[----:B------:R-:W-:Y:S02]  /*7050*/  SHF.R.S32.HI R4, RZ, 0x3, R4 ;  /* 0x00000003ff047819 */ /* 0x000fe40000011404 */
[----:B------:R-:W-:Y:S01]  /*7060*/  ISETP.NE.U32.AND P2, PT, RZ, c[0x0][0x348], PT ;  /* 0x0000d200ff007a0c */ /* 0x000fe20003f45070 */
[C---:B------:R-:W-:Y:S01]  /*7070*/  IMAD R16, R88.reuse, c[0x0][0x17c], R5 ;  /* 0x00005f0058107a24 */ /* 0x040fe200078e0205 */
[----:B------:R-:W-:Y:S01]  /*7080*/  LEA R6, R201, R4, 0x5 ;  /* 0x00000004c9067211 */ /* 0x000fe200078e28ff */
[----:B------:R-:W-:Y:S01]  /*7090*/  IMAD.WIDE.U32 R88, R88, c[0x0][0x178], RZ ;  /* 0x00005e0058587a25 */ /* 0x000fe200078e00ff */
[----:B------:R-:W-:-:S02]  /*70a0*/  IADD3 R15, P0, R4, R2, RZ ;  /* 0x00000002040f7210 */ /* 0x000fc40007f1e0ff */
[----:B------:R-:W-:Y:S01]  /*70b0*/  ISETP.NE.AND.EX P2, PT, RZ, c[0x0][0x34c], PT, P2 ;  /* 0x0000d300ff007a0c */ /* 0x000fe20003f45320 */
[----:B------:R-:W-:Y:S01]  /*70c0*/  IMAD R5, R209, 0x80, R6 ;  /* 0x00000080d1057824 */ /* 0x000fe200078e0206 */
[----:B------:R-:W-:Y:S02]  /*70d0*/  IADD3 R17, R89, R16, RZ ;  /* 0x0000001059117210 */ /* 0x000fe40007ffe0ff */
[----:B------:R-:W-:Y:S01]  /*70e0*/  MOV R16, R88 ;  /* 0x0000005800107202 */ /* 0x000fe20000000f00 */
[----:B------:R-:W-:Y:S01]  /*70f0*/  @P3 IMAD.HI.U32 R7, R5, c[0x0][0x2c8], RZ ;  /* 0x0000b20005073a27 */ /* 0x000fe200078e00ff */
[----:B------:R-:W-:Y:S02]  /*7100*/  SHF.R.S32.HI R21, RZ, 0x1f, R154 ;  /* 0x0000001fff157819 */ /* 0x000fe4000001149a */
[----:B-1----:R-:W-:Y:S01]  /*7110*/  SHF.R.S32.HI R13, RZ, 0x1f, R2 ;  /* 0x0000001fff0d7819 */ /* 0x002fe20000011402 */
[----:B------:R-:W-:Y:S01]  /*7120*/  IMAD.MOV.U32 R6, RZ, RZ, R5 ;  /* 0x000000ffff067224 */ /* 0x000fe200078e0005 */
[----:B------:R-:W-:Y:S01]  /*7130*/  @P3 SHF.R.U32.HI R6, RZ, c[0x0][0x2cc], R7 ;  /* 0x0000b300ff063a19 */ /* 0x000fe20000011607 */
[----:B------:R-:W-:Y:S01]  /*7140*/  IMAD.WIDE.U32 R16, R225, c[0x0][0x1b8], R16 ;  /* 0x00006e00e1107a25 */ /* 0x000fe200078e0010 */
[----:B------:R-:W-:-:S02]  /*7150*/  LEA.HI.X.SX32 R12, R4, R13, 0x1, P0 ;  /* 0x0000000d040c7211 */ /* 0x000fc400000f0eff */
[----:B------:R-:W-:Y:S01]  /*7160*/  SEL R7, R87, RZ, !P2 ;  /* 0x000000ff57077207 */ /* 0x000fe20005000000 */
[----:B------:R-:W-:Y:S01]  /*7170*/  IMAD R17, R225, c[0x0][0x1bc], R17 ;  /* 0x00006f00e1117a24 */ /* 0x000fe200078e0211 */
[----:B------:R-:W-:Y:S01]  /*7180*/  SEL R2, R224, RZ, !P2 ;  /* 0x000000ffe0027207 */ /* 0x000fe20005000000 */
[----:B------:R-:W-:Y:S01]  /*7190*/  IMAD R8, R12, c[0x0][0x1e0], RZ ;  /* 0x000078000c087a24 */ /* 0x000fe200078e02ff */
[----:B------:R-:W-:Y:S01]  /*71a0*/  ISETP.NE.U32.AND P0, PT, RZ, c[0x0][0x350], PT ;  /* 0x0000d400ff007a0c */ /* 0x000fe20003f05070 */
[----:B------:R-:W-:Y:S01]  /*71b0*/  IMAD R7, R7, c[0x0][0x1c0], RZ ;  /* 0x0000700007077a24 */ /* 0x000fe200078e02ff */
[----:B------:R-:W-:Y:S01]  /*71c0*/  ISETP.GE.AND P2, PT, R154, c[0x0][0x1d4], PT ;  /* 0x000075009a007a0c */ /* 0x000fe20003f46270 */
[----:B------:R-:W-:Y:S01]  /*71d0*/  IMAD R13, R15, c[0x0][0x1e4], R8 ;  /* 0x000079000f0d7a24 */ /* 0x000fe200078e0208 */
[----:B------:R-:W-:Y:S01]  /*71e0*/  IADD3 R8, -R6, RZ, RZ ;  /* 0x000000ff06087210 */ /* 0x000fe20007ffe1ff */
[C---:B------:R-:W-:Y:S01]  /*71f0*/  IMAD R7, R2.reuse, c[0x0][0x1c4], R7 ;  /* 0x0000710002077a24 */ /* 0x040fe200078e0207 */
[----:B------:R-:W-:Y:S01]  /*7200*/  ISETP.NE.AND.EX P0, PT, RZ, c[0x0][0x354], PT, P0 ;  /* 0x0000d500ff007a0c */ /* 0x000fe20003f05300 */
[----:B------:R-:W-:Y:S01]  /*7210*/  IMAD.WIDE.U32 R16, R2, c[0x0][0x1c0], R16 ;  /* 0x0000700002107a25 */ /* 0x000fe200078e0010 */
[----:B------:R-:W-:-:S02]  /*7220*/  SHF.R.S32.HI R2, RZ, 0x1f, R6 ;  /* 0x0000001fff027819 */ /* 0x000fc40000011406 */
[----:B------:R-:W-:Y:S01]  /*7230*/  LOP3.LUT R226, R226, 0xfffffffe, RZ, 0xc0, !PT ;  /* 0xfffffffee2e27812 */ /* 0x000fe200078ec0ff */
[----:B------:R-:W-:Y:S01]  /*7240*/  IMAD R8, R8, c[0x0][0x2c4], R5 ;  /* 0x0000b10008087a24 */ /* 0x000fe200078e0205 */
[----:B------:R-:W-:Y:S01]  /*7250*/  ISETP.GE.AND P4, PT, R154, c[0x0][0x198], PT ;  /* 0x000066009a007a0c */ /* 0x000fe20003f86270 */
[----:B------:R-:W-:Y:S01]  /*7260*/  IMAD R5, R2, c[0x0][0x1b0], RZ ;  /* 0x00006c0002057a24 */ /* 0x000fe200078e02ff */
[----:B------:R-:W-:Y:S01]  /*7270*/  ISETP.GE.AND P3, PT, R218, c[0x0][0x198], PT ;  /* 0x00006600da007a0c */ /* 0x000fe20003f66270 */
[----:B------:R-:W-:Y:S01]  /*7280*/  IMAD.IADD R17, R17, 0x1, R7 ;  /* 0x0000000111117824 */ /* 0x000fe200078e0207 */
[----:B------:R-:W-:Y:S01]  /*7290*/  @P2 LOP3.LUT R226, R226, 0x1, RZ, 0xfc, !PT ;  /* 0x00000001e2e22812 */ /* 0x000fe200078efcff */
[----:B------:R-:W-:Y:S01]  /*72a0*/  IMAD R12, R12, c[0x0][0x208], RZ ;  /* 0x000082000c0c7a24 */ /* 0x000fe200078e02ff */
[----:B------:R-:W-:Y:S01]  /*72b0*/  ISETP.GE.AND P2, PT, R217, c[0x0][0x198], PT ;  /* 0x00006600d9007a0c */ /* 0x000fe20003f46270 */
[C---:B------:R-:W-:Y:S01]  /*72c0*/  IMAD R2, R6.reuse, c[0x0][0x1b4], R5 ;  /* 0x00006d0006027a24 */ /* 0x040fe200078e0205 */
[----:B------:R-:W-:Y:S01]  /*72d0*/  SHF.R.S32.HI R5, RZ, 0x1f, R8 ;  /* 0x0000001fff057819 */ /* 0x000fe20000011408 */
[----:B------:R-:W-:Y:S01]  /*72e0*/  IMAD.WIDE.U32 R6, R6, c[0x0][0x1b0], R16 ;  /* 0x00006c0006067a25 */ /* 0x000fe200078e0010 */
[----:B------:R-:W-:-:S03]  /*72f0*/  LOP3.LUT R226, R226, 0xfffffffd, RZ, 0xc0, !PT ;  /* 0xfffffffde2e27812 */ /* 0x000fc600078ec0ff */
[----:B------:R-:W-:-:S04]  /*7300*/  IMAD.WIDE.U32 R18, R15, c[0x0][0x208], R20 ;  /* 0x000082000f127a25 */ /* 0x000fc800078e0014 */
[C---:B------:R-:W-:Y:S02]  /*7310*/  IMAD R12, R15.reuse, c[0x0][0x20c], R12 ;  /* 0x000083000f0c7a24 */ /* 0x040fe400078e020c */
[----:B------:R-:W-:Y:S01]  /*7320*/  IMAD.WIDE.U32 R22, R15, c[0x0][0x1e0], R20 ;  /* 0x000078000f167a25 */ /* 0x000fe200078e0014 */
[----:B------:R-:W-:Y:S02]  /*7330*/  IADD3 R15, R7, R2, RZ ;  /* 0x00000002070f7210 */ /* 0x000fe40007ffe0ff */
[----:B------:R-:W-:Y:S01]  /*7340*/  IADD3 R19, R19, R12, RZ ;  /* 0x0000000c13137210 */ /* 0x000fe20007ffe0ff */
[----:B------:R-:W-:Y:S02]  /*7350*/  IMAD.IADD R23, R23, 0x1, R13 ;  /* 0x0000000117177824 */ /* 0x000fe400078e020d */
[----:B------:R-:W-:Y:S02]  /*7360*/  IMAD R5, R5, c[0x0][0x1a8], RZ ;  /* 0x00006a0005057a24 */ /* 0x000fe400078e02ff */
[----:B------:R-:W-:-:S04]  /*7370*/  IMAD.WIDE.U32 R236, R225, c[0x0][0x1e8], R22 ;  /* 0x00007a00e1ec7a25 */ /* 0x000fc800078e0016 */
[----:B------:R-:W-:Y:S02]  /*7380*/  IMAD.MOV.U32 R14, RZ, RZ, R6 ;  /* 0x000000ffff0e7224 */ /* 0x000fe400078e0006 */
[----:B------:R-:W-:-:S04]  /*7390*/  IMAD.WIDE.U32 R234, R225, c[0x0][0x210], R18 ;  /* 0x00008400e1ea7a25 */ /* 0x000fc800078e0012 */
[----:B------:R-:W-:Y:S02]  /*73a0*/  IMAD R237, R225, c[0x0][0x1ec], R237 ;  /* 0x00007b00e1ed7a24 */ /* 0x000fe400078e02ed */
[C---:B------:R-:W-:Y:S02]  /*73b0*/  IMAD R6, R8.reuse, c[0x0][0x1ac], R5 ;  /* 0x00006b0008067a24 */ /* 0x040fe400078e0205 */
[----:B------:R-:W-:-:S04]  /*73c0*/  IMAD.WIDE.U32 R14, R8, c[0x0][0x1a8], R14 ;  /* 0x00006a00080e7a25 */ /* 0x000fc800078e000e */
[----:B------:R-:W-:Y:S01]  /*73d0*/  IMAD R235, R225, c[0x0][0x214], R235 ;  /* 0x00008500e1eb7a24 */ /* 0x000fe200078e02eb */
[----:B------:R-:W-:Y:S01]  /*73e0*/  IADD3 R6, R15, R6, RZ ;  /* 0x000000060f067210 */ /* 0x000fe20007ffe0ff */
[----:B------:R-:W-:Y:S01]  /*73f0*/  IMAD R5, R209, 0x80, R4 ;  /* 0x00000080d1057824 */ /* 0x000fe200078e0204 */
[----:B--2---:R-:W-:Y:S01]  /*7400*/  @P1 SHF.R.S32.HI R2, RZ, 0x1f, R0 ;  /* 0x0000001fff021819 */ /* 0x004fe20000011400 */
[----:B------:R-:W-:Y:S01]  /*7410*/  @!P1 IMAD.MOV.U32 R0, RZ, RZ, R224 ;  /* 0x000000ffff009224 */ /* 0x000fe200078e00e0 */
[----:B------:R-:W-:Y:S02]  /*7420*/  @!P1 MOV R2, R87 ;  /* 0x0000005700029202 */ /* 0x000fe40000000f00 */
[----:B------:R-:W-:Y:S02]  /*7430*/  ISETP.GE.AND P1, PT, R218, c[0x0][0x1d4], PT ;  /* 0x00007500da007a0c */ /* 0x000fe40003f26270 */
[----:B------:R-:W-:Y:S02]  /*7440*/  SEL R2, R2, RZ, !P0 ;  /* 0x000000ff02027207 */ /* 0x000fe40004000000 */
[----:B------:R-:W-:-:S02]  /*7450*/  SEL R0, R0, RZ, !P0 ;  /* 0x000000ff00007207 */ /* 0x000fc40004000000 */
[----:B------:R-:W-:Y:S01]  /*7460*/  LEA R7, P0, R14, c[0x0][0x160], 0x1 ;  /* 0x000058000e077a11 */ /* 0x000fe200078008ff */
[C---:B------:R-:W-:Y:S01]  /*7470*/  IMAD R229, R2.reuse, c[0x0][0x1f0], RZ ;  /* 0x00007c0002e57a24 */ /* 0x040fe200078e02ff */
[----:B------:R-:W-:Y:S01]  /*7480*/  IADD3 R87, R9, -0x1, RZ ;  /* 0xffffffff09577810 */ /* 0x000fe20007ffe0ff */
[----:B------:R-:W-:Y:S01]  /*7490*/  IMAD R13, R2, c[0x0][0x218], RZ ;  /* 0x00008600020d7a24 */ /* 0x000fe200078e02ff */
[----:B------:R-:W-:Y:S01]  /*74a0*/  LEA.HI.X R6, R14, c[0x0][0x164], R6, 0x1, P0 ;  /* 0x000059000e067a11 */ /* 0x000fe200000f0c06 */
[C---:B------:R-:W-:Y:S02]  /*74b0*/  IMAD R229, R0.reuse, c[0x0][0x1f4], R229 ;  /* 0x00007d0000e57a24 */ /* 0x040fe400078e02e5 */
[----:B------:R-:W-:Y:S01]  /*74c0*/  IMAD.WIDE.U32 R236, R0, c[0x0][0x1f0], R236 ;  /* 0x00007c0000ec7a25 */ /* 0x000fe200078e00ec */
[----:B------:R-:W-:-:S03]  /*74d0*/  @P1 LOP3.LUT R226, R226, 0x2, RZ, 0xfc, !PT ;  /* 0x00000002e2e21812 */ /* 0x000fc600078efcff */
[C---:B------:R-:W-:Y:S01]  /*74e0*/  IMAD R13, R0.reuse, c[0x0][0x21c], R13 ;  /* 0x00008700000d7a24 */ /* 0x040fe200078e020d */
[----:B------:R-:W-:Y:S01]  /*74f0*/  IADD3 R229, R237, R229, RZ ;  /* 0x000000e5ede57210 */ /* 0x000fe20007ffe0ff */
[----:B------:R-:W-:-:S04]  /*7500*/  IMAD.WIDE.U32 R234, R0, c[0x0][0x218], R234 ;  /* 0x0000860000ea7a25 */ /* 0x000fc800078e00ea */
[----:B------:R-:W-:Y:S01]  /*7510*/  IMAD.IADD R228, R235, 0x1, R13 ;  /* 0x00000001ebe47824 */ /* 0x000fe200078e020d */
[----:B------:R-:W-:Y:S05]  /*7520*/  BRA.DIV ~URZ, `(.L_x_1402) ;  /* 0x000106927f007947 */ /* 0x000fea000b800000 */
[----:B------:R1:W2:Y:S02]  /*7530*/  SHFL.IDX PT, R13, R6, RZ, 0x181f ;  /* 0x00181fff060d7589 */ /* 0x0002a400000e0000 */
.L_x_1526:
[----:B------:R-:W-:Y:S05]  /*7540*/  BRA.DIV ~URZ, `(.L_x_1403) ;  /* 0x000106e27f007947 */ /* 0x000fea000b800000 */
[----:B------:R3:W4:Y:S02]  /*7550*/  SHFL.IDX PT, R2, R7, RZ, 0x181f ;  /* 0x00181fff07027589 */ /* 0x00072400000e0000 */
.L_x_1527:
[----:B------:R-:W-:Y:S01]  /*7560*/  IMAD R86, R86, c[0x0][0x2c4], RZ ;  /* 0x0000b10056567a24 */ /* 0x000fe200078e02ff */
[----:B------:R-:W-:Y:S01]  /*7570*/  BSSY B0, `(.L_x_1404) ;  /* 0x0000011000007945 */ /* 0x000fe20003800000 */
[----:B------:R-:W-:Y:S02]  /*7580*/  SHF.R.S32.HI R12, RZ, 0x1f, R217 ;  /* 0x0000001fff0c7819 */ /* 0x000fe400000114d9 */
[----:B------:R-:W-:Y:S02]  /*7590*/  SHF.R.S32.HI R19, RZ, 0x1f, R218 ;  /* 0x0000001fff137819 */ /* 0x000fe400000114da */
[----:B------:R-:W-:-:S13]  /*75a0*/  ISETP.GE.AND P0, PT, R5, R86, PT ;  /* 0x000000560500720c */ /* 0x000fda0003f06270 */
[----:B------:R-:W-:Y:S05]  /*75b0*/  @P0 BRA `(.L_x_1405) ;  /* 0x000000c000000947 */ /* 0x000fea0003800000 */
[-C--:B----4-:R-:W-:Y:S02]  /*75c0*/  LEA R16, P0, R154, R2.reuse, 0x1 ;  /* 0x000000029a107211 */ /* 0x090fe400078008ff */
[-C--:B------:R-:W-:Y:S02]  /*75d0*/  LEA R14, P1, R218, R2.reuse, 0x1 ;  /* 0x00000002da0e7211 */ /* 0x080fe400078208ff */
[-C--:B--2---:R-:W-:Y:S02]  /*75e0*/  LEA.HI.X R17, R154, R13.reuse, R21, 0x1, P0 ;  /* 0x0000000d9a117211 */ /* 0x084fe400000f0c15 */
        /* <DEDUP_REMOVED lines=9> */
.L_x_1405:
[----:B------:R-:W-:Y:S05]  /*7680*/  BSYNC B0 ;  /* 0x0000000000007941 */ /* 0x000fea0003800000 */
.L_x_1404:
[----:B------:R-:W-:Y:S05]  /*7690*/  BRA.DIV ~URZ, `(.L_x_1406) ;  /* 0x000105f27f007947 */ /* 0x000fea000b800000 */
[----:B--2---:R2:W1:Y:S04]  /*76a0*/  SHFL.IDX PT, R13, R6, 0x1, 0x181f ;  /* 0x00381f00060d7f89 */ /* 0x00446800000e0000 */
[----:B----4-:R2:W4:Y:S02]  /*76b0*/  SHFL.IDX PT, R2, R7, 0x1, 0x181f ;  /* 0x00381f0007027f89 */ /* 0x01052400000e0000 */
.L_x_1528:
[----:B------:R-:W-:Y:S01]  /*76c0*/  IADD3 R15, R5, 0x20, RZ ;  /* 0x00000020050f7810 */ /* 0x000fe20007ffe0ff */
[----:B------:R-:W-:Y:S03]  /*76d0*/  BSSY B0, `(.L_x_1407) ;  /* 0x000000f000007945 */ /* 0x000fe60003800000 */
[----:B------:R-:W-:-:S13]  /*76e0*/  ISETP.GE.AND P0, PT, R15, R86, PT ;  /* 0x000000560f00720c */ /* 0x000fda0003f06270 */
[----:B------:R-:W-:Y:S05]  /*76f0*/  @P0 BRA `(.L_x_1408) ;  /* 0x000000c000000947 */ /* 0x000fea0003800000 */
[-C--:B----4-:R-:W-:Y:S02]  /*7700*/  LEA R16, P0, R154, R2.reuse, 0x1 ;  /* 0x000000029a107211 */ /* 0x090fe400078008ff */
[-C--:B------:R-:W-:Y:S02]  /*7710*/  LEA R14, P1, R218, R2.reuse, 0x1 ;  /* 0x00000002da0e7211 */ /* 0x080fe400078208ff */
[-C--:B-1----:R-:W-:Y:S02]  /*7720*/  LEA.HI.X R17, R154, R13.reuse, R21, 0x1, P0 ;  /* 0x0000000d9a117211 */ /* 0x082fe400000f0c15 */
        /* <DEDUP_REMOVED lines=9> */
.L_x_1408:
[----:B------:R-:W-:Y:S05]  /*77c0*/  BSYNC B0 ;  /* 0x0000000000007941 */ /* 0x000fea0003800000 */
.L_x_1407:
[----:B------:R-:W-:Y:S05]  /*77d0*/  BRA.DIV ~URZ, `(.L_x_1409) ;  /* 0x000105727f007947 */ /* 0x000fea000b800000 */
[----:B-1----:R1:W2:Y:S02]  /*77e0*/  SHFL.IDX PT, R13, R6, 0x2, 0x181f ;  /* 0x00581f00060d7f89 */ /* 0x0022a400000e0000 */
.L_x_1529:
[----:B------:R-:W-:Y:S05]  /*77f0*/  BRA.DIV ~URZ, `(.L_x_1410) ;  /* 0x000105c27f007947 */ /* 0x000fea000b800000 */
[----:B----4-:R4:W1:Y:S02]  /*7800*/  SHFL.IDX PT, R2, R7, 0x2, 0x181f ;  /* 0x00581f0007027f89 */ /* 0x01086400000e0000 */
.L_x_1530:
[----:B------:R-:W-:Y:S01]  /*7810*/  IADD3 R15, R5, 0x40, RZ ;  /* 0x00000040050f7810 */ /* 0x000fe20007ffe0ff */
[----:B------:R-:W-:Y:S03]  /*7820*/  BSSY B0, `(.L_x_1411) ;  /* 0x000000f000007945 */ /* 0x000fe60003800000 */
[----:B------:R-:W-:-:S13]  /*7830*/  ISETP.GE.AND P0, PT, R15, R86, PT ;  /* 0x000000560f00720c */ /* 0x000fda0003f06270 */
[----:B------:R-:W-:Y:S05]  /*7840*/  @P0 BRA `(.L_x_1412) ;  /* 0x000000c000000947 */ /* 0x000fea0003800000 */
[-C--:B-1----:R-:W-:Y:S02]  /*7850*/  LEA R16, P0, R154, R2.reuse, 0x1 ;  /* 0x000000029a107211 */ /* 0x082fe400078008ff */
        /* <DEDUP_REMOVED lines=11> */
.L_x_1412:
[----:B------:R-:W-:Y:S05]  /*7910*/  BSYNC B0 ;  /* 0x0000000000007941 */ /* 0x000fea0003800000 */
.L_x_1411:
[----:B------:R-:W-:Y:S05]  /*7920*/  BRA.DIV ~URZ, `(.L_x_1413) ;  /* 0x000104f27f007947 */ /* 0x000fea000b800000 */
[----:B--2---:R2:W3:Y:S04]  /*7930*/  SHFL.IDX PT, R13, R6, 0x3, 0x181f ;  /* 0x00781f00060d7f89 */ /* 0x0044e800000e0000 */
[----:B-1----:R2:W1:Y:S02]  /*7940*/  SHFL.IDX PT, R2, R7, 0x3, 0x181f ;  /* 0x00781f0007027f89 */ /* 0x00246400000e0000 */
.L_x_1531:
[----:B------:R-:W-:-:S04]  /*7950*/  IADD3 R5, R5, 0x60, RZ ;  /* 0x0000006005057810 */ /* 0x000fc80007ffe0ff */
[----:B------:R-:W-:-:S13]  /*7960*/  ISETP.GE.AND P0, PT, R5, R86, PT ;  /* 0x000000560500720c */ /* 0x000fda0003f06270 */
[----:B-1----:R-:W-:-:S04]  /*7970*/  @!P0 LEA R14, P1, R154, R2, 0x1 ;  /* 0x000000029a0e8211 */ /* 0x002fc800078208ff */
[----:B---3--:R-:W-:Y:S02]  /*7980*/  @!P0 LEA.HI.X R15, R154, R13, R21, 0x1, P1 ;  /* 0x0000000d9a0f8211 */ /* 0x008fe400008f0c15 */
[----:B--2---:R-:W-:-:S03]  /*7990*/  @!P0 LEA R6, P1, R218, R2, 0x1 ;  /* 0x00000002da068211 */ /* 0x004fc600078208ff */
[----:B------:R-:W-:Y:S01]  /*79a0*/  @!PT LDS RZ, [RZ] ;  /* 0x00000000fffff984 */ /* 0x000fe20000000800 */
[----:B------:R-:W-:Y:S01]  /*79b0*/  @!PT LDS RZ, [RZ] ;  /* 0x00000000fffff984 */ /* 0x000fe20000000800 */
[----:B------:R-:W-:Y:S01]  /*79c0*/  @!PT LDS RZ, [RZ] ;  /* 0x00000000fffff984 */ /* 0x000fe20000000800 */
[----:B------:R1:W-:Y:S01]  /*79d0*/  @!P0 LDGSTS.E.BYPASS.LTC128B.128 [R139+0x1b100], [R14.64], !P4 ;  /* 0x1b1000000e8b8fae */ /* 0x0003e2000e101d48 */
[----:B----4-:R-:W-:Y:S02]  /*79e0*/  @!P0 LEA.HI.X R7, R218, R13, R19, 0x1, P1 ;  /* 0x0000000dda078211 */ /* 0x010fe400008f0c13 */
[----:B------:R-:W-:-:S03]  /*79f0*/  @!P0 LEA R16, P1, R217, R2, 0x1 ;  /* 0x00000002d9108211 */ /* 0x000fc600078208ff */
[----:B------:R1:W-:Y:S01]  /*7a00*/  @!P0 LDGSTS.E.BYPASS.LTC128B.128 [R139+0x1f100], [R6.64], !P3 ;  /* 0x1f100000068b8fae */ /* 0x0003e2000d901d48 */
[----:B------:R-:W-:-:S05]  /*7a10*/  @!P0 LEA.HI.X R17, R217, R13, R12, 0x1, P1 ;  /* 0x0000000dd9118211 */ /* 0x000fca00008f0c0c */
[----:B------:R1:W-:Y:S04]  /*7a20*/  @!P0 LDGSTS.E.BYPASS.LTC128B.128 [R139+0x23100], [R16.64], !P2 ;  /* 0x23100000108b8fae */ /* 0x0003e8000d101d48 */
[----:B------:R-:W0:Y:S01]  /*7a30*/  LDGDEPBAR ;  /* 0x00000000000079af */ /* 0x000e220000000000 */
[----:B------:R-:W-:Y:S02]  /*7a40*/  WARPSYNC 0xffffffff ;  /* 0xffffffff00007948 */ /* 0x000fe40003800000 */
[----:B------:R-:W-:Y:S01]  /*7a50*/  IMAD.IADD R4, R84, 0x1, -R4 ;  /* 0x0000000154047824 */ /* 0x000fe200078e0a04 */
[----:B-1----:R-:W-:Y:S01]  /*7a60*/  SHF.R.S32.HI R6, RZ, 0x1f, R87 ;  /* 0x0000001fff067819 */ /* 0x002fe20000011457 */
[C---:B------:R-:W-:Y:S01]  /*7a70*/  IMAD.WIDE.U32 R12, R87.reuse, c[0x0][0x1e0], RZ ;  /* 0x00007800570c7a25 */ /* 0x040fe200078e00ff */
[----:B------:R-:W-:Y:S01]  /*7a80*/  BAR.SYNC.DEFER_BLOCKING 0x0 ;  /* 0x0000000000007b1d */ /* 0x000fe20000010000 */
[----:B------:R-:W-:Y:S02]  /*7a90*/  ISETP.GE.AND P6, PT, R218, c[0x0][0x1d4], PT ;  /* 0x00007500da007a0c */ /* 0x000fe40003fc6270 */
[C---:B------:R-:W-:Y:S01]  /*7aa0*/  IMAD R4, R87.reuse, -0x40, R4 ;  /* 0xffffffc057047824 */ /* 0x040fe200078e0204 */
[----:B------:R-:W-:Y:S01]  /*7ab0*/  LEA R5, P2, R12, R236, 0x6 ;  /* 0x000000ec0c057211 */ /* 0x000fe200078430ff */
[----:B------:R-:W-:Y:S01]  /*7ac0*/  IMAD R2, R6, c[0x0][0x1e0], RZ ;  /* 0x0000780006027a24 */ /* 0x000fe200078e02ff */
[----:B------:R-:W-:Y:S01]  /*7ad0*/  ULDC.64 UR4, c[0x0][0x208] ;  /* 0x0000820000047ab9 */ /* 0x000fe20000000a00 */
[----:B------:R-:W-:Y:S01]  /*7ae0*/  IMAD.MOV.U32 R0, RZ, RZ, 0x20 ;  /* 0x00000020ff007424 */ /* 0x000fe200078e00ff */
[C---:B------:R-:W-:Y:S01]  /*7af0*/  ISETP.GE.AND P0, PT, R4.reuse, 0x21, PT ;  /* 0x000000210400780c */ /* 0x040fe20003f06270 */
[----:B------:R-:W-:Y:S01]  /*7b00*/  IMAD R2, R87, c[0x0][0x1e4], R2 ;  /* 0x0000790057027a24 */ /* 0x000fe200078e0202 */
[----:B------:R-:W-:Y:S01]  /*7b10*/  ISETP.GE.AND P1, PT, R4, 0x1, PT ;  /* 0x000000010400780c */ /* 0x000fe20003f26270 */
[----:B------:R-:W-:Y:S01]  /*7b20*/  IMAD.WIDE.U32 R14, R0, c[0x0][0x1e0], RZ ;  /* 0x00007800000e7a25 */ /* 0x000fe200078e00ff */
[----:B------:R-:W-:Y:S01]  /*7b30*/  USHF.L.U32 UR7, UR4, 0x6, URZ ;  /* 0x0000000604077899 */ /* 0x000fe2000800063f */
[----:B------:R-:W-:Y:S01]  /*7b40*/  BSSY B0, `(.L_x_1414) ;  /* 0x000004d000007945 */ /* 0x000fe20003800000 */
[----:B------:R-:W-:Y:S01]  /*7b50*/  UMOV UR6, 0x6 ;  /* 0x0000000600067882 */ /* 0x000fe20000000000 */
[----:B------:R-:W-:Y:S01]  /*7b60*/  IMAD.IADD R2, R13, 0x1, R2 ;  /* 0x000000010d027824 */ /* 0x000fe200078e0202 */
[----:B------:R-:W-:Y:S01]  /*7b70*/  USHF.L.U64.HI UR5, UR4, UR6, UR5 ;  /* 0x0000000604057299 */ /* 0x000fe20008010205 */
[----:B------:R-:W-:-:S02]  /*7b80*/  IMAD R6, R6, c[0x0][0x208], RZ ;  /* 0x0000820006067a24 */ /* 0x000fc400078e02ff */
[----:B------:R-:W-:Y:S01]  /*7b90*/  IMAD R7, R0, c[0x0][0x1e4], RZ ;  /* 0x0000790000077a24 */ /* 0x000fe200078e02ff */
[----:B------:R-:W-:Y:S01]  /*7ba0*/  LEA.HI.X R2, R12, R229, R2, 0x6, P2 ;  /* 0x000000e50c027211 */ /* 0x000fe200010f3402 */
[----:B------:R-:W-:Y:S01]  /*7bb0*/  IMAD.WIDE.U32 R12, R87, c[0x0][0x208], RZ ;  /* 0x00008200570c7a25 */ /* 0x000fe200078e00ff */
[C---:B------:R-:W-:Y:S02]  /*7bc0*/  @P0 IADD3 R8, P2, R5.reuse, R14, RZ ;  /* 0x0000000e05080210 */ /* 0x040fe40007f5e0ff */
[----:B------:R-:W-:Y:S01]  /*7bd0*/  @P1 LEA R14, P3, R5, c[0x0][0x1c8], 0x1 ;  /* 0x00007200050e1a11 */ /* 0x000fe200078608ff */
[----:B------:R-:W-:Y:S01]  /*7be0*/  IMAD R6, R87, c[0x0][0x20c], R6 ;  /* 0x0000830057067a24 */ /* 0x000fe200078e0206 */
[----:B------:R-:W-:Y:S02]  /*7bf0*/  @P0 IADD3.X R7, R2, R15, R7, P2, !PT ;  /* 0x0000000f02070210 */ /* 0x000fe400017fe407 */
[----:B------:R-:W-:Y:S01]  /*7c00*/  @P1 LEA.HI.X R15, R5, c[0x0][0x1cc], R2, 0x1, P3 ;  /* 0x00007300050f1a11 */ /* 0x000fe200018f0c02 */
[----:B------:R-:W-:Y:S01]  /*7c10*/  IMAD.IADD R5, R13, 0x1, R6 ;  /* 0x000000010d057824 */ /* 0x000fe200078e0206 */
[----:B------:R-:W-:-:S02]  /*7c20*/  @P0 LEA R6, P3, R8, c[0x0][0x1c8], 0x1 ;  /* 0x0000720008060a11 */ /* 0x000fc400078608ff */
[C---:B------:R-:W-:Y:S02]  /*7c30*/  @P1 ISETP.GE.AND P5, PT, R217.reuse, c[0x0][0x1d4], PT ;  /* 0x00007500d9001a0c */ /* 0x040fe40003fa6270 */
[----:B------:R-:W-:Y:S02]  /*7c40*/  @P0 LEA.HI.X R7, R8, c[0x0][0x1cc], R7, 0x1, P3 ;  /* 0x0000730008070a11 */ /* 0x000fe400018f0c07 */
[----:B------:R-:W-:Y:S02]  /*7c50*/  LOP3.LUT P3, RZ, R226, 0x1, RZ, 0xc0, !PT ;  /* 0x00000001e2ff7812 */ /* 0x000fe4000786c0ff */
[C---:B------:R-:W-:Y:S02]  /*7c60*/  LEA R2, P2, R12.reuse, R234, 0x6 ;  /* 0x000000ea0c027211 */ /* 0x040fe400078430ff */
[----:B------:R-:W-:Y:S02]  /*7c70*/  @P0 ISETP.GE.AND P4, PT, R217, c[0x0][0x1d4], PT ;  /* 0x00007500d9000a0c */ /* 0x000fe40003f86270 */
[----:B------:R-:W-:-:S02]  /*7c80*/  LEA.HI.X R5, R12, R228, R5, 0x6, P2 ;  /* 0x000000e40c057211 */ /* 0x000fc400010f3405 */
[----:B------:R-:W-:-:S04]  /*7c90*/  LEA R12, P2, R2, c[0x0][0x1f8], 0x1 ;  /* 0x00007e00020c7a11 */ /* 0x000fc800078408ff */
[----:B------:R-:W-:Y:S01]  /*7ca0*/  LEA.HI.X R13, R2, c[0x0][0x1fc], R5, 0x1, P2 ;  /* 0x00007f00020d7a11 */ /* 0x000fe200010f0c05 */
[----:B------:R-:W-:Y:S01]  /*7cb0*/  @!PT LDS RZ, [RZ] ;  /* 0x00000000fffff984 */ /* 0x000fe20000000800 */
[----:B------:R-:W-:Y:S01]  /*7cc0*/  @!PT LDS RZ, [RZ] ;  /* 0x00000000fffff984 */ /* 0x000fe20000000800 */
[----:B------:R-:W-:Y:S01]  /*7cd0*/  @!PT LDS RZ, [RZ] ;  /* 0x00000000fffff984 */ /* 0x000fe20000000800 */
[----:B------:R1:W-:Y:S01]  /*7ce0*/  @P1 LDGSTS.E.BYPASS.LTC128B.128 [R139+0xc100], [R14.64], !P3 ;  /* 0x0c1000000e8b1fae */ /* 0x0003e2000d901d48 */
[----:B------:R-:W-:Y:S01]  /*7cf0*/  ISETP.GE.AND P2, PT, R154, c[0x0][0x1d4], PT ;  /* 0x000075009a007a0c */ /* 0x000fe20003f46270 */
[----:B------:R-:W-:Y:S02]  /*7d00*/  IMAD.MOV.U32 R2, RZ, RZ, 0x40 ;  /* 0x00000040ff027424 */ /* 0x000fe400078e00ff */
[----:B------:R1:W-:Y:S01]  /*7d10*/  @P1 LDGSTS.E.BYPASS.LTC128B.128 [R139+0xe100], [R14.64+0x80], !P6 ;  /* 0x0e1000800e8b1fae */ /* 0x0003e2000f101d48 */
[----:B------:R-:W-:-:S03]  /*7d20*/  ISETP.LT.OR P3, PT, R4, 0x1, P2 ;  /* 0x000000010400780c */ /* 0x000fc60001761670 */
[----:B------:R1:W-:Y:S01]  /*7d30*/  @P1 LDGSTS.E.BYPASS.LTC128B.128 [R139+0x10100], [R14.64+0x100], !P5 ;  /* 0x101001000e8b1fae */ /* 0x0003e2000e901d48 */
[----:B------:R-:W-:Y:S02]  /*7d40*/  LOP3.LUT P5, RZ, R226, 0x1, RZ, 0xc0, !PT ;  /* 0x00000001e2ff7812 */ /* 0x000fe400078ac0ff */
[----:B------:R-:W-:-:S11]  /*7d50*/  ISETP.GE.AND P1, PT, R218, c[0x0][0x1d4], PT ;  /* 0x00007500da007a0c */ /* 0x000fd60003f26270 */
[----:B------:R1:W-:Y:S01]  /*7d60*/  @P0 LDGSTS.E.BYPASS.LTC128B.128 [R139+0xd100], [R6.64], !P5 ;  /* 0x0d100000068b0fae */ /* 0x0003e2000e901d48 */
[----:B------:R-:W-:-:S03]  /*7d70*/  ISETP.LT.OR P5, PT, R4, 0x1, P1 ;  /* 0x000000010400780c */ /* 0x000fc60000fa1670 */
[----:B------:R1:W-:Y:S04]  /*7d80*/  @P0 LDGSTS.E.BYPASS.LTC128B.128 [R139+0xf100], [R6.64+0x80], !P6 ;  /* 0x0f100080068b0fae */ /* 0x0003e8000f101d48 */
[----:B------:R1:W-:Y:S01]  /*7d90*/  @P0 LDGSTS.E.BYPASS.LTC128B.128 [R139+0x11100], [R6.64+0x100], !P4 ;  /* 0x11100100068b0fae */ /* 0x0003e2000e101d48 */
[----:B------:R-:W-:-:S03]  /*7da0*/  ISETP.GE.AND P0, PT, R217, c[0x0][0x1d4], PT ;  /* 0x00007500d9007a0c */ /* 0x000fc60003f06270 */
[----:B------:R-:W0:Y:S01]  /*7db0*/  LDGDEPBAR ;  /* 0x00000000000079af */ /* 0x000e220000000000 */
[----:B------:R-:W-:-:S03]  /*7dc0*/  ISETP.LT.OR P4, PT, R4, 0x1, P0 ;  /* 0x000000010400780c */ /* 0x000fc60000781670 */
[----:B------:R1:W-:Y:S01]  /*7dd0*/  LDGSTS.E.BYPASS.LTC128B.128 [R139+0x100], [R12.64], !P3 ;  /* 0x001000000c8b7fae */ /* 0x0003e2000d901d48 */
[C---:B------:R-:W-:Y:S02]  /*7de0*/  ISETP.LT.OR P3, PT, R4.reuse, 0x21, P2 ;  /* 0x000000210400780c */ /* 0x040fe40001761670 */
[C---:B------:R-:W-:Y:S01]  /*7df0*/  ISETP.LT.OR P2, PT, R4.reuse, 0x21, P1 ;  /* 0x000000210400780c */ /* 0x040fe20000f41670 */
[----:B------:R1:W-:Y:S01]  /*7e00*/  LDGSTS.E.BYPASS.LTC128B.128 [R139+0x2100], [R12.64+0x80], !P5 ;  /* 0x021000800c8b7fae */ /* 0x0003e2000e901d48 */
[----:B------:R-:W-:Y:S02]  /*7e10*/  ISETP.LT.OR P1, PT, R4, 0x21, P0 ;  /* 0x000000210400780c */ /* 0x000fe40000721670 */
[----:B------:R-:W-:Y:S02]  /*7e20*/  IADD3 R4, P0, R12, UR7, RZ ;  /* 0x000000070c047c10 */ /* 0x000fe4000ff1e0ff */
[----:B------:R-:W-:Y:S01]  /*7e30*/  ISETP.GT.AND P5, PT, R87, R230, PT ;  /* 0x000000e65700720c */ /* 0x000fe20003fa4270 */
[----:B------:R1:W-:Y:S01]  /*7e40*/  LDGSTS.E.BYPASS.LTC128B.128 [R139+0x4100], [R12.64+0x100], !P4 ;  /* 0x041001000c8b7fae */ /* 0x0003e2000e101d48 */
[----:B------:R-:W-:-:S05]  /*7e50*/  IADD3.X R5, R13, UR5, RZ, P0, !PT ;  /* 0x000000050d057c10 */ /* 0x000fca00087fe4ff */
[----:B------:R1:W-:Y:S04]  /*7e60*/  LDGSTS.E.BYPASS.LTC128B.128 [R139+0x1100], [R4.64], !P3 ;  /* 0x01100000048b7fae */ /* 0x0003e8000d901d48 */
[----:B------:R1:W-:Y:S04]  /*7e70*/  LDGSTS.E.BYPASS.LTC128B.128 [R139+0x3100], [R4.64+0x80], !P2 ;  /* 0x03100080048b7fae */ /* 0x0003e8000d101d48 */
[----:B------:R1:W-:Y:S04]  /*7e80*/  LDGSTS.E.BYPASS.LTC128B.128 [R139+0x5100], [R4.64+0x100], !P1 ;  /* 0x05100100048b7fae */ /* 0x0003e8000c901d48 */
[----:B------:R-:W0:Y:S01]  /*7e90*/  LDGDEPBAR ;  /* 0x00000000000079af */ /* 0x000e220000000000 */
[----:B------:R-:W-:Y:S05]  /*7ea0*/  @!P5 BRA `(.L_x_1415) ;  /* 0x000001600000d947 */ /* 0x000fea0003800000 */
[----:B-1----:R-:W-:Y:S02]  /*7eb0*/  IADD3 R5, R9, -0x2, RZ ;  /* 0xfffffffe09057810 */ /* 0x002fe40007ffe0ff */
[----:B------:R-:W-:-:S02]  /*7ec0*/  LOP3.LUT P4, RZ, R226, 0x1, RZ, 0xc0, !PT ;  /* 0x00000001e2ff7812 */ /* 0x000fc4000788c0ff */
        /* <DEDUP_REMOVED lines=8> */
[C---:B------:R-:W-:Y:S01]  /*7f50*/  IMAD.WIDE.U32 R6, R2.reuse, c[0x0][0x1e0], RZ ;  /* 0x0000780002067a25 */ /* 0x040fe200078e00ff */
[----:B------:R-:W-:Y:S02]  /*7f60*/  ISETP.GE.AND P0, PT, R217, c[0x0][0x1d4], PT ;  /* 0x00007500d9007a0c */ /* 0x000fe40003f06270 */
[----:B------:R-:W-:Y:S01]  /*7f70*/  LEA.HI.X R13, R5, c[0x0][0x1cc], R4, 0x1, P1 ;  /* 0x00007300050d7a11 */ /* 0x000fe200008f0c04 */
[----:B------:R-:W-:Y:S01]  /*7f80*/  IMAD R4, R2, c[0x0][0x1e4], RZ ;  /* 0x0000790002047a24 */ /* 0x000fe200078e02ff */
        /* <DEDUP_REMOVED lines=8> */
.L_x_1415:
[----:B------:R-:W-:Y:S05]  /*8010*/  BSYNC B0 ;  /* 0x0000000000007941 */ /* 0x000fea0003800000 */
.L_x_1414:
[----:B------:R-:W-:Y:S01]  /*8020*/  ISETP.LT.AND P0, PT, RZ, c[0x0][0x27c], PT ;  /* 0x00009f00ff007a0c */ /* 0x000fe20003f01270 */
[----:B------:R-:W0:-:S12]  /*8030*/  LDGDEPBAR ;  /* 0x00000000000079af */ /* 0x000e180000000000 */
[----:B------:R-:W-:Y:S05]  /*8040*/  @P0 BRA `(.L_x_1416) ;  /* 0x0000002000000947 */ /* 0x000fea0003800000 */
[----:B------:R-:W-:-:S04]  /*8050*/  DEPBAR.LE SB0, 0x3 ;  /* 0x000080c00000791a */ /* 0x000fc80000000000 */
[----:B------:R-:W-:Y:S05]  /*8060*/  BRA `(.L_x_1417) ;  /* 0x0000597000007947 */ /* 0x000fea0003800000 */
.L_x_1416:
[----:B-1---5:R-:W-:Y:S01]  /*8070*/  SHF.R.S32.HI R4, RZ, 0x1f, R85 ;  /* 0x0000001fff047819 */ /* 0x022fe20000011455 */
[----:B------:R-:W-:Y:S01]  /*8080*/  ULDC.U8 UR4, c[0x0][0x298] ;  /* 0x0000a60000047ab9 */ /* 0x000fe20000000000 */
[----:B------:R-:W-:Y:S01]  /*8090*/  IMAD.WIDE.U32 R16, R85, c[0x0][0x280], RZ ;  /* 0x0000a00055107a25 */ /* 0x000fe200078e00ff */
[----:B------:R-:W-:Y:S01]  /*80a0*/  ISETP.NE.AND P2, PT, RZ, UR4, PT ;  /* 0x00000004ff007c0c */ /* 0x000fe2000bf45270 */
[----:B------:R-:W-:Y:S01]  /*80b0*/  BSSY B2, `(.L_x_1417) ;  /* 0x0000592000027945 */ /* 0x000fe20003800000 */
[----:B------:R-:W-:Y:S01]  /*80c0*/  IADD3 R8, R223, 0x40, RZ ;  /* 0x00000040df087810 */ /* 0x000fe20007ffe0ff */
[----:B------:R-:W-:Y:S01]  /*80d0*/  IMAD R6, R4, c[0x0][0x280], RZ ;  /* 0x0000a00004067a24 */ /* 0x000fe200078e02ff */
[----:B------:R-:W-:Y:S01]  /*80e0*/  IADD3 R19, R142, 0x40, RZ ;  /* 0x000000408e137810 */ /* 0x000fe20007ffe0ff */
[----:B------:R-:W-:Y:S01]  /*80f0*/  IMAD R4, R4, c[0x0][0x290], RZ ;  /* 0x0000a40004047a24 */ /* 0x000fe200078e02ff */
[----:B------:R-:W-:Y:S01]  /*8100*/  IADD3 R31, R142, 0x20, RZ ;  /* 0x000000208e1f7810 */ /* 0x000fe20007ffe0ff */
[----:B------:R-:W-:-:S04]  /*8110*/  IMAD.WIDE.U32 R14, R85, c[0x0][0x290], RZ ;  /* 0x0000a400550e7a25 */ /* 0x000fc800078e00ff */
[C---:B------:R-:W-:Y:S01]  /*8120*/  IMAD R5, R85.reuse, c[0x0][0x284], R6 ;  /* 0x0000a10055057a24 */ /* 0x040fe200078e0206 */
[----:B------:R-:W-:Y:S01]  /*8130*/  LEA R12, P0, R14, c[0x0][0x288], 0x1 ;  /* 0x0000a2000e0c7a11 */ /* 0x000fe200078008ff */
[----:B------:R-:W-:Y:S01]  /*8140*/  IMAD R85, R85, c[0x0][0x294], R4 ;  /* 0x0000a50055557a24 */ /* 0x000fe200078e0204 */
[----:B------:R-:W-:Y:S01]  /*8150*/  LEA R4, P1, R16, c[0x0][0x270], 0x1 ;  /* 0x00009c0010047a11 */ /* 0x000fe200078208ff */
[----:B------:R-:W-:Y:S02]  /*8160*/  IMAD.IADD R5, R5, 0x1, R17 ;  /* 0x0000000105057824 */ /* 0x000fe400078e0211 */
[----:B------:R-:W-:-:S03]  /*8170*/  IMAD.IADD R6, R85, 0x1, R15 ;  /* 0x0000000155067824 */ /* 0x000fc600078e020f */
[----:B------:R-:W-:Y:S01]  /*8180*/  LEA.HI.X R7, R16, c[0x0][0x274], R5, 0x1, P1 ;  /* 0x00009d0010077a11 */ /* 0x000fe200008f0c05 */
[----:B------:R-:W-:Y:S01]  /*8190*/  IMAD R5, R209, 0x80, R223 ;  /* 0x00000080d1057824 */ /* 0x000fe200078e02df */
[----:B------:R-:W-:Y:S01]  /*81a0*/  LEA.HI.X R6, R14, c[0x0][0x28c], R6, 0x1, P0 ;  /* 0x0000a3000e067a11 */ /* 0x000fe200000f0c06 */
[----:B------:R-:W-:Y:S05]  /*81b0*/  @!P2 BRA `(.L_x_1418) ;  /* 0x00002a500000a947 */ /* 0x000fea0003800000 */
[----:B------:R-:W-:Y:S01]  /*81c0*/  ISETP.GE.AND P0, PT, R5, R86, PT ;  /* 0x000000560500720c */ /* 0x000fe20003f06270 */
[----:B------:R-:W1:Y:S01]  /*81d0*/  SHFL.IDX PT, R27, R7, RZ, 0x1c1f ;  /* 0x001c1fff071b7589 */ /* 0x000e6200000e0000 */
[----:B------:R-:W-:Y:S01]  /*81e0*/  BSSY B0, `(.L_x_1419) ;  /* 0x0000054000007945 */ /* 0x000fe20003800000 */
[----:B------:R-:W-:Y:S01]  /*81f0*/  CS2R R14, SRZ ;  /* 0x00000000000e7805 */ /* 0x000fe2000001ff00 */
[----:B------:R-:W-:Y:S01]  /*8200*/  CS2R R16, SRZ ;  /* 0x0000000000107805 */ /* 0x000fe2000001ff00 */
[----:B------:R2:W3:Y:S01]  /*8210*/  SHFL.IDX PT, R26, R4, RZ, 0x1c1f ;  /* 0x001c1fff041a7589 */ /* 0x0004e200000e0000 */
[----:B------:R-:W-:Y:S01]  /*8220*/  CS2R R20, SRZ ;  /* 0x0000000000147805 */ /* 0x000fe2000001ff00 */
[----:B------:R-:W-:Y:S01]  /*8230*/  CS2R R22, SRZ ;  /* 0x0000000000167805 */ /* 0x000fe2000001ff00 */
[----:B------:R-:W-:Y:S01]  /*8240*/  CS2R R28, SRZ ;  /* 0x00000000001c7805 */ /* 0x000fe2000001ff00 */
[----:B------:R4:W1:Y:S01]  /*8250*/  SHFL.IDX PT, R25, R6, RZ, 0x1c1f ;  /* 0x001c1fff06197589 */ /* 0x00086200000e0000 */
[----:B------:R-:W-:Y:S01]  /*8260*/  CS2R R34, SRZ ;  /* 0x0000000000227805 */ /* 0x000fe2000001ff00 */
[----:B------:R-:W-:Y:S01]  /*8270*/  CS2R R58, SRZ ;  /* 0x00000000003a7805 */ /* 0x000fe2000001ff00 */
[----:B------:R-:W-:Y:S01]  /*8280*/  CS2R R60, SRZ ;  /* 0x00000000003c7805 */ /* 0x000fe2000001ff00 */
[----:B------:R5:W1:Y:S01]  /*8290*/  SHFL.IDX PT, R24, R12, RZ, 0x1c1f ;  /* 0x001c1fff0c187589 */ /* 0x000a6200000e0000 */
[----:B------:R-:W-:Y:S01]  /*82a0*/  CS2R R32, SRZ ;  /* 0x0000000000207805 */ /* 0x000fe2000001ff00 */
[----:B--2---:R-:W-:Y:S01]  /*82b0*/  CS2R R4, SRZ ;  /* 0x0000000000047805 */ /* 0x004fe2000001ff00 */
[----:B----4-:R-:W-:Y:S01]  /*82c0*/  CS2R R6, SRZ ;  /* 0x0000000000067805 */ /* 0x010fe2000001ff00 */
[----:B-----5:R-:W-:Y:S01]  /*82d0*/  CS2R R12, SRZ ;  /* 0x00000000000c7805 */ /* 0x020fe2000001ff00 */
[----:B------:R-:W-:Y:S05]  /*82e0*/  @P0 BRA `(.L_x_1420) ;  /* 0x0000043000000947 */ /* 0x000fea0003800000 */
[C---:B-1-3--:R-:W-:Y:S01]  /*82f0*/  ISETP.GE.AND P1, PT, R31.reuse, c[0x0][0x27c], PT ;  /* 0x00009f001f007a0c */ /* 0x04afe20003f26270 */
[----:B------:R-:W-:Y:S01]  /*8300*/  IMAD.SHL.U32 R7, R31, 0x2, RZ ;  /* 0x000000021f077824 */ /* 0x000fe200078e00ff */
[----:B------:R-:W-:Y:S01]  /*8310*/  SHF.R.S32.HI R6, RZ, 0x1f, R31 ;  /* 0x0000001fff067819 */ /* 0x000fe2000001141f */
[----:B------:R-:W-:Y:S01]  /*8320*/  CS2R R22, SRZ ;  /* 0x0000000000167805 */ /* 0x000fe2000001ff00 */
[C---:B------:R-:W-:Y:S01]  /*8330*/  ISETP.GE.AND P0, PT, R137.reuse, c[0x0][0x27c], PT ;  /* 0x00009f0089007a0c */ /* 0x040fe20003f06270 */
[----:B------:R-:W-:Y:S01]  /*8340*/  IMAD.SHL.U32 R5, R137, 0x2, RZ ;  /* 0x0000000289057824 */ /* 0x000fe200078e00ff */
[----:B------:R-:W-:-:S02]  /*8350*/  SHF.L.U64.HI R13, R31, 0x1, R6 ;  /* 0x000000011f0d7819 */ /* 0x000fc40000010206 */
[----:B------:R-:W-:-:S05]  /*8360*/  SHF.R.S32.HI R4, RZ, 0x1f, R137 ;  /* 0x0000001fff047819 */ /* 0x000fca0000011489 */
[-C--:B------:R-:W-:Y:S02]  /*8370*/  @!P1 IADD3 R14, P2, R26, R7.reuse, RZ ;  /* 0x000000071a0e9210 */ /* 0x080fe40007f5e0ff */
[----:B------:R-:W-:Y:S02]  /*8380*/  @!P1 IADD3 R32, P3, R24, R7, RZ ;  /* 0x0000000718209210 */ /* 0x000fe40007f7e0ff */
[----:B------:R-:W-:Y:S01]  /*8390*/  SHF.L.U64.HI R7, R137, 0x1, R4 ;  /* 0x0000000189077819 */ /* 0x000fe20000010204 */
[--C-:B------:R-:W-:Y:S01]  /*83a0*/  @!P1 IMAD.X R15, R27, 0x1, R13.reuse, P2 ;  /* 0x000000011b0f9824 */ /* 0x100fe200010e060d */
[----:B------:R-:W-:Y:S01]  /*83b0*/  @!P0 IADD3 R28, P2, R26, R5, RZ ;  /* 0x000000051a1c8210 */ /* 0x000fe20007f5e0ff */
[----:B------:R-:W-:Y:S02]  /*83c0*/  @!P1 IMAD.X R33, R25, 0x1, R13, P3 ;  /* 0x0000000119219824 */ /* 0x000fe400018e060d */
[----:B------:R-:W-:Y:S01]  /*83d0*/  CS2R R12, SRZ ;  /* 0x00000000000c7805 */ /* 0x000fe2000001ff00 */
[----:B------:R1:W5:Y:S01]  /*83e0*/  @!P1 LD.E.64 R22, [R14.64] ;  /* 0x000000080e169980 */ /* 0x000362000c101b00 */
[----:B------:R-:W-:Y:S01]  /*83f0*/  ISETP.GE.AND P3, PT, R19, c[0x0][0x27c], PT ;  /* 0x00009f0013007a0c */ /* 0x000fe20003f66270 */
[----:B------:R-:W-:-:S03]  /*8400*/  @!P0 IMAD.X R29, R27, 0x1, R7, P2 ;  /* 0x000000011b1d8824 */ /* 0x000fc600010e0607 */
[----:B------:R2:W5:Y:S01]  /*8410*/  @!P1 LD.E.64 R12, [R32.64] ;  /* 0x00000008200c9980 */ /* 0x000562000c101b00 */
[----:B------:R-:W-:Y:S01]  /*8420*/  @!P0 IADD3 R16, P1, R24, R5, RZ ;  /* 0x0000000518108210 */ /* 0x000fe20007f3e0ff */
[----:B------:R-:W-:Y:S01]  /*8430*/  CS2R R20, SRZ ;  /* 0x0000000000147805 */ /* 0x000fe2000001ff00 */
[----:B------:R-:W-:-:S03]  /*8440*/  ISETP.GE.AND P2, PT, R138, c[0x0][0x27c], PT ;  /* 0x00009f008a007a0c */ /* 0x000fc60003f46270 */
[----:B------:R-:W-:Y:S02]  /*8450*/  @!P0 IMAD.X R17, R25, 0x1, R7, P1 ;  /* 0x0000000119118824 */ /* 0x000fe400008e0607 */
[----:B------:R-:W-:Y:S01]  /*8460*/  CS2R R6, SRZ ;  /* 0x0000000000067805 */ /* 0x000fe2000001ff00 */
[----:B------:R-:W-:Y:S01]  /*8470*/  SHF.R.S32.HI R4, RZ, 0x1f, R19 ;  /* 0x0000001fff047819 */ /* 0x000fe20000011413 */
[----:B------:R3:W5:Y:S01]  /*8480*/  @!P0 LD.E.64 R20, [R28.64] ;  /* 0x000000081c148980 */ /* 0x000762000c101b00 */
[----:B------:R-:W-:Y:S02]  /*8490*/  SHF.R.S32.HI R5, RZ, 0x1f, R138 ;  /* 0x0000001fff057819 */ /* 0x000fe4000001148a */
[C---:B------:R-:W-:Y:S01]  /*84a0*/  SHF.L.U64.HI R4, R19.reuse, 0x1, R4 ;  /* 0x0000000113047819 */ /* 0x040fe20000010204 */
[----:B------:R4:W5:Y:S01]  /*84b0*/  @!P0 LD.E.64 R6, [R16.64] ;  /* 0x0000000810068980 */ /* 0x000962000c101b00 */
[----:B-1----:R-:W-:Y:S02]  /*84c0*/  IMAD.SHL.U32 R14, R19, 0x2, RZ ;  /* 0x00000002130e7824 */ /* 0x002fe400078e00ff */
[----:B------:R-:W-:-:S03]  /*84d0*/  IMAD.SHL.U32 R15, R138, 0x2, RZ ;  /* 0x000000028a0f7824 */ /* 0x000fc600078e00ff */
[----:B------:R-:W-:Y:S02]  /*84e0*/  @!P3 IADD3 R38, P0, R26, R14, RZ ;  /* 0x0000000e1a26b210 */ /* 0x000fe40007f1e0ff */
[----:B------:R-:W-:-:S03]  /*84f0*/  SHF.L.U64.HI R5, R138, 0x1, R5 ;  /* 0x000000018a057819 */ /* 0x000fc60000010205 */
[----:B------:R-:W-:Y:S01]  /*8500*/  @!P3 IMAD.X R39, R27, 0x1, R4, P0 ;  /* 0x000000011b27b824 */ /* 0x000fe200000e0604 */
[----:B------:R-:W-:Y:S02]  /*8510*/  @!P2 IADD3 R42, P0, R26, R15, RZ ;  /* 0x0000000f1a2aa210 */ /* 0x000fe40007f1e0ff */
[----:B------:R-:W-:-:S03]  /*8520*/  ISETP.GE.AND P1, PT, R142, c[0x0][0x27c], PT ;  /* 0x00009f008e007a0c */ /* 0x000fc60003f26270 */
[----:B------:R-:W-:Y:S01]  /*8530*/  @!P2 IMAD.X R43, R27, 0x1, R5, P0 ;  /* 0x000000011b2ba824 */ /* 0x000fe200000e0605 */
[----:B------:R-:W-:-:S05]  /*8540*/  @!P2 IADD3 R40, P0, R24, R15, RZ ;  /* 0x0000000f1828a210 */ /* 0x000fca0007f1e0ff */
[----:B------:R-:W-:Y:S01]  /*8550*/  @!P2 IMAD.X R41, R25, 0x1, R5, P0 ;  /* 0x000000011929a824 */ /* 0x000fe200000e0605 */
[----:B------:R-:W-:Y:S01]  /*8560*/  ISETP.GE.AND P0, PT, R136, c[0x0][0x27c], PT ;  /* 0x00009f0088007a0c */ /* 0x000fe20003f06270 */
[----:B------:R-:W-:Y:S01]  /*8570*/  CS2R R34, SRZ ;  /* 0x0000000000227805 */ /* 0x000fe2000001ff00 */
[----:B--2---:R-:W-:Y:S01]  /*8580*/  CS2R R32, SRZ ;  /* 0x0000000000207805 */ /* 0x004fe2000001ff00 */
[----:B------:R-:W-:Y:S01]  /*8590*/  @!P3 IADD3 R36, P4, R24, R14, RZ ;  /* 0x0000000e1824b210 */ /* 0x000fe20007f9e0ff */
[----:B------:R-:W-:Y:S01]  /*85a0*/  @!P1 IMAD.WIDE R46, R142, 0x2, R26 ;  /* 0x000000028e2e9825 */ /* 0x000fe200078e021a */
[----:B------:R-:W-:-:S03]  /*85b0*/  SHF.R.S32.HI R15, RZ, 0x1f, R136 ;  /* 0x0000001fff0f7819 */ /* 0x000fc60000011488 */
[----:B------:R-:W-:Y:S01]  /*85c0*/  @!P1 IMAD.WIDE R44, R142, 0x2, R24 ;  /* 0x000000028e2c9825 */ /* 0x000fe200078e0218 */
[----:B------:R1:W5:Y:S03]  /*85d0*/  @!P1 LD.E.64 R34, [R46.64] ;  /* 0x000000082e229980 */ /* 0x000366000c101b00 */
[C---:B------:R-:W-:Y:S01]  /*85e0*/  IMAD.SHL.U32 R5, R136.reuse, 0x2, RZ ;  /* 0x0000000288057824 */ /* 0x040fe200078e00ff */
[----:B------:R1:W5:Y:S01]  /*85f0*/  @!P1 LD.E.64 R32, [R44.64] ;  /* 0x000000082c209980 */ /* 0x000362000c101b00 */
[----:B------:R-:W-:Y:S01]  /*8600*/  @!P3 IMAD.X R37, R25, 0x1, R4, P4 ;  /* 0x000000011925b824 */ /* 0x000fe200020e0604 */
[----:B------:R-:W-:Y:S02]  /*8610*/  SHF.L.U64.HI R4, R136, 0x1, R15 ;  /* 0x0000000188047819 */ /* 0x000fe4000001020f */
[----:B------:R-:W-:-:S05]  /*8620*/  @!P0 IADD3 R26, P1, R26, R5, RZ ;  /* 0x000000051a1a8210 */ /* 0x000fca0007f3e0ff */
[--C-:B------:R-:W-:Y:S01]  /*8630*/  @!P0 IMAD.X R27, R27, 0x1, R4.reuse, P1 ;  /* 0x000000011b1b8824 */ /* 0x100fe200008e0604 */
[----:B------:R-:W-:Y:S01]  /*8640*/  @!P0 IADD3 R24, P1, R24, R5, RZ ;  /* 0x0000000518188210 */ /* 0x000fe20007f3e0ff */
[----:B----4-:R-:W-:Y:S01]  /*8650*/  CS2R R16, SRZ ;  /* 0x0000000000107805 */ /* 0x010fe2000001ff00 */
[----:B---3--:R-:W-:Y:S01]  /*8660*/  CS2R R28, SRZ ;  /* 0x00000000001c7805 */ /* 0x008fe2000001ff00 */
[----:B------:R-:W-:Y:S01]  /*8670*/  CS2R R60, SRZ ;  /* 0x00000000003c7805 */ /* 0x000fe2000001ff00 */
[----:B------:R-:W-:Y:S01]  /*8680*/  CS2R R14, SRZ ;  /* 0x00000000000e7805 */ /* 0x000fe2000001ff00 */
[----:B------:R-:W-:Y:S01]  /*8690*/  @!P0 IMAD.X R25, R25, 0x1, R4, P1 ;  /* 0x0000000119198824 */ /* 0x000fe200008e0604 */
[----:B------:R-:W-:Y:S01]  /*86a0*/  CS2R R58, SRZ ;  /* 0x00000000003a7805 */ /* 0x000fe2000001ff00 */
[----:B------:R-:W-:Y:S01]  /*86b0*/  CS2R R4, SRZ ;  /* 0x0000000000047805 */ /* 0x000fe2000001ff00 */
[----:B------:R1:W5:Y:S04]  /*86c0*/  @!P3 LD.E.64 R16, [R38.64] ;  /* 0x000000082610b980 */ /* 0x000368000c101b00 */
[----:B------:R1:W5:Y:S04]  /*86d0*/  @!P2 LD.E.64 R28, [R42.64] ;  /* 0x000000082a1ca980 */ /* 0x000368000c101b00 */
[----:B------:R1:W5:Y:S04]  /*86e0*/  @!P3 LD.E.64 R4, [R36.64] ;  /* 0x000000082404b980 */ /* 0x000368000c101b00 */
[----:B------:R1:W5:Y:S04]  /*86f0*/  @!P2 LD.E.64 R60, [R40.64] ;  /* 0x00000008283ca980 */ /* 0x000368000c101b00 */
[----:B------:R1:W5:Y:S04]  /*8700*/  @!P0 LD.E.64 R14, [R26.64] ;  /* 0x000000081a0e8980 */ /* 0x000368000c101b00 */
[----:B------:R1:W5:Y:S02]  /*8710*/  @!P0 LD.E.64 R58, [R24.64] ;  /* 0x00000008183a8980 */ /* 0x000364000c101b00 */
.L_x_1420:
[----:B-1-3--:R-:W-:Y:S05]  /*8720*/  BSYNC B0 ;  /* 0x0000000000007941 */ /* 0x00afea0003800000 */
.L_x_1419:
[--C-:B-----5:R-:W-:Y:S01]  /*8730*/  SHF.R.U64 R37, R32, 0x10, R33.reuse ;  /* 0x0000001020257819 */ /* 0x120fe20000001221 */
[--C-:B------:R-:W-:Y:S01]  /*8740*/  IMAD.MOV.U32 R45, RZ, RZ, R33.reuse ;  /* 0x000000ffff2d7224 */ /* 0x100fe200078e0021 */
[----:B------:R-:W-:Y:S01]  /*8750*/  SHF.R.U32.HI R36, RZ, 0x10, R33 ;  /* 0x00000010ff247819 */ /* 0x000fe20000011621 */
[----:B------:R-:W-:Y:S01]  /*8760*/  IMAD.MOV.U32 R40, RZ, RZ, R60 ;  /* 0x000000ffff287224 */ /* 0x000fe200078e003c */
[----:B------:R-:W-:Y:S01]  /*8770*/  SHF.R.U64 R33, R60, 0x10, R61 ;  /* 0x000000103c217819 */ /* 0x000fe2000000123d */
[----:B------:R-:W-:Y:S01]  /*8780*/  IMAD.MOV.U32 R44, RZ, RZ, R32 ;  /* 0x000000ffff2c7224 */ /* 0x000fe200078e0020 */
[----:B------:R-:W-:Y:S01]  /*8790*/  SHF.R.U64 R30, R22, 0x10, R23 ;  /* 0x00000010161e7819 */ /* 0x000fe20000001217 */
[----:B------:R-:W-:Y:S01]  /*87a0*/  IMAD.MOV.U32 R53, RZ, RZ, R22 ;  /* 0x000000ffff357224 */ /* 0x000fe200078e0016 */
[----:B------:R-:W-:Y:S01]  /*87b0*/  PRMT R33, R40, 0x5410, R33 ;  /* 0x0000541028217816 */ /* 0x000fe20000000021 */
[----:B------:R-:W-:Y:S01]  /*87c0*/  IMAD R40, R209, -0x80, R86 ;  /* 0xffffff80d1287824 */ /* 0x000fe200078e0256 */
[----:B------:R-:W-:Y:S01]  /*87d0*/  PRMT R37, R44, 0x5410, R37 ;  /* 0x000054102c257816 */ /* 0x000fe20000000025 */
[----:B------:R-:W-:Y:S01]  /*87e0*/  IMAD.MOV.U32 R50, RZ, RZ, R21 ;  /* 0x000000ffff327224 */ /* 0x000fe200078e0015 */
[----:B------:R-:W-:Y:S01]  /*87f0*/  LOP3.LUT R44, R221, 0x18, R144, 0xf8, !PT ;  /* 0x00000018dd2c7812 */ /* 0x000fe200078ef890 */
[----:B------:R-:W-:Y:S01]  /*8800*/  IMAD.MOV.U32 R57, RZ, RZ, R35 ;  /* 0x000000ffff397224 */ /* 0x000fe200078e0023 */
[----:B------:R-:W-:Y:S01]  /*8810*/  IMNMX R40, R40, 0x80, PT ;  /* 0x0000008028287817 */ /* 0x000fe20003800200 */
        /* <DEDUP_REMOVED lines=15> */
[----:B------:R-:W-:Y:S01]  /*8910*/  ISETP.GE.AND P1, PT, R223, R40, PT ;  /* 0x00000028df00720c */ /* 0x000fe20003f26270 */
[----:B------:R-:W-:Y:S01]  /*8920*/  IMAD.MOV.U32 R41, RZ, RZ, R7 ;  /* 0x000000ffff297224 */ /* 0x000fe200078e0007 */
[----:B------:R-:W-:Y:S01]  /*8930*/  SHF.R.U64 R28, R12, 0x10, R13 ;  /* 0x000000100c1c7819 */ /* 0x000fe2000000120d */
[----:B------:R-:W-:Y:S01]  /*8940*/  IMAD.MOV.U32 R12, RZ, RZ, R6 ;  /* 0x000000ffff0c7224 */ /* 0x000fe200078e0006 */
[----:B------:R-:W-:Y:S01]  /*8950*/  LOP3.LUT R44, R140, R44, R141, 0xf6, !PT ;  /* 0x0000002c8c2c7212 */ /* 0x000fe200078ef68d */
[----:B------:R-:W-:Y:S01]  /*8960*/  IMAD.MOV.U32 R49, RZ, RZ, R16 ;  /* 0x000000ffff317224 */ /* 0x000fe200078e0010 */
[----:B------:R-:W-:Y:S01]  /*8970*/  LOP3.LUT P0, RZ, R220, 0x4, RZ, 0xc0, !PT ;  /* 0x00000004dcff7812 */ /* 0x000fe2000780c0ff */
[----:B------:R-:W-:Y:S01]  /*8980*/  IMAD.MOV.U32 R47, RZ, RZ, R14 ;  /* 0x000000ffff2f7224 */ /* 0x000fe200078e000e */
[----:B------:R-:W-:Y:S01]  /*8990*/  PRMT R28, R17, 0x5410, R28 ;  /* 0x00005410111c7816 */ /* 0x000fe2000000001c */
[----:B------:R-:W-:Y:S01]  /*89a0*/  IMAD.SHL.U32 R17, R44, 0x2, RZ ;  /* 0x000000022c117824 */ /* 0x000fe200078e00ff */
[----:B------:R-:W-:Y:S01]  /*89b0*/  SHF.R.U32.HI R34, RZ, 0x10, R29 ;  /* 0x00000010ff227819 */ /* 0x000fe2000001161d */
[----:B------:R-:W-:Y:S01]  /*89c0*/  IMAD.MOV.U32 R46, RZ, RZ, R15 ;  /* 0x000000ffff2e7224 */ /* 0x000fe200078e000f */
[----:B------:R-:W-:Y:S01]  /*89d0*/  SHF.R.U32.HI R27, RZ, 0x10, R13 ;  /* 0x00000010ff1b7819 */ /* 0x000fe2000001160d */
[----:B------:R-:W-:Y:S01]  /*89e0*/  IMAD.MOV.U32 R43, RZ, RZ, R61 ;  /* 0x000000ffff2b7224 */ /* 0x000fe200078e003d */
[----:B------:R-:W-:Y:S01]  /*89f0*/  SHF.R.U32.HI R29, RZ, 0x10, R23 ;  /* 0x00000010ff1d7819 */ /* 0x000fe20000011617 */
[----:B------:R-:W-:-:S04]  /*8a00*/  DEPBAR.LE SB0, 0x3 ;  /* 0x000080c00000791a */ /* 0x000fc80000000000 */
        /* <DEDUP_REMOVED lines=8> */
[----:B------:R-:W-:Y:S01]  /*8a90*/  SHF.R.U64 R16, R14, 0x10, R15 ;  /* 0x000000100e107819 */ /* 0x000fe2000000120f */
[----:B------:R-:W-:Y:S01]  /*8aa0*/  BSSY B1, `(.L_x_1421) ;  /* 0x0000119000017945 */ /* 0x000fe20003800000 */
[----:B------:R-:W-:-:S02]  /*8ab0*/  PRMT R27, R42, 0x5410, R27 ;  /* 0x000054102a1b7816 */ /* 0x000fc4000000001b */
[----:B------:R-:W-:Y:S02]  /*8ac0*/  SHF.R.U32.HI R15, RZ, 0x10, R15 ;  /* 0x00000010ff0f7819 */ /* 0x000fe4000001160f */
[----:B------:R-:W-:Y:S02]  /*8ad0*/  SHF.R.U32.HI R32, RZ, 0x10, R61 ;  /* 0x00000010ff207819 */ /* 0x000fe4000001163d */
[--C-:B------:R-:W-:Y:S02]  /*8ae0*/  SHF.R.U64 R14, R58, 0x10, R59.reuse ;  /* 0x000000103a0e7819 */ /* 0x100fe4000000123b */
[----:B------:R-:W-:Y:S02]  /*8af0*/  SHF.R.U32.HI R13, RZ, 0x10, R59 ;  /* 0x00000010ff0d7819 */ /* 0x000fe4000001163b */
[----:B------:R-:W-:Y:S02]  /*8b00*/  IADD3 R42, R17, 0x18100, RZ ;  /* 0x00018100112a7810 */ /* 0x000fe40007ffe0ff */
[----:B------:R-:W-:-:S02]  /*8b10*/  PRMT R24, R12, 0x5410, R24 ;  /* 0x000054100c187816 */ /* 0x000fc40000000018 */
[----:B------:R-:W-:Y:S02]  /*8b20*/  IADD3 R12, R17, 0x18140, RZ ;  /* 0x00018140110c7810 */ /* 0x000fe40007ffe0ff */
        /* <DEDUP_REMOVED lines=17> */
[----:B------:R-:W-:Y:S02]  /*8c40*/  @P0 IADD3 R12, R42, -0x40, RZ ;  /* 0xffffffc02a0c0810 */ /* 0x000fe40007ffe0ff */
[----:B------:R-:W-:Y:S02]  /*8c50*/  PRMT R14, R5, 0x5410, R14 ;  /* 0x00005410050e7816 */ /* 0x000fe4000000000e */
[----:B------:R-:W-:Y:S01]  /*8c60*/  PRMT R13, R4, 0x5410, R13 ;  /* 0x00005410040d7816 */ /* 0x000fe2000000000d */
[----:B------:R-:W-:Y:S06]  /*8c70*/  BAR.SYNC.DEFER_BLOCKING 0x0 ;  /* 0x0000000000007b1d */ /* 0x000fec0000010000 */
[----:B------:R-:W-:Y:S05]  /*8c80*/  @P1 BRA `(.L_x_1422) ;  /* 0x00000fa000001947 */ /* 0x000fea0003800000 */
[----:B------:R-:W-:Y:S01]  /*8c90*/  ISETP.GE.AND P0, PT, R142, c[0x0][0x27c], PT ;  /* 0x00009f008e007a0c */ /* 0x000fe20003f06270 */
[----:B------:R-:W-:-:S12]  /*8ca0*/  BSSY B0, `(.L_x_1423) ;  /* 0x0000028000007945 */ /* 0x000fd80003800000 */
[----:B------:R-:W-:Y:S05]  /*8cb0*/  @P0 BRA `(.L_x_1424) ;  /* 0x0000026000000947 */ /* 0x000fea0003800000 */
[----:B------:R-:W1:Y:S01]  /*8cc0*/  LDS.128 R4, [R17+0x18100] ;  /* 0x0181000011047984 */ /* 0x000e620000000c00 */
[----:B------:R-:W-:Y:S01]  /*8cd0*/  SHF.L.U32 R46, R39, 0x10, RZ ;  /* 0x00000010272e7819 */ /* 0x000fe200000006ff */
[C---:B------:R-:W-:Y:S01]  /*8ce0*/  IMAD.U32 R44, R37.reuse, 0x10000, RZ ;  /* 0x00010000252c7824 */ /* 0x040fe200078e00ff */
[----:B------:R-:W-:Y:S02]  /*8cf0*/  LOP3.LUT R43, R37, 0xffff0000, RZ, 0xc0, !PT ;  /* 0xffff0000252b7812 */ /* 0x000fe400078ec0ff */
[----:B------:R-:W-:Y:S02]  /*8d00*/  LOP3.LUT R45, R39, 0xffff0000, RZ, 0xc0, !PT ;  /* 0xffff0000272d7812 */ /* 0x000fe400078ec0ff */
[C---:B-1----:R-:W-:Y:S02]  /*8d10*/  LOP3.LUT R41, R4.reuse, 0xffff0000, RZ, 0xc0, !PT ;  /* 0xffff000004297812 */ /* 0x042fe400078ec0ff */
[----:B------:R-:W-:Y:S02]  /*8d20*/  LOP3.LUT R50, R5, 0xffff0000, RZ, 0xc0, !PT ;  /* 0xffff000005327812 */ /* 0x000fe400078ec0ff */
[----:B------:R-:W-:-:S02]  /*8d30*/  SHF.L.U32 R42, R4, 0x10, RZ ;  /* 0x00000010042a7819 */ /* 0x000fc400000006ff */
[----:B------:R-:W-:Y:S01]  /*8d40*/  SHF.L.U32 R4, R5, 0x10, RZ ;  /* 0x0000001005047819 */ /* 0x000fe200000006ff */
[C---:B------:R-:W-:Y:S01]  /*8d50*/  FMUL.FTZ R5, R41.reuse, R44 ;  /* 0x0000002c29057220 */ /* 0x040fe20000410000 */
[C---:B------:R-:W-:Y:S01]  /*8d60*/  SHF.L.U32 R48, R6.reuse, 0x10, RZ ;  /* 0x0000001006307819 */ /* 0x040fe200000006ff */
[-C--:B------:R-:W-:Y:S01]  /*8d70*/  FMUL.FTZ R41, R41, R46.reuse ;  /* 0x0000002e29297220 */ /* 0x080fe20000410000 */
[----:B------:R-:W-:Y:S01]  /*8d80*/  LOP3.LUT R47, R6, 0xffff0000, RZ, 0xc0, !PT ;  /* 0xffff0000062f7812 */ /* 0x000fe200078ec0ff */
[C---:B------:R-:W-:Y:S01]  /*8d90*/  IMAD.U32 R6, R7.reuse, 0x10000, RZ ;  /* 0x0001000007067824 */ /* 0x040fe200078e00ff */
[----:B------:R-:W-:Y:S01]  /*8da0*/  LOP3.LUT R49, R7, 0xffff0000, RZ, 0xc0, !PT ;  /* 0xffff000007317812 */ /* 0x000fe200078ec0ff */
[----:B------:R-:W-:Y:S02]  /*8db0*/  FMUL.FTZ R7, R50, R43 ;  /* 0x0000002b32077220 */ /* 0x000fe40000410000 */
[----:B------:R-:W-:Y:S01]  /*8dc0*/  FFMA.FTZ R5, R42, R46, -R5 ;  /* 0x0000002e2a057223 */ /* 0x000fe20000010805 */
[----:B------:R-:W-:Y:S01]  /*8dd0*/  SHF.L.U32 R46, R38, 0x10, RZ ;  /* 0x00000010262e7819 */ /* 0x000fe200000006ff */
[----:B------:R-:W-:Y:S01]  /*8de0*/  FFMA.FTZ R42, R42, R44, R41 ;  /* 0x0000002c2a2a7223 */ /* 0x000fe20000010029 */
[----:B------:R-:W-:Y:S01]  /*8df0*/  SHF.L.U32 R44, R36, 0x10, RZ ;  /* 0x00000010242c7819 */ /* 0x000fe200000006ff */
[-C--:B------:R-:W-:Y:S01]  /*8e00*/  FMUL.FTZ R50, R50, R45.reuse ;  /* 0x0000002d32327220 */ /* 0x080fe20000410000 */
[----:B------:R-:W-:Y:S01]  /*8e10*/  LOP3.LUT R41, R36, 0xffff0000, RZ, 0xc0, !PT ;  /* 0xffff000024297812 */ /* 0x000fe200078ec0ff */
[----:B------:R-:W-:Y:S01]  /*8e20*/  FFMA.FTZ R7, R4, R45, -R7 ;  /* 0x0000002d04077223 */ /* 0x000fe20000010807 */
[----:B------:R-:W-:Y:S01]  /*8e30*/  LOP3.LUT R45, R38, 0xffff0000, RZ, 0xc0, !PT ;  /* 0xffff0000262d7812 */ /* 0x000fe200078ec0ff */
[----:B------:R-:W-:-:S02]  /*8e40*/  FFMA.FTZ R50, R4, R43, R50 ;  /* 0x0000002b04327223 */ /* 0x000fc40000010032 */
[----:B------:R-:W-:Y:S02]  /*8e50*/  FMUL.FTZ R43, R47, R44 ;  /* 0x0000002c2f2b7220 */ /* 0x000fe40000410000 */
[----:B------:R-:W-:Y:S02]  /*8e60*/  FMUL.FTZ R4, R49, R41 ;  /* 0x0000002931047220 */ /* 0x000fe40000410000 */
[-C--:B------:R-:W-:Y:S02]  /*8e70*/  FMUL.FTZ R47, R47, R46.reuse ;  /* 0x0000002e2f2f7220 */ /* 0x080fe40000410000 */
[----:B------:R-:W-:Y:S02]  /*8e80*/  FMUL.FTZ R49, R49, R45 ;  /* 0x0000002d31317220 */ /* 0x000fe40000410000 */
[C---:B------:R-:W-:Y:S02]  /*8e90*/  FFMA.FTZ R43, R48.reuse, R46, -R43 ;  /* 0x0000002e302b7223 */ /* 0x040fe4000001082b */
[----:B------:R-:W-:-:S02]  /*8ea0*/  FFMA.FTZ R44, R48, R44, R47 ;  /* 0x0000002c302c7223 */ /* 0x000fc4000001002f */
[----:B------:R-:W-:Y:S01]  /*8eb0*/  FFMA.FTZ R45, R6, R45, -R4 ;  /* 0x0000002d062d7223 */ /* 0x000fe20000010804 */
[----:B------:R-:W-:Y:S01]  /*8ec0*/  F2FP.BF16.PACK_AB R4, R42, R5 ;  /* 0x000000052a04723e */ /* 0x000fe200000010ff */
[----:B------:R-:W-:Y:S01]  /*8ed0*/  FFMA.FTZ R46, R6, R41, R49 ;  /* 0x00000029062e7223 */ /* 0x000fe20000010031 */
[----:B------:R-:W-:Y:S02]  /*8ee0*/  F2FP.BF16.PACK_AB R5, R50, R7 ;  /* 0x000000073205723e */ /* 0x000fe400000010ff */
[----:B------:R-:W-:Y:S02]  /*8ef0*/  F2FP.BF16.PACK_AB R6, R44, R43 ;  /* 0x0000002b2c06723e */ /* 0x000fe400000010ff */
[----:B------:R-:W-:-:S05]  /*8f00*/  F2FP.BF16.PACK_AB R7, R46, R45 ;  /* 0x0000002d2e07723e */ /* 0x000fca00000010ff */
[----:B------:R1:W-:Y:S02]  /*8f10*/  STS.128 [R17+0x18100], R4 ;  /* 0x0181000411007388 */ /* 0x0003e40000000c00 */
.L_x_1424:
[----:B------:R-:W-:Y:S05]  /*8f20*/  BSYNC B0 ;  /* 0x0000000000007941 */ /* 0x000fea0003800000 */
.L_x_1423:
[----:B------:R-:W-:Y:S01]  /*8f30*/  ISETP.GE.AND P0, PT, R138, c[0x0][0x27c], PT ;  /* 0x00009f008a007a0c */ /* 0x000fe20003f06270 */
[----:B------:R-:W-:-:S12]  /*8f40*/  BSSY B0, `(.L_x_1425) ;  /* 0x0000028000007945 */ /* 0x000fd80003800000 */
[----:B------:R-:W-:Y:S05]  /*8f50*/  @P0 BRA `(.L_x_1426) ;  /* 0x0000026000000947 */ /* 0x000fea0003800000 */
[----:B-1----:R-:W1:Y:S01]  /*8f60*/  LDS.128 R4, [R12] ;  /* 0x000000000c047984 */ /* 0x002e620000000c00 */
        /* <DEDUP_REMOVED lines=36> */
[----:B------:R1:W-:Y:S02]  /*91b0*/  STS.128 [R12], R4 ;  /* 0x000000040c007388 */ /* 0x0003e40000000c00 */
.L_x_1426:
[----:B------:R-:W-:Y:S05]  /*91c0*/  BSYNC B0 ;  /* 0x0000000000007941 */ /* 0x000fea0003800000 */
.L_x_1425:
[----:B------:R-:W-:Y:S01]  /*91d0*/  ISETP.GE.AND P0, PT, R31, c[0x0][0x27c], PT ;  /* 0x00009f001f007a0c */ /* 0x000fe20003f06270 */
[----:B------:R-:W-:-:S12]  /*91e0*/  BSSY B0, `(.L_x_1427) ;  /* 0x0000028000007945 */ /* 0x000fd80003800000 */
[----:B------:R-:W-:Y:S05]  /*91f0*/  @P0 BRA `(.L_x_1428) ;  /* 0x0000026000000947 */ /* 0x000fea0003800000 */
[----:B-1----:R-:W1:Y:S01]  /*9200*/  LDS.128 R4, [R17+0x1c100] ;  /* 0x01c1000011047984 */ /* 0x002e620000000c00 */
        /* <DEDUP_REMOVED lines=15> */
[C---:B------:R-:W-:Y:S01]  /*9300*/  FFMA.FTZ R5, R42.reuse, R46, -R5 ;  /* 0x0000002e2a057223 */ /* 0x040fe20000010805 */
[----:B------:R-:W-:Y:S01]  /*9310*/  SHF.L.U32 R46, R29, 0x10, RZ ;  /* 0x000000101d2e7819 */ /* 0x000fe200000006ff */
[----:B------:R-:W-:Y:S01]  /*9320*/  FFMA.FTZ R42, R42, R44, R41 ;  /* 0x0000002c2a2a7223 */ /* 0x000fe20000010029 */
[C---:B------:R-:W-:Y:S01]  /*9330*/  SHF.L.U32 R44, R27.reuse, 0x10, RZ ;  /* 0x000000101b2c7819 */ /* 0x040fe200000006ff */
[-C--:B------:R-:W-:Y:S01]  /*9340*/  FMUL.FTZ R50, R50, R45.reuse ;  /* 0x0000002d32327220 */ /* 0x080fe20000410000 */
[----:B------:R-:W-:Y:S01]  /*9350*/  LOP3.LUT R41, R27, 0xffff0000, RZ, 0xc0, !PT ;  /* 0xffff00001b297812 */ /* 0x000fe200078ec0ff */
[C---:B------:R-:W-:Y:S01]  /*9360*/  FFMA.FTZ R7, R4.reuse, R45, -R7 ;  /* 0x0000002d04077223 */ /* 0x040fe20000010807 */
        /* <DEDUP_REMOVED lines=15> */
.L_x_1428:
[----:B------:R-:W-:Y:S05]  /*9460*/  BSYNC B0 ;  /* 0x0000000000007941 */ /* 0x000fea0003800000 */
.L_x_1427:
        /* <DEDUP_REMOVED lines=41> */
.L_x_1430:
[----:B------:R-:W-:Y:S05]  /*9700*/  BSYNC B0 ;  /* 0x0000000000007941 */ /* 0x000fea0003800000 */
.L_x_1429:
        /* <DEDUP_REMOVED lines=20> */
[C---:B------:R-:W-:Y:S01]  /*9850*/  SHF.L.U32 R46, R21.reuse, 0x10, RZ ;  /* 0x00000010152e7819 */ /* 0x040fe200000006ff */
[----:B------:R-:W-:Y:S01]  /*9860*/  FFMA.FTZ R42, R42, R44, R41 ;  /* 0x0000002c2a2a7223 */ /* 0x000fe20000010029 */
[----:B------:R-:W-:Y:S01]  /*9870*/  SHF.L.U32 R44, R18, 0x10, RZ ;  /* 0x00000010122c7819 */ /* 0x000fe200000006ff */
        /* <DEDUP_REMOVED lines=18> */
.L_x_1432:
[----:B------:R-:W-:Y:S05]  /*99a0*/  BSYNC B0 ;  /* 0x0000000000007941 */ /* 0x000fea0003800000 */
.L_x_1431:
[----:B------:R-:W-:-:S13]  /*99b0*/  ISETP.GE.AND P0, PT, R136, c[0x0][0x27c], PT ;  /* 0x00009f0088007a0c */ /* 0x000fda0003f06270 */
        /* <DEDUP_REMOVED lines=39> */
.L_x_1422:
[----:B------:R-:W-:Y:S05]  /*9c30*/  BSYNC B1 ;  /* 0x0000000000017941 */ /* 0x000fea0003800000 */
.L_x_1421:
[----:B------:R-:W-:-:S13]  /*9c40*/  ISETP.GE.AND P0, PT, R8, R40, PT ;  /* 0x000000280800720c */ /* 0x000fda0003f06270 */
[----:B------:R-:W-:Y:S05]  /*9c50*/  @P0 BRA `(.L_x_1433) ;  /* 0x00003d7000000947 */ /* 0x000fea0003800000 */
[----:B------:R-:W-:Y:S01]  /*9c60*/  ISETP.GE.AND P0, PT, R142, c[0x0][0x27c], PT ;  /* 0x00009f008e007a0c */ /* 0x000fe20003f06270 */
[----:B------:R-:W-:-:S12]  /*9c70*/  BSSY B0, `(.L_x_1434) ;  /* 0x0000028000007945 */ /* 0x000fd80003800000 */
[----:B------:R-:W-:Y:S05]  /*9c80*/  @P0 BRA `(.L_x_1435) ;  /* 0x0000026000000947 */ /* 0x000fea0003800000 */
[----:B-1----:R-:W1:Y:S01]  /*9c90*/  LDS.128 R4, [R17+0x1a100] ;  /* 0x01a1000011047984 */ /* 0x002e620000000c00 */
[----:B------:R-:W-:Y:S02]  /*9ca0*/  LOP3.LUT R42, R39, 0xffff0000, RZ, 0xc0, !PT ;  /* 0xffff0000272a7812 */ /* 0x000fe400078ec0ff */
[C---:B-1----:R-:W-:Y:S01]  /*9cb0*/  SHF.L.U32 R40, R4.reuse, 0x10, RZ ;  /* 0x0000001004287819 */ /* 0x042fe200000006ff */
[----:B------:R-:W-:Y:S01]  /*9cc0*/  IMAD.U32 R43, R7, 0x10000, RZ ;  /* 0x00010000072b7824 */ /* 0x000fe200078e00ff */
[----:B------:R-:W-:Y:S02]  /*9cd0*/  LOP3.LUT R8, R4, 0xffff0000, RZ, 0xc0, !PT ;  /* 0xffff000004087812 */ /* 0x000fe400078ec0ff */
[C---:B------:R-:W-:Y:S02]  /*9ce0*/  SHF.L.U32 R4, R5.reuse, 0x10, RZ ;  /* 0x0000001005047819 */ /* 0x040fe400000006ff */
[----:B------:R-:W-:Y:S02]  /*9cf0*/  LOP3.LUT R41, R5, 0xffff0000, RZ, 0xc0, !PT ;  /* 0xffff000005297812 */ /* 0x000fe400078ec0ff */
[----:B------:R-:W-:Y:S01]  /*9d00*/  SHF.L.U32 R5, R39, 0x10, RZ ;  /* 0x0000001027057819 */ /* 0x000fe200000006ff */
[C---:B------:R-:W-:Y:S01]  /*9d10*/  IMAD.U32 R39, R37.reuse, 0x10000, RZ ;  /* 0x0001000025277824 */ /* 0x040fe200078e00ff */
[----:B------:R-:W-:-:S02]  /*9d20*/  LOP3.LUT R37, R37, 0xffff0000, RZ, 0xc0, !PT ;  /* 0xffff000025257812 */ /* 0x000fc400078ec0ff */
[C---:B------:R-:W-:Y:S02]  /*9d30*/  SHF.L.U32 R45, R6.reuse, 0x10, RZ ;  /* 0x00000010062d7819 */ /* 0x040fe400000006ff */
[----:B------:R-:W-:Y:S01]  /*9d40*/  LOP3.LUT R44, R6, 0xffff0000, RZ, 0xc0, !PT ;  /* 0xffff0000062c7812 */ /* 0x000fe200078ec0ff */
[-C--:B------:R-:W-:Y:S01]  /*9d50*/  FMUL.FTZ R6, R39, R8.reuse ;  /* 0x0000000827067220 */ /* 0x080fe20000410000 */
[----:B------:R-:W-:Y:S01]  /*9d60*/  LOP3.LUT R46, R7, 0xffff0000, RZ, 0xc0, !PT ;  /* 0xffff0000072e7812 */ /* 0x000fe200078ec0ff */
[-C--:B------:R-:W-:Y:S02]  /*9d70*/  FMUL.FTZ R7, R37, R41.reuse ;  /* 0x0000002925077220 */ /* 0x080fe40000410000 */
[C---:B------:R-:W-:Y:S02]  /*9d80*/  FMUL.FTZ R8, R5.reuse, R8 ;  /* 0x0000000805087220 */ /* 0x040fe40000410000 */
[----:B------:R-:W-:Y:S02]  /*9d90*/  FFMA.FTZ R6, R5, R40, -R6 ;  /* 0x0000002805067223 */ /* 0x000fe40000010806 */
[----:B------:R-:W-:Y:S01]  /*9da0*/  FFMA.FTZ R5, R42, R4, -R7 ;  /* 0x000000042a057223 */ /* 0x000fe20000010807 */
[----:B------:R-:W-:Y:S01]  /*9db0*/  SHF.L.U32 R7, R36, 0x10, RZ ;  /* 0x0000001024077819 */ /* 0x000fe200000006ff */
[----:B------:R-:W-:Y:S01]  /*9dc0*/  FFMA.FTZ R39, R39, R40, R8 ;  /* 0x0000002827277223 */ /* 0x000fe20000010008 */
[----:B------:R-:W-:Y:S01]  /*9dd0*/  SHF.L.U32 R8, R38, 0x10, RZ ;  /* 0x0000001026087819 */ /* 0x000fe200000006ff */
[----:B------:R-:W-:Y:S01]  /*9de0*/  FMUL.FTZ R41, R42, R41 ;  /* 0x000000292a297220 */ /* 0x000fe20000410000 */
[----:B------:R-:W-:-:S02]  /*9df0*/  LOP3.LUT R36, R36, 0xffff0000, RZ, 0xc0, !PT ;  /* 0xffff000024247812 */ /* 0x000fc400078ec0ff */
[----:B------:R-:W-:Y:S01]  /*9e00*/  LOP3.LUT R38, R38, 0xffff0000, RZ, 0xc0, !PT ;  /* 0xffff000026267812 */ /* 0x000fe200078ec0ff */
[----:B------:R-:W-:Y:S02]  /*9e10*/  FFMA.FTZ R40, R37, R4, R41 ;  /* 0x0000000425287223 */ /* 0x000fe40000010029 */
[-C--:B------:R-:W-:Y:S02]  /*9e20*/  FMUL.FTZ R4, R7, R44.reuse ;  /* 0x0000002c07047220 */ /* 0x080fe40000410000 */
[----:B------:R-:W-:Y:S01]  /*9e30*/  FMUL.FTZ R44, R8, R44 ;  /* 0x0000002c082c7220 */ /* 0x000fe20000410000 */
[----:B------:R-:W-:Y:S01]  /*9e40*/  F2FP.BF16.PACK_AB R5, R40, R5 ;  /* 0x000000052805723e */ /* 0x000fe200000010ff */
[-C--:B------:R-:W-:Y:S02]  /*9e50*/  FMUL.FTZ R37, R36, R46.reuse ;  /* 0x0000002e24257220 */ /* 0x080fe40000410000 */
[----:B------:R-:W-:Y:S02]  /*9e60*/  FMUL.FTZ R46, R38, R46 ;  /* 0x0000002e262e7220 */ /* 0x000fe40000410000 */
[-C--:B------:R-:W-:Y:S01]  /*9e70*/  FFMA.FTZ R8, R8, R45.reuse, -R4 ;  /* 0x0000002d08087223 */ /* 0x080fe20000010804 */
[----:B------:R-:W-:Y:S01]  /*9e80*/  F2FP.BF16.PACK_AB R4, R39, R6 ;  /* 0x000000062704723e */ /* 0x000fe200000010ff */
[----:B------:R-:W-:-:S02]  /*9e90*/  FFMA.FTZ R7, R7, R45, R44 ;  /* 0x0000002d07077223 */ /* 0x000fc4000001002c */
[-C--:B------:R-:W-:Y:S02]  /*9ea0*/  FFMA.FTZ R37, R38, R43.reuse, -R37 ;  /* 0x0000002b26257223 */ /* 0x080fe40000010825 */
[----:B------:R-:W-:Y:S01]  /*9eb0*/  FFMA.FTZ R46, R36, R43, R46 ;  /* 0x0000002b242e7223 */ /* 0x000fe2000001002e */
[----:B------:R-:W-:-:S04]  /*9ec0*/  F2FP.BF16.PACK_AB R6, R7, R8 ;  /* 0x000000080706723e */ /* 0x000fc800000010ff */
[----:B------:R-:W-:-:S05]  /*9ed0*/  F2FP.BF16.PACK_AB R7, R46, R37 ;  /* 0x000000252e07723e */ /* 0x000fca00000010ff */
[----:B------:R1:W-:Y:S02]  /*9ee0*/  STS.128 [R17+0x1a100], R4 ;  /* 0x01a1000411007388 */ /* 0x0003e40000000c00 */
.L_x_1435:
[----:B------:R-:W-:Y:S05]  /*9ef0*/  BSYNC B0 ;  /* 0x0000000000007941 */ /* 0x000fea0003800000 */
.L_x_1434:
        /* <DEDUP_REMOVED lines=41> */
.L_x_1437:
[----:B------:R-:W-:Y:S05]  /*a190*/  BSYNC B0 ;  /* 0x0000000000007941 */ /* 0x000fea0003800000 */
.L_x_1436:
[----:B------:R-:W-:Y:S01]  /*a1a0*/  ISETP.GE.AND P0, PT, R31, c[0x0][0x27c], PT ;  /* 0x00009f001f007a0c */ /* 0x000fe20003f06270 */
[----:B------:R-:W-:-:S12]  /*a1b0*/  BSSY B0, `(.L_x_1438) ;  /* 0x0000028000007945 */ /* 0x000fd80003800000 */
[----:B------:R-:W-:Y:S05]  /*a1c0*/  @P0 BRA `(.L_x_1439) ;  /* 0x0000026000000947 */ /* 0x000fea0003800000 */
[----:B-1----:R-:W1:Y:S01]  /*a1d0*/  LDS.128 R4, [R17+0x1e100] ;  /* 0x01e1000011047984 */ /* 0x002e620000000c00 */
[----:B------:R-:W-:Y:S02]  /*a1e0*/  LOP3.LUT R33, R30, 0xffff0000, RZ, 0xc0, !PT ;  /* 0xffff00001e217812 */ /* 0x000fe400078ec0ff */
[----:B------:R-:W-:Y:S02]  /*a1f0*/  LOP3.LUT R35, R28, 0xffff0000, RZ, 0xc0, !PT ;  /* 0xffff00001c237812 */ /* 0x000fe400078ec0ff */
[C---:B-1----:R-:W-:Y:S02]  /*a200*/  SHF.L.U32 R31, R4.reuse, 0x10, RZ ;  /* 0x00000010041f7819 */ /* 0x042fe400000006ff */
[----:B------:R-:W-:Y:S02]  /*a210*/  LOP3.LUT R8, R4, 0xffff0000, RZ, 0xc0, !PT ;  /* 0xffff000004087812 */ /* 0x000fe400078ec0ff */
[C---:B------:R-:W-:Y:S02]  /*a220*/  SHF.L.U32 R4, R5.reuse, 0x10, RZ ;  /* 0x0000001005047819 */ /* 0x040fe400000006ff */
[----:B------:R-:W-:-:S02]  /*a230*/  LOP3.LUT R32, R5, 0xffff0000, RZ, 0xc0, !PT ;  /* 0xffff000005207812 */ /* 0x000fc400078ec0ff */
[----:B------:R-:W-:Y:S01]  /*a240*/  SHF.L.U32 R5, R30, 0x10, RZ ;  /* 0x000000101e057819 */ /* 0x000fe200000006ff */
[----:B------:R-:W-:Y:S01]  /*a250*/  IMAD.U32 R30, R28, 0x10000, RZ ;  /* 0x000100001c1e7824 */ /* 0x000fe200078e00ff */
[C---:B------:R-:W-:Y:S01]  /*a260*/  SHF.L.U32 R36, R6.reuse, 0x10, RZ ;  /* 0x0000001006247819 */ /* 0x040fe200000006ff */
[C---:B------:R-:W-:Y:S01]  /*a270*/  IMAD.U32 R28, R7.reuse, 0x10000, RZ ;  /* 0x00010000071c7824 */ /* 0x040fe200078e00ff */
[----:B------:R-:W-:Y:S01]  /*a280*/  LOP3.LUT R34, R6, 0xffff0000, RZ, 0xc0, !PT ;  /* 0xffff000006227812 */ /* 0x000fe200078ec0ff */
[----:B------:R-:W-:Y:S01]  /*a290*/  FMUL.FTZ R6, R30, R8 ;  /* 0x000000081e067220 */ /* 0x000fe20000410000 */
[----:B------:R-:W-:Y:S01]  /*a2a0*/  LOP3.LUT R37, R7, 0xffff0000, RZ, 0xc0, !PT ;  /* 0xffff000007257812 */ /* 0x000fe200078ec0ff */
[----:B------:R-:W-:Y:S02]  /*a2b0*/  FMUL.FTZ R7, R35, R32 ;  /* 0x0000002023077220 */ /* 0x000fe40000410000 */
[C---:B------:R-:W-:Y:S02]  /*a2c0*/  FMUL.FTZ R8, R5.reuse, R8 ;  /* 0x0000000805087220 */ /* 0x040fe40000410000 */
[----:B------:R-:W-:-:S02]  /*a2d0*/  FFMA.FTZ R6, R5, R31, -R6 ;  /* 0x0000001f05067223 */ /* 0x000fc40000010806 */
[----:B------:R-:W-:Y:S01]  /*a2e0*/  FFMA.FTZ R5, R33, R4, -R7 ;  /* 0x0000000421057223 */ /* 0x000fe20000010807 */
[----:B------:R-:W-:Y:S01]  /*a2f0*/  SHF.L.U32 R7, R27, 0x10, RZ ;  /* 0x000000101b077819 */ /* 0x000fe200000006ff */
[----:B------:R-:W-:Y:S01]  /*a300*/  FMUL.FTZ R32, R33, R32 ;  /* 0x0000002021207220 */ /* 0x000fe20000410000 */
[----:B------:R-:W-:Y:S01]  /*a310*/  SHF.L.U32 R33, R29, 0x10, RZ ;  /* 0x000000101d217819 */ /* 0x000fe200000006ff */
[----:B------:R-:W-:Y:S01]  /*a320*/  FFMA.FTZ R31, R30, R31, R8 ;  /* 0x0000001f1e1f7223 */ /* 0x000fe20000010008 */
[----:B------:R-:W-:Y:S01]  /*a330*/  LOP3.LUT R27, R27, 0xffff0000, RZ, 0xc0, !PT ;  /* 0xffff00001b1b7812 */ /* 0x000fe200078ec0ff */
[----:B------:R-:W-:Y:S01]  /*a340*/  FFMA.FTZ R32, R35, R4, R32 ;  /* 0x0000000423207223 */ /* 0x000fe20000010020 */
[----:B------:R-:W-:Y:S01]  /*a350*/  LOP3.LUT R29, R29, 0xffff0000, RZ, 0xc0, !PT ;  /* 0xffff00001d1d7812 */ /* 0x000fe200078ec0ff */
[-C--:B------:R-:W-:Y:S02]  /*a360*/  FMUL.FTZ R4, R7, R34.reuse ;  /* 0x0000002207047220 */ /* 0x080fe40000410000 */
[----:B------:R-:W-:Y:S01]  /*a370*/  FMUL.FTZ R34, R33, R34 ;  /* 0x0000002221227220 */ /* 0x000fe20000410000 */
[----:B------:R-:W-:Y:S01]  /*a380*/  F2FP.BF16.PACK_AB R5, R32, R5 ;  /* 0x000000052005723e */ /* 0x000fe200000010ff */
[----:B------:R-:W-:-:S02]  /*a390*/  FMUL.FTZ R8, R27, R37 ;  /* 0x000000251b087220 */ /* 0x000fc40000410000 */
[----:B------:R-:W-:Y:S02]  /*a3a0*/  FMUL.FTZ R37, R29, R37 ;  /* 0x000000251d257220 */ /* 0x000fe40000410000 */
[----:B------:R-:W-:Y:S02]  /*a3b0*/  FFMA.FTZ R34, R7, R36, R34 ;  /* 0x0000002407227223 */ /* 0x000fe40000010022 */
[----:B------:R-:W-:Y:S02]  /*a3c0*/  FFMA.FTZ R7, R29, R28, -R8 ;  /* 0x0000001c1d077223 */ /* 0x000fe40000010808 */
[----:B------:R-:W-:Y:S01]  /*a3d0*/  FFMA.FTZ R33, R33, R36, -R4 ;  /* 0x0000002421217223 */ /* 0x000fe20000010804 */
[----:B------:R-:W-:Y:S01]  /*a3e0*/  F2FP.BF16.PACK_AB R4, R31, R6 ;  /* 0x000000061f04723e */ /* 0x000fe200000010ff */
[----:B------:R-:W-:-:S03]  /*a3f0*/  FFMA.FTZ R28, R27, R28, R37 ;  /* 0x0000001c1b1c7223 */ /* 0x000fc60000010025 */
[----:B------:R-:W-:Y:S02]  /*a400*/  F2FP.BF16.PACK_AB R6, R34, R33 ;  /* 0x000000212206723e */ /* 0x000fe400000010ff */
[----:B------:R-:W-:-:S05]  /*a410*/  F2FP.BF16.PACK_AB R7, R28, R7 ;  /* 0x000000071c07723e */ /* 0x000fca00000010ff */
[----:B------:R1:W-:Y:S02]  /*a420*/  STS.128 [R17+0x1e100], R4 ;  /* 0x01e1000411007388 */ /* 0x0003e40000000c00 */
.L_x_1439:
[----:B------:R-:W-:Y:S05]  /*a430*/  BSYNC B0 ;  /* 0x0000000000007941 */ /* 0x000fea0003800000 */
.L_x_1438:
        /* <DEDUP_REMOVED lines=41> */
.L_x_1441:
[----:B------:R-:W-:Y:S05]  /*a6d0*/  BSYNC B0 ;  /* 0x0000000000007941 */ /* 0x000fea0003800000 */
.L_x_1440:
        /* <DEDUP_REMOVED lines=17> */
[----:B------:R-:W-:Y:S02]  /*a7f0*/  FMUL.FTZ R7, R20, R23 ;  /* 0x0000001714077220 */ /* 0x000fe40000410000 */
[C---:B------:R-:W-:Y:S02]  /*a800*/  FMUL.FTZ R8, R5.reuse, R8 ;  /* 0x0000000805087220 */ /* 0x040fe40000410000 */
[-C--:B------:R-:W-:Y:S02]  /*a810*/  FFMA.FTZ R6, R5, R19.reuse, -R6 ;  /* 0x0000001305067223 */ /* 0x080fe40000010806 */
        /* <DEDUP_REMOVED lines=21> */
.L_x_1443:
[----:B------:R-:W-:Y:S05]  /*a970*/  BSYNC B0 ;  /* 0x0000000000007941 */ /* 0x000fea0003800000 */
.L_x_1442:
[----:B------:R-:W-:-:S13]  /*a980*/  ISETP.GE.AND P0, PT, R136, c[0x0][0x27c], PT ;  /* 0x00009f0088007a0c */ /* 0x000fda0003f06270 */
        /* <DEDUP_REMOVED lines=38> */
[----:B------:R1:W-:Y:S01]  /*abf0*/  STS.128 [R12+0xa000], R4 ;  /* 0x00a000040c007388 */ /* 0x0003e20000000c00 */
[----:B------:R-:W-:Y:S05]  /*ac00*/  BRA `(.L_x_1433) ;  /* 0x00002dc000007947 */ /* 0x000fea0003800000 */
.L_x_1418:
[----:B------:R-:W-:Y:S01]  /*ac10*/  ISETP.GE.AND P0, PT, R5, R86, PT ;  /* 0x000000560500720c */ /* 0x000fe20003f06270 */
[C---:B------:R-:W-:Y:S01]  /*ac20*/  IMAD.IADD R20, R142.reuse, 0x1, R19 ;  /* 0x000000018e147824 */ /* 0x040fe200078e0213 */
[----:B------:R-:W1:Y:S01]  /*ac30*/  SHFL.IDX PT, R43, R7, RZ, 0x1c1f ;  /* 0x001c1fff072b7589 */ /* 0x000e6200000e0000 */
[----:B------:R-:W-:Y:S01]  /*ac40*/  IMAD.IADD R40, R142, 0x1, R31 ;  /* 0x000000018e287824 */ /* 0x000fe200078e021f */
[----:B------:R-:W-:Y:S01]  /*ac50*/  BSSY B0, `(.L_x_1444) ;  /* 0x000003a000007945 */ /* 0x000fe20003800000 */
[----:B------:R-:W-:Y:S01]  /*ac60*/  CS2R R46, SRZ ;  /* 0x00000000002e7805 */ /* 0x000fe2000001ff00 */
[----:B------:R-:W-:Y:S01]  /*ac70*/  SHF.R.S32.HI R17, RZ, 0x1f, R20 ;  /* 0x0000001fff117819 */ /* 0x000fe20000011414 */
[----:B------:R2:W3:Y:S01]  /*ac80*/  SHFL.IDX PT, R42, R4, RZ, 0x1c1f ;  /* 0x001c1fff042a7589 */ /* 0x0004e200000e0000 */
[----:B------:R-:W-:Y:S01]  /*ac90*/  SHF.R.S32.HI R37, RZ, 0x1f, R40 ;  /* 0x0000001fff257819 */ /* 0x000fe20000011428 */
[----:B------:R-:W-:Y:S01]  /*aca0*/  CS2R R44, SRZ ;  /* 0x00000000002c7805 */ /* 0x000fe2000001ff00 */
[----:B------:R-:W-:Y:S01]  /*acb0*/  LEA.HI R18, R17, R20, RZ, 0x3 ;  /* 0x0000001411127211 */ /* 0x000fe200078f18ff */
[----:B------:R4:W1:Y:S01]  /*acc0*/  SHFL.IDX PT, R23, R6, RZ, 0x1c1f ;  /* 0x001c1fff06177589 */ /* 0x00086200000e0000 */
[----:B------:R-:W-:Y:S01]  /*acd0*/  LEA.HI R38, R37, R40, RZ, 0x3 ;  /* 0x0000002825267211 */ /* 0x000fe200078f18ff */
[----:B------:R-:W-:Y:S01]  /*ace0*/  CS2R R34, SRZ ;  /* 0x0000000000227805 */ /* 0x000fe2000001ff00 */
[----:B------:R-:W-:Y:S01]  /*acf0*/  CS2R R32, SRZ ;  /* 0x0000000000207805 */ /* 0x000fe2000001ff00 */
[----:B------:R5:W1:Y:S01]  /*ad00*/  SHFL.IDX PT, R22, R12, RZ, 0x1c1f ;  /* 0x001c1fff0c167589 */ /* 0x000a6200000e0000 */
[----:B------:R-:W-:Y:S01]  /*ad10*/  CS2R R30, SRZ ;  /* 0x00000000001e7805 */ /* 0x000fe2000001ff00 */
[----:B------:R-:W-:Y:S01]  /*ad20*/  CS2R R28, SRZ ;  /* 0x00000000001c7805 */ /* 0x000fe2000001ff00 */
[----:B------:R-:W-:Y:S01]  /*ad30*/  CS2R R26, SRZ ;  /* 0x00000000001a7805 */ /* 0x000fe2000001ff00 */
[----:B------:R-:W-:Y:S01]  /*ad40*/  CS2R R24, SRZ ;  /* 0x0000000000187805 */ /* 0x000fe2000001ff00 */
[----:B------:R-:W-:Y:S01]  /*ad50*/  CS2R R14, SRZ ;  /* 0x00000000000e7805 */ /* 0x000fe2000001ff00 */
[----:B------:R-:W-:-:S02]  /*ad60*/  SHF.R.S32.HI R16, RZ, 0x3, R18 ;  /* 0x00000003ff107819 */ /* 0x000fc40000011412 */
[----:B------:R-:W-:Y:S01]  /*ad70*/  SHF.R.S32.HI R36, RZ, 0x3, R38 ;  /* 0x00000003ff247819 */ /* 0x000fe20000011426 */
[----:B--2---:R-:W-:Y:S01]  /*ad80*/  CS2R R4, SRZ ;  /* 0x0000000000047805 */ /* 0x004fe2000001ff00 */
[----:B----4-:R-:W-:Y:S01]  /*ad90*/  CS2R R6, SRZ ;  /* 0x0000000000067805 */ /* 0x010fe2000001ff00 */
[----:B-----5:R-:W-:Y:S01]  /*ada0*/  CS2R R12, SRZ ;  /* 0x00000000000c7805 */ /* 0x020fe2000001ff00 */
[----:B------:R-:W-:Y:S05]  /*adb0*/  @P0 BRA `(.L_x_1445) ;  /* 0x0000023000000947 */ /* 0x000fea0003800000 */
[C---:B-1-3--:R-:W-:Y:S01]  /*adc0*/  ISETP.GE.AND P0, PT, R144.reuse, c[0x0][0x27c], PT ;  /* 0x00009f0090007a0c */ /* 0x04afe20003f06270 */
        /* <DEDUP_REMOVED lines=12> */
[-C--:B------:R-:W-:Y:S02]  /*ae90*/  @!P0 IADD3 R50, P3, R42, R49.reuse, RZ ;  /* 0x000000312a328210 */ /* 0x080fe40007f7e0ff */
[----:B------:R-:W-:Y:S01]  /*aea0*/  @!P2 SHF.L.U32 R6, R36, 0x3, RZ ;  /* 0x000000032406a819 */ /* 0x000fe200000006ff */
[----:B------:R-:W-:Y:S02]  /*aeb0*/  @!P1 IMAD.SHL.U32 R5, R16, 0x8, RZ ;  /* 0x0000000810059824 */ /* 0x000fe400078e00ff */
[----:B------:R-:W-:Y:S01]  /*aec0*/  @!P0 IMAD.X R51, R43, 0x1, R4, P3 ;  /* 0x000000012b338824 */ /* 0x000fe200018e0604 */
[----:B------:R-:W-:Y:S01]  /*aed0*/  @!P0 IADD3 R48, P3, R22, R49, RZ ;  /* 0x0000003116308210 */ /* 0x000fe20007f7e0ff */
[C---:B------:R-:W-:Y:S01]  /*aee0*/  @!P2 IMAD.WIDE R52, R6.reuse, 0x2, R42 ;  /* 0x000000020634a825 */ /* 0x040fe200078e022a */
[----:B------:R-:W-:Y:S02]  /*aef0*/  CS2R R26, SRZ ;  /* 0x00000000001a7805 */ /* 0x000fe4000001ff00 */
[----:B------:R-:W-:Y:S01]  /*af00*/  @!P0 IADD3.X R49, R23, R4, RZ, P3, !PT ;  /* 0x0000000417318210 */ /* 0x000fe20001ffe4ff */
[----:B------:R-:W-:Y:S01]  /*af10*/  @!P2 IMAD.WIDE R54, R6, 0x2, R22 ;  /* 0x000000020636a825 */ /* 0x000fe200078e0216 */
[----:B------:R-:W-:Y:S01]  /*af20*/  CS2R R24, SRZ ;  /* 0x0000000000187805 */ /* 0x000fe2000001ff00 */
[----:B------:R-:W-:Y:S01]  /*af30*/  CS2R R30, SRZ ;  /* 0x00000000001e7805 */ /* 0x000fe2000001ff00 */
[----:B------:R-:W-:Y:S01]  /*af40*/  CS2R R28, SRZ ;  /* 0x00000000001c7805 */ /* 0x000fe2000001ff00 */
[C---:B------:R-:W-:Y:S01]  /*af50*/  @!P1 IMAD.WIDE R42, R5.reuse, 0x2, R42 ;  /* 0x00000002052a9825 */ /* 0x040fe200078e022a */
[----:B------:R-:W-:Y:S01]  /*af60*/  CS2R R6, SRZ ;  /* 0x0000000000067805 */ /* 0x000fe2000001ff00 */
[----:B------:R1:W5:Y:S02]  /*af70*/  @!P2 LD.E.128 R32, [R52.64] ;  /* 0x000000083420a980 */ /* 0x000364000c101d00 */
[----:B------:R-:W-:-:S02]  /*af80*/  @!P1 IMAD.WIDE R22, R5, 0x2, R22 ;  /* 0x0000000205169825 */ /* 0x000fc400078e0216 */
[----:B------:R-:W-:Y:S01]  /*af90*/  CS2R R4, SRZ ;  /* 0x0000000000047805 */ /* 0x000fe2000001ff00 */
[----:B------:R1:W5:Y:S04]  /*afa0*/  @!P2 LD.E.128 R12, [R54.64] ;  /* 0x00000008360ca980 */ /* 0x000368000c101d00 */
[----:B------:R1:W5:Y:S04]  /*afb0*/  @!P1 LD.E.128 R44, [R42.64] ;  /* 0x000000082a2c9980 */ /* 0x000368000c101d00 */
[----:B------:R1:W5:Y:S04]  /*afc0*/  @!P1 LD.E.128 R24, [R22.64] ;  /* 0x0000000816189980 */ /* 0x000368000c101d00 */
[----:B------:R1:W5:Y:S04]  /*afd0*/  @!P0 LD.E.128 R28, [R50.64] ;  /* 0x00000008321c8980 */ /* 0x000368000c101d00 */
[----:B------:R1:W5:Y:S02]  /*afe0*/  @!P0 LD.E.128 R4, [R48.64] ;  /* 0x0000000830048980 */ /* 0x000364000c101d00 */
.L_x_1445:
[----:B-1-3--:R-:W-:Y:S05]  /*aff0*/  BSYNC B0 ;  /* 0x0000000000007941 */ /* 0x00afea0003800000 */
.L_x_1444:
[--C-:B-----5:R-:W-:Y:S01]  /*b000*/  IMAD.MOV.U32 R48, RZ, RZ, R31.reuse ;  /* 0x000000ffff307224 */ /* 0x120fe200078e001f */
[----:B------:R-:W-:Y:S01]  /*b010*/  SHF.R.U32.HI R65, RZ, 0x10, R31 ;  /* 0x00000010ff417819 */ /* 0x000fe2000001161f */
[----:B------:R-:W-:Y:S01]  /*b020*/  IMAD.MOV.U32 R63, RZ, RZ, R44 ;  /* 0x000000ffff3f7224 */ /* 0x000fe200078e002c */
[----:B------:R-:W-:Y:S01]  /*b030*/  SHF.R.U64 R56, R44, 0x10, R45 ;  /* 0x000000102c387819 */ /* 0x000fe2000000122d */
[----:B------:R-:W-:Y:S01]  /*b040*/  IMAD.MOV.U32 R59, RZ, RZ, R4 ;  /* 0x000000ffff3b7224 */ /* 0x000fe200078e0004 */
[----:B------:R-:W-:Y:S01]  /*b050*/  PRMT R44, R48, 0x5410, R65 ;  /* 0x00005410302c7816 */ /* 0x000fe20000000041 */
[----:B------:R-:W-:Y:S01]  /*b060*/  IMAD R48, R209, -0x80, R86 ;  /* 0xffffff80d1307824 */ /* 0x000fe200078e0256 */
[----:B------:R-:W-:Y:S01]  /*b070*/  SHF.R.U64 R58, R4, 0x10, R5 ;  /* 0x00000010043a7819 */ /* 0x000fe20000001205 */
[----:B------:R-:W-:Y:S01]  /*b080*/  IMAD.MOV.U32 R4, RZ, RZ, R6 ;  /* 0x000000ffff047224 */ /* 0x000fe200078e0006 */
[----:B------:R-:W-:Y:S01]  /*b090*/  SHF.R.U64 R54, R30, 0x10, R31 ;  /* 0x000000101e367819 */ /* 0x000fe2000000121f */
[----:B------:R-:W-:Y:S01]  /*b0a0*/  IMAD.MOV.U32 R43, RZ, RZ, R29 ;  /* 0x000000ffff2b7224 */ /* 0x000fe200078e001d */
[----:B------:R-:W-:Y:S01]  /*b0b0*/  IMNMX R48, R48, 0x80, PT ;  /* 0x0000008030307817 */ /* 0x000fe20003800200 */
[----:B------:R-:W-:Y:S01]  /*b0c0*/  IMAD.MOV.U32 R61, RZ, RZ, R30 ;  /* 0x000000ffff3d7224 */ /* 0x000fe200078e001e */
[--C-:B------:R-:W-:Y:S01]  /*b0d0*/  SHF.R.U64 R41, R6, 0x10, R7.reuse ;  /* 0x0000001006297819 */ /* 0x100fe20000001207 */
[----:B------:R-:W-:Y:S01]  /*b0e0*/  IMAD.MOV.U32 R39, RZ, RZ, R7 ;  /* 0x000000ffff277224 */ /* 0x000fe200078e0007 */
[----:B------:R-:W-:Y:S01]  /*b0f0*/  ISETP.GE.AND P0, PT, R223, R48, PT ;  /* 0x00000030df00720c */ /* 0x000fe20003f06270 */
[----:B------:R-:W-:Y:S01]  /*b100*/  IMAD.MOV.U32 R6, RZ, RZ, R12 ;  /* 0x000000ffff067224 */ /* 0x000fe200078e000c */
[--C-:B------:R-:W-:Y:S01]  /*b110*/  SHF.R.U64 R53, R28, 0x10, R29.reuse ;  /* 0x000000101c357819 */ /* 0x100fe2000000121d */
[----:B------:R-:W-:Y:S01]  /*b120*/  IMAD.MOV.U32 R64, RZ, RZ, R28 ;  /* 0x000000ffff407224 */ /* 0x000fe200078e001c */
[----:B------:R-:W-:Y:S01]  /*b130*/  SHF.R.U32.HI R72, RZ, 0x10, R29 ;  /* 0x00000010ff487819 */ /* 0x000fe2000001161d */
[----:B------:R-:W-:Y:S01]  /*b140*/  IMAD.MOV.U32 R66, RZ, RZ, R32 ;  /* 0x000000ffff427224 */ /* 0x000fe200078e0020 */
[----:B------:R-:W-:Y:S01]  /*b150*/  SHF.R.U32.HI R60, RZ, 0x10, R7 ;  /* 0x00000010ff3c7819 */ /* 0x000fe20000011607 */
[--C-:B------:R-:W-:Y:S01]  /*b160*/  IMAD.MOV.U32 R30, RZ, RZ, R13.reuse ;  /* 0x000000ffff1e7224 */ /* 0x100fe200078e000d */
[----:B------:R-:W-:Y:S01]  /*b170*/  SHF.R.U64 R31, R12, 0x10, R13 ;  /* 0x000000100c1f7819 */ /* 0x000fe2000000120d */
        /* <DEDUP_REMOVED lines=17> */
[--C-:B------:R-:W-:Y:S01]  /*b290*/  SHF.R.U64 R57, R46, 0x10, R47.reuse ;  /* 0x000000102e397819 */ /* 0x100fe2000000122f */
        /* <DEDUP_REMOVED lines=40> */
[----:B------:R-:W-:Y:S01]  /*b520*/  IMAD.MOV.U32 R4, RZ, RZ, c[0x0][0x27c] ;  /* 0x00009f00ff047624 */ /* 0x000fe200078e00ff */
[----:B------:R-:W-:Y:S01]  /*b530*/  LOP3.LUT R50, R221, 0x38, R144, 0xf8, !PT ;  /* 0x00000038dd327812 */ /* 0x000fe200078ef890 */
[----:B------:R-:W-:Y:S01]  /*b540*/  IMAD.U32 R70, R47, 0x10000, RZ ;  /* 0x000100002f467824 */ /* 0x000fe200078e00ff */
[----:B------:R-:W-:Y:S02]  /*b550*/  SHF.L.U32 R60, R43, 0x10, RZ ;  /* 0x000000102b3c7819 */ /* 0x000fe400000006ff */
[----:B------:R-:W-:Y:S02]  /*b560*/  LEA.HI R5, R4, R219, RZ, 0x1d ;  /* 0x000000db04057211 */ /* 0x000fe400078fe8ff */
[----:B------:R-:W-:Y:S02]  /*b570*/  LOP3.LUT R50, R140, R50, R141, 0xf6, !PT ;  /* 0x000000328c327212 */ /* 0x000fe400078ef68d */
[----:B------:R-:W-:Y:S02]  /*b580*/  SHF.R.S32.HI R4, RZ, 0x1f, R5 ;  /* 0x0000001fff047819 */ /* 0x000fe40000011405 */
[----:B------:R-:W-:-:S02]  /*b590*/  SHF.L.U32 R6, R5, 0x3, RZ ;  /* 0x0000000305067819 */ /* 0x000fc400000006ff */
[----:B------:R-:W-:Y:S02]  /*b5a0*/  LEA.HI R4, R4, R5, RZ, 0x3 ;  /* 0x0000000504047211 */ /* 0x000fe400078f18ff */
[----:B------:R-:W-:Y:S02]  /*b5b0*/  LOP3.LUT R6, R221, 0x38, R6, 0xf8, !PT ;  /* 0x00000038dd067812 */ /* 0x000fe400078ef806 */
[----:B------:R-:W-:Y:S01]  /*b5c0*/  SHF.L.U32 R50, R50, 0x1, RZ ;  /* 0x0000000132327819 */ /* 0x000fe200000006ff */
[----:B------:R-:W-:Y:S01]  /*b5d0*/  IMAD.SHL.U32 R4, R4, 0x400, RZ ;  /* 0x0000040004047824 */ /* 0x000fe200078e00ff */
[----:B------:R-:W-:Y:S02]  /*b5e0*/  LOP3.LUT R49, R6, R141, RZ, 0x3c, !PT ;  /* 0x0000008d06317212 */ /* 0x000fe400078e3cff */
[----:B------:R-:W-:Y:S01]  /*b5f0*/  SHF.L.U32 R61, R41, 0x10, RZ ;  /* 0x00000010293d7819 */ /* 0x000fe200000006ff */
[----:B------:R-:W1:Y:S01]  /*b600*/  LDS.128 R12, [R50+0x18100] ;  /* 0x01810000320c7984 */ /* 0x000e620000000c00 */
[----:B------:R-:W-:-:S02]  /*b610*/  LOP3.LUT R4, R4, 0x7fffe000, RZ, 0xc0, !PT ;  /* 0x7fffe00004047812 */ /* 0x000fc400078ec0ff */
[----:B------:R-:W-:Y:S02]  /*b620*/  LOP3.LUT R65, R46, 0xffff0000, RZ, 0xc0, !PT ;  /* 0xffff00002e417812 */ /* 0x000fe400078ec0ff */
[----:B------:R-:W-:-:S05]  /*b630*/  IADD3 R49, R49, R4, R140 ;  /* 0x0000000431317210 */ /* 0x000fca0007ffe08c */
[----:B------:R-:W-:-:S05]  /*b640*/  IMAD.SHL.U32 R49, R49, 0x2, RZ ;  /* 0x0000000231317824 */ /* 0x000fca00078e00ff */
[----:B------:R-:W2:Y:S01]  /*b650*/  LDS.128 R4, [R49+0x18100] ;  /* 0x0181000031047984 */ /* 0x000ea20000000c00 */
[C---:B-1----:R-:W-:Y:S01]  /*b660*/  SHF.L.U32 R51, R12.reuse, 0x10, RZ ;  /* 0x000000100c337819 */ /* 0x042fe200000006ff */
[C---:B------:R-:W-:Y:S01]  /*b670*/  IMAD.U32 R54, R13.reuse, 0x10000, RZ ;  /* 0x000100000d367824 */ /* 0x040fe200078e00ff */
[----:B------:R-:W-:Y:S02]  /*b680*/  LOP3.LUT R56, R12, 0xffff0000, RZ, 0xc0, !PT ;  /* 0xffff00000c387812 */ /* 0x000fe400078ec0ff */
[----:B------:R-:W-:Y:S01]  /*b690*/  LOP3.LUT R12, R13, 0xffff0000, RZ, 0xc0, !PT ;  /* 0xffff00000d0c7812 */ /* 0x000fe200078ec0ff */
[C---:B------:R-:W-:Y:S01]  /*b6a0*/  IMAD.U32 R13, R15.reuse, 0x10000, RZ ;  /* 0x000100000f0d7824 */ /* 0x040fe200078e00ff */
[C---:B------:R-:W-:Y:S02]  /*b6b0*/  SHF.L.U32 R53, R14.reuse, 0x10, RZ ;  /* 0x000000100e357819 */ /* 0x040fe400000006ff */
[----:B------:R-:W-:Y:S02]  /*b6c0*/  LOP3.LUT R52, R14, 0xffff0000, RZ, 0xc0, !PT ;  /* 0xffff00000e347812 */ /* 0x000fe400078ec0ff */
[----:B------:R-:W-:-:S02]  /*b6d0*/  LOP3.LUT R14, R15, 0xffff0000, RZ, 0xc0, !PT ;  /* 0xffff00000f0e7812 */ /* 0x000fc400078ec0ff */
[C---:B--2---:R-:W-:Y:S01]  /*b6e0*/  SHF.L.U32 R57, R4.reuse, 0x10, RZ ;  /* 0x0000001004397819 */ /* 0x044fe200000006ff */
[C---:B------:R-:W-:Y:S01]  /*b6f0*/  IMAD.U32 R66, R7.reuse, 0x10000, RZ ;  /* 0x0001000007427824 */ /* 0x040fe200078e00ff */
[----:B------:R-:W-:Y:S02]  /*b700*/  LOP3.LUT R64, R7, 0xffff0000, RZ, 0xc0, !PT ;  /* 0xffff000007407812 */ /* 0x000fe400078ec0ff */
[----:B------:R-:W-:Y:S01]  /*b710*/  LOP3.LUT R55, R4, 0xffff0000, RZ, 0xc0, !PT ;  /* 0xffff000004377812 */ /* 0x000fe200078ec0ff */
[----:B------:R-:W-:Y:S01]  /*b720*/  FMUL.FTZ R58, R57, R60 ;  /* 0x0000003c393a7220 */ /* 0x000fe20000410000 */
[----:B------:R-:W-:Y:S01]  /*b730*/  LOP3.LUT R7, R43, 0xffff0000, RZ, 0xc0, !PT ;  /* 0xffff00002b077812 */ /* 0x000fe200078ec0ff */
[-C--:B------:R-:W-:Y:S01]  /*b740*/  FMUL.FTZ R57, R57, R70.reuse ;  /* 0x0000004639397220 */ /* 0x080fe20000410000 */
[C---:B------:R-:W-:Y:S01]  /*b750*/  SHF.L.U32 R68, R6.reuse, 0x10, RZ ;  /* 0x0000001006447819 */ /* 0x040fe200000006ff */
[----:B------:R-:W-:Y:S01]  /*b760*/  IMAD.U32 R4, R5, 0x10000, RZ ;  /* 0x0001000005047824 */ /* 0x000fe200078e00ff */
[----:B------:R-:W-:Y:S01]  /*b770*/  LOP3.LUT R15, R6, 0xffff0000, RZ, 0xc0, !PT ;  /* 0xffff0000060f7812 */ /* 0x000fe200078ec0ff */
[----:B------:R-:W-:Y:S01]  /*b780*/  FFMA.FTZ R58, R51, R70, -R58 ;  /* 0x00000046333a7223 */ /* 0x000fe2000001083a */
[----:B------:R-:W-:Y:S01]  /*b790*/  LOP3.LUT R6, R47, 0xffff0000, RZ, 0xc0, !PT ;  /* 0xffff00002f067812 */ /* 0x000fe200078ec0ff */
[----:B------:R-:W-:Y:S01]  /*b7a0*/  FMUL.FTZ R59, R55, R7 ;  /* 0x00000007373b7220 */ /* 0x000fe20000410000 */
[----:B------:R-:W-:Y:S01]  /*b7b0*/  LOP3.LUT R62, R5, 0xffff0000, RZ, 0xc0, !PT ;  /* 0xffff0000053e7812 */ /* 0x000fe200078ec0ff */
[----:B------:R-:W-:Y:S01]  /*b7c0*/  FFMA.FTZ R51, R51, R60, R57 ;  /* 0x0000003c33337223 */ /* 0x000fe20000010039 */
[----:B------:R-:W-:Y:S01]  /*b7d0*/  SHF.L.U32 R5, R42, 0x10, RZ ;  /* 0x000000102a057819 */ /* 0x000fe200000006ff */
[----:B------:R-:W-:-:S02]  /*b7e0*/  IMAD.U32 R57, R46, 0x10000, RZ ;  /* 0x000100002e397824 */ /* 0x000fc400078e00ff */
[-C--:B------:R-:W-:Y:S02]  /*b7f0*/  FMUL.FTZ R60, R55, R6.reuse ;  /* 0x00000006373c7220 */ /* 0x080fe40000410000 */
[----:B------:R-:W-:Y:S02]  /*b800*/  FFMA.FTZ R55, R56, R6, -R59 ;  /* 0x0000000638377223 */ /* 0x000fe4000001083b */
[C---:B------:R-:W-:Y:S02]  /*b810*/  FMUL.FTZ R59, R4.reuse, R5 ;  /* 0x00000005043b7220 */ /* 0x040fe40000410000 */
[----:B------:R-:W-:Y:S02]  /*b820*/  FMUL.FTZ R6, R4, R57 ;  /* 0x0000003904067220 */ /* 0x000fe40000410000 */
[----:B------:R-:W-:Y:S01]  /*b830*/  FFMA.FTZ R4, R56, R7, R60 ;  /* 0x0000000738047223 */ /* 0x000fe2000001003c */
[----:B------:R-:W-:Y:S01]  /*b840*/  SHF.L.U32 R7, R39, 0x10, RZ ;  /* 0x0000001027077819 */ /* 0x000fe200000006ff */
[----:B------:R-:W-:Y:S01]  /*b850*/  FFMA.FTZ R56, R54, R57, -R59 ;  /* 0x0000003936387223 */ /* 0x000fe2000001083b */
[C---:B------:R-:W-:Y:S01]  /*b860*/  LOP3.LUT R59, R45.reuse, 0xffff0000, RZ, 0xc0, !PT ;  /* 0xffff00002d3b7812 */ /* 0x040fe200078ec0ff */
[----:B------:R-:W-:Y:S01]  /*b870*/  IMAD.U32 R60, R45, 0x10000, RZ ;  /* 0x000100002d3c7824 */ /* 0x000fe200078e00ff */
[----:B------:R-:W-:Y:S01]  /*b880*/  F2FP.BF16.PACK_AB R4, R4, R51 ;  /* 0x000000330404723e */ /* 0x000fe200000010ff */
[----:B------:R-:W-:Y:S01]  /*b890*/  FFMA.FTZ R54, R54, R5, R6 ;  /* 0x0000000536367223 */ /* 0x000fe20000010006 */
[----:B------:R-:W-:Y:S01]  /*b8a0*/  LOP3.LUT R6, R41, 0xffff0000, RZ, 0xc0, !PT ;  /* 0xffff000029067812 */ /* 0x000fe200078ec0ff */
[----:B------:R-:W-:-:S02]  /*b8b0*/  FMUL.FTZ R5, R68, R61 ;  /* 0x0000003d44057220 */ /* 0x000fc40000410000 */
[-C--:B------:R-:W-:Y:S02]  /*b8c0*/  FMUL.FTZ R68, R68, R60.reuse ;  /* 0x0000003c44447220 */ /* 0x080fe40000410000 */
[----:B------:R-:W-:Y:S02]  /*b8d0*/  FFMA.FTZ R60, R53, R60, -R5 ;  /* 0x0000003c353c7223 */ /* 0x000fe40000010805 */
[C---:B------:R-:W-:Y:S02]  /*b8e0*/  FMUL.FTZ R57, R15.reuse, R6 ;  /* 0x000000060f397220 */ /* 0x040fe40000410000 */
[----:B------:R-:W-:Y:S02]  /*b8f0*/  FMUL.FTZ R15, R15, R59 ;  /* 0x0000003b0f0f7220 */ /* 0x000fe40000410000 */
[----:B------:R-:W-:Y:S02]  /*b900*/  FFMA.FTZ R53, R53, R61, R68 ;  /* 0x0000003d35357223 */ /* 0x000fe40000010044 */
[----:B------:R-:W-:-:S02]  /*b910*/  IMAD.U32 R5, R44, 0x10000, RZ ;  /* 0x000100002c057824 */ /* 0x000fc400078e00ff */
[----:B------:R-:W-:Y:S02]  /*b920*/  FMUL.FTZ R68, R66, R7 ;  /* 0x0000000742447220 */ /* 0x000fe40000410000 */
[C---:B------:R-:W-:Y:S01]  /*b930*/  FFMA.FTZ R57, R52.reuse, R59, -R57 ;  /* 0x0000003b34397223 */ /* 0x040fe20000010839 */
[----:B------:R-:W-:Y:S01]  /*b940*/  LOP3.LUT R59, R39, 0xffff0000, RZ, 0xc0, !PT ;  /* 0xffff0000273b7812 */ /* 0x000fe200078ec0ff */
[----:B------:R-:W-:Y:S01]  /*b950*/  FFMA.FTZ R6, R52, R6, R15 ;  /* 0x0000000634067223 */ /* 0x000fe2000001000f */
[----:B------:R-:W-:Y:S01]  /*b960*/  LOP3.LUT R15, R44, 0xffff0000, RZ, 0xc0, !PT ;  /* 0xffff00002c0f7812 */ /* 0x000fe200078ec0ff */
[-C--:B------:R-:W-:Y:S02]  /*b970*/  FMUL.FTZ R66, R66, R5.reuse ;  /* 0x0000000542427220 */ /* 0x080fe40000410000 */
        /* <DEDUP_REMOVED lines=8> */
[----:B------:R-:W-:Y:S02]  /*ba00*/  FFMA.FTZ R13, R12, R65, -R13 ;  /* 0x000000410c0d7223 */ /* 0x000fe4000001080d */
[----:B------:R-:W-:Y:S02]  /*ba10*/  FFMA.FTZ R15, R14, R15, -R62 ;  /* 0x0000000f0e0f7223 */ /* 0x000fe4000001083e */
[----:B------:R-:W-:Y:S01]  /*ba20*/  FFMA.FTZ R5, R12, R5, R63 ;  /* 0x000000050c057223 */ /* 0x000fe2000001003f */
[----:B------:R-:W-:Y:S01]  /*ba30*/  F2FP.BF16.PACK_AB R12, R55, R58 ;  /* 0x0000003a370c723e */ /* 0x000fe200000010ff */
[----:B------:R-:W-:Y:S01]  /*ba40*/  FFMA.FTZ R62, R14, R59, R61 ;  /* 0x0000003b0e3e7223 */ /* 0x000fe2000001003d */
[----:B------:R-:W-:-:S02]  /*ba50*/  F2FP.BF16.PACK_AB R14, R57, R60 ;  /* 0x0000003c390e723e */ /* 0x000fc400000010ff */
[----:B------:R-:W-:Y:S02]  /*ba60*/  F2FP.BF16.PACK_AB R13, R13, R56 ;  /* 0x000000380d0d723e */ /* 0x000fe400000010ff */
[----:B------:R-:W-:Y:S02]  /*ba70*/  F2FP.BF16.PACK_AB R15, R15, R52 ;  /* 0x000000340f0f723e */ /* 0x000fe400000010ff */
[----:B------:R-:W-:Y:S02]  /*ba80*/  F2FP.BF16.PACK_AB R5, R5, R54 ;  /* 0x000000360505723e */ /* 0x000fe400000010ff */
[----:B------:R-:W-:Y:S01]  /*ba90*/  F2FP.BF16.PACK_AB R7, R62, R7 ;  /* 0x000000073e07723e */ /* 0x000fe200000010ff */
[----:B------:R1:W-:Y:S04]  /*baa0*/  STS.128 [R50+0x18100], R12 ;  /* 0x0181000c32007388 */ /* 0x0003e80000000c00 */
[----:B------:R1:W-:Y:S02]  /*bab0*/  STS.128 [R49+0x18100], R4 ;  /* 0x0181000431007388 */ /* 0x0003e40000000c00 */
.L_x_1449:
[----:B------:R-:W-:Y:S05]  /*bac0*/  BSYNC B0 ;  /* 0x0000000000007941 */ /* 0x000fea0003800000 */
.L_x_1448:
[----:B-1----:R-:W-:Y:S01]  /*bad0*/  IADD3 R4, R144, 0x20, RZ ;  /* 0x0000002090047810 */ /* 0x002fe20007ffe0ff */
[----:B------:R-:W-:Y:S03]  /*bae0*/  BSSY B0, `(.L_x_1450) ;  /* 0x0000061000007945 */ /* 0x000fe60003800000 */
[----:B------:R-:W-:-:S13]  /*baf0*/  ISETP.GE.AND P0, PT, R4, c[0x0][0x27c], PT ;  /* 0x00009f0004007a0c */ /* 0x000fda0003f06270 */
[----:B------:R-:W-:Y:S05]  /*bb00*/  @P0 BRA `(.L_x_1451) ;  /* 0x000005e000000947 */ /* 0x000fea0003800000 */
[----:B------:R-:W-:Y:S01]  /*bb10*/  IMAD.MOV.U32 R7, RZ, RZ, c[0x0][0x27c] ;  /* 0x00009f00ff077624 */ /* 0x000fe200078e00ff */
[----:B------:R-:W-:Y:S01]  /*bb20*/  LEA.HI R4, R37, R40, RZ, 0x6 ;  /* 0x0000002825047211 */ /* 0x000fe200078f30ff */
[----:B------:R-:W-:Y:S01]  /*bb30*/  IMAD.U32 R60, R31, 0x10000, RZ ;  /* 0x000100001f3c7824 */ /* 0x000fe200078e00ff */
[----:B------:R-:W-:Y:S01]  /*bb40*/  LOP3.LUT R12, R221, 0x38, R38, 0xf8, !PT ;  /* 0x00000038dd0c7812 */ /* 0x000fe200078ef826 */
[----:B------:R-:W-:Y:S01]  /*bb50*/  IMAD.U32 R61, R29, 0x10000, RZ ;  /* 0x000100001d3d7824 */ /* 0x000fe200078e00ff */
[----:B------:R-:W-:Y:S01]  /*bb60*/  LEA.HI R7, R7, R36, RZ, 0x1d ;  /* 0x0000002407077211 */ /* 0x000fe200078fe8ff */
[----:B------:R-:W-:Y:S01]  /*bb70*/  IMAD.SHL.U32 R4, R4, 0x80, RZ ;  /* 0x0000008004047824 */ /* 0x000fe200078e00ff */
[----:B------:R-:W-:Y:S02]  /*bb80*/  LOP3.LUT R5, R12, R141, RZ, 0x3c, !PT ;  /* 0x0000008d0c057212 */ /* 0x000fe400078e3cff */
[----:B------:R-:W-:Y:S02]  /*bb90*/  SHF.R.S32.HI R6, RZ, 0x1f, R7 ;  /* 0x0000001fff067819 */ /* 0x000fe40000011407 */
[----:B------:R-:W-:-:S02]  /*bba0*/  SHF.L.U32 R12, R7, 0x3, RZ ;  /* 0x00000003070c7819 */ /* 0x000fc400000006ff */
[----:B------:R-:W-:Y:S02]  /*bbb0*/  LEA.HI R6, R6, R7, RZ, 0x3 ;  /* 0x0000000706067211 */ /* 0x000fe400078f18ff */
[----:B------:R-:W-:Y:S02]  /*bbc0*/  LOP3.LUT R4, R4, 0xffffe000, RZ, 0xc0, !PT ;  /* 0xffffe00004047812 */ /* 0x000fe400078ec0ff */
[----:B------:R-:W-:Y:S01]  /*bbd0*/  LOP3.LUT R12, R221, 0x38, R12, 0xf8, !PT ;  /* 0x00000038dd0c7812 */ /* 0x000fe200078ef80c */
[----:B------:R-:W-:Y:S01]  /*bbe0*/  IMAD.SHL.U32 R6, R6, 0x400, RZ ;  /* 0x0000040006067824 */ /* 0x000fe200078e00ff */
[----:B------:R-:W-:Y:S02]  /*bbf0*/  IADD3 R4, R5, R4, R140 ;  /* 0x0000000405047210 */ /* 0x000fe40007ffe08c */
[----:B------:R-:W-:Y:S02]  /*bc00*/  LOP3.LUT R5, R12, R141, RZ, 0x3c, !PT ;  /* 0x0000008d0c057212 */ /* 0x000fe400078e3cff */
[----:B------:R-:W-:-:S02]  /*bc10*/  LOP3.LUT R6, R6, 0x7fffe000, RZ, 0xc0, !PT ;  /* 0x7fffe00006067812 */ /* 0x000fc400078ec0ff */
[----:B------:R-:W-:Y:S02]  /*bc20*/  LEA R49, R4, 0x18100, 0x1 ;  /* 0x0001810004317811 */ /* 0x000fe400078e08ff */
[----:B------:R-:W-:Y:S02]  /*bc30*/  IADD3 R50, R5, R6, R140 ;  /* 0x0000000605327210 */ /* 0x000fe40007ffe08c */
[----:B------:R-:W-:Y:S01]  /*bc40*/  SHF.L.U32 R70, R35, 0x10, RZ ;  /* 0x0000001023467819 */ /* 0x000fe200000006ff */
[----:B------:R-:W1:Y:S01]  /*bc50*/  LDS.128 R12, [R49] ;  /* 0x00000000310c7984 */ /* 0x000e620000000c00 */
[----:B------:R-:W-:Y:S01]  /*bc60*/  LOP3.LUT R65, R34, 0xffff0000, RZ, 0xc0, !PT ;  /* 0xffff000022417812 */ /* 0x000fe200078ec0ff */
[----:B------:R-:W-:-:S05]  /*bc70*/  IMAD.SHL.U32 R50, R50, 0x2, RZ ;  /* 0x0000000232327824 */ /* 0x000fca00078e00ff */
[----:B------:R-:W2:Y:S01]  /*bc80*/  LDS.128 R4, [R50+0x18100] ;  /* 0x0181000032047984 */ /* 0x000ea20000000c00 */
[C---:B-1----:R-:W-:Y:S01]  /*bc90*/  SHF.L.U32 R51, R12.reuse, 0x10, RZ ;  /* 0x000000100c337819 */ /* 0x042fe200000006ff */
[C---:B------:R-:W-:Y:S01]  /*bca0*/  IMAD.U32 R54, R13.reuse, 0x10000, RZ ;  /* 0x000100000d367824 */ /* 0x040fe200078e00ff */
[----:B------:R-:W-:Y:S01]  /*bcb0*/  LOP3.LUT R56, R12, 0xffff0000, RZ, 0xc0, !PT ;  /* 0xffff00000c387812 */ /* 0x000fe200078ec0ff */
[C---:B------:R-:W-:Y:S01]  /*bcc0*/  IMAD.U32 R53, R14.reuse, 0x10000, RZ ;  /* 0x000100000e357824 */ /* 0x040fe200078e00ff */
[----:B------:R-:W-:Y:S02]  /*bcd0*/  LOP3.LUT R12, R13, 0xffff0000, RZ, 0xc0, !PT ;  /* 0xffff00000d0c7812 */ /* 0x000fe400078ec0ff */
[----:B------:R-:W-:Y:S01]  /*bce0*/  LOP3.LUT R52, R14, 0xffff0000, RZ, 0xc0, !PT ;  /* 0xffff00000e347812 */ /* 0x000fe200078ec0ff */
[----:B--2---:R-:W-:Y:S01]  /*bcf0*/  IMAD.U32 R57, R4, 0x10000, RZ ;  /* 0x0001000004397824 */ /* 0x004fe200078e00ff */
[C---:B------:R-:W-:Y:S01]  /*bd00*/  SHF.L.U32 R66, R7.reuse, 0x10, RZ ;  /* 0x0000001007427819 */ /* 0x040fe200000006ff */
[----:B------:R-:W-:Y:S01]  /*bd10*/  IMAD.U32 R68, R6, 0x10000, RZ ;  /* 0x0001000006447824 */ /* 0x000fe200078e00ff */
[----:B------:R-:W-:Y:S01]  /*bd20*/  LOP3.LUT R64, R7, 0xffff0000, RZ, 0xc0, !PT ;  /* 0xffff000007407812 */ /* 0x000fe200078ec0ff */
[C---:B------:R-:W-:Y:S01]  /*bd30*/  FMUL.FTZ R58, R57.reuse, R60 ;  /* 0x0000003c393a7220 */ /* 0x040fe20000410000 */
[----:B------:R-:W-:Y:S01]  /*bd40*/  LOP3.LUT R55, R4, 0xffff0000, RZ, 0xc0, !PT ;  /* 0xffff000004377812 */ /* 0x000fe200078ec0ff */
[-C--:B------:R-:W-:Y:S01]  /*bd50*/  FMUL.FTZ R57, R57, R70.reuse ;  /* 0x0000004639397220 */ /* 0x080fe20000410000 */
[----:B------:R-:W-:Y:S01]  /*bd60*/  LOP3.LUT R7, R31, 0xffff0000, RZ, 0xc0, !PT ;  /* 0xffff00001f077812 */ /* 0x000fe200078ec0ff */
[----:B------:R-:W-:Y:S01]  /*bd70*/  FFMA.FTZ R58, R51, R70, -R58 ;  /* 0x00000046333a7223 */ /* 0x000fe2000001083a */
[----:B------:R-:W-:Y:S01]  /*bd80*/  SHF.L.U32 R13, R15, 0x10, RZ ;  /* 0x000000100f0d7819 */ /* 0x000fe200000006ff */
[----:B------:R-:W-:Y:S01]  /*bd90*/  FFMA.FTZ R51, R51, R60, R57 ;  /* 0x0000003c33337223 */ /* 0x000fe20000010039 */
[----:B------:R-:W-:Y:S01]  /*bda0*/  LOP3.LUT R14, R15, 0xffff0000, RZ, 0xc0, !PT ;  /* 0xffff00000f0e7812 */ /* 0x000fe200078ec0ff */
[----:B------:R-:W-:Y:S01]  /*bdb0*/  FMUL.FTZ R59, R55, R7 ;  /* 0x00000007373b7220 */ /* 0x000fe20000410000 */
[----:B------:R-:W-:-:S02]  /*bdc0*/  LOP3.LUT R15, R6, 0xffff0000, RZ, 0xc0, !PT ;  /* 0xffff0000060f7812 */ /* 0x000fc400078ec0ff */
[----:B------:R-:W-:Y:S02]  /*bdd0*/  LOP3.LUT R6, R35, 0xffff0000, RZ, 0xc0, !PT ;  /* 0xffff000023067812 */ /* 0x000fe400078ec0ff */
[C---:B------:R-:W-:Y:S02]  /*bde0*/  SHF.L.U32 R4, R5.reuse, 0x10, RZ ;  /* 0x0000001005047819 */ /* 0x040fe400000006ff */
[----:B------:R-:W-:Y:S01]  /*bdf0*/  LOP3.LUT R62, R5, 0xffff0000, RZ, 0xc0, !PT ;  /* 0xffff0000053e7812 */ /* 0x000fe200078ec0ff */
[----:B------:R-:W-:Y:S01]  /*be00*/  IMAD.U32 R5, R30, 0x10000, RZ ;  /* 0x000100001e057824 */ /* 0x000fe200078e00ff */
[----:B------:R-:W-:Y:S01]  /*be10*/  SHF.L.U32 R57, R34, 0x10, RZ ;  /* 0x0000001022397819 */ /* 0x000fe200000006ff */
[-C--:B------:R-:W-:Y:S02]  /*be20*/  FMUL.FTZ R60, R55, R6.reuse ;  /* 0x00000006373c7220 */ /* 0x080fe40000410000 */
[----:B------:R-:W-:Y:S02]  /*be30*/  FFMA.FTZ R55, R56, R6, -R59 ;  /* 0x0000000638377223 */ /* 0x000fe4000001083b */
[----:B------:R-:W-:-:S02]  /*be40*/  FMUL.FTZ R59, R4, R5 ;  /* 0x00000005043b7220 */ /* 0x000fc40000410000 */
[----:B------:R-:W-:Y:S02]  /*be50*/  FMUL.FTZ R6, R4, R57 ;  /* 0x0000003904067220 */ /* 0x000fe40000410000 */
[----:B------:R-:W-:Y:S01]  /*be60*/  FFMA.FTZ R4, R56, R7, R60 ;  /* 0x0000000738047223 */ /* 0x000fe2000001003c */
[C---:B------:R-:W-:Y:S01]  /*be70*/  SHF.L.U32 R60, R33.reuse, 0x10, RZ ;  /* 0x00000010213c7819 */ /* 0x040fe200000006ff */
[C---:B------:R-:W-:Y:S01]  /*be80*/  FFMA.FTZ R56, R54.reuse, R57, -R59 ;  /* 0x0000003936387223 */ /* 0x040fe2000001083b */
[----:B------:R-:W-:Y:S01]  /*be90*/  LOP3.LUT R59, R33, 0xffff0000, RZ, 0xc0, !PT ;  /* 0xffff0000213b7812 */ /* 0x000fe200078ec0ff */
[----:B------:R-:W-:Y:S01]  /*bea0*/  FFMA.FTZ R54, R54, R5, R6 ;  /* 0x0000000536367223 */ /* 0x000fe20000010006 */
[----:B------:R-:W-:Y:S01]  /*beb0*/  LOP3.LUT R6, R29, 0xffff0000, RZ, 0xc0, !PT ;  /* 0xffff00001d067812 */ /* 0x000fe200078ec0ff */
[----:B------:R-:W-:Y:S01]  /*bec0*/  FMUL.FTZ R5, R68, R61 ;  /* 0x0000003d44057220 */ /* 0x000fe20000410000 */
[----:B------:R-:W-:Y:S01]  /*bed0*/  F2FP.BF16.PACK_AB R4, R4, R51 ;  /* 0x000000330404723e */ /* 0x000fe200000010ff */
[----:B------:R-:W-:-:S02]  /*bee0*/  FMUL.FTZ R68, R68, R60 ;  /* 0x0000003c44447220 */ /* 0x000fc40000410000 */
[----:B------:R-:W-:Y:S02]  /*bef0*/  IMAD.U32 R7, R28, 0x10000, RZ ;  /* 0x000100001c077824 */ /* 0x000fe400078e00ff */
[----:B------:R-:W-:Y:S01]  /*bf00*/  FFMA.FTZ R60, R53, R60, -R5 ;  /* 0x0000003c353c7223 */ /* 0x000fe20000010805 */
[----:B------:R-:W-:Y:S01]  /*bf10*/  SHF.L.U32 R5, R32, 0x10, RZ ;  /* 0x0000001020057819 */ /* 0x000fe200000006ff */
[C---:B------:R-:W-:Y:S02]  /*bf20*/  FMUL.FTZ R57, R15.reuse, R6 ;  /* 0x000000060f397220 */ /* 0x040fe40000410000 */
[----:B------:R-:W-:Y:S02]  /*bf30*/  FMUL.FTZ R15, R15, R59 ;  /* 0x0000003b0f0f7220 */ /* 0x000fe40000410000 */
[----:B------:R-:W-:Y:S02]  /*bf40*/  FFMA.FTZ R53, R53, R61, R68 ;  /* 0x0000003d35357223 */ /* 0x000fe40000010044 */
[----:B------:R-:W-:-:S02]  /*bf50*/  FMUL.FTZ R68, R66, R7 ;  /* 0x0000000742447220 */ /* 0x000fc40000410000 */
[----:B------:R-:W-:Y:S01]  /*bf60*/  FFMA.FTZ R57, R52, R59, -R57 ;  /* 0x0000003b34397223 */ /* 0x000fe20000010839 */
        /* <DEDUP_REMOVED lines=24> */
.L_x_1451:
[----:B------:R-:W-:Y:S05]  /*c0f0*/  BSYNC B0 ;  /* 0x0000000000007941 */ /* 0x000fea0003800000 */
.L_x_1450:
[----:B-1----:R-:W-:-:S04]  /*c100*/  IADD3 R4, R144, 0x40, RZ ;  /* 0x0000004090047810 */ /* 0x002fc80007ffe0ff */
        /* <DEDUP_REMOVED lines=96> */
.L_x_1447:
[----:B------:R-:W-:Y:S05]  /*c710*/  BSYNC B1 ;  /* 0x0000000000017941 */ /* 0x000fea0003800000 */
.L_x_1446:
[----:B------:R-:W-:-:S13]  /*c720*/  ISETP.GE.AND P0, PT, R8, R48, PT ;  /* 0x000000300800720c */ /* 0x000fda0003f06270 */
[----:B------:R-:W-:Y:S05]  /*c730*/  @P0 BRA `(.L_x_1433) ;  /* 0x0000129000000947 */ /* 0x000fea0003800000 */
[----:B------:R-:W-:Y:S01]  /*c740*/  ISETP.GE.AND P0, PT, R144, c[0x0][0x27c], PT ;  /* 0x00009f0090007a0c */ /* 0x000fe20003f06270 */
[----:B-1----:R-:W-:Y:S01]  /*c750*/  IMAD.SHL.U32 R49, R8, 0x40, RZ ;  /* 0x0000004008317824 */ /* 0x002fe200078e00ff */
[----:B------:R-:W-:Y:S01]  /*c760*/  SHF.R.S32.HI R51, RZ, 0x1f, R8 ;  /* 0x0000001fff337819 */ /* 0x000fe20000011408 */
[----:B------:R-:W-:Y:S03]  /*c770*/  BSSY B0, `(.L_x_1452) ;  /* 0x0000061000007945 */ /* 0x000fe60003800000 */
[----:B------:R-:W-:Y:S02]  /*c780*/  LEA.HI R51, R51, R8, RZ, 0x3 ;  /* 0x0000000833337211 */ /* 0x000fe400078f18ff */
[----:B------:R-:W-:-:S03]  /*c790*/  LOP3.LUT R49, R49, 0x1c0, RZ, 0xc0, !PT ;  /* 0x000001c031317812 */ /* 0x000fc600078ec0ff */
[----:B------:R-:W-:Y:S01]  /*c7a0*/  IMAD.SHL.U32 R51, R51, 0x40, RZ ;  /* 0x0000004033337824 */ /* 0x000fe200078e00ff */
[----:B------:R-:W-:-:S04]  /*c7b0*/  SHF.R.U32.HI R8, RZ, 0x3, R49 ;  /* 0x00000003ff087819 */ /* 0x000fc80000011631 */
[----:B------:R-:W-:Y:S01]  /*c7c0*/  LOP3.LUT R51, R51, 0xfffffe00, RZ, 0xc0, !PT ;  /* 0xfffffe0033337812 */ /* 0x000fe200078ec0ff */
[----:B------:R-:W-:Y:S05]  /*c7d0*/  @P0 BRA `(.L_x_1453) ;  /* 0x000005a000000947 */ /* 0x000fea0003800000 */
[----:B------:R-:W-:Y:S01]  /*c7e0*/  IMAD.MOV.U32 R4, RZ, RZ, c[0x0][0x27c] ;  /* 0x00009f00ff047624 */ /* 0x000fe200078e00ff */
[----:B------:R-:W-:Y:S01]  /*c7f0*/  LOP3.LUT R48, R49, 0x38, R144, 0xf8, !PT ;  /* 0x0000003831307812 */ /* 0x000fe200078ef890 */
[----:B------:R-:W-:-:S03]  /*c800*/  IMAD.U32 R58, R47, 0x10000, RZ ;  /* 0x000100002f3a7824 */ /* 0x000fc600078e00ff */
[----:B------:R-:W-:Y:S02]  /*c810*/  LEA.HI R5, R4, R219, RZ, 0x1d ;  /* 0x000000db04057211 */ /* 0x000fe400078fe8ff */
[----:B------:R-:W-:Y:S02]  /*c820*/  LOP3.LUT R48, R51, R48, R8, 0xf6, !PT ;  /* 0x0000003033307212 */ /* 0x000fe400078ef608 */
[----:B------:R-:W-:Y:S01]  /*c830*/  SHF.R.S32.HI R4, RZ, 0x1f, R5 ;  /* 0x0000001fff047819 */ /* 0x000fe20000011405 */
[----:B------:R-:W-:Y:S01]  /*c840*/  IMAD.SHL.U32 R6, R5, 0x8, RZ ;  /* 0x0000000805067824 */ /* 0x000fe200078e00ff */
[----:B------:R-:W-:Y:S02]  /*c850*/  LEA R48, R48, 0x18100, 0x1 ;  /* 0x0001810030307811 */ /* 0x000fe400078e08ff */
[----:B------:R-:W-:Y:S02]  /*c860*/  LEA.HI R4, R4, R5, RZ, 0x3 ;  /* 0x0000000504047211 */ /* 0x000fe400078f18ff */
[----:B------:R-:W-:Y:S01]  /*c870*/  LOP3.LUT R5, R49, 0x38, R6, 0xf8, !PT ;  /* 0x0000003831057812 */ /* 0x000fe200078ef806 */
[----:B------:R-:W1:Y:S01]  /*c880*/  LDS.128 R12, [R48] ;  /* 0x00000000300c7984 */ /* 0x000e620000000c00 */
[----:B------:R-:W-:-:S02]  /*c890*/  SHF.L.U32 R4, R4, 0xa, RZ ;  /* 0x0000000a04047819 */ /* 0x000fc400000006ff */
[----:B------:R-:W-:Y:S02]  /*c8a0*/  LOP3.LUT R50, R5, R8, RZ, 0x3c, !PT ;  /* 0x0000000805327212 */ /* 0x000fe400078e3cff */
[----:B------:R-:W-:-:S04]  /*c8b0*/  LOP3.LUT R4, R4, 0x7fffe000, RZ, 0xc0, !PT ;  /* 0x7fffe00004047812 */ /* 0x000fc800078ec0ff */
[----:B------:R-:W-:-:S05]  /*c8c0*/  IADD3 R50, R50, R4, R51 ;  /* 0x0000000432327210 */ /* 0x000fca0007ffe033 */
[----:B------:R-:W-:-:S05]  /*c8d0*/  IMAD.SHL.U32 R50, R50, 0x2, RZ ;  /* 0x0000000232327824 */ /* 0x000fca00078e00ff */
[----:B------:R-:W2:Y:S01]  /*c8e0*/  LDS.128 R4, [R50+0x18100] ;  /* 0x0181000032047984 */ /* 0x000ea20000000c00 */
[C---:B-1----:R-:W-:Y:S02]  /*c8f0*/  SHF.L.U32 R53, R12.reuse, 0x10, RZ ;  /* 0x000000100c357819 */ /* 0x042fe400000006ff */
[----:B------:R-:W-:Y:S01]  /*c900*/  LOP3.LUT R52, R12, 0xffff0000, RZ, 0xc0, !PT ;  /* 0xffff00000c347812 */ /* 0x000fe200078ec0ff */
[C---:B------:R-:W-:Y:S01]  /*c910*/  IMAD.U32 R12, R13.reuse, 0x10000, RZ ;  /* 0x000100000d0c7824 */ /* 0x040fe200078e00ff */
[----:B------:R-:W-:Y:S01]  /*c920*/  LOP3.LUT R55, R13, 0xffff0000, RZ, 0xc0, !PT ;  /* 0xffff00000d377812 */ /* 0x000fe200078ec0ff */
[C---:B------:R-:W-:Y:S01]  /*c930*/  IMAD.U32 R13, R15.reuse, 0x10000, RZ ;  /* 0x000100000f0d7824 */ /* 0x040fe200078e00ff */
[----:B------:R-:W-:Y:S02]  /*c940*/  LOP3.LUT R57, R15, 0xffff0000, RZ, 0xc0, !PT ;  /* 0xffff00000f397812 */ /* 0x000fe400078ec0ff */
[C---:B------:R-:W-:Y:S02]  /*c950*/  SHF.L.U32 R54, R14.reuse, 0x10, RZ ;  /* 0x000000100e367819 */ /* 0x040fe400000006ff */
[----:B------:R-:W-:-:S02]  /*c960*/  LOP3.LUT R14, R14, 0xffff0000, RZ, 0xc0, !PT ;  /* 0xffff00000e0e7812 */ /* 0x000fc400078ec0ff */
[C---:B--2---:R-:W-:Y:S01]  /*c970*/  SHF.L.U32 R56, R4.reuse, 0x10, RZ ;  /* 0x0000001004387819 */ /* 0x044fe200000006ff */
[----:B------:R-:W-:Y:S01]  /*c980*/  IMAD.U32 R59, R7, 0x10000, RZ ;  /* 0x00010000073b7824 */ /* 0x000fe200078e00ff */
[----:B------:R-:W-:Y:S01]  /*c990*/  LOP3.LUT R15, R4, 0xffff0000, RZ, 0xc0, !PT ;  /* 0xffff0000040f7812 */ /* 0x000fe200078ec0ff */
[C---:B------:R-:W-:Y:S01]  /*c9a0*/  IMAD.U32 R4, R5.reuse, 0x10000, RZ ;  /* 0x0001000005047824 */ /* 0x040fe200078e00ff */
[----:B------:R-:W-:Y:S02]  /*c9b0*/  LOP3.LUT R62, R5, 0xffff0000, RZ, 0xc0, !PT ;  /* 0xffff0000053e7812 */ /* 0x000fe400078ec0ff */
[----:B------:R-:W-:Y:S02]  /*c9c0*/  SHF.L.U32 R5, R43, 0x10, RZ ;  /* 0x000000102b057819 */ /* 0x000fe400000006ff */
[C---:B------:R-:W-:Y:S02]  /*c9d0*/  SHF.L.U32 R61, R6.reuse, 0x10, RZ ;  /* 0x00000010063d7819 */ /* 0x040fe400000006ff */
[----:B------:R-:W-:Y:S01]  /*c9e0*/  LOP3.LUT R60, R6, 0xffff0000, RZ, 0xc0, !PT ;  /* 0xffff0000063c7812 */ /* 0x000fe200078ec0ff */
[-C--:B------:R-:W-:Y:S01]  /*c9f0*/  FMUL.FTZ R6, R5, R56.reuse ;  /* 0x0000003805067220 */ /* 0x080fe20000410000 */
[----:B------:R-:W-:Y:S01]  /*ca00*/  LOP3.LUT R43, R43, 0xffff0000, RZ, 0xc0, !PT ;  /* 0xffff00002b2b7812 */ /* 0x000fe200078ec0ff */
[C---:B------:R-:W-:Y:S01]  /*ca10*/  FMUL.FTZ R56, R58.reuse, R56 ;  /* 0x000000383a387220 */ /* 0x040fe20000410000 */
[----:B------:R-:W-:Y:S01]  /*ca20*/  LOP3.LUT R7, R7, 0xffff0000, RZ, 0xc0, !PT ;  /* 0xffff000007077812 */ /* 0x000fe200078ec0ff */
[----:B------:R-:W-:Y:S01]  /*ca30*/  FFMA.FTZ R6, R58, R53, -R6 ;  /* 0x000000353a067223 */ /* 0x000fe20000010806 */
[----:B------:R-:W-:Y:S01]  /*ca40*/  LOP3.LUT R58, R47, 0xffff0000, RZ, 0xc0, !PT ;  /* 0xffff00002f3a7812 */ /* 0x000fe200078ec0ff */
[----:B------:R-:W-:Y:S01]  /*ca50*/  FMUL.FTZ R63, R43, R15 ;  /* 0x0000000f2b3f7220 */ /* 0x000fe20000410000 */
[----:B------:R-:W-:Y:S01]  /*ca60*/  SHF.L.U32 R47, R42, 0x10, RZ ;  /* 0x000000102a2f7819 */ /* 0x000fe200000006ff */
[----:B------:R-:W-:Y:S01]  /*ca70*/  FFMA.FTZ R56, R5, R53, R56 ;  /* 0x0000003505387223 */ /* 0x000fe20000010038 */
[C---:B------:R-:W-:Y:S01]  /*ca80*/  SHF.L.U32 R53, R41.reuse, 0x10, RZ ;  /* 0x0000001029357819 */ /* 0x040fe200000006ff */
[----:B------:R-:W-:Y:S01]  /*ca90*/  IMAD.U32 R5, R46, 0x10000, RZ ;  /* 0x000100002e057824 */ /* 0x000fe200078e00ff */
[----:B------:R-:W-:Y:S01]  /*caa0*/  LOP3.LUT R41, R41, 0xffff0000, RZ, 0xc0, !PT ;  /* 0xffff000029297812 */ /* 0x000fe200078ec0ff */
[----:B------:R-:W-:Y:S01]  /*cab0*/  FMUL.FTZ R15, R58, R15 ;  /* 0x0000000f3a0f7220 */ /* 0x000fe20000410000 */
[----:B------:R-:W-:Y:S01]  /*cac0*/  LOP3.LUT R42, R42, 0xffff0000, RZ, 0xc0, !PT ;  /* 0xffff00002a2a7812 */ /* 0x000fe200078ec0ff */
[----:B------:R-:W-:Y:S01]  /*cad0*/  FFMA.FTZ R63, R58, R52, -R63 ;  /* 0x000000343a3f7223 */ /* 0x000fe2000001083f */
[----:B------:R-:W-:Y:S01]  /*cae0*/  LOP3.LUT R46, R46, 0xffff0000, RZ, 0xc0, !PT ;  /* 0xffff00002e2e7812 */ /* 0x000fe200078ec0ff */
[----:B------:R-:W-:-:S02]  /*caf0*/  FMUL.FTZ R58, R47, R4 ;  /* 0x000000042f3a7220 */ /* 0x000fc40000410000 */
[C---:B------:R-:W-:Y:S02]  /*cb00*/  FMUL.FTZ R4, R5.reuse, R4 ;  /* 0x0000000405047220 */ /* 0x040fe40000410000 */
[----:B------:R-:W-:Y:S02]  /*cb10*/  FFMA.FTZ R58, R5, R12, -R58 ;  /* 0x0000000c053a7223 */ /* 0x000fe4000001083a */
[----:B------:R-:W-:Y:S02]  /*cb20*/  FFMA.FTZ R15, R43, R52, R15 ;  /* 0x000000342b0f7223 */ /* 0x000fe4000001000f */
[----:B------:R-:W-:Y:S02]  /*cb30*/  FFMA.FTZ R5, R47, R12, R4 ;  /* 0x0000000c2f057223 */ /* 0x000fe40000010004 */
[C---:B------:R-:W-:Y:S01]  /*cb40*/  IMAD.U32 R43, R45.reuse, 0x10000, RZ ;  /* 0x000100002d2b7824 */ /* 0x040fe200078e00ff */
[----:B------:R-:W-:Y:S01]  /*cb50*/  LOP3.LUT R45, R45, 0xffff0000, RZ, 0xc0, !PT ;  /* 0xffff00002d2d7812 */ /* 0x000fe200078ec0ff */
[----:B------:R-:W-:-:S02]  /*cb60*/  FMUL.FTZ R4, R53, R61 ;  /* 0x0000003d35047220 */ /* 0x000fc40000410000 */
[C---:B------:R-:W-:Y:S01]  /*cb70*/  IMAD.U32 R12, R44.reuse, 0x10000, RZ ;  /* 0x000100002c0c7824 */ /* 0x040fe200078e00ff */
[----:B------:R-:W-:Y:S01]  /*cb80*/  LOP3.LUT R44, R44, 0xffff0000, RZ, 0xc0, !PT ;  /* 0xffff00002c2c7812 */ /* 0x000fe200078ec0ff */
[----:B------:R-:W-:Y:S01]  /*cb90*/  FFMA.FTZ R47, R43, R54, -R4 ;  /* 0x000000362b2f7223 */ /* 0x000fe20000010804 */
[----:B------:R-:W-:Y:S01]  /*cba0*/  SHF.L.U32 R4, R39, 0x10, RZ ;  /* 0x0000001027047819 */ /* 0x000fe200000006ff */
[----:B------:R-:W-:Y:S02]  /*cbb0*/  FMUL.FTZ R61, R43, R61 ;  /* 0x0000003d2b3d7220 */ /* 0x000fe40000410000 */
[----:B------:R-:W-:Y:S02]  /*cbc0*/  FMUL.FTZ R43, R41, R60 ;  /* 0x0000003c292b7220 */ /* 0x000fe40000410000 */
[-C--:B------:R-:W-:Y:S02]  /*cbd0*/  FMUL.FTZ R52, R4, R59.reuse ;  /* 0x0000003b04347220 */ /* 0x080fe40000410000 */
[----:B------:R-:W-:-:S02]  /*cbe0*/  FMUL.FTZ R59, R12, R59 ;  /* 0x0000003b0c3b7220 */ /* 0x000fc40000410000 */
[-C--:B------:R-:W-:Y:S01]  /*cbf0*/  FFMA.FTZ R52, R12, R13.reuse, -R52 ;  /* 0x0000000d0c347223 */ /* 0x080fe20000010834 */
[----:B------:R-:W-:Y:S01]  /*cc00*/  LOP3.LUT R12, R39, 0xffff0000, RZ, 0xc0, !PT ;  /* 0xffff0000270c7812 */ /* 0x000fe200078ec0ff */
[----:B------:R-:W-:Y:S02]  /*cc10*/  FMUL.FTZ R60, R45, R60 ;  /* 0x0000003c2d3c7220 */ /* 0x000fe40000410000 */
[----:B------:R-:W-:Y:S02]  /*cc20*/  FFMA.FTZ R61, R53, R54, R61 ;  /* 0x00000036353d7223 */ /* 0x000fe4000001003d */
[-C--:B------:R-:W-:Y:S02]  /*cc30*/  FFMA.FTZ R54, R45, R14.reuse, -R43 ;  /* 0x0000000e2d367223 */ /* 0x080fe4000001082b */
[----:B------:R-:W-:Y:S02]  /*cc40*/  FFMA.FTZ R60, R41, R14, R60 ;  /* 0x0000000e293c7223 */ /* 0x000fe4000001003c */
[----:B------:R-:W-:-:S02]  /*cc50*/  FFMA.FTZ R59, R4, R13, R59 ;  /* 0x0000000d043b7223 */ /* 0x000fc4000001003b */
[-C--:B------:R-:W-:Y:S02]  /*cc60*/  FMUL.FTZ R13, R42, R62.reuse ;  /* 0x0000003e2a0d7220 */ /* 0x080fe40000410000 */
[-C--:B------:R-:W-:Y:S02]  /*cc70*/  FMUL.FTZ R14, R12, R7.reuse ;  /* 0x000000070c0e7220 */ /* 0x080fe40000410000 */
[----:B------:R-:W-:Y:S02]  /*cc80*/  FMUL.FTZ R62, R46, R62 ;  /* 0x0000003e2e3e7220 */ /* 0x000fe40000410000 */
[----:B------:R-:W-:Y:S02]  /*cc90*/  FMUL.FTZ R4, R44, R7 ;  /* 0x000000072c047220 */ /* 0x000fe40000410000 */
[----:B------:R-:W-:Y:S02]  /*cca0*/  FFMA.FTZ R13, R46, R55, -R13 ;  /* 0x000000372e0d7223 */ /* 0x000fe4000001080d */
[----:B------:R-:W-:Y:S01]  /*ccb0*/  FFMA.FTZ R7, R44, R57, -R14 ;  /* 0x000000392c077223 */ /* 0x000fe2000001080e */
[----:B------:R-:W-:Y:S01]  /*ccc0*/  F2FP.BF16.PACK_AB R14, R54, R47 ;  /* 0x0000002f360e723e */ /* 0x000fe200000010ff */
        /* <DEDUP_REMOVED lines=8> */
[----:B------:R1:W-:Y:S01]  /*cd50*/  STS.128 [R48], R12 ;  /* 0x0000000c30007388 */ /* 0x0003e20000000c00 */
[----:B------:R-:W-:-:S05]  /*cd60*/  F2FP.BF16.PACK_AB R7, R44, R59 ;  /* 0x0000003b2c07723e */ /* 0x000fca00000010ff */
[----:B------:R1:W-:Y:S02]  /*cd70*/  STS.128 [R50+0x18100], R4 ;  /* 0x0181000432007388 */ /* 0x0003e40000000c00 */
.L_x_1453:
[----:B------:R-:W-:Y:S05]  /*cd80*/  BSYNC B0 ;  /* 0x0000000000007941 */ /* 0x000fea0003800000 */
.L_x_1452:
[----:B-1----:R-:W-:Y:S01]  /*cd90*/  IADD3 R4, R144, 0x20, RZ ;  /* 0x0000002090047810 */ /* 0x002fe20007ffe0ff */
[----:B------:R-:W-:Y:S03]  /*cda0*/  BSSY B0, `(.L_x_1454) ;  /* 0x0000061000007945 */ /* 0x000fe60003800000 */
[----:B------:R-:W-:-:S13]  /*cdb0*/  ISETP.GE.AND P0, PT, R4, c[0x0][0x27c], PT ;  /* 0x00009f0004007a0c */ /* 0x000fda0003f06270 */
[----:B------:R-:W-:Y:S05]  /*cdc0*/  @P0 BRA `(.L_x_1455) ;  /* 0x000005e000000947 */ /* 0x000fea0003800000 */
[----:B------:R-:W-:Y:S01]  /*cdd0*/  IMAD.MOV.U32 R5, RZ, RZ, c[0x0][0x27c] ;  /* 0x00009f00ff057624 */ /* 0x000fe200078e00ff */
[----:B------:R-:W-:Y:S02]  /*cde0*/  LEA.HI R37, R37, R40, RZ, 0x6 ;  /* 0x0000002825257211 */ /* 0x000fe400078f30ff */
[----:B------:R-:W-:Y:S02]  /*cdf0*/  LOP3.LUT R7, R49, 0x38, R38, 0xf8, !PT ;  /* 0x0000003831077812 */ /* 0x000fe400078ef826 */
[----:B------:R-:W-:Y:S01]  /*ce00*/  LEA.HI R5, R5, R36, RZ, 0x1d ;  /* 0x0000002405057211 */ /* 0x000fe200078fe8ff */
[----:B------:R-:W-:Y:S01]  /*ce10*/  IMAD.SHL.U32 R37, R37, 0x80, RZ ;  /* 0x0000008025257824 */ /* 0x000fe200078e00ff */
[----:B------:R-:W-:Y:S02]  /*ce20*/  LOP3.LUT R6, R7, R8, RZ, 0x3c, !PT ;  /* 0x0000000807067212 */ /* 0x000fe400078e3cff */
[----:B------:R-:W-:Y:S02]  /*ce30*/  SHF.R.S32.HI R4, RZ, 0x1f, R5 ;  /* 0x0000001fff047819 */ /* 0x000fe40000011405 */
[----:B------:R-:W-:-:S02]  /*ce40*/  LOP3.LUT R37, R37, 0xffffe000, RZ, 0xc0, !PT ;  /* 0xffffe00025257812 */ /* 0x000fc400078ec0ff */
[----:B------:R-:W-:Y:S02]  /*ce50*/  LEA.HI R4, R4, R5, RZ, 0x3 ;  /* 0x0000000504047211 */ /* 0x000fe400078f18ff */
[----:B------:R-:W-:Y:S02]  /*ce60*/  SHF.L.U32 R12, R5, 0x3, RZ ;  /* 0x00000003050c7819 */ /* 0x000fe400000006ff */
[----:B------:R-:W-:Y:S01]  /*ce70*/  IADD3 R6, R6, R37, R51 ;  /* 0x0000002506067210 */ /* 0x000fe20007ffe033 */
[----:B------:R-:W-:Y:S01]  /*ce80*/  IMAD.SHL.U32 R4, R4, 0x400, RZ ;  /* 0x0000040004047824 */ /* 0x000fe200078e00ff */
[----:B------:R-:W-:Y:S02]  /*ce90*/  LOP3.LUT R5, R49, 0x38, R12, 0xf8, !PT ;  /* 0x0000003831057812 */ /* 0x000fe400078ef80c */
[----:B------:R-:W-:Y:S02]  /*cea0*/  LEA R36, R6, 0x18100, 0x1 ;  /* 0x0001810006247811 */ /* 0x000fe400078e08ff */
[----:B------:R-:W-:-:S02]  /*ceb0*/  LOP3.LUT R6, R5, R8, RZ, 0x3c, !PT ;  /* 0x0000000805067212 */ /* 0x000fc400078e3cff */
[----:B------:R-:W-:Y:S01]  /*cec0*/  LOP3.LUT R4, R4, 0x7fffe000, RZ, 0xc0, !PT ;  /* 0x7fffe00004047812 */ /* 0x000fe200078ec0ff */
[----:B------:R-:W1:Y:S01]  /*ced0*/  LDS.128 R12, [R36] ;  /* 0x00000000240c7984 */ /* 0x000e620000000c00 */
[----:B------:R-:W-:Y:S02]  /*cee0*/  SHF.L.U32 R44, R35, 0x10, RZ ;  /* 0x00000010232c7819 */ /* 0x000fe400000006ff */
[----:B------:R-:W-:-:S05]  /*cef0*/  IADD3 R37, R6, R4, R51 ;  /* 0x0000000406257210 */ /* 0x000fca0007ffe033 */
[----:B------:R-:W-:-:S05]  /*cf00*/  IMAD.SHL.U32 R37, R37, 0x2, RZ ;  /* 0x0000000225257824 */ /* 0x000fca00078e00ff */
[----:B------:R-:W2:Y:S01]  /*cf10*/  LDS.128 R4, [R37+0x18100] ;  /* 0x0181000025047984 */ /* 0x000ea20000000c00 */
[----:B-1----:R-:W-:Y:S01]  /*cf20*/  SHF.L.U32 R39, R12, 0x10, RZ ;  /* 0x000000100c277819 */ /* 0x002fe200000006ff */
[----:B------:R-:W-:Y:S01]  /*cf30*/  IMAD.U32 R40, R14, 0x10000, RZ ;  /* 0x000100000e287824 */ /* 0x000fe200078e00ff */
[----:B------:R-:W-:Y:S01]  /*cf40*/  LOP3.LUT R38, R12, 0xffff0000, RZ, 0xc0, !PT ;  /* 0xffff00000c267812 */ /* 0x000fe200078ec0ff */
[C---:B------:R-:W-:Y:S01]  /*cf50*/  IMAD.U32 R12, R13.reuse, 0x10000, RZ ;  /* 0x000100000d0c7824 */ /* 0x040fe200078e00ff */
[----:B------:R-:W-:Y:S02]  /*cf60*/  LOP3.LUT R41, R13, 0xffff0000, RZ, 0xc0, !PT ;  /* 0xffff00000d297812 */ /* 0x000fe400078ec0ff */
[C---:B------:R-:W-:Y:S02]  /*cf70*/  SHF.L.U32 R13, R15.reuse, 0x10, RZ ;  /* 0x000000100f0d7819 */ /* 0x040fe400000006ff */
[----:B------:R-:W-:Y:S02]  /*cf80*/  LOP3.LUT R43, R15, 0xffff0000, RZ, 0xc0, !PT ;  /* 0xffff00000f2b7812 */ /* 0x000fe400078ec0ff */
[----:B------:R-:W-:Y:S01]  /*cf90*/  LOP3.LUT R14, R14, 0xffff0000, RZ, 0xc0, !PT ;  /* 0xffff00000e0e7812 */ /* 0x000fe200078ec0ff */
[C---:B--2---:R-:W-:Y:S01]  /*cfa0*/  IMAD.U32 R42, R4.reuse, 0x10000, RZ ;  /* 0x00010000042a7824 */ /* 0x044fe200078e00ff */
[----:B------:R-:W-:Y:S01]  /*cfb0*/  LOP3.LUT R15, R4, 0xffff0000, RZ, 0xc0, !PT ;  /* 0xffff0000040f7812 */ /* 0x000fe200078ec0ff */
[----:B------:R-:W-:Y:S01]  /*cfc0*/  IMAD.U32 R47, R6, 0x10000, RZ ;  /* 0x00010000062f7824 */ /* 0x000fe200078e00ff */
[----:B------:R-:W-:-:S02]  /*cfd0*/  SHF.L.U32 R4, R5, 0x10, RZ ;  /* 0x0000001005047819 */ /* 0x000fc400000006ff */
[----:B------:R-:W-:Y:S01]  /*cfe0*/  LOP3.LUT R48, R5, 0xffff0000, RZ, 0xc0, !PT ;  /* 0xffff000005307812 */ /* 0x000fe200078ec0ff */
[C---:B------:R-:W-:Y:S01]  /*cff0*/  IMAD.U32 R5, R31.reuse, 0x10000, RZ ;  /* 0x000100001f057824 */ /* 0x040fe200078e00ff */
[----:B------:R-:W-:Y:S02]  /*d000*/  LOP3.LUT R46, R6, 0xffff0000, RZ, 0xc0, !PT ;  /* 0xffff0000062e7812 */ /* 0x000fe400078ec0ff */
[----:B------:R-:W-:Y:S01]  /*d010*/  LOP3.LUT R31, R31, 0xffff0000, RZ, 0xc0, !PT ;  /* 0xffff00001f1f7812 */ /* 0x000fe200078ec0ff */
[-C--:B------:R-:W-:Y:S01]  /*d020*/  FMUL.FTZ R6, R5, R42.reuse ;  /* 0x0000002a05067220 */ /* 0x080fe20000410000 */
[C---:B------:R-:W-:Y:S01]  /*d030*/  SHF.L.U32 R45, R7.reuse, 0x10, RZ ;  /* 0x00000010072d7819 */ /* 0x040fe200000006ff */
[C---:B------:R-:W-:Y:S01]  /*d040*/  FMUL.FTZ R42, R44.reuse, R42 ;  /* 0x0000002a2c2a7220 */ /* 0x040fe20000410000 */
[----:B------:R-:W-:Y:S01]  /*d050*/  LOP3.LUT R7, R7, 0xffff0000, RZ, 0xc0, !PT ;  /* 0xffff000007077812 */ /* 0x000fe200078ec0ff */
[----:B------:R-:W-:Y:S01]  /*d060*/  FFMA.FTZ R6, R44, R39, -R6 ;  /* 0x000000272c067223 */ /* 0x000fe20000010806 */
[----:B------:R-:W-:Y:S01]  /*d070*/  LOP3.LUT R44, R35, 0xffff0000, RZ, 0xc0, !PT ;  /* 0xffff0000232c7812 */ /* 0x000fe200078ec0ff */
[----:B------:R-:W-:-:S02]  /*d080*/  FMUL.FTZ R53, R31, R15 ;  /* 0x0000000f1f357220 */ /* 0x000fc40000410000 */
[----:B------:R-:W-:Y:S01]  /*d090*/  FFMA.FTZ R42, R5, R39, R42 ;  /* 0x00000027052a7223 */ /* 0x000fe2000001002a */
[----:B------:R-:W-:Y:S01]  /*d0a0*/  SHF.L.U32 R5, R34, 0x10, RZ ;  /* 0x0000001022057819 */ /* 0x000fe200000006ff */
[C---:B------:R-:W-:Y:S01]  /*d0b0*/  IMAD.U32 R35, R30.reuse, 0x10000, RZ ;  /* 0x000100001e237824 */ /* 0x040fe200078e00ff */
[----:B------:R-:W-:Y:S01]  /*d0c0*/  LOP3.LUT R30, R30, 0xffff0000, RZ, 0xc0, !PT ;  /* 0xffff00001e1e7812 */ /* 0x000fe200078ec0ff */
[----:B------:R-:W-:Y:S01]  /*d0d0*/  FMUL.FTZ R15, R44, R15 ;  /* 0x0000000f2c0f7220 */ /* 0x000fe20000410000 */
[----:B------:R-:W-:Y:S01]  /*d0e0*/  LOP3.LUT R34, R34, 0xffff0000, RZ, 0xc0, !PT ;  /* 0xffff000022227812 */ /* 0x000fe200078ec0ff */
[----:B------:R-:W-:Y:S02]  /*d0f0*/  FFMA.FTZ R53, R44, R38, -R53 ;  /* 0x000000262c357223 */ /* 0x000fe40000010835 */
[-C--:B------:R-:W-:Y:S02]  /*d100*/  FMUL.FTZ R44, R35, R4.reuse ;  /* 0x00000004232c7220 */ /* 0x080fe40000410000 */
[----:B------:R-:W-:-:S02]  /*d110*/  FMUL.FTZ R4, R5, R4 ;  /* 0x0000000405047220 */ /* 0x000fc40000410000 */
[C---:B------:R-:W-:Y:S01]  /*d120*/  IMAD.U32 R39, R29.reuse, 0x10000, RZ ;  /* 0x000100001d277824 */ /* 0x040fe200078e00ff */
[----:B------:R-:W-:Y:S01]  /*d130*/  LOP3.LUT R29, R29, 0xffff0000, RZ, 0xc0, !PT ;  /* 0xffff00001d1d7812 */ /* 0x000fe200078ec0ff */
[----:B------:R-:W-:Y:S01]  /*d140*/  FFMA.FTZ R15, R31, R38, R15 ;  /* 0x000000261f0f7223 */ /* 0x000fe2000001000f */
[----:B------:R-:W-:Y:S01]  /*d150*/  SHF.L.U32 R31, R33, 0x10, RZ ;  /* 0x00000010211f7819 */ /* 0x000fe200000006ff */
[-C--:B------:R-:W-:Y:S01]  /*d160*/  FFMA.FTZ R44, R5, R12.reuse, -R44 ;  /* 0x0000000c052c7223 */ /* 0x080fe2000001082c */
[----:B------:R-:W-:Y:S01]  /*d170*/  LOP3.LUT R33, R33, 0xffff0000, RZ, 0xc0, !PT ;  /* 0xffff000021217812 */ /* 0x000fe200078ec0ff */
[----:B------:R-:W-:Y:S01]  /*d180*/  FFMA.FTZ R5, R35, R12, R4 ;  /* 0x0000000c23057223 */ /* 0x000fe20000010004 */
[C---:B------:R-:W-:Y:S01]  /*d190*/  SHF.L.U32 R12, R32.reuse, 0x10, RZ ;  /* 0x00000010200c7819 */ /* 0x040fe200000006ff */
[-C--:B------:R-:W-:Y:S01]  /*d1a0*/  FMUL.FTZ R4, R39, R47.reuse ;  /* 0x0000002f27047220 */ /* 0x080fe20000410000 */
[----:B------:R-:W-:Y:S01]  /*d1b0*/  LOP3.LUT R32, R32, 0xffff0000, RZ, 0xc0, !PT ;  /* 0xffff000020207812 */ /* 0x000fe200078ec0ff */
[----:B------:R-:W-:-:S02]  /*d1c0*/  FMUL.FTZ R47, R31, R47 ;  /* 0x0000002f1f2f7220 */ /* 0x000fc40000410000 */
[----:B------:R-:W-:Y:S02]  /*d1d0*/  FFMA.FTZ R35, R31, R40, -R4 ;  /* 0x000000281f237223 */ /* 0x000fe40000010804 */
[C---:B------:R-:W-:Y:S01]  /*d1e0*/  IMAD.U32 R4, R28.reuse, 0x10000, RZ ;  /* 0x000100001c047824 */ /* 0x040fe200078e00ff */
[----:B------:R-:W-:Y:S01]  /*d1f0*/  LOP3.LUT R28, R28, 0xffff0000, RZ, 0xc0, !PT ;  /* 0xffff00001c1c7812 */ /* 0x000fe200078ec0ff */
[----:B------:R-:W-:Y:S02]  /*d200*/  FMUL.FTZ R31, R29, R46 ;  /* 0x0000002e1d1f7220 */ /* 0x000fe40000410000 */
[-C--:B------:R-:W-:Y:S02]  /*d210*/  FMUL.FTZ R38, R4, R45.reuse ;  /* 0x0000002d04267220 */ /* 0x080fe40000410000 */
[C---:B------:R-:W-:Y:S02]  /*d220*/  FMUL.FTZ R45, R12.reuse, R45 ;  /* 0x0000002d0c2d7220 */ /* 0x040fe40000410000 */
[----:B------:R-:W-:-:S02]  /*d230*/  FFMA.FTZ R38, R12, R13, -R38 ;  /* 0x0000000d0c267223 */ /* 0x000fc40000010826 */
[----:B------:R-:W-:Y:S02]  /*d240*/  FFMA.FTZ R45, R4, R13, R45 ;  /* 0x0000000d042d7223 */ /* 0x000fe4000001002d */
[----:B------:R-:W-:Y:S02]  /*d250*/  FMUL.FTZ R13, R30, R48 ;  /* 0x000000301e0d7220 */ /* 0x000fe40000410000 */
[-C--:B------:R-:W-:Y:S02]  /*d260*/  FMUL.FTZ R12, R28, R7.reuse ;  /* 0x000000071c0c7220 */ /* 0x080fe40000410000 */
[----:B------:R-:W-:Y:S02]  /*d270*/  FMUL.FTZ R46, R33, R46 ;  /* 0x0000002e212e7220 */ /* 0x000fe40000410000 */
[----:B------:R-:W-:Y:S02]  /*d280*/  FMUL.FTZ R48, R34, R48 ;  /* 0x0000003022307220 */ /* 0x000fe40000410000 */
[----:B------:R-:W-:-:S02]  /*d290*/  FMUL.FTZ R4, R32, R7 ;  /* 0x0000000720047220 */ /* 0x000fc40000410000 */
[----:B------:R-:W-:Y:S02]  /*d2a0*/  FFMA.FTZ R47, R39, R40, R47 ;  /* 0x00000028272f7223 */ /* 0x000fe4000001002f */
[----:B------:R-:W-:Y:S02]  /*d2b0*/  FFMA.FTZ R40, R33, R14, -R31 ;  /* 0x0000000e21287223 */ /* 0x000fe4000001081f */
[----:B------:R-:W-:Y:S02]  /*d2c0*/  FFMA.FTZ R13, R34, R41, -R13 ;  /* 0x00000029220d7223 */ /* 0x000fe4000001080d */
[----:B------:R-:W-:Y:S01]  /*d2d0*/  FFMA.FTZ R7, R32, R43, -R12 ;  /* 0x0000002b20077223 */ /* 0x000fe2000001080c */
[----:B------:R-:W-:Y:S01]  /*d2e0*/  F2FP.BF16.PACK_AB R12, R53, R6 ;  /* 0x00000006350c723e */ /* 0x000fe200000010ff */
[----:B------:R-:W-:Y:S01]  /*d2f0*/  FFMA.FTZ R46, R29, R14, R46 ;  /* 0x0000000e1d2e7223 */ /* 0x000fe2000001002e */
[----:B------:R-:W-:Y:S01]  /*d300*/  F2FP.BF16.PACK_AB R14, R40, R35 ;  /* 0x00000023280e723e */ /* 0x000fe200000010ff */
[----:B------:R-:W-:Y:S01]  /*d310*/  FFMA.FTZ R30, R30, R41, R48 ;  /* 0x000000291e1e7223 */ /* 0x000fe20000010030 */
[----:B------:R-:W-:Y:S01]  /*d320*/  F2FP.BF16.PACK_AB R13, R13, R44 ;  /* 0x0000002c0d0d723e */ /* 0x000fe200000010ff */
[----:B------:R-:W-:Y:S01]  /*d330*/  FFMA.FTZ R28, R28, R43, R4 ;  /* 0x0000002b1c1c7223 */ /* 0x000fe20000010004 */
[----:B------:R-:W-:-:S02]  /*d340*/  F2FP.BF16.PACK_AB R4, R15, R42 ;  /* 0x0000002a0f04723e */ /* 0x000fc400000010ff */
[----:B------:R-:W-:Y:S02]  /*d350*/  F2FP.BF16.PACK_AB R15, R7, R38 ;  /* 0x00000026070f723e */ /* 0x000fe400000010ff */
[----:B------:R-:W-:Y:S02]  /*d360*/  F2FP.BF16.PACK_AB R6, R46, R47 ;  /* 0x0000002f2e06723e */ /* 0x000fe400000010ff */
[----:B------:R-:W-:Y:S01]  /*d370*/  F2FP.BF16.PACK_AB R5, R30, R5 ;  /* 0x000000051e05723e */ /* 0x000fe200000010ff */
[----:B------:R1:W-:Y:S01]  /*d380*/  STS.128 [R36], R12 ;  /* 0x0000000c24007388 */ /* 0x0003e20000000c00 */
[----:B------:R-:W-:-:S05]  /*d390*/  F2FP.BF16.PACK_AB R7, R28, R45 ;  /* 0x0000002d1c07723e */ /* 0x000fca00000010ff */
[----:B------:R1:W-:Y:S02]  /*d3a0*/  STS.128 [R37+0x18100], R4 ;  /* 0x0181000425007388 */ /* 0x0003e40000000c00 */
.L_x_1455:
[----:B------:R-:W-:Y:S05]  /*d3b0*/  BSYNC B0 ;  /* 0x0000000000007941 */ /* 0x000fea0003800000 */
.L_x_1454:
[----:B-1----:R-:W-:-:S04]  /*d3c0*/  IADD3 R4, R144, 0x40, RZ ;  /* 0x0000004090047810 */ /* 0x002fc80007ffe0ff */
        /* <DEDUP_REMOVED lines=9> */
[----:B------:R-:W-:-:S02]  /*d460*/  SHF.L.U32 R12, R5, 0x3, RZ ;  /* 0x00000003050c7819 */ /* 0x000fc400000006ff */
[----:B------:R-:W-:Y:S02]  /*d470*/  LEA.HI R4, R4, R5, RZ, 0x3 ;  /* 0x0000000504047211 */ /* 0x000fe400078f18ff */
[----:B------:R-:W-:Y:S02]  /*d480*/  LOP3.LUT R49, R49, 0x38, R12, 0xf8, !PT ;  /* 0x0000003831317812 */ /* 0x000fe400078ef80c */
[----:B------:R-:W-:Y:S01]  /*d490*/  LOP3.LUT R17, R17, 0xffffe000, RZ, 0xc0, !PT ;  /* 0xffffe00011117812 */ /* 0x000fe200078ec0ff */
[----:B------:R-:W-:Y:S01]  /*d4a0*/  IMAD.SHL.U32 R4, R4, 0x400, RZ ;  /* 0x0000040004047824 */ /* 0x000fe200078e00ff */
[----:B------:R-:W-:Y:S02]  /*d4b0*/  LOP3.LUT R16, R49, R8, RZ, 0x3c, !PT ;  /* 0x0000000831107212 */ /* 0x000fe400078e3cff */
[----:B------:R-:W-:Y:S02]  /*d4c0*/  IADD3 R6, R6, R17, R51 ;  /* 0x0000001106067210 */ /* 0x000fe40007ffe033 */
[----:B------:R-:W-:-:S02]  /*d4d0*/  LOP3.LUT R4, R4, 0x7fffe000, RZ, 0xc0, !PT ;  /* 0x7fffe00004047812 */ /* 0x000fc400078ec0ff */
[----:B------:R-:W-:Y:S02]  /*d4e0*/  LEA R8, R6, 0x18100, 0x1 ;  /* 0x0001810006087811 */ /* 0x000fe400078e08ff */
[----:B------:R-:W-:Y:S02]  /*d4f0*/  IADD3 R16, R16, R4, R51 ;  /* 0x0000000410107210 */ /* 0x000fe40007ffe033 */
[----:B------:R-:W-:Y:S01]  /*d500*/  SHF.L.U32 R31, R27, 0x10, RZ ;  /* 0x000000101b1f7819 */ /* 0x000fe200000006ff */
[----:B------:R-:W1:Y:S01]  /*d510*/  LDS.128 R12, [R8] ;  /* 0x00000000080c7984 */ /* 0x000e620000000c00 */
[----:B------:R-:W-:Y:S01]  /*d520*/  LOP3.LUT R36, R23, 0xffff0000, RZ, 0xc0, !PT ;  /* 0xffff000017247812 */ /* 0x000fe200078ec0ff */
[----:B------:R-:W-:Y:S01]  /*d530*/  IMAD.SHL.U32 R16, R16, 0x2, RZ ;  /* 0x0000000210107824 */ /* 0x000fe200078e00ff */
[----:B------:R-:W-:-:S04]  /*d540*/  LOP3.LUT R38, R27, 0xffff0000, RZ, 0xc0, !PT ;  /* 0xffff00001b267812 */ /* 0x000fc800078ec0ff */
[----:B------:R-:W2:Y:S01]  /*d550*/  LDS.128 R4, [R16+0x18100] ;  /* 0x0181000010047984 */ /* 0x000ea20000000c00 */
[----:B-1----:R-:W-:Y:S01]  /*d560*/  SHF.L.U32 R18, R12, 0x10, RZ ;  /* 0x000000100c127819 */ /* 0x002fe200000006ff */
[----:B------:R-:W-:Y:S01]  /*d570*/  IMAD.U32 R20, R14, 0x10000, RZ ;  /* 0x000100000e147824 */ /* 0x000fe200078e00ff */
[----:B------:R-:W-:Y:S01]  /*d580*/  LOP3.LUT R17, R12, 0xffff0000, RZ, 0xc0, !PT ;  /* 0xffff00000c117812 */ /* 0x000fe200078ec0ff */
[C---:B------:R-:W-:Y:S01]  /*d590*/  IMAD.U32 R12, R13.reuse, 0x10000, RZ ;  /* 0x000100000d0c7824 */ /* 0x040fe200078e00ff */
[----:B------:R-:W-:Y:S02]  /*d5a0*/  LOP3.LUT R28, R13, 0xffff0000, RZ, 0xc0, !PT ;  /* 0xffff00000d1c7812 */ /* 0x000fe400078ec0ff */
[C---:B------:R-:W-:Y:S01]  /*d5b0*/  SHF.L.U32 R13, R15.reuse, 0x10, RZ ;  /* 0x000000100f0d7819 */ /* 0x040fe200000006ff */
[----:B--2---:R-:W-:Y:S01]  /*d5c0*/  IMAD.U32 R29, R4, 0x10000, RZ ;  /* 0x00010000041d7824 */ /* 0x004fe200078e00ff */
[----:B------:R-:W-:Y:S01]  /*d5d0*/  LOP3.LUT R30, R15, 0xffff0000, RZ, 0xc0, !PT ;  /* 0xffff00000f1e7812 */ /* 0x000fe200078ec0ff */
[----:B------:R-:W-:Y:S01]  /*d5e0*/  IMAD.U32 R34, R6, 0x10000, RZ ;  /* 0x0001000006227824 */ /* 0x000fe200078e00ff */
[----:B------:R-:W-:-:S02]  /*d5f0*/  LOP3.LUT R15, R4, 0xffff0000, RZ, 0xc0, !PT ;  /* 0xffff0000040f7812 */ /* 0x000fc400078ec0ff */
[C---:B------:R-:W-:Y:S02]  /*d600*/  SHF.L.U32 R4, R5.reuse, 0x10, RZ ;  /* 0x0000001005047819 */ /* 0x040fe400000006ff */
[----:B------:R-:W-:Y:S01]  /*d610*/  LOP3.LUT R35, R5, 0xffff0000, RZ, 0xc0, !PT ;  /* 0xffff000005237812 */ /* 0x000fe200078ec0ff */
[----:B------:R-:W-:Y:S01]  /*d620*/  IMAD.U32 R5, R23, 0x10000, RZ ;  /* 0x0001000017057824 */ /* 0x000fe200078e00ff */
[----:B------:R-:W-:Y:S01]  /*d630*/  LOP3.LUT R33, R6, 0xffff0000, RZ, 0xc0, !PT ;  /* 0xffff000006217812 */ /* 0x000fe200078ec0ff */
[----:B------:R-:W-:Y:S01]  /*d640*/  IMAD.U32 R23, R22, 0x10000, RZ ;  /* 0x0001000016177824 */ /* 0x000fe200078e00ff */
[----:B------:R-:W-:Y:S01]  /*d650*/  SHF.L.U32 R32, R7, 0x10, RZ ;  /* 0x0000001007207819 */ /* 0x000fe200000006ff */
[-C--:B------:R-:W-:Y:S01]  /*d660*/  FMUL.FTZ R6, R5, R29.reuse ;  /* 0x0000001d05067220 */ /* 0x080fe20000410000 */
[----:B------:R-:W-:Y:S01]  /*d670*/  LOP3.LUT R14, R14, 0xffff0000, RZ, 0xc0, !PT ;  /* 0xffff00000e0e7812 */ /* 0x000fe200078ec0ff */
[----:B------:R-:W-:Y:S01]  /*d680*/  FMUL.FTZ R29, R31, R29 ;  /* 0x0000001d1f1d7220 */ /* 0x000fe20000410000 */
[----:B------:R-:W-:Y:S01]  /*d690*/  LOP3.LUT R7, R7, 0xffff0000, RZ, 0xc0, !PT ;  /* 0xffff000007077812 */ /* 0x000fe200078ec0ff */
[-C--:B------:R-:W-:Y:S01]  /*d6a0*/  FFMA.FTZ R6, R31, R18.reuse, -R6 ;  /* 0x000000121f067223 */ /* 0x080fe20000010806 */
[----:B------:R-:W-:Y:S01]  /*d6b0*/  LOP3.LUT R22, R22, 0xffff0000, RZ, 0xc0, !PT ;  /* 0xffff000016167812 */ /* 0x000fe200078ec0ff */
[----:B------:R-:W-:Y:S01]  /*d6c0*/  FFMA.FTZ R29, R5, R18, R29 ;  /* 0x00000012051d7223 */ /* 0x000fe2000001001d */
[----:B------:R-:W-:Y:S01]  /*d6d0*/  SHF.L.U32 R5, R26, 0x10, RZ ;  /* 0x000000101a057819 */ /* 0x000fe200000006ff */
[-C--:B------:R-:W-:Y:S01]  /*d6e0*/  FMUL.FTZ R27, R36, R15.reuse ;  /* 0x0000000f241b7220 */ /* 0x080fe20000410000 */
[----:B------:R-:W-:Y:S01]  /*d6f0*/  LOP3.LUT R26, R26, 0xffff0000, RZ, 0xc0, !PT ;  /* 0xffff00001a1a7812 */ /* 0x000fe200078ec0ff */
[----:B------:R-:W-:-:S02]  /*d700*/  FMUL.FTZ R15, R38, R15 ;  /* 0x0000000f260f7220 */ /* 0x000fc40000410000 */
[-C--:B------:R-:W-:Y:S02]  /*d710*/  FMUL.FTZ R18, R23, R4.reuse ;  /* 0x0000000417127220 */ /* 0x080fe40000410000 */
[----:B------:R-:W-:Y:S02]  /*d720*/  FMUL.FTZ R4, R5, R4 ;  /* 0x0000000405047220 */ /* 0x000fe40000410000 */
[C---:B------:R-:W-:Y:S01]  /*d730*/  IMAD.U32 R31, R21.reuse, 0x10000, RZ ;  /* 0x00010000151f7824 */ /* 0x040fe200078e00ff */
[----:B------:R-:W-:Y:S01]  /*d740*/  LOP3.LUT R21, R21, 0xffff0000, RZ, 0xc0, !PT ;  /* 0xffff000015157812 */ /* 0x000fe200078ec0ff */
[-C--:B------:R-:W-:Y:S01]  /*d750*/  FFMA.FTZ R36, R36, R17.reuse, R15 ;  /* 0x0000001124247223 */ /* 0x080fe2000001000f */
[----:B------:R-:W-:Y:S01]  /*d760*/  SHF.L.U32 R15, R25, 0x10, RZ ;  /* 0x00000010190f7819 */ /* 0x000fe200000006ff */
[-C--:B------:R-:W-:Y:S01]  /*d770*/  FFMA.FTZ R18, R5, R12.reuse, -R18 ;  /* 0x0000000c05127223 */ /* 0x080fe20000010812 */
[----:B------:R-:W-:Y:S01]  /*d780*/  LOP3.LUT R25, R25, 0xffff0000, RZ, 0xc0, !PT ;  /* 0xffff000019197812 */ /* 0x000fe200078ec0ff */
[----:B------:R-:W-:Y:S01]  /*d790*/  FFMA.FTZ R5, R23, R12, R4 ;  /* 0x0000000c17057223 */ /* 0x000fe20000010004 */
[C---:B------:R-:W-:Y:S01]  /*d7a0*/  SHF.L.U32 R12, R24.reuse, 0x10, RZ ;  /* 0x00000010180c7819 */ /* 0x040fe200000006ff */
[----:B------:R-:W-:Y:S01]  /*d7b0*/  FMUL.FTZ R4, R31, R34 ;  /* 0x000000221f047220 */ /* 0x000fe20000410000 */
[----:B------:R-:W-:Y:S01]  /*d7c0*/  LOP3.LUT R24, R24, 0xffff0000, RZ, 0xc0, !PT ;  /* 0xffff000018187812 */ /* 0x000fe200078ec0ff */
[----:B------:R-:W-:-:S02]  /*d7d0*/  FFMA.FTZ R27, R38, R17, -R27 ;  /* 0x00000011261b7223 */ /* 0x000fc4000001081b */
[C---:B------:R-:W-:Y:S02]  /*d7e0*/  FMUL.FTZ R34, R15.reuse, R34 ;  /* 0x000000220f227220 */ /* 0x040fe40000410000 */
[-C--:B------:R-:W-:Y:S02]  /*d7f0*/  FFMA.FTZ R17, R15, R20.reuse, -R4 ;  /* 0x000000140f117223 */ /* 0x080fe40000010804 */
[C---:B------:R-:W-:Y:S01]  /*d800*/  IMAD.U32 R4, R19.reuse, 0x10000, RZ ;  /* 0x0001000013047824 */ /* 0x040fe200078e00ff */
[----:B------:R-:W-:Y:S01]  /*d810*/  LOP3.LUT R19, R19, 0xffff0000, RZ, 0xc0, !PT ;  /* 0xffff000013137812 */ /* 0x000fe200078ec0ff */
[----:B------:R-:W-:Y:S02]  /*d820*/  FFMA.FTZ R34, R31, R20, R34 ;  /* 0x000000141f227223 */ /* 0x000fe40000010022 */
[----:B------:R-:W-:Y:S02]  /*d830*/  FMUL.FTZ R15, R21, R33 ;  /* 0x00000021150f7220 */ /* 0x000fe40000410000 */
[----:B------:R-:W-:-:S02]  /*d840*/  FMUL.FTZ R20, R4, R32 ;  /* 0x0000002004147220 */ /* 0x000fc40000410000 */
[C---:B------:R-:W-:Y:S02]  /*d850*/  FMUL.FTZ R33, R25.reuse, R33 ;  /* 0x0000002119217220 */ /* 0x040fe40000410000 */
[C---:B------:R-:W-:Y:S02]  /*d860*/  FMUL.FTZ R32, R12.reuse, R32 ;  /* 0x000000200c207220 */ /* 0x040fe40000410000 */
[-C--:B------:R-:W-:Y:S02]  /*d870*/  FFMA.FTZ R38, R25, R14.reuse, -R15 ;  /* 0x0000000e19267223 */ /* 0x080fe4000001080f */
[----:B------:R-:W-:Y:S02]  /*d880*/  FFMA.FTZ R33, R21, R14, R33 ;  /* 0x0000000e15217223 */ /* 0x000fe40000010021 */
[----:B------:R-:W-:Y:S01]  /*d890*/  FFMA.FTZ R15, R12, R13, -R20 ;  /* 0x0000000d0c0f7223 */ /* 0x000fe20000010814 */
[----:B------:R-:W-:Y:S01]  /*d8a0*/  F2FP.BF16.PACK_AB R14, R38, R17 ;  /* 0x00000011260e723e */ /* 0x000fe200000010ff */
[----:B------:R-:W-:Y:S01]  /*d8b0*/  FFMA.FTZ R32, R4, R13, R32 ;  /* 0x0000000d04207223 */ /* 0x000fe20000010020 */
[----:B------:R-:W-:Y:S01]  /*d8c0*/  F2FP.BF16.PACK_AB R12, R27, R6 ;  /* 0x000000061b0c723e */ /* 0x000fe200000010ff */
[----:B------:R-:W-:Y:S01]  /*d8d0*/  FMUL.FTZ R13, R22, R35 ;  /* 0x00000023160d7220 */ /* 0x000fe20000410000 */
[----:B------:R-:W-:Y:S01]  /*d8e0*/  F2FP.BF16.PACK_AB R6, R33, R34 ;  /* 0x000000222106723e */ /* 0x000fe200000010ff */
[----:B------:R-:W-:Y:S01]  /*d8f0*/  FMUL.FTZ R21, R19, R7 ;  /* 0x0000000713157220 */ /* 0x000fe20000410000 */
[----:B------:R-:W-:Y:S01]  /*d900*/  F2FP.BF16.PACK_AB R4, R36, R29 ;  /* 0x0000001d2404723e */ /* 0x000fe200000010ff */
[----:B------:R-:W-:-:S02]  /*d910*/  FMUL.FTZ R35, R26, R35 ;  /* 0x000000231a237220 */ /* 0x000fc40000410000 */
[----:B------:R-:W-:Y:S02]  /*d920*/  FMUL.FTZ R7, R24, R7 ;  /* 0x0000000718077220 */ /* 0x000fe40000410000 */
[----:B------:R-:W-:Y:S02]  /*d930*/  FFMA.FTZ R13, R26, R28, -R13 ;  /* 0x0000001c1a0d7223 */ /* 0x000fe4000001080d */
[----:B------:R-:W-:Y:S02]  /*d940*/  FFMA.FTZ R24, R24, R30, -R21 ;  /* 0x0000001e18187223 */ /* 0x000fe40000010815 */
[----:B------:R-:W-:Y:S01]  /*d950*/  FFMA.FTZ R22, R22, R28, R35 ;  /* 0x0000001c16167223 */ /* 0x000fe20000010023 */
[----:B------:R-:W-:Y:S01]  /*d960*/  F2FP.BF16.PACK_AB R13, R13, R18 ;  /* 0x000000120d0d723e */ /* 0x000fe200000010ff */
[----:B------:R-:W-:Y:S01]  /*d970*/  FFMA.FTZ R7, R19, R30, R7 ;  /* 0x0000001e13077223 */ /* 0x000fe20000010007 */
[----:B------:R-:W-:Y:S02]  /*d980*/  F2FP.BF16.PACK_AB R15, R24, R15 ;  /* 0x0000000f180f723e */ /* 0x000fe400000010ff */
[----:B------:R-:W-:-:S02]  /*d990*/  F2FP.BF16.PACK_AB R5, R22, R5 ;  /* 0x000000051605723e */ /* 0x000fc400000010ff */
[----:B------:R-:W-:Y:S01]  /*d9a0*/  F2FP.BF16.PACK_AB R7, R7, R32 ;  /* 0x000000200707723e */ /* 0x000fe200000010ff */
[----:B------:R1:W-:Y:S04]  /*d9b0*/  STS.128 [R8], R12 ;  /* 0x0000000c08007388 */ /* 0x0003e80000000c00 */
[----:B------:R1:W-:Y:S02]  /*d9c0*/  STS.128 [R16+0x18100], R4 ;  /* 0x0181000410007388 */ /* 0x0003e40000000c00 */
.L_x_1433:
[----:B------:R-:W-:Y:S05]  /*d9d0*/  BSYNC B2 ;  /* 0x0000000000027941 */ /* 0x000fea0003800000 */
.L_x_1417:
[----:B------:R-:W-:-:S04]  /*d9e0*/  DEPBAR.LE SB0, 0x2 ;  /* 0x000080800000791a */ /* 0x000fc80000000000 */
[----:B------:R-:W-:Y:S01]  /*d9f0*/  BAR.SYNC.DEFER_BLOCKING 0x0 ;  /* 0x0000000000007b1d */ /* 0x000fe20000010000 */
[----:B------:R-:W-:Y:S01]  /*da00*/  LOP3.LUT P0, RZ, R201, 0x2, RZ, 0xc0, !PT ;  /* 0x00000002c9ff7812 */ /* 0x000fe2000780c0ff */
[----:B------:R-:W-:-:S03]  /*da10*/  IMAD.IADD R203, R202, 0x1, R199 ;  /* 0x00000001cacb7824 */ /* 0x000fc600078e02c7 */
[----:B------:R-:W-:Y:S01]  /*da20*/  SEL R205, R0, 0xffffffe0, !P0 ;  /* 0xffffffe000cd7807 */ /* 0x000fe20004000000 */
[----:B------:R-:W-:Y:S04]  /*da30*/  BSSY B0, `(.L_x_1456) ;  /* 0x0000024000007945 */ /* 0x000fe80003800000 */
[----:B-1----:R-:W-:Y:S01]  /*da40*/  IMAD.IADD R8, R200, 0x1, R205 ;  /* 0x00000001c8087824 */ /* 0x002fe200078e02cd */
[----:B------:R1:W2:Y:S04]  /*da50*/  LDSM.16.M88.4 R44, [R202] ;  /* 0x00000000ca2c783b */ /* 0x0002a80000000200 */
        /* <DEDUP_REMOVED lines=10> */
[----:B------:R-:W-:Y:S02]  /*db00*/  IADD3 R20, R9, -0x2, RZ ;  /* 0xfffffffe09147810 */ /* 0x000fe40007ffe0ff */
[----:B------:R-:W-:-:S02]  /*db10*/  LOP3.LUT P3, RZ, R226, 0x1, RZ, 0xc0, !PT ;  /* 0x00000001e2ff7812 */ /* 0x000fc4000786c0ff */
[----:B------:R-:W-:Y:S01]  /*db20*/  SHF.R.S32.HI R0, RZ, 0x1f, R20 ;  /* 0x0000001fff007819 */ /* 0x000fe20000011414 */
[----:B------:R-:W-:-:S04]  /*db30*/  IMAD.WIDE.U32 R22, R20, c[0x0][0x208], RZ ;  /* 0x0000820014167a25 */ /* 0x000fc800078e00ff */
[----:B------:R-:W-:Y:S01]  /*db40*/  IMAD R21, R0, c[0x0][0x208], RZ ;  /* 0x0000820000157a24 */ /* 0x000fe200078e02ff */
[----:B------:R-:W-:-:S03]  /*db50*/  LEA R0, P0, R22, R234, 0x6 ;  /* 0x000000ea16007211 */ /* 0x000fc600078030ff */
[----:B------:R-:W-:Y:S01]  /*db60*/  IMAD R21, R20, c[0x0][0x20c], R21 ;  /* 0x0000830014157a24 */ /* 0x000fe200078e0215 */
[----:B------:R-:W-:-:S03]  /*db70*/  LEA R20, P2, R0, c[0x0][0x1f8], 0x1 ;  /* 0x00007e0000147a11 */ /* 0x000fc600078408ff */
[----:B------:R-:W-:-:S05]  /*db80*/  IMAD.IADD R21, R23, 0x1, R21 ;  /* 0x0000000117157824 */ /* 0x000fca00078e0215 */
        /* <DEDUP_REMOVED lines=14> */
.L_x_1457:
[----:B------:R-:W-:Y:S05]  /*dc70*/  BSYNC B0 ;  /* 0x0000000000007941 */ /* 0x000fea0003800000 */
.L_x_1456:
[----:B------:R-:W-:Y:S01]  /*dc80*/  LOP3.LUT P0, RZ, R201, 0x4, RZ, 0xc0, !PT ;  /* 0x00000004c9ff7812 */ /* 0x000fe2000780c0ff */
[C---:B--234-:R-:W-:Y:S01]  /*dc90*/  HMMA.16816.F32.BF16 R20, R44.reuse, R16, RZ ;  /* 0x000000102c14723c */ /* 0x05cfe200000418ff */
[----:B------:R-:W-:Y:S01]  /*dca0*/  LDSM.16.M88.4 R36, [R198] ;  /* 0x00000000c624783b */ /* 0x000fe20000000200 */
[----:B------:R-:W-:Y:S01]  /*dcb0*/  LEA.HI R3, R3, R146, RZ, 0x5 ;  /* 0x0000009203037211 */ /* 0x000fe200078f28ff */
[----:B------:R-:W-:Y:S01]  /*dcc0*/  IMAD R84, R87, -0x40, R84 ;  /* 0xffffffc057547824 */ /* 0x000fe200078e0254 */
[----:B------:R-:W-:Y:S01]  /*dcd0*/  SEL R33, R2, 0xffffffc0, !P0 ;  /* 0xffffffc002217807 */ /* 0x000fe20004000000 */
[----:B------:R-:W0:Y:S01]  /*dce0*/  LDGDEPBAR ;  /* 0x00000000000079af */ /* 0x000e220000000000 */
[----:B------:R-:W-:Y:S01]  /*dcf0*/  LOP3.LUT R3, R3, 0xffffffe0, RZ, 0xc0, !PT ;  /* 0xffffffe003037812 */ /* 0x000fe200078ec0ff */
[----:B------:R-:W-:Y:S01]  /*dd00*/  IMAD.IADD R176, R199, 0x1, R196 ;  /* 0x00000001c7b07824 */ /* 0x000fe200078e02c4 */
[C---:B------:R-:W-:Y:S01]  /*dd10*/  HMMA.16816.F32.BF16 R16, R44.reuse, R18, RZ ;  /* 0x000000122c10723c */ /* 0x040fe200000418ff */
[----:B------:R-:W-:Y:S01]  /*dd20*/  IMAD.IADD R2, R200, 0x1, R33 ;  /* 0x00000001c8027824 */ /* 0x000fe200078e0221 */
[----:B------:R-:W-:Y:S01]  /*dd30*/  IADD3 R0, R33, R200, R205 ;  /* 0x000000c821007210 */ /* 0x000fe20007ffe0cd */
[----:B------:R-:W-:Y:S01]  /*dd40*/  IMAD.IADD R168, R199, 0x1, R147 ;  /* 0x00000001c7a87824 */ /* 0x000fe200078e0293 */
[----:B------:R-:W-:Y:S02]  /*dd50*/  BSSY B0, `(.L_x_1458) ;  /* 0x000024f000007945 */ /* 0x000fe40003800000 */
[----:B------:R-:W2:Y:S02]  /*dd60*/  LDSM.16.M88.4 R76, [R2] ;  /* 0x00000000024c783b */ /* 0x000ea40000000200 */
[C---:B------:R-:W-:Y:S02]  /*dd70*/  HMMA.16816.F32.BF16 R64, R44.reuse, R60, RZ ;  /* 0x0000003c2c40723c */ /* 0x040fe400000418ff */
[----:B------:R-:W3:Y:S04]  /*dd80*/  LDSM.16.M88.4 R72, [R2+0x800] ;  /* 0x000800000248783b */ /* 0x000ee80000000200 */
[----:B------:R-:W-:Y:S02]  /*dd90*/  LDSM.16.M88.4 R32, [R0] ;  /* 0x000000000020783b */ /* 0x000fe40000000200 */
[C---:B------:R-:W-:Y:S02]  /*dda0*/  HMMA.16816.F32.BF16 R60, R44.reuse, R62, RZ ;  /* 0x0000003e2c3c723c */ /* 0x040fe400000418ff */
[----:B------:R-:W-:Y:S04]  /*ddb0*/  LDSM.16.M88.4 R68, [R2+0x1000] ;  /* 0x001000000244783b */ /* 0x000fe80000000200 */
[----:B------:R-:W-:Y:S02]  /*ddc0*/  LDSM.16.M88.4 R40, [R2+0x1800] ;  /* 0x001800000228783b */ /* 0x000fe40000000200 */
[----:B-1----:R-:W-:Y:S08]  /*ddd0*/  HMMA.16816.F32.BF16 R56, R44, R52, RZ ;  /* 0x000000342c38723c */ /* 0x002ff000000418ff */
[----:B------:R-:W-:Y:S08]  /*dde0*/  HMMA.16816.F32.BF16 R16, R12, R90, R16 ;  /* 0x0000005a0c10723c */ /* 0x000ff00000041810 */
[C---:B------:R-:W-:Y:S08]  /*ddf0*/  HMMA.16816.F32.BF16 R52, R44.reuse, R54, RZ ;  /* 0x000000362c34723c */ /* 0x040ff000000418ff */
[C---:B------:R-:W-:Y:S08]  /*de00*/  HMMA.16816.F32.BF16 R48, R44.reuse, R4, RZ ;  /* 0x000000042c30723c */ /* 0x040ff000000418ff */
[----:B------:R-:W-:Y:S01]  /*de10*/  HMMA.16816.F32.BF16 R44, R44, R6, RZ ;  /* 0x000000062c2c723c */ /* 0x000fe200000418ff */
[----:B------:R-:W1:Y:S07]  /*de20*/  LDSM.16.M88.4 R4, [R197] ;  /* 0x00000000c504783b */ /* 0x000e6e0000000200 */
[C---:B------:R-:W-:Y:S08]  /*de30*/  HMMA.16816.F32.BF16 R64, R12.reuse, R28, R64 ;  /* 0x0000001c0c40723c */ /* 0x040ff00000041840 */
[C---:B------:R-:W-:Y:S01]  /*de40*/  HMMA.16816.F32.BF16 R60, R12.reuse, R30, R60 ;  /* 0x0000001e0c3c723c */ /* 0x040fe2000004183c */
[----:B------:R-:W4:Y:S07]  /*de50*/  LDSM.16.M88.4 R28, [R0+0x800] ;  /* 0x00080000001c783b */ /* 0x000f2e0000000200 */
[----:B------:R-:W-:Y:S01]  /*de60*/  HMMA.16816.F32.BF16 R20, R12, R88, R20 ;  /* 0x000000580c14723c */ /* 0x000fe20000041814 */
[----:B------:R-:W-:Y:S07]  /*de70*/  LDSM.16.M88.4 R88, [R200+0x2000] ;  /* 0x00200000c858783b */ /* 0x000fee0000000200 */
[----:B--2---:R-:W-:Y:S08]  /*de80*/  HMMA.16816.F32.BF16 R16, R36, R78, R16 ;  /* 0x0000004e2410723c */ /* 0x004ff00000041810 */
[C---:B------:R-:W-:Y:S08]  /*de90*/  HMMA.16816.F32.BF16 R56, R12.reuse, R24, R56 ;  /* 0x000000180c38723c */ /* 0x040ff00000041838 */
[C---:B------:R-:W-:Y:S01]  /*dea0*/  HMMA.16816.F32.BF16 R52, R12.reuse, R26, R52 ;  /* 0x0000001a0c34723c */ /* 0x040fe20000041834 */
[----:B------:R-:W-:Y:S07]  /*deb0*/  LDSM.16.M88.4 R24, [R0+0x1000] ;  /* 0x001000000018783b */ /* 0x000fee0000000200 */
[C---:B------:R-:W-:Y:S08]  /*dec0*/  HMMA.16816.F32.BF16 R48, R12.reuse, R80, R48 ;  /* 0x000000500c30723c */ /* 0x040ff00000041830 */
[----:B------:R-:W-:Y:S01]  /*ded0*/  HMMA.16816.F32.BF16 R44, R12, R82, R44 ;  /* 0x000000520c2c723c */ /* 0x000fe2000004182c */
[----:B------:R-:W2:Y:S04]  /*dee0*/  LDSM.16.M88.4 R80, [R202+0x4000] ;  /* 0x00400000ca50783b */ /* 0x000ea80000000200 */
[----:B------:R-:W2:Y:S03]  /*def0*/  LDSM.16.M88.4 R12, [R0+0x1800] ;  /* 0x00180000000c783b */ /* 0x000ea60000000200 */
[C---:B---3--:R-:W-:Y:S08]  /*df00*/  HMMA.16816.F32.BF16 R64, R36.reuse, R72, R64 ;  /* 0x000000482440723c */ /* 0x048ff00000041840 */
[C---:B------:R-:W-:Y:S01]  /*df10*/  HMMA.16816.F32.BF16 R60, R36.reuse, R74, R60 ;  /* 0x0000004a243c723c */ /* 0x040fe2000004183c */
[----:B------:R-:W-:Y:S07]  /*df20*/  LDSM.16.M88.4 R72, [R200+0x3000] ;  /* 0x00300000c848783b */ /* 0x000fee0000000200 */
[----:B------:R-:W-:Y:S01]  /*df30*/  HMMA.16816.F32.BF16 R20, R36, R76, R20 ;  /* 0x0000004c2414723c */ /* 0x000fe20000041814 */
[----:B------:R-:W3:Y:S07]  /*df40*/  LDSM.16.M88.4 R76, [R200+0x2800] ;  /* 0x00280000c84c783b */ /* 0x000eee0000000200 */
[----:B-1----:R-:W-:Y:S08]  /*df50*/  HMMA.16816.F32.BF16 R16, R4, R34, R16 ;  /* 0x000000220410723c */ /* 0x002ff00000041810 */
[C---:B------:R-:W-:Y:S08]  /*df60*/  HMMA.16816.F32.BF16 R56, R36.reuse, R68, R56 ;  /* 0x000000442438723c */ /* 0x040ff00000041838 */
[C---:B------:R-:W-:Y:S01]  /*df70*/  HMMA.16816.F32.BF16 R52, R36.reuse, R70, R52 ;  /* 0x000000462434723c */ /* 0x040fe20000041834 */
[----:B------:R-:W-:Y:S07]  /*df80*/  LDSM.16.M88.4 R68, [R200+0x3800] ;  /* 0x00380000c844783b */ /* 0x000fee0000000200 */
[C---:B------:R-:W-:Y:S08]  /*df90*/  HMMA.16816.F32.BF16 R48, R36.reuse, R40, R48 ;  /* 0x000000282430723c */ /* 0x040ff00000041830 */
[----:B------:R-:W-:Y:S01]  /*dfa0*/  HMMA.16816.F32.BF16 R44, R36, R42, R44 ;  /* 0x0000002a242c723c */ /* 0x000fe2000004182c */
[----:B------:R-:W-:Y:S04]  /*dfb0*/  LDSM.16.M88.4 R40, [R203+0x4000] ;  /* 0x00400000cb28783b */ /* 0x000fe80000000200 */
[----:B------:R-:W1:Y:S03]  /*dfc0*/  LDSM.16.M88.4 R36, [R8+0x2000] ;  /* 0x002000000824783b */ /* 0x000e660000000200 */
[C---:B----4-:R-:W-:Y:S08]  /*dfd0*/  HMMA.16816.F32.BF16 R64, R4.reuse, R28, R64 ;  /* 0x0000001c0440723c */ /* 0x050ff00000041840 */
[C---:B------:R-:W-:Y:S01]  /*dfe0*/  HMMA.16816.F32.BF16 R60, R4.reuse, R30, R60 ;  /* 0x0000001e043c723c */ /* 0x040fe2000004183c */
[----:B------:R-:W-:Y:S07]  /*dff0*/  LDSM.16.M88.4 R28, [R8+0x3000] ;  /* 0x00300000081c783b */ /* 0x000fee0000000200 */
[----:B------:R-:W-:Y:S01]  /*e000*/  HMMA.16816.F32.BF16 R20, R4, R32, R20 ;  /* 0x000000200414723c */ /* 0x000fe20000041814 */
[----:B------:R-:W4:Y:S07]  /*e010*/  LDSM.16.M88.4 R32, [R8+0x2800] ;  /* 0x002800000820783b */ /* 0x000f2e0000000200 */
[----:B--2---:R-:W-:Y:S08]  /*e020*/  HMMA.16816.F32.BF16 R16, R80, R90, R16 ;  /* 0x0000005a5010723c */ /* 0x004ff00000041810 */
[C---:B------:R-:W-:Y:S08]  /*e030*/  HMMA.16816.F32.BF16 R56, R4.reuse, R24, R56 ;  /* 0x000000180438723c */ /* 0x040ff00000041838 */
[C---:B------:R-:W-:Y:S01]  /*e040*/  HMMA.16816.F32.BF16 R52, R4.reuse, R26, R52 ;  /* 0x0000001a0434723c */ /* 0x040fe20000041834 */
[----:B------:R-:W-:Y:S07]  /*e050*/  LDSM.16.M88.4 R24, [R8+0x3800] ;  /* 0x003800000818783b */ /* 0x000fee0000000200 */
[C---:B------:R-:W-:Y:S08]  /*e060*/  HMMA.16816.F32.BF16 R48, R4.reuse, R12, R48 ;  /* 0x0000000c0430723c */ /* 0x040ff00000041830 */
[----:B------:R-:W-:Y:S01]  /*e070*/  HMMA.16816.F32.BF16 R44, R4, R14, R44 ;  /* 0x0000000e042c723c */ /* 0x000fe2000004182c */
[----:B------:R-:W-:Y:S04]  /*e080*/  LDSM.16.M88.4 R12, [R198+0x4000] ;  /* 0x00400000c60c783b */ /* 0x000fe80000000200 */
[----:B------:R-:W2:Y:S03]  /*e090*/  LDSM.16.M88.4 R4, [R2+0x2000] ;  /* 0x002000000204783b */ /* 0x000ea60000000200 */
[C---:B---3--:R-:W-:Y:S08]  /*e0a0*/  HMMA.16816.F32.BF16 R64, R80.reuse, R76, R64 ;  /* 0x0000004c5040723c */ /* 0x048ff00000041840 */
[C---:B------:R-:W-:Y:S01]  /*e0b0*/  HMMA.16816.F32.BF16 R60, R80.reuse, R78, R60 ;  /* 0x0000004e503c723c */ /* 0x040fe2000004183c */
[----:B------:R-:W-:Y:S07]  /*e0c0*/  LDSM.16.M88.4 R76, [R2+0x2800] ;  /* 0x00280000024c783b */ /* 0x000fee0000000200 */
[----:B------:R-:W-:Y:S08]  /*e0d0*/  HMMA.16816.F32.BF16 R20, R80, R88, R20 ;  /* 0x000000585014723c */ /* 0x000ff00000041814 */
        /* <DEDUP_REMOVED lines=10> */
[----:B------:R-:W3:Y:S07]  /*e180*/  LDSM.16.M88.4 R32, [R2+0x3800] ;  /* 0x003800000220783b */ /* 0x000eee0000000200 */
        /* <DEDUP_REMOVED lines=9> */
[----:B------:R-:W-:Y:S03]  /*e220*/  LDSM.16.M88.4 R40, [R8+0x4000] ;  /* 0x004000000828783b */ /* 0x000fe60000000200 */
[----:B------:R-:W-:Y:S01]  /*e230*/  HMMA.16816.F32.BF16 R20, R12, R4, R20 ;  /* 0x000000040c14723c */ /* 0x000fe20000041814 */
[----:B------:R-:W-:Y:S07]  /*e240*/  LDSM.16.M88.4 R4, [R0+0x3000] ;  /* 0x003000000004783b */ /* 0x000fee0000000200 */
[----:B-1----:R-:W-:Y:S08]  /*e250*/  HMMA.16816.F32.BF16 R16, R68, R46, R16 ;  /* 0x0000002e4410723c */ /* 0x002ff00000041810 */
[C---:B------:R-:W-:Y:S08]  /*e260*/  HMMA.16816.F32.BF16 R56, R12.reuse, R72, R56 ;  /* 0x000000480c38723c */ /* 0x040ff00000041838 */
[C---:B------:R-:W-:Y:S08]  /*e270*/  HMMA.16816.F32.BF16 R64, R12.reuse, R76, R64 ;  /* 0x0000004c0c40723c */ /* 0x040ff00000041840 */
[C---:B------:R-:W-:Y:S08]  /*e280*/  HMMA.16816.F32.BF16 R60, R12.reuse, R78, R60 ;  /* 0x0000004e0c3c723c */ /* 0x040ff0000004183c */
[C---:B------:R-:W-:Y:S01]  /*e290*/  HMMA.16816.F32.BF16 R72, R12.reuse, R74, R52 ;  /* 0x0000004a0c48723c */ /* 0x040fe20000041834 */
[----:B------:R-:W-:Y:S07]  /*e2a0*/  LDSM.16.M88.4 R52, [R203+0x8000] ;  /* 0x00800000cb34783b */ /* 0x000fee0000000200 */
[C---:B---3--:R-:W-:Y:S08]  /*e2b0*/  HMMA.16816.F32.BF16 R48, R12.reuse, R32, R48 ;  /* 0x000000200c30723c */ /* 0x048ff00000041830 */
[----:B------:R-:W-:Y:S01]  /*e2c0*/  HMMA.16816.F32.BF16 R80, R12, R34, R80 ;  /* 0x000000220c50723c */ /* 0x000fe20000041850 */
[----:B------:R-:W1:Y:S04]  /*e2d0*/  LDSM.16.M88.4 R12, [R0+0x3800] ;  /* 0x00380000000c783b */ /* 0x000e680000000200 */
[----:B------:R-:W-:Y:S03]  /*e2e0*/  LDSM.16.M88.4 R32, [R198+0x8000] ;  /* 0x00800000c620783b */ /* 0x000fe60000000200 */
[----:B------:R-:W-:Y:S01]  /*e2f0*/  HMMA.16816.F32.BF16 R20, R68, R44, R20 ;  /* 0x0000002c4414723c */ /* 0x000fe20000041814 */
[----:B------:R-:W3:Y:S07]  /*e300*/  LDSM.16.M88.4 R44, [R200+0x4800] ;  /* 0x00480000c82c783b */ /* 0x000eee0000000200 */
[----:B--2---:R-:W-:Y:S08]  /*e310*/  HMMA.16816.F32.BF16 R16, R36, R26, R16 ;  /* 0x0000001a2410723c */ /* 0x004ff00000041810 */
[C---:B------:R-:W-:Y:S08]  /*e320*/  HMMA.16816.F32.BF16 R64, R68.reuse, R28, R64 ;  /* 0x0000001c4440723c */ /* 0x040ff00000041840 */
[----:B------:R-:W-:Y:S01]  /*e330*/  HMMA.16816.F32.BF16 R60, R68, R30, R60 ;  /* 0x0000001e443c723c */ /* 0x000fe2000004183c */
[----:B------:R-:W2:Y:S07]  /*e340*/  LDSM.16.M88.4 R28, [R2+0x4000] ;  /* 0x00400000021c783b */ /* 0x000eae0000000200 */
[----:B------:R-:W-:Y:S01]  /*e350*/  HMMA.16816.F32.BF16 R20, R36, R24, R20 ;  /* 0x000000182414723c */ /* 0x000fe20000041814 */
[----:B------:R-:W-:Y:S07]  /*e360*/  LDSM.16.M88.4 R24, [R197+0x8000] ;  /* 0x00800000c518783b */ /* 0x000fee0000000200 */
[----:B-1----:R-:W-:Y:S01]  /*e370*/  HMMA.16816.F32.BF16 R76, R68, R12, R48 ;  /* 0x0000000c444c723c */ /* 0x002fe20000041830 */
[----:B------:R-:W1:Y:S07]  /*e380*/  LDSM.16.M88.4 R48, [R8+0x4800] ;  /* 0x004800000830783b */ /* 0x000e6e0000000200 */
[----:B------:R-:W-:Y:S08]  /*e390*/  HMMA.16816.F32.BF16 R16, R52, R42, R16 ;  /* 0x0000002a3410723c */ /* 0x000ff00000041810 */
[C---:B------:R-:W-:Y:S08]  /*e3a0*/  HMMA.16816.F32.BF16 R56, R68.reuse, R4, R56 ;  /* 0x000000044438723c */ /* 0x040ff00000041838 */
[----:B------:R-:W-:Y:S01]  /*e3b0*/  HMMA.16816.F32.BF16 R72, R68, R6, R72 ;  /* 0x000000064448723c */ /* 0x000fe20000041848 */
[----:B------:R-:W4:Y:S07]  /*e3c0*/  LDSM.16.M88.4 R4, [R0+0x4000] ;  /* 0x004000000004783b */ /* 0x000f2e0000000200 */
[----:B------:R-:W-:Y:S01]  /*e3d0*/  HMMA.16816.F32.BF16 R20, R52, R40, R20 ;  /* 0x000000283414723c */ /* 0x000fe20000041814 */
[----:B------:R-:W4:Y:S07]  /*e3e0*/  LDSM.16.M88.4 R40, [R200+0x5000] ;  /* 0x00500000c828783b */ /* 0x000f2e0000000200 */
[C---:B---3--:R-:W-:Y:S08]  /*e3f0*/  HMMA.16816.F32.BF16 R64, R36.reuse, R44, R64 ;  /* 0x0000002c2440723c */ /* 0x048ff00000041840 */
[----:B------:R-:W-:Y:S01]  /*e400*/  HMMA.16816.F32.BF16 R60, R36, R46, R60 ;  /* 0x0000002e243c723c */ /* 0x000fe2000004183c */
[----:B------:R-:W-:Y:S07]  /*e410*/  LDSM.16.M88.4 R44, [R0+0x4800] ;  /* 0x00480000002c783b */ /* 0x000fee0000000200 */
[C---:B--2---:R-:W-:Y:S08]  /*e420*/  HMMA.16816.F32.BF16 R16, R32.reuse, R30, R16 ;  /* 0x0000001e2010723c */ /* 0x044ff00000041810 */
[----:B------:R-:W-:Y:S01]  /*e430*/  HMMA.16816.F32.BF16 R20, R32, R28, R20 ;  /* 0x0000001c2014723c */ /* 0x000fe20000041814 */
[----:B------:R-:W2:Y:S07]  /*e440*/  LDSM.16.M88.4 R28, [R200+0x5800] ;  /* 0x00580000c81c783b */ /* 0x000eae0000000200 */
[C---:B-1----:R-:W-:Y:S08]  /*e450*/  HMMA.16816.F32.BF16 R64, R52.reuse, R48, R64 ;  /* 0x000000303440723c */ /* 0x042ff00000041840 */
[----:B------:R-:W-:Y:S01]  /*e460*/  HMMA.16816.F32.BF16 R60, R52, R50, R60 ;  /* 0x00000032343c723c */ /* 0x000fe2000004183c */
[----:B------:R-:W1:Y:S07]  /*e470*/  LDSM.16.M88.4 R48, [R8+0x5000] ;  /* 0x005000000830783b */ /* 0x000e6e0000000200 */
[----:B----4-:R-:W-:Y:S08]  /*e480*/  HMMA.16816.F32.BF16 R16, R24, R6, R16 ;  /* 0x000000061810723c */ /* 0x010ff00000041810 */
[C---:B------:R-:W-:Y:S08]  /*e490*/  HMMA.16816.F32.BF16 R56, R36.reuse, R40, R56 ;  /* 0x000000282438723c */ /* 0x040ff00000041838 */
[----:B------:R-:W-:Y:S08]  /*e4a0*/  HMMA.16816.F32.BF16 R72, R36, R42, R72 ;  /* 0x0000002a2448723c */ /* 0x000ff00000041848 */
[----:B------:R-:W-:Y:S01]  /*e4b0*/  HMMA.16816.F32.BF16 R20, R24, R4, R20 ;  /* 0x000000041814723c */ /* 0x000fe20000041814 */
[----:B------:R-:W3:Y:S01]  /*e4c0*/  LDSM.16.M88.4 R4, [R2+0x5000] ;  /* 0x005000000204783b */ /* 0x000ee20000000200 */
[----:B------:R-:W-:-:S02]  /*e4d0*/  FMUL.FTZ R16, R16, c[0x0][0x320] ;  /* 0x0000c80010107a20 */ /* 0x000fc40000410000 */
[----:B------:R-:W-:Y:S02]  /*e4e0*/  FMUL.FTZ R40, R18, c[0x0][0x320] ;  /* 0x0000c80012287a20 */ /* 0x000fe40000410000 */
[----:B------:R-:W-:Y:S02]  /*e4f0*/  FMUL.FTZ R41, R19, c[0x0][0x320] ;  /* 0x0000c80013297a20 */ /* 0x000fe40000410000 */
[----:B------:R-:W-:Y:S01]  /*e500*/  HMMA.16816.F32.BF16 R80, R68, R14, R80 ;  /* 0x0000000e4450723c */ /* 0x000fe20000041850 */
[----:B------:R-:W4:Y:S01]  /*e510*/  LDSM.16.M88.4 R12, [R2+0x4800] ;  /* 0x00480000020c783b */ /* 0x000f220000000200 */
[----:B------:R-:W-:Y:S06]  /*e520*/  MUFU.TANH R40, R40 ;  /* 0x0000002800287308 */ /* 0x000fec0000002400 */
[----:B--2---:R-:W-:Y:S02]  /*e530*/  HMMA.16816.F32.BF16 R76, R36, R28, R76 ;  /* 0x0000001c244c723c */ /* 0x004fe4000004184c */
[----:B------:R2:W-:Y:S05]  /*e540*/  MUFU.TANH R28, R16 ;  /* 0x00000010001c7308 */ /* 0x0005ea0000002400 */
[----:B------:R-:W-:Y:S01]  /*e550*/  FMUL.FTZ R29, R17, c[0x0][0x320] ;  /* 0x0000c800111d7a20 */ /* 0x000fe20000410000 */
[----:B-1----:R-:W-:Y:S01]  /*e560*/  HMMA.16816.F32.BF16 R56, R52, R48, R56 ;  /* 0x000000303438723c */ /* 0x002fe20000041838 */
[----:B------:R-:W-:Y:S01]  /*e570*/  FMUL.FTZ R20, R20, c[0x0][0x320] ;  /* 0x0000c80014147a20 */ /* 0x000fe20000410000 */
[----:B------:R-:W-:Y:S01]  /*e580*/  MUFU.TANH R41, R41 ;  /* 0x0000002900297308 */ /* 0x000fe20000002400 */
[----:B------:R-:W-:-:S02]  /*e590*/  FMUL.FTZ R21, R21, c[0x0][0x320] ;  /* 0x0000c80015157a20 */ /* 0x000fc40000410000 */
[----:B------:R-:W-:Y:S02]  /*e5a0*/  FMUL.FTZ R22, R22, c[0x0][0x320] ;  /* 0x0000c80016167a20 */ /* 0x000fe40000410000 */
[----:B------:R-:W-:Y:S01]  /*e5b0*/  FMUL.FTZ R23, R23, c[0x0][0x320] ;  /* 0x0000c80017177a20 */ /* 0x000fe20000410000 */
[----:B------:R-:W-:Y:S01]  /*e5c0*/  HMMA.16816.F32.BF16 R72, R52, R50, R72 ;  /* 0x000000323448723c */ /* 0x000fe20000041848 */
[----:B--2---:R-:W1:Y:S01]  /*e5d0*/  LDSM.16.M88.4 R16, [R8+0x5800] ;  /* 0x005800000810783b */ /* 0x004e620000000200 */
[----:B------:R-:W2:Y:S06]  /*e5e0*/  MUFU.TANH R20, R20 ;  /* 0x0000001400147308 */ /* 0x000eac0000002400 */
[----:B------:R-:W-:Y:S02]  /*e5f0*/  HMMA.16816.F32.BF16 R80, R36, R30, R80 ;  /* 0x0000001e2450723c */ /* 0x000fe40000041850 */
[----:B------:R-:W1:Y:S06]  /*e600*/  MUFU.TANH R21, R21 ;  /* 0x0000001500157308 */ /* 0x000e6c0000002400 */
[C---:B---3--:R-:W-:Y:S02]  /*e610*/  HMMA.16816.F32.BF16 R56, R32.reuse, R4, R56 ;  /* 0x000000042038723c */ /* 0x048fe40000041838 */
[----:B------:R-:W3:Y:S06]  /*e620*/  MUFU.TANH R22, R22 ;  /* 0x0000001600167308 */ /* 0x000eec0000002400 */
[C---:B------:R-:W-:Y:S01]  /*e630*/  HMMA.16816.F32.BF16 R72, R32.reuse, R6, R72 ;  /* 0x000000062048723c */ /* 0x040fe20000041848 */
[----:B------:R-:W2:Y:S01]  /*e640*/  LDSM.16.M88.4 R4, [R2+0x5800] ;  /* 0x005800000204783b */ /* 0x000ea20000000200 */
[----:B------:R-:W1:Y:S06]  /*e650*/  MUFU.TANH R29, R29 ;  /* 0x0000001d001d7308 */ /* 0x000e6c0000002400 */
[C---:B----4-:R-:W-:Y:S02]  /*e660*/  HMMA.16816.F32.BF16 R60, R32.reuse, R14, R60 ;  /* 0x0000000e203c723c */ /* 0x050fe4000004183c */
[----:B------:R-:W-:Y:S06]  /*e670*/  MUFU.TANH R23, R23 ;  /* 0x0000001700177308 */ /* 0x000fec0000002400 */
[----:B------:R-:W-:Y:S01]  /*e680*/  HMMA.16816.F32.BF16 R64, R32, R12, R64 ;  /* 0x0000000c2040723c */ /* 0x000fe20000041840 */
[----:B------:R-:W4:Y:S07]  /*e690*/  LDSM.16.M88.4 R12, [R0+0x5000] ;  /* 0x00500000000c783b */ /* 0x000f2e0000000200 */
[C---:B-1----:R-:W-:Y:S08]  /*e6a0*/  HMMA.16816.F32.BF16 R76, R52.reuse, R16, R76 ;  /* 0x00000010344c723c */ /* 0x042ff0000004184c */
[----:B------:R-:W-:Y:S01]  /*e6b0*/  HMMA.16816.F32.BF16 R80, R52, R18, R80 ;  /* 0x000000123450723c */ /* 0x000fe20000041850 */
[----:B------:R1:W3:Y:S01]  /*e6c0*/  LDSM.16.M88.4 R16, [R0+0x5800] ;  /* 0x005800000010783b */ /* 0x0002e20000000200 */
[----:B------:R-:W-:-:S04]  /*e6d0*/  DEPBAR.LE SB0, 0x2 ;  /* 0x000080800000791a */ /* 0x000fc80000000000 */
[----:B------:R-:W-:Y:S02]  /*e6e0*/  BAR.SYNC.DEFER_BLOCKING 0x0 ;  /* 0x0000000000007b1d */ /* 0x000fe40000010000 */
[C---:B------:R-:W-:Y:S08]  /*e6f0*/  HMMA.16816.F32.BF16 R60, R24.reuse, R46, R60 ;  /* 0x0000002e183c723c */ /* 0x040ff0000004183c */
[----:B------:R-:W-:Y:S01]  /*e700*/  HMMA.16816.F32.BF16 R64, R24, R44, R64 ;  /* 0x0000002c1840723c */ /* 0x000fe20000041840 */
[----:B-1----:R-:W-:-:S07]  /*e710*/  IMAD.IADD R0, R146, 0x1, -R3 ;  /* 0x0000000192007824 */ /* 0x002fce00078e0a03 */
[----:B--2---:R-:W-:Y:S01]  /*e720*/  HMMA.16816.F32.BF16 R76, R32, R4, R76 ;  /* 0x00000004204c723c */ /* 0x004fe2000004184c */
[----:B------:R-:W-:Y:S01]  /*e730*/  SHF.R.S32.HI R3, RZ, 0x1f, R0 ;  /* 0x0000001fff037819 */ /* 0x000fe20000011400 */
[----:B------:R-:W-:Y:S06]  /*e740*/  LDSM.16.MT88.4 R44, [R196+0x2000] ;  /* 0x00200000c42c783b */ /* 0x000fec0000004200 */
[----:B------:R-:W-:Y:S01]  /*e750*/  FMUL.FTZ R2, R63, c[0x0][0x320] ;  /* 0x0000c8003f027a20 */ /* 0x000fe20000410000 */
[----:B------:R-:W-:Y:S01]  /*e760*/  LEA.HI R3, R3, R0, RZ, 0x2 ;  /* 0x0000000003037211 */ /* 0x000fe200078f10ff */
[----:B----4-:R-:W-:Y:S01]  /*e770*/  HMMA.16816.F32.BF16 R56, R24, R12, R56 ;  /* 0x0000000c1838723c */ /* 0x010fe20000041838 */
[----:B------:R-:W-:Y:S01]  /*e780*/  FMUL.FTZ R8, R60, c[0x0][0x320] ;  /* 0x0000c8003c087a20 */ /* 0x000fe20000410000 */
[----:B------:R-:W-:Y:S01]  /*e790*/  LDSM.16.MT88.4 R128, [R196] ;  /* 0x00000000c480783b */ /* 0x000fe20000004200 */
[----:B------:R-:W-:Y:S01]  /*e7a0*/  LOP3.LUT R3, R3, 0x7ffffffc, RZ, 0xc0, !PT ;  /* 0x7ffffffc03037812 */ /* 0x000fe200078ec0ff */
[----:B------:R-:W-:Y:S02]  /*e7b0*/  MUFU.TANH R2, R2 ;  /* 0x0000000200027308 */ /* 0x000fe40000002400 */
[----:B------:R-:W-:Y:S01]  /*e7c0*/  FMUL.FTZ R42, R64, c[0x0][0x320] ;  /* 0x0000c800402a7a20 */ /* 0x000fe20000410000 */
[----:B------:R-:W-:Y:S01]  /*e7d0*/  LDSM.16.MT88.4 R120, [R176] ;  /* 0x00000000b078783b */ /* 0x000fe20000004200 */
[----:B------:R-:W-:Y:S01]  /*e7e0*/  IMAD.IADD R0, R0, 0x1, -R3 ;  /* 0x0000000100007824 */ /* 0x000fe200078e0a03 */
[----:B------:R-:W-:Y:S01]  /*e7f0*/  HMMA.16816.F32.BF16 R80, R32, R6, R80 ;  /* 0x000000062050723c */ /* 0x000fe20000041850 */
[----:B------:R-:W-:Y:S01]  /*e800*/  FMUL.FTZ R13, R62, c[0x0][0x320] ;  /* 0x0000c8003e0d7a20 */ /* 0x000fe20000410000 */
[----:B------:R-:W-:Y:S01]  /*e810*/  LDSM.16.MT88.4 R112, [R147] ;  /* 0x000000009370783b */ /* 0x000fe20000004200 */
[----:B------:R-:W-:Y:S01]  /*e820*/  IMAD.SHL.U32 R3, R0, 0x2, RZ ;  /* 0x0000000200037824 */ /* 0x000fe200078e00ff */
[----:B------:R-:W-:Y:S01]  /*e830*/  MUFU.TANH R42, R42 ;  /* 0x0000002a002a7308 */ /* 0x000fe20000002400 */
[----:B------:R-:W-:Y:S01]  /*e840*/  FMUL.FTZ R43, R65, c[0x0][0x320] ;  /* 0x0000c800412b7a20 */ /* 0x000fe20000410000 */
[----:B------:R-:W-:Y:S01]  /*e850*/  LDSM.16.MT88.4 R104, [R222] ;  /* 0x00000000de68783b */ /* 0x000fe20000004200 */
[----:B------:R-:W-:Y:S01]  /*e860*/  IMAD.IADD R0, R84, 0x1, -R3 ;  /* 0x0000000154007824 */ /* 0x000fe200078e0a03 */
[C---:B------:R-:W-:Y:S01]  /*e870*/  HMMA.16816.F32.BF16 R72, R24.reuse, R14, R72 ;  /* 0x0000000e1848723c */ /* 0x040fe20000041848 */
[----:B------:R-:W-:Y:S01]  /*e880*/  FMUL.FTZ R12, R61, c[0x0][0x320] ;  /* 0x0000c8003d0c7a20 */ /* 0x000fe20000410000 */
[----:B------:R-:W-:Y:S01]  /*e890*/  LDSM.16.MT88.4 R52, [R176+0x2000] ;  /* 0x00200000b034783b */ /* 0x000fe20000004200 */
[----:B------:R-:W-:Y:S01]  /*e8a0*/  FMUL.FTZ R30, R66, c[0x0][0x320] ;  /* 0x0000c800421e7a20 */ /* 0x000fe20000410000 */
[----:B------:R-:W1:Y:S01]  /*e8b0*/  MUFU.TANH R13, R13 ;  /* 0x0000000d000d7308 */ /* 0x000e620000002400 */
[C---:B------:R-:W-:Y:S01]  /*e8c0*/  ISETP.GT.AND P1, PT, R0.reuse, RZ, PT ;  /* 0x000000ff0000720c */ /* 0x040fe20003f24270 */
[----:B------:R-:W-:Y:S01]  /*e8d0*/  FMUL.FTZ R31, R67, c[0x0][0x320] ;  /* 0x0000c800431f7a20 */ /* 0x000fe20000410000 */
[C---:B------:R-:W-:Y:S01]  /*e8e0*/  ISETP.GT.AND P0, PT, R0.reuse, 0x1, PT ;  /* 0x000000010000780c */ /* 0x040fe20003f04270 */
[C---:B---3--:R-:W-:Y:S01]  /*e8f0*/  HMMA.16816.F32.BF16 R76, R24.reuse, R16, R76 ;  /* 0x00000010184c723c */ /* 0x048fe2000004184c */
[----:B------:R-:W-:Y:S01]  /*e900*/  ISETP.GT.AND P3, PT, R0, 0x8, PT ;  /* 0x000000080000780c */ /* 0x000fe20003f64270 */
[----:B------:R-:W-:Y:S01]  /*e910*/  FMUL.FTZ R56, R56, c[0x0][0x320] ;  /* 0x0000c80038387a20 */ /* 0x000fe20000410000 */
[----:B------:R-:W-:Y:S01]  /*e920*/  FSEL R20, R20, -INF , P1 ;  /* 0xff80000014147808 */ /* 0x000fe20000800000 */
[----:B------:R-:W2:Y:S01]  /*e930*/  MUFU.TANH R43, R43 ;  /* 0x0000002b002b7308 */ /* 0x000ea20000002400 */
[----:B------:R-:W-:Y:S01]  /*e940*/  FSEL R33, R21, -INF , P0 ;  /* 0xff80000015217808 */ /* 0x000fe20000000000 */
[----:B------:R-:W-:Y:S01]  /*e950*/  FMUL.FTZ R57, R57, c[0x0][0x320] ;  /* 0x0000c80039397a20 */ /* 0x000fe20000410000 */
[----:B------:R-:W-:Y:S01]  /*e960*/  ISETP.GT.AND P5, PT, R0, 0x9, PT ;  /* 0x000000090000780c */ /* 0x000fe20003fa4270 */
[----:B------:R-:W-:Y:S01]  /*e970*/  HMMA.16816.F32.BF16 R80, R24, R18, R80 ;  /* 0x000000121850723c */ /* 0x000fe20000041850 */
[----:B------:R-:W-:Y:S01]  /*e980*/  FSEL R35, R28, -INF , P3 ;  /* 0xff8000001c237808 */ /* 0x000fe20001800000 */
[----:B------:R-:W-:Y:S01]  /*e990*/  FMUL.FTZ R58, R58, c[0x0][0x320] ;  /* 0x0000c8003a3a7a20 */ /* 0x000fe20000410000 */
[----:B------:R-:W-:Y:S01]  /*e9a0*/  FMNMX.FTZ R4, R20, R33, !PT ;  /* 0x0000002114047209 */ /* 0x000fe20007810000 */
[----:B------:R-:W3:Y:S01]  /*e9b0*/  MUFU.TANH R8, R8 ;  /* 0x0000000800087308 */ /* 0x000ee20000002400 */
[----:B------:R-:W-:Y:S01]  /*e9c0*/  FSEL R22, R22, -INF , P1 ;  /* 0xff80000016167808 */ /* 0x000fe20000800000 */
[----:B------:R-:W-:Y:S01]  /*e9d0*/  FMUL.FTZ R59, R59, c[0x0][0x320] ;  /* 0x0000c8003b3b7a20 */ /* 0x000fe20000410000 */
[----:B------:R-:W-:Y:S01]  /*e9e0*/  ISETP.GT.AND P2, PT, R0, 0x18, PT ;  /* 0x000000180000780c */ /* 0x000fe20003f44270 */
[----:B------:R-:W-:Y:S01]  /*e9f0*/  FMUL.FTZ R72, R72, c[0x0][0x320] ;  /* 0x0000c80048487a20 */ /* 0x000fe20000410000 */
[C---:B------:R-:W-:Y:S01]  /*ea00*/  ISETP.GT.AND P1, PT, R0.reuse, 0x19, PT ;  /* 0x000000190000780c */ /* 0x040fe20003f24270 */
[----:B------:R-:W-:Y:S01]  /*ea10*/  FMUL.FTZ R73, R73, c[0x0][0x320] ;  /* 0x0000c80049497a20 */ /* 0x000fe20000410000 */
[----:B------:R-:W-:Y:S01]  /*ea20*/  ISETP.GT.AND P6, PT, R0, 0x10, PT ;  /* 0x000000100000780c */ /* 0x000fe20003fc4270 */
[----:B------:R-:W4:Y:S01]  /*ea30*/  MUFU.TANH R12, R12 ;  /* 0x0000000c000c7308 */ /* 0x000f220000002400 */
[----:B------:R-:W-:Y:S01]  /*ea40*/  FSEL R29, R29, -INF , P5 ;  /* 0xff8000001d1d7808 */ /* 0x000fe20002800000 */
[----:B------:R-:W-:Y:S01]  /*ea50*/  FMUL.FTZ R74, R74, c[0x0][0x320] ;  /* 0x0000c8004a4a7a20 */ /* 0x000fe20000410000 */
[----:B------:R-:W-:Y:S01]  /*ea60*/  FMNMX.FTZ R4, R35, R4, !PT ;  /* 0x0000000423047209 */ /* 0x000fe20007810000 */
[----:B------:R-:W-:Y:S01]  /*ea70*/  FMUL.FTZ R76, R76, c[0x0][0x320] ;  /* 0x0000c8004c4c7a20 */ /* 0x000fe20000410000 */
[----:B-1----:R-:W-:Y:S01]  /*ea80*/  FSEL R15, R13, -INF , P2 ;  /* 0xff8000000d0f7808 */ /* 0x002fe20001000000 */
[----:B------:R-:W-:Y:S01]  /*ea90*/  FMUL.FTZ R77, R77, c[0x0][0x320] ;  /* 0x0000c8004d4d7a20 */ /* 0x000fe20000410000 */
[----:B------:R-:W-:Y:S01]  /*eaa0*/  FSEL R27, R23, -INF , P0 ;  /* 0xff800000171b7808 */ /* 0x000fe20000000000 */
[----:B------:R-:W1:Y:S01]  /*eab0*/  MUFU.TANH R30, R30 ;  /* 0x0000001e001e7308 */ /* 0x000e620000002400 */
[----:B------:R-:W-:Y:S01]  /*eac0*/  FSEL R13, R2, -INF , P1 ;  /* 0xff800000020d7808 */ /* 0x000fe20000800000 */
[----:B------:R-:W-:Y:S01]  /*ead0*/  FMUL.FTZ R75, R75, c[0x0][0x320] ;  /* 0x0000c8004b4b7a20 */ /* 0x000fe20000410000 */
[----:B------:R-:W-:Y:S01]  /*eae0*/  ISETP.GT.AND P4, PT, R0, 0x11, PT ;  /* 0x000000110000780c */ /* 0x000fe20003f84270 */
[----:B------:R-:W-:Y:S01]  /*eaf0*/  FMUL.FTZ R80, R80, c[0x0][0x320] ;  /* 0x0000c80050507a20 */ /* 0x000fe20000410000 */
[----:B------:R-:W-:Y:S01]  /*eb00*/  FSEL R23, R42, -INF , P6 ;  /* 0xff8000002a177808 */ /* 0x000fe20003000000 */
[----:B------:R-:W-:Y:S01]  /*eb10*/  FMUL.FTZ R78, R78, c[0x0][0x320] ;  /* 0x0000c8004e4e7a20 */ /* 0x000fe20000410000 */
[----:B------:R-:W-:Y:S01]  /*eb20*/  FMNMX.FTZ R2, R29, R4, !PT ;  /* 0x000000041d027209 */ /* 0x000fe20007810000 */
[----:B------:R-:W1:Y:S01]  /*eb30*/  MUFU.TANH R231, R56 ;  /* 0x0000003800e77308 */ /* 0x000e620000002400 */
[----:B--2---:R-:W-:Y:S01]  /*eb40*/  FSEL R21, R43, -INF , P4 ;  /* 0xff8000002b157808 */ /* 0x004fe20002000000 */
[----:B------:R-:W-:Y:S01]  /*eb50*/  FMUL.FTZ R79, R79, c[0x0][0x320] ;  /* 0x0000c8004f4f7a20 */ /* 0x000fe20000410000 */
[----:B------:R-:W-:Y:S01]  /*eb60*/  FMNMX.FTZ R2, R23, R2, !PT ;  /* 0x0000000217027209 */ /* 0x000fe20007810000 */
[----:B------:R-:W-:Y:S01]  /*eb70*/  FMUL.FTZ R81, R81, c[0x0][0x320] ;  /* 0x0000c80051517a20 */ /* 0x000fe20000410000 */
[----:B---3--:R-:W-:Y:S01]  /*eb80*/  FSEL R7, R8, -INF , P2 ;  /* 0xff80000008077808 */ /* 0x008fe20001000000 */
[----:B------:R-:W-:Y:S01]  /*eb90*/  FMUL.FTZ R82, R82, c[0x0][0x320] ;  /* 0x0000c80052527a20 */ /* 0x000fe20000410000 */
[----:B------:R-:W-:Y:S01]  /*eba0*/  FMNMX.FTZ R2, R21, R2, !PT ;  /* 0x0000000215027209 */ /* 0x000fe20007810000 */
[----:B------:R-:W2:Y:S01]  /*ebb0*/  MUFU.TANH R173, R57 ;  /* 0x0000003900ad7308 */ /* 0x000ea20000002400 */
[----:B------:R-:W-:Y:S01]  /*ebc0*/  FSEL R25, R40, -INF , P3 ;  /* 0xff80000028197808 */ /* 0x000fe20001800000 */
[----:B------:R-:W-:Y:S01]  /*ebd0*/  FMUL.FTZ R83, R83, c[0x0][0x320] ;  /* 0x0000c80053537a20 */ /* 0x000fe20000410000 */
[----:B------:R-:W-:Y:S01]  /*ebe0*/  FMNMX.FTZ R4, R22, R27, !PT ;  /* 0x0000001b16047209 */ /* 0x000fe20007810000 */
[----:B------:R-:W-:Y:S01]  /*ebf0*/  LDSM.16.MT88.4 R60, [R147+0x2000] ;  /* 0x00200000933c783b */ /* 0x000fe20000004200 */
[----:B------:R-:W-:-:S02]  /*ec00*/  ISETP.GT.AND P0, PT, R0, 0x20, PT ;  /* 0x000000200000780c */ /* 0x000fc40003f04270 */
[----:B----4-:R-:W-:Y:S01]  /*ec10*/  FSEL R5, R12, -INF , P1 ;  /* 0xff8000000c057808 */ /* 0x010fe20000800000 */
[----:B------:R-:W3:Y:S01]  /*ec20*/  MUFU.TANH R31, R31 ;  /* 0x0000001f001f7308 */ /* 0x000ee20000002400 */
[----:B------:R-:W-:Y:S01]  /*ec30*/  FMNMX.FTZ R2, R7, R2, !PT ;  /* 0x0000000207027209 */ /* 0x000fe20007810000 */
[----:B------:R-:W-:Y:S01]  /*ec40*/  LDSM.16.MT88.4 R68, [R168+0x2000] ;  /* 0x00200000a844783b */ /* 0x000fe20000004200 */
[----:B------:R-:W-:Y:S02]  /*ec50*/  FSEL R41, R41, -INF , P5 ;  /* 0xff80000029297808 */ /* 0x000fe40002800000 */
[----:B------:R-:W-:Y:S01]  /*ec60*/  FMNMX.FTZ R4, R25, R4, !PT ;  /* 0x0000000419047209 */ /* 0x000fe20007810000 */
[----:B-----5:R-:W-:Y:S01]  /*ec70*/  LDSM.16.MT88.4 R84, [R176+0x4000] ;  /* 0x00400000b054783b */ /* 0x020fe20000004200 */
[----:B-1----:R-:W-:Y:S01]  /*ec80*/  FSEL R19, R30, -INF , P6 ;  /* 0xff8000001e137808 */ /* 0x002fe20003000000 */
[----:B------:R-:W1:Y:S01]  /*ec90*/  MUFU.TANH R207, R72 ;  /* 0x0000004800cf7308 */ /* 0x000e620000002400 */
[----:B------:R-:W-:Y:S01]  /*eca0*/  ISETP.GT.AND P6, PT, R0, 0x21, PT ;  /* 0x000000210000780c */ /* 0x000fe20003fc4270 */
[----:B------:R-:W-:Y:S01]  /*ecb0*/  LDSM.16.MT88.4 R92, [R147+0x4000] ;  /* 0x00400000935c783b */ /* 0x000fe20000004200 */
[----:B------:R-:W-:-:S02]  /*ecc0*/  FSEL R231, R231, -INF , P0 ;  /* 0xff800000e7e77808 */ /* 0x000fc40000000000 */
[----:B------:R-:W-:Y:S01]  /*ecd0*/  FMNMX.FTZ R2, R5, R2, !PT ;  /* 0x0000000205027209 */ /* 0x000fe20007810000 */
[----:B------:R-:W-:Y:S01]  /*ece0*/  LDSM.16.MT88.4 R148, [R176+0x800] ;  /* 0x00080000b094783b */ /* 0x000fe20000004200 */
[----:B------:R-:W-:Y:S01]  /*ecf0*/  FMNMX.FTZ R4, R41, R4, !PT ;  /* 0x0000000429047209 */ /* 0x000fe20007810000 */
[----:B------:R-:W4:Y:S01]  /*ed00*/  MUFU.TANH R175, R73 ;  /* 0x0000004900af7308 */ /* 0x000f220000002400 */
[----:B------:R-:W-:Y:S02]  /*ed10*/  ISETP.GT.AND P5, PT, R0, 0x28, PT ;  /* 0x000000280000780c */ /* 0x000fe40003fa4270 */
[----:B--2---:R-:W-:Y:S02]  /*ed20*/  FSEL R173, R173, -INF , P6 ;  /* 0xff800000adad7808 */ /* 0x004fe40003000000 */
[----:B------:R-:W-:Y:S02]  /*ed30*/  FMNMX.FTZ R2, R231, R2, !PT ;  /* 0x00000002e7027209 */ /* 0x000fe40007810000 */
[----:B---3--:R-:W-:Y:S01]  /*ed40*/  FSEL R17, R31, -INF , P4 ;  /* 0xff8000001f117808 */ /* 0x008fe20002000000 */
[----:B------:R-:W2:Y:S01]  /*ed50*/  MUFU.TANH R191, R76 ;  /* 0x0000004c00bf7308 */ /* 0x000ea20000002400 */
[----:B------:R-:W-:-:S02]  /*ed60*/  FMNMX.FTZ R4, R19, R4, !PT ;  /* 0x0000000413047209 */ /* 0x000fc40007810000 */
[C---:B------:R-:W-:Y:S02]  /*ed70*/  ISETP.GT.AND P4, PT, R0.reuse, 0x29, PT ;  /* 0x000000290000780c */ /* 0x040fe40003f84270 */
[----:B-1----:R-:W-:Y:S02]  /*ed80*/  FSEL R207, R207, -INF , P5 ;  /* 0xff800000cfcf7808 */ /* 0x002fe40002800000 */
[----:B------:R-:W-:Y:S01]  /*ed90*/  FMNMX.FTZ R2, R173, R2, !PT ;  /* 0x00000002ad027209 */ /* 0x000fe20007810000 */
[----:B------:R-:W1:Y:S01]  /*eda0*/  MUFU.TANH R195, R58 ;  /* 0x0000003a00c37308 */ /* 0x000e620000002400 */
[----:B------:R-:W-:Y:S02]  /*edb0*/  FMNMX.FTZ R4, R17, R4, !PT ;  /* 0x0000000411047209 */ /* 0x000fe40007810000 */
[----:B------:R-:W-:Y:S02]  /*edc0*/  ISETP.GT.AND P3, PT, R0, 0x30, PT ;  /* 0x000000300000780c */ /* 0x000fe40003f64270 */
[----:B----4-:R-:W-:-:S02]  /*edd0*/  FSEL R175, R175, -INF , P4 ;  /* 0xff800000afaf7808 */ /* 0x010fc40002000000 */
[----:B------:R-:W-:Y:S01]  /*ede0*/  FMNMX.FTZ R2, R207, R2, !PT ;  /* 0x00000002cf027209 */ /* 0x000fe20007810000 */
[----:B------:R-:W3:Y:S01]  /*edf0*/  MUFU.TANH R189, R77 ;  /* 0x0000004d00bd7308 */ /* 0x000ee20000002400 */
[----:B------:R-:W-:Y:S02]  /*ee00*/  FMNMX.FTZ R4, R15, R4, !PT ;  /* 0x000000040f047209 */ /* 0x000fe40007810000 */
[----:B------:R-:W-:Y:S02]  /*ee10*/  ISETP.GT.AND P2, PT, R0, 0x31, PT ;  /* 0x000000310000780c */ /* 0x000fe40003f44270 */
[----:B--2---:R-:W-:Y:S02]  /*ee20*/  FSEL R191, R191, -INF , P3 ;  /* 0xff800000bfbf7808 */ /* 0x004fe40001800000 */
[----:B------:R-:W-:Y:S01]  /*ee30*/  FMNMX.FTZ R2, R175, R2, !PT ;  /* 0x00000002af027209 */ /* 0x000fe20007810000 */
[----:B------:R-:W2:Y:S01]  /*ee40*/  MUFU.TANH R179, R59 ;  /* 0x0000003b00b37308 */ /* 0x000ea20000002400 */
[----:B-1----:R-:W-:-:S02]  /*ee50*/  FSEL R195, R195, -INF , P0 ;  /* 0xff800000c3c37808 */ /* 0x002fc40000000000 */
[----:B------:R-:W-:Y:S02]  /*ee60*/  FMNMX.FTZ R4, R13, R4, !PT ;  /* 0x000000040d047209 */ /* 0x000fe40007810000 */
[----:B------:R-:W-:Y:S02]  /*ee70*/  ISETP.GT.AND P1, PT, R0, 0x38, PT ;  /* 0x000000380000780c */ /* 0x000fe40003f24270 */
[----:B------:R-:W-:Y:S01]  /*ee80*/  FMNMX.FTZ R2, R191, R2, !PT ;  /* 0x00000002bf027209 */ /* 0x000fe20007810000 */
[----:B------:R-:W1:Y:S01]  /*ee90*/  MUFU.TANH R187, R80 ;  /* 0x0000005000bb7308 */ /* 0x000e620000002400 */
[----:B---3--:R-:W-:Y:S02]  /*eea0*/  FSEL R189, R189, -INF , P2 ;  /* 0xff800000bdbd7808 */ /* 0x008fe40001000000 */
[----:B------:R-:W-:Y:S02]  /*eeb0*/  FMNMX.FTZ R4, R195, R4, !PT ;  /* 0x00000004c3047209 */ /* 0x000fe40007810000 */
[----:B------:R-:W-:-:S02]  /*eec0*/  FMNMX.FTZ R2, R189, R2, !PT ;  /* 0x00000002bd027209 */ /* 0x000fc40007810000 */
[----:B------:R-:W-:Y:S01]  /*eed0*/  ISETP.GT.AND P0, PT, R0, 0x39, PT ;  /* 0x000000390000780c */ /* 0x000fe20003f04270 */
[----:B------:R-:W3:Y:S01]  /*eee0*/  MUFU.TANH R193, R74 ;  /* 0x0000004a00c17308 */ /* 0x000ee20000002400 */
[----:B--2---:R-:W-:-:S04]  /*eef0*/  FSEL R179, R179, -INF , P6 ;  /* 0xff800000b3b37808 */ /* 0x004fc80003000000 */
[----:B------:R-:W-:-:S03]  /*ef00*/  FMNMX.FTZ R4, R179, R4, !PT ;  /* 0x00000004b3047209 */ /* 0x000fc60007810000 */
[----:B------:R-:W2:Y:S01]  /*ef10*/  MUFU.TANH R185, R75 ;  /* 0x0000004b00b97308 */ /* 0x000ea20000002400 */
[----:B-1----:R-:W-:-:S04]  /*ef20*/  FSEL R187, R187, -INF , P1 ;  /* 0xff800000bbbb7808 */ /* 0x002fc80000800000 */
[----:B------:R-:W-:-:S03]  /*ef30*/  FMNMX.FTZ R0, R187, R2, !PT ;  /* 0x00000002bb007209 */ /* 0x000fc60007810000 */
[----:B------:R-:W1:Y:S01]  /*ef40*/  MUFU.TANH R181, R78 ;  /* 0x0000004e00b57308 */ /* 0x000e620000002400 */
[----:B---3--:R-:W-:-:S04]  /*ef50*/  FSEL R193, R193, -INF , P5 ;  /* 0xff800000c1c17808 */ /* 0x008fc80002800000 */
[----:B------:R-:W-:-:S03]  /*ef60*/  FMNMX.FTZ R2, R193, R4, !PT ;  /* 0x00000004c1027209 */ /* 0x000fc60007810000 */
[----:B------:R-:W3:Y:S01]  /*ef70*/  MUFU.TANH R155, R79 ;  /* 0x0000004f009b7308 */ /* 0x000ee20000002400 */
[----:B--2---:R-:W-:-:S04]  /*ef80*/  FSEL R185, R185, -INF , P4 ;  /* 0xff800000b9b97808 */ /* 0x004fc80002000000 */
[----:B------:R-:W-:-:S03]  /*ef90*/  FMNMX.FTZ R2, R185, R2, !PT ;  /* 0x00000002b9027209 */ /* 0x000fc60007810000 */
[----:B------:R-:W2:Y:S01]  /*efa0*/  MUFU.TANH R183, R81 ;  /* 0x0000005100b77308 */ /* 0x000ea20000002400 */
[----:B-1----:R-:W-:-:S04]  /*efb0*/  FSEL R181, R181, -INF , P3 ;  /* 0xff800000b5b57808 */ /* 0x002fc80001800000 */
[----:B------:R-:W-:-:S03]  /*efc0*/  FMNMX.FTZ R2, R181, R2, !PT ;  /* 0x00000002b5027209 */ /* 0x000fc60007810000 */
[----:B------:R-:W1:Y:S01]  /*efd0*/  MUFU.TANH R153, R82 ;  /* 0x0000005200997308 */ /* 0x000e620000002400 */
[----:B---3--:R-:W-:Y:S01]  /*efe0*/  FSEL R155, R155, -INF , P2 ;  /* 0xff8000009b9b7808 */ /* 0x008fe20001000000 */
[----:B------:R-:W-:Y:S03]  /*eff0*/  LDSM.16.MT88.4 R76, [R196+0x4000] ;  /* 0x00400000c44c783b */ /* 0x000fe60000004200 */
[----:B------:R-:W-:-:S03]  /*f000*/  FMNMX.FTZ R2, R155, R2, !PT ;  /* 0x000000029b027209 */ /* 0x000fc60007810000 */
[----:B------:R-:W3:Y:S01]  /*f010*/  MUFU.TANH R177, R83 ;  /* 0x0000005300b17308 */ /* 0x000ee20000002400 */
[----:B--2---:R-:W-:-:S04]  /*f020*/  FSEL R183, R183, -INF , P0 ;  /* 0xff800000b7b77808 */ /* 0x004fc80000000000 */
[----:B------:R-:W-:Y:S02]  /*f030*/  FMNMX.FTZ R0, R183, R0, !PT ;  /* 0x00000000b7007209 */ /* 0x000fe40007810000 */
[----:B-1----:R-:W-:-:S03]  /*f040*/  FSEL R153, R153, -INF , P1 ;  /* 0xff80000099997808 */ /* 0x002fc60000800000 */
[----:B------:R-:W1:Y:S01]  /*f050*/  SHFL.BFLY PT, R31, R0, 0x2, 0x1f ;  /* 0x0c401f00001f7f89 */ /* 0x000e6200000e0000 */
[----:B------:R-:W-:Y:S02]  /*f060*/  FMNMX.FTZ R2, R153, R2, !PT ;  /* 0x0000000299027209 */ /* 0x000fe40007810000 */
[----:B---3--:R-:W-:-:S04]  /*f070*/  FSEL R177, R177, -INF , P0 ;  /* 0xff800000b1b17808 */ /* 0x008fc80000000000 */
[----:B------:R-:W-:-:S05]  /*f080*/  FMNMX.FTZ R37, R177, R2, !PT ;  /* 0x00000002b1257209 */ /* 0x000fca0007810000 */
[----:B------:R-:W2:Y:S01]  /*f090*/  SHFL.BFLY PT, R2, R37, 0x2, 0x1f ;  /* 0x0c401f0025027f89 */ /* 0x000ea200000e0000 */
[----:B-1----:R-:W-:-:S05]  /*f0a0*/  FMNMX.FTZ R31, R0, R31, !PT ;  /* 0x0000001f001f7209 */ /* 0x002fca0007810000 */
[----:B------:R-:W1:Y:S01]  /*f0b0*/  SHFL.BFLY PT, R8, R31, 0x1, 0x1f ;  /* 0x0c201f001f087f89 */ /* 0x000e6200000e0000 */
[----:B--2---:R-:W-:-:S03]  /*f0c0*/  FMNMX.FTZ R0, R37, R2, !PT ;  /* 0x0000000225007209 */ /* 0x004fc60007810000 */
[----:B------:R-:W-:Y:S04]  /*f0d0*/  LDSM.16.MT88.4 R36, [R147+0x800] ;  /* 0x000800009324783b */ /* 0x000fe80000004200 */
[----:B------:R-:W2:Y:S01]  /*f0e0*/  SHFL.BFLY PT, R3, R0, 0x1, 0x1f ;  /* 0x0c201f0000037f89 */ /* 0x000ea200000e0000 */
[----:B-1----:R-:W-:-:S04]  /*f0f0*/  FMNMX.FTZ R8, R31, R8, !PT ;  /* 0x000000081f087209 */ /* 0x002fc80007810000 */
[C---:B------:R-:W-:Y:S01]  /*f100*/  FSETP.NEU.FTZ.AND P0, PT, R8.reuse, -INF , PT ;  /* 0xff8000000800780b */ /* 0x040fe20003f1d000 */
[----:B------:R-:W-:-:S05]  /*f110*/  FMUL.FTZ R152, R8, c[0x0][0x2d0] ;  /* 0x0000b40008987a20 */ /* 0x000fca0000410000 */
[----:B------:R-:W-:-:S05]  /*f120*/  FSEL R152, R152, RZ, P0 ;  /* 0x000000ff98987208 */ /* 0x000fca0000000000 */
[--C-:B------:R-:W-:Y:S01]  /*f130*/  FFMA.FTZ R171, R20, c[0x0][0x2d0], -R152.reuse ;  /* 0x0000b40014ab7a23 */ /* 0x100fe20000010898 */
[----:B--2---:R-:W-:Y:S01]  /*f140*/  FMNMX.FTZ R3, R0, R3, !PT ;  /* 0x0000000300037209 */ /* 0x004fe20007810000 */
[--C-:B------:R-:W-:Y:S02]  /*f150*/  FFMA.FTZ R166, R33, c[0x0][0x2d0], -R152.reuse ;  /* 0x0000b40021a67a23 */ /* 0x100fe40000010898 */
[--C-:B------:R-:W-:Y:S01]  /*f160*/  FFMA.FTZ R169, R35, c[0x0][0x2d0], -R152.reuse ;  /* 0x0000b40023a97a23 */ /* 0x100fe20000010898 */
[C---:B------:R-:W-:Y:S01]  /*f170*/  FSETP.NEU.FTZ.AND P0, PT, R3.reuse, -INF , PT ;  /* 0xff8000000300780b */ /* 0x040fe20003f1d000 */
[----:B------:R-:W-:Y:S01]  /*f180*/  FMUL.FTZ R174, R3, c[0x0][0x2d0] ;  /* 0x0000b40003ae7a20 */ /* 0x000fe20000410000 */
[----:B------:R-:W-:Y:S01]  /*f190*/  MUFU.EX2 R171, R171 ;  /* 0x000000ab00ab7308 */ /* 0x000fe20000000800 */
[--C-:B------:R-:W-:Y:S01]  /*f1a0*/  FFMA.FTZ R162, R29, c[0x0][0x2d0], -R152.reuse ;  /* 0x0000b4001da27a23 */ /* 0x100fe20000010898 */
[----:B------:R-:W-:Y:S01]  /*f1b0*/  LDSM.16.MT88.4 R32, [R168+0x800] ;  /* 0x00080000a820783b */ /* 0x000fe20000004200 */
[--C-:B------:R-:W-:Y:S01]  /*f1c0*/  FFMA.FTZ R157, R7, c[0x0][0x2d0], -R152.reuse ;  /* 0x0000b400079d7a23 */ /* 0x100fe20000010898 */
[----:B------:R-:W-:Y:S01]  /*f1d0*/  FSEL R174, R174, RZ, P0 ;  /* 0x000000ffaeae7208 */ /* 0x000fe20000000000 */
[--C-:B------:R-:W-:Y:S01]  /*f1e0*/  FFMA.FTZ R0, R5, c[0x0][0x2d0], -R152.reuse ;  /* 0x0000b40005007a23 */ /* 0x100fe20000010898 */
[----:B------:R-:W-:Y:S01]  /*f1f0*/  LDSM.16.MT88.4 R28, [R176+0x2800] ;  /* 0x00280000b01c783b */ /* 0x000fe20000004200 */
[----:B------:R-:W-:Y:S01]  /*f200*/  FFMA.FTZ R163, R23, c[0x0][0x2d0], -R152 ;  /* 0x0000b40017a37a23 */ /* 0x000fe20000010898 */
[----:B------:R-:W1:Y:S01]  /*f210*/  MUFU.EX2 R166, R166 ;  /* 0x000000a600a67308 */ /* 0x000e620000000800 */
[--C-:B------:R-:W-:Y:S01]  /*f220*/  FFMA.FTZ R167, R22, c[0x0][0x2d0], -R174.reuse ;  /* 0x0000b40016a77a23 */ /* 0x100fe200000108ae */
[----:B------:R-:W2:Y:S01]  /*f230*/  LDSM.16.MT88.4 R4, [R222+0x4000] ;  /* 0x00400000de04783b */ /* 0x000ea20000004200 */
[----:B------:R-:W-:-:S02]  /*f240*/  FFMA.FTZ R164, R27, c[0x0][0x2d0], -R174 ;  /* 0x0000b4001ba47a23 */ /* 0x000fc400000108ae */
[--C-:B------:R-:W-:Y:S02]  /*f250*/  FFMA.FTZ R165, R25, c[0x0][0x2d0], -R174.reuse ;  /* 0x0000b40019a57a23 */ /* 0x100fe400000108ae */
[----:B------:R-:W-:Y:S01]  /*f260*/  FFMA.FTZ R160, R41, c[0x0][0x2d0], -R174 ;  /* 0x0000b40029a07a23 */ /* 0x000fe200000108ae */
[----:B------:R-:W-:Y:S01]  /*f270*/  MUFU.EX2 R169, R169 ;  /* 0x000000a900a97308 */ /* 0x000fe20000000800 */
[----:B------:R-:W-:Y:S01]  /*f280*/  FFMA.FTZ R158, R21, c[0x0][0x2d0], -R152 ;  /* 0x0000b400159e7a23 */ /* 0x000fe20000010898 */
[----:B------:R-:W-:Y:S01]  /*f290*/  LDSM.16.MT88.4 R24, [R196+0x800] ;  /* 0x00080000c418783b */ /* 0x000fe20000004200 */
[--C-:B------:R-:W-:Y:S02]  /*f2a0*/  FFMA.FTZ R159, R15, c[0x0][0x2d0], -R174.reuse ;  /* 0x0000b4000f9f7a23 */ /* 0x100fe400000108ae */
[--C-:B------:R-:W-:Y:S01]  /*f2b0*/  FFMA.FTZ R2, R13, c[0x0][0x2d0], -R174.reuse ;  /* 0x0000b4000d027a23 */ /* 0x100fe200000108ae */
[----:B------:R-:W-:Y:S01]  /*f2c0*/  LDSM.16.MT88.4 R20, [R147+0x2800] ;  /* 0x002800009314783b */ /* 0x000fe20000004200 */
[--C-:B------:R-:W-:Y:S01]  /*f2d0*/  FFMA.FTZ R161, R19, c[0x0][0x2d0], -R174.reuse ;  /* 0x0000b40013a17a23 */ /* 0x100fe200000108ae */
[----:B------:R-:W3:Y:S01]  /*f2e0*/  MUFU.EX2 R162, R162 ;  /* 0x000000a200a27308 */ /* 0x000ee20000000800 */
[----:B-1----:R-:W-:Y:S01]  /*f2f0*/  F2FP.BF16.PACK_AB R100, R166, R171 ;  /* 0x000000aba664723e */ /* 0x002fe200000010ff */
[----:B------:R-:W1:Y:S01]  /*f300*/  LDSM.16.MT88.4 R12, [R196+0x2800] ;  /* 0x00280000c40c783b */ /* 0x000e620000004200 */
[----:B------:R-:W-:-:S02]  /*f310*/  FFMA.FTZ R156, R17, c[0x0][0x2d0], -R174 ;  /* 0x0000b400119c7a23 */ /* 0x000fc400000108ae */
[--C-:B------:R-:W-:Y:S01]  /*f320*/  FFMA.FTZ R170, R231, c[0x0][0x2d0], -R152.reuse ;  /* 0x0000b400e7aa7a23 */ /* 0x100fe20000010898 */
[----:B------:R-:W4:Y:S01]  /*f330*/  LDSM.16.MT88.4 R16, [R168+0x2800] ;  /* 0x00280000a810783b */ /* 0x000f220000004200 */
[--C-:B------:R-:W-:Y:S01]  /*f340*/  FFMA.FTZ R173, R173, c[0x0][0x2d0], -R152.reuse ;  /* 0x0000b400adad7a23 */ /* 0x100fe20000010898 */
[----:B------:R-:W-:Y:S01]  /*f350*/  MUFU.EX2 R167, R167 ;  /* 0x000000a700a77308 */ /* 0x000fe20000000800 */
[--C-:B------:R-:W-:Y:S02]  /*f360*/  FFMA.FTZ R172, R207, c[0x0][0x2d0], -R152.reuse ;  /* 0x0000b400cfac7a23 */ /* 0x100fe40000010898 */
[----:B------:R-:W-:Y:S02]  /*f370*/  FFMA.FTZ R175, R175, c[0x0][0x2d0], -R152 ;  /* 0x0000b400afaf7a23 */ /* 0x000fe40000010898 */
[--C-:B------:R-:W-:Y:S02]  /*f380*/  FFMA.FTZ R178, R195, c[0x0][0x2d0], -R174.reuse ;  /* 0x0000b400c3b27a23 */ /* 0x100fe400000108ae */
[--C-:B------:R-:W-:Y:S01]  /*f390*/  FFMA.FTZ R179, R179, c[0x0][0x2d0], -R174.reuse ;  /* 0x0000b400b3b37a23 */ /* 0x100fe200000108ae */
[----:B------:R-:W2:Y:S01]  /*f3a0*/  MUFU.EX2 R164, R164 ;  /* 0x000000a400a47308 */ /* 0x000ea20000000800 */
[----:B---3--:R-:W-:Y:S01]  /*f3b0*/  F2FP.BF16.PACK_AB R102, R162, R169 ;  /* 0x000000a9a266723e */ /* 0x008fe200000010ff */
[----:B------:R-:W-:-:S02]  /*f3c0*/  FFMA.FTZ R180, R193, c[0x0][0x2d0], -R174 ;  /* 0x0000b400c1b47a23 */ /* 0x000fc400000108ae */
[----:B------:R-:W-:Y:S02]  /*f3d0*/  FFMA.FTZ R185, R185, c[0x0][0x2d0], -R174 ;  /* 0x0000b400b9b97a23 */ /* 0x000fe400000108ae */
[----:B------:R-:W-:Y:S02]  /*f3e0*/  FFMA.FTZ R241, R183, c[0x0][0x2d0], -R152 ;  /* 0x0000b400b7f17a23 */ /* 0x000fe40000010898 */
[----:B------:R-:W-:Y:S01]  /*f3f0*/  MUFU.EX2 R165, R165 ;  /* 0x000000a500a57308 */ /* 0x000fe20000000800 */
[--C-:B------:R-:W-:Y:S02]  /*f400*/  FFMA.FTZ R181, R181, c[0x0][0x2d0], -R174.reuse ;  /* 0x0000b400b5b57a23 */ /* 0x100fe400000108ae */
[--C-:B------:R-:W-:Y:S02]  /*f410*/  FFMA.FTZ R186, R155, c[0x0][0x2d0], -R174.reuse ;  /* 0x0000b4009bba7a23 */ /* 0x100fe400000108ae */
[----:B------:R-:W-:Y:S02]  /*f420*/  FFMA.FTZ R183, R153, c[0x0][0x2d0], -R174 ;  /* 0x0000b40099b77a23 */ /* 0x000fe400000108ae */
[--C-:B------:R-:W-:Y:S01]  /*f430*/  FFMA.FTZ R182, R191, c[0x0][0x2d0], -R152.reuse ;  /* 0x0000b400bfb67a23 */ /* 0x100fe20000010898 */
[----:B------:R-:W3:Y:S01]  /*f440*/  MUFU.EX2 R160, R160 ;  /* 0x000000a000a07308 */ /* 0x000ee20000000800 */
[----:B--2---:R-:W-:Y:S01]  /*f450*/  F2FP.BF16.PACK_AB R101, R164, R167 ;  /* 0x000000a7a465723e */ /* 0x004fe200000010ff */
[----:B------:R-:W-:-:S02]  /*f460*/  FFMA.FTZ R189, R189, c[0x0][0x2d0], -R152 ;  /* 0x0000b400bdbd7a23 */ /* 0x000fc40000010898 */
[----:B------:R-:W-:Y:S02]  /*f470*/  FFMA.FTZ R184, R187, c[0x0][0x2d0], -R152 ;  /* 0x0000b400bbb87a23 */ /* 0x000fe40000010898 */
[----:B------:R-:W-:Y:S01]  /*f480*/  FFMA.FTZ R174, R177, c[0x0][0x2d0], -R174 ;  /* 0x0000b400b1ae7a23 */ /* 0x000fe200000108ae */
[----:B------:R-:W-:Y:S01]  /*f490*/  LDSM.16.MT88.4 R152, [R176+0x3800] ;  /* 0x00380000b098783b */ /* 0x000fe20000004200 */
[----:B------:R-:W-:Y:S01]  /*f4a0*/  MUFU.EX2 R163, R163 ;  /* 0x000000a300a37308 */ /* 0x000fe20000000800 */
[----:B------:R-:W-:Y:S02]  /*f4b0*/  FADD.FTZ R166, R171, R166 ;  /* 0x000000a6aba67221 */ /* 0x000fe40000010000 */
[----:B------:R-:W-:Y:S02]  /*f4c0*/  FADD.FTZ R164, R167, R164 ;  /* 0x000000a4a7a47221 */ /* 0x000fe40000010000 */
[----:B------:R-:W-:Y:S01]  /*f4d0*/  FADD.FTZ R169, R169, R166 ;  /* 0x000000a6a9a97221 */ /* 0x000fe20000010000 */
[----:B---3--:R-:W-:-:S02]  /*f4e0*/  F2FP.BF16.PACK_AB R103, R160, R165 ;  /* 0x000000a5a067723e */ /* 0x008fc400000010ff */
[----:B------:R-:W2:Y:S01]  /*f4f0*/  MUFU.EX2 R158, R158 ;  /* 0x0000009e009e7308 */ /* 0x000ea20000000800 */
[----:B------:R-:W-:Y:S02]  /*f500*/  FADD.FTZ R165, R165, R164 ;  /* 0x000000a4a5a57221 */ /* 0x000fe40000010000 */
[----:B------:R-:W-:Y:S02]  /*f510*/  FADD.FTZ R162, R162, R169 ;  /* 0x000000a9a2a27221 */ /* 0x000fe40000010000 */
[----:B------:R-:W-:Y:S01]  /*f520*/  FADD.FTZ R160, R160, R165 ;  /* 0x000000a5a0a07221 */ /* 0x000fe20000010000 */
[C---:B------:R-:W-:Y:S02]  /*f530*/  HMMA.16816.F32.BF16 R40, R100.reuse, R44, RZ ;  /* 0x0000002c6428723c */ /* 0x040fe400000418ff */
[----:B------:R-:W-:Y:S06]  /*f540*/  MUFU.EX2 R157, R157 ;  /* 0x0000009d009d7308 */ /* 0x000fec0000000800 */
[C---:B------:R-:W-:Y:S02]  /*f550*/  HMMA.16816.F32.BF16 R56, R100.reuse, R60, RZ ;  /* 0x0000003c6438723c */ /* 0x040fe400000418ff */
[----:B------:R-:W-:Y:S06]  /*f560*/  MUFU.EX2 R0, R0 ;  /* 0x0000000000007308 */ /* 0x000fec0000000800 */
[C---:B------:R-:W-:Y:S02]  /*f570*/  HMMA.16816.F32.BF16 R44, R100.reuse, R46, RZ ;  /* 0x0000002e642c723c */ /* 0x040fe400000418ff */
[----:B------:R-:W-:Y:S06]  /*f580*/  MUFU.EX2 R161, R161 ;  /* 0x000000a100a17308 */ /* 0x000fec0000000800 */
[C---:B------:R-:W-:Y:S02]  /*f590*/  HMMA.16816.F32.BF16 R60, R100.reuse, R62, RZ ;  /* 0x0000003e643c723c */ /* 0x040fe400000418ff */
[----:B------:R-:W3:Y:S06]  /*f5a0*/  MUFU.EX2 R156, R156 ;  /* 0x0000009c009c7308 */ /* 0x000eec0000000800 */
        /* <DEDUP_REMOVED lines=11> */
[----:B------:R-:W-:Y:S06]  /*f660*/  MUFU.EX2 R175, R175 ;  /* 0x000000af00af7308 */ /* 0x000fec0000000800 */
        /* <DEDUP_REMOVED lines=24> */
[C---:B------:R-:W-:Y:S07]  /*f7f0*/  HMMA.16816.F32.BF16 R96, R100.reuse, R4, RZ ;  /* 0x000000046460723c */ /* 0x040fee00000418ff */
[----:B--2---:R-:W-:Y:S01]  /*f800*/  F2FP.BF16.PACK_AB R4, R158, R163 ;  /* 0x000000a39e04723e */ /* 0x004fe200000010ff */
[----:B------:R-:W-:Y:S01]  /*f810*/  HMMA.16816.F32.BF16 R100, R100, R6, RZ ;  /* 0x000000066464723c */ /* 0x000fe200000418ff */
[----:B---3--:R-:W-:Y:S01]  /*f820*/  F2FP.BF16.PACK_AB R5, R156, R161 ;  /* 0x000000a19c05723e */ /* 0x008fe200000010ff */
        /* <DEDUP_REMOVED lines=9> */
[----:B------:R-:W-:Y:S01]  /*f8c0*/  HMMA.16816.F32.BF16 R40, R4, R12, R40 ;  /* 0x0000000c0428723c */ /* 0x000fe20000041828 */
        /* <DEDUP_REMOVED lines=38> */
[----:B------:R-:W-:Y:S01]  /*fb30*/  F2FP.BF16.PACK_AB R5, R179, R178 ;  /* 0x000000b2b305723e */ /* 0x000fe200000010ff */
[----:B------:R-:W-:Y:S01]  /*fb40*/  FADD.FTZ R178, R178, R159 ;  /* 0x0000009fb2b27221 */ /* 0x000fe20000010000 */
[----:B------:R-:W-:Y:S01]  /*fb50*/  F2FP.BF16.PACK_AB R6, R175, R172 ;  /* 0x000000acaf06723e */ /* 0x000fe200000010ff */
[----:B------:R-:W-:Y:S01]  /*fb60*/  FADD.FTZ R173, R173, R170 ;  /* 0x000000aaadad7221 */ /* 0x000fe20000010000 */
[----:B------:R-:W-:Y:S01]  /*fb70*/  F2FP.BF16.PACK_AB R7, R185, R180 ;  /* 0x000000b4b907723e */ /* 0x000fe200000010ff */
[----:B------:R-:W-:-:S02]  /*fb80*/  FADD.FTZ R179, R179, R178 ;  /* 0x000000b2b3b37221 */ /* 0x000fc40000010000 */
[----:B------:R-:W-:Y:S02]  /*fb90*/  FADD.FTZ R172, R172, R173 ;  /* 0x000000adacac7221 */ /* 0x000fe40000010000 */
[----:B------:R-:W-:Y:S02]  /*fba0*/  FADD.FTZ R180, R180, R179 ;  /* 0x000000b3b4b47221 */ /* 0x000fe40000010000 */
[----:B-1----:R-:W-:Y:S01]  /*fbb0*/  HMMA.16816.F32.BF16 R132, R4, R12, R132 ;  /* 0x0000000c0484723c */ /* 0x002fe20000041884 */
[----:B------:R-:W-:Y:S02]  /*fbc0*/  FADD.FTZ R175, R175, R172 ;  /* 0x000000acafaf7221 */ /* 0x000fe40000010000 */
[----:B------:R-:W-:-:S05]  /*fbd0*/  FADD.FTZ R180, R185, R180 ;  /* 0x000000b4b9b47221 */ /* 0x000fca0000010000 */
        /* <DEDUP_REMOVED lines=31> */
[----:B------:R-:W1:Y:S07]  /*fdd0*/  LDSM.16.MT88.4 R28, [R196+0x3800] ;  /* 0x00380000c41c783b */ /* 0x000e6e0000004200 */
[C---:B------:R-:W-:Y:S08]  /*fde0*/  HMMA.16816.F32.BF16 R72, R4.reuse, R24, R72 ;  /* 0x000000180448723c */ /* 0x040ff00000041848 */
[----:B------:R-:W-:Y:S01]  /*fdf0*/  HMMA.16816.F32.BF16 R76, R4, R26, R76 ;  /* 0x0000001a044c723c */ /* 0x000fe2000004184c */
[----:B------:R-:W2:Y:S06]  /*fe00*/  LDSM.16.MT88.4 R24, [R147+0x3800] ;  /* 0x003800009318783b */ /* 0x000eac0000004200 */
        /* <DEDUP_REMOVED lines=10> */
[----:B---3--:R-:W-:Y:S01]  /*feb0*/  HMMA.16816.F32.BF16 R124, R4, R16, R124 ;  /* 0x00000010047c723c */ /* 0x008fe2000004187c */
[----:B------:R-:W-:Y:S02]  /*fec0*/  FADD.FTZ R241, R241, R184 ;  /* 0x000000b8f1f17221 */ /* 0x000fe40000010000 */
[----:B------:R-:W-:-:S05]  /*fed0*/  FADD.FTZ R239, R174, R183 ;  /* 0x000000b7aeef7221 */ /* 0x000fca0000010000 */
        /* <DEDUP_REMOVED lines=25> */
[----:B------:R-:W-:Y:S07]  /*10070*/  HMMA.16816.F32.BF16 R100, R4, R22, R100 ;  /* 0x000000160464723c */ /* 0x000fee0000041864 */
[----:B------:R-:W-:-:S04]  /*10080*/  IADD3 R5, R9, -0x3, RZ ;  /* 0xfffffffd09057810 */ /* 0x000fc80007ffe0ff */
[----:B------:R-:W-:-:S13]  /*10090*/  ISETP.GE.AND P0, PT, R5, R230, PT ;  /* 0x000000e60500720c */ /* 0x000fda0003f06270 */
[----:B------:R-:W-:Y:S05]  /*100a0*/  @!P0 BRA `(.L_x_1459) ;  /* 0x0000019000008947 */ /* 0x000fea0003800000 */
[----:B------:R-:W-:Y:S01]  /*100b0*/  SHF.R.S32.HI R0, RZ, 0x1f, R5 ;  /* 0x0000001fff007819 */ /* 0x000fe20000011405 */
[----:B------:R-:W-:Y:S01]  /*100c0*/  IMAD.WIDE.U32 R6, R5, c[0x0][0x1e0], RZ ;  /* 0x0000780005067a25 */ /* 0x000fe200078e00ff */
[----:B------:R-:W-:Y:S02]  /*100d0*/  LOP3.LUT P5, RZ, R226, 0x1, RZ, 0xc0, !PT ;  /* 0x00000001e2ff7812 */ /* 0x000fe400078ac0ff */
[----:B------:R-:W-:Y:S01]  /*100e0*/  ISETP.GE.AND P6, PT, R218, c[0x0][0x1d4], PT ;  /* 0x00007500da007a0c */ /* 0x000fe20003fc6270 */
[----:B------:R-:W-:-:S04]  /*100f0*/  IMAD R0, R0, c[0x0][0x1e0], RZ ;  /* 0x0000780000007a24 */ /* 0x000fc800078e02ff */
[----:B------:R-:W-:Y:S01]  /*10100*/  IMAD R0, R5, c[0x0][0x1e4], R0 ;  /* 0x0000790005007a24 */ /* 0x000fe200078e0200 */
[----:B------:R-:W-:-:S03]  /*10110*/  LEA R5, P0, R6, R236, 0x6 ;  /* 0x000000ec06057211 */ /* 0x000fc600078030ff */
[----:B------:R-:W-:Y:S01]  /*10120*/  IMAD.IADD R0, R7, 0x1, R0 ;  /* 0x0000000107007824 */ /* 0x000fe200078e0200 */
[----:B------:R-:W-:-:S04]  /*10130*/  LEA R12, P1, R5, c[0x0][0x1c8], 0x1 ;  /* 0x00007200050c7a11 */ /* 0x000fc800078208ff */
[----:B------:R-:W-:Y:S01]  /*10140*/  LEA.HI.X R2, R6, R229, R0, 0x6, P0 ;  /* 0x000000e506027211 */ /* 0x000fe200000f3400 */
[----:B------:R-:W-:Y:S01]  /*10150*/  IMAD.MOV.U32 R0, RZ, RZ, c[0x0][0x1e0] ;  /* 0x00007800ff007624 */ /* 0x000fe200078e00ff */
        /* <DEDUP_REMOVED lines=14> */
.L_x_1459:
[----:B------:R-:W-:Y:S05]  /*10240*/  BSYNC B0 ;  /* 0x0000000000007941 */ /* 0x000fea0003800000 */
.L_x_1458:
[----:B------:R-:W-:Y:S01]  /*10250*/  IADD3 R233, R9, -0x2, RZ ;  /* 0xfffffffe09e97810 */ /* 0x000fe20007ffe0ff */
[----:B------:R-:W0:Y:S03]  /*10260*/  LDGDEPBAR ;  /* 0x00000000000079af */ /* 0x000e260000000000 */
[----:B------:R-:W-:-:S13]  /*10270*/  ISETP.GE.AND P0, PT, R233, R230, PT ;  /* 0x000000e6e900720c */ /* 0x000fda0003f06270 */
[----:B------:R-:W-:Y:S05]  /*10280*/  @!P0 BRA `(.L_x_1460) ;  /* 0x00002d4000008947 */ /* 0x000fea0003800000 */
[----:B------:R-:W-:Y:S01]  /*10290*/  IMAD.MOV.U32 R0, RZ, RZ, R3 ;  /* 0x000000ffff007224 */ /* 0x000fe200078e0003 */
[----:B------:R-:W-:Y:S01]  /*102a0*/  MOV R231, RZ ;  /* 0x000000ff00e77202 */ /* 0x000fe20000000f00 */
[----:B------:R-:W-:Y:S01]  /*102b0*/  IMAD.MOV.U32 R9, RZ, RZ, R8 ;  /* 0x000000ffff097224 */ /* 0x000fe200078e0008 */
[----:B------:R-:W-:Y:S02]  /*102c0*/  MOV R204, 0x1 ;  /* 0x0000000100cc7802 */ /* 0x000fe40000000f00 */
.L_x_1461:
        /* <DEDUP_REMOVED lines=16> */
[----:B------:R-:W-:Y:S05]  /*103d0*/  @!P1 IMAD R2, R232, c[0x0][0x20c], R2 ;  /* 0x00008300e8029a24 */ /* 0x000fea00078e0202 */
[----:B------:R-:W-:Y:S02]  /*103e0*/  @!P1 IADD3 R2, R25, R2, RZ ;  /* 0x0000000219029210 */ /* 0x000fe40007ffe0ff */
[----:B------:R-:W2:Y:S02]  /*103f0*/  LDSM.16.M88.4 R152, [R206] ;  /* 0x00000000ce98783b */ /* 0x000ea40000000200 */
[----:B------:R-:W-:Y:S02]  /*10400*/  @!P1 SHF.L.U64.HI R33, R24, 0x6, R2 ;  /* 0x0000000618219819 */ /* 0x000fe40000010202 */
[----:B------:R-:W-:Y:S04]  /*10410*/  @!P1 MOV R2, c[0x0][0x208] ;  /* 0x0000820000029a02 */ /* 0x000fe80000000f00 */
[----:B------:R-:W3:Y:S01]  /*10420*/  LDSM.16.M88.4 R156, [R206+0x800] ;  /* 0x00080000ce9c783b */ /* 0x000ee20000000200 */
[C---:B------:R-:W-:Y:S04]  /*10430*/  @!P1 LEA R35, P0, R2.reuse, R169, 0x5 ;  /* 0x000000a902239211 */ /* 0x040fe800078028ff */
[-C--:B------:R-:W-:Y:S02]  /*10440*/  @!P1 IADD3 R168, P5, R35, R234.reuse, RZ ;  /* 0x000000ea23a89210 */ /* 0x080fe40007fbe0ff */
[----:B------:R-:W-:Y:S01]  /*10450*/  @!P1 LEA.HI.X R3, R2, R33, R3, 0x5, P0 ;  /* 0x0000002102039211 */ /* 0x000fe200000f2c03 */
[----:B------:R-:W4:Y:S01]  /*10460*/  LDSM.16.M88.4 R160, [R206+0x1000] ;  /* 0x00100000cea0783b */ /* 0x000f220000000200 */
[----:B------:R-:W-:Y:S02]  /*10470*/  @!P1 IADD3 R169, P0, R169, R234, RZ ;  /* 0x000000eaa9a99210 */ /* 0x000fe40007f1e0ff */
[----:B------:R-:W-:Y:S02]  /*10480*/  @!P1 LEA R178, P4, R168, c[0x0][0x1f8], 0x1 ;  /* 0x00007e00a8b29a11 */ /* 0x000fe400078808ff */
[----:B------:R-:W-:Y:S02]  /*10490*/  @!P1 LEA R176, P6, R169, c[0x0][0x1f8], 0x1 ;  /* 0x00007e00a9b09a11 */ /* 0x000fe400078c08ff */
[----:B------:R-:W-:Y:S01]  /*104a0*/  @!P1 IADD3.X R2, R33, R228, RZ, P0, !PT ;  /* 0x000000e421029210 */ /* 0x000fe200007fe4ff */
[----:B------:R-:W5:Y:S01]  /*104b0*/  LDSM.16.M88.4 R36, [R206+0x1800] ;  /* 0x00180000ce24783b */ /* 0x000f620000000200 */
[----:B------:R-:W-:Y:S02]  /*104c0*/  LOP3.LUT P0, RZ, R201, 0x4, RZ, 0xc0, !PT ;  /* 0x00000004c9ff7812 */ /* 0x000fe4000780c0ff */
[----:B------:R-:W-:Y:S02]  /*104d0*/  @!P1 LEA.HI.X R177, R169, c[0x0][0x1fc], R2, 0x1, P6 ;  /* 0x00007f00a9b19a11 */ /* 0x000fe400030f0c02 */
[----:B------:R-:W-:Y:S02]  /*104e0*/  MOV R2, 0x40 ;  /* 0x0000004000027802 */ /* 0x000fe40000000f00 */
[----:B------:R-:W-:Y:S01]  /*104f0*/  ISETP.GE.AND P6, PT, R231, 0x1, PT ;  /* 0x00000001e700780c */ /* 0x000fe20003fc6270 */
[----:B------:R-:W-:Y:S01]  /*10500*/  LDSM.16.M88.4 R164, [R8+0x800] ;  /* 0x0008000008a4783b */ /* 0x000fe20000000200 */
[----:B------:R-:W-:Y:S04]  /*10510*/  SEL R193, R2, 0xffffffc0, !P0 ;  /* 0xffffffc002c17807 */ /* 0x000fe80004000000 */
[-C--:B------:R-:W-:Y:S02]  /*10520*/  IADD3 R2, R193, R206.reuse, RZ ;  /* 0x000000cec1027210 */ /* 0x080fe40007ffe0ff */
[----:B------:R-:W-:Y:S01]  /*10530*/  IADD3 R207, R205, R206, R193 ;  /* 0x000000cecdcf7210 */ /* 0x000fe20007ffe0c1 */
[C---:B-12---:R-:W-:Y:S08]  /*10540*/  HMMA.16816.F32.BF16 R4, R148.reuse, R152, RZ ;  /* 0x000000989404723c */ /* 0x046ff000000418ff */
[C---:B------:R-:W-:Y:S01]  /*10550*/  HMMA.16816.F32.BF16 R12, R148.reuse, R154, RZ ;  /* 0x0000009a940c723c */ /* 0x040fe200000418ff */
[----:B------:R-:W-:Y:S07]  /*10560*/  LDSM.16.M88.4 R152, [R203] ;  /* 0x00000000cb98783b */ /* 0x000fee0000000200 */
[C---:B---3--:R-:W-:Y:S08]  /*10570*/  HMMA.16816.F32.BF16 R16, R148.reuse, R156, RZ ;  /* 0x0000009c9410723c */ /* 0x048ff000000418ff */
[C---:B------:R-:W-:Y:S01]  /*10580*/  HMMA.16816.F32.BF16 R20, R148.reuse, R158, RZ ;  /* 0x0000009e9414723c */ /* 0x040fe200000418ff */
[----:B------:R-:W1:Y:S07]  /*10590*/  LDSM.16.M88.4 R156, [R8] ;  /* 0x00000000089c783b */ /* 0x000e6e0000000200 */
[C---:B----4-:R-:W-:Y:S08]  /*105a0*/  HMMA.16816.F32.BF16 R24, R148.reuse, R160, RZ ;  /* 0x000000a09418723c */ /* 0x050ff000000418ff */
[C---:B------:R-:W-:Y:S01]  /*105b0*/  HMMA.16816.F32.BF16 R28, R148.reuse, R162, RZ ;  /* 0x000000a2941c723c */ /* 0x040fe200000418ff */
[----:B------:R-:W2:Y:S07]  /*105c0*/  LDSM.16.M88.4 R160, [R8+0x1000] ;  /* 0x0010000008a0783b */ /* 0x000eae0000000200 */
[C---:B-----5:R-:W-:Y:S07]  /*105d0*/  HMMA.16816.F32.BF16 R32, R148.reuse, R36, RZ ;  /* 0x000000249420723c */ /* 0x060fee00000418ff */
[----:B------:R-:W-:Y:S01]  /*105e0*/  @!P1 IADD3.X R37, R3, R228, RZ, P5, !PT ;  /* 0x000000e403259210 */ /* 0x000fe20002ffe4ff */
[C---:B------:R-:W-:Y:S01]  /*105f0*/  @!P1 IMAD R3, R231.reuse, 0x6000, R10 ;  /* 0x00006000e7039824 */ /* 0x040fe200078e020a */
[----:B------:R-:W-:Y:S03]  /*10600*/  LOP3.LUT P5, RZ, R226, 0x1, RZ, 0xc0, !PT ;  /* 0x00000001e2ff7812 */ /* 0x000fe600078ac0ff */
[----:B------:R-:W-:Y:S02]  /*10610*/  @!P1 LEA.HI.X R179, R168, c[0x0][0x1fc], R37, 0x1, P4 ;  /* 0x00007f00a8b39a11 */ /* 0x000fe400020f0c25 */
[----:B------:R-:W-:Y:S01]  /*10620*/  HMMA.16816.F32.BF16 R36, R148, R38, RZ ;  /* 0x000000269424723c */ /* 0x000fe200000418ff */
[----:B------:R-:W3:Y:S01]  /*10630*/  LDSM.16.M88.4 R148, [R8+0x1800] ;  /* 0x001800000894783b */ /* 0x000ee20000000200 */
[----:B------:R-:W-:Y:S04]  /*10640*/  IADD3 R231, R231, 0x1, RZ ;  /* 0x00000001e7e77810 */ /* 0x000fe80007ffe0ff */
[----:B------:R-:W-:Y:S02]  /*10650*/  SEL R231, R231, RZ, !P6 ;  /* 0x000000ffe7e77207 */ /* 0x000fe40007000000 */
[C---:B-1----:R-:W-:Y:S01]  /*10660*/  HMMA.16816.F32.BF16 R4, R152.reuse, R156, R4 ;  /* 0x0000009c9804723c */ /* 0x042fe20000041804 */
[----:B------:R-:W-:Y:S01]  /*10670*/  @!PT LDS RZ, [RZ] ;  /* 0x00000000fffff984 */ /* 0x000fe20000000800 */
[----:B------:R-:W-:Y:S01]  /*10680*/  @!PT LDS RZ, [RZ] ;  /* 0x00000000fffff984 */ /* 0x000fe20000000800 */
[----:B------:R-:W-:Y:S01]  /*10690*/  @!PT LDS RZ, [RZ] ;  /* 0x00000000fffff984 */ /* 0x000fe20000000800 */
[----:B------:R1:W-:Y:S07]  /*106a0*/  @!P1 LDGSTS.E.BYPASS.LTC128B.128 [R3], [R176.64], !P5 ;  /* 0x00000000b0039fae */ /* 0x0003ee000e901d48 */
[C---:B------:R-:W-:Y:S01]  /*106b0*/  HMMA.16816.F32.BF16 R12, R152.reuse, R158, R12 ;  /* 0x0000009e980c723c */ /* 0x040fe2000004180c */
[----:B------:R1:W-:Y:S07]  /*106c0*/  @!P1 LDGSTS.E.BYPASS.LTC128B.128 [R3+0x2000], [R176.64+0x80], !P3 ;  /* 0x02000080b0039fae */ /* 0x0003ee000d901d48 */
[C---:B------:R-:W-:Y:S01]  /*106d0*/  HMMA.16816.F32.BF16 R16, R152.reuse, R164, R16 ;  /* 0x000000a49810723c */ /* 0x040fe20000041810 */
[----:B------:R1:W-:Y:S07]  /*106e0*/  @!P1 LDGSTS.E.BYPASS.LTC128B.128 [R3+0x4000], [R176.64+0x100], !P2 ;  /* 0x04000100b0039fae */ /* 0x0003ee000d101d48 */
[C---:B------:R-:W-:Y:S01]  /*106f0*/  HMMA.16816.F32.BF16 R20, R152.reuse, R166, R20 ;  /* 0x000000a69814723c */ /* 0x040fe20000041814 */
[----:B------:R1:W-:Y:S07]  /*10700*/  @!P1 LDGSTS.E.BYPASS.LTC128B.128 [R3+0x1000], [R178.64], !P5 ;  /* 0x01000000b2039fae */ /* 0x0003ee000e901d48 */
[C---:B--2---:R-:W-:Y:S01]  /*10710*/  HMMA.16816.F32.BF16 R24, R152.reuse, R160, R24 ;  /* 0x000000a09818723c */ /* 0x044fe20000041818 */
[----:B------:R1:W-:Y:S07]  /*10720*/  @!P1 LDGSTS.E.BYPASS.LTC128B.128 [R3+0x3000], [R178.64+0x80], !P3 ;  /* 0x03000080b2039fae */ /* 0x0003ee000d901d48 */
[C---:B------:R-:W-:Y:S01]  /*10730*/  HMMA.16816.F32.BF16 R28, R152.reuse, R162, R28 ;  /* 0x000000a2981c723c */ /* 0x040fe2000004181c */
[----:B------:R1:W-:Y:S07]  /*10740*/  @!P1 LDGSTS.E.BYPASS.LTC128B.128 [R3+0x5000], [R178.64+0x100], !P2 ;  /* 0x05000100b2039fae */ /* 0x0003ee000d101d48 */
[C---:B---3--:R-:W-:Y:S01]  /*10750*/  HMMA.16816.F32.BF16 R32, R152.reuse, R148, R32 ;  /* 0x000000949820723c */ /* 0x048fe20000041820 */
[----:B------:R-:W-:Y:S07]  /*10760*/  LDSM.16.M88.4 R168, [R198] ;  /* 0x00000000c6a8783b */ /* 0x000fee0000000200 */
[----:B------:R-:W-:Y:S01]  /*10770*/  HMMA.16816.F32.BF16 R36, R152, R150, R36 ;  /* 0x000000969824723c */ /* 0x000fe20000041824 */
[----:B------:R-:W2:Y:S08]  /*10780*/  LDSM.16.M88.4 R172, [R2] ;  /* 0x0000000002ac783b */ /* 0x000eb00000000200 */
[----:B------:R-:W3:Y:S03]  /*10790*/  LDSM.16.M88.4 R156, [R2+0x800] ;  /* 0x00080000029c783b */ /* 0x000ee60000000200 */
[----:B-1----:R-:W-:Y:S05]  /*107a0*/  IADD3 R3, R193, R8, RZ ;  /* 0x00000008c1037210 */ /* 0x002fea0007ffe0ff */
[----:B------:R-:W1:Y:S08]  /*107b0*/  LDSM.16.M88.4 R164, [R2+0x1000] ;  /* 0x0010000002a4783b */ /* 0x000e700000000200 */
[----:B------:R-:W0:Y:S08]  /*107c0*/  LDGDEPBAR ;  /* 0x00000000000079af */ /* 0x000e300000000000 */
[----:B------:R-:W4:Y:S01]  /*107d0*/  LDSM.16.M88.4 R160, [R2+0x1800] ;  /* 0x0018000002a0783b */ /* 0x000f220000000200 */
[C---:B--2---:R-:W-:Y:S07]  /*107e0*/  HMMA.16816.F32.BF16 R4, R168.reuse, R172, R4 ;  /* 0x000000aca804723c */ /* 0x044fee0000041804 */
[----:B------:R-:W-:Y:S01]  /*107f0*/  LDSM.16.M88.4 R176, [R197] ;  /* 0x00000000c5b0783b */ /* 0x000fe20000000200 */
[C---:B------:R-:W-:Y:S07]  /*10800*/  HMMA.16816.F32.BF16 R12, R168.reuse, R174, R12 ;  /* 0x000000aea80c723c */ /* 0x040fee000004180c */
[----:B------:R-:W2:Y:S01]  /*10810*/  LDSM.16.M88.4 R180, [R3] ;  /* 0x0000000003b4783b */ /* 0x000ea20000000200 */
[C---:B---3--:R-:W-:Y:S07]  /*10820*/  HMMA.16816.F32.BF16 R16, R168.reuse, R156, R16 ;  /* 0x0000009ca810723c */ /* 0x048fee0000041810 */
[----:B------:R-:W3:Y:S01]  /*10830*/  LDSM.16.M88.4 R148, [R3+0x800] ;  /* 0x000800000394783b */ /* 0x000ee20000000200 */
[C---:B------:R-:W-:Y:S07]  /*10840*/  HMMA.16816.F32.BF16 R20, R168.reuse, R158, R20 ;  /* 0x0000009ea814723c */ /* 0x040fee0000041814 */
[----:B------:R-:W5:Y:S01]  /*10850*/  LDSM.16.M88.4 R152, [R3+0x1000] ;  /* 0x001000000398783b */ /* 0x000f620000000200 */
[C---:B-1----:R-:W-:Y:S07]  /*10860*/  HMMA.16816.F32.BF16 R24, R168.reuse, R164, R24 ;  /* 0x000000a4a818723c */ /* 0x042fee0000041818 */
[----:B------:R-:W1:Y:S01]  /*10870*/  LDSM.16.M88.4 R156, [R3+0x1800] ;  /* 0x00180000039c783b */ /* 0x000e620000000200 */
[C---:B------:R-:W-:Y:S07]  /*10880*/  HMMA.16816.F32.BF16 R28, R168.reuse, R166, R28 ;  /* 0x000000a6a81c723c */ /* 0x040fee000004181c */
[----:B------:R-:W-:Y:S01]  /*10890*/  LDSM.16.M88.4 R164, [R206+0x2000] ;  /* 0x00200000cea4783b */ /* 0x000fe20000000200 */
[C---:B----4-:R-:W-:Y:S07]  /*108a0*/  HMMA.16816.F32.BF16 R32, R168.reuse, R160, R32 ;  /* 0x000000a0a820723c */ /* 0x050fee0000041820 */
[----:B------:R-:W-:Y:S01]  /*108b0*/  LDSM.16.M88.4 R172, [R206+0x3800] ;  /* 0x00380000ceac783b */ /* 0x000fe20000000200 */
[----:B------:R-:W-:Y:S07]  /*108c0*/  HMMA.16816.F32.BF16 R36, R168, R162, R36 ;  /* 0x000000a2a824723c */ /* 0x000fee0000041824 */
[----:B------:R-:W4:Y:S01]  /*108d0*/  LDSM.16.M88.4 R160, [R202+0x4000] ;  /* 0x00400000caa0783b */ /* 0x000f220000000200 */
[C---:B--2---:R-:W-:Y:S07]  /*108e0*/  HMMA.16816.F32.BF16 R4, R176.reuse, R180, R4 ;  /* 0x000000b4b004723c */ /* 0x044fee0000041804 */
[----:B------:R-:W2:Y:S01]  /*108f0*/  LDSM.16.M88.4 R168, [R206+0x2800] ;  /* 0x00280000cea8783b */ /* 0x000ea20000000200 */
[C---:B------:R-:W-:Y:S07]  /*10900*/  HMMA.16816.F32.BF16 R12, R176.reuse, R182, R12 ;  /* 0x000000b6b00c723c */ /* 0x040fee000004180c */
[----:B------:R-:W-:Y:S01]  /*10910*/  LDSM.16.M88.4 R180, [R8+0x2000] ;  /* 0x0020000008b4783b */ /* 0x000fe20000000200 */
[C---:B---3--:R-:W-:Y:S07]  /*10920*/  HMMA.16816.F32.BF16 R16, R176.reuse, R148, R16 ;  /* 0x00000094b010723c */ /* 0x048fee0000041810 */
[----:B------:R-:W-:Y:S01]  /*10930*/  LDSM.16.M88.4 R184, [R8+0x2800] ;  /* 0x0028000008b8783b */ /* 0x000fe20000000200 */
[C---:B------:R-:W-:Y:S07]  /*10940*/  HMMA.16816.F32.BF16 R20, R176.reuse, R150, R20 ;  /* 0x00000096b014723c */ /* 0x040fee0000041814 */
[----:B------:R-:W3:Y:S01]  /*10950*/  LDSM.16.M88.4 R148, [R206+0x3000] ;  /* 0x00300000ce94783b */ /* 0x000ee20000000200 */
[C---:B-----5:R-:W-:Y:S07]  /*10960*/  HMMA.16816.F32.BF16 R24, R176.reuse, R152, R24 ;  /* 0x00000098b018723c */ /* 0x060fee0000041818 */
[----:B------:R-:W-:Y:S01]  /*10970*/  LDSM.16.M88.4 R188, [R2+0x2000] ;  /* 0x0020000002bc783b */ /* 0x000fe20000000200 */
[C---:B------:R-:W-:Y:S07]  /*10980*/  HMMA.16816.F32.BF16 R28, R176.reuse, R154, R28 ;  /* 0x0000009ab01c723c */ /* 0x040fee000004181c */
[----:B------:R-:W5:Y:S01]  /*10990*/  LDSM.16.M88.4 R152, [R203+0x4000] ;  /* 0x00400000cb98783b */ /* 0x000f620000000200 */
[C---:B-1----:R-:W-:Y:S07]  /*109a0*/  HMMA.16816.F32.BF16 R32, R176.reuse, R156, R32 ;  /* 0x0000009cb020723c */ /* 0x042fee0000041820 */
[----:B------:R-:W-:Y:S01]  /*109b0*/  LDSM.16.M88.4 R192, [R206+0x4000] ;  /* 0x00400000cec0783b */ /* 0x000fe20000000200 */
[----:B------:R-:W-:Y:S07]  /*109c0*/  HMMA.16816.F32.BF16 R36, R176, R158, R36 ;  /* 0x0000009eb024723c */ /* 0x000fee0000041824 */
[----:B------:R-:W1:Y:S01]  /*109d0*/  LDSM.16.M88.4 R156, [R8+0x3000] ;  /* 0x00300000089c783b */ /* 0x000e620000000200 */
[C---:B----4-:R-:W-:Y:S07]  /*109e0*/  HMMA.16816.F32.BF16 R4, R160.reuse, R164, R4 ;  /* 0x000000a4a004723c */ /* 0x050fee0000041804 */
[----:B------:R-:W-:Y:S01]  /*109f0*/  LDSM.16.M88.4 R176, [R198+0x4000] ;  /* 0x00400000c6b0783b */ /* 0x000fe20000000200 */
[C---:B------:R-:W-:Y:S07]  /*10a00*/  HMMA.16816.F32.BF16 R12, R160.reuse, R166, R12 ;  /* 0x000000a6a00c723c */ /* 0x040fee000004180c */
[----:B------:R-:W4:Y:S01]  /*10a10*/  LDSM.16.M88.4 R164, [R8+0x3800] ;  /* 0x0038000008a4783b */ /* 0x000f220000000200 */
[C---:B--2---:R-:W-:Y:S08]  /*10a20*/  HMMA.16816.F32.BF16 R16, R160.reuse, R168, R16 ;  /* 0x000000a8a010723c */ /* 0x044ff00000041810 */
[C---:B------:R-:W-:Y:S01]  /*10a30*/  HMMA.16816.F32.BF16 R20, R160.reuse, R170, R20 ;  /* 0x000000aaa014723c */ /* 0x040fe20000041814 */
[----:B------:R-:W-:Y:S07]  /*10a40*/  LDSM.16.M88.4 R168, [R2+0x3800] ;  /* 0x0038000002a8783b */ /* 0x000fee0000000200 */
[C---:B---3--:R-:W-:Y:S08]  /*10a50*/  HMMA.16816.F32.BF16 R24, R160.reuse, R148, R24 ;  /* 0x00000094a018723c */ /* 0x048ff00000041818 */
[C---:B------:R-:W-:Y:S01]  /*10a60*/  HMMA.16816.F32.BF16 R28, R160.reuse, R150, R28 ;  /* 0x00000096a01c723c */ /* 0x040fe2000004181c */
[----:B------:R-:W2:Y:S07]  /*10a70*/  LDSM.16.M88.4 R148, [R2+0x2800] ;  /* 0x002800000294783b */ /* 0x000eae0000000200 */
[C---:B------:R-:W-:Y:S08]  /*10a80*/  HMMA.16816.F32.BF16 R32, R160.reuse, R172, R32 ;  /* 0x000000aca020723c */ /* 0x040ff00000041820 */
[----:B------:R-:W-:Y:S01]  /*10a90*/  HMMA.16816.F32.BF16 R36, R160, R174, R36 ;  /* 0x000000aea024723c */ /* 0x000fe20000041824 */
[----:B------:R-:W3:Y:S07]  /*10aa0*/  LDSM.16.M88.4 R160, [R2+0x3000] ;  /* 0x0030000002a0783b */ /* 0x000eee0000000200 */
[C---:B-----5:R-:W-:Y:S01]  /*10ab0*/  HMMA.16816.F32.BF16 R4, R152.reuse, R180, R4 ;  /* 0x000000b49804723c */ /* 0x060fe20000041804 */
[----:B------:R-:W-:Y:S07]  /*10ac0*/  LDSM.16.M88.4 R172, [R197+0x4000] ;  /* 0x00400000c5ac783b */ /* 0x000fee0000000200 */
[C---:B------:R-:W-:Y:S01]  /*10ad0*/  HMMA.16816.F32.BF16 R12, R152.reuse, R182, R12 ;  /* 0x000000b6980c723c */ /* 0x040fe2000004180c */
[----:B------:R-:W5:Y:S07]  /*10ae0*/  LDSM.16.M88.4 R180, [R3+0x2000] ;  /* 0x0020000003b4783b */ /* 0x000f6e0000000200 */
[C---:B------:R-:W-:Y:S08]  /*10af0*/  HMMA.16816.F32.BF16 R16, R152.reuse, R184, R16 ;  /* 0x000000b89810723c */ /* 0x040ff00000041810 */
[C---:B------:R-:W-:Y:S01]  /*10b00*/  HMMA.16816.F32.BF16 R20, R152.reuse, R186, R20 ;  /* 0x000000ba9814723c */ /* 0x040fe20000041814 */
[----:B------:R-:W-:Y:S07]  /*10b10*/  LDSM.16.M88.4 R184, [R202+0x8000] ;  /* 0x00800000cab8783b */ /* 0x000fee0000000200 */
[C---:B-1----:R-:W-:Y:S08]  /*10b20*/  HMMA.16816.F32.BF16 R24, R152.reuse, R156, R24 ;  /* 0x0000009c9818723c */ /* 0x042ff00000041818 */
[C---:B------:R-:W-:Y:S01]  /*10b30*/  HMMA.16816.F32.BF16 R28, R152.reuse, R158, R28 ;  /* 0x0000009e981c723c */ /* 0x040fe2000004181c */
[----:B------:R-:W-:Y:S07]  /*10b40*/  LDSM.16.M88.4 R156, [R207+0x3000] ;  /* 0x00300000cf9c783b */ /* 0x000fee0000000200 */
[C---:B----4-:R-:W-:Y:S08]  /*10b50*/  HMMA.16816.F32.BF16 R32, R152.reuse, R164, R32 ;  /* 0x000000a49820723c */ /* 0x050ff00000041820 */
[----:B------:R-:W-:Y:S01]  /*10b60*/  HMMA.16816.F32.BF16 R36, R152, R166, R36 ;  /* 0x000000a69824723c */ /* 0x000fe20000041824 */
[----:B------:R-:W1:Y:S07]  /*10b70*/  LDSM.16.M88.4 R152, [R207+0x2800] ;  /* 0x00280000cf98783b */ /* 0x000e6e0000000200 */
[C---:B------:R-:W-:Y:S01]  /*10b80*/  HMMA.16816.F32.BF16 R4, R176.reuse, R188, R4 ;  /* 0x000000bcb004723c */ /* 0x040fe20000041804 */
[----:B------:R-:W4:Y:S07]  /*10b90*/  LDSM.16.M88.4 R164, [R207+0x3800] ;  /* 0x00380000cfa4783b */ /* 0x000f2e0000000200 */
[C---:B------:R-:W-:Y:S01]  /*10ba0*/  HMMA.16816.F32.BF16 R12, R176.reuse, R190, R12 ;  /* 0x000000beb00c723c */ /* 0x040fe2000004180c */
[----:B------:R-:W-:Y:S07]  /*10bb0*/  LDSM.16.M88.4 R188, [R8+0x4000] ;  /* 0x0040000008bc783b */ /* 0x000fee0000000200 */
[C---:B--2---:R-:W-:Y:S08]  /*10bc0*/  HMMA.16816.F32.BF16 R16, R176.reuse, R148, R16 ;  /* 0x00000094b010723c */ /* 0x044ff00000041810 */
[C---:B------:R-:W-:Y:S01]  /*10bd0*/  HMMA.16816.F32.BF16 R20, R176.reuse, R150, R20 ;  /* 0x00000096b014723c */ /* 0x040fe20000041814 */
[----:B------:R-:W2:Y:S07]  /*10be0*/  LDSM.16.M88.4 R148, [R206+0x4800] ;  /* 0x00480000ce94783b */ /* 0x000eae0000000200 */
[C---:B---3--:R-:W-:Y:S08]  /*10bf0*/  HMMA.16816.F32.BF16 R24, R176.reuse, R160, R24 ;  /* 0x000000a0b018723c */ /* 0x048ff00000041818 */
[C---:B------:R-:W-:Y:S01]  /*10c00*/  HMMA.16816.F32.BF16 R28, R176.reuse, R162, R28 ;  /* 0x000000a2b01c723c */ /* 0x040fe2000004181c */
[----:B------:R-:W3:Y:S07]  /*10c10*/  LDSM.16.M88.4 R160, [R206+0x5000] ;  /* 0x00500000cea0783b */ /* 0x000eee0000000200 */
        /* <DEDUP_REMOVED lines=13> */
[C---:B----4-:R-:W-:Y:S08]  /*10cf0*/  HMMA.16816.F32.BF16 R32, R172.reuse, R164, R32 ;  /* 0x000000a4ac20723c */ /* 0x050ff00000041820 */
[----:B------:R-:W-:Y:S01]  /*10d00*/  HMMA.16816.F32.BF16 R36, R172, R166, R36 ;  /* 0x000000a6ac24723c */ /* 0x000fe20000041824 */
[----:B------:R-:W4:Y:S07]  /*10d10*/  LDSM.16.M88.4 R164, [R8+0x5800] ;  /* 0x0058000008a4783b */ /* 0x000f2e0000000200 */
        /* <DEDUP_REMOVED lines=15> */
[C---:B------:R-:W-:Y:S08]  /*10e10*/  HMMA.16816.F32.BF16 R12, R176.reuse, R190, R12 ;  /* 0x000000beb00c723c */ /* 0x040ff0000004180c */
[C---:B-1----:R-:W-:Y:S08]  /*10e20*/  HMMA.16816.F32.BF16 R16, R176.reuse, R152, R16 ;  /* 0x00000098b010723c */ /* 0x042ff00000041810 */
[C---:B------:R-:W-:Y:S01]  /*10e30*/  HMMA.16816.F32.BF16 R20, R176.reuse, R154, R20 ;  /* 0x0000009ab014723c */ /* 0x040fe20000041814 */
[----:B------:R-:W-:Y:S07]  /*10e40*/  LDSM.16.M88.4 R152, [R207+0x5000] ;  /* 0x00500000cf98783b */ /* 0x000fee0000000200 */
[C---:B------:R-:W-:Y:S08]  /*10e50*/  HMMA.16816.F32.BF16 R24, R176.reuse, R156, R24 ;  /* 0x0000009cb018723c */ /* 0x040ff00000041818 */
[C---:B------:R-:W-:Y:S08]  /*10e60*/  HMMA.16816.F32.BF16 R28, R176.reuse, R158, R28 ;  /* 0x0000009eb01c723c */ /* 0x040ff0000004181c */
[C---:B----4-:R-:W-:Y:S08]  /*10e70*/  HMMA.16816.F32.BF16 R32, R176.reuse, R164, R32 ;  /* 0x000000a4b020723c */ /* 0x050ff00000041820 */
        /* <DEDUP_REMOVED lines=8> */
[C---:B------:R-:W-:Y:S08]  /*10f00*/  HMMA.16816.F32.BF16 R32, R172.reuse, R168, R32 ;  /* 0x000000a8ac20723c */ /* 0x040ff00000041820 */
[----:B------:R-:W-:Y:S08]  /*10f10*/  HMMA.16816.F32.BF16 R36, R172, R170, R36 ;  /* 0x000000aaac24723c */ /* 0x000ff00000041824 */
[C---:B-----5:R-:W-:Y:S08]  /*10f20*/  HMMA.16816.F32.BF16 R4, R184.reuse, R192, R4 ;  /* 0x000000c0b804723c */ /* 0x060ff00000041804 */
[C---:B------:R-:W-:Y:S08]  /*10f30*/  HMMA.16816.F32.BF16 R12, R184.reuse, R194, R12 ;  /* 0x000000c2b80c723c */ /* 0x040ff0000004180c */
[C---:B-1----:R-:W-:Y:S08]  /*10f40*/  HMMA.16816.F32.BF16 R16, R184.reuse, R148, R16 ;  /* 0x00000094b810723c */ /* 0x042ff00000041810 */
[C---:B------:R-:W-:Y:S04]  /*10f50*/  HMMA.16816.F32.BF16 R20, R184.reuse, R150, R20 ;  /* 0x00000096b814723c */ /* 0x040fe80000041814 */
[----:B------:R-:W-:Y:S02]  /*10f60*/  FMUL.FTZ R174, R4, c[0x0][0x320] ;  /* 0x0000c80004ae7a20 */ /* 0x000fe40000410000 */
[----:B------:R-:W-:Y:S02]  /*10f70*/  FMUL.FTZ R173, R6, c[0x0][0x320] ;  /* 0x0000c80006ad7a20 */ /* 0x000fe40000410000 */
[C---:B------:R-:W-:Y:S02]  /*10f80*/  HMMA.16816.F32.BF16 R24, R184.reuse, R152, R24 ;  /* 0x00000098b818723c */ /* 0x040fe40000041818 */
[----:B------:R-:W1:Y:S02]  /*10f90*/  MUFU.TANH R174, R174 ;  /* 0x000000ae00ae7308 */ /* 0x000e640000002400 */
[----:B------:R-:W-:Y:S02]  /*10fa0*/  FMUL.FTZ R13, R13, c[0x0][0x320] ;  /* 0x0000c8000d0d7a20 */ /* 0x000fe40000410000 */
[----:B------:R-:W-:Y:S02]  /*10fb0*/  FMUL.FTZ R14, R14, c[0x0][0x320] ;  /* 0x0000c8000e0e7a20 */ /* 0x000fe40000410000 */
[C---:B------:R-:W-:Y:S04]  /*10fc0*/  HMMA.16816.F32.BF16 R28, R184.reuse, R154, R28 ;  /* 0x0000009ab81c723c */ /* 0x040fe8000004181c */
[----:B------:R-:W-:Y:S01]  /*10fd0*/  FMUL.FTZ R15, R15, c[0x0][0x320] ;  /* 0x0000c8000f0f7a20 */ /* 0x000fe20000410000 */
[----:B------:R-:W-:Y:S01]  /*10fe0*/  MUFU.TANH R177, R13 ;  /* 0x0000000d00b17308 */ /* 0x000fe20000002400 */
[----:B------:R-:W-:Y:S02]  /*10ff0*/  FMUL.FTZ R175, R12, c[0x0][0x320] ;  /* 0x0000c8000caf7a20 */ /* 0x000fe40000410000 */
[----:B------:R-:W-:Y:S04]  /*11000*/  FMUL.FTZ R165, R5, c[0x0][0x320] ;  /* 0x0000c80005a57a20 */ /* 0x000fe80000410000 */
[----:B------:R-:W-:Y:S02]  /*11010*/  FMUL.FTZ R172, R7, c[0x0][0x320] ;  /* 0x0000c80007ac7a20 */ /* 0x000fe40000410000 */
[----:B------:R-:W-:Y:S01]  /*11020*/  FMUL.FTZ R183, R16, c[0x0][0x320] ;  /* 0x0000c80010b77a20 */ /* 0x000fe20000410000 */
[----:B------:R-:W-:Y:S01]  /*11030*/  MUFU.TANH R176, R14 ;  /* 0x0000000e00b07308 */ /* 0x000fe20000002400 */
[----:B------:R-:W-:Y:S02]  /*11040*/  FMUL.FTZ R17, R17, c[0x0][0x320] ;  /* 0x0000c80011117a20 */ /* 0x000fe40000410000 */
[----:B------:R-:W-:Y:S01]  /*11050*/  FMUL.FTZ R18, R18, c[0x0][0x320] ;  /* 0x0000c80012127a20 */ /* 0x000fe20000410000 */
[----:B-1----:R-:W-:Y:S01]  /*11060*/  FMNMX.FTZ R2, R174, R9, !PT ;  /* 0x00000009ae027209 */ /* 0x002fe20007810000 */
[----:B------:R-:W-:Y:S02]  /*11070*/  FMUL.FTZ R19, R19, c[0x0][0x320] ;  /* 0x0000c80013137a20 */ /* 0x000fe40000410000 */
[----:B------:R-:W-:Y:S02]  /*11080*/  FMUL.FTZ R20, R20, c[0x0][0x320] ;  /* 0x0000c80014147a20 */ /* 0x000fe40000410000 */
[----:B------:R-:W-:Y:S01]  /*11090*/  FMUL.FTZ R21, R21, c[0x0][0x320] ;  /* 0x0000c80015157a20 */ /* 0x000fe20000410000 */
[----:B------:R1:W-:Y:S01]  /*110a0*/  MUFU.TANH R188, R15 ;  /* 0x0000000f00bc7308 */ /* 0x0003e20000002400 */
[----:B------:R-:W-:Y:S02]  /*110b0*/  FMUL.FTZ R22, R22, c[0x0][0x320] ;  /* 0x0000c80016167a20 */ /* 0x000fe40000410000 */
        /* <DEDUP_REMOVED lines=11> */
[----:B-1----:R-:W1:Y:S01]  /*11170*/  LDSM.16.M88.4 R12, [R207+0x5800] ;  /* 0x00580000cf0c783b */ /* 0x002e620000000200 */
[----:B------:R-:W-:Y:S08]  /*11180*/  DEPBAR.LE SB0, 0x2 ;  /* 0x000080800000791a */ /* 0x000ff00000000000 */
[----:B------:R-:W4:Y:S01]  /*11190*/  MUFU.TANH R172, R172 ;  /* 0x000000ac00ac7308 */ /* 0x000f220000002400 */
[----:B------:R-:W-:Y:S01]  /*111a0*/  BAR.SYNC.DEFER_BLOCKING 0x0 ;  /* 0x0000000000007b1d */ /* 0x000fe20000010000 */
[----:B--2---:R-:W-:Y:S02]  /*111b0*/  FMNMX.FTZ R3, R173, R0, !PT ;  /* 0x00000000ad037209 */ /* 0x004fe40007810000 */
[----:B---3--:R-:W-:Y:S02]  /*111c0*/  FMNMX.FTZ R2, R165, R2, !PT ;  /* 0x00000002a5027209 */ /* 0x008fe40007810000 */
[----:B----4-:R-:W-:Y:S04]  /*111d0*/  FMNMX.FTZ R3, R172, R3, !PT ;  /* 0x00000003ac037209 */ /* 0x010fe80007810000 */
[----:B------:R-:W-:Y:S01]  /*111e0*/  FMNMX.FTZ R3, R176, R3, !PT ;  /* 0x00000003b0037209 */ /* 0x000fe20007810000 */
[----:B------:R-:W2:Y:S03]  /*111f0*/  MUFU.TANH R175, R175 ;  /* 0x000000af00af7308 */ /* 0x000ea60000002400 */
[----:B------:R-:W-:Y:S01]  /*11200*/  FMNMX.FTZ R3, R188, R3, !PT ;  /* 0x00000003bc037209 */ /* 0x000fe20007810000 */
[C---:B-1----:R-:W-:Y:S06]  /*11210*/  HMMA.16816.F32.BF16 R32, R184.reuse, R12, R32 ;  /* 0x0000000cb820723c */ /* 0x042fec0000041820 */
[----:B------:R-:W1:Y:S02]  /*11220*/  MUFU.TANH R183, R183 ;  /* 0x000000b700b77308 */ /* 0x000e640000002400 */
[----:B------:R-:W-:Y:S08]  /*11230*/  HMMA.16816.F32.BF16 R36, R184, R14, R36 ;  /* 0x0000000eb824723c */ /* 0x000ff00000041824 */
[----:B------:R-:W3:Y:S01]  /*11240*/  MUFU.TANH R245, R17 ;  /* 0x0000001100f57308 */ /* 0x000ee20000002400 */
[----:B--2---:R-:W-:Y:S04]  /*11250*/  FMNMX.FTZ R2, R175, R2, !PT ;  /* 0x00000002af027209 */ /* 0x004fe80007810000 */
[----:B------:R-:W-:Y:S05]  /*11260*/  FMNMX.FTZ R2, R177, R2, !PT ;  /* 0x00000002b1027209 */ /* 0x000fea0007810000 */
[----:B------:R-:W2:Y:S01]  /*11270*/  MUFU.TANH R246, R18 ;  /* 0x0000001200f67308 */ /* 0x000ea20000002400 */
        /* <DEDUP_REMOVED lines=9> */
[----:B---3--:R-:W-:Y:S01]  /*11310*/  FMNMX.FTZ R2, R245, R2, !PT ;  /* 0x00000002f5027209 */ /* 0x008fe20007810000 */
[----:B------:R-:W-:Y:S05]  /*11320*/  FMUL.FTZ R39, R39, c[0x0][0x320] ;  /* 0x0000c80027277a20 */ /* 0x000fea0000410000 */
[----:B------:R-:W3:Y:S01]  /*11330*/  MUFU.TANH R191, R20 ;  /* 0x0000001400bf7308 */ /* 0x000ee20000002400 */
[----:B--2---:R-:W-:Y:S09]  /*11340*/  FMNMX.FTZ R3, R246, R3, !PT ;  /* 0x00000003f6037209 */ /* 0x004ff20007810000 */
[----:B------:R-:W2:Y:S01]  /*11350*/  MUFU.TANH R189, R21 ;  /* 0x0000001500bd7308 */ /* 0x000ea20000002400 */
[----:B-1----:R-:W-:Y:S09]  /*11360*/  FMNMX.FTZ R3, R190, R3, !PT ;  /* 0x00000003be037209 */ /* 0x002ff20007810000 */
[----:B------:R-:W1:Y:S01]  /*11370*/  MUFU.TANH R244, R22 ;  /* 0x0000001600f47308 */ /* 0x000e620000002400 */
[----:B---3--:R-:W-:Y:S09]  /*11380*/  FMNMX.FTZ R2, R191, R2, !PT ;  /* 0x00000002bf027209 */ /* 0x008ff20007810000 */
        /* <DEDUP_REMOVED lines=33> */
[----:B-1----:R-:W-:Y:S05]  /*115a0*/  FMNMX.FTZ R15, R167, R2, !PT ;  /* 0x00000002a70f7209 */ /* 0x002fea0007810000 */
[----:B------:R-:W1:Y:S01]  /*115b0*/  SHFL.BFLY PT, R2, R15, 0x2, 0x1f ;  /* 0x0c401f000f027f89 */ /* 0x000e6200000e0000 */
[----:B---3--:R-:W-:Y:S04]  /*115c0*/  FMNMX.FTZ R3, R166, R3, !PT ;  /* 0x00000003a6037209 */ /* 0x008fe80007810000 */
[----:B--2---:R-:W-:Y:S05]  /*115d0*/  FMNMX.FTZ R14, R164, R3, !PT ;  /* 0x00000003a40e7209 */ /* 0x004fea0007810000 */
        /* <DEDUP_REMOVED lines=8> */
[--C-:B------:R-:W-:Y:S02]  /*11660*/  FFMA.FTZ R182, R174, c[0x0][0x2d0], -R184.reuse ;  /* 0x0000b400aeb67a23 */ /* 0x100fe400000108b8 */
[--C-:B------:R-:W-:Y:S02]  /*11670*/  FFMA.FTZ R181, R165, c[0x0][0x2d0], -R184.reuse ;  /* 0x0000b400a5b57a23 */ /* 0x100fe400000108b8 */
[----:B------:R-:W-:Y:S02]  /*11680*/  FMUL.FTZ R2, R4, c[0x0][0x2d0] ;  /* 0x0000b40004027a20 */ /* 0x000fe40000410000 */
[--C-:B------:R-:W-:Y:S01]  /*11690*/  FFMA.FTZ R180, R175, c[0x0][0x2d0], -R184.reuse ;  /* 0x0000b400afb47a23 */ /* 0x100fe200000108b8 */
[----:B------:R-:W-:Y:S01]  /*116a0*/  MUFU.EX2 R182, R182 ;  /* 0x000000b600b67308 */ /* 0x000fe20000000800 */
[--C-:B------:R-:W-:Y:S02]  /*116b0*/  FFMA.FTZ R179, R177, c[0x0][0x2d0], -R184.reuse ;  /* 0x0000b400b1b37a23 */ /* 0x100fe400000108b8 */
[--C-:B------:R-:W-:Y:S01]  /*116c0*/  FFMA.FTZ R183, R183, c[0x0][0x2d0], -R184.reuse ;  /* 0x0000b400b7b77a23 */ /* 0x100fe200000108b8 */
[----:B--2---:R-:W-:Y:S01]  /*116d0*/  FMNMX.FTZ R3, R12, R3, !PT ;  /* 0x000000030c037209 */ /* 0x004fe20007810000 */
[----:B------:R-:W-:Y:S02]  /*116e0*/  IMAD R12, R204, 0x6000, RZ ;  /* 0x00006000cc0c7824 */ /* 0x000fe400078e02ff */
[----:B------:R-:W-:Y:S02]  /*116f0*/  FFMA.FTZ R186, R245, c[0x0][0x2d0], -R184 ;  /* 0x0000b400f5ba7a23 */ /* 0x000fe400000108b8 */
[C---:B------:R-:W-:Y:S01]  /*11700*/  FMUL.FTZ R165, R3.reuse, c[0x0][0x2d0] ;  /* 0x0000b40003a57a20 */ /* 0x040fe20000410000 */
[----:B------:R-:W-:Y:S01]  /*11710*/  IADD3 R174, R196, R12, RZ ;  /* 0x0000000cc4ae7210 */ /* 0x000fe20007ffe0ff */
[----:B------:R-:W-:Y:S01]  /*11720*/  FADD.FTZ R4, -R3, R0 ;  /* 0x0000000003047221 */ /* 0x000fe20000010100 */
[----:B------:R-:W1:Y:S01]  /*11730*/  MUFU.EX2 R2, R2 ;  /* 0x0000000200027308 */ /* 0x000e620000000800 */
[--C-:B------:R-:W-:Y:S01]  /*11740*/  FFMA.FTZ R178, R173, c[0x0][0x2d0], -R165.reuse ;  /* 0x0000b400adb27a23 */ /* 0x100fe200000108a5 */
[----:B------:R-:W-:Y:S01]  /*11750*/  IADD3 R9, R199, R174, RZ ;  /* 0x000000aec7097210 */ /* 0x000fe20007ffe0ff */
[----:B------:R-:W2:Y:S01]  /*11760*/  LDSM.16.MT88.4 R16, [R174] ;  /* 0x00000000ae10783b */ /* 0x000ea20000004200 */
[--C-:B------:R-:W-:Y:S01]  /*11770*/  FFMA.FTZ R177, R172, c[0x0][0x2d0], -R165.reuse ;  /* 0x0000b400acb17a23 */ /* 0x100fe200000108a5 */
[----:B------:R-:W-:Y:S01]  /*11780*/  IADD3 R172, R147, R12, RZ ;  /* 0x0000000c93ac7210 */ /* 0x000fe20007ffe0ff */
[--C-:B------:R-:W-:Y:S02]  /*11790*/  FFMA.FTZ R176, R176, c[0x0][0x2d0], -R165.reuse ;  /* 0x0000b400b0b07a23 */ /* 0x100fe400000108a5 */
[--C-:B------:R-:W-:Y:S01]  /*117a0*/  FFMA.FTZ R175, R188, c[0x0][0x2d0], -R165.reuse ;  /* 0x0000b400bcaf7a23 */ /* 0x100fe200000108a5 */
[----:B------:R-:W-:Y:S01]  /*117b0*/  IADD3 R173, R199, R172, RZ ;  /* 0x000000acc7ad7210 */ /* 0x000fe20007ffe0ff */
[----:B------:R-:W-:Y:S01]  /*117c0*/  FMUL.FTZ R0, R4, c[0x0][0x2d0] ;  /* 0x0000b40004007a20 */ /* 0x000fe20000410000 */
[----:B------:R-:W3:Y:S01]  /*117d0*/  MUFU.EX2 R181, R181 ;  /* 0x000000b500b57308 */ /* 0x000ee20000000800 */
[----:B------:R-:W4:Y:S01]  /*117e0*/  LDSM.16.MT88.4 R24, [R9] ;  /* 0x000000000918783b */ /* 0x000f220000004200 */
[--C-:B------:R-:W-:Y:S02]  /*117f0*/  FFMA.FTZ R247, R170, c[0x0][0x2d0], -R165.reuse ;  /* 0x0000b400aaf77a23 */ /* 0x100fe400000108a5 */
[--C-:B------:R-:W-:Y:S02]  /*11800*/  FFMA.FTZ R248, R168, c[0x0][0x2d0], -R165.reuse ;  /* 0x0000b400a8f87a23 */ /* 0x100fe400000108a5 */
[--C-:B------:R-:W-:Y:S02]  /*11810*/  FFMA.FTZ R166, R166, c[0x0][0x2d0], -R165.reuse ;  /* 0x0000b400a6a67a23 */ /* 0x100fe400000108a5 */
[--C-:B------:R-:W-:Y:S01]  /*11820*/  FFMA.FTZ R187, R191, c[0x0][0x2d0], -R184.reuse ;  /* 0x0000b400bfbb7a23 */ /* 0x100fe200000108b8 */
[----:B------:R-:W5:Y:S01]  /*11830*/  LDSM.16.MT88.4 R32, [R172] ;  /* 0x00000000ac20783b */ /* 0x000f620000004200 */
[----:B------:R-:W2:Y:S01]  /*11840*/  MUFU.EX2 R0, R0 ;  /* 0x0000000000007308 */ /* 0x000ea20000000800 */
[--C-:B------:R-:W-:Y:S02]  /*11850*/  FFMA.FTZ R188, R189, c[0x0][0x2d0], -R184.reuse ;  /* 0x0000b400bdbc7a23 */ /* 0x100fe400000108b8 */
[C---:B-1----:R-:W-:Y:S02]  /*11860*/  FMUL.FTZ R4, R2.reuse, R132 ;  /* 0x0000008402047220 */ /* 0x042fe40000410000 */
[C---:B------:R-:W-:Y:S02]  /*11870*/  FMUL.FTZ R5, R2.reuse, R133 ;  /* 0x0000008502057220 */ /* 0x040fe40000410000 */
[C---:B------:R-:W-:Y:S01]  /*11880*/  FMUL.FTZ R12, R2.reuse, R128 ;  /* 0x00000080020c7220 */ /* 0x040fe20000410000 */
[----:B------:R-:W-:Y:S01]  /*11890*/  LDSM.16.MT88.4 R148, [R9+0x2800] ;  /* 0x002800000994783b */ /* 0x000fe20000004200 */
[C---:B------:R-:W-:Y:S01]  /*118a0*/  FMUL.FTZ R13, R2.reuse, R129 ;  /* 0x00000081020d7220 */ /* 0x040fe20000410000 */
[----:B------:R-:W-:Y:S01]  /*118b0*/  MUFU.EX2 R180, R180 ;  /* 0x000000b400b47308 */ /* 0x000fe20000000800 */
[C---:B------:R-:W-:Y:S02]  /*118c0*/  FMUL.FTZ R20, R2.reuse, R120 ;  /* 0x0000007802147220 */ /* 0x040fe40000410000 */
[C---:B------:R-:W-:Y:S01]  /*118d0*/  FMUL.FTZ R21, R2.reuse, R121 ;  /* 0x0000007902157220 */ /* 0x040fe20000410000 */
[----:B---3--:R-:W-:Y:S01]  /*118e0*/  F2FP.BF16.PACK_AB R132, R181, R182 ;  /* 0x000000b6b584723e */ /* 0x008fe200000010ff */
[C---:B------:R-:W-:Y:S01]  /*118f0*/  FMUL.FTZ R28, R2.reuse, R112 ;  /* 0x00000070021c7220 */ /* 0x040fe20000410000 */
[----:B------:R-:W-:Y:S01]  /*11900*/  LDSM.16.MT88.4 R152, [R172+0x2800] ;  /* 0x00280000ac98783b */ /* 0x000fe20000004200 */
[C---:B------:R-:W-:Y:S02]  /*11910*/  FMUL.FTZ R29, R2.reuse, R113 ;  /* 0x00000071021d7220 */ /* 0x040fe40000410000 */
[C---:B------:R-:W-:Y:S01]  /*11920*/  FMUL.FTZ R36, R2.reuse, R104 ;  /* 0x0000006802247220 */ /* 0x040fe20000410000 */
[----:B------:R-:W1:Y:S01]  /*11930*/  MUFU.EX2 R179, R179 ;  /* 0x000000b300b37308 */ /* 0x000e620000000800 */
[C---:B------:R-:W-:Y:S02]  /*11940*/  FMUL.FTZ R37, R2.reuse, R105 ;  /* 0x0000006902257220 */ /* 0x040fe40000410000 */
[----:B------:R-:W-:Y:S01]  /*11950*/  FMUL.FTZ R40, R2, R40 ;  /* 0x0000002802287220 */ /* 0x000fe20000410000 */
[----:B------:R-:W-:Y:S01]  /*11960*/  LDSM.16.MT88.4 R156, [R174+0x3800] ;  /* 0x00380000ae9c783b */ /* 0x000fe20000004200 */
[C---:B--2---:R-:W-:Y:S02]  /*11970*/  FMUL.FTZ R6, R0.reuse, R134 ;  /* 0x0000008600067220 */ /* 0x044fe40000410000 */
[C---:B------:R-:W-:Y:S02]  /*11980*/  FMUL.FTZ R7, R0.reuse, R135 ;  /* 0x0000008700077220 */ /* 0x040fe40000410000 */
[C---:B------:R-:W-:Y:S01]  /*11990*/  FMUL.FTZ R14, R0.reuse, R130 ;  /* 0x00000082000e7220 */ /* 0x040fe20000410000 */
[----:B------:R-:W-:Y:S01]  /*119a0*/  MUFU.EX2 R178, R178 ;  /* 0x000000b200b27308 */ /* 0x000fe20000000800 */
[C---:B------:R-:W-:Y:S01]  /*119b0*/  FMUL.FTZ R15, R0.reuse, R131 ;  /* 0x00000083000f7220 */ /* 0x040fe20000410000 */
[----:B------:R-:W-:Y:S01]  /*119c0*/  LDSM.16.MT88.4 R160, [R9+0x3800] ;  /* 0x0038000009a0783b */ /* 0x000fe20000004200 */
[C---:B------:R-:W-:Y:S02]  /*119d0*/  FMUL.FTZ R22, R0.reuse, R122 ;  /* 0x0000007a00167220 */ /* 0x040fe40000410000 */
[C---:B------:R-:W-:Y:S02]  /*119e0*/  FMUL.FTZ R23, R0.reuse, R123 ;  /* 0x0000007b00177220 */ /* 0x040fe40000410000 */
[C---:B------:R-:W-:Y:S02]  /*119f0*/  FMUL.FTZ R30, R0.reuse, R114 ;  /* 0x00000072001e7220 */ /* 0x040fe40000410000 */
[C---:B------:R-:W-:Y:S01]  /*11a00*/  FMUL.FTZ R31, R0.reuse, R115 ;  /* 0x00000073001f7220 */ /* 0x040fe20000410000 */
[----:B------:R-:W2:Y:S01]  /*11a10*/  MUFU.EX2 R177, R177 ;  /* 0x000000b100b17308 */ /* 0x000ea20000000800 */
[C---:B------:R-:W-:Y:S01]  /*11a20*/  FMUL.FTZ R38, R0.reuse, R106 ;  /* 0x0000006a00267220 */ /* 0x040fe20000410000 */
[----:B------:R-:W-:Y:S01]  /*11a30*/  LDSM.16.MT88.4 R112, [R173+0x2000] ;  /* 0x00200000ad70783b */ /* 0x000fe20000004200 */
[----:B------:R-:W-:Y:S01]  /*11a40*/  FMUL.FTZ R39, R0, R107 ;  /* 0x0000006b00277220 */ /* 0x000fe20000410000 */
[----:B-1----:R-:W-:Y:S01]  /*11a50*/  F2FP.BF16.PACK_AB R134, R179, R180 ;  /* 0x000000b4b386723e */ /* 0x002fe200000010ff */
[----:B------:R-:W-:Y:S02]  /*11a60*/  FMUL.FTZ R41, R2, R41 ;  /* 0x0000002902297220 */ /* 0x000fe40000410000 */
[C---:B------:R-:W-:Y:S02]  /*11a70*/  FMUL.FTZ R42, R0.reuse, R42 ;  /* 0x0000002a002a7220 */ /* 0x040fe40000410000 */
[----:B------:R-:W-:Y:S01]  /*11a80*/  FMUL.FTZ R43, R0, R43 ;  /* 0x0000002b002b7220 */ /* 0x000fe20000410000 */
[----:B------:R-:W-:Y:S01]  /*11a90*/  MUFU.EX2 R176, R176 ;  /* 0x000000b000b07308 */ /* 0x000fe20000000800 */
[----:B------:R-:W-:Y:S01]  /*11aa0*/  LDSM.16.MT88.4 R104, [R172+0x2000] ;  /* 0x00200000ac68783b */ /* 0x000fe20000004200 */
[C---:B------:R-:W-:Y:S02]  /*11ab0*/  FMUL.FTZ R44, R2.reuse, R44 ;  /* 0x0000002c022c7220 */ /* 0x040fe40000410000 */
[----:B------:R-:W-:Y:S02]  /*11ac0*/  FMUL.FTZ R45, R2, R45 ;  /* 0x0000002d022d7220 */ /* 0x000fe40000410000 */
[C---:B------:R-:W-:Y:S02]  /*11ad0*/  FMUL.FTZ R46, R0.reuse, R46 ;  /* 0x0000002e002e7220 */ /* 0x040fe40000410000 */
[----:B------:R-:W-:Y:S01]  /*11ae0*/  FMUL.FTZ R47, R0, R47 ;  /* 0x0000002f002f7220 */ /* 0x000fe20000410000 */
[----:B------:R-:W-:Y:S01]  /*11af0*/  LDSM.16.MT88.4 R120, [R172+0x800] ;  /* 0x00080000ac78783b */ /* 0x000fe20000004200 */
[----:B------:R-:W1:Y:S01]  /*11b00*/  MUFU.EX2 R175, R175 ;  /* 0x000000af00af7308 */ /* 0x000e620000000800 */
[C---:B------:R-:W-:Y:S02]  /*11b10*/  FMUL.FTZ R48, R2.reuse, R48 ;  /* 0x0000003002307220 */ /* 0x040fe40000410000 */
[----:B------:R-:W-:Y:S01]  /*11b20*/  FMUL.FTZ R49, R2, R49 ;  /* 0x0000003102317220 */ /* 0x000fe20000410000 */
[----:B--2---:R-:W-:Y:S01]  /*11b30*/  F2FP.BF16.PACK_AB R133, R177, R178 ;  /* 0x000000b2b185723e */ /* 0x004fe200000010ff */
[C---:B------:R-:W-:Y:S02]  /*11b40*/  FMUL.FTZ R50, R0.reuse, R50 ;  /* 0x0000003200327220 */ /* 0x040fe40000410000 */
[----:B------:R-:W-:Y:S01]  /*11b50*/  LDSM.16.MT88.4 R128, [R174+0x2800] ;  /* 0x00280000ae80783b */ /* 0x000fe20000004200 */
[----:B------:R-:W-:Y:S02]  /*11b60*/  FMUL.FTZ R51, R0, R51 ;  /* 0x0000003300337220 */ /* 0x000fe40000410000 */
[C---:B------:R-:W-:Y:S01]  /*11b70*/  FMUL.FTZ R52, R2.reuse, R52 ;  /* 0x0000003402347220 */ /* 0x040fe20000410000 */
[----:B------:R-:W-:Y:S01]  /*11b80*/  MUFU.EX2 R183, R183 ;  /* 0x000000b700b77308 */ /* 0x000fe20000000800 */
[----:B------:R-:W-:Y:S02]  /*11b90*/  FMUL.FTZ R53, R2, R53 ;  /* 0x0000003502357220 */ /* 0x000fe40000410000 */
[C---:B------:R-:W-:Y:S02]  /*11ba0*/  FMUL.FTZ R54, R0.reuse, R54 ;  /* 0x0000003600367220 */ /* 0x040fe40000410000 */
[----:B------:R-:W-:Y:S02]  /*11bb0*/  FMUL.FTZ R55, R0, R55 ;  /* 0x0000003700377220 */ /* 0x000fe40000410000 */
[C---:B------:R-:W-:Y:S02]  /*11bc0*/  FMUL.FTZ R56, R2.reuse, R56 ;  /* 0x0000003802387220 */ /* 0x040fe40000410000 */
[----:B------:R-:W-:Y:S01]  /*11bd0*/  FMUL.FTZ R57, R2, R57 ;  /* 0x0000003902397220 */ /* 0x000fe20000410000 */
[----:B------:R-:W2:Y:S01]  /*11be0*/  MUFU.EX2 R186, R186 ;  /* 0x000000ba00ba7308 */ /* 0x000ea20000000800 */
[C---:B------:R-:W-:Y:S01]  /*11bf0*/  FMUL.FTZ R58, R0.reuse, R58 ;  /* 0x0000003a003a7220 */ /* 0x040fe20000410000 */
[----:B-1----:R-:W-:Y:S01]  /*11c00*/  F2FP.BF16.PACK_AB R135, R175, R176 ;  /* 0x000000b0af87723e */ /* 0x002fe200000010ff */
[----:B------:R-:W-:Y:S02]  /*11c10*/  FMUL.FTZ R59, R0, R59 ;  /* 0x0000003b003b7220 */ /* 0x000fe40000410000 */
[C---:B------:R-:W-:Y:S02]  /*11c20*/  FMUL.FTZ R60, R2.reuse, R60 ;  /* 0x0000003c023c7220 */ /* 0x040fe40000410000 */
[----:B------:R-:W-:Y:S02]  /*11c30*/  FMUL.FTZ R61, R2, R61 ;  /* 0x0000003d023d7220 */ /* 0x000fe40000410000 */
[C---:B------:R-:W-:Y:S01]  /*11c40*/  HMMA.16816.F32.BF16 R4, R132.reuse, R16, R4 ;  /* 0x000000108404723c */ /* 0x040fe20000041804 */
[----:B------:R-:W-:Y:S04]  /*11c50*/  MUFU.EX2 R187, R187 ;  /* 0x000000bb00bb7308 */ /* 0x000fe80000000800 */
[----:B------:R-:W-:Y:S02]  /*11c60*/  FMUL.FTZ R62, R0, R62 ;  /* 0x0000003e003e7220 */ /* 0x000fe40000410000 */
[C---:B------:R-:W-:Y:S01]  /*11c70*/  FMUL.FTZ R16, R2.reuse, R124 ;  /* 0x0000007c02107220 */ /* 0x040fe20000410000 */
[C---:B------:R-:W-:Y:S03]  /*11c80*/  HMMA.16816.F32.BF16 R12, R132.reuse, R18, R12 ;  /* 0x00000012840c723c */ /* 0x040fe6000004180c */
[----:B------:R-:W-:Y:S01]  /*11c90*/  MUFU.EX2 R188, R188 ;  /* 0x000000bc00bc7308 */ /* 0x000fe20000000800 */
[----:B------:R-:W-:Y:S02]  /*11ca0*/  FMUL.FTZ R17, R2, R125 ;  /* 0x0000007d02117220 */ /* 0x000fe40000410000 */
[C---:B------:R-:W-:Y:S02]  /*11cb0*/  FMUL.FTZ R63, R0.reuse, R63 ;  /* 0x0000003f003f7220 */ /* 0x040fe40000410000 */
[C---:B------:R-:W-:Y:S04]  /*11cc0*/  FMUL.FTZ R18, R0.reuse, R126 ;  /* 0x0000007e00127220 */ /* 0x040fe80000410000 */
[----:B------:R-:W-:Y:S01]  /*11cd0*/  FMUL.FTZ R19, R0, R127 ;  /* 0x0000007f00137220 */ /* 0x000fe20000410000 */
[----:B------:R-:W-:Y:S01]  /*11ce0*/  MUFU.EX2 R247, R247 ;  /* 0x000000f700f77308 */ /* 0x000fe20000000800 */
[----:B------:R-:W1:Y:S01]  /*11cf0*/  LDSM.16.MT88.4 R124, [R173] ;  /* 0x00000000ad7c783b */ /* 0x000e620000004200 */
[C---:B------:R-:W-:Y:S02]  /*11d00*/  FMUL.FTZ R64, R2.reuse, R64 ;  /* 0x0000004002407220 */ /* 0x040fe40000410000 */
[----:B------:R-:W-:Y:S02]  /*11d10*/  FMUL.FTZ R65, R2, R65 ;  /* 0x0000004102417220 */ /* 0x000fe40000410000 */
[C---:B----4-:R-:W-:Y:S03]  /*11d20*/  HMMA.16816.F32.BF16 R16, R132.reuse, R24, R16 ;  /* 0x000000188410723c */ /* 0x050fe60000041810 */
[C---:B------:R-:W-:Y:S01]  /*11d30*/  FMUL.FTZ R66, R0.reuse, R66 ;  /* 0x0000004200427220 */ /* 0x040fe20000410000 */
[----:B------:R-:W-:Y:S01]  /*11d40*/  MUFU.EX2 R248, R248 ;  /* 0x000000f800f87308 */ /* 0x000fe20000000800 */
[----:B------:R-:W-:Y:S02]  /*11d50*/  FMUL.FTZ R67, R0, R67 ;  /* 0x0000004300437220 */ /* 0x000fe40000410000 */
[C---:B------:R-:W-:Y:S01]  /*11d60*/  FMUL.FTZ R24, R2.reuse, R116 ;  /* 0x0000007402187220 */ /* 0x040fe20000410000 */
[C---:B------:R-:W-:Y:S04]  /*11d70*/  HMMA.16816.F32.BF16 R20, R132.reuse, R26, R20 ;  /* 0x0000001a8414723c */ /* 0x040fe80000041814 */
[C---:B------:R-:W-:Y:S02]  /*11d80*/  FMUL.FTZ R25, R2.reuse, R117 ;  /* 0x0000007502197220 */ /* 0x040fe40000410000 */
[----:B------:R-:W-:Y:S02]  /*11d90*/  FMUL.FTZ R68, R2, R68 ;  /* 0x0000004402447220 */ /* 0x000fe40000410000 */
[C---:B------:R-:W-:Y:S04]  /*11da0*/  FMUL.FTZ R26, R0.reuse, R118 ;  /* 0x00000076001a7220 */ /* 0x040fe80000410000 */
[----:B------:R-:W-:Y:S02]  /*11db0*/  FMUL.FTZ R27, R0, R119 ;  /* 0x00000077001b7220 */ /* 0x000fe40000410000 */
[----:B------:R-:W3:Y:S01]  /*11dc0*/  LDSM.16.MT88.4 R116, [R174+0x2000] ;  /* 0x00200000ae74783b */ /* 0x000ee20000004200 */
[----:B------:R-:W-:Y:S02]  /*11dd0*/  FMUL.FTZ R69, R2, R69 ;  /* 0x0000004502457220 */ /* 0x000fe40000410000 */
[C---:B------:R-:W-:Y:S02]  /*11de0*/  FMUL.FTZ R70, R0.reuse, R70 ;  /* 0x0000004600467220 */ /* 0x040fe40000410000 */
[C---:B-----5:R-:W-:Y:S03]  /*11df0*/  HMMA.16816.F32.BF16 R24, R132.reuse, R32, R24 ;  /* 0x000000208418723c */ /* 0x060fe60000041818 */
        /* <DEDUP_REMOVED lines=8> */
[----:B------:R-:W4:Y:S01]  /*11e80*/  LDSM.16.MT88.4 R108, [R9+0x2000] ;  /* 0x00200000096c783b */ /* 0x000f220000004200 */
[C---:B------:R-:W-:Y:S02]  /*11e90*/  FMUL.FTZ R74, R0.reuse, R74 ;  /* 0x0000004a004a7220 */ /* 0x040fe40000410000 */
[----:B------:R-:W-:Y:S02]  /*11ea0*/  FMUL.FTZ R75, R0, R75 ;  /* 0x0000004b004b7220 */ /* 0x000fe40000410000 */
[C---:B-1----:R-:W-:Y:S03]  /*11eb0*/  HMMA.16816.F32.BF16 R32, R132.reuse, R124, R32 ;  /* 0x0000007c8420723c */ /* 0x042fe60000041820 */
[C---:B------:R-:W-:Y:S02]  /*11ec0*/  FMUL.FTZ R76, R2.reuse, R76 ;  /* 0x0000004c024c7220 */ /* 0x040fe40000410000 */
[----:B------:R-:W-:Y:S02]  /*11ed0*/  FMUL.FTZ R77, R2, R77 ;  /* 0x0000004d024d7220 */ /* 0x000fe40000410000 */
[C---:B------:R-:W-:Y:S01]  /*11ee0*/  FMUL.FTZ R78, R0.reuse, R78 ;  /* 0x0000004e004e7220 */ /* 0x040fe20000410000 */
[C---:B------:R-:W-:Y:S01]  /*11ef0*/  HMMA.16816.F32.BF16 R36, R132.reuse, R126, R36 ;  /* 0x0000007e8424723c */ /* 0x040fe20000041824 */
[----:B------:R-:W-:Y:S03]  /*11f00*/  LDSM.16.MT88.4 R124, [R173+0x800] ;  /* 0x00080000ad7c783b */ /* 0x000fe60000004200 */
[----:B------:R-:W-:Y:S02]  /*11f10*/  FMUL.FTZ R79, R0, R79 ;  /* 0x0000004f004f7220 */ /* 0x000fe40000410000 */
[C---:B------:R-:W-:Y:S02]  /*11f20*/  FMUL.FTZ R88, R2.reuse, R88 ;  /* 0x0000005802587220 */ /* 0x040fe40000410000 */
[C---:B---3--:R-:W-:Y:S04]  /*11f30*/  HMMA.16816.F32.BF16 R40, R132.reuse, R116, R40 ;  /* 0x000000748428723c */ /* 0x048fe80000041828 */
[----:B------:R-:W-:Y:S02]  /*11f40*/  FMUL.FTZ R89, R2, R89 ;  /* 0x0000005902597220 */ /* 0x000fe40000410000 */
[C---:B------:R-:W-:Y:S02]  /*11f50*/  FMUL.FTZ R90, R0.reuse, R90 ;  /* 0x0000005a005a7220 */ /* 0x040fe40000410000 */
[C---:B------:R-:W-:Y:S01]  /*11f60*/  HMMA.16816.F32.BF16 R44, R132.reuse, R118, R44 ;  /* 0x00000076842c723c */ /* 0x040fe2000004182c */
[----:B------:R-:W-:Y:S03]  /*11f70*/  LDSM.16.MT88.4 R116, [R174+0x800] ;  /* 0x00080000ae74783b */ /* 0x000fe60000004200 */
[----:B------:R-:W-:Y:S02]  /*11f80*/  FMUL.FTZ R91, R0, R91 ;  /* 0x0000005b005b7220 */ /* 0x000fe40000410000 */
[--C-:B------:R-:W-:Y:S02]  /*11f90*/  FFMA.FTZ R189, R246, c[0x0][0x2d0], -R165.reuse ;  /* 0x0000b400f6bd7a23 */ /* 0x100fe400000108a5 */
[--C-:B------:R-:W-:Y:S01]  /*11fa0*/  FFMA.FTZ R190, R190, c[0x0][0x2d0], -R165.reuse ;  /* 0x0000b400bebe7a23 */ /* 0x100fe200000108a5 */
[C---:B----4-:R-:W-:Y:S03]  /*11fb0*/  HMMA.16816.F32.BF16 R48, R132.reuse, R108, R48 ;  /* 0x0000006c8430723c */ /* 0x050fe60000041830 */
[----:B------:R-:W-:Y:S01]  /*11fc0*/  MUFU.EX2 R189, R189 ;  /* 0x000000bd00bd7308 */ /* 0x000fe20000000800 */
[--C-:B------:R-:W-:Y:S02]  /*11fd0*/  FFMA.FTZ R191, R244, c[0x0][0x2d0], -R165.reuse ;  /* 0x0000b400f4bf7a23 */ /* 0x100fe400000108a5 */
[--C-:B------:R-:W-:Y:S02]  /*11fe0*/  FFMA.FTZ R192, R192, c[0x0][0x2d0], -R165.reuse ;  /* 0x0000b400c0c07a23 */ /* 0x100fe400000108a5 */
[C---:B------:R-:W-:Y:S01]  /*11ff0*/  FMUL.FTZ R92, R2.reuse, R92 ;  /* 0x0000005c025c7220 */ /* 0x040fe20000410000 */
[C---:B------:R-:W-:Y:S01]  /*12000*/  HMMA.16816.F32.BF16 R52, R132.reuse, R110, R52 ;  /* 0x0000006e8434723c */ /* 0x040fe20000041834 */
[----:B------:R-:W1:Y:S03]  /*12010*/  LDSM.16.MT88.4 R108, [R174+0x4000] ;  /* 0x00400000ae6c783b */ /* 0x000e660000004200 */
[----:B------:R-:W3:Y:S01]  /*12020*/  MUFU.EX2 R190, R190 ;  /* 0x000000be00be7308 */ /* 0x000ee20000000800 */
[----:B------:R-:W-:Y:S02]  /*12030*/  FMUL.FTZ R93, R2, R93 ;  /* 0x0000005d025d7220 */ /* 0x000fe40000410000 */
[C---:B------:R-:W-:Y:S01]  /*12040*/  FMUL.FTZ R94, R0.reuse, R94 ;  /* 0x0000005e005e7220 */ /* 0x040fe20000410000 */
[C---:B------:R-:W-:Y:S04]  /*12050*/  HMMA.16816.F32.BF16 R56, R132.reuse, R104, R56 ;  /* 0x000000688438723c */ /* 0x040fe80000041838 */
[----:B------:R-:W-:Y:S02]  /*12060*/  FMUL.FTZ R95, R0, R95 ;  /* 0x0000005f005f7220 */ /* 0x000fe40000410000 */
[----:B------:R-:W-:Y:S01]  /*12070*/  MUFU.EX2 R191, R191 ;  /* 0x000000bf00bf7308 */ /* 0x000fe20000000800 */
[C---:B------:R-:W-:Y:S01]  /*12080*/  FMUL.FTZ R96, R2.reuse, R96 ;  /* 0x0000006002607220 */ /* 0x040fe20000410000 */
[C---:B------:R-:W-:Y:S01]  /*12090*/  HMMA.16816.F32.BF16 R60, R132.reuse, R106, R60 ;  /* 0x0000006a843c723c */ /* 0x040fe2000004183c */
[----:B------:R-:W4:Y:S03]  /*120a0*/  LDSM.16.MT88.4 R104, [R9+0x4000] ;  /* 0x004000000968783b */ /* 0x000f260000004200 */
[----:B------:R-:W-:Y:S02]  /*120b0*/  FMUL.FTZ R97, R2, R97 ;  /* 0x0000006102617220 */ /* 0x000fe40000410000 */
[C---:B------:R-:W-:Y:S02]  /*120c0*/  FMUL.FTZ R98, R0.reuse, R98 ;  /* 0x0000006200627220 */ /* 0x040fe40000410000 */
[----:B------:R-:W5:Y:S01]  /*120d0*/  MUFU.EX2 R192, R192 ;  /* 0x000000c000c07308 */ /* 0x000f620000000800 */
[C---:B------:R-:W-:Y:S03]  /*120e0*/  HMMA.16816.F32.BF16 R64, R132.reuse, R112, R64 ;  /* 0x000000708440723c */ /* 0x040fe60000041840 */
[----:B------:R-:W-:Y:S02]  /*120f0*/  FMUL.FTZ R99, R0, R99 ;  /* 0x0000006300637220 */ /* 0x000fe40000410000 */
[C---:B------:R-:W-:Y:S03]  /*12100*/  FMUL.FTZ R100, R2.reuse, R100 ;  /* 0x0000006402647220 */ /* 0x040fe60000410000 */
[C---:B------:R-:W-:Y:S01]  /*12110*/  HMMA.16816.F32.BF16 R68, R132.reuse, R114, R68 ;  /* 0x000000728444723c */ /* 0x040fe20000041844 */
[----:B------:R-:W2:Y:S03]  /*12120*/  LDSM.16.MT88.4 R112, [R172+0x4000] ;  /* 0x00400000ac70783b */ /* 0x000ea60000004200 */
[----:B------:R-:W-:Y:S02]  /*12130*/  FMUL.FTZ R101, R2, R101 ;  /* 0x0000006502657220 */ /* 0x000fe40000410000 */
[C---:B------:R-:W-:Y:S02]  /*12140*/  FMUL.FTZ R102, R0.reuse, R102 ;  /* 0x0000006600667220 */ /* 0x040fe40000410000 */
[----:B------:R-:W-:Y:S01]  /*12150*/  FMUL.FTZ R103, R0, R103 ;  /* 0x0000006700677220 */ /* 0x000fe20000410000 */
[C---:B-1----:R-:W-:Y:S03]  /*12160*/  HMMA.16816.F32.BF16 R72, R132.reuse, R108, R72 ;  /* 0x0000006c8448723c */ /* 0x042fe60000041848 */
[--C-:B------:R-:W-:Y:S02]  /*12170*/  FFMA.FTZ R243, R243, c[0x0][0x2d0], -R184.reuse ;  /* 0x0000b400f3f37a23 */ /* 0x100fe400000108b8 */
[--C-:B------:R-:W-:Y:S02]  /*12180*/  FFMA.FTZ R244, R195, c[0x0][0x2d0], -R184.reuse ;  /* 0x0000b400c3f47a23 */ /* 0x100fe400000108b8 */
[--C-:B------:R-:W-:Y:S01]  /*12190*/  FFMA.FTZ R195, R207, c[0x0][0x2d0], -R184.reuse ;  /* 0x0000b400cfc37a23 */ /* 0x100fe200000108b8 */
[C---:B------:R-:W-:Y:S01]  /*121a0*/  HMMA.16816.F32.BF16 R76, R132.reuse, R110, R76 ;  /* 0x0000006e844c723c */ /* 0x040fe2000004184c */
[----:B------:R-:W1:Y:S01]  /*121b0*/  LDSM.16.MT88.4 R108, [R173+0x4000] ;  /* 0x00400000ad6c783b */ /* 0x000e620000004200 */
[----:B------:R-:W-:Y:S02]  /*121c0*/  MUFU.EX2 R243, R243 ;  /* 0x000000f300f37308 */ /* 0x000fe40000000800 */
[C---:B------:R-:W-:Y:S02]  /*121d0*/  FMUL.FTZ R80, R2.reuse, R80 ;  /* 0x0000005002507220 */ /* 0x040fe40000410000 */
[----:B------:R-:W-:Y:S02]  /*121e0*/  FMUL.FTZ R81, R2, R81 ;  /* 0x0000005102517220 */ /* 0x000fe40000410000 */
[C---:B------:R-:W-:Y:S04]  /*121f0*/  FMUL.FTZ R82, R0.reuse, R82 ;  /* 0x0000005200527220 */ /* 0x040fe80000410000 */
[----:B------:R-:W-:Y:S01]  /*12200*/  FMUL.FTZ R83, R0, R83 ;  /* 0x0000005300537220 */ /* 0x000fe20000410000 */
[----:B------:R-:W-:Y:S01]  /*12210*/  MUFU.EX2 R244, R244 ;  /* 0x000000f400f47308 */ /* 0x000fe20000000800 */
[--C-:B------:R-:W-:Y:S02]  /*12220*/  FFMA.FTZ R246, R193, c[0x0][0x2d0], -R184.reuse ;  /* 0x0000b400c1f67a23 */ /* 0x100fe400000108b8 */
[--C-:B------:R-:W-:Y:S02]  /*12230*/  FFMA.FTZ R193, R240, c[0x0][0x2d0], -R165.reuse ;  /* 0x0000b400f0c17a23 */ /* 0x100fe400000108a5 */
[--C-:B------:R-:W-:Y:S01]  /*12240*/  FFMA.FTZ R240, R171, c[0x0][0x2d0], -R184.reuse ;  /* 0x0000b400abf07a23 */ /* 0x100fe200000108b8 */
[C---:B----4-:R-:W-:Y:S03]  /*12250*/  HMMA.16816.F32.BF16 R80, R132.reuse, R104, R80 ;  /* 0x000000688450723c */ /* 0x050fe60000041850 */
[C---:B------:R-:W-:Y:S01]  /*12260*/  FMUL.FTZ R84, R2.reuse, R84 ;  /* 0x0000005402547220 */ /* 0x040fe20000410000 */
[----:B------:R-:W-:Y:S01]  /*12270*/  MUFU.EX2 R195, R195 ;  /* 0x000000c300c37308 */ /* 0x000fe20000000800 */
[----:B------:R-:W-:Y:S02]  /*12280*/  FMUL.FTZ R85, R2, R85 ;  /* 0x0000005502557220 */ /* 0x000fe40000410000 */
[----:B------:R-:W-:Y:S01]  /*12290*/  FMUL.FTZ R86, R0, R86 ;  /* 0x0000005600567220 */ /* 0x000fe20000410000 */
[----:B--2---:R-:W-:Y:S01]  /*122a0*/  F2FP.BF16.PACK_AB R104, R186, R183 ;  /* 0x000000b7ba68723e */ /* 0x004fe200000010ff */
[----:B------:R-:W-:Y:S03]  /*122b0*/  FMUL.FTZ R87, R0, R87 ;  /* 0x0000005700577220 */ /* 0x000fe60000410000 */
[----:B---3--:R-:W-:Y:S01]  /*122c0*/  F2FP.BF16.PACK_AB R105, R190, R189 ;  /* 0x000000bdbe69723e */ /* 0x008fe200000010ff */
[--C-:B------:R-:W-:Y:S01]  /*122d0*/  FFMA.FTZ R238, R238, c[0x0][0x2d0], -R165.reuse ;  /* 0x0000b400eeee7a23 */ /* 0x100fe200000108a5 */
[----:B------:R-:W-:Y:S01]  /*122e0*/  MUFU.EX2 R246, R246 ;  /* 0x000000f600f67308 */ /* 0x000fe20000000800 */
[--C-:B------:R-:W-:Y:S01]  /*122f0*/  FFMA.FTZ R207, R242, c[0x0][0x2d0], -R165.reuse ;  /* 0x0000b400f2cf7a23 */ /* 0x100fe200000108a5 */
[C---:B------:R-:W-:Y:S03]  /*12300*/  HMMA.16816.F32.BF16 R84, R132.reuse, R106, R84 ;  /* 0x0000006a8454723c */ /* 0x040fe60000041854 */
[--C-:B------:R-:W-:Y:S02]  /*12310*/  FFMA.FTZ R242, R169, c[0x0][0x2d0], -R184.reuse ;  /* 0x0000b400a9f27a23 */ /* 0x100fe400000108b8 */
[----:B------:R-:W-:Y:S01]  /*12320*/  LDSM.16.MT88.4 R168, [R173+0x3800] ;  /* 0x00380000ada8783b */ /* 0x000fe20000004200 */
[--C-:B------:R-:W-:Y:S01]  /*12330*/  FFMA.FTZ R194, R194, c[0x0][0x2d0], -R165.reuse ;  /* 0x0000b400c2c27a23 */ /* 0x100fe200000108a5 */
[----:B------:R-:W-:Y:S01]  /*12340*/  F2FP.BF16.PACK_AB R106, R188, R187 ;  /* 0x000000bbbc6a723e */ /* 0x000fe200000010ff */
[C---:B------:R-:W-:Y:S01]  /*12350*/  HMMA.16816.F32.BF16 R88, R132.reuse, R112, R88 ;  /* 0x000000708458723c */ /* 0x040fe20000041858 */
[----:B------:R-:W-:Y:S03]  /*12360*/  MUFU.EX2 R193, R193 ;  /* 0x000000c100c17308 */ /* 0x000fe60000000800 */
[----:B------:R-:W-:Y:S01]  /*12370*/  FFMA.FTZ R165, R164, c[0x0][0x2d0], -R165 ;  /* 0x0000b400a4a57a23 */ /* 0x000fe200000108a5 */
[----:B-----5:R-:W-:Y:S01]  /*12380*/  F2FP.BF16.PACK_AB R107, R192, R191 ;  /* 0x000000bfc06b723e */ /* 0x020fe200000010ff */
[--C-:B------:R-:W-:Y:S02]  /*12390*/  FFMA.FTZ R185, R185, c[0x0][0x2d0], -R184.reuse ;  /* 0x0000b400b9b97a23 */ /* 0x100fe400000108b8 */
[C---:B------:R-:W-:Y:S01]  /*123a0*/  HMMA.16816.F32.BF16 R92, R132.reuse, R114, R92 ;  /* 0x00000072845c723c */ /* 0x040fe2000004185c */
[----:B------:R-:W2:Y:S02]  /*123b0*/  LDSM.16.MT88.4 R112, [R9+0x800] ;  /* 0x000800000970783b */ /* 0x000ea40000004200 */
[----:B------:R-:W-:Y:S01]  /*123c0*/  MUFU.EX2 R249, R165 ;  /* 0x000000a500f97308 */ /* 0x000fe20000000800 */
[----:B------:R-:W-:Y:S02]  /*123d0*/  FFMA.FTZ R184, R167, c[0x0][0x2d0], -R184 ;  /* 0x0000b400a7b87a23 */ /* 0x000fe400000108b8 */
[----:B------:R-:W-:Y:S02]  /*123e0*/  FFMA.FTZ R182, R2, R241, R182 ;  /* 0x000000f102b67223 */ /* 0x000fe400000100b6 */
[C---:B-1----:R-:W-:Y:S04]  /*123f0*/  HMMA.16816.F32.BF16 R96, R132.reuse, R108, R96 ;  /* 0x0000006c8460723c */ /* 0x042fe80000041860 */
[----:B------:R-:W-:Y:S01]  /*12400*/  FFMA.FTZ R178, R0, R239, R178 ;  /* 0x000000ef00b27223 */ /* 0x000fe200000100b2 */
[----:B------:R-:W-:Y:S01]  /*12410*/  MUFU.EX2 R245, R184 ;  /* 0x000000b800f57308 */ /* 0x000fe20000000800 */
[----:B------:R-:W-:Y:S02]  /*12420*/  FADD.FTZ R181, R181, R182 ;  /* 0x000000b6b5b57221 */ /* 0x000fe40000010000 */
[----:B------:R-:W-:Y:S01]  /*12430*/  HMMA.16816.F32.BF16 R100, R132, R110, R100 ;  /* 0x0000006e8464723c */ /* 0x000fe20000041864 */
[----:B------:R-:W1:Y:S03]  /*12440*/  LDSM.16.MT88.4 R108, [R173+0x2800] ;  /* 0x00280000ad6c783b */ /* 0x000e660000004200 */
[----:B------:R-:W-:Y:S02]  /*12450*/  FADD.FTZ R177, R177, R178 ;  /* 0x000000b2b1b17221 */ /* 0x000fe40000010000 */
[----:B------:R-:W-:Y:S01]  /*12460*/  FADD.FTZ R180, R180, R181 ;  /* 0x000000b5b4b47221 */ /* 0x000fe20000010000 */
[----:B------:R3:W-:Y:S01]  /*12470*/  MUFU.EX2 R184, R166 ;  /* 0x000000a600b87308 */ /* 0x0007e20000000800 */
[C---:B------:R-:W-:Y:S05]  /*12480*/  HMMA.16816.F32.BF16 R4, R104.reuse, R116, R4 ;  /* 0x000000746804723c */ /* 0x040fea0000041804 */
[----:B------:R-:W-:Y:S02]  /*12490*/  FADD.FTZ R176, R176, R177 ;  /* 0x000000b1b0b07221 */ /* 0x000fe40000010000 */
[----:B------:R-:W-:Y:S01]  /*124a0*/  FADD.FTZ R180, R179, R180 ;  /* 0x000000b4b3b47221 */ /* 0x000fe20000010000 */
[C---:B------:R-:W-:Y:S01]  /*124b0*/  HMMA.16816.F32.BF16 R12, R104.reuse, R118, R12 ;  /* 0x00000076680c723c */ /* 0x040fe2000004180c */
[----:B------:R-:W-:Y:S01]  /*124c0*/  LDSM.16.MT88.4 R116, [R9+0x4800] ;  /* 0x004800000974783b */ /* 0x000fe20000004200 */
[----:B------:R-:W-:Y:S02]  /*124d0*/  MUFU.EX2 R238, R238 ;  /* 0x000000ee00ee7308 */ /* 0x000fe40000000800 */
[----:B------:R-:W-:Y:S02]  /*124e0*/  FADD.FTZ R176, R175, R176 ;  /* 0x000000b0afb07221 */ /* 0x000fe40000010000 */
[----:B------:R-:W-:Y:S02]  /*124f0*/  FADD.FTZ R183, R183, R180 ;  /* 0x000000b4b7b77221 */ /* 0x000fe40000010000 */
[----:B------:R-:W-:Y:S01]  /*12500*/  FADD.FTZ R189, R189, R176 ;  /* 0x000000b0bdbd7221 */ /* 0x000fe20000010000 */
[C---:B--2---:R-:W-:Y:S03]  /*12510*/  HMMA.16816.F32.BF16 R16, R104.reuse, R112, R16 ;  /* 0x000000706810723c */ /* 0x044fe60000041810 */
[----:B------:R-:W-:Y:S01]  /*12520*/  MUFU.EX2 R207, R207 ;  /* 0x000000cf00cf7308 */ /* 0x000fe20000000800 */
[----:B------:R-:W-:Y:S01]  /*12530*/  FADD.FTZ R186, R186, R183 ;  /* 0x000000b7baba7221 */ /* 0x000fe20000010000 */
[----:B---3--:R-:W-:Y:S01]  /*12540*/  LDSM.16.MT88.4 R164, [R172+0x3800] ;  /* 0x00380000aca4783b */ /* 0x008fe20000004200 */
[----:B------:R-:W-:Y:S02]  /*12550*/  FADD.FTZ R190, R190, R189 ;  /* 0x000000bdbebe7221 */ /* 0x000fe40000010000 */
[C---:B------:R-:W-:Y:S04]  /*12560*/  HMMA.16816.F32.BF16 R20, R104.reuse, R114, R20 ;  /* 0x000000726814723c */ /* 0x040fe80000041814 */
[----:B------:R-:W-:Y:S01]  /*12570*/  FADD.FTZ R187, R187, R186 ;  /* 0x000000babbbb7221 */ /* 0x000fe20000010000 */
[----:B------:R-:W-:Y:S01]  /*12580*/  MUFU.EX2 R194, R194 ;  /* 0x000000c200c27308 */ /* 0x000fe20000000800 */
[----:B------:R-:W2:Y:S01]  /*12590*/  LDSM.16.MT88.4 R112, [R174+0x4800] ;  /* 0x00480000ae70783b */ /* 0x000ea20000004200 */
[----:B------:R-:W-:Y:S01]  /*125a0*/  FADD.FTZ R191, R191, R190 ;  /* 0x000000bebfbf7221 */ /* 0x000fe20000010000 */
[C---:B------:R-:W-:Y:S04]  /*125b0*/  HMMA.16816.F32.BF16 R24, R104.reuse, R120, R24 ;  /* 0x000000786818723c */ /* 0x040fe80000041818 */
[----:B------:R-:W-:Y:S02]  /*125c0*/  FADD.FTZ R188, R188, R187 ;  /* 0x000000bbbcbc7221 */ /* 0x000fe40000010000 */
[----:B------:R-:W-:Y:S01]  /*125d0*/  FADD.FTZ R192, R192, R191 ;  /* 0x000000bfc0c07221 */ /* 0x000fe20000010000 */
[----:B------:R-:W-:Y:S01]  /*125e0*/  MUFU.EX2 R185, R185 ;  /* 0x000000b900b97308 */ /* 0x000fe20000000800 */
[C---:B------:R-:W-:Y:S01]  /*125f0*/  HMMA.16816.F32.BF16 R28, R104.reuse, R122, R28 ;  /* 0x0000007a681c723c */ /* 0x040fe2000004181c */
[----:B------:R-:W3:Y:S07]  /*12600*/  LDSM.16.MT88.4 R120, [R172+0x4800] ;  /* 0x00480000ac78783b */ /* 0x000eee0000004200 */
[C---:B------:R-:W-:Y:S01]  /*12610*/  HMMA.16816.F32.BF16 R32, R104.reuse, R124, R32 ;  /* 0x0000007c6820723c */ /* 0x040fe20000041820 */
[----:B------:R-:W4:Y:S07]  /*12620*/  MUFU.EX2 R240, R240 ;  /* 0x000000f000f07308 */ /* 0x000f2e0000000800 */
[C---:B------:R-:W-:Y:S01]  /*12630*/  HMMA.16816.F32.BF16 R36, R104.reuse, R126, R36 ;  /* 0x0000007e6824723c */ /* 0x040fe20000041824 */
[----:B------:R-:W-:Y:S02]  /*12640*/  LDSM.16.MT88.4 R124, [R173+0x1000] ;  /* 0x00100000ad7c783b */ /* 0x000fe40000004200 */
[----:B------:R-:W5:Y:S05]  /*12650*/  MUFU.EX2 R242, R242 ;  /* 0x000000f200f27308 */ /* 0x000f6a0000000800 */
[C---:B------:R-:W-:Y:S08]  /*12660*/  HMMA.16816.F32.BF16 R40, R104.reuse, R128, R40 ;  /* 0x000000806828723c */ /* 0x040ff00000041828 */
[C---:B------:R-:W-:Y:S01]  /*12670*/  HMMA.16816.F32.BF16 R44, R104.reuse, R130, R44 ;  /* 0x00000082682c723c */ /* 0x040fe2000004182c */
[----:B------:R-:W-:Y:S07]  /*12680*/  LDSM.16.MT88.4 R128, [R9+0x3000] ;  /* 0x003000000980783b */ /* 0x000fee0000004200 */
[C---:B------:R-:W-:Y:S07]  /*12690*/  HMMA.16816.F32.BF16 R48, R104.reuse, R148, R48 ;  /* 0x000000946830723c */ /* 0x040fee0000041830 */
[----:B----4-:R-:W-:Y:S01]  /*126a0*/  F2FP.BF16.PACK_AB R148, R240, R185 ;  /* 0x000000b9f094723e */ /* 0x010fe200000010ff */
[C---:B------:R-:W-:Y:S04]  /*126b0*/  HMMA.16816.F32.BF16 R52, R104.reuse, R150, R52 ;  /* 0x000000966834723c */ /* 0x040fe80000041834 */
[----:B------:R-:W-:Y:S03]  /*126c0*/  F2FP.BF16.PACK_AB R149, R248, R247 ;  /* 0x000000f7f895723e */ /* 0x000fe600000010ff */
[----:B-----5:R-:W-:Y:S01]  /*126d0*/  F2FP.BF16.PACK_AB R150, R245, R242 ;  /* 0x000000f2f596723e */ /* 0x020fe200000010ff */
[C---:B------:R-:W-:Y:S04]  /*126e0*/  HMMA.16816.F32.BF16 R56, R104.reuse, R152, R56 ;  /* 0x000000986838723c */ /* 0x040fe80000041838 */
[----:B------:R-:W-:Y:S04]  /*126f0*/  F2FP.BF16.PACK_AB R151, R249, R184 ;  /* 0x000000b8f997723e */ /* 0x000fe800000010ff */
        /* <DEDUP_REMOVED lines=11> */
[C---:B---3--:R-:W-:Y:S08]  /*127b0*/  HMMA.16816.F32.BF16 R88, R104.reuse, R120, R88 ;  /* 0x000000786858723c */ /* 0x048ff00000041858 */
[C---:B------:R-:W-:Y:S01]  /*127c0*/  HMMA.16816.F32.BF16 R92, R104.reuse, R122, R92 ;  /* 0x0000007a685c723c */ /* 0x040fe2000004185c */
[----:B------:R-:W3:Y:S07]  /*127d0*/  LDSM.16.MT88.4 R120, [R172+0x1000] ;  /* 0x00100000ac78783b */ /* 0x000eee0000004200 */
[C---:B-1----:R-:W-:Y:S08]  /*127e0*/  HMMA.16816.F32.BF16 R96, R104.reuse, R108, R96 ;  /* 0x0000006c6860723c */ /* 0x042ff00000041860 */
[----:B------:R-:W-:Y:S01]  /*127f0*/  HMMA.16816.F32.BF16 R100, R104, R110, R100 ;  /* 0x0000006e6864723c */ /* 0x000fe20000041864 */
[----:B------:R-:W1:Y:S06]  /*12800*/  LDSM.16.MT88.4 R108, [R174+0x3000] ;  /* 0x00300000ae6c783b */ /* 0x000e6c0000004200 */
        /* <DEDUP_REMOVED lines=9> */
[C---:B--2---:R-:W-:Y:S03]  /*128a0*/  HMMA.16816.F32.BF16 R4, R104.reuse, R112, R4 ;  /* 0x000000706804723c */ /* 0x044fe60000041804 */
[----:B------:R-:W-:Y:S02]  /*128b0*/  FADD.FTZ R207, R207, R238 ;  /* 0x000000eecfcf7221 */ /* 0x000fe40000010000 */
[----:B------:R-:W-:Y:S02]  /*128c0*/  FADD.FTZ R246, R246, R195 ;  /* 0x000000c3f6f67221 */ /* 0x000fe40000010000 */
[----:B------:R-:W-:Y:S01]  /*128d0*/  FADD.FTZ R194, R194, R207 ;  /* 0x000000cfc2c27221 */ /* 0x000fe20000010000 */
[C---:B------:R-:W-:Y:S01]  /*128e0*/  HMMA.16816.F32.BF16 R12, R104.reuse, R114, R12 ;  /* 0x00000072680c723c */ /* 0x040fe2000004180c */
[----:B------:R-:W2:Y:S03]  /*128f0*/  LDSM.16.MT88.4 R112, [R172+0x3000] ;  /* 0x00300000ac70783b */ /* 0x000ea60000004200 */
[----:B------:R-:W-:Y:S02]  /*12900*/  FADD.FTZ R185, R185, R246 ;  /* 0x000000f6b9b97221 */ /* 0x000fe40000010000 */
[----:B------:R-:W-:Y:S02]  /*12910*/  FADD.FTZ R247, R247, R194 ;  /* 0x000000c2f7f77221 */ /* 0x000fe40000010000 */
[C---:B----4-:R-:W-:Y:S04]  /*12920*/  HMMA.16816.F32.BF16 R16, R104.reuse, R116, R16 ;  /* 0x000000746810723c */ /* 0x050fe80000041810 */
[----:B------:R-:W-:Y:S02]  /*12930*/  FADD.FTZ R185, R240, R185 ;  /* 0x000000b9f0b97221 */ /* 0x000fe40000010000 */
[----:B------:R-:W-:Y:S02]  /*12940*/  FADD.FTZ R247, R248, R247 ;  /* 0x000000f7f8f77221 */ /* 0x000fe40000010000 */
[C---:B------:R-:W-:Y:S01]  /*12950*/  HMMA.16816.F32.BF16 R20, R104.reuse, R118, R20 ;  /* 0x000000766814723c */ /* 0x040fe20000041814 */
[----:B------:R-:W4:Y:S03]  /*12960*/  LDSM.16.MT88.4 R116, [R173+0x3000] ;  /* 0x00300000ad74783b */ /* 0x000f260000004200 */
[----:B------:R-:W-:Y:S02]  /*12970*/  FADD.FTZ R242, R242, R185 ;  /* 0x000000b9f2f27221 */ /* 0x000fe40000010000 */
[----:B------:R-:W-:Y:S02]  /*12980*/  FADD.FTZ R184, R184, R247 ;  /* 0x000000f7b8b87221 */ /* 0x000fe40000010000 */
[C---:B---3--:R-:W-:Y:S04]  /*12990*/  HMMA.16816.F32.BF16 R24, R104.reuse, R120, R24 ;  /* 0x000000786818723c */ /* 0x048fe80000041818 */
[----:B------:R-:W-:Y:S02]  /*129a0*/  FADD.FTZ R241, R245, R242 ;  /* 0x000000f2f5f17221 */ /* 0x000fe40000010000 */
[----:B------:R-:W-:Y:S02]  /*129b0*/  FADD.FTZ R239, R249, R184 ;  /* 0x000000b8f9ef7221 */ /* 0x000fe40000010000 */
[C---:B------:R-:W-:Y:S01]  /*129c0*/  HMMA.16816.F32.BF16 R28, R104.reuse, R122, R28 ;  /* 0x0000007a681c723c */ /* 0x040fe2000004181c */
[----:B------:R-:W3:Y:S07]  /*129d0*/  LDSM.16.MT88.4 R120, [R174+0x5000] ;  /* 0x00500000ae78783b */ /* 0x000eee0000004200 */
        /* <DEDUP_REMOVED lines=8> */
[C---:B--2---:R-:W-:Y:S08]  /*12a60*/  HMMA.16816.F32.BF16 R56, R104.reuse, R112, R56 ;  /* 0x000000706838723c */ /* 0x044ff00000041838 */
[C---:B------:R-:W-:Y:S01]  /*12a70*/  HMMA.16816.F32.BF16 R60, R104.reuse, R114, R60 ;  /* 0x00000072683c723c */ /* 0x040fe2000004183c */
[----:B------:R-:W2:Y:S07]  /*12a80*/  LDSM.16.MT88.4 R112, [R172+0x5000] ;  /* 0x00500000ac70783b */ /* 0x000eae0000004200 */
[C---:B----4-:R-:W-:Y:S08]  /*12a90*/  HMMA.16816.F32.BF16 R64, R104.reuse, R116, R64 ;  /* 0x000000746840723c */ /* 0x050ff00000041840 */
[C---:B------:R-:W-:Y:S01]  /*12aa0*/  HMMA.16816.F32.BF16 R68, R104.reuse, R118, R68 ;  /* 0x000000766844723c */ /* 0x040fe20000041844 */
[----:B------:R-:W4:Y:S07]  /*12ab0*/  LDSM.16.MT88.4 R116, [R173+0x5000] ;  /* 0x00500000ad74783b */ /* 0x000f2e0000004200 */
[C---:B---3--:R-:W-:Y:S08]  /*12ac0*/  HMMA.16816.F32.BF16 R72, R104.reuse, R120, R72 ;  /* 0x000000786848723c */ /* 0x048ff00000041848 */
[C---:B------:R-:W-:Y:S01]  /*12ad0*/  HMMA.16816.F32.BF16 R76, R104.reuse, R122, R76 ;  /* 0x0000007a684c723c */ /* 0x040fe2000004184c */
[----:B------:R-:W3:Y:S07]  /*12ae0*/  LDSM.16.MT88.4 R120, [R9+0x1800] ;  /* 0x001800000978783b */ /* 0x000eee0000004200 */
[C---:B-1----:R-:W-:Y:S08]  /*12af0*/  HMMA.16816.F32.BF16 R80, R104.reuse, R108, R80 ;  /* 0x0000006c6850723c */ /* 0x042ff00000041850 */
[C---:B------:R-:W-:Y:S01]  /*12b00*/  HMMA.16816.F32.BF16 R84, R104.reuse, R110, R84 ;  /* 0x0000006e6854723c */ /* 0x040fe20000041854 */
[----:B------:R-:W1:Y:S07]  /*12b10*/  LDSM.16.MT88.4 R108, [R172+0x1800] ;  /* 0x00180000ac6c783b */ /* 0x000e6e0000004200 */
[C---:B--2---:R-:W-:Y:S08]  /*12b20*/  HMMA.16816.F32.BF16 R88, R104.reuse, R112, R88 ;  /* 0x000000706858723c */ /* 0x044ff00000041858 */
[C---:B------:R-:W-:Y:S08]  /*12b30*/  HMMA.16816.F32.BF16 R92, R104.reuse, R114, R92 ;  /* 0x00000072685c723c */ /* 0x040ff0000004185c */
[C---:B----4-:R-:W-:Y:S08]  /*12b40*/  HMMA.16816.F32.BF16 R96, R104.reuse, R116, R96 ;  /* 0x000000746860723c */ /* 0x050ff00000041860 */
[----:B------:R-:W-:Y:S08]  /*12b50*/  HMMA.16816.F32.BF16 R100, R104, R118, R100 ;  /* 0x000000766864723c */ /* 0x000ff00000041864 */
[C---:B------:R-:W-:Y:S08]  /*12b60*/  HMMA.16816.F32.BF16 R132, R148.reuse, R128, R4 ;  /* 0x000000809484723c */ /* 0x040ff00000041804 */
[C---:B------:R-:W-:Y:S01]  /*12b70*/  HMMA.16816.F32.BF16 R128, R148.reuse, R130, R12 ;  /* 0x000000829480723c */ /* 0x040fe2000004180c */
[----:B------:R-:W2:Y:S07]  /*12b80*/  LDSM.16.MT88.4 R12, [R174+0x5800] ;  /* 0x00580000ae0c783b */ /* 0x000eae0000004200 */
[C---:B---3--:R-:W-:Y:S01]  /*12b90*/  HMMA.16816.F32.BF16 R124, R148.reuse, R120, R16 ;  /* 0x00000078947c723c */ /* 0x048fe20000041810 */
[----:B------:R3:W4:Y:S07]  /*12ba0*/  LDSM.16.MT88.4 R16, [R9+0x5800] ;  /* 0x005800000910783b */ /* 0x00072e0000004200 */
[C---:B------:R-:W-:Y:S01]  /*12bb0*/  HMMA.16816.F32.BF16 R120, R148.reuse, R122, R20 ;  /* 0x0000007a9478723c */ /* 0x040fe20000041814 */
[----:B------:R-:W5:Y:S07]  /*12bc0*/  LDSM.16.MT88.4 R20, [R172+0x5800] ;  /* 0x00580000ac14783b */ /* 0x000f6e0000004200 */
[C---:B-1----:R-:W-:Y:S07]  /*12bd0*/  HMMA.16816.F32.BF16 R116, R148.reuse, R108, R24 ;  /* 0x0000006c9474723c */ /* 0x042fee0000041818 */
[----:B------:R-:W-:Y:S01]  /*12be0*/  IADD3 R25, R233, -0x2, RZ ;  /* 0xfffffffee9197810 */ /* 0x000fe20007ffe0ff */
[C---:B------:R-:W-:Y:S03]  /*12bf0*/  HMMA.16816.F32.BF16 R112, R148.reuse, R110, R28 ;  /* 0x0000006e9470723c */ /* 0x040fe6000004181c */
[C---:B------:R-:W-:Y:S05]  /*12c00*/  ISETP.GE.AND P0, PT, R25.reuse, R230, PT ;  /* 0x000000e61900720c */ /* 0x040fea0003f06270 */
[C---:B------:R-:W-:Y:S08]  /*12c10*/  HMMA.16816.F32.BF16 R108, R148.reuse, R152, R32 ;  /* 0x00000098946c723c */ /* 0x040ff00000041820 */
[C---:B------:R-:W-:Y:S01]  /*12c20*/  HMMA.16816.F32.BF16 R104, R148.reuse, R154, R36 ;  /* 0x0000009a9468723c */ /* 0x040fe20000041824 */
[----:B------:R-:W-:Y:S02]  /*12c30*/  @P0 MOV R2, c[0x0][0x1e0] ;  /* 0x0000780000020a02 */ /* 0x000fe40000000f00 */
[----:B------:R-:W-:Y:S02]  /*12c40*/  @P0 ISETP.GE.AND P2, PT, R218, c[0x0][0x1d4], PT ;  /* 0x00007500da000a0c */ /* 0x000fe40003f46270 */
[----:B------:R-:W-:Y:S03]  /*12c50*/  @P0 SHF.R.S32.HI R0, RZ, 0x1f, R25 ;  /* 0x0000001fff000819 */ /* 0x000fe60000011419 */
[C---:B------:R-:W-:Y:S04]  /*12c60*/  HMMA.16816.F32.BF16 R40, R148.reuse, R156, R40 ;  /* 0x0000009c9428723c */ /* 0x040fe80000041828 */
[----:B------:R-:W-:Y:S04]  /*12c70*/  @P0 IMAD R0, R0, c[0x0][0x1e0], RZ ;  /* 0x0000780000000a24 */ /* 0x000fe800078e02ff */
[C---:B------:R-:W-:Y:S04]  /*12c80*/  HMMA.16816.F32.BF16 R44, R148.reuse, R158, R44 ;  /* 0x0000009e942c723c */ /* 0x040fe8000004182c */
[C---:B------:R-:W-:Y:S02]  /*12c90*/  @P0 IMAD R0, R25.reuse, c[0x0][0x1e4], R0 ;  /* 0x0000790019000a24 */ /* 0x040fe400078e0200 */
[----:B------:R-:W-:Y:S02]  /*12ca0*/  @P0 IMAD.WIDE.U32 R24, R25, c[0x0][0x1e0], RZ ;  /* 0x0000780019180a25 */ /* 0x000fe400078e00ff */
[C---:B------:R-:W-:Y:S04]  /*12cb0*/  HMMA.16816.F32.BF16 R48, R148.reuse, R160, R48 ;  /* 0x000000a09430723c */ /* 0x040fe80000041830 */
[C---:B---3--:R-:W-:Y:S04]  /*12cc0*/  @P0 SHF.L.U32 R9, R24.reuse, 0x6, RZ ;  /* 0x0000000618090819 */ /* 0x048fe800000006ff */
[C---:B------:R-:W-:Y:S08]  /*12cd0*/  HMMA.16816.F32.BF16 R52, R148.reuse, R162, R52 ;  /* 0x000000a29434723c */ /* 0x040ff00000041834 */
[C---:B------:R-:W-:Y:S08]  /*12ce0*/  HMMA.16816.F32.BF16 R56, R148.reuse, R164, R56 ;  /* 0x000000a49438723c */ /* 0x040ff00000041838 */
[C---:B------:R-:W-:Y:S08]  /*12cf0*/  HMMA.16816.F32.BF16 R60, R148.reuse, R166, R60 ;  /* 0x000000a6943c723c */ /* 0x040ff0000004183c */
[C---:B------:R-:W-:Y:S08]  /*12d00*/  HMMA.16816.F32.BF16 R64, R148.reuse, R168, R64 ;  /* 0x000000a89440723c */ /* 0x040ff00000041840 */
[C---:B------:R-:W-:Y:S08]  /*12d10*/  HMMA.16816.F32.BF16 R68, R148.reuse, R170, R68 ;  /* 0x000000aa9444723c */ /* 0x040ff00000041844 */
[C---:B--2---:R-:W-:Y:S08]  /*12d20*/  HMMA.16816.F32.BF16 R72, R148.reuse, R12, R72 ;  /* 0x0000000c9448723c */ /* 0x044ff00000041848 */
[C---:B------:R-:W-:Y:S01]  /*12d30*/  HMMA.16816.F32.BF16 R76, R148.reuse, R14, R76 ;  /* 0x0000000e944c723c */ /* 0x040fe2000004184c */
[----:B------:R-:W1:Y:S07]  /*12d40*/  LDSM.16.MT88.4 R12, [R173+0x5800] ;  /* 0x00580000ad0c783b */ /* 0x000e6e0000004200 */
[C---:B----4-:R-:W-:Y:S07]  /*12d50*/  HMMA.16816.F32.BF16 R80, R148.reuse, R16, R80 ;  /* 0x000000109450723c */ /* 0x050fee0000041850 */
[----:B------:R-:W-:Y:S01]  /*12d60*/  @P0 IADD3 R17, R25, R0, RZ ;  /* 0x0000000019110210 */ /* 0x000fe20007ffe0ff */
[C---:B------:R-:W-:Y:S04]  /*12d70*/  HMMA.16816.F32.BF16 R84, R148.reuse, R18, R84 ;  /* 0x000000129454723c */ /* 0x040fe80000041854 */
[----:B------:R-:W-:Y:S02]  /*12d80*/  @P0 SHF.L.U64.HI R0, R24, 0x6, R17 ;  /* 0x0000000618000819 */ /* 0x000fe40000010211 */
[C---:B------:R-:W-:Y:S02]  /*12d90*/  @P0 LEA R17, P1, R2.reuse, R9, 0x5 ;  /* 0x0000000902110211 */ /* 0x040fe400078228ff */
[----:B------:R-:W-:Y:S01]  /*12da0*/  @P0 MOV R19, c[0x0][0x1e4] ;  /* 0x0000790000130a02 */ /* 0x000fe20000000f00 */
[C---:B-----5:R-:W-:Y:S03]  /*12db0*/  HMMA.16816.F32.BF16 R88, R148.reuse, R20, R88 ;  /* 0x000000149458723c */ /* 0x060fe60000041858 */
[----:B------:R-:W-:Y:S02]  /*12dc0*/  @P0 LEA.HI.X R2, R2, R0, R19, 0x5, P1 ;  /* 0x0000000002020211 */ /* 0x000fe400008f2c13 */
[-C--:B------:R-:W-:Y:S02]  /*12dd0*/  @P0 IADD3 R17, P4, R17, R236.reuse, RZ ;  /* 0x000000ec11110210 */ /* 0x080fe40007f9e0ff */
[----:B------:R-:W-:Y:S01]  /*12de0*/  @P0 IADD3 R9, P1, R9, R236, RZ ;  /* 0x000000ec09090210 */ /* 0x000fe20007f3e0ff */
[C---:B------:R-:W-:Y:S04]  /*12df0*/  HMMA.16816.F32.BF16 R92, R148.reuse, R22, R92 ;  /* 0x00000016945c723c */ /* 0x040fe8000004185c */
[-C--:B------:R-:W-:Y:S02]  /*12e00*/  @P0 IADD3.X R2, R2, R229.reuse, RZ, P4, !PT ;  /* 0x000000e502020210 */ /* 0x080fe400027fe4ff */
[----:B------:R-:W-:Y:S02]  /*12e10*/  LOP3.LUT P4, RZ, R226, 0x1, RZ, 0xc0, !PT ;  /* 0x00000001e2ff7812 */ /* 0x000fe4000788c0ff */
[----:B------:R-:W-:Y:S01]  /*12e20*/  @P0 LEA R18, P5, R9, c[0x0][0x1c8], 0x1 ;  /* 0x0000720009120a11 */ /* 0x000fe200078a08ff */
[C---:B-1----:R-:W-:Y:S03]  /*12e30*/  HMMA.16816.F32.BF16 R96, R148.reuse, R12, R96 ;  /* 0x0000000c9460723c */ /* 0x042fe60000041860 */
[----:B------:R-:W-:Y:S02]  /*12e40*/  @P0 IADD3.X R0, R0, R229, RZ, P1, !PT ;  /* 0x000000e500000210 */ /* 0x000fe40000ffe4ff */
[----:B------:R-:W-:Y:S02]  /*12e50*/  @P0 ISETP.GE.AND P1, PT, R217, c[0x0][0x1d4], PT ;  /* 0x00007500d9000a0c */ /* 0x000fe40003f26270 */
[----:B------:R-:W-:Y:S01]  /*12e60*/  @P0 LEA.HI.X R19, R9, c[0x0][0x1cc], R0, 0x1, P5 ;  /* 0x0000730009130a11 */ /* 0x000fe200028f0c00 */
[----:B------:R-:W-:Y:S01]  /*12e70*/  @P0 IMAD R9, R231, 0x6000, R11 ;  /* 0x00006000e7090824 */ /* 0x000fe200078e020b */
[C---:B------:R-:W-:Y:S01]  /*12e80*/  @P0 LEA R16, P3, R17.reuse, c[0x0][0x1c8], 0x1 ;  /* 0x0000720011100a11 */ /* 0x040fe200078608ff */
[----:B------:R-:W-:Y:S03]  /*12e90*/  HMMA.16816.F32.BF16 R100, R148, R14, R100 ;  /* 0x0000000e9464723c */ /* 0x000fe60000041864 */
[----:B------:R-:W-:Y:S01]  /*12ea0*/  @!PT LDS RZ, [RZ] ;  /* 0x00000000fffff984 */ /* 0x000fe20000000800 */
[----:B------:R-:W-:Y:S01]  /*12eb0*/  @!PT LDS RZ, [RZ] ;  /* 0x00000000fffff984 */ /* 0x000fe20000000800 */
[----:B------:R-:W-:Y:S01]  /*12ec0*/  @!PT LDS RZ, [RZ] ;  /* 0x00000000fffff984 */ /* 0x000fe20000000800 */
[----:B------:R1:W-:Y:S01]  /*12ed0*/  @P0 LDGSTS.E.BYPASS.LTC128B.128 [R9], [R18.64], !P4 ;  /* 0x0000000012090fae */ /* 0x0003e2000e101d48 */
[----:B------:R-:W-:Y:S02]  /*12ee0*/  @P0 LEA.HI.X R17, R17, c[0x0][0x1cc], R2, 0x1, P3 ;  /* 0x0000730011110a11 */ /* 0x000fe400018f0c02 */
[----:B------:R-:W-:Y:S05]  /*12ef0*/  IADD3 R0, R204, 0x1, RZ ;  /* 0x00000001cc007810 */ /* 0x000fea0007ffe0ff */
[----:B------:R1:W-:Y:S08]  /*12f00*/  @P0 LDGSTS.E.BYPASS.LTC128B.128 [R9+0x2000], [R18.64+0x80], !P2 ;  /* 0x0200008012090fae */ /* 0x0003f0000d101d48 */
[----:B------:R1:W-:Y:S08]  /*12f10*/  @P0 LDGSTS.E.BYPASS.LTC128B.128 [R9+0x4000], [R18.64+0x100], !P1 ;  /* 0x0400010012090fae */ /* 0x0003f0000c901d48 */
[----:B------:R1:W-:Y:S08]  /*12f20*/  @P0 LDGSTS.E.BYPASS.LTC128B.128 [R9+0x1000], [R16.64], !P4 ;  /* 0x0100000010090fae */ /* 0x0003f0000e101d48 */
[----:B------:R1:W-:Y:S08]  /*12f30*/  @P0 LDGSTS.E.BYPASS.LTC128B.128 [R9+0x3000], [R16.64+0x80], !P2 ;  /* 0x0300008010090fae */ /* 0x0003f0000d101d48 */
[----:B------:R1:W-:Y:S01]  /*12f40*/  @P0 LDGSTS.E.BYPASS.LTC128B.128 [R9+0x5000], [R16.64+0x100], !P1 ;  /* 0x0500010010090fae */ /* 0x0003e2000c901d48 */
[----:B------:R-:W-:Y:S02]  /*12f50*/  ISETP.GE.AND P0, PT, R230, R233, PT ;  /* 0x000000e9e600720c */ /* 0x000fe40003f06270 */
[----:B------:R-:W-:Y:S02]  /*12f60*/  ISETP.GE.AND P1, PT, R204, 0x1, PT ;  /* 0x00000001cc00780c */ /* 0x000fe40003f26270 */
[----:B------:R-:W-:Y:S02]  /*12f70*/  MOV R233, R232 ;  /* 0x000000e800e97202 */ /* 0x000fe40000000f00 */
[----:B------:R-:W-:Y:S01]  /*12f80*/  SEL R204, R0, RZ, !P1 ;  /* 0x000000ff00cc7207 */ /* 0x000fe20004800000 */
[----:B------:R-:W0:Y:S01]  /*12f90*/  LDGDEPBAR ;  /* 0x00000000000079af */ /* 0x000e220000000000 */
[----:B------:R-:W-:Y:S02]  /*12fa0*/  MOV R0, R3 ;  /* 0x0000000300007202 */ /* 0x000fe40000000f00 */
[----:B-1----:R-:W-:Y:S03]  /*12fb0*/  MOV R9, R8 ;  /* 0x0000000800097202 */ /* 0x002fe60000000f00 */
[----:B------:R-:W-:-:S05]  /*12fc0*/  @!P0 BRA `(.L_x_1461) ;  /* 0xffffd30000008947 */ /* 0x000fca000383ffff */
.L_x_1460:
[----:B-1----:R-:W-:Y:S02]  /*12fd0*/  MOV R5, 0x1f ;  /* 0x0000001f00057802 */ /* 0x002fe40000000f00 */
[----:B------:R-:W-:Y:S01]  /*12fe0*/  MOV R0, 0xffffffff ;  /* 0xffffffff00007802 */ /* 0x000fe20000000f00 */
[----:B------:R-:W-:Y:S05]  /*12ff0*/  BRA.DIV ~URZ, `(.L_x_1462) ;  /* 0x00004ee27f007947 */ /* 0x000fea000b800000 */
[----:B------:R1:W2:Y:S02]  /*13000*/  SHFL.BFLY PT, R6, R241, 0x2, 0x1f ;  /* 0x0c401f00f1067f89 */ /* 0x0002a400000e0000 */
.L_x_1532:
[----:B-12---:R-:W-:Y:S01]  /*13010*/  FADD.FTZ R241, R6, R241 ;  /* 0x000000f106f17221 */ /* 0x006fe20000010000 */
[----:B------:R-:W-:Y:S05]  /*13020*/  BRA.DIV ~URZ, `(.L_x_1463) ;  /* 0x00004ef27f007947 */ /* 0x000fea000b800000 */
[----:B------:R-:W1:Y:S04]  /*13030*/  SHFL.BFLY PT, R0, R239, 0x2, 0x1f ;  /* 0x0c401f00ef007f89 */ /* 0x000e6800000e0000 */
[----:B------:R-:W2:Y:S01]  /*13040*/  SHFL.BFLY PT, R4, R241, 0x1, 0x1f ;  /* 0x0c201f00f1047f89 */ /* 0x000ea200000e0000 */
[----:B-1----:R-:W-:-:S02]  /*13050*/  FADD.FTZ R9, R0, R239 ;  /* 0x000000ef00097221 */ /* 0x002fc40000010000 */
[----:B--2---:R-:W-:-:S03]  /*13060*/  FADD.FTZ R4, R241, R4 ;  /* 0x00000004f1047221 */ /* 0x004fc60000010000 */
[----:B------:R1:W2:Y:S04]  /*13070*/  SHFL.BFLY PT, R6, R9, 0x1, 0x1f ;  /* 0x0c201f0009067f89 */ /* 0x0002a800000e0000 */
.L_x_1533:
[----:B-12---:R-:W-:Y:S01]  /*13080*/  FADD.FTZ R9, R6, R9 ;  /* 0x0000000906097221 */ /* 0x006fe20000010000 */
[----:B------:R-:W-:Y:S02]  /*13090*/  FSETP.NE.FTZ.AND P1, PT, R4, RZ, PT ;  /* 0x000000ff0400720b */ /* 0x000fe40003f35000 */
[----:B------:R-:W-:Y:S02]  /*130a0*/  MOV R2, RZ ;  /* 0x000000ff00027202 */ /* 0x000fe40000000f00 */
[----:B------:R-:W-:Y:S02]  /*130b0*/  FSETP.NE.FTZ.AND P0, PT, R9, RZ, PT ;  /* 0x000000ff0900720b */ /* 0x000fe40003f15000 */
[----:B------:R-:W-:Y:S02]  /*130c0*/  MOV R12, RZ ;  /* 0x000000ff000c7202 */ /* 0x000fe40000000f00 */
[----:B------:R-:W-:-:S05]  /*130d0*/  MOV R0, 0xff800000 ;  /* 0xff80000000007802 */ /* 0x000fca0000000f00 */
[----:B------:R-:W1:Y:S01]  /*130e0*/  @P1 MUFU.LG2 R5, R4 ;  /* 0x0000000400051308 */ /* 0x000e620000000c00 */
[----:B------:R-:W-:-:S03]  /*130f0*/  @P1 MOV R6, 0x3f317218 ;  /* 0x3f31721800061802 */ /* 0x000fc60000000f00 */
[----:B------:R-:W-:Y:S02]  /*13100*/  @P0 MOV R14, 0x3f317218 ;  /* 0x3f317218000e0802 */ /* 0x000fe40000000f00 */
[----:B------:R-:W-:Y:S02]  /*13110*/  @P1 FMUL.FTZ R6, R6, c[0x0][0x2d0] ;  /* 0x0000b40006061a20 */ /* 0x000fe40000410000 */
[----:B------:R-:W2:Y:S01]  /*13120*/  @P0 MUFU.RCP R2, R9 ;  /* 0x0000000900020308 */ /* 0x000ea20000001000 */
[----:B------:R-:W-:-:S07]  /*13130*/  @P0 FMUL.FTZ R14, R14, c[0x0][0x2d0] ;  /* 0x0000b4000e0e0a20 */ /* 0x000fce0000410000 */
[----:B------:R-:W3:Y:S01]  /*13140*/  @P0 MUFU.LG2 R9, R9 ;  /* 0x0000000900090308 */ /* 0x000ee20000000c00 */
[----:B-1----:R-:W-:-:S04]  /*13150*/  @P1 FMUL.FTZ R5, R5, 0.69314718246459960938 ;  /* 0x3f31721805051820 */ /* 0x002fc80000410000 */
[----:B------:R-:W-:Y:S01]  /*13160*/  @P1 FFMA.FTZ R0, R6, R8, R5 ;  /* 0x0000000806001223 */ /* 0x000fe20000010005 */
[----:B------:R-:W-:Y:S02]  /*13170*/  MOV R8, 0xff800000 ;  /* 0xff80000000087802 */ /* 0x000fe40000000f00 */
[----:B------:R-:W1:Y:S01]  /*13180*/  @P1 MUFU.RCP R12, R4 ;  /* 0x00000004000c1308 */ /* 0x000e620000001000 */
[C---:B--2---:R-:W-:Y:S02]  /*13190*/  FMUL.FTZ R134, R2.reuse, R134 ;  /* 0x0000008602867220 */ /* 0x044fe40000410000 */
[C---:B------:R-:W-:Y:S02]  /*131a0*/  FMUL.FTZ R135, R2.reuse, R135 ;  /* 0x0000008702877220 */ /* 0x040fe40000410000 */
[C---:B------:R-:W-:Y:S02]  /*131b0*/  FMUL.FTZ R130, R2.reuse, R130 ;  /* 0x0000008202827220 */ /* 0x040fe40000410000 */
[----:B------:R-:W-:-:S02]  /*131c0*/  FMUL.FTZ R131, R2, R131 ;  /* 0x0000008302837220 */ /* 0x000fc40000410000 */
[----:B---3--:R-:W-:Y:S01]  /*131d0*/  @P0 FMUL.FTZ R15, R9, 0.69314718246459960938 ;  /* 0x3f317218090f0820 */ /* 0x008fe20000410000 */
[----:B------:R-:W-:Y:S01]  /*131e0*/  MOV R9, 0x1 ;  /* 0x0000000100097802 */ /* 0x000fe20000000f00 */
[----:B------:R-:W-:Y:S02]  /*131f0*/  FMUL.FTZ R126, R2, R126 ;  /* 0x0000007e027e7220 */ /* 0x000fe40000410000 */
[----:B------:R-:W-:Y:S01]  /*13200*/  @P0 FFMA.FTZ R8, R14, R3, R15 ;  /* 0x000000030e080223 */ /* 0x000fe2000001000f */
[----:B------:R-:W-:Y:S01]  /*13210*/  PRMT R3, R9, 0x7610, R3 ;  /* 0x0000761009037816 */ /* 0x000fe20000000003 */
[----:B------:R-:W-:Y:S02]  /*13220*/  FMUL.FTZ R127, R2, R127 ;  /* 0x0000007f027f7220 */ /* 0x000fe40000410000 */
[C---:B-1----:R-:W-:Y:S02]  /*13230*/  FMUL.FTZ R132, R12.reuse, R132 ;  /* 0x000000840c847220 */ /* 0x042fe40000410000 */
        /* <DEDUP_REMOVED lines=46> */
[----:B------:R-:W-:Y:S02]  /*13520*/  FMUL.FTZ R101, R12, R101 ;  /* 0x000000650c657220 */ /* 0x000fe40000410000 */
        /* <DEDUP_REMOVED lines=42> */
.L_x_1401:
[----:B------:R-:W-:Y:S01]  /*137d0*/  LOP3.LUT P0, RZ, R146, 0xff, RZ, 0xc0, !PT ;  /* 0x000000ff92ff7812 */ /* 0x000fe2000780c0ff */
[----:B------:R-:W-:-:S12]  /*137e0*/  BSSY B0, `(.L_x_1464) ;  /* 0x000000f000007945 */ /* 0x000fd80003800000 */
[----:B------:R-:W-:Y:S05]  /*137f0*/  @P0 BRA `(.L_x_1465) ;  /* 0x000000d000000947 */ /* 0x000fea0003800000 */
[----:B------:R-:W1:Y:S01]  /*13800*/  S2R R9, SR_LANEID ;  /* 0x0000000000097919 */ /* 0x000e620000000000 */
[----:B------:R-:W-:Y:S01]  /*13810*/  VOTEU.ANY UR4, UPT, PT ;  /* 0x0000000000047886 */ /* 0x000fe200038e0100 */
[----:B------:R-:W-:Y:S01]  /*13820*/  IMAD.MOV.U32 R16, RZ, RZ, c[0x0][0x560] ;  /* 0x00015800ff107624 */ /* 0x000fe200078e00ff */
[----:B------:R-:W1:Y:S01]  /*13830*/  FLO.U32 R14, UR4 ;  /* 0x00000004000e7d00 */ /* 0x000e6200080e0000 */
[----:B------:R-:W-:-:S07]  /*13840*/  IMAD.MOV.U32 R17, RZ, RZ, c[0x0][0x564] ;  /* 0x00015900ff117624 */ /* 0x000fce00078e00ff */
[----:B------:R-:W2:Y:S01]  /*13850*/  POPC R15, UR4 ;  /* 0x00000004000f7d09 */ /* 0x000ea20008000000 */
[----:B-1----:R-:W-:-:S13]  /*13860*/  ISETP.EQ.U32.AND P0, PT, R14, R9, PT ;  /* 0x000000090e00720c */ /* 0x002fda0003f02070 */
[----:B--2---:R-:W2:Y:S04]  /*13870*/  @P0 ATOMG.E.ADD.STRONG.GPU PT, R9, [R16.64], R15 ;  /* 0x0000000f100909a8 */ /* 0x004ea800081ee1c8 */
[----:B------:R-:W1:Y:S02]  /*13880*/  S2R R2, SR_LTMASK ;  /* 0x0000000000027919 */ /* 0x000e640000003900 */
[----:B-1----:R-:W-:-:S04]  /*13890*/  LOP3.LUT R2, R2, UR4, RZ, 0xc0, !PT ;  /* 0x0000000402027c12 */ /* 0x002fc8000f8ec0ff */
[----:B------:R-:W1:Y:S01]  /*138a0*/  POPC R208, R2 ;  /* 0x0000000200d07309 */ /* 0x000e620000000000 */
[----:B--2---:R-:W1:Y:S02]  /*138b0*/  SHFL.IDX PT, R9, R9, R14, 0x1f ;  /* 0x00001f0e09097589 */ /* 0x004e6400000e0000 */
[----:B-1----:R-:W-:-:S05]  /*138c0*/  IADD3 R208, R9, c[0x0][0xc], R208 ;  /* 0x0000030009d07a10 */ /* 0x002fca0007ffe0d0 */
.L_x_1465:
[----:B------:R-:W-:Y:S05]  /*138d0*/  BSYNC B0 ;  /* 0x0000000000007941 */ /* 0x000fea0003800000 */
.L_x_1464:
[----:B------:R-:W-:Y:S01]  /*138e0*/  PRMT R3, R3, 0x9910, RZ ;  /* 0x0000991003037816 */ /* 0x000fe200000000ff */
[----:B------:R-:W-:Y:S01]  /*138f0*/  BSSY B1, `(.L_x_1466) ;  /* 0x0000346000017945 */ /* 0x000fe20003800000 */
[----:B------:R-:W-:Y:S02]  /*13900*/  IMAD.SHL.U32 R20, R201, 0x8, RZ ;  /* 0x00000008c9147824 */ /* 0x000fe400078e00ff */
[----:B------:R-:W-:Y:S01]  /*13910*/  ISETP.NE.AND P0, PT, R3, RZ, PT ;  /* 0x000000ff0300720c */ /* 0x000fe20003f05270 */
[----:B------:R-:W-:-:S12]  /*13920*/  IMAD.MOV.U32 R3, RZ, RZ, R208 ;  /* 0x000000ffff037224 */ /* 0x000fd800078e00d0 */
[----:B------:R-:W-:Y:S05]  /*13930*/  @!P0 BRA `(.L_x_1467) ;  /* 0x000027e000008947 */ /* 0x000fea0003800000 */
[----:B------:R-:W-:Y:S01]  /*13940*/  SHF.R.S32.HI R15, RZ, 0x1f, R146 ;  /* 0x0000001fff0f7819 */ /* 0x000fe20000011492 */
[----:B------:R-:W-:Y:S01]  /*13950*/  WARPSYNC 0xffffffff ;  /* 0xffffffff00007948 */ /* 0x000fe20003800000 */
[----:B------:R-:W-:Y:S01]  /*13960*/  BAR.SYNC.DEFER_BLOCKING 0x1, 0x100 ;  /* 0x0044000000007b1d */ /* 0x000fe20000010000 */
[----:B------:R-:W-:Y:S02]  /*13970*/  LOP3.LUT R14, R141, R221, RZ, 0xfc, !PT ;  /* 0x000000dd8d0e7212 */ /* 0x000fe400078efcff */
[----:B------:R-:W-:Y:S02]  /*13980*/  LEA.HI R19, R15, R146, RZ, 0x5 ;  /* 0x000000920f137211 */ /* 0x000fe400078f28ff */
[----:B------:R-:W-:Y:S02]  /*13990*/  LOP3.LUT R9, R220, 0x1, RZ, 0xc0, !PT ;  /* 0x00000001dc097812 */ /* 0x000fe400078ec0ff */
[----:B------:R-:W-:Y:S02]  /*139a0*/  SHF.R.S32.HI R21, RZ, 0x5, R19 ;  /* 0x00000005ff157819 */ /* 0x000fe40000011413 */
[----:B------:R-:W-:-:S02]  /*139b0*/  ISETP.NE.U32.AND P0, PT, R9, 0x1, PT ;  /* 0x000000010900780c */ /* 0x000fc40003f05070 */
[----:B------:R-:W-:Y:S01]  /*139c0*/  F2FP.BF16.PACK_AB R29, R133, R132 ;  /* 0x00000084851d723e */ /* 0x000fe200000010ff */
[----:B------:R-:W-:Y:S01]  /*139d0*/  IMAD.SHL.U32 R2, R21, 0x400, RZ ;  /* 0x0000040015027824 */ /* 0x000fe200078e00ff */
[----:B------:R-:W-:Y:S02]  /*139e0*/  R2P PR, R220, 0x6 ;  /* 0x00000006dc007804 */ /* 0x000fe40000000000 */
[----:B------:R-:W-:Y:S01]  /*139f0*/  F2FP.BF16.PACK_AB R27, R135, R134 ;  /* 0x00000086871b723e */ /* 0x000fe200000010ff */
[----:B------:R-:W-:Y:S01]  /*13a00*/  IMAD R17, R219, 0x2, R2 ;  /* 0x00000002db117824 */ /* 0x000fe200078e0202 */
[----:B------:R-:W-:Y:S02]  /*13a10*/  F2FP.BF16.PACK_AB R25, R129, R128 ;  /* 0x000000808119723e */ /* 0x000fe400000010ff */
[----:B------:R-:W-:Y:S01]  /*13a20*/  F2FP.BF16.PACK_AB R23, R131, R130 ;  /* 0x000000828317723e */ /* 0x000fe200000010ff */
[----:B------:R-:W-:Y:S01]  /*13a30*/  IMAD.IADD R14, R17, 0x1, R14 ;  /* 0x00000001110e7824 */ /* 0x000fe200078e020e */
[----:B------:R-:W-:Y:S01]  /*13a40*/  F2FP.BF16.PACK_AB R30, R125, R124 ;  /* 0x0000007c7d1e723e */ /* 0x000fe200000010ff */
[----:B------:R-:W-:Y:S01]  /*13a50*/  IMAD.MOV.U32 R17, RZ, RZ, 0x20 ;  /* 0x00000020ff117424 */ /* 0x000fe200078e00ff */
[----:B------:R-:W-:Y:S01]  /*13a60*/  F2FP.BF16.PACK_AB R28, R127, R126 ;  /* 0x0000007e7f1c723e */ /* 0x000fe200000010ff */
[----:B------:R-:W-:Y:S01]  /*13a70*/  IMAD.SHL.U32 R24, R14, 0x2, RZ ;  /* 0x000000020e187824 */ /* 0x000fe200078e00ff */
[----:B------:R-:W-:Y:S01]  /*13a80*/  F2FP.BF16.PACK_AB R16, R121, R120 ;  /* 0x000000787910723e */ /* 0x000fe200000010ff */
[----:B------:R-:W-:Y:S01]  /*13a90*/  IMAD.MOV.U32 R14, RZ, RZ, 0x40 ;  /* 0x00000040ff0e7424 */ /* 0x000fe200078e00ff */
[----:B------:R-:W-:-:S02]  /*13aa0*/  SEL R17, R17, 0xffffffe0, !P1 ;  /* 0xffffffe011117807 */ /* 0x000fc40004800000 */
[C---:B------:R-:W-:Y:S01]  /*13ab0*/  IADD3 R2, R24.reuse, 0x80, RZ ;  /* 0x0000008018027810 */ /* 0x040fe20007ffe0ff */
[----:B------:R1:W-:Y:S01]  /*13ac0*/  STS [R24+0x80], R29 ;  /* 0x0000801d18007388 */ /* 0x0003e20000000800 */
[C---:B------:R-:W-:Y:S01]  /*13ad0*/  IADD3 R22, R24.reuse, 0x70, RZ ;  /* 0x0000007018167810 */ /* 0x040fe20007ffe0ff */
[----:B------:R-:W-:Y:S01]  /*13ae0*/  IMAD.IADD R9, R24, 0x1, R17 ;  /* 0x0000000118097824 */ /* 0x000fe200078e0211 */
[----:B------:R-:W-:Y:S01]  /*13af0*/  @P0 IADD3 R22, R2, 0x10, RZ ;  /* 0x0000001002160810 */ /* 0x000fe20007ffe0ff */
[----:B------:R2:W-:Y:S01]  /*13b00*/  STS [R24+0x480], R27 ;  /* 0x0004801b18007388 */ /* 0x0005e20000000800 */
[----:B------:R-:W-:Y:S02]  /*13b10*/  SEL R14, R14, 0xffffffc0, !P2 ;  /* 0xffffffc00e0e7807 */ /* 0x000fe40005000000 */
[----:B------:R-:W-:Y:S01]  /*13b20*/  F2FP.BF16.PACK_AB R26, R123, R122 ;  /* 0x0000007a7b1a723e */ /* 0x000fe200000010ff */
[----:B------:R-:W-:Y:S01]  /*13b30*/  IMAD.IADD R17, R17, 0x1, R22 ;  /* 0x0000000111117824 */ /* 0x000fe200078e0216 */
[----:B------:R-:W-:Y:S01]  /*13b40*/  F2FP.BF16.PACK_AB R31, R119, R118 ;  /* 0x00000076771f723e */ /* 0x000fe200000010ff */
[----:B------:R-:W-:Y:S01]  /*13b50*/  IMAD.IADD R2, R24, 0x1, R14 ;  /* 0x0000000118027824 */ /* 0x000fe200078e020e */
[----:B------:R-:W-:Y:S01]  /*13b60*/  F2FP.BF16.PACK_AB R33, R113, R112 ;  /* 0x000000707121723e */ /* 0x000fe200000010ff */
[----:B------:R-:W-:Y:S01]  /*13b70*/  IMAD.IADD R18, R14, 0x1, R22 ;  /* 0x000000010e127824 */ /* 0x000fe200078e0216 */
[----:B------:R3:W-:Y:S01]  /*13b80*/  STS [R22], R25 ;  /* 0x0000001916007388 */ /* 0x0007e20000000800 */
[----:B------:R-:W-:-:S02]  /*13b90*/  F2FP.BF16.PACK_AB R35, R115, R114 ;  /* 0x000000727323723e */ /* 0x000fc400000010ff */
[----:B------:R-:W-:Y:S01]  /*13ba0*/  F2FP.BF16.PACK_AB R37, R47, R46 ;  /* 0x0000002e2f25723e */ /* 0x000fe200000010ff */
[----:B------:R4:W-:Y:S01]  /*13bb0*/  STS [R22+0x400], R23 ;  /* 0x0004001716007388 */ /* 0x0009e20000000800 */
[----:B------:R-:W-:Y:S02]  /*13bc0*/  F2FP.BF16.PACK_AB R32, R55, R54 ;  /* 0x000000363720723e */ /* 0x000fe400000010ff */
[----:B------:R-:W-:Y:S01]  /*13bd0*/  ISETP.NE.U32.AND P0, PT, RZ, c[0x0][0x508], PT ;  /* 0x00014200ff007a0c */ /* 0x000fe20003f05070 */
[----:B------:R4:W-:Y:S01]  /*13be0*/  STS [R9+0x80], R30 ;  /* 0x0000801e09007388 */ /* 0x0009e20000000800 */
[----:B------:R-:W-:Y:S02]  /*13bf0*/  ISETP.NE.U32.AND P2, PT, RZ, c[0x0][0x500], PT ;  /* 0x00014000ff007a0c */ /* 0x000fe40003f45070 */
[----:B------:R-:W-:Y:S01]  /*13c00*/  ISETP.NE.AND.EX P1, PT, RZ, c[0x0][0x50c], PT, P0 ;  /* 0x00014300ff007a0c */ /* 0x000fe20003f25300 */
[----:B------:R4:W-:Y:S01]  /*13c10*/  STS [R9+0x480], R28 ;  /* 0x0004801c09007388 */ /* 0x0009e20000000800 */
[----:B-1----:R-:W-:-:S02]  /*13c20*/  F2FP.BF16.PACK_AB R29, R117, R116 ;  /* 0x00000074751d723e */ /* 0x002fc400000010ff */
[----:B------:R-:W-:Y:S01]  /*13c30*/  ISETP.NE.AND.EX P2, PT, RZ, c[0x0][0x504], PT, P2 ;  /* 0x00014100ff007a0c */ /* 0x000fe20003f45320 */
[----:B------:R1:W-:Y:S01]  /*13c40*/  STS [R17], R16 ;  /* 0x0000001011007388 */ /* 0x0003e20000000800 */
[----:B--2---:R-:W-:-:S03]  /*13c50*/  F2FP.BF16.PACK_AB R27, R109, R108 ;  /* 0x0000006c6d1b723e */ /* 0x004fc600000010ff */
[----:B------:R2:W-:Y:S04]  /*13c60*/  STS [R17+0x400], R26 ;  /* 0x0004001a11007388 */ /* 0x0005e80000000800 */
[----:B------:R2:W-:Y:S01]  /*13c70*/  STS [R2+0x80], R29 ;  /* 0x0000801d02007388 */ /* 0x0005e20000000800 */
[----:B---3--:R-:W-:Y:S02]  /*13c80*/  F2FP.BF16.PACK_AB R25, R111, R110 ;  /* 0x0000006e6f19723e */ /* 0x008fe400000010ff */
[----:B------:R-:W-:Y:S01]  /*13c90*/  @P1 LEA R36, P0, R224, c[0x0][0x508], 0x2 ;  /* 0x00014200e0241a11 */ /* 0x000fe200078010ff */
[----:B------:R3:W-:Y:S01]  /*13ca0*/  STS [R2+0x480], R31 ;  /* 0x0004801f02007388 */ /* 0x0007e20000000800 */
[----:B----4-:R-:W-:-:S03]  /*13cb0*/  F2FP.BF16.PACK_AB R23, R105, R104 ;  /* 0x000000686917723e */ /* 0x010fc600000010ff */
[----:B------:R4:W-:Y:S01]  /*13cc0*/  STS [R18], R33 ;  /* 0x0000002112007388 */ /* 0x0009e20000000800 */
[----:B------:R-:W-:-:S03]  /*13cd0*/  F2FP.BF16.PACK_AB R30, R53, R52 ;  /* 0x00000034351e723e */ /* 0x000fc600000010ff */
[----:B------:R4:W-:Y:S01]  /*13ce0*/  STS [R18+0x400], R35 ;  /* 0x0004002312007388 */ /* 0x0009e20000000800 */
[----:B------:R-:W-:Y:S01]  /*13cf0*/  F2FP.BF16.PACK_AB R28, R51, R50 ;  /* 0x00000032331c723e */ /* 0x000fe200000010ff */
[----:B-1----:R-:W-:Y:S02]  /*13d00*/  IMAD.IADD R16, R14, 0x1, R9 ;  /* 0x000000010e107824 */ /* 0x002fe400078e0209 */
[----:B------:R-:W-:Y:S01]  /*13d10*/  IMAD.IADD R14, R17, 0x1, R14 ;  /* 0x00000001110e7824 */ /* 0x000fe200078e020e */
[----:B--2---:R-:W-:Y:S02]  /*13d20*/  F2FP.BF16.PACK_AB R26, R49, R48 ;  /* 0x00000030311a723e */ /* 0x004fe400000010ff */
[----:B------:R1:W-:Y:S01]  /*13d30*/  STS [R16+0x80], R27 ;  /* 0x0000801b10007388 */ /* 0x0003e20000000800 */
[----:B------:R-:W-:-:S03]  /*13d40*/  F2FP.BF16.PACK_AB R29, R107, R106 ;  /* 0x0000006a6b1d723e */ /* 0x000fc600000010ff */
[----:B------:R2:W-:Y:S01]  /*13d50*/  STS [R16+0x480], R25 ;  /* 0x0004801910007388 */ /* 0x0005e20000000800 */
[----:B---3--:R-:W-:-:S03]  /*13d60*/  F2FP.BF16.PACK_AB R31, R41, R40 ;  /* 0x00000028291f723e */ /* 0x008fc600000010ff */
[----:B------:R3:W-:Y:S01]  /*13d70*/  STS [R14], R23 ;  /* 0x000000170e007388 */ /* 0x0007e20000000800 */
[----:B----4-:R-:W-:-:S03]  /*13d80*/  F2FP.BF16.PACK_AB R33, R43, R42 ;  /* 0x0000002a2b21723e */ /* 0x010fc600000010ff */
[----:B------:R4:W-:Y:S01]  /*13d90*/  STS [R14+0x400], R29 ;  /* 0x0004001d0e007388 */ /* 0x0009e20000000800 */
[----:B------:R-:W-:-:S03]  /*13da0*/  F2FP.BF16.PACK_AB R35, R45, R44 ;  /* 0x0000002c2d23723e */ /* 0x000fc600000010ff */
[----:B------:R4:W-:Y:S04]  /*13db0*/  STS [R24+0x4080], R31 ;  /* 0x0040801f18007388 */ /* 0x0009e80000000800 */
[----:B------:R4:W-:Y:S04]  /*13dc0*/  STS [R24+0x4480], R33 ;  /* 0x0044802118007388 */ /* 0x0009e80000000800 */
[----:B------:R4:W-:Y:S01]  /*13dd0*/  STS [R22+0x4000], R35 ;  /* 0x0040002316007388 */ /* 0x0009e20000000800 */
[----:B-1----:R-:W-:-:S03]  /*13de0*/  F2FP.BF16.PACK_AB R27, R61, R60 ;  /* 0x0000003c3d1b723e */ /* 0x002fc600000010ff */
[----:B------:R1:W-:Y:S01]  /*13df0*/  STS [R22+0x4400], R37 ;  /* 0x0044002516007388 */ /* 0x0003e20000000800 */
[----:B--2---:R-:W-:-:S03]  /*13e00*/  F2FP.BF16.PACK_AB R25, R59, R58 ;  /* 0x0000003a3b19723e */ /* 0x004fc600000010ff */
[----:B------:R2:W-:Y:S01]  /*13e10*/  STS [R9+0x4080], R26 ;  /* 0x0040801a09007388 */ /* 0x0005e20000000800 */
[----:B---3--:R-:W-:-:S03]  /*13e20*/  F2FP.BF16.PACK_AB R23, R57, R56 ;  /* 0x000000383917723e */ /* 0x008fc600000010ff */
[----:B------:R3:W-:Y:S01]  /*13e30*/  STS [R9+0x4480], R28 ;  /* 0x0044801c09007388 */ /* 0x0007e20000000800 */
[----:B----4-:R-:W-:-:S03]  /*13e40*/  F2FP.BF16.PACK_AB R29, R63, R62 ;  /* 0x0000003e3f1d723e */ /* 0x010fc600000010ff */
[----:B------:R4:W-:Y:S01]  /*13e50*/  STS [R17+0x4000], R30 ;  /* 0x0040001e11007388 */ /* 0x0009e20000000800 */
[----:B------:R-:W-:-:S03]  /*13e60*/  F2FP.BF16.PACK_AB R31, R65, R64 ;  /* 0x00000040411f723e */ /* 0x000fc600000010ff */
[----:B------:R4:W-:Y:S01]  /*13e70*/  STS [R17+0x4400], R32 ;  /* 0x0044002011007388 */ /* 0x0009e20000000800 */
[----:B------:R-:W-:-:S03]  /*13e80*/  F2FP.BF16.PACK_AB R33, R67, R66 ;  /* 0x000000424321723e */ /* 0x000fc600000010ff */
[----:B------:R4:W-:Y:S01]  /*13e90*/  STS [R2+0x4480], R25 ;  /* 0x0044801902007388 */ /* 0x0009e20000000800 */
[----:B------:R-:W-:-:S03]  /*13ea0*/  F2FP.BF16.PACK_AB R35, R69, R68 ;  /* 0x000000444523723e */ /* 0x000fc600000010ff */
        /* <DEDUP_REMOVED lines=12> */
[----:B------:R-:W-:Y:S01]  /*13f70*/  STS [R14+0x4400], R37 ;  /* 0x004400250e007388 */ /* 0x000fe20000000800 */
        /* <DEDUP_REMOVED lines=9> */
[----:B------:R-:W-:Y:S01]  /*14010*/  STS [R9+0x8080], R26 ;  /* 0x0080801a09007388 */ /* 0x000fe20000000800 */
[----:B------:R-:W-:-:S03]  /*14020*/  F2FP.BF16.PACK_AB R35, R101, R100 ;  /* 0x000000646523723e */ /* 0x000fc600000010ff */
[----:B------:R4:W-:Y:S04]  /*14030*/  STS [R9+0x8480], R28 ;  /* 0x0084801c09007388 */ /* 0x0009e80000000800 */
        /* <DEDUP_REMOVED lines=8> */
[----:B------:R3:W-:Y:S04]  /*140c0*/  STS [R18+0x8000], R31 ;  /* 0x0080001f12007388 */ /* 0x0007e80000000800 */
[----:B------:R3:W-:Y:S01]  /*140d0*/  STS [R18+0x8400], R29 ;  /* 0x0084001d12007388 */ /* 0x0007e20000000800 */
[----:B----4-:R-:W-:-:S03]  /*140e0*/  IMAD.MOV.U32 R9, RZ, RZ, c[0x0][0x388] ;  /* 0x0000e200ff097624 */ /* 0x010fc600078e00ff */
[----:B------:R3:W-:Y:S04]  /*140f0*/  STS [R16+0x8080], R27 ;  /* 0x0080801b10007388 */ /* 0x0007e80000000800 */
[----:B------:R3:W-:Y:S01]  /*14100*/  STS [R16+0x8480], R33 ;  /* 0x0084802110007388 */ /* 0x0007e20000000800 */
[----:B------:R-:W-:-:S03]  /*14110*/  SHF.R.S32.HI R17, RZ, 0x1f, R224 ;  /* 0x0000001fff117819 */ /* 0x000fc600000114e0 */
[----:B------:R3:W-:Y:S01]  /*14120*/  STS [R14+0x8000], R35 ;  /* 0x008000230e007388 */ /* 0x0007e20000000800 */
[----:B-1----:R-:W-:Y:S02]  /*14130*/  F2FP.BF16.PACK_AB R25, R103, R102 ;  /* 0x000000666719723e */ /* 0x002fe400000010ff */
[C---:B------:R-:W-:Y:S01]  /*14140*/  @P1 LEA.HI.X R37, R224.reuse, c[0x0][0x50c], R17, 0x2, P0 ;  /* 0x00014300e0251a11 */ /* 0x040fe200000f1411 */
[----:B--2---:R-:W-:Y:S02]  /*14150*/  IMAD.MOV.U32 R23, RZ, RZ, 0x4 ;  /* 0x00000004ff177424 */ /* 0x004fe400078e00ff */
[----:B------:R3:W-:Y:S01]  /*14160*/  STS [R14+0x8400], R25 ;  /* 0x008400190e007388 */ /* 0x0007e20000000800 */
[----:B------:R-:W-:Y:S02]  /*14170*/  IMAD.MOV.U32 R2, RZ, RZ, RZ ;  /* 0x000000ffff027224 */ /* 0x000fe400078e00ff */
[----:B------:R-:W-:Y:S01]  /*14180*/  IMAD.WIDE R22, R224, R23, c[0x0][0x500] ;  /* 0x00014000e0167625 */ /* 0x000fe200078e0217 */
[----:B------:R-:W-:Y:S06]  /*14190*/  BAR.SYNC.DEFER_BLOCKING 0x1, 0x100 ;  /* 0x0044000000007b1d */ /* 0x000fec0000010000 */
[----:B------:R3:W5:Y:S04]  /*141a0*/  @P1 LDG.E R9, [R36.64] ;  /* 0x0000000824091981 */ /* 0x000768000c1e1900 */
[----:B------:R3:W5:Y:S01]  /*141b0*/  @P2 LDG.E R2, [R22.64] ;  /* 0x0000000816022981 */ /* 0x000762000c1e1900 */
[----:B------:R-:W-:-:S04]  /*141c0*/  ISETP.NE.AND P0, PT, R210, RZ, PT ;  /* 0x000000ffd200720c */ /* 0x000fc80003f05270 */
[----:B------:R-:W-:Y:S01]  /*141d0*/  SEL R210, R210, c[0x0][0x3d4], P0 ;  /* 0x0000f500d2d27a07 */ /* 0x000fe20000000000 */
[----:B------:R-:W-:Y:S05]  /*141e0*/  @P1 BRA `(.L_x_1468) ;  /* 0x0000004000001947 */ /* 0x000fea0003800000 */
[----:B------:R-:W-:Y:S05]  /*141f0*/  @!P2 BRA `(.L_x_1468) ;  /* 0x000000300000a947 */ /* 0x000fea0003800000 */
[----:B-----5:R-:W2:Y:S04]  /*14200*/  LDG.E R9, [R22.64] ;  /* 0x0000000816097981 */ /* 0x020ea8000c1e1900 */
[----:B---3--:R-:W2:Y:S02]  /*14210*/  LDG.E R14, [R22.64+0x4] ;  /* 0x00000408160e7981 */ /* 0x008ea4000c1e1900 */
[----:B--2---:R-:W-:Y:S02]  /*14220*/  IADD3 R9, -R9, R14, RZ ;  /* 0x0000000e09097210 */ /* 0x004fe40007ffe1ff */
.L_x_1468:
[----:B---3--:R-:W-:Y:S01]  /*14230*/  IMAD.MOV.U32 R23, RZ, RZ, 0x368 ;  /* 0x00000368ff177424 */ /* 0x008fe200078e00ff */
[----:B------:R-:W-:Y:S01]  /*14240*/  ISETP.GT.AND P2, PT, R210, 0x1, PT ;  /* 0x00000001d200780c */ /* 0x000fe20003f44270 */
[----:B------:R-:W-:Y:S01]  /*14250*/  IMAD.MOV.U32 R22, RZ, RZ, c[0x0][0x4e8] ;  /* 0x00013a00ff167624 */ /* 0x000fe200078e00ff */
[----:B------:R-:W-:-:S02]  /*14260*/  SHF.R.S32.HI R14, RZ, 0x1f, R19 ;  /* 0x0000001fff0e7819 */ /* 0x000fc40000011413 */
[----:B------:R-:W-:Y:S02]  /*14270*/  SEL R23, R23, 0x328, P2 ;  /* 0x0000032817177807 */ /* 0x000fe40001000000 */
[----:B------:R-:W-:Y:S02]  /*14280*/  LOP3.LUT R19, R19, 0xffffffe0, RZ, 0xc0, !PT ;  /* 0xffffffe013137812 */ /* 0x000fe400078ec0ff */
[----:B------:R-:W1:Y:S01]  /*14290*/  LDC.64 R24, c[0x0][R23+0x170] ;  /* 0x00005c0017187b82 */ /* 0x000e620000000a00 */
[----:B------:R-:W-:Y:S02]  /*142a0*/  LEA.HI R14, R14, R21, RZ, 0x3 ;  /* 0x000000150e0e7211 */ /* 0x000fe400078f18ff */
[----:B------:R-:W-:Y:S01]  /*142b0*/  IMAD.IADD R19, R146, 0x1, -R19 ;  /* 0x0000000192137824 */ /* 0x000fe200078e0a13 */
[----:B------:R-:W-:Y:S02]  /*142c0*/  LEA.HI R16, R219, R219, RZ, 0x1 ;  /* 0x000000dbdb107211 */ /* 0x000fe400078f08ff */
[----:B------:R-:W-:-:S02]  /*142d0*/  LOP3.LUT R14, R14, 0xffffff8, RZ, 0xc0, !PT ;  /* 0x0ffffff80e0e7812 */ /* 0x000fc400078ec0ff */
[----:B------:R-:W2:Y:S01]  /*142e0*/  LDC.64 R26, c[0x0][R23+0x168] ;  /* 0x00005a00171a7b82 */ /* 0x000ea20000000a00 */
[----:B------:R-:W-:Y:S02]  /*142f0*/  SHF.R.S32.HI R18, RZ, 0x1f, R19 ;  /* 0x0000001fff127819 */ /* 0x000fe40000011413 */
[----:B------:R-:W-:Y:S01]  /*14300*/  IMAD.IADD R21, R21, 0x1, -R14 ;  /* 0x0000000115157824 */ /* 0x000fe200078e0a0e */
[----:B------:R-:W-:Y:S02]  /*14310*/  ISETP.NE.U32.AND P0, PT, RZ, c[0x0][0x500], PT ;  /* 0x00014000ff007a0c */ /* 0x000fe40003f05070 */
[----:B------:R-:W-:Y:S02]  /*14320*/  LEA.HI R18, R18, R19, RZ, 0x2 ;  /* 0x0000001312127211 */ /* 0x000fe400078f10ff */
[----:B------:R-:W3:Y:S01]  /*14330*/  LDC.64 R30, c[0x0][R23+0x178] ;  /* 0x00005e00171e7b82 */ /* 0x000ee20000000a00 */
[----:B------:R-:W-:Y:S02]  /*14340*/  LOP3.LUT R16, R16, 0x1ffffffe, RZ, 0xc0, !PT ;  /* 0x1ffffffe10107812 */ /* 0x000fe400078ec0ff */
[----:B------:R-:W-:-:S02]  /*14350*/  SHF.R.S32.HI R14, RZ, 0x2, R18 ;  /* 0x00000002ff0e7819 */ /* 0x000fc40000011412 */
[----:B------:R-:W-:Y:S02]  /*14360*/  ISETP.NE.AND.EX P0, PT, RZ, c[0x0][0x504], PT, P0 ;  /* 0x00014100ff007a0c */ /* 0x000fe40003f05300 */
[----:B------:R-:W-:Y:S01]  /*14370*/  ISETP.NE.AND P3, PT, R22, 0x1, PT ;  /* 0x000000011600780c */ /* 0x000fe20003f65270 */
[----:B------:R3:W4:Y:S01]  /*14380*/  LDC.64 R28, c[0x0][R23+0x160] ;  /* 0x00005800171c7b82 */ /* 0x0007220000000a00 */
[----:B------:R-:W-:Y:S01]  /*14390*/  IMAD R14, R21, 0x10, R14 ;  /* 0x00000010150e7824 */ /* 0x000fe200078e020e */
[----:B------:R-:W-:Y:S01]  /*143a0*/  SEL R224, R224, RZ, !P0 ;  /* 0x000000ffe0e07207 */ /* 0x000fe20004000000 */
[----:B------:R-:W-:Y:S01]  /*143b0*/  IMAD.IADD R21, R219, 0x1, -R16 ;  /* 0x00000001db157824 */ /* 0x000fe200078e0a10 */
[----:B------:R-:W-:-:S03]  /*143c0*/  SEL R22, R17, RZ, !P0 ;  /* 0x000000ff11167207 */ /* 0x000fc60004000000 */
[--C-:B------:R-:W-:Y:S02]  /*143d0*/  IMAD R16, R21, 0x8, R14.reuse ;  /* 0x0000000815107824 */ /* 0x100fe400078e020e */
[C---:B------:R-:W-:Y:S02]  /*143e0*/  IMAD R14, R209.reuse, 0x80, R14 ;  /* 0x00000080d10e7824 */ /* 0x040fe400078e020e */
[----:B------:R-:W-:Y:S02]  /*143f0*/  IMAD R16, R209, 0x80, R16 ;  /* 0x00000080d1107824 */ /* 0x000fe400078e0210 */
[-C--:B-1----:R-:W-:Y:S02]  /*14400*/  IMAD R17, R25, R224.reuse, RZ ;  /* 0x000000e019117224 */ /* 0x082fe400078e02ff */
[----:B------:R-:W-:-:S04]  /*14410*/  IMAD.WIDE.U32 R34, R24, R224, RZ ;  /* 0x000000e018227225 */ /* 0x000fc800078e00ff */
[----:B------:R-:W-:Y:S02]  /*14420*/  IMAD R22, R24, R22, R17 ;  /* 0x0000001618167224 */ /* 0x000fe400078e0211 */
[----:B------:R-:W-:-:S04]  /*14430*/  @P3 IMAD.HI.U32 R17, R16, c[0x0][0x4ec], RZ ;  /* 0x00013b0010113a27 */ /* 0x000fc800078e00ff */
[----:B--2---:R-:W-:Y:S01]  /*14440*/  IMAD.WIDE.U32 R32, R26, R225, RZ ;  /* 0x000000e11a207225 */ /* 0x004fe200078e00ff */
[----:B------:R-:W-:-:S03]  /*14450*/  SEL R26, R227, RZ, P2 ;  /* 0x000000ffe31a7207 */ /* 0x000fc60001000000 */
[----:B------:R-:W-:Y:S01]  /*14460*/  IMAD R21, R27, R225, RZ ;  /* 0x000000e11b157224 */ /* 0x000fe200078e02ff */
[----:B-----5:R-:W-:Y:S01]  /*14470*/  IADD3 R24, P1, P0, R34, R32, R2 ;  /* 0x0000002022187210 */ /* 0x020fe2000783e002 */
[----:B------:R-:W-:Y:S01]  /*14480*/  IMAD.MOV.U32 R25, RZ, RZ, R16 ;  /* 0x000000ffff197224 */ /* 0x000fe200078e0010 */
[----:B------:R-:W-:Y:S01]  /*14490*/  @P3 SHF.R.U32.HI R25, RZ, c[0x0][0x4f0], R17 ;  /* 0x00013c00ff193a19 */ /* 0x000fe20000011611 */
[----:B------:R-:W-:Y:S01]  /*144a0*/  IMAD.IADD R22, R35, 0x1, R22 ;  /* 0x0000000123167824 */ /* 0x000fe200078e0216 */
[----:B------:R-:W-:Y:S01]  /*144b0*/  SHF.R.S32.HI R17, RZ, 0x1f, R2 ;  /* 0x0000001fff117819 */ /* 0x000fe20000011402 */
[----:B------:R-:W-:Y:S02]  /*144c0*/  IMAD.IADD R21, R33, 0x1, R21 ;  /* 0x0000000121157824 */ /* 0x000fe400078e0215 */
[-C--:B---3--:R-:W-:Y:S02]  /*144d0*/  IMAD R23, R31, R26.reuse, RZ ;  /* 0x0000001a1f177224 */ /* 0x088fe400078e02ff */
[----:B------:R-:W-:Y:S01]  /*144e0*/  IMAD.WIDE.U32 R26, R30, R26, RZ ;  /* 0x0000001a1e1a7225 */ /* 0x000fe200078e00ff */
[----:B------:R-:W-:-:S03]  /*144f0*/  IADD3.X R22, R22, R21, R17, P1, P0 ;  /* 0x0000001516167210 */ /* 0x000fc60000fe0411 */
[----:B------:R-:W-:Y:S01]  /*14500*/  IMAD.MOV R21, RZ, RZ, -R25 ;  /* 0x000000ffff157224 */ /* 0x000fe200078e0a19 */
[----:B------:R-:W-:Y:S01]  /*14510*/  IADD3 R26, P1, P0, R25, R24, R26 ;  /* 0x00000018191a7210 */ /* 0x000fe2000783e01a */
[----:B------:R-:W-:Y:S01]  /*14520*/  IMAD.IADD R23, R27, 0x1, R23 ;  /* 0x000000011b177824 */ /* 0x000fe200078e0217 */
[----:B------:R-:W-:Y:S01]  /*14530*/  SHF.R.S32.HI R24, RZ, 0x1f, R25 ;  /* 0x0000001fff187819 */ /* 0x000fe20000011419 */
[----:B------:R-:W-:-:S03]  /*14540*/  IMAD R21, R21, c[0x0][0x4e8], R16 ;  /* 0x00013a0015157a24 */ /* 0x000fc600078e0210 */
[----:B------:R-:W-:Y:S01]  /*14550*/  IADD3.X R27, R24, R22, R23, P1, P0 ;  /* 0x00000016181b7210 */ /* 0x000fe20000fe0417 */
[----:B----4-:R-:W-:Y:S01]  /*14560*/  IMAD R23, R29, R21, RZ ;  /* 0x000000151d177224 */ /* 0x010fe200078e02ff */
[----:B------:R-:W-:-:S03]  /*14570*/  SHF.R.S32.HI R22, RZ, 0x1f, R21 ;  /* 0x0000001fff167819 */ /* 0x000fc60000011415 */
[----:B------:R-:W-:-:S04]  /*14580*/  IMAD.WIDE.U32 R26, R28, R21, R26 ;  /* 0x000000151c1a7225 */ /* 0x000fc800078e001a */
[----:B------:R-:W-:Y:S02]  /*14590*/  IMAD.MOV.U32 R21, RZ, RZ, c[0x0][0x4a8] ;  /* 0x00012a00ff157624 */ /* 0x000fe400078e00ff */
[----:B------:R-:W-:Y:S02]  /*145a0*/  IMAD R23, R28, R22, R23 ;  /* 0x000000161c177224 */ /* 0x000fe400078e0217 */
[----:B------:R-:W-:Y:S01]  /*145b0*/  IMAD.MOV.U32 R22, RZ, RZ, c[0x0][0x4ac] ;  /* 0x00012b00ff167624 */ /* 0x000fe200078e00ff */
[----:B------:R-:W-:Y:S01]  /*145c0*/  SEL R21, R21, c[0x0][0x450], P2 ;  /* 0x0001140015157a07 */ /* 0x000fe20001000000 */
[----:B------:R-:W-:-:S03]  /*145d0*/  IMAD.IADD R23, R27, 0x1, R23 ;  /* 0x000000011b177824 */ /* 0x000fc600078e0217 */
[----:B------:R-:W-:Y:S02]  /*145e0*/  SEL R25, R22, c[0x0][0x454], P2 ;  /* 0x0001150016197a07 */ /* 0x000fe40001000000 */
[----:B------:R-:W-:Y:S01]  /*145f0*/  LEA R22, P0, R26, R21, 0x2 ;  /* 0x000000151a167211 */ /* 0x000fe200078010ff */
[----:B------:R-:W-:-:S03]  /*14600*/  IMAD R21, R9, c[0x0][0x4e8], RZ ;  /* 0x00013a0009157a24 */ /* 0x000fc600078e02ff */
[----:B------:R-:W-:Y:S01]  /*14610*/  LEA.HI.X R23, R26, R25, R23, 0x2, P0 ;  /* 0x000000191a177211 */ /* 0x000fe200000f1417 */
[----:B------:R-:W-:Y:S01]  /*14620*/  SHFL.IDX PT, R24, R22, RZ, 0x1c1f ;  /* 0x001c1fff16187589 */ /* 0x000fe200000e0000 */
[----:B------:R-:W-:Y:S02]  /*14630*/  LOP3.LUT P0, RZ, R19, 0x3, RZ, 0xc0, !PT ;  /* 0x0000000313ff7812 */ /* 0x000fe4000780c0ff */
[C---:B------:R-:W-:Y:S01]  /*14640*/  IADD3 R26, R14.reuse, 0x8, RZ ;  /* 0x000000080e1a7810 */ /* 0x040fe20007ffe0ff */
[----:B------:R-:W1:Y:S01]  /*14650*/  SHFL.IDX PT, R25, R23, RZ, 0x1c1f ;  /* 0x001c1fff17197589 */ /* 0x000e6200000e0000 */
[-C--:B------:R-:W-:Y:S02]  /*14660*/  ISETP.GE.OR P1, PT, R14, R21.reuse, P0 ;  /* 0x000000150e00720c */ /* 0x080fe40000726670 */
[CC--:B------:R-:W-:Y:S01]  /*14670*/  ISETP.GE.OR P0, PT, R26.reuse, R21.reuse, P0 ;  /* 0x000000151a00720c */ /* 0x0c0fe20000706670 */
[----:B------:R-:W-:Y:S04]  /*14680*/  SHFL.IDX PT, R28, R22, 0x1, 0x1c1f ;  /* 0x003c1f00161c7f89 */ /* 0x000fe800000e0000 */
[----:B------:R-:W2:Y:S06]  /*14690*/  SHFL.IDX PT, R29, R23, 0x1, 0x1c1f ;  /* 0x003c1f00171d7f89 */ /* 0x000eac00000e0000 */
[----:B-1----:R1:W-:Y:S01]  /*146a0*/  @!P1 ST.E [R24.64], R0 ;  /* 0x0000000018009985 */ /* 0x0023e2000c101908 */
[----:B------:R-:W-:-:S04]  /*146b0*/  ISETP.GE.AND P1, PT, R26, R21, PT ;  /* 0x000000151a00720c */ /* 0x000fc80003f26270 */
[----:B------:R-:W-:Y:S01]  /*146c0*/  P2R R9, PR, RZ, 0x2 ;  /* 0x00000002ff097803 */ /* 0x000fe20000000000 */
[----:B--2---:R1:W-:Y:S01]  /*146d0*/  @!P0 ST.E [R28.64], R8 ;  /* 0x000000081c008985 */ /* 0x0043e2000c101908 */
[----:B------:R-:W-:Y:S01]  /*146e0*/  ISETP.GE.AND P0, PT, R14, R21, PT ;  /* 0x000000150e00720c */ /* 0x000fe20003f06270 */
[----:B------:R-:W-:Y:S05]  /*146f0*/  @P2 BRA `(.L_x_1469) ;  /* 0x0000082000002947 */ /* 0x000fea0003800000 */
[----:B------:R-:W-:Y:S01]  /*14700*/  IMAD R17, R17, c[0x0][0x3a0], RZ ;  /* 0x0000e80011117a24 */ /* 0x000fe200078e02ff */
[----:B------:R-:W-:Y:S01]  /*14710*/  LEA.HI R18, R15, R146, RZ, 0x3 ;  /* 0x000000920f127211 */ /* 0x000fe200078f18ff */
[C---:B------:R-:W-:Y:S01]  /*14720*/  IMAD.WIDE.U32 R4, R2.reuse, c[0x0][0x3a0], RZ ;  /* 0x0000e80002047a25 */ /* 0x040fe200078e00ff */
[----:B------:R2:W3:Y:S02]  /*14730*/  LDS.128 R64, [R139+0x80] ;  /* 0x000080008b407984 */ /* 0x0004e40000000c00 */
[----:B------:R-:W-:Y:S01]  /*14740*/  SHF.R.S32.HI R18, RZ, 0x3, R18 ;  /* 0x00000003ff127819 */ /* 0x000fe20000011412 */
[----:B------:R-:W-:Y:S01]  /*14750*/  IMAD R17, R2, c[0x0][0x3a4], R17 ;  /* 0x0000e90002117a24 */ /* 0x000fe200078e0211 */
[----:B------:R-:W-:Y:S01]  /*14760*/  MOV R6, R4 ;  /* 0x0000000400067202 */ /* 0x000fe20000000f00 */
[----:B------:R2:W4:Y:S01]  /*14770*/  LDS.128 R60, [R139+0x1080] ;  /* 0x001080008b3c7984 */ /* 0x0005220000000c00 */
[----:B-1----:R-:W-:-:S02]  /*14780*/  LEA R0, R201, R18, 0x5 ;  /* 0x00000012c9007211 */ /* 0x002fc400078e28ff */
[----:B------:R-:W-:Y:S01]  /*14790*/  IADD3 R7, R5, R17, RZ ;  /* 0x0000001105077210 */ /* 0x000fe20007ffe0ff */
[----:B------:R2:W1:Y:S01]  /*147a0*/  LDS.128 R56, [R139+0x2080] ;  /* 0x002080008b387984 */ /* 0x0004620000000c00 */
[----:B------:R-:W-:Y:S02]  /*147b0*/  SHF.R.S32.HI R5, RZ, 0x1f, R224 ;  /* 0x0000001fff057819 */ /* 0x000fe400000114e0 */
[----:B------:R-:W-:Y:S01]  /*147c0*/  LEA R0, R209, R0, 0x7 ;  /* 0x00000000d1007211 */ /* 0x000fe200078e38ff */
[----:B------:R-:W-:Y:S01]  /*147d0*/  IMAD.WIDE.U32 R6, R225, c[0x0][0x3e8], R6 ;  /* 0x0000fa00e1067a25 */ /* 0x000fe200078e0006 */
[----:B------:R2:W1:Y:S01]  /*147e0*/  LDS.128 R52, [R139+0x3080] ;  /* 0x003080008b347984 */ /* 0x0004620000000c00 */
[----:B------:R-:W-:Y:S02]  /*147f0*/  LEA R18, R209, R18, 0x7 ;  /* 0x00000012d1127211 */ /* 0x000fe400078e38ff */
[----:B------:R-:W-:Y:S01]  /*14800*/  IMAD R5, R5, c[0x0][0x3f0], RZ ;  /* 0x0000fc0005057a24 */ /* 0x000fe200078e02ff */
[----:B------:R-:W-:Y:S01]  /*14810*/  MOV R2, R0 ;  /* 0x0000000000027202 */ /* 0x000fe20000000f00 */
[----:B------:R-:W-:Y:S01]  /*14820*/  @P3 IMAD.HI.U32 R4, R0, c[0x0][0x4ec], RZ ;  /* 0x00013b0000043a27 */ /* 0x000fe200078e00ff */
[----:B------:R2:W1:Y:S03]  /*14830*/  LDS.128 R48, [R139+0x4080] ;  /* 0x004080008b307984 */ /* 0x0004660000000c00 */
[----:B------:R-:W-:Y:S01]  /*14840*/  IMAD R7, R225, c[0x0][0x3ec], R7 ;  /* 0x0000fb00e1077a24 */ /* 0x000fe200078e0207 */
[----:B------:R-:W-:Y:S01]  /*14850*/  @P3 SHF.R.U32.HI R2, RZ, c[0x0][0x4f0], R4 ;  /* 0x00013c00ff023a19 */ /* 0x000fe20000011604 */
[C---:B------:R-:W-:Y:S01]  /*14860*/  IMAD R8, R224.reuse, c[0x0][0x3f4], R5 ;  /* 0x0000fd00e0087a24 */ /* 0x040fe200078e0205 */
[----:B------:R2:W1:Y:S01]  /*14870*/  LDS.128 R44, [R139+0x5080] ;  /* 0x005080008b2c7984 */ /* 0x0004620000000c00 */
[----:B------:R-:W-:Y:S01]  /*14880*/  IMAD.WIDE.U32 R14, R224, c[0x0][0x3f0], R6 ;  /* 0x0000fc00e00e7a25 */ /* 0x000fe200078e0006 */
[----:B------:R-:W-:-:S02]  /*14890*/  SHF.R.S32.HI R12, RZ, 0x1f, R2 ;  /* 0x0000001fff0c7819 */ /* 0x000fc40000011402 */
[----:B------:R2:W1:Y:S01]  /*148a0*/  LDS.128 R40, [R139+0x6080] ;  /* 0x006080008b287984 */ /* 0x0004620000000c00 */
[----:B------:R-:W-:Y:S02]  /*148b0*/  IADD3 R9, -R2, RZ, RZ ;  /* 0x000000ff02097210 */ /* 0x000fe40007ffe1ff */
[----:B------:R-:W-:Y:S01]  /*148c0*/  IADD3 R15, R15, R8, RZ ;  /* 0x000000080f0f7210 */ /* 0x000fe20007ffe0ff */
[----:B------:R2:W1:Y:S01]  /*148d0*/  LDS.128 R36, [R139+0x7080] ;  /* 0x007080008b247984 */ /* 0x0004620000000c00 */
[----:B------:R-:W-:Y:S02]  /*148e0*/  IMAD R13, R12, c[0x0][0x3e0], RZ ;  /* 0x0000f8000c0d7a24 */ /* 0x000fe400078e02ff */
[----:B------:R-:W-:Y:S01]  /*148f0*/  IMAD R9, R9, c[0x0][0x4e8], R0 ;  /* 0x00013a0009097a24 */ /* 0x000fe200078e0200 */
        /* <DEDUP_REMOVED lines=9> */
[----:B------:R-:W-:-:S04]  /*14990*/  IMAD.WIDE.U32 R12, R9, c[0x0][0x3d8], R14 ;  /* 0x0000f600090c7a25 */ /* 0x000fc800078e000e */
[----:B------:R-:W-:Y:S01]  /*149a0*/  IMAD R22, R9, c[0x0][0x3dc], R0 ;  /* 0x0000f70009167a24 */ /* 0x000fe200078e0200 */
[----:B------:R-:W-:-:S04]  /*149b0*/  LEA R9, P0, R12, c[0x0][0x380], 0x1 ;  /* 0x0000e0000c097a11 */ /* 0x000fc800078008ff */
[----:B------:R-:W-:-:S04]  /*149c0*/  IADD3 R22, R13, R22, RZ ;  /* 0x000000160d167210 */ /* 0x000fc80007ffe0ff */
[----:B------:R-:W-:Y:S01]  /*149d0*/  LEA.HI.X R22, R12, c[0x0][0x384], R22, 0x1, P0 ;  /* 0x0000e1000c167a11 */ /* 0x000fe200000f0c16 */
[----:B------:R-:W-:Y:S05]  /*149e0*/  BRA.DIV ~URZ, `(.L_x_1470) ;  /* 0x000036127f007947 */ /* 0x000fea000b800000 */
[----:B---34-:R3:W4:Y:S02]  /*149f0*/  SHFL.IDX PT, R23, R22, RZ, 0x181f ;  /* 0x00181fff16177589 */ /* 0x01872400000e0000 */
.L_x_1534:
[----:B------:R-:W-:Y:S05]  /*14a00*/  BRA.DIV ~URZ, `(.L_x_1471) ;  /* 0x000036627f007947 */ /* 0x000fea000b800000 */
[----:B------:R2:W3:Y:S02]  /*14a10*/  SHFL.IDX PT, R2, R9, RZ, 0x181f ;  /* 0x00181fff09027589 */ /* 0x0004e400000e0000 */
.L_x_1535:
        /* <DEDUP_REMOVED lines=9> */
[-C--:B---3--:R-:W-:Y:S02]  /*14ab0*/  @!P2 LEA R16, P5, R20, R2.reuse, 0x1 ;  /* 0x000000021410a211 */ /* 0x088fe400078a08ff */
[-C--:B------:R-:W-:Y:S02]  /*14ac0*/  @!P1 LEA R14, P4, R218, R2.reuse, 0x1 ;  /* 0x00000002da0e9211 */ /* 0x080fe400078808ff */
[C---:B------:R-:W-:Y:S02]  /*14ad0*/  @!P0 LEA R68, P3, R217.reuse, R2, 0x1 ;  /* 0x00000002d9448211 */ /* 0x040fe400078608ff */
[-C--:B----4-:R-:W-:Y:S02]  /*14ae0*/  @!P2 LEA.HI.X R17, R20, R23.reuse, R13, 0x1, P5 ;  /* 0x000000171411a211 */ /* 0x090fe400028f0c0d */
[-C--:B------:R-:W-:Y:S02]  /*14af0*/  @!P1 LEA.HI.X R15, R218, R23.reuse, R19, 0x1, P4 ;  /* 0x00000017da0f9211 */ /* 0x080fe400020f0c13 */
[----:B------:R-:W-:Y:S01]  /*14b00*/  @!P0 LEA.HI.X R69, R217, R23, R12, 0x1, P3 ;  /* 0x00000017d9458211 */ /* 0x000fe200018f0c0c */
[----:B------:R3:W-:Y:S04]  /*14b10*/  @!P2 ST.E.128 [R16.64], R64 ;  /* 0x000000401000a985 */ /* 0x0007e8000c101d08 */
[----:B-1----:R3:W-:Y:S04]  /*14b20*/  @!P1 ST.E.128 [R14.64], R48 ;  /* 0x000000300e009985 */ /* 0x0027e8000c101d08 */
[----:B------:R3:W-:Y:S02]  /*14b30*/  @!P0 ST.E.128 [R68.64], R32 ;  /* 0x0000002044008985 */ /* 0x0007e4000c101d08 */
.L_x_1473:
[----:B------:R-:W-:Y:S05]  /*14b40*/  BSYNC B0 ;  /* 0x0000000000007941 */ /* 0x000fea0003800000 */
.L_x_1472:
[----:B------:R-:W-:Y:S05]  /*14b50*/  BRA.DIV ~URZ, `(.L_x_1474) ;  /* 0x000035727f007947 */ /* 0x000fea000b800000 */
[----:B----4-:R4:W2:Y:S04]  /*14b60*/  SHFL.IDX PT, R23, R22, 0x1, 0x181f ;  /* 0x00381f0016177f89 */ /* 0x0108a800000e0000 */
[----:B---3--:R4:W3:Y:S02]  /*14b70*/  SHFL.IDX PT, R2, R9, 0x1, 0x181f ;  /* 0x00381f0009027f89 */ /* 0x0088e400000e0000 */
.L_x_1536:
[----:B------:R-:W-:Y:S01]  /*14b80*/  IADD3 R0, R18, 0x20, RZ ;  /* 0x0000002012007810 */ /* 0x000fe20007ffe0ff */
[----:B------:R-:W-:Y:S03]  /*14b90*/  BSSY B0, `(.L_x_1475) ;  /* 0x000000f000007945 */ /* 0x000fe60003800000 */
[----:B------:R-:W-:-:S13]  /*14ba0*/  ISETP.GE.AND P0, PT, R0, R21, PT ;  /* 0x000000150000720c */ /* 0x000fda0003f06270 */
[----:B------:R-:W-:Y:S05]  /*14bb0*/  @P0 BRA `(.L_x_1476) ;  /* 0x000000c000000947 */ /* 0x000fea0003800000 */
[----:B------:R-:W-:Y:S02]  /*14bc0*/  ISETP.GE.AND P2, PT, R20, c[0x0][0x3c8], PT ;  /* 0x0000f20014007a0c */ /* 0x000fe40003f46270 */
[----:B------:R-:W-:Y:S02]  /*14bd0*/  ISETP.GE.AND P1, PT, R218, c[0x0][0x3c8], PT ;  /* 0x0000f200da007a0c */ /* 0x000fe40003f26270 */
[----:B------:R-:W-:-:S09]  /*14be0*/  ISETP.GE.AND P0, PT, R217, c[0x0][0x3c8], PT ;  /* 0x0000f200d9007a0c */ /* 0x000fd20003f06270 */
[-C--:B---3--:R-:W-:Y:S02]  /*14bf0*/  @!P2 LEA R16, P5, R20, R2.reuse, 0x1 ;  /* 0x000000021410a211 */ /* 0x088fe400078a08ff */
[-C--:B------:R-:W-:Y:S02]  /*14c00*/  @!P1 LEA R14, P4, R218, R2.reuse, 0x1 ;  /* 0x00000002da0e9211 */ /* 0x080fe400078808ff */
[C---:B-1----:R-:W-:Y:S02]  /*14c10*/  @!P0 LEA R32, P3, R217.reuse, R2, 0x1 ;  /* 0x00000002d9208211 */ /* 0x042fe400078608ff */
[-C--:B--2---:R-:W-:Y:S02]  /*14c20*/  @!P2 LEA.HI.X R17, R20, R23.reuse, R13, 0x1, P5 ;  /* 0x000000171411a211 */ /* 0x084fe400028f0c0d */
[-C--:B------:R-:W-:Y:S02]  /*14c30*/  @!P1 LEA.HI.X R15, R218, R23.reuse, R19, 0x1, P4 ;  /* 0x00000017da0f9211 */ /* 0x080fe400020f0c13 */
[----:B------:R-:W-:Y:S01]  /*14c40*/  @!P0 LEA.HI.X R33, R217, R23, R12, 0x1, P3 ;  /* 0x00000017d9218211 */ /* 0x000fe200018f0c0c */
[----:B------:R1:W-:Y:S04]  /*14c50*/  @!P2 ST.E.128 [R16.64], R60 ;  /* 0x0000003c1000a985 */ /* 0x0003e8000c101d08 */
[----:B------:R1:W-:Y:S04]  /*14c60*/  @!P1 ST.E.128 [R14.64], R44 ;  /* 0x0000002c0e009985 */ /* 0x0003e8000c101d08 */
[----:B------:R1:W-:Y:S02]  /*14c70*/  @!P0 ST.E.128 [R32.64], R28 ;  /* 0x0000001c20008985 */ /* 0x0003e4000c101d08 */
.L_x_1476:
[----:B------:R-:W-:Y:S05]  /*14c80*/  BSYNC B0 ;  /* 0x0000000000007941 */ /* 0x000fea0003800000 */
.L_x_1475:
[----:B------:R-:W-:Y:S05]  /*14c90*/  BRA.DIV ~URZ, `(.L_x_1477) ;  /* 0x000034f27f007947 */ /* 0x000fea000b800000 */
[----:B--2---:R2:W4:Y:S02]  /*14ca0*/  SHFL.IDX PT, R23, R22, 0x2, 0x181f ;  /* 0x00581f0016177f89 */ /* 0x00452400000e0000 */
.L_x_1537:
[----:B------:R-:W-:Y:S05]  /*14cb0*/  BRA.DIV ~URZ, `(.L_x_1478) ;  /* 0x000035427f007947 */ /* 0x000fea000b800000 */
[----:B---3--:R3:W2:Y:S02]  /*14cc0*/  SHFL.IDX PT, R2, R9, 0x2, 0x181f ;  /* 0x00581f0009027f89 */ /* 0x0086a400000e0000 */
.L_x_1538:
[----:B------:R-:W-:Y:S01]  /*14cd0*/  IADD3 R0, R18, 0x40, RZ ;  /* 0x0000004012007810 */ /* 0x000fe20007ffe0ff */
[----:B------:R-:W-:Y:S03]  /*14ce0*/  BSSY B0, `(.L_x_1479) ;  /* 0x000000f000007945 */ /* 0x000fe60003800000 */
[----:B------:R-:W-:-:S13]  /*14cf0*/  ISETP.GE.AND P0, PT, R0, R21, PT ;  /* 0x000000150000720c */ /* 0x000fda0003f06270 */
[----:B------:R-:W-:Y:S05]  /*14d00*/  @P0 BRA `(.L_x_1480) ;  /* 0x000000c000000947 */ /* 0x000fea0003800000 */
[----:B------:R-:W-:Y:S02]  /*14d10*/  ISETP.GE.AND P2, PT, R20, c[0x0][0x3c8], PT ;  /* 0x0000f20014007a0c */ /* 0x000fe40003f46270 */
[----:B------:R-:W-:Y:S02]  /*14d20*/  ISETP.GE.AND P1, PT, R218, c[0x0][0x3c8], PT ;  /* 0x0000f200da007a0c */ /* 0x000fe40003f26270 */
[----:B------:R-:W-:-:S09]  /*14d30*/  ISETP.GE.AND P0, PT, R217, c[0x0][0x3c8], PT ;  /* 0x0000f200d9007a0c */ /* 0x000fd20003f06270 */
[-C--:B-12---:R-:W-:Y:S02]  /*14d40*/  @!P2 LEA R16, P5, R20, R2.reuse, 0x1 ;  /* 0x000000021410a211 */ /* 0x086fe400078a08ff */
[-C--:B------:R-:W-:Y:S02]  /*14d50*/  @!P1 LEA R14, P4, R218, R2.reuse, 0x1 ;  /* 0x00000002da0e9211 */ /* 0x080fe400078808ff */
[C---:B------:R-:W-:Y:S02]  /*14d60*/  @!P0 LEA R28, P3, R217.reuse, R2, 0x1 ;  /* 0x00000002d91c8211 */ /* 0x040fe400078608ff */
[-C--:B----4-:R-:W-:Y:S02]  /*14d70*/  @!P2 LEA.HI.X R17, R20, R23.reuse, R13, 0x1, P5 ;  /* 0x000000171411a211 */ /* 0x090fe400028f0c0d */
[-C--:B------:R-:W-:Y:S02]  /*14d80*/  @!P1 LEA.HI.X R15, R218, R23.reuse, R19, 0x1, P4 ;  /* 0x00000017da0f9211 */ /* 0x080fe400020f0c13 */
[----:B------:R-:W-:Y:S01]  /*14d90*/  @!P0 LEA.HI.X R29, R217, R23, R12, 0x1, P3 ;  /* 0x00000017d91d8211 */ /* 0x000fe200018f0c0c */
[----:B------:R1:W-:Y:S04]  /*14da0*/  @!P2 ST.E.128 [R16.64], R56 ;  /* 0x000000381000a985 */ /* 0x0003e8000c101d08 */
[----:B------:R1:W-:Y:S04]  /*14db0*/  @!P1 ST.E.128 [R14.64], R40 ;  /* 0x000000280e009985 */ /* 0x0003e8000c101d08 */
[----:B------:R1:W-:Y:S02]  /*14dc0*/  @!P0 ST.E.128 [R28.64], R24 ;  /* 0x000000181c008985 */ /* 0x0003e4000c101d08 */
.L_x_1480:
[----:B------:R-:W-:Y:S05]  /*14dd0*/  BSYNC B0 ;  /* 0x0000000000007941 */ /* 0x000fea0003800000 */
.L_x_1479:
[----:B------:R-:W-:Y:S05]  /*14de0*/  BRA.DIV ~URZ, `(.L_x_1481) ;  /* 0x000034727f007947 */ /* 0x000fea000b800000 */
[----:B--2-4-:R-:W2:Y:S04]  /*14df0*/  SHFL.IDX PT, R22, R22, 0x3, 0x181f ;  /* 0x00781f0016167f89 */ /* 0x014ea800000e0000 */
[----:B------:R4:W3:Y:S02]  /*14e00*/  SHFL.IDX PT, R2, R9, 0x3, 0x181f ;  /* 0x00781f0009027f89 */ /* 0x0008e400000e0000 */
.L_x_1539:
[----:B------:R-:W-:-:S04]  /*14e10*/  IADD3 R18, R18, 0x60, RZ ;  /* 0x0000006012127810 */ /* 0x000fc80007ffe0ff */
[----:B------:R-:W-:-:S13]  /*14e20*/  ISETP.GE.AND P0, PT, R18, R21, PT ;  /* 0x000000151200720c */ /* 0x000fda0003f06270 */
[----:B------:R-:W-:Y:S05]  /*14e30*/  @P0 BRA `(.L_x_1482) ;  /* 0x00001f1000000947 */ /* 0x000fea0003800000 */
[----:B------:R-:W-:Y:S02]  /*14e40*/  ISETP.GE.AND P1, PT, R20, c[0x0][0x3c8], PT ;  /* 0x0000f20014007a0c */ /* 0x000fe40003f26270 */
[----:B------:R-:W-:-:S11]  /*14e50*/  ISETP.GE.AND P0, PT, R218, c[0x0][0x3c8], PT ;  /* 0x0000f200da007a0c */ /* 0x000fd60003f06270 */
[-C--:B-1-3--:R-:W-:Y:S02]  /*14e60*/  @!P1 LEA R14, P3, R20, R2.reuse, 0x1 ;  /* 0x00000002140e9211 */ /* 0x08afe400078608ff */
[----:B------:R-:W-:Y:S02]  /*14e70*/  @!P0 LEA R8, P2, R218, R2, 0x1 ;  /* 0x00000002da088211 */ /* 0x000fe400078408ff */
[-C--:B--2---:R-:W-:Y:S02]  /*14e80*/  @!P1 LEA.HI.X R15, R20, R22.reuse, R13, 0x1, P3 ;  /* 0x00000016140f9211 */ /* 0x084fe400018f0c0d */
[----:B----4-:R-:W-:-:S03]  /*14e90*/  @!P0 LEA.HI.X R9, R218, R22, R19, 0x1, P2 ;  /* 0x00000016da098211 */ /* 0x010fc600010f0c13 */
[----:B------:R1:W-:Y:S04]  /*14ea0*/  @!P1 ST.E.128 [R14.64], R52 ;  /* 0x000000340e009985 */ /* 0x0003e8000c101d08 */
[----:B------:R1:W-:Y:S01]  /*14eb0*/  @!P0 ST.E.128 [R8.64], R36 ;  /* 0x0000002408008985 */ /* 0x0003e2000c101d08 */
[----:B------:R-:W-:-:S13]  /*14ec0*/  ISETP.GE.AND P0, PT, R217, c[0x0][0x3c8], PT ;  /* 0x0000f200d9007a0c */ /* 0x000fda0003f06270 */
[----:B------:R-:W-:Y:S05]  /*14ed0*/  @P0 BRA `(.L_x_1482) ;  /* 0x00001e7000000947 */ /* 0x000fea0003800000 */
[----:B-1----:R-:W-:-:S04]  /*14ee0*/  LEA R8, P0, R217, R2, 0x1 ;  /* 0x00000002d9087211 */ /* 0x002fc800078008ff */
[----:B------:R-:W-:-:S05]  /*14ef0*/  LEA.HI.X R9, R217, R22, R12, 0x1, P0 ;  /* 0x00000016d9097211 */ /* 0x000fca00000f0c0c */
[----:B------:R1:W-:Y:S01]  /*14f00*/  ST.E.128 [R8.64], R4 ;  /* 0x0000000408007985 */ /* 0x0003e2000c101d08 */
[----:B------:R-:W-:Y:S05]  /*14f10*/  BRA `(.L_x_1482) ;  /* 0x00001e3000007947 */ /* 0x000fea0003800000 */
.L_x_1469:
[----:B------:R-:W-:Y:S02]  /*14f20*/  IMAD R17, R17, c[0x0][0x408], RZ ;  /* 0x0001020011117a24 */ /* 0x000fe400078e02ff */
[----:B------:R-:W-:-:S04]  /*14f30*/  IMAD.WIDE.U32 R14, R2, c[0x0][0x408], RZ ;  /* 0x00010200020e7a25 */ /* 0x000fc800078e00ff */
[----:B------:R-:W-:Y:S01]  /*14f40*/  IMAD R17, R2, c[0x0][0x40c], R17 ;  /* 0x0001030002117a24 */ /* 0x000fe200078e0211 */
[----:B------:R-:W-:Y:S01]  /*14f50*/  MOV R20, R14 ;  /* 0x0000000e00147202 */ /* 0x000fe20000000f00 */
[----:B-1----:R-:W-:Y:S01]  /*14f60*/  @P3 IMAD.HI.U32 R0, R16, c[0x0][0x4ec], RZ ;  /* 0x00013b0010003a27 */ /* 0x002fe200078e00ff */
[----:B------:R-:W-:Y:S02]  /*14f70*/  MOV R2, R16 ;  /* 0x0000001000027202 */ /* 0x000fe40000000f00 */
[----:B------:R-:W-:Y:S02]  /*14f80*/  IADD3 R21, R15, R17, RZ ;  /* 0x000000110f157210 */ /* 0x000fe40007ffe0ff */
[----:B------:R-:W-:Y:S02]  /*14f90*/  SHF.R.S32.HI R15, RZ, 0x1f, R224 ;  /* 0x0000001fff0f7819 */ /* 0x000fe400000114e0 */
[----:B------:R-:W-:Y:S01]  /*14fa0*/  @P3 SHF.R.U32.HI R2, RZ, c[0x0][0x4f0], R0 ;  /* 0x00013c00ff023a19 */ /* 0x000fe20000011600 */
[----:B------:R-:W-:-:S03]  /*14fb0*/  IMAD.WIDE.U32 R20, R225, c[0x0][0x438], R20 ;  /* 0x00010e00e1147a25 */ /* 0x000fc600078e0014 */
[----:B------:R-:W-:Y:S01]  /*14fc0*/  SHF.R.S32.HI R17, RZ, 0x1f, R2 ;  /* 0x0000001fff117819 */ /* 0x000fe20000011402 */
[----:B------:R-:W-:Y:S02]  /*14fd0*/  IMAD R15, R15, c[0x0][0x440], RZ ;  /* 0x000110000f0f7a24 */ /* 0x000fe400078e02ff */
[----:B------:R-:W-:Y:S02]  /*14fe0*/  IMAD R21, R225, c[0x0][0x43c], R21 ;  /* 0x00010f00e1157a24 */ /* 0x000fe400078e0215 */
[C---:B------:R-:W-:Y:S02]  /*14ff0*/  IMAD R15, R224.reuse, c[0x0][0x444], R15 ;  /* 0x00011100e00f7a24 */ /* 0x040fe400078e020f */
[----:B------:R-:W-:-:S04]  /*15000*/  IMAD.WIDE.U32 R20, R224, c[0x0][0x440], R20 ;  /* 0x00011000e0147a25 */ /* 0x000fc800078e0014 */
[----:B------:R-:W-:Y:S01]  /*15010*/  IMAD R17, R17, c[0x0][0x430], RZ ;  /* 0x00010c0011117a24 */ /* 0x000fe200078e02ff */
[----:B------:R-:W-:Y:S02]  /*15020*/  IADD3 R21, R21, R15, RZ ;  /* 0x0000000f15157210 */ /* 0x000fe40007ffe0ff */
[C---:B------:R-:W-:Y:S01]  /*15030*/  IADD3 R15, -R2.reuse, RZ, RZ ;  /* 0x000000ff020f7210 */ /* 0x040fe20007ffe1ff */
[----:B------:R-:W-:Y:S02]  /*15040*/  IMAD R17, R2, c[0x0][0x434], R17 ;  /* 0x00010d0002117a24 */ /* 0x000fe400078e0211 */
[----:B------:R-:W-:-:S04]  /*15050*/  IMAD.WIDE.U32 R20, R227, c[0x0][0x448], R20 ;  /* 0x00011200e3147a25 */ /* 0x000fc800078e0014 */
[----:B------:R-:W-:Y:S02]  /*15060*/  IMAD R21, R227, c[0x0][0x44c], R21 ;  /* 0x00011300e3157a24 */ /* 0x000fe400078e0215 */
[----:B------:R-:W-:Y:S02]  /*15070*/  IMAD R15, R15, c[0x0][0x4e8], R16 ;  /* 0x00013a000f0f7a24 */ /* 0x000fe400078e0210 */
[----:B------:R-:W-:-:S03]  /*15080*/  IMAD.WIDE.U32 R20, R2, c[0x0][0x430], R20 ;  /* 0x00010c0002147a25 */ /* 0x000fc600078e0014 */
[----:B------:R-:W-:Y:S02]  /*15090*/  SHF.R.S32.HI R0, RZ, 0x1f, R15 ;  /* 0x0000001fff007819 */ /* 0x000fe4000001140f */
[----:B------:R-:W-:-:S03]  /*150a0*/  IADD3 R21, R21, R17, RZ ;  /* 0x0000001115157210 */ /* 0x000fc60007ffe0ff */
[----:B------:R-:W-:Y:S02]  /*150b0*/  IMAD R0, R0, c[0x0][0x428], RZ ;  /* 0x00010a0000007a24 */ /* 0x000fe400078e02ff */
[----:B------:R-:W-:-:S04]  /*150c0*/  IMAD.WIDE.U32 R16, R15, c[0x0][0x428], R20 ;  /* 0x00010a000f107a25 */ /* 0x000fc800078e0014 */
[----:B------:R-:W-:Y:S01]  /*150d0*/  IMAD R15, R15, c[0x0][0x42c], R0 ;  /* 0x00010b000f0f7a24 */ /* 0x000fe200078e0200 */
[----:B------:R-:W-:-:S04]  /*150e0*/  LEA R168, P1, R16, c[0x0][0x400], 0x2 ;  /* 0x0001000010a87a11 */ /* 0x000fc800078210ff */
[----:B------:R-:W-:-:S04]  /*150f0*/  IADD3 R15, R17, R15, RZ ;  /* 0x0000000f110f7210 */ /* 0x000fc80007ffe0ff */
[----:B------:R-:W-:Y:S01]  /*15100*/  LEA.HI.X R167, R16, c[0x0][0x404], R15, 0x2, P1 ;  /* 0x0001010010a77a11 */ /* 0x000fe200008f140f */
[----:B------:R-:W-:Y:S05]  /*15110*/  BRA.DIV ~URZ, `(.L_x_1483) ;  /* 0x000032027f007947 */ /* 0x000fea000b800000 */
[----:B------:R1:W2:Y:S02]  /*15120*/  SHFL.IDX PT, R169, R167, RZ, 0x1c1f ;  /* 0x001c1fffa7a97589 */ /* 0x0002a400000e0000 */
.L_x_1540:
[----:B------:R-:W-:Y:S05]  /*15130*/  BRA.DIV ~URZ, `(.L_x_1484) ;  /* 0x000032527f007947 */ /* 0x000fea000b800000 */
[----:B------:R3:W4:Y:S02]  /*15140*/  SHFL.IDX PT, R2, R168, RZ, 0x1c1f ;  /* 0x001c1fffa8027589 */ /* 0x00072400000e0000 */
.L_x_1541:
[----:B------:R-:W-:Y:S01]  /*15150*/  LOP3.LUT R18, R18, 0x7ffffffc, RZ, 0xc0, !PT ;  /* 0x7ffffffc12127812 */ /* 0x000fe200078ec0ff */
[----:B------:R-:W-:Y:S04]  /*15160*/  BSSY B0, `(.L_x_1485) ;  /* 0x0000093000007945 */ /* 0x000fe80003800000 */
        /* <DEDUP_REMOVED lines=56> */
[-C--:B------:R-:W-:Y:S02]  /*154f0*/  @!P0 LEA R14, P2, R164, R2.reuse, 0x2 ;  /* 0x00000002a40e8211 */ /* 0x080fe400078410ff */
[----:B------:R-:W-:Y:S01]  /*15500*/  @!P3 LEA R170, P5, R163, R2, 0x2 ;  /* 0x00000002a3aab211 */ /* 0x000fe200078a10ff */
[----:B------:R-:W-:Y:S01]  /*15510*/  @!P1 IMAD.WIDE R16, R166, 0x4, R16 ;  /* 0x00000004a6109825 */ /* 0x000fe200078e0210 */
[----:B------:R-:W-:Y:S02]  /*15520*/  @!P0 LEA.HI.X R15, R164, R169, R25, 0x2, P2 ;  /* 0x000000a9a40f8211 */ /* 0x000fe400010f1419 */
[----:B------:R-:W-:Y:S02]  /*15530*/  ISETP.GE.AND P2, PT, R159, c[0x0][0x3c8], PT ;  /* 0x0000f2009f007a0c */ /* 0x000fe40003f46270 */
[----:B------:R2:W-:Y:S01]  /*15540*/  @!P1 ST.E.64 [R16.64], R132 ;  /* 0x0000008410009985 */ /* 0x0005e2000c101b08 */
[----:B------:R-:W-:-:S02]  /*15550*/  ISETP.GE.AND P1, PT, R157, c[0x0][0x3c8], PT ;  /* 0x0000f2009d007a0c */ /* 0x000fc40003f26270 */
[----:B------:R-:W-:Y:S01]  /*15560*/  @!P3 LEA.HI.X R171, R163, R169, R160, 0x2, P5 ;  /* 0x000000a9a3abb211 */ /* 0x000fe200028f14a0 */
[----:B------:R4:W-:Y:S01]  /*15570*/  @!P0 ST.E.64 [R14.64], R128 ;  /* 0x000000800e008985 */ /* 0x0009e2000c101b08 */
[----:B------:R-:W-:-:S03]  /*15580*/  @!P4 LEA R172, P0, R161, R2, 0x2 ;  /* 0x00000002a1acc211 */ /* 0x000fc600078010ff */
[----:B------:R5:W-:Y:S01]  /*15590*/  @!P3 ST.E.64 [R170.64], R124 ;  /* 0x0000007caa00b985 */ /* 0x000be2000c101b08 */
[-C--:B------:R-:W-:Y:S02]  /*155a0*/  @!P4 LEA.HI.X R173, R161, R169.reuse, R158, 0x2, P0 ;  /* 0x000000a9a1adc211 */ /* 0x080fe400000f149e */
[----:B------:R-:W-:Y:S02]  /*155b0*/  @!P2 LEA R174, P5, R159, R2, 0x2 ;  /* 0x000000029faea211 */ /* 0x000fe400078a10ff */
[----:B------:R-:W-:Y:S01]  /*155c0*/  ISETP.GE.AND P3, PT, R151, c[0x0][0x3c8], PT ;  /* 0x0000f20097007a0c */ /* 0x000fe20003f66270 */
[----:B------:R1:W-:Y:S01]  /*155d0*/  @!P4 ST.E.64 [R172.64], R120 ;  /* 0x00000078ac00c985 */ /* 0x0003e2000c101b08 */
[----:B------:R-:W-:Y:S02]  /*155e0*/  @!P2 LEA.HI.X R175, R159, R169, R156, 0x2, P5 ;  /* 0x000000a99fafa211 */ /* 0x000fe400028f149c */
[----:B------:R-:W-:-:S03]  /*155f0*/  ISETP.GE.AND P4, PT, R149, c[0x0][0x3c8], PT ;  /* 0x0000f20095007a0c */ /* 0x000fc60003f86270 */
[----:B------:R3:W-:Y:S01]  /*15600*/  @!P2 ST.E.64 [R174.64], R116 ;  /* 0x00000074ae00a985 */ /* 0x0007e2000c101b08 */
[----:B------:R-:W-:Y:S02]  /*15610*/  ISETP.GE.AND P2, PT, R89, c[0x0][0x3c8], PT ;  /* 0x0000f20059007a0c */ /* 0x000fe40003f46270 */
[----:B--2---:R-:W-:-:S04]  /*15620*/  @!P1 LEA R16, P0, R157, R2, 0x2 ;  /* 0x000000029d109211 */ /* 0x004fc800078010ff */
[-C--:B------:R-:W-:Y:S02]  /*15630*/  @!P1 LEA.HI.X R17, R157, R169.reuse, R154, 0x2, P0 ;  /* 0x000000a99d119211 */ /* 0x080fe400000f149a */
[-C--:B----4-:R-:W-:Y:S02]  /*15640*/  @!P3 LEA R14, P5, R151, R2.reuse, 0x2 ;  /* 0x00000002970eb211 */ /* 0x090fe400078a10ff */
[----:B-----5:R-:W-:Y:S01]  /*15650*/  @!P4 LEA R124, P0, R149, R2, 0x2 ;  /* 0x00000002957cc211 */ /* 0x020fe200078010ff */
[----:B------:R2:W-:Y:S01]  /*15660*/  @!P1 ST.E.64 [R16.64], R112 ;  /* 0x0000007010009985 */ /* 0x0005e2000c101b08 */
[----:B------:R-:W-:Y:S02]  /*15670*/  ISETP.GE.AND P1, PT, R39, c[0x0][0x3c8], PT ;  /* 0x0000f20027007a0c */ /* 0x000fe40003f26270 */
[-C--:B------:R-:W-:Y:S02]  /*15680*/  @!P3 LEA.HI.X R15, R151, R169.reuse, R150, 0x2, P5 ;  /* 0x000000a9970fb211 */ /* 0x080fe400028f1496 */
[----:B------:R-:W-:-:S02]  /*15690*/  @!P4 LEA.HI.X R125, R149, R169, R88, 0x2, P0 ;  /* 0x000000a9957dc211 */ /* 0x000fc400000f1458 */
[-C--:B-1----:R-:W-:Y:S01]  /*156a0*/  @!P2 LEA R120, P5, R89, R2.reuse, 0x2 ;  /* 0x000000025978a211 */ /* 0x082fe200078a10ff */
[----:B------:R1:W-:Y:S01]  /*156b0*/  @!P3 ST.E.64 [R14.64], R108 ;  /* 0x0000006c0e00b985 */ /* 0x0003e2000c101b08 */
[----:B------:R-:W-:Y:S02]  /*156c0*/  ISETP.GE.AND P3, PT, R37, c[0x0][0x3c8], PT ;  /* 0x0000f20025007a0c */ /* 0x000fe40003f66270 */
[----:B------:R-:W-:Y:S01]  /*156d0*/  @!P2 LEA.HI.X R121, R89, R169, R86, 0x2, P5 ;  /* 0x000000a95979a211 */ /* 0x000fe200028f1456 */
[----:B------:R4:W-:Y:S01]  /*156e0*/  @!P4 ST.E.64 [R124.64], R104 ;  /* 0x000000687c00c985 */ /* 0x0009e2000c101b08 */
[----:B------:R-:W-:Y:S02]  /*156f0*/  ISETP.GE.AND P4, PT, R35, c[0x0][0x3c8], PT ;  /* 0x0000f20023007a0c */ /* 0x000fe40003f86270 */
[----:B---3--:R-:W-:Y:S01]  /*15700*/  @!P1 LEA R116, P0, R39, R2, 0x2 ;  /* 0x0000000227749211 */ /* 0x008fe200078010ff */
[----:B------:R3:W-:Y:S01]  /*15710*/  @!P2 ST.E.64 [R120.64], R40 ;  /* 0x000000287800a985 */ /* 0x0007e2000c101b08 */
[----:B------:R-:W-:-:S02]  /*15720*/  ISETP.GE.AND P2, PT, R33, c[0x0][0x3c8], PT ;  /* 0x0000f20021007a0c */ /* 0x000fc40003f46270 */
[----:B------:R-:W-:-:S05]  /*15730*/  @!P1 LEA.HI.X R117, R39, R169, R36, 0x2, P0 ;  /* 0x000000a927759211 */ /* 0x000fca00000f1424 */
[----:B------:R5:W-:Y:S01]  /*15740*/  @!P1 ST.E.64 [R116.64], R44 ;  /* 0x0000002c74009985 */ /* 0x000be2000c101b08 */
[----:B------:R-:W-:Y:S02]  /*15750*/  ISETP.GE.AND P1, PT, R31, c[0x0][0x3c8], PT ;  /* 0x0000f2001f007a0c */ /* 0x000fe40003f26270 */
[----:B--2---:R-:W-:-:S04]  /*15760*/  @!P3 LEA R16, P5, R37, R2, 0x2 ;  /* 0x000000022510b211 */ /* 0x004fc800078a10ff */
[----:B------:R-:W-:Y:S02]  /*15770*/  @!P3 LEA.HI.X R17, R37, R169, R34, 0x2, P5 ;  /* 0x000000a92511b211 */ /* 0x000fe400028f1422 */
[----:B-1----:R-:W-:-:S03]  /*15780*/  @!P4 LEA R14, P0, R35, R2, 0x2 ;  /* 0x00000002230ec211 */ /* 0x002fc600078010ff */
[----:B------:R1:W-:Y:S01]  /*15790*/  @!P3 ST.E.64 [R16.64], R48 ;  /* 0x000000301000b985 */ /* 0x0003e2000c101b08 */
[----:B------:R-:W-:Y:S02]  /*157a0*/  ISETP.GE.AND P3, PT, R24, c[0x0][0x3c8], PT ;  /* 0x0000f20018007a0c */ /* 0x000fe40003f66270 */
[-C--:B------:R-:W-:Y:S02]  /*157b0*/  @!P4 LEA.HI.X R15, R35, R169.reuse, R32, 0x2, P0 ;  /* 0x000000a9230fc211 */ /* 0x080fe400000f1420 */
[-C--:B----4-:R-:W-:Y:S02]  /*157c0*/  @!P2 LEA R104, P5, R33, R2.reuse, 0x2 ;  /* 0x000000022168a211 */ /* 0x090fe400078a10ff */
[----:B---3--:R-:W-:Y:S01]  /*157d0*/  @!P1 LEA R40, P0, R31, R2, 0x2 ;  /* 0x000000021f289211 */ /* 0x008fe200078010ff */
[----:B------:R2:W-:Y:S01]  /*157e0*/  @!P4 ST.E.64 [R14.64], R52 ;  /* 0x000000340e00c985 */ /* 0x0005e2000c101b08 */
[----:B------:R-:W-:Y:S02]  /*157f0*/  @!P2 LEA.HI.X R105, R33, R169, R30, 0x2, P5 ;  /* 0x000000a92169a211 */ /* 0x000fe400028f141e */
[----:B------:R-:W-:-:S02]  /*15800*/  ISETP.GE.AND P4, PT, R22, c[0x0][0x3c8], PT ;  /* 0x0000f20016007a0c */ /* 0x000fc40003f86270 */
[-C--:B------:R-:W-:Y:S01]  /*15810*/  @!P1 LEA.HI.X R41, R31, R169.reuse, R28, 0x2, P0 ;  /* 0x000000a91f299211 */ /* 0x080fe200000f141c */
[----:B------:R-:W-:Y:S01]  /*15820*/  @!P2 ST.E.64 [R104.64], R56 ;  /* 0x000000386800a985 */ /* 0x000fe2000c101b08 */
[----:B------:R-:W-:Y:S02]  /*15830*/  ISETP.GE.AND P2, PT, R20, c[0x0][0x3c8], PT ;  /* 0x0000f20014007a0c */ /* 0x000fe40003f46270 */
[C---:B-----5:R-:W-:Y:S01]  /*15840*/  @!P3 LEA R44, P5, R24.reuse, R2, 0x2 ;  /* 0x00000002182cb211 */ /* 0x060fe200078a10ff */
[----:B------:R3:W-:Y:S01]  /*15850*/  @!P1 ST.E.64 [R40.64], R60 ;  /* 0x0000003c28009985 */ /* 0x0007e2000c101b08 */
[----:B------:R-:W-:Y:S02]  /*15860*/  ISETP.GE.AND P1, PT, R27, c[0x0][0x3c8], PT ;  /* 0x0000f2001b007a0c */ /* 0x000fe40003f26270 */
[----:B------:R-:W-:Y:S02]  /*15870*/  @!P3 LEA.HI.X R45, R24, R169, R23, 0x2, P5 ;  /* 0x000000a9182db211 */ /* 0x000fe400028f1417 */
[----:B------:R-:W-:-:S03]  /*15880*/  ISETP.GE.AND P5, PT, R29, c[0x0][0x3c8], PT ;  /* 0x0000f2001d007a0c */ /* 0x000fc60003fa6270 */
[----:B------:R4:W-:Y:S01]  /*15890*/  @!P3 ST.E.64 [R44.64], R64 ;  /* 0x000000402c00b985 */ /* 0x0009e2000c101b08 */
[----:B-1----:R-:W-:-:S05]  /*158a0*/  @!P4 LEA R16, P0, R22, R2, 0x2 ;  /* 0x000000021610c211 */ /* 0x002fca00078010ff */
[CC--:B------:R-:W-:Y:S02]  /*158b0*/  @!P1 LEA R48, P3, R27.reuse, R2.reuse, 0x2 ;  /* 0x000000021b309211 */ /* 0x0c0fe400078610ff */
[-C--:B------:R-:W-:Y:S02]  /*158c0*/  @!P4 LEA.HI.X R17, R22, R169.reuse, R21, 0x2, P0 ;  /* 0x000000a91611c211 */ /* 0x080fe400000f1415 */
[-C--:B------:R-:W-:Y:S02]  /*158d0*/  @!P1 LEA.HI.X R49, R27, R169.reuse, R18, 0x2, P3 ;  /* 0x000000a91b319211 */ /* 0x080fe400018f1412 */
[C---:B--2---:R-:W-:Y:S01]  /*158e0*/  @!P2 LEA R14, P0, R20.reuse, R2, 0x2 ;  /* 0x00000002140ea211 */ /* 0x044fe200078010ff */
[----:B------:R1:W-:Y:S01]  /*158f0*/  @!P4 ST.E.64 [R16.64], R68 ;  /* 0x000000441000c985 */ /* 0x0003e2000c101b08 */
[----:B------:R-:W-:Y:S02]  /*15900*/  ISETP.GE.AND P4, PT, R155, c[0x0][0x3c8], PT ;  /* 0x0000f2009b007a0c */ /* 0x000fe40003f86270 */
[----:B------:R-:W-:-:S05]  /*15910*/  @!P2 LEA.HI.X R15, R20, R169, R19, 0x2, P0 ;  /* 0x000000a9140fa211 */ /* 0x000fca00000f1413 */
[----:B------:R2:W-:Y:S01]  /*15920*/  @!P2 ST.E.64 [R14.64], R72 ;  /* 0x000000480e00a985 */ /* 0x0005e2000c101b08 */
[-C--:B---3--:R-:W-:Y:S02]  /*15930*/  @!P6 LEA R40, P0, R165, R2.reuse, 0x2 ;  /* 0x00000002a528e211 */ /* 0x088fe400078010ff */
[----:B------:R-:W-:Y:S01]  /*15940*/  ISETP.GE.AND P2, PT, R153, c[0x0][0x3c8], PT ;  /* 0x0000f20099007a0c */ /* 0x000fe20003f46270 */
[----:B------:R3:W-:Y:S01]  /*15950*/  @!P1 ST.E.64 [R48.64], R76 ;  /* 0x0000004c30009985 */ /* 0x0007e2000c101b08 */
[----:B------:R-:W-:Y:S02]  /*15960*/  @!P6 LEA.HI.X R41, R165, R169, R162, 0x2, P0 ;  /* 0x000000a9a529e211 */ /* 0x000fe400000f14a2 */
[----:B------:R-:W-:Y:S02]  /*15970*/  ISETP.GE.AND P1, PT, R87, c[0x0][0x3c8], PT ;  /* 0x0000f20057007a0c */ /* 0x000fe40003f26270 */
[----:B------:R-:W-:Y:S01]  /*15980*/  ISETP.GE.AND P0, PT, R85, c[0x0][0x3c8], PT ;  /* 0x0000f20055007a0c */ /* 0x000fe20003f06270 */
[----:B------:R3:W-:Y:S01]  /*15990*/  @!P6 ST.E.64 [R40.64], R80 ;  /* 0x000000502800e985 */ /* 0x0007e2000c101b08 */
[----:B----4-:R-:W-:-:S04]  /*159a0*/  @!P4 LEA R44, P6, R155, R2, 0x2 ;  /* 0x000000029b2cc211 */ /* 0x010fc800078c10ff */
[----:B------:R-:W-:Y:S02]  /*159b0*/  @!P4 LEA.HI.X R45, R155, R169, R148, 0x2, P6 ;  /* 0x000000a99b2dc211 */ /* 0x000fe400030f1494 */
[----:B-1----:R-:W-:-:S04]  /*159c0*/  @!P5 LEA R16, P3, R29, R2, 0x2 ;  /* 0x000000021d10d211 */ /* 0x002fc800078610ff */
[----:B------:R-:W-:Y:S02]  /*159d0*/  @!P5 LEA.HI.X R17, R29, R169, R26, 0x2, P3 ;  /* 0x000000a91d11d211 */ /* 0x000fe400018f141a */
[----:B------:R-:W-:-:S03]  /*159e0*/  @!P2 LEA R52, P3, R153, R2, 0x2 ;  /* 0x000000029934a211 */ /* 0x000fc600078610ff */
[----:B------:R1:W-:Y:S01]  /*159f0*/  @!P5 ST.E.64 [R16.64], R4 ;  /* 0x000000041000d985 */ /* 0x0003e2000c101b08 */
[-C--:B--2---:R-:W-:Y:S02]  /*15a00*/  @!P1 LEA R14, P5, R87, R2.reuse, 0x2 ;  /* 0x00000002570e9211 */ /* 0x084fe400078a10ff */
[-C--:B------:R-:W-:Y:S01]  /*15a10*/  @!P2 LEA.HI.X R53, R153, R169.reuse, R152, 0x2, P3 ;  /* 0x000000a99935a211 */ /* 0x080fe200018f1498 */
[----:B------:R1:W-:Y:S01]  /*15a20*/  @!P4 ST.E.64 [R44.64], R6 ;  /* 0x000000062c00c985 */ /* 0x0003e2000c101b08 */
[----:B---3--:R-:W-:Y:S02]  /*15a30*/  @!P0 LEA R48, P3, R85, R2, 0x2 ;  /* 0x0000000255308211 */ /* 0x008fe400078610ff */
[-C--:B------:R-:W-:Y:S01]  /*15a40*/  @!P1 LEA.HI.X R15, R87, R169.reuse, R84, 0x2, P5 ;  /* 0x000000a9570f9211 */ /* 0x080fe200028f1454 */
[----:B------:R1:W-:Y:S01]  /*15a50*/  @!P2 ST.E.64 [R52.64], R92 ;  /* 0x0000005c3400a985 */ /* 0x0003e2000c101b08 */
[----:B------:R-:W-:-:S03]  /*15a60*/  @!P0 LEA.HI.X R49, R85, R169, R38, 0x2, P3 ;  /* 0x000000a955318211 */ /* 0x000fc600018f1426 */
[----:B------:R1:W-:Y:S04]  /*15a70*/  @!P1 ST.E.64 [R14.64], R96 ;  /* 0x000000600e009985 */ /* 0x0003e8000c101b08 */
[----:B------:R1:W-:Y:S02]  /*15a80*/  @!P0 ST.E.64 [R48.64], R100 ;  /* 0x0000006430008985 */ /* 0x0003e4000c101b08 */
.L_x_1486:
[----:B------:R-:W-:Y:S05]  /*15a90*/  BSYNC B0 ;  /* 0x0000000000007941 */ /* 0x000fea0003800000 */
.L_x_1485:
[----:B------:R-:W-:Y:S05]  /*15aa0*/  BRA.DIV ~URZ, `(.L_x_1487) ;  /* 0x000029427f007947 */ /* 0x000fea000b800000 */
[----:B-1----:R-:W1:Y:S04]  /*15ab0*/  SHFL.IDX PT, R167, R167, 0x1, 0x1c1f ;  /* 0x003c1f00a7a77f89 */ /* 0x002e6800000e0000 */
[----:B----4-:R4:W3:Y:S02]  /*15ac0*/  SHFL.IDX PT, R2, R168, 0x1, 0x1c1f ;  /* 0x003c1f00a8027f89 */ /* 0x0108e400000e0000 */
.L_x_1542:
[----:B------:R-:W-:-:S13]  /*15ad0*/  ISETP.NE.AND P0, PT, R9, RZ, PT ;  /* 0x000000ff0900720c */ /* 0x000fda0003f05270 */
[----:B------:R-:W-:Y:S05]  /*15ae0*/  @P0 BRA `(.L_x_1482) ;  /* 0x0000126000000947 */ /* 0x000fea0003800000 */
[----:B------:R-:W-:Y:S02]  /*15af0*/  ISETP.GE.AND P3, PT, R164, c[0x0][0x3c8], PT ;  /* 0x0000f200a4007a0c */ /* 0x000fe40003f66270 */
[----:B------:R-:W-:Y:S02]  /*15b00*/  ISETP.GE.AND P2, PT, R163, c[0x0][0x3c8], PT ;  /* 0x0000f200a3007a0c */ /* 0x000fe40003f46270 */
[----:B------:R-:W-:Y:S02]  /*15b10*/  ISETP.GE.AND P1, PT, R161, c[0x0][0x3c8], PT ;  /* 0x0000f200a1007a0c */ /* 0x000fe40003f26270 */
[----:B------:R-:W-:Y:S02]  /*15b20*/  ISETP.GE.AND P4, PT, R166, c[0x0][0x3c8], PT ;  /* 0x0000f200a6007a0c */ /* 0x000fe40003f86270 */
[----:B------:R-:W-:-:S05]  /*15b30*/  ISETP.GE.AND P0, PT, R159, c[0x0][0x3c8], PT ;  /* 0x0000f2009f007a0c */ /* 0x000fca0003f06270 */
[CC--:B---3--:R-:W-:Y:S02]  /*15b40*/  @!P3 LEA R6, P6, R164.reuse, R2.reuse, 0x2 ;  /* 0x00000002a406b211 */ /* 0x0c8fe400078c10ff */
[-C--:B------:R-:W-:Y:S02]  /*15b50*/  @!P2 LEA R4, P5, R163, R2.reuse, 0x2 ;  /* 0x00000002a304a211 */ /* 0x080fe400078a10ff */
[-C--:B-1----:R-:W-:Y:S02]  /*15b60*/  @!P3 LEA.HI.X R7, R164, R167.reuse, R25, 0x2, P6 ;  /* 0x000000a7a407b211 */ /* 0x082fe400030f1419 */
[-C--:B------:R-:W-:Y:S01]  /*15b70*/  @!P1 LEA R14, P6, R161, R2.reuse, 0x2 ;  /* 0x00000002a10e9211 */ /* 0x080fe200078c10ff */
[----:B------:R-:W-:Y:S01]  /*15b80*/  @!P4 IMAD.MOV.U32 R16, RZ, RZ, R2 ;  /* 0x000000ffff10c224 */ /* 0x000fe200078e0002 */
[----:B------:R-:W-:Y:S01]  /*15b90*/  @!P2 LEA.HI.X R5, R163, R167, R160, 0x2, P5 ;  /* 0x000000a7a305a211 */ /* 0x000fe200028f14a0 */
        /* <DEDUP_REMOVED lines=9> */
[----:B------:R-:W-:Y:S01]  /*15c30*/  @!P3 ST.E.64 [R6.64], R130 ;  /* 0x000000820600b985 */ /* 0x000fe2000c101b08 */
[----:B------:R-:W-:-:S03]  /*15c40*/  ISETP.GE.AND P3, PT, R89, c[0x0][0x3c8], PT ;  /* 0x0000f20059007a0c */ /* 0x000fc60003f66270 */
[----:B------:R3:W-:Y:S01]  /*15c50*/  @!P2 ST.E.64 [R4.64], R126 ;  /* 0x0000007e0400a985 */ /* 0x0007e2000c101b08 */
[----:B------:R-:W-:-:S03]  /*15c60*/  ISETP.GE.AND P2, PT, R39, c[0x0][0x3c8], PT ;  /* 0x0000f20027007a0c */ /* 0x000fc60003f46270 */
[----:B------:R-:W-:Y:S01]  /*15c70*/  @!P1 ST.E.64 [R14.64], R122 ;  /* 0x0000007a0e009985 */ /* 0x000fe2000c101b08 */
[----:B------:R-:W-:-:S03]  /*15c80*/  @!P5 LEA R40, P1, R151, R2, 0x2 ;  /* 0x000000029728d211 */ /* 0x000fc600078210ff */
[----:B------:R5:W-:Y:S01]  /*15c90*/  @!P0 ST.E.64 [R8.64], R118 ;  /* 0x0000007608008985 */ /* 0x000be2000c101b08 */
[----:B------:R-:W-:Y:S02]  /*15ca0*/  @!P6 LEA R44, P0, R157, R2, 0x2 ;  /* 0x000000029d2ce211 */ /* 0x000fe400078010ff */
[-C--:B------:R-:W-:Y:S02]  /*15cb0*/  @!P5 LEA.HI.X R41, R151, R167.reuse, R150, 0x2, P1 ;  /* 0x000000a79729d211 */ /* 0x080fe400008f1496 */
[----:B------:R-:W-:Y:S02]  /*15cc0*/  @!P6 LEA.HI.X R45, R157, R167, R154, 0x2, P0 ;  /* 0x000000a79d2de211 */ /* 0x000fe400000f149a */
[----:B------:R-:W-:-:S03]  /*15cd0*/  ISETP.GE.AND P1, PT, R37, c[0x0][0x3c8], PT ;  /* 0x0000f20025007a0c */ /* 0x000fc60003f26270 */
[----:B------:R-:W-:Y:S01]  /*15ce0*/  @!P6 ST.E.64 [R44.64], R114 ;  /* 0x000000722c00e985 */ /* 0x000fe2000c101b08 */
[----:B------:R-:W-:Y:S02]  /*15cf0*/  ISETP.GE.AND P6, PT, R35, c[0x0][0x3c8], PT ;  /* 0x0000f20023007a0c */ /* 0x000fe40003fc6270 */
[-C--:B-1----:R-:W-:Y:S01]  /*15d00*/  @!P4 LEA R16, P0, R149, R2.reuse, 0x2 ;  /* 0x000000029510c211 */ /* 0x082fe200078010ff */
[----:B------:R-:W-:Y:S01]  /*15d10*/  @!P5 ST.E.64 [R40.64], R110 ;  /* 0x0000006e2800d985 */ /* 0x000fe2000c101b08 */
[----:B------:R-:W-:Y:S02]  /*15d20*/  ISETP.GE.AND P5, PT, R33, c[0x0][0x3c8], PT ;  /* 0x0000f20021007a0c */ /* 0x000fe40003fa6270 */
[----:B------:R-:W-:Y:S02]  /*15d30*/  @!P4 LEA.HI.X R17, R149, R167, R88, 0x2, P0 ;  /* 0x000000a79511c211 */ /* 0x000fe400000f1458 */
[----:B---3--:R-:W-:-:S03]  /*15d40*/  @!P3 LEA R4, P0, R89, R2, 0x2 ;  /* 0x000000025904b211 */ /* 0x008fc600078010ff */
[----:B------:R-:W-:Y:S01]  /*15d50*/  @!P4 ST.E.64 [R16.64], R106 ;  /* 0x0000006a1000c985 */ /* 0x000fe2000c101b08 */
[----:B------:R-:W-:Y:S02]  /*15d60*/  ISETP.GE.AND P4, PT, R31, c[0x0][0x3c8], PT ;  /* 0x0000f2001f007a0c */ /* 0x000fe40003f86270 */
[----:B------:R-:W-:Y:S02]  /*15d70*/  @!P3 LEA.HI.X R5, R89, R167, R86, 0x2, P0 ;  /* 0x000000a75905b211 */ /* 0x000fe400000f1456 */
[----:B------:R-:W-:-:S03]  /*15d80*/  @!P2 LEA R6, P0, R39, R2, 0x2 ;  /* 0x000000022706a211 */ /* 0x000fc600078010ff */
[----:B------:R1:W-:Y:S01]  /*15d90*/  @!P3 ST.E.64 [R4.64], R42 ;  /* 0x0000002a0400b985 */ /* 0x0003e2000c101b08 */
[-C--:B------:R-:W-:Y:S02]  /*15da0*/  @!P2 LEA.HI.X R7, R39, R167.reuse, R36, 0x2, P0 ;  /* 0x000000a72707a211 */ /* 0x080fe400000f1424 */
[CC--:B-----5:R-:W-:Y:S02]  /*15db0*/  @!P1 LEA R8, P0, R37.reuse, R2.reuse, 0x2 ;  /* 0x0000000225089211 */ /* 0x0e0fe400078010ff */
[----:B------:R-:W-:Y:S01]  /*15dc0*/  ISETP.GE.AND P3, PT, R24, c[0x0][0x3c8], PT ;  /* 0x0000f20018007a0c */ /* 0x000fe20003f66270 */
[----:B------:R3:W-:Y:S01]  /*15dd0*/  @!P2 ST.E.64 [R6.64], R46 ;  /* 0x0000002e0600a985 */ /* 0x0007e2000c101b08 */
[----:B------:R-:W-:Y:S02]  /*15de0*/  @!P1 LEA.HI.X R9, R37, R167, R34, 0x2, P0 ;  /* 0x000000a725099211 */ /* 0x000fe400000f1422 */
[-C--:B------:R-:W-:Y:S02]  /*15df0*/  @!P6 LEA R34, P0, R35, R2.reuse, 0x2 ;  /* 0x000000022322e211 */ /* 0x080fe400078010ff */
[----:B------:R-:W-:Y:S01]  /*15e00*/  ISETP.GE.AND P2, PT, R22, c[0x0][0x3c8], PT ;  /* 0x0000f20016007a0c */ /* 0x000fe20003f46270 */
[----:B------:R5:W-:Y:S01]  /*15e10*/  @!P1 ST.E.64 [R8.64], R50 ;  /* 0x0000003208009985 */ /* 0x000be2000c101b08 */
[----:B------:R-:W-:-:S02]  /*15e20*/  @!P5 LEA R14, P1, R33, R2, 0x2 ;  /* 0x00000002210ed211 */ /* 0x000fc400078210ff */
[-C--:B------:R-:W-:Y:S02]  /*15e30*/  @!P6 LEA.HI.X R35, R35, R167.reuse, R32, 0x2, P0 ;  /* 0x000000a72323e211 */ /* 0x080fe400000f1420 */
[----:B------:R-:W-:Y:S02]  /*15e40*/  @!P4 LEA R32, P0, R31, R2, 0x2 ;  /* 0x000000021f20c211 */ /* 0x000fe400078010ff */
[-C--:B------:R-:W-:Y:S01]  /*15e50*/  @!P5 LEA.HI.X R15, R33, R167.reuse, R30, 0x2, P1 ;  /* 0x000000a7210fd211 */ /* 0x080fe200008f141e */
[----:B------:R-:W-:Y:S01]  /*15e60*/  @!P6 ST.E.64 [R34.64], R54 ;  /* 0x000000362200e985 */ /* 0x000fe2000c101b08 */
[----:B------:R-:W-:Y:S02]  /*15e70*/  ISETP.GE.AND P1, PT, R20, c[0x0][0x3c8], PT ;  /* 0x0000f20014007a0c */ /* 0x000fe40003f26270 */
[----:B------:R-:W-:Y:S01]  /*15e80*/  @!P4 LEA.HI.X R33, R31, R167, R28, 0x2, P0 ;  /* 0x000000a71f21c211 */ /* 0x000fe200000f141c */
[----:B------:R4:W-:Y:S01]  /*15e90*/  @!P5 ST.E.64 [R14.64], R58 ;  /* 0x0000003a0e00d985 */ /* 0x0009e2000c101b08 */
[----:B------:R-:W-:-:S02]  /*15ea0*/  ISETP.GE.AND P6, PT, R27, c[0x0][0x3c8], PT ;  /* 0x0000f2001b007a0c */ /* 0x000fc40003fc6270 */
[----:B------:R-:W-:Y:S01]  /*15eb0*/  ISETP.GE.AND P5, PT, R165, c[0x0][0x3c8], PT ;  /* 0x0000f200a5007a0c */ /* 0x000fe20003fa6270 */
[----:B------:R-:W-:Y:S01]  /*15ec0*/  @!P4 ST.E.64 [R32.64], R62 ;  /* 0x0000003e2000c985 */ /* 0x000fe2000c101b08 */
[CC--:B-1----:R-:W-:Y:S02]  /*15ed0*/  @!P3 LEA R4, P0, R24.reuse, R2.reuse, 0x2 ;  /* 0x000000021804b211 */ /* 0x0c2fe400078010ff */
[----:B------:R-:W-:Y:S02]  /*15ee0*/  ISETP.GE.AND P4, PT, R29, c[0x0][0x3c8], PT ;  /* 0x0000f2001d007a0c */ /* 0x000fe40003f86270 */
[----:B------:R-:W-:Y:S02]  /*15ef0*/  @!P3 LEA.HI.X R5, R24, R167, R23, 0x2, P0 ;  /* 0x000000a71805b211 */ /* 0x000fe400000f1417 */
[----:B---3--:R-:W-:-:S03]  /*15f00*/  @!P2 LEA R6, P0, R22, R2, 0x2 ;  /* 0x000000021606a211 */ /* 0x008fc600078010ff */
        /* <DEDUP_REMOVED lines=11> */
[-C--:B----4-:R-:W-:Y:S02]  /*15fc0*/  @!P4 LEA R14, P0, R29, R2.reuse, 0x2 ;  /* 0x000000021d0ec211 */ /* 0x090fe400078010ff */
[-C--:B------:R-:W-:Y:S01]  /*15fd0*/  @!P5 LEA.HI.X R17, R165, R167.reuse, R162, 0x2, P1 ;  /* 0x000000a7a511d211 */ /* 0x080fe200008f14a2 */
[----:B------:R4:W-:Y:S01]  /*15fe0*/  @!P6 ST.E.64 [R20.64], R78 ;  /* 0x0000004e1400e985 */ /* 0x0009e2000c101b08 */
[----:B------:R-:W-:Y:S02]  /*15ff0*/  ISETP.GE.AND P1, PT, R87, c[0x0][0x3c8], PT ;  /* 0x0000f20057007a0c */ /* 0x000fe40003f26270 */
[----:B------:R-:W-:Y:S01]  /*16000*/  @!P4 LEA.HI.X R15, R29, R167, R26, 0x2, P0 ;  /* 0x000000a71d0fc211 */ /* 0x000fe200000f141a */
[----:B------:R4:W-:Y:S04]  /*16010*/  @!P5 ST.E.64 [R16.64], R82 ;  /* 0x000000521000d985 */ /* 0x0009e8000c101b08 */
[----:B------:R4:W-:Y:S01]  /*16020*/  @!P4 ST.E.64 [R14.64], R12 ;  /* 0x0000000c0e00c985 */ /* 0x0009e2000c101b08 */
[----:B-1----:R-:W-:-:S04]  /*16030*/  @!P3 LEA R4, P0, R155, R2, 0x2 ;  /* 0x000000029b04b211 */ /* 0x002fc800078010ff */
[----:B------:R-:W-:Y:S02]  /*16040*/  @!P3 LEA.HI.X R5, R155, R167, R148, 0x2, P0 ;  /* 0x000000a79b05b211 */ /* 0x000fe400000f1494 */
[----:B---3--:R-:W-:-:S03]  /*16050*/  @!P2 LEA R6, P0, R153, R2, 0x2 ;  /* 0x000000029906a211 */ /* 0x008fc600078010ff */
[----:B------:R4:W-:Y:S01]  /*16060*/  @!P3 ST.E.64 [R4.64], R90 ;  /* 0x0000005a0400b985 */ /* 0x0009e2000c101b08 */
[----:B------:R-:W-:Y:S02]  /*16070*/  @!P2 LEA.HI.X R7, R153, R167, R152, 0x2, P0 ;  /* 0x000000a79907a211 */ /* 0x000fe400000f1498 */
[----:B-----5:R-:W-:-:S03]  /*16080*/  @!P1 LEA R8, P0, R87, R2, 0x2 ;  /* 0x0000000257089211 */ /* 0x020fc600078010ff */
[----:B------:R4:W-:Y:S01]  /*16090*/  @!P2 ST.E.64 [R6.64], R94 ;  /* 0x0000005e0600a985 */ /* 0x0009e2000c101b08 */
[----:B------:R-:W-:Y:S02]  /*160a0*/  @!P1 LEA.HI.X R9, R87, R167, R84, 0x2, P0 ;  /* 0x000000a757099211 */ /* 0x000fe400000f1454 */
[----:B------:R-:W-:-:S03]  /*160b0*/  ISETP.GE.AND P0, PT, R85, c[0x0][0x3c8], PT ;  /* 0x0000f20055007a0c */ /* 0x000fc60003f06270 */
[----:B------:R4:W-:Y:S10]  /*160c0*/  @!P1 ST.E.64 [R8.64], R98 ;  /* 0x0000006208009985 */ /* 0x0009f4000c101b08 */
[----:B------:R-:W-:Y:S05]  /*160d0*/  @P0 BRA `(.L_x_1482) ;  /* 0x00000c7000000947 */ /* 0x000fea0003800000 */
[----:B----4-:R-:W-:-:S04]  /*160e0*/  LEA R4, P0, R85, R2, 0x2 ;  /* 0x0000000255047211 */ /* 0x010fc800078010ff */
[----:B------:R-:W-:-:S05]  /*160f0*/  LEA.HI.X R5, R85, R167, R38, 0x2, P0 ;  /* 0x000000a755057211 */ /* 0x000fca00000f1426 */
[----:B------:R1:W-:Y:S01]  /*16100*/  ST.E.64 [R4.64], R102 ;  /* 0x0000006604007985 */ /* 0x0003e2000c101b08 */
[----:B------:R-:W-:Y:S05]  /*16110*/  BRA `(.L_x_1482) ;  /* 0x00000c3000007947 */ /* 0x000fea0003800000 */
.L_x_1467:
[----:B------:R-:W-:Y:S01]  /*16120*/  ISETP.NE.U32.AND P0, PT, RZ, c[0x0][0x508], PT ;  /* 0x00014200ff007a0c */ /* 0x000fe20003f05070 */
[----:B------:R-:W-:Y:S01]  /*16130*/  IMAD.MOV.U32 R7, RZ, RZ, 0x4 ;  /* 0x00000004ff077424 */ /* 0x000fe200078e00ff */
[----:B------:R-:W-:Y:S01]  /*16140*/  ISETP.NE.U32.AND P2, PT, RZ, c[0x0][0x500], PT ;  /* 0x00014000ff007a0c */ /* 0x000fe20003f45070 */
[----:B------:R-:W-:Y:S01]  /*16150*/  IMAD.MOV.U32 R0, RZ, RZ, RZ ;  /* 0x000000ffff007224 */ /* 0x000fe200078e00ff */
[----:B------:R-:W-:Y:S01]  /*16160*/  ISETP.NE.AND.EX P1, PT, RZ, c[0x0][0x50c], PT, P0 ;  /* 0x00014300ff007a0c */ /* 0x000fe20003f25300 */
[----:B------:R-:W-:Y:S01]  /*16170*/  IMAD.MOV.U32 R4, RZ, RZ, c[0x0][0x388] ;  /* 0x0000e200ff047624 */ /* 0x000fe200078e00ff */
[----:B------:R-:W-:Y:S01]  /*16180*/  ISETP.NE.AND.EX P2, PT, RZ, c[0x0][0x504], PT, P2 ;  /* 0x00014100ff007a0c */ /* 0x000fe20003f45320 */
[----:B------:R-:W-:Y:S01]  /*16190*/  IMAD.WIDE R6, R224, R7, c[0x0][0x500] ;  /* 0x00014000e0067625 */ /* 0x000fe200078e0207 */
[----:B------:R-:W-:-:S09]  /*161a0*/  SHF.R.S32.HI R5, RZ, 0x1f, R224 ;  /* 0x0000001fff057819 */ /* 0x000fd200000114e0 */
        /* <DEDUP_REMOVED lines=8> */
[----:B-----5:R-:W2:Y:S04]  /*16230*/  LDG.E R4, [R6.64] ;  /* 0x0000000806047981 */ /* 0x020ea8000c1e1900 */
[----:B-1----:R-:W2:Y:S02]  /*16240*/  LDG.E R9, [R6.64+0x4] ;  /* 0x0000040806097981 */ /* 0x002ea4000c1e1900 */
[----:B--2---:R-:W-:Y:S02]  /*16250*/  IADD3 R4, -R4, R9, RZ ;  /* 0x0000000904047210 */ /* 0x004fe40007ffe1ff */
.L_x_1488:
[----:B------:R-:W-:Y:S01]  /*16260*/  ISETP.GT.AND P0, PT, R146, 0x7f, PT ;  /* 0x0000007f9200780c */ /* 0x000fe20003f04270 */
[----:B------:R-:W-:Y:S01]  /*16270*/  BSSY B0, `(.L_x_1489) ;  /* 0x0000034000007945 */ /* 0x000fe20003800000 */
[----:B------:R-:W-:Y:S02]  /*16280*/  SEL R224, R224, RZ, !P2 ;  /* 0x000000ffe0e07207 */ /* 0x000fe40005000000 */
[----:B------:R-:W-:-:S02]  /*16290*/  SEL R5, R5, RZ, !P2 ;  /* 0x000000ff05057207 */ /* 0x000fc40005000000 */
[----:B-1---5:R-:W-:-:S07]  /*162a0*/  SHF.R.S32.HI R6, RZ, 0x1f, R0 ;  /* 0x0000001fff067819 */ /* 0x022fce0000011400 */
[----:B------:R-:W-:Y:S05]  /*162b0*/  @P0 BRA `(.L_x_1490) ;  /* 0x000002f000000947 */ /* 0x000fea0003800000 */
[----:B------:R-:W-:Y:S01]  /*162c0*/  IMAD R7, R4, c[0x0][0x4e8], RZ ;  /* 0x00013a0004077a24 */ /* 0x000fe200078e02ff */
[----:B------:R-:W-:-:S04]  /*162d0*/  LEA R2, R209, R146, 0x7 ;  /* 0x00000092d1027211 */ /* 0x000fc800078e38ff */
[----:B------:R-:W-:-:S13]  /*162e0*/  ISETP.GE.AND P0, PT, R2, R7, PT ;  /* 0x000000070200720c */ /* 0x000fda0003f06270 */
[----:B------:R-:W-:Y:S05]  /*162f0*/  @P0 BRA `(.L_x_1490) ;  /* 0x000002b000000947 */ /* 0x000fea0003800000 */
[----:B------:R-:W-:Y:S01]  /*16300*/  IMAD.MOV.U32 R15, RZ, RZ, 0x368 ;  /* 0x00000368ff0f7424 */ /* 0x000fe200078e00ff */
[----:B------:R-:W-:Y:S01]  /*16310*/  ISETP.GT.AND P2, PT, R210, 0x1, PT ;  /* 0x00000001d200780c */ /* 0x000fe20003f44270 */
[----:B------:R-:W-:-:S03]  /*16320*/  IMAD.MOV.U32 R7, RZ, RZ, c[0x0][0x4e8] ;  /* 0x00013a00ff077624 */ /* 0x000fc600078e00ff */
[----:B------:R-:W-:Y:S02]  /*16330*/  SEL R15, R15, 0x328, P2 ;  /* 0x000003280f0f7807 */ /* 0x000fe40001000000 */
[----:B------:R-:W-:Y:S02]  /*16340*/  ISETP.NE.AND P0, PT, R7, 0x1, PT ;  /* 0x000000010700780c */ /* 0x000fe40003f05270 */
[----:B------:R-:W1:Y:S01]  /*16350*/  LDC.64 R26, c[0x0][R15+0x170] ;  /* 0x00005c000f1a7b82 */ /* 0x000e620000000a00 */
[----:B------:R-:W-:Y:S02]  /*16360*/  MOV R7, R2 ;  /* 0x0000000200077202 */ /* 0x000fe40000000f00 */
[----:B------:R-:W-:-:S05]  /*16370*/  SEL R227, R227, RZ, P2 ;  /* 0x000000ffe3e37207 */ /* 0x000fca0001000000 */
[----:B------:R-:W2:Y:S03]  /*16380*/  LDC.64 R24, c[0x0][R15+0x168] ;  /* 0x00005a000f187b82 */ /* 0x000ea60000000a00 */
[----:B------:R-:W-:-:S05]  /*16390*/  @P0 IMAD.HI.U32 R12, R2, c[0x0][0x4ec], RZ ;  /* 0x00013b00020c0a27 */ /* 0x000fca00078e00ff */
[----:B------:R-:W3:Y:S01]  /*163a0*/  LDC.64 R18, c[0x0][R15+0x178] ;  /* 0x00005e000f127b82 */ /* 0x000ee20000000a00 */
[----:B------:R-:W-:-:S05]  /*163b0*/  @P0 SHF.R.U32.HI R7, RZ, c[0x0][0x4f0], R12 ;  /* 0x00013c00ff070a19 */ /* 0x000fca000001160c */
[--C-:B------:R-:W-:Y:S02]  /*163c0*/  IMAD.MOV R13, RZ, RZ, -R7.reuse ;  /* 0x000000ffff0d7224 */ /* 0x100fe400078e0a07 */
[----:B------:R-:W4:Y:S02]  /*163d0*/  LDC.64 R16, c[0x0][R15+0x160] ;  /* 0x000058000f107b82 */ /* 0x000f240000000a00 */
[----:B------:R-:W-:Y:S01]  /*163e0*/  IMAD R13, R13, c[0x0][0x4e8], R2 ;  /* 0x00013a000d0d7a24 */ /* 0x000fe200078e0202 */
[----:B------:R-:W-:Y:S01]  /*163f0*/  SHF.R.S32.HI R2, RZ, 0x1f, R7 ;  /* 0x0000001fff027819 */ /* 0x000fe20000011407 */
[-C--:B-1----:R-:W-:Y:S02]  /*16400*/  IMAD R14, R27, R224.reuse, RZ ;  /* 0x000000e01b0e7224 */ /* 0x082fe400078e02ff */
[----:B------:R-:W-:-:S04]  /*16410*/  IMAD.WIDE.U32 R22, R26, R224, RZ ;  /* 0x000000e01a167225 */ /* 0x000fc800078e00ff */
[----:B------:R-:W-:Y:S02]  /*16420*/  IMAD R9, R26, R5, R14 ;  /* 0x000000051a097224 */ /* 0x000fe400078e020e */
[-C--:B--2---:R-:W-:Y:S02]  /*16430*/  IMAD R8, R25, R225.reuse, RZ ;  /* 0x000000e119087224 */ /* 0x084fe400078e02ff */
[----:B------:R-:W-:Y:S01]  /*16440*/  IMAD.WIDE.U32 R24, R24, R225, RZ ;  /* 0x000000e118187225 */ /* 0x000fe200078e00ff */
[----:B------:R-:W-:-:S03]  /*16450*/  IADD3 R9, R23, R9, RZ ;  /* 0x0000000917097210 */ /* 0x000fc60007ffe0ff */
[----:B------:R-:W-:Y:S01]  /*16460*/  IMAD.IADD R8, R25, 0x1, R8 ;  /* 0x0000000119087824 */ /* 0x000fe200078e0208 */
[----:B------:R-:W-:Y:S01]  /*16470*/  IADD3 R14, P1, P0, R22, R24, R0 ;  /* 0x00000018160e7210 */ /* 0x000fe2000783e000 */
[-C--:B---3--:R-:W-:Y:S02]  /*16480*/  IMAD R12, R19, R227.reuse, RZ ;  /* 0x000000e3130c7224 */ /* 0x088fe400078e02ff */
[----:B------:R-:W-:Y:S01]  /*16490*/  IMAD.WIDE.U32 R18, R18, R227, RZ ;  /* 0x000000e312127225 */ /* 0x000fe200078e00ff */
[----:B------:R-:W-:-:S04]  /*164a0*/  IADD3.X R8, R9, R8, R6, P1, P0 ;  /* 0x0000000809087210 */ /* 0x000fc80000fe0406 */
[----:B------:R-:W-:Y:S02]  /*164b0*/  IADD3 R9, R19, R12, RZ ;  /* 0x0000000c13097210 */ /* 0x000fe40007ffe0ff */
[----:B------:R-:W-:Y:S01]  /*164c0*/  IADD3 R14, P1, P0, R7, R14, R18 ;  /* 0x0000000e070e7210 */ /* 0x000fe2000783e012 */
[-C--:B----4-:R-:W-:Y:S01]  /*164d0*/  IMAD R7, R17, R13.reuse, RZ ;  /* 0x0000000d11077224 */ /* 0x090fe200078e02ff */
[----:B------:R-:W-:Y:S02]  /*164e0*/  SHF.R.S32.HI R12, RZ, 0x1f, R13 ;  /* 0x0000001fff0c7819 */ /* 0x000fe4000001140d */
[----:B------:R-:W-:Y:S01]  /*164f0*/  IADD3.X R15, R2, R8, R9, P1, P0 ;  /* 0x00000008020f7210 */ /* 0x000fe20000fe0409 */
[----:B------:R-:W-:Y:S01]  /*16500*/  IMAD.MOV.U32 R2, RZ, RZ, c[0x0][0x4a8] ;  /* 0x00012a00ff027624 */ /* 0x000fe200078e00ff */
[----:B------:R-:W-:Y:S01]  /*16510*/  MOV R8, c[0x0][0x4ac] ;  /* 0x00012b0000087a02 */ /* 0x000fe20000000f00 */
[C---:B------:R-:W-:Y:S02]  /*16520*/  IMAD R7, R16.reuse, R12, R7 ;  /* 0x0000000c10077224 */ /* 0x040fe400078e0207 */
[----:B------:R-:W-:Y:S01]  /*16530*/  IMAD.WIDE.U32 R14, R16, R13, R14 ;  /* 0x0000000d100e7225 */ /* 0x000fe200078e000e */
[----:B------:R-:W-:-:S02]  /*16540*/  SEL R2, R2, c[0x0][0x450], P2 ;  /* 0x0001140002027a07 */ /* 0x000fc40001000000 */
[----:B------:R-:W-:Y:S01]  /*16550*/  SEL R8, R8, c[0x0][0x454], P2 ;  /* 0x0001150008087a07 */ /* 0x000fe20001000000 */
[----:B------:R-:W-:Y:S01]  /*16560*/  IMAD.IADD R7, R15, 0x1, R7 ;  /* 0x000000010f077824 */ /* 0x000fe200078e0207 */
[C---:B------:R-:W-:Y:S02]  /*16570*/  LEA R12, P0, R14.reuse, R2, 0x2 ;  /* 0x000000020e0c7211 */ /* 0x040fe400078010ff */
[----:B------:R-:W-:Y:S02]  /*16580*/  MOV R2, 0xff800000 ;  /* 0xff80000000027802 */ /* 0x000fe40000000f00 */
[----:B------:R-:W-:-:S05]  /*16590*/  LEA.HI.X R13, R14, R8, R7, 0x2, P0 ;  /* 0x000000080e0d7211 */ /* 0x000fca00000f1407 */
[----:B------:R1:W-:Y:S04]  /*165a0*/  STG.E [R12.64], R2 ;  /* 0x000000020c007986 */ /* 0x0003e8000c101908 */
.L_x_1490:
[----:B------:R-:W-:Y:S05]  /*165b0*/  BSYNC B0 ;  /* 0x0000000000007941 */ /* 0x000fea0003800000 */
.L_x_1489:
[----:B------:R-:W-:-:S13]  /*165c0*/  ISETP.GT.AND P0, PT, R210, 0x1, PT ;  /* 0x00000001d200780c */ /* 0x000fda0003f04270 */
[----:B------:R-:W-:Y:S05]  /*165d0*/  @P0 BRA `(.L_x_1482) ;  /* 0x0000077000000947 */ /* 0x000fea0003800000 */
[----:B-1----:R-:W-:Y:S01]  /*165e0*/  IMAD R13, R6, c[0x0][0x3a0], RZ ;  /* 0x0000e800060d7a24 */ /* 0x002fe200078e02ff */
[----:B------:R-:W-:Y:S01]  /*165f0*/  SHF.R.S32.HI R7, RZ, 0x1f, R146 ;  /* 0x0000001fff077819 */ /* 0x000fe20000011492 */
[----:B------:R-:W-:-:S03]  /*16600*/  IMAD.WIDE.U32 R8, R0, c[0x0][0x3a0], RZ ;  /* 0x0000e80000087a25 */ /* 0x000fc600078e00ff */
[----:B------:R-:W-:Y:S01]  /*16610*/  LEA.HI R7, R7, R146, RZ, 0x3 ;  /* 0x0000009207077211 */ /* 0x000fe200078f18ff */
[----:B------:R-:W-:Y:S01]  /*16620*/  IMAD R2, R0, c[0x0][0x3a4], R13 ;  /* 0x0000e90000027a24 */ /* 0x000fe200078e020d */
[----:B------:R-:W-:Y:S01]  /*16630*/  MOV R0, c[0x0][0x4e8] ;  /* 0x00013a0000007a02 */ /* 0x000fe20000000f00 */
[----:B------:R-:W-:-:S03]  /*16640*/  IMAD R5, R5, c[0x0][0x3f0], RZ ;  /* 0x0000fc0005057a24 */ /* 0x000fc600078e02ff */
[----:B------:R-:W-:Y:S01]  /*16650*/  ISETP.NE.AND P0, PT, R0, 0x1, PT ;  /* 0x000000010000780c */ /* 0x000fe20003f05270 */
[----:B------:R-:W-:Y:S01]  /*16660*/  IMAD R5, R224, c[0x0][0x3f4], R5 ;  /* 0x0000fd00e0057a24 */ /* 0x000fe200078e0205 */
[----:B------:R-:W-:Y:S02]  /*16670*/  SHF.R.S32.HI R0, RZ, 0x3, R7 ;  /* 0x00000003ff007819 */ /* 0x000fe40000011407 */
[----:B------:R-:W-:Y:S02]  /*16680*/  IADD3 R9, R9, R2, RZ ;  /* 0x0000000209097210 */ /* 0x000fe40007ffe0ff */
[----:B------:R-:W-:-:S03]  /*16690*/  LEA R2, R201, R0, 0x5 ;  /* 0x00000000c9027211 */ /* 0x000fc600078e28ff */
[----:B------:R-:W-:Y:S01]  /*166a0*/  IMAD.WIDE.U32 R6, R225, c[0x0][0x3e8], R8 ;  /* 0x0000fa00e1067a25 */ /* 0x000fe200078e0008 */
[C---:B------:R-:W-:Y:S02]  /*166b0*/  LEA R2, R209.reuse, R2, 0x7 ;  /* 0x00000002d1027211 */ /* 0x040fe400078e38ff */
[----:B------:R-:W-:Y:S01]  /*166c0*/  LEA R209, R209, R0, 0x7 ;  /* 0x00000000d1d17211 */ /* 0x000fe200078e38ff */
[----:B------:R-:W-:Y:S01]  /*166d0*/  IMAD R13, R225, c[0x0][0x3ec], R7 ;  /* 0x0000fb00e10d7a24 */ /* 0x000fe200078e0207 */
[----:B------:R-:W-:Y:S01]  /*166e0*/  MOV R12, R6 ;  /* 0x00000006000c7202 */ /* 0x000fe20000000f00 */
[----:B------:R-:W-:-:S04]  /*166f0*/  @P0 IMAD.HI.U32 R7, R2, c[0x0][0x4ec], RZ ;  /* 0x00013b0002070a27 */ /* 0x000fc800078e00ff */
[----:B------:R-:W-:Y:S01]  /*16700*/  IMAD.MOV.U32 R8, RZ, RZ, R2 ;  /* 0x000000ffff087224 */ /* 0x000fe200078e0002 */
[----:B------:R-:W-:Y:S01]  /*16710*/  @P0 SHF.R.U32.HI R8, RZ, c[0x0][0x4f0], R7 ;  /* 0x00013c00ff080a19 */ /* 0x000fe20000011607 */
[----:B------:R-:W-:-:S03]  /*16720*/  IMAD.WIDE.U32 R224, R224, c[0x0][0x3f0], R12 ;  /* 0x0000fc00e0e07a25 */ /* 0x000fc600078e000c */
[----:B------:R-:W-:Y:S01]  /*16730*/  SHF.R.S32.HI R6, RZ, 0x1f, R8 ;  /* 0x0000001fff067819 */ /* 0x000fe20000011408 */
[----:B------:R-:W-:Y:S01]  /*16740*/  IMAD.IADD R225, R225, 0x1, R5 ;  /* 0x00000001e1e17824 */ /* 0x000fe200078e0205 */
[----:B------:R-:W-:-:S03]  /*16750*/  IADD3 R7, -R8, RZ, RZ ;  /* 0x000000ff08077210 */ /* 0x000fc60007ffe1ff */
        /* <DEDUP_REMOVED lines=14> */
.L_x_1543:
[----:B------:R-:W-:Y:S05]  /*16840*/  BRA.DIV ~URZ, `(.L_x_1492) ;  /* 0x00001cd27f007947 */ /* 0x000fea000b800000 */
[----:B------:R3:W4:Y:S02]  /*16850*/  SHFL.IDX PT, R2, R5, RZ, 0x181f ;  /* 0x00181fff05027589 */ /* 0x00072400000e0000 */
.L_x_1544:
        /* <DEDUP_REMOVED lines=12> */
[C---:B------:R-:W-:Y:S02]  /*16920*/  @!P0 LEA R18, P3, R217.reuse, R2, 0x1 ;  /* 0x00000002d9128211 */ /* 0x040fe400078608ff */
[-C--:B--2---:R-:W-:Y:S02]  /*16930*/  @!P2 LEA.HI.X R17, R20, R7.reuse, R13, 0x1, P5 ;  /* 0x000000071411a211 */ /* 0x084fe400028f0c0d */
[-C--:B------:R-:W-:Y:S02]  /*16940*/  @!P1 LEA.HI.X R15, R218, R7.reuse, R9, 0x1, P4 ;  /* 0x00000007da0f9211 */ /* 0x080fe400020f0c09 */
[----:B------:R-:W-:Y:S01]  /*16950*/  @!P0 LEA.HI.X R19, R217, R7, R4, 0x1, P3 ;  /* 0x00000007d9138211 */ /* 0x000fe200018f0c04 */
[----:B------:R2:W-:Y:S04]  /*16960*/  @!P2 ST.E.128 [R16.64], RZ ;  /* 0x000000ff1000a985 */ /* 0x0005e8000c101d08 */
[----:B------:R2:W-:Y:S04]  /*16970*/  @!P1 ST.E.128 [R14.64], RZ ;  /* 0x000000ff0e009985 */ /* 0x0005e8000c101d08 */
[----:B------:R2:W-:Y:S02]  /*16980*/  @!P0 ST.E.128 [R18.64], RZ ;  /* 0x000000ff12008985 */ /* 0x0005e4000c101d08 */
.L_x_1494:
[----:B------:R-:W-:Y:S05]  /*16990*/  BSYNC B0 ;  /* 0x0000000000007941 */ /* 0x000fea0003800000 */
.L_x_1493:
[----:B------:R-:W-:Y:S05]  /*169a0*/  BRA.DIV ~URZ, `(.L_x_1495) ;  /* 0x00001bd27f007947 */ /* 0x000fea000b800000 */
[----:B--2---:R2:W1:Y:S04]  /*169b0*/  SHFL.IDX PT, R7, R6, 0x1, 0x181f ;  /* 0x00381f0006077f89 */ /* 0x00446800000e0000 */
[----:B----4-:R2:W4:Y:S02]  /*169c0*/  SHFL.IDX PT, R2, R5, 0x1, 0x181f ;  /* 0x00381f0005027f89 */ /* 0x01052400000e0000 */
.L_x_1545:
        /* <DEDUP_REMOVED lines=9> */
[C---:B------:R-:W-:Y:S02]  /*16a60*/  @!P0 LEA R18, P3, R217.reuse, R2, 0x1 ;  /* 0x00000002d9128211 */ /* 0x040fe400078608ff */
[-C--:B-1----:R-:W-:Y:S02]  /*16a70*/  @!P2 LEA.HI.X R17, R20, R7.reuse, R13, 0x1, P5 ;  /* 0x000000071411a211 */ /* 0x082fe400028f0c0d */
[-C--:B------:R-:W-:Y:S02]  /*16a80*/  @!P1 LEA.HI.X R15, R218, R7.reuse, R9, 0x1, P4 ;  /* 0x00000007da0f9211 */ /* 0x080fe400020f0c09 */
[----:B------:R-:W-:Y:S01]  /*16a90*/  @!P0 LEA.HI.X R19, R217, R7, R4, 0x1, P3 ;  /* 0x00000007d9138211 */ /* 0x000fe200018f0c04 */
[----:B------:R1:W-:Y:S04]  /*16aa0*/  @!P2 ST.E.128 [R16.64], RZ ;  /* 0x000000ff1000a985 */ /* 0x0003e8000c101d08 */
[----:B------:R1:W-:Y:S04]  /*16ab0*/  @!P1 ST.E.128 [R14.64], RZ ;  /* 0x000000ff0e009985 */ /* 0x0003e8000c101d08 */
[----:B------:R1:W-:Y:S02]  /*16ac0*/  @!P0 ST.E.128 [R18.64], RZ ;  /* 0x000000ff12008985 */ /* 0x0003e4000c101d08 */
.L_x_1497:
[----:B------:R-:W-:Y:S05]  /*16ad0*/  BSYNC B0 ;  /* 0x0000000000007941 */ /* 0x000fea0003800000 */
.L_x_1496:
[----:B------:R-:W-:Y:S05]  /*16ae0*/  BRA.DIV ~URZ, `(.L_x_1498) ;  /* 0x00001b527f007947 */ /* 0x000fea000b800000 */
[----:B-1----:R1:W2:Y:S02]  /*16af0*/  SHFL.IDX PT, R7, R6, 0x2, 0x181f ;  /* 0x00581f0006077f89 */ /* 0x0022a400000e0000 */
.L_x_1546:
[----:B------:R-:W-:Y:S05]  /*16b00*/  BRA.DIV ~URZ, `(.L_x_1499) ;  /* 0x00001ba27f007947 */ /* 0x000fea000b800000 */
[----:B----4-:R4:W1:Y:S02]  /*16b10*/  SHFL.IDX PT, R2, R5, 0x2, 0x181f ;  /* 0x00581f0005027f89 */ /* 0x01086400000e0000 */
.L_x_1547:
        /* <DEDUP_REMOVED lines=16> */
.L_x_1501:
[----:B------:R-:W-:Y:S05]  /*16c20*/  BSYNC B0 ;  /* 0x0000000000007941 */ /* 0x000fea0003800000 */
.L_x_1500:
[----:B------:R-:W-:Y:S05]  /*16c30*/  BRA.DIV ~URZ, `(.L_x_1502) ;  /* 0x00001ad27f007947 */ /* 0x000fea000b800000 */
[----:B-12---:R-:W1:Y:S04]  /*16c40*/  SHFL.IDX PT, R6, R6, 0x3, 0x181f ;  /* 0x00781f0006067f89 */ /* 0x006e6800000e0000 */
[----:B------:R2:W3:Y:S02]  /*16c50*/  SHFL.IDX PT, R2, R5, 0x3, 0x181f ;  /* 0x00781f0005027f89 */ /* 0x0004e400000e0000 */
.L_x_1548:
[----:B------:R-:W-:-:S04]  /*16c60*/  IADD3 R209, R209, 0x60, RZ ;  /* 0x00000060d1d17810 */ /* 0x000fc80007ffe0ff */
[----:B------:R-:W-:-:S13]  /*16c70*/  ISETP.GE.AND P0, PT, R209, R12, PT ;  /* 0x0000000cd100720c */ /* 0x000fda0003f06270 */
[----:B------:R-:W-:Y:S05]  /*16c80*/  @P0 BRA `(.L_x_1482) ;  /* 0x000000c000000947 */ /* 0x000fea0003800000 */
[----:B------:R-:W-:Y:S02]  /*16c90*/  ISETP.GE.AND P2, PT, R20, c[0x0][0x3c8], PT ;  /* 0x0000f20014007a0c */ /* 0x000fe40003f46270 */
[----:B------:R-:W-:Y:S02]  /*16ca0*/  ISETP.GE.AND P1, PT, R218, c[0x0][0x3c8], PT ;  /* 0x0000f200da007a0c */ /* 0x000fe40003f26270 */
[----:B------:R-:W-:-:S09]  /*16cb0*/  ISETP.GE.AND P0, PT, R217, c[0x0][0x3c8], PT ;  /* 0x0000f200d9007a0c */ /* 0x000fd20003f06270 */
[-C--:B---3--:R-:W-:Y:S02]  /*16cc0*/  @!P2 LEA R12, P5, R20, R2.reuse, 0x1 ;  /* 0x00000002140ca211 */ /* 0x088fe400078a08ff */
        /* <DEDUP_REMOVED lines=8> */
.L_x_1482:
[----:B------:R-:W-:Y:S05]  /*16d50*/  BSYNC B1 ;  /* 0x0000000000017941 */ /* 0x000fea0003800000 */
.L_x_1466:
[----:B------:R-:W-:-:S13]  /*16d60*/  ISETP.NE.AND P0, PT, R216, RZ, PT ;  /* 0x000000ffd800720c */ /* 0x000fda0003f05270 */
[----:B------:R-:W-:Y:S01]  /*16d70*/  @P0 WARPSYNC 0xffffffff ;  /* 0xffffffff00000948 */ /* 0x000fe20003800000 */
[----:B------:R-:W-:Y:S06]  /*16d80*/  @P0 BAR.SYNC.DEFER_BLOCKING 0x5, 0x100 ;  /* 0x0144000000000b1d */ /* 0x000fec0000010000 */
[----:B------:R-:W4:Y:S04]  /*16d90*/  @P0 LDS.128 R208, [0x24100] ;  /* 0x02410000ffd00984 */ /* 0x000f280000000c00 */
[----:B------:R-:W-:Y:S06]  /*16da0*/  @P0 BAR.ARV 0x4, 0x100 ;  /* 0x0104000000000b1d */ /* 0x000fec0000002000 */
[----:B------:R-:W-:Y:S05]  /*16db0*/  @P0 BRA `(.L_x_1503) ;  /* 0x00000a6000000947 */ /* 0x000fea0003800000 */
[----:B-1--4-:R-:W-:Y:S01]  /*16dc0*/  LOP3.LUT R4, R146, 0x1f, RZ, 0xc0, !PT ;  /* 0x0000001f92047812 */ /* 0x012fe200078ec0ff */
[----:B------:R-:W-:-:S03]  /*16dd0*/  IMAD.MOV.U32 R21, RZ, RZ, RZ ;  /* 0x000000ffff157224 */ /* 0x000fc600078e00ff */
[----:B------:R-:W-:Y:S01]  /*16de0*/  ISETP.NE.AND P6, PT, R4, 0x1f, PT ;  /* 0x0000001f0400780c */ /* 0x000fe20003fc5270 */
[----:B------:R-:W-:Y:S10]  /*16df0*/  BRA.DIV ~URZ, `(.L_x_1504) ;  /* 0x000019d27f007947 */ /* 0x000ff4000b800000 */
[----:B--23--:R1:W2:Y:S02]  /*16e00*/  SHFL.IDX PT, R5, R3, RZ, 0x1f ;  /* 0x00001fff03057589 */ /* 0x00c2a400000e0000 */
.L_x_1549:
[----:B------:R-:W-:Y:S05]  /*16e10*/  BRA.DIV ~URZ, `(.L_x_1505) ;  /* 0x00001a227f007947 */ /* 0x000fea000b800000 */
[----:B-1----:R-:W1:Y:S02]  /*16e20*/  SHFL.IDX PT, R3, R3, 0x1, 0x1f ;  /* 0x00201f0003037f89 */ /* 0x002e6400000e0000 */
.L_x_1550:
[----:B------:R-:W-:Y:S02]  /*16e30*/  IMAD.IADD R7, R211, 0x1, R4 ;  /* 0x00000001d3077824 */ /* 0x000fe400078e0204 */
[----:B------:R-:W-:-:S03]  /*16e40*/  IMAD.MOV.U32 R12, RZ, RZ, RZ ;  /* 0x000000ffff0c7224 */ /* 0x000fc600078e00ff */
[----:B------:R-:W-:-:S13]  /*16e50*/  ISETP.GE.OR P0, PT, R7, c[0x0][0x53c], !P6 ;  /* 0x00014f0007007a0c */ /* 0x000fda0007706670 */
[----:B------:R-:W-:Y:S01]  /*16e60*/  @!P0 IMAD.MOV.U32 R2, RZ, RZ, 0x4 ;  /* 0x00000004ff028424 */ /* 0x000fe200078e00ff */
[----:B------:R-:W-:-:S03]  /*16e70*/  @!P0 MOV R0, 0x4 ;  /* 0x0000000400008802 */ /* 0x000fc60000000f00 */
[----:B------:R-:W-:-:S04]  /*16e80*/  @!P0 IMAD.WIDE R8, R7, R2, c[0x0][0x580] ;  /* 0x0001600007088625 */ /* 0x000fc800078e0202 */
[----:B------:R-:W-:Y:S01]  /*16e90*/  @!P0 IMAD.WIDE R6, R7, R0, c[0x0][0x578] ;  /* 0x00015e0007068625 */ /* 0x000fe200078e0200 */
[----:B------:R-:W3:Y:S04]  /*16ea0*/  @!P0 LDG.E R12, [R8.64] ;  /* 0x00000008080c8981 */ /* 0x000ee8000c1e1900 */
[----:B------:R-:W3:Y:S01]  /*16eb0*/  @!P0 LDG.E R21, [R6.64] ;  /* 0x0000000806158981 */ /* 0x000ee2000c1e1900 */
[C---:B------:R-:W-:Y:S02]  /*16ec0*/  ISETP.GE.U32.AND P4, PT, R4.reuse, 0x10, PT ;  /* 0x000000100400780c */ /* 0x040fe40003f86070 */
[C---:B------:R-:W-:Y:S02]  /*16ed0*/  ISETP.GE.U32.AND P3, PT, R4.reuse, 0x8, PT ;  /* 0x000000080400780c */ /* 0x040fe40003f66070 */
[----:B------:R-:W-:-:S02]  /*16ee0*/  ISETP.GE.U32.AND P2, PT, R4, 0x4, PT ;  /* 0x000000040400780c */ /* 0x000fc40003f46070 */
[C---:B------:R-:W-:Y:S02]  /*16ef0*/  ISETP.GE.U32.AND P1, PT, R4.reuse, 0x2, PT ;  /* 0x000000020400780c */ /* 0x040fe40003f26070 */
[----:B------:R-:W-:Y:S02]  /*16f00*/  ISETP.NE.AND P5, PT, R4, RZ, PT ;  /* 0x000000ff0400720c */ /* 0x000fe40003fa5270 */
[----:B------:R-:W-:Y:S01]  /*16f10*/  MOV R19, RZ ;  /* 0x000000ff00137202 */ /* 0x000fe20000000f00 */
[----:B---3--:R-:W-:Y:S01]  /*16f20*/  IMAD R13, R21, R12, RZ ;  /* 0x0000000c150d7224 */ /* 0x008fe200078e02ff */
[----:B------:R-:W-:Y:S07]  /*16f30*/  BRA.DIV ~URZ, `(.L_x_1506) ;  /* 0x000019727f007947 */ /* 0x000fee000b800000 */
[----:B------:R3:W4:Y:S02]  /*16f40*/  SHFL.UP PT, R2, R13, 0x1, RZ ;  /* 0x042000000d027989 */ /* 0x00072400000e00ff */
.L_x_1551:
[----:B----4-:R-:W-:-:S04]  /*16f50*/  SEL R0, R2, RZ, P5 ;  /* 0x000000ff02007207 */ /* 0x010fc80002800000 */
[----:B---3--:R-:W-:Y:S01]  /*16f60*/  IADD3 R13, R13, R0, RZ ;  /* 0x000000000d0d7210 */ /* 0x008fe20007ffe0ff */
        /* <DEDUP_REMOVED lines=14> */
.L_x_1552:
[----:B----4-:R-:W-:Y:S01]  /*17050*/  IMAD R7, R2, c[0x0][0x538], RZ ;  /* 0x00014e0002077a24 */ /* 0x010fe200078e02ff */
[----:B------:R-:W-:Y:S04]  /*17060*/  BSSY B1, `(.L_x_1508) ;  /* 0x0000076000017945 */ /* 0x000fe80003800000 */
[----:B-1----:R-:W-:-:S04]  /*17070*/  IADD3 R208, R7, R3, RZ ;  /* 0x0000000307d07210 */ /* 0x002fc80007ffe0ff */
[----:B--2---:R-:W-:-:S13]  /*17080*/  ISETP.GT.AND P0, PT, R208, R5, PT ;  /* 0x00000005d000720c */ /* 0x004fda0003f04270 */
[----:B------:R-:W-:Y:S05]  /*17090*/  @P0 BRA `(.L_x_1509) ;  /* 0x0000024000000947 */ /* 0x000fea0003800000 */
.L_x_1513:
        /* <DEDUP_REMOVED lines=16> */
.L_x_1553:
        /* <DEDUP_REMOVED lines=12> */
[----:B---3--:R-:W1:Y:S02]  /*17260*/  SHFL.UP PT, R13, R0, 0x10, RZ ;  /* 0x06000000000d7989 */ /* 0x008e6400000e00ff */
[----:B-1----:R-:W-:-:S05]  /*17270*/  SEL R13, R13, RZ, P4 ;  /* 0x000000ff0d0d7207 */ /* 0x002fca0002000000 */
[----:B------:R-:W-:-:S05]  /*17280*/  IMAD.IADD R13, R0, 0x1, R13 ;  /* 0x00000001000d7824 */ /* 0x000fca00078e020d */
[----:B------:R1:W2:Y:S02]  /*17290*/  SHFL.IDX PT, R2, R13, 0x1f, 0x1f ;  /* 0x03e01f000d027f89 */ /* 0x0002a400000e0000 */
.L_x_1554:
[----:B--2---:R-:W-:-:S05]  /*172a0*/  IMAD R7, R2, c[0x0][0x538], RZ ;  /* 0x00014e0002077a24 */ /* 0x004fca00078e02ff */
[----:B------:R-:W-:-:S04]  /*172b0*/  IADD3 R208, R7, R208, RZ ;  /* 0x000000d007d07210 */ /* 0x000fc80007ffe0ff */
[----:B------:R-:W-:-:S13]  /*172c0*/  ISETP.GT.AND P0, PT, R208, R5, PT ;  /* 0x00000005d000720c */ /* 0x000fda0003f04270 */
[----:B-1----:R-:W-:Y:S05]  /*172d0*/  @!P0 BRA `(.L_x_1513) ;  /* 0xfffffdc000008947 */ /* 0x002fea000383ffff */
.L_x_1509:
[----:B------:R-:W-:-:S05]  /*172e0*/  IADD3 R208, -R7, R208, RZ ;  /* 0x000000d007d07210 */ /* 0x000fca0007ffe1ff */
[----:B------:R-:W-:-:S05]  /*172f0*/  IMAD R0, R13, c[0x0][0x538], R208 ;  /* 0x00014e000d007a24 */ /* 0x000fca00078e02d0 */
[----:B------:R-:W-:Y:S01]  /*17300*/  ISETP.GT.AND P0, PT, R0, R5, PT ;  /* 0x000000050000720c */ /* 0x000fe20003f04270 */
[----:B------:R-:W-:-:S12]  /*17310*/  BRA.DIV ~URZ, `(.L_x_1514) ;  /* 0x000019727f007947 */ /* 0x000fd8000b800000 */
[----:B------:R-:W-:-:S04]  /*17320*/  VOTE.ANY R9, PT, !P0 ;  /* 0x0000000000097806 */ /* 0x000fc800040e0100 */
.L_x_1555:
[----:B------:R1:W2:Y:S01]  /*17330*/  POPC R6, R9 ;  /* 0x0000000900067309 */ /* 0x0002a20000000000 */
[----:B------:R-:W-:Y:S05]  /*17340*/  BRA.DIV ~URZ, `(.L_x_1515) ;  /* 0x000019827f007947 */ /* 0x000fea000b800000 */
[----:B--2---:R2:W4:Y:S04]  /*17350*/  SHFL.IDX PT, R7, R12, R6, 0x1f ;  /* 0x00001f060c077589 */ /* 0x00452800000e0000 */
[----:B------:R2:W1:Y:S02]  /*17360*/  SHFL.IDX PT, R3, R21, R6, 0x1f ;  /* 0x00001f0615037589 */ /* 0x00046400000e0000 */
.L_x_1556:
[----:B------:R-:W-:Y:S01]  /*17370*/  ISETP.NE.AND P0, PT, R9, RZ, PT ;  /* 0x000000ff0900720c */ /* 0x000fe20003f05270 */
[----:B------:R-:W-:-:S12]  /*17380*/  BSSY B0, `(.L_x_1516) ;  /* 0x0000005000007945 */ /* 0x000fd80003800000 */
[----:B------:R-:W-:Y:S05]  /*17390*/  @!P0 BRA `(.L_x_1517) ;  /* 0x0000003000008947 */ /* 0x000fea0003800000 */
[----:B------:R-:W-:Y:S01]  /*173a0*/  IADD3 R8, R6, -0x1, RZ ;  /* 0xffffffff06087810 */ /* 0x000fe20007ffe0ff */
[----:B------:R-:W-:Y:S05]  /*173b0*/  BRA.DIV ~URZ, `(.L_x_1518) ;  /* 0x000019e27f007947 */ /* 0x000fea000b800000 */
[----:B------:R2:W3:Y:S02]  /*173c0*/  SHFL.IDX PT, R19, R13, R8, 0x1f ;  /* 0x00001f080d137589 */ /* 0x0004e400000e0000 */
.L_x_1517:
[----:B------:R-:W-:Y:S05]  /*173d0*/  BSYNC B0 ;  /* 0x0000000000007941 */ /* 0x000fea0003800000 */
.L_x_1516:
[----:B----4-:R-:W-:Y:S01]  /*173e0*/  IABS R0, R7 ;  /* 0x0000000700007213 */ /* 0x010fe20000000000 */
[----:B---3--:R-:W-:Y:S01]  /*173f0*/  IMAD R208, R19, c[0x0][0x538], R208 ;  /* 0x00014e0013d07a24 */ /* 0x008fe200078e02d0 */
[----:B-12---:R-:W-:Y:S02]  /*17400*/  IABS R13, R3 ;  /* 0x00000003000d7213 */ /* 0x006fe40000000000 */
[----:B------:R-:W1:Y:S01]  /*17410*/  I2F.RP R14, R0 ;  /* 0x00000000000e7306 */ /* 0x000e620000209400 */
[----:B------:R-:W-:Y:S01]  /*17420*/  IMAD.IADD R12, R5, 0x1, -R208 ;  /* 0x00000001050c7824 */ /* 0x000fe200078e0ad0 */
[----:B------:R-:W-:Y:S02]  /*17430*/  IABS R2, R7 ;  /* 0x0000000700027213 */ /* 0x000fe40000000000 */
[----:B------:R-:W-:Y:S02]  /*17440*/  IADD3 R211, R6, R211, RZ ;  /* 0x000000d306d37210 */ /* 0x000fe40007ffe0ff */
[----:B------:R-:W-:Y:S01]  /*17450*/  IABS R5, R12 ;  /* 0x0000000c00057213 */ /* 0x000fe20000000000 */
[----:B------:R-:W-:Y:S01]  /*17460*/  IMAD.MOV R2, RZ, RZ, -R2 ;  /* 0x000000ffff027224 */ /* 0x000fe200078e0a02 */
[----:B-1----:R-:W1:Y:S08]  /*17470*/  MUFU.RCP R8, R14 ;  /* 0x0000000e00087308 */ /* 0x002e700000001000 */
[----:B------:R-:W-:Y:S01]  /*17480*/  I2F.RP R14, R13 ;  /* 0x0000000d000e7306 */ /* 0x000fe20000209400 */
[----:B-1----:R-:W-:-:S07]  /*17490*/  IADD3 R8, R8, 0xffffffe, RZ ;  /* 0x0ffffffe08087810 */ /* 0x002fce0007ffe0ff */
[----:B------:R-:W1:Y:S02]  /*174a0*/  F2I.FTZ.U32.TRUNC.NTZ R9, R8 ;  /* 0x0000000800097305 */ /* 0x000e64000021f000 */
[----:B-1----:R-:W-:Y:S02]  /*174b0*/  IMAD.MOV R15, RZ, RZ, -R9 ;  /* 0x000000ffff0f7224 */ /* 0x002fe400078e0a09 */
[----:B------:R-:W-:Y:S02]  /*174c0*/  IMAD.MOV.U32 R8, RZ, RZ, RZ ;  /* 0x000000ffff087224 */ /* 0x000fe400078e00ff */
[----:B------:R-:W-:-:S04]  /*174d0*/  IMAD R15, R15, R0, RZ ;  /* 0x000000000f0f7224 */ /* 0x000fc800078e02ff */
[----:B------:R-:W-:Y:S02]  /*174e0*/  IMAD.HI.U32 R15, R9, R15, R8 ;  /* 0x0000000f090f7227 */ /* 0x000fe400078e0008 */
[----:B------:R-:W1:Y:S04]  /*174f0*/  MUFU.RCP R8, R14 ;  /* 0x0000000e00087308 */ /* 0x000e680000001000 */
[----:B------:R-:W-:-:S04]  /*17500*/  IMAD.HI.U32 R15, R15, R5, RZ ;  /* 0x000000050f0f7227 */ /* 0x000fc800078e00ff */
[----:B------:R-:W-:-:S05]  /*17510*/  IMAD R5, R15, R2, R5 ;  /* 0x000000020f057224 */ /* 0x000fca00078e0205 */
[----:B------:R-:W-:Y:S02]  /*17520*/  ISETP.GT.U32.AND P0, PT, R0, R5, PT ;  /* 0x000000050000720c */ /* 0x000fe40003f04070 */
[----:B-1----:R-:W-:-:S04]  /*17530*/  IADD3 R8, R8, 0xffffffe, RZ ;  /* 0x0ffffffe08087810 */ /* 0x002fc80007ffe0ff */
[----:B------:R-:W1:Y:S07]  /*17540*/  F2I.FTZ.U32.TRUNC.NTZ R9, R8 ;  /* 0x0000000800097305 */ /* 0x000e6e000021f000 */
[----:B------:R-:W-:Y:S01]  /*17550*/  @!P0 IMAD.IADD R5, R5, 0x1, -R0 ;  /* 0x0000000105058824 */ /* 0x000fe200078e0a00 */
[----:B------:R-:W-:Y:S02]  /*17560*/  @!P0 IADD3 R15, R15, 0x1, RZ ;  /* 0x000000010f0f8810 */ /* 0x000fe40007ffe0ff */
[----:B------:R-:W-:-:S02]  /*17570*/  ISETP.NE.AND P0, PT, R7, RZ, PT ;  /* 0x000000ff0700720c */ /* 0x000fc40003f05270 */
[----:B------:R-:W-:Y:S02]  /*17580*/  ISETP.GE.U32.AND P2, PT, R5, R0, PT ;  /* 0x000000000500720c */ /* 0x000fe40003f46070 */
[----:B------:R-:W-:Y:S02]  /*17590*/  LOP3.LUT R0, R12, R7, RZ, 0x3c, !PT ;  /* 0x000000070c007212 */ /* 0x000fe400078e3cff */
[----:B-1----:R-:W-:Y:S01]  /*175a0*/  IADD3 R2, RZ, -R9, RZ ;  /* 0x80000009ff027210 */ /* 0x002fe20007ffe0ff */
[----:B------:R-:W-:Y:S01]  /*175b0*/  IMAD.MOV.U32 R8, RZ, RZ, RZ ;  /* 0x000000ffff087224 */ /* 0x000fe200078e00ff */
[----:B------:R-:W-:Y:S02]  /*175c0*/  ISETP.GE.AND P1, PT, R0, RZ, PT ;  /* 0x000000ff0000720c */ /* 0x000fe40003f26270 */
[----:B------:R-:W-:Y:S01]  /*175d0*/  IABS R0, R3 ;  /* 0x0000000300007213 */ /* 0x000fe20000000000 */
[----:B------:R-:W-:-:S04]  /*175e0*/  IMAD R5, R2, R13, RZ ;  /* 0x0000000d02057224 */ /* 0x000fc800078e02ff */
[----:B------:R-:W-:Y:S01]  /*175f0*/  @P2 IADD3 R15, R15, 0x1, RZ ;  /* 0x000000010f0f2810 */ /* 0x000fe20007ffe0ff */
[----:B------:R-:W-:-:S04]  /*17600*/  IMAD.HI.U32 R5, R9, R5, R8 ;  /* 0x0000000509057227 */ /* 0x000fc800078e0008 */
[----:B------:R-:W-:Y:S02]  /*17610*/  IMAD.MOV R0, RZ, RZ, -R0 ;  /* 0x000000ffff007224 */ /* 0x000fe400078e0a00 */
        /* <DEDUP_REMOVED lines=8> */
[-C--:B------:R-:W-:Y:S02]  /*176a0*/  @!P0 IADD3 R0, R0, -R13.reuse, RZ ;  /* 0x8000000d00008210 */ /* 0x080fe40007ffe0ff */
[----:B------:R-:W-:Y:S02]  /*176b0*/  @!P0 IADD3 R5, R5, 0x1, RZ ;  /* 0x0000000105058810 */ /* 0x000fe40007ffe0ff */
[----:B------:R-:W-:Y:S02]  /*176c0*/  ISETP.GE.U32.AND P2, PT, R0, R13, PT ;  /* 0x0000000d0000720c */ /* 0x000fe40003f46070 */
[----:B------:R-:W-:Y:S02]  /*176d0*/  LOP3.LUT R0, R15, R3, RZ, 0x3c, !PT ;  /* 0x000000030f007212 */ /* 0x000fe400078e3cff */
[----:B------:R-:W-:Y:S02]  /*176e0*/  ISETP.NE.AND P0, PT, R3, RZ, PT ;  /* 0x000000ff0300720c */ /* 0x000fe40003f05270 */
[----:B------:R-:W-:-:S07]  /*176f0*/  ISETP.GE.AND P1, PT, R0, RZ, PT ;  /* 0x000000ff0000720c */ /* 0x000fce0003f26270 */
[----:B------:R-:W-:-:S06]  /*17700*/  @P2 IADD3 R5, R5, 0x1, RZ ;  /* 0x0000000105052810 */ /* 0x000fcc0007ffe0ff */
[----:B------:R-:W-:Y:S01]  /*17710*/  @!P1 IMAD.MOV R5, RZ, RZ, -R5 ;  /* 0x000000ffff059224 */ /* 0x000fe200078e0a05 */
[----:B------:R-:W-:-:S05]  /*17720*/  @!P0 LOP3.LUT R5, RZ, R3, RZ, 0x33, !PT ;  /* 0x00000003ff058212 */ /* 0x000fca00078e33ff */
[----:B------:R-:W-:-:S04]  /*17730*/  IMAD.MOV R0, RZ, RZ, -R5 ;  /* 0x000000ffff007224 */ /* 0x000fc800078e0a05 */
[C---:B------:R-:W-:Y:S02]  /*17740*/  IMAD R0, R3.reuse, R0, R15 ;  /* 0x0000000003007224 */ /* 0x040fe400078e020f */
[----:B------:R-:W-:-:S04]  /*17750*/  IMAD R3, R3, 0x1000000, R5 ;  /* 0x0100000003037824 */ /* 0x000fc800078e0205 */
[----:B------:R-:W-:Y:S01]  /*17760*/  IMAD R210, R0, 0x10000, R3 ;  /* 0x0001000000d27824 */ /* 0x000fe200078e0203 */
[----:B------:R-:W-:Y:S05]  /*17770*/  BRA `(.L_x_1519) ;  /* 0x0000004000007947 */ /* 0x000fea0003800000 */
.L_x_1510:
[----:B------:R-:W-:Y:S01]  /*17780*/  IMAD.MOV.U32 R208, RZ, RZ, R5 ;  /* 0x000000ffffd07224 */ /* 0x000fe200078e0005 */
[----:B------:R-:W-:Y:S01]  /*17790*/  MOV R210, RZ ;  /* 0x000000ff00d27202 */ /* 0x000fe20000000f00 */
[----:B------:R-:W-:Y:S01]  /*177a0*/  IMAD.MOV.U32 R209, RZ, RZ, RZ ;  /* 0x000000ffffd17224 */ /* 0x000fe200078e00ff */
[----:B------:R-:W-:Y:S02]  /*177b0*/  MOV R211, c[0x0][0x53c] ;  /* 0x00014f0000d37a02 */ /* 0x000fe40000000f00 */
.L_x_1519:
[----:B------:R-:W-:Y:S05]  /*177c0*/  BSYNC B1 ;  /* 0x0000000000017941 */ /* 0x000fea0003800000 */
.L_x_1508:
[----:B------:R-:W-:Y:S01]  /*177d0*/  WARPSYNC 0xffffffff ;  /* 0xffffffff00007948 */ /* 0x000fe20003800000 */
[----:B------:R-:W-:Y:S01]  /*177e0*/  BAR.SYNC.DEFER_BLOCKING 0x4, 0x100 ;  /* 0x0104000000007b1d */ /* 0x000fe20000010000 */
[----:B------:R-:W-:-:S13]  /*177f0*/  ISETP.NE.AND P0, PT, R4, RZ, PT ;  /* 0x000000ff0400720c */ /* 0x000fda0003f05270 */
[----:B------:R1:W-:Y:S04]  /*17800*/  @!P0 STS.128 [0x24100], R208 ;  /* 0x024100d0ff008388 */ /* 0x0003e80000000c00 */
[----:B------:R-:W-:Y:S06]  /*17810*/  BAR.ARV 0x5, 0x100 ;  /* 0x0144000000007b1d */ /* 0x000fec0000002000 */
.L_x_1503:
[----:B----4-:R-:W-:-:S13]  /*17820*/  ISETP.GE.AND P0, PT, R211, c[0x0][0x53c], PT ;  /* 0x00014f00d3007a0c */ /* 0x010fda0003f06270 */
[----:B-123--:R-:W-:Y:S01]  /*17830*/  @P0 CALL.REL.NOINC `(.L_x_1520) ;  /* 0x0000001000000944 */ /* 0x00efe20003c00000 */
[----:B------:R-:W-:Y:S05]  /*17840*/  BRA `(.L_x_1521) ;  /* 0xfffe97c000007947 */ /* 0x000fea000383ffff */
.L_x_1520:
[----:B------:R-:W-:Y:S05]  /*17850*/  EXIT ;  /* 0x000000000000794d */ /* 0x000fea0003800000 */
.L_x_1359:
[----:B------:R-:W-:Y:S02]  /*17860*/  MOV R2, 0x1 ;  /* 0x0000000100027802 */ /* 0x000fe40000000f00 */
[----:B------:R-:W-:Y:S02]  /*17870*/  MOV R0, 0x17890 ;  /* 0x0001789000007802 */ /* 0x000fe40000000f00 */
[----:B------:R-:W-:Y:S05]  /*17880*/  CALL.REL.NOINC `($__internal_32_$__cuda_sm70_shflsync_up_p) ;  /* 0x0000161000007944 */ /* 0x000fea0003c00000 */
[----:B-12---:R-:W-:Y:S05]  /*17890*/  BRA `(.L_x_1522) ;  /* 0xfffe8bd000007947 */ /* 0x006fea000383ffff */
.L_x_1360:
[----:B------:R-:W-:Y:S02]  /*178a0*/  MOV R2, 0x2 ;  /* 0x0000000200027802 */ /* 0x000fe40000000f00 */
[----:B------:R-:W-:Y:S02]  /*178b0*/  MOV R0, 0x178d0 ;  /* 0x000178d000007802 */ /* 0x000fe40000000f00 */
[----:B------:R-:W-:Y:S05]  /*178c0*/  CALL.REL.NOINC `($__internal_32_$__cuda_sm70_shflsync_up_p) ;  /* 0x000015d000007944 */ /* 0x000fea0003c00000 */
[----:B--2---:R-:W-:Y:S02]  /*178d0*/  SEL R2, R2, RZ, P4 ;  /* 0x000000ff02027207 */ /* 0x004fe40002000000 */
[----:B------:R-:W-:-:S03]  /*178e0*/  MOV R0, 0x17920 ;  /* 0x0001792000007802 */ /* 0x000fc60000000f00 */
[----:B-1----:R-:W-:Y:S02]  /*178f0*/  IMAD.IADD R13, R13, 0x1, R2 ;  /* 0x000000010d0d7824 */ /* 0x002fe400078e0202 */
[----:B------:R-:W-:Y:S02]  /*17900*/  IMAD.MOV.U32 R2, RZ, RZ, 0x4 ;  /* 0x00000004ff027424 */ /* 0x000fe400078e00ff */
        /* <DEDUP_REMOVED lines=11> */
[----:B--2---:R-:W-:Y:S01]  /*179c0*/  SEL R2, R2, RZ, P1 ;  /* 0x000000ff02027207 */ /* 0x004fe20000800000 */
[----:B------:R-:W-:Y:S01]  /*179d0*/  IMAD.MOV.U32 R8, RZ, RZ, 0x1f ;  /* 0x0000001fff087424 */ /* 0x000fe200078e00ff */
[----:B------:R-:W-:-:S03]  /*179e0*/  MOV R0, 0x17a30 ;  /* 0x00017a3000007802 */ /* 0x000fc60000000f00 */
[----:B------:R-:W-:Y:S01]  /*179f0*/  IMAD.IADD R7, R13, 0x1, R2 ;  /* 0x000000010d077824 */ /* 0x000fe200078e0202 */
[----:B------:R-:W-:-:S03]  /*17a00*/  MOV R2, 0x1f ;  /* 0x0000001f00027802 */ /* 0x000fc60000000f00 */
[----:B------:R-:W-:Y:S02]  /*17a10*/  IMAD.MOV.U32 R15, RZ, RZ, R7 ;  /* 0x000000ffff0f7224 */ /* 0x000fe400078e0007 */
[----:B-1----:R-:W-:Y:S05]  /*17a20*/  CALL.REL.NOINC `($__internal_31_$__cuda_sm70_shflsync_idx_p) ;  /* 0x0000142000007944 */ /* 0x002fea0003c00000 */
[----:B-12---:R-:W-:Y:S05]  /*17a30*/  BRA `(.L_x_1523) ;  /* 0xfffe8b3000007947 */ /* 0x006fea000383ffff */
.L_x_1362:
[----:B------:R-:W-:Y:S02]  /*17a40*/  SEL R2, RZ, 0x1, P0 ;  /* 0x00000001ff027807 */ /* 0x000fe40000000000 */
[----:B------:R-:W-:Y:S02]  /*17a50*/  MOV R0, 0x17a70 ;  /* 0x00017a7000007802 */ /* 0x000fe40000000f00 */
[----:B------:R-:W-:Y:S05]  /*17a60*/  CALL.REL.NOINC `($__internal_33_$__cuda_sm70_votesync_ballot) ;  /* 0x0000148000007944 */ /* 0x000fea0003c00000 */
[----:B------:R-:W-:Y:S05]  /*17a70*/  BRA `(.L_x_1524) ;  /* 0xfffe8b8000007947 */ /* 0x000fea000383ffff */
.L_x_1363:
[----:B------:R-:W-:Y:S01]  /*17a80*/  IMAD.MOV.U32 R15, RZ, RZ, R10 ;  /* 0x000000ffff0f7224 */ /* 0x000fe200078e000a */
[----:B--2---:R-:W-:Y:S01]  /*17a90*/  MOV R8, R6 ;  /* 0x0000000600087202 */ /* 0x004fe20000000f00 */
[----:B------:R-:W-:Y:S01]  /*17aa0*/  IMAD.MOV.U32 R2, RZ, RZ, 0x1f ;  /* 0x0000001fff027424 */ /* 0x000fe200078e00ff */
[----:B------:R-:W-:Y:S02]  /*17ab0*/  MOV R0, 0x17ad0 ;  /* 0x00017ad000007802 */ /* 0x000fe40000000f00 */
[----:B-1----:R-:W-:Y:S05]  /*17ac0*/  CALL.REL.NOINC `($__internal_31_$__cuda_sm70_shflsync_idx_p) ;  /* 0x0000138000007944 */ /* 0x002fea0003c00000 */
[----:B--2---:R-:W-:Y:S01]  /*17ad0*/  IMAD.MOV.U32 R10, RZ, RZ, R2 ;  /* 0x000000ffff0a7224 */ /* 0x004fe200078e0002 */
[----:B-1----:R-:W-:Y:S01]  /*17ae0*/  MOV R15, R5 ;  /* 0x00000005000f7202 */ /* 0x002fe20000000f00 */
[----:B------:R-:W-:Y:S01]  /*17af0*/  IMAD.MOV.U32 R3, RZ, RZ, RZ ;  /* 0x000000ffff037224 */ /* 0x000fe200078e00ff */
[----:B------:R-:W-:Y:S01]  /*17b00*/  MOV R8, R6 ;  /* 0x0000000600087202 */ /* 0x000fe20000000f00 */
[----:B------:R-:W-:Y:S01]  /*17b10*/  IMAD.MOV.U32 R2, RZ, RZ, 0x1f ;  /* 0x0000001fff027424 */ /* 0x000fe200078e00ff */
[----:B------:R-:W-:-:S02]  /*17b20*/  MOV R0, 0x17b40 ;  /* 0x00017b4000007802 */ /* 0x000fc40000000f00 */
[----:B------:R-:W-:Y:S05]  /*17b30*/  CALL.REL.NOINC `($__internal_31_$__cuda_sm70_shflsync_idx_p) ;  /* 0x0000131000007944 */ /* 0x000fea0003c00000 */
[----:B--2---:R-:W-:Y:S01]  /*17b40*/  MOV R5, R2 ;  /* 0x0000000200057202 */ /* 0x004fe20000000f00 */
[----:B-1----:R-:W-:Y:S05]  /*17b50*/  BRA `(.L_x_1525) ;  /* 0xfffe8af000007947 */ /* 0x002fea000383ffff */
.L_x_1366:
[----:B------:R-:W-:Y:S01]  /*17b60*/  IMAD.MOV.U32 R15, RZ, RZ, R7 ;  /* 0x000000ffff0f7224 */ /* 0x000fe200078e0007 */
[----:B------:R-:W-:-:S02]  /*17b70*/  MOV R2, 0x1f ;  /* 0x0000001f00027802 */ /* 0x000fc40000000f00 */
[----:B------:R-:W-:Y:S02]  /*17b80*/  MOV R0, 0x17ba0 ;  /* 0x00017ba000007802 */ /* 0x000fe40000000f00 */
[----:B-1234-:R-:W-:Y:S05]  /*17b90*/  CALL.REL.NOINC `($__internal_31_$__cuda_sm70_shflsync_idx_p) ;  /* 0x000012b000007944 */ /* 0x01efea0003c00000 */
[----:B--2---:R-:W-:Y:S01]  /*17ba0*/  MOV R3, R2 ;  /* 0x0000000200037202 */ /* 0x004fe20000000f00 */
[----:B-1----:R-:W-:Y:S05]  /*17bb0*/  BRA `(.L_x_1365) ;  /* 0xfffe8af000007947 */ /* 0x002fea000383ffff */
.L_x_1402:
[----:B------:R-:W-:Y:S01]  /*17bc0*/  IMAD.MOV.U32 R15, RZ, RZ, R6 ;  /* 0x000000ffff0f7224 */ /* 0x000fe200078e0006 */
[----:B------:R-:W-:Y:S01]  /*17bd0*/  MOV R8, RZ ;  /* 0x000000ff00087202 */ /* 0x000fe20000000f00 */
[----:B------:R-:W-:Y:S01]  /*17be0*/  IMAD.MOV.U32 R2, RZ, RZ, 0x181f ;  /* 0x0000181fff027424 */ /* 0x000fe200078e00ff */
[----:B------:R-:W-:Y:S02]  /*17bf0*/  MOV R0, 0x17c10 ;  /* 0x00017c1000007802 */ /* 0x000fe40000000f00 */
[----:B-----5:R-:W-:Y:S05]  /*17c00*/  CALL.REL.NOINC `($__internal_31_$__cuda_sm70_shflsync_idx_p) ;  /* 0x0000124000007944 */ /* 0x020fea0003c00000 */
[----:B--2---:R-:W-:Y:S01]  /*17c10*/  MOV R13, R2 ;  /* 0x00000002000d7202 */ /* 0x004fe20000000f00 */
[----:B-1----:R-:W-:Y:S05]  /*17c20*/  BRA `(.L_x_1526) ;  /* 0xfffef91000007947 */ /* 0x002fea000383ffff */
.L_x_1403:
[----:B------:R-:W-:Y:S01]  /*17c30*/  IMAD.MOV.U32 R15, RZ, RZ, R7 ;  /* 0x000000ffff0f7224 */ /* 0x000fe200078e0007 */
[----:B------:R-:W-:Y:S01]  /*17c40*/  MOV R8, RZ ;  /* 0x000000ff00087202 */ /* 0x000fe20000000f00 */
[----:B------:R-:W-:Y:S01]  /*17c50*/  IMAD.MOV.U32 R2, RZ, RZ, 0x181f ;  /* 0x0000181fff027424 */ /* 0x000fe200078e00ff */
[----:B------:R-:W-:Y:S02]  /*17c60*/  MOV R0, 0x17c80 ;  /* 0x00017c8000007802 */ /* 0x000fe40000000f00 */
[----:B-12--5:R-:W-:Y:S05]  /*17c70*/  CALL.REL.NOINC `($__internal_31_$__cuda_sm70_shflsync_idx_p) ;  /* 0x000011d000007944 */ /* 0x026fea0003c00000 */
[----:B-12---:R-:W-:Y:S05]  /*17c80*/  BRA `(.L_x_1527) ;  /* 0xfffef8d000007947 */ /* 0x006fea000383ffff */
.L_x_1406:
[----:B--2---:R-:W-:Y:S01]  /*17c90*/  IMAD.MOV.U32 R15, RZ, RZ, R6 ;  /* 0x000000ffff0f7224 */ /* 0x004fe200078e0006 */
[----:B------:R-:W-:Y:S01]  /*17ca0*/  MOV R8, 0x1 ;  /* 0x0000000100087802 */ /* 0x000fe20000000f00 */
[----:B----4-:R-:W-:Y:S01]  /*17cb0*/  IMAD.MOV.U32 R2, RZ, RZ, 0x181f ;  /* 0x0000181fff027424 */ /* 0x010fe200078e00ff */
[----:B------:R-:W-:-:S02]  /*17cc0*/  MOV R0, 0x17ce0 ;  /* 0x00017ce000007802 */ /* 0x000fc40000000f00 */
[----:B-1-3-5:R-:W-:Y:S05]  /*17cd0*/  CALL.REL.NOINC `($__internal_31_$__cuda_sm70_shflsync_idx_p) ;  /* 0x0000117000007944 */ /* 0x02afea0003c00000 */
[----:B--2---:R-:W-:Y:S01]  /*17ce0*/  IMAD.MOV.U32 R13, RZ, RZ, R2 ;  /* 0x000000ffff0d7224 */ /* 0x004fe200078e0002 */
[----:B-1----:R-:W-:Y:S01]  /*17cf0*/  MOV R8, 0x1 ;  /* 0x0000000100087802 */ /* 0x002fe20000000f00 */
[----:B------:R-:W-:Y:S01]  /*17d00*/  IMAD.MOV.U32 R15, RZ, RZ, R7 ;  /* 0x000000ffff0f7224 */ /* 0x000fe200078e0007 */
[----:B------:R-:W-:-:S02]  /*17d10*/  MOV R2, 0x181f ;  /* 0x0000181f00027802 */ /* 0x000fc40000000f00 */
[----:B------:R-:W-:Y:S02]  /*17d20*/  MOV R0, 0x17d40 ;  /* 0x00017d4000007802 */ /* 0x000fe40000000f00 */
[----:B------:R-:W-:Y:S05]  /*17d30*/  CALL.REL.NOINC `($__internal_31_$__cuda_sm70_shflsync_idx_p) ;  /* 0x0000111000007944 */ /* 0x000fea0003c00000 */
[----:B-12---:R-:W-:Y:S05]  /*17d40*/  BRA `(.L_x_1528) ;  /* 0xfffef97000007947 */ /* 0x006fea000383ffff */
.L_x_1409:
[----:B-1----:R-:W-:Y:S01]  /*17d50*/  IMAD.MOV.U32 R15, RZ, RZ, R6 ;  /* 0x000000ffff0f7224 */ /* 0x002fe200078e0006 */
[----:B------:R-:W-:Y:S01]  /*17d60*/  MOV R8, 0x2 ;  /* 0x0000000200087802 */ /* 0x000fe20000000f00 */
[----:B----4-:R-:W-:Y:S01]  /*17d70*/  IMAD.MOV.U32 R2, RZ, RZ, 0x181f ;  /* 0x0000181fff027424 */ /* 0x010fe200078e00ff */
[----:B------:R-:W-:Y:S02]  /*17d80*/  MOV R0, 0x17da0 ;  /* 0x00017da000007802 */ /* 0x000fe40000000f00 */
[----:B--23-5:R-:W-:Y:S05]  /*17d90*/  CALL.REL.NOINC `($__internal_31_$__cuda_sm70_shflsync_idx_p) ;  /* 0x000010b000007944 */ /* 0x02cfea0003c00000 */
[----:B--2---:R-:W-:Y:S01]  /*17da0*/  MOV R13, R2 ;  /* 0x00000002000d7202 */ /* 0x004fe20000000f00 */
[----:B-1----:R-:W-:Y:S05]  /*17db0*/  BRA `(.L_x_1529) ;  /* 0xfffefa3000007947 */ /* 0x002fea000383ffff */
.L_x_1410:
[----:B------:R-:W-:Y:S01]  /*17dc0*/  IMAD.MOV.U32 R15, RZ, RZ, R7 ;  /* 0x000000ffff0f7224 */ /* 0x000fe200078e0007 */
[----:B------:R-:W-:Y:S01]  /*17dd0*/  MOV R8, 0x2 ;  /* 0x0000000200087802 */ /* 0x000fe20000000f00 */
[----:B----4-:R-:W-:Y:S01]  /*17de0*/  IMAD.MOV.U32 R2, RZ, RZ, 0x181f ;  /* 0x0000181fff027424 */ /* 0x010fe200078e00ff */
[----:B------:R-:W-:Y:S02]  /*17df0*/  MOV R0, 0x17e10 ;  /* 0x00017e1000007802 */ /* 0x000fe40000000f00 */
[----:B-123-5:R-:W-:Y:S05]  /*17e00*/  CALL.REL.NOINC `($__internal_31_$__cuda_sm70_shflsync_idx_p) ;  /* 0x0000104000007944 */ /* 0x02efea0003c00000 */
[----:B-12---:R-:W-:Y:S05]  /*17e10*/  BRA `(.L_x_1530) ;  /* 0xfffef9f000007947 */ /* 0x006fea000383ffff */
.L_x_1413:
[----:B-1----:R-:W-:Y:S01]  /*17e20*/  IMAD.MOV.U32 R15, RZ, RZ, R6 ;  /* 0x000000ffff0f7224 */ /* 0x002fe200078e0006 */
[----:B------:R-:W-:Y:S01]  /*17e30*/  MOV R8, 0x3 ;  /* 0x0000000300087802 */ /* 0x000fe20000000f00 */
[----:B------:R-:W-:Y:S01]  /*17e40*/  IMAD.MOV.U32 R2, RZ, RZ, 0x181f ;  /* 0x0000181fff027424 */ /* 0x000fe200078e00ff */
[----:B------:R-:W-:-:S02]  /*17e50*/  MOV R0, 0x17e70 ;  /* 0x00017e7000007802 */ /* 0x000fc40000000f00 */
[----:B--2345:R-:W-:Y:S05]  /*17e60*/  CALL.REL.NOINC `($__internal_31_$__cuda_sm70_shflsync_idx_p) ;  /* 0x00000fe000007944 */ /* 0x03cfea0003c00000 */
[----:B--2---:R-:W-:Y:S01]  /*17e70*/  IMAD.MOV.U32 R13, RZ, RZ, R2 ;  /* 0x000000ffff0d7224 */ /* 0x004fe200078e0002 */
[----:B-1----:R-:W-:Y:S01]  /*17e80*/  MOV R8, 0x3 ;  /* 0x0000000300087802 */ /* 0x002fe20000000f00 */
[----:B------:R-:W-:Y:S01]  /*17e90*/  IMAD.MOV.U32 R15, RZ, RZ, R7 ;  /* 0x000000ffff0f7224 */ /* 0x000fe200078e0007 */
[----:B------:R-:W-:-:S02]  /*17ea0*/  MOV R2, 0x181f ;  /* 0x0000181f00027802 */ /* 0x000fc40000000f00 */
[----:B------:R-:W-:Y:S02]  /*17eb0*/  MOV R0, 0x17ed0 ;  /* 0x00017ed000007802 */ /* 0x000fe40000000f00 */
[----:B------:R-:W-:Y:S05]  /*17ec0*/  CALL.REL.NOINC `($__internal_31_$__cuda_sm70_shflsync_idx_p) ;  /* 0x00000f8000007944 */ /* 0x000fea0003c00000 */
[----:B-12---:R-:W-:Y:S05]  /*17ed0*/  BRA `(.L_x_1531) ;  /* 0xfffefa7000007947 */ /* 0x006fea000383ffff */
.L_x_1462:
[----:B------:R-:W-:Y:S02]  /*17ee0*/  MOV R6, 0x2 ;  /* 0x0000000200067802 */ /* 0x000fe40000000f00 */
[----:B------:R-:W-:Y:S02]  /*17ef0*/  MOV R2, 0x17f10 ;  /* 0x00017f1000027802 */ /* 0x000fe40000000f00 */
[----:B------:R-:W-:Y:S05]  /*17f00*/  CALL.REL.NOINC `($__internal_30_$__cuda_sm70_shflsync_bfly_p) ;  /* 0x00000ef000007944 */ /* 0x000fea0003c00000 */
[----:B-12---:R-:W-:Y:S05]  /*17f10*/  BRA `(.L_x_1532) ;  /* 0xffffb0f000007947 */ /* 0x006fea000383ffff */
.L_x_1463:
[----:B------:R-:W-:Y:S02]  /*17f20*/  MOV R6, 0x1 ;  /* 0x0000000100067802 */ /* 0x000fe40000000f00 */
[----:B------:R-:W-:Y:S02]  /*17f30*/  MOV R2, 0x17f50 ;  /* 0x00017f5000027802 */ /* 0x000fe40000000f00 */
[----:B------:R-:W-:Y:S05]  /*17f40*/  CALL.REL.NOINC `($__internal_30_$__cuda_sm70_shflsync_bfly_p) ;  /* 0x00000eb000007944 */ /* 0x000fea0003c00000 */
[----:B--2---:R-:W-:Y:S01]  /*17f50*/  FADD.FTZ R4, R241, R6 ;  /* 0x00000006f1047221 */ /* 0x004fe20000010000 */
[----:B-1----:R-:W-:Y:S02]  /*17f60*/  MOV R241, R239 ;  /* 0x000000ef00f17202 */ /* 0x002fe40000000f00 */
[----:B------:R-:W-:Y:S02]  /*17f70*/  MOV R6, 0x2 ;  /* 0x0000000200067802 */ /* 0x000fe40000000f00 */
[----:B------:R-:W-:Y:S02]  /*17f80*/  MOV R2, 0x17fa0 ;  /* 0x00017fa000027802 */ /* 0x000fe40000000f00 */
[----:B------:R-:W-:Y:S05]  /*17f90*/  CALL.REL.NOINC `($__internal_30_$__cuda_sm70_shflsync_bfly_p) ;  /* 0x00000e6000007944 */ /* 0x000fea0003c00000 */
[----:B--2---:R-:W-:Y:S01]  /*17fa0*/  FADD.FTZ R9, R239, R6 ;  /* 0x00000006ef097221 */ /* 0x004fe20000010000 */
[----:B------:R-:W-:-:S02]  /*17fb0*/  MOV R6, 0x1 ;  /* 0x0000000100067802 */ /* 0x000fc40000000f00 */
[----:B------:R-:W-:Y:S02]  /*17fc0*/  MOV R2, 0x17ff0 ;  /* 0x00017ff000027802 */ /* 0x000fe40000000f00 */
[----:B-1----:R-:W-:Y:S02]  /*17fd0*/  MOV R241, R9 ;  /* 0x0000000900f17202 */ /* 0x002fe40000000f00 */
[----:B------:R-:W-:Y:S05]  /*17fe0*/  CALL.REL.NOINC `($__internal_30_$__cuda_sm70_shflsync_bfly_p) ;  /* 0x00000e1000007944 */ /* 0x000fea0003c00000 */
[----:B-12---:R-:W-:Y:S05]  /*17ff0*/  BRA `(.L_x_1533) ;  /* 0xffffb08000007947 */ /* 0x006fea000383ffff */
.L_x_1470:
[----:B---34-:R-:W-:Y:S01]  /*18000*/  IMAD.MOV.U32 R15, RZ, RZ, R22 ;  /* 0x000000ffff0f7224 */ /* 0x018fe200078e0016 */
[----:B------:R-:W-:Y:S01]  /*18010*/  MOV R8, RZ ;  /* 0x000000ff00087202 */ /* 0x000fe20000000f00 */
[----:B------:R-:W-:Y:S01]  /*18020*/  IMAD.MOV.U32 R2, RZ, RZ, 0x181f ;  /* 0x0000181fff027424 */ /* 0x000fe200078e00ff */
[----:B------:R-:W-:Y:S02]  /*18030*/  MOV R0, 0x18050 ;  /* 0x0001805000007802 */ /* 0x000fe40000000f00 */
[----:B-12---:R-:W-:Y:S05]  /*18040*/  CALL.REL.NOINC `($__internal_31_$__cuda_sm70_shflsync_idx_p) ;  /* 0x00000e0000007944 */ /* 0x006fea0003c00000 */
[----:B--2---:R-:W-:Y:S01]  /*18050*/  MOV R23, R2 ;  /* 0x0000000200177202 */ /* 0x004fe20000000f00 */
[----:B-1----:R-:W-:Y:S05]  /*18060*/  BRA `(.L_x_1534) ;  /* 0xffffc99000007947 */ /* 0x002fea000383ffff */
.L_x_1471:
[----:B------:R-:W-:Y:S01]  /*18070*/  IMAD.MOV.U32 R15, RZ, RZ, R9 ;  /* 0x000000ffff0f7224 */ /* 0x000fe200078e0009 */
[----:B------:R-:W-:Y:S01]  /*18080*/  MOV R8, RZ ;  /* 0x000000ff00087202 */ /* 0x000fe20000000f00 */
[----:B------:R-:W-:Y:S01]  /*18090*/  IMAD.MOV.U32 R2, RZ, RZ, 0x181f ;  /* 0x0000181fff027424 */ /* 0x000fe200078e00ff */
[----:B------:R-:W-:Y:S02]  /*180a0*/  MOV R0, 0x180c0 ;  /* 0x000180c000007802 */ /* 0x000fe40000000f00 */
[----:B-1234-:R-:W-:Y:S05]  /*180b0*/  CALL.REL.NOINC `($__internal_31_$__cuda_sm70_shflsync_idx_p) ;  /* 0x00000d9000007944 */ /* 0x01efea0003c00000 */
[----:B-12---:R-:W-:Y:S05]  /*180c0*/  BRA `(.L_x_1535) ;  /* 0xffffc95000007947 */ /* 0x006fea000383ffff */
.L_x_1474:
[----:B---3--:R-:W-:Y:S01]  /*180d0*/  IMAD.MOV.U32 R15, RZ, RZ, R22 ;  /* 0x000000ffff0f7224 */ /* 0x008fe200078e0016 */
[----:B------:R-:W-:Y:S01]  /*180e0*/  MOV R8, 0x1 ;  /* 0x0000000100087802 */ /* 0x000fe20000000f00 */
[----:B------:R-:W-:Y:S01]  /*180f0*/  IMAD.MOV.U32 R2, RZ, RZ, 0x181f ;  /* 0x0000181fff027424 */ /* 0x000fe200078e00ff */
[----:B------:R-:W-:-:S02]  /*18100*/  MOV R0, 0x18120 ;  /* 0x0001812000007802 */ /* 0x000fc40000000f00 */
[----:B-12-4-:R-:W-:Y:S05]  /*18110*/  CALL.REL.NOINC `($__internal_31_$__cuda_sm70_shflsync_idx_p) ;  /* 0x00000d3000007944 */ /* 0x016fea0003c00000 */
[----:B--2---:R-:W-:Y:S01]  /*18120*/  IMAD.MOV.U32 R23, RZ, RZ, R2 ;  /* 0x000000ffff177224 */ /* 0x004fe200078e0002 */
[----:B-1----:R-:W-:Y:S01]  /*18130*/  MOV R8, 0x1 ;  /* 0x0000000100087802 */ /* 0x002fe20000000f00 */
[----:B------:R-:W-:Y:S01]  /*18140*/  IMAD.MOV.U32 R15, RZ, RZ, R9 ;  /* 0x000000ffff0f7224 */ /* 0x000fe200078e0009 */
[----:B------:R-:W-:-:S02]  /*18150*/  MOV R2, 0x181f ;  /* 0x0000181f00027802 */ /* 0x000fc40000000f00 */
[----:B------:R-:W-:Y:S02]  /*18160*/  MOV R0, 0x18180 ;  /* 0x0001818000007802 */ /* 0x000fe40000000f00 */
[----:B------:R-:W-:Y:S05]  /*18170*/  CALL.REL.NOINC `($__internal_31_$__cuda_sm70_shflsync_idx_p) ;  /* 0x00000cd000007944 */ /* 0x000fea0003c00000 */
[----:B-12---:R-:W-:Y:S05]  /*18180*/  BRA `(.L_x_1536) ;  /* 0xffffc9f000007947 */ /* 0x006fea000383ffff */
.L_x_1477:
[----:B-1----:R-:W-:Y:S01]  /*18190*/  IMAD.MOV.U32 R15, RZ, RZ, R22 ;  /* 0x000000ffff0f7224 */ /* 0x002fe200078e0016 */
[----:B------:R-:W-:Y:S01]  /*181a0*/  MOV R8, 0x2 ;  /* 0x0000000200087802 */ /* 0x000fe20000000f00 */
[----:B---3--:R-:W-:Y:S01]  /*181b0*/  IMAD.MOV.U32 R2, RZ, RZ, 0x181f ;  /* 0x0000181fff027424 */ /* 0x008fe200078e00ff */
[----:B------:R-:W-:Y:S02]  /*181c0*/  MOV R0, 0x181e0 ;  /* 0x000181e000007802 */ /* 0x000fe40000000f00 */
[----:B--2-4-:R-:W-:Y:S05]  /*181d0*/  CALL.REL.NOINC `($__internal_31_$__cuda_sm70_shflsync_idx_p) ;  /* 0x00000c7000007944 */ /* 0x014fea0003c00000 */
[----:B--2---:R-:W-:Y:S01]  /*181e0*/  MOV R23, R2 ;  /* 0x0000000200177202 */ /* 0x004fe20000000f00 */
[----:B-1----:R-:W-:Y:S05]  /*181f0*/  BRA `(.L_x_1537) ;  /* 0xffffcab000007947 */ /* 0x002fea000383ffff */
.L_x_1478:
[----:B-1----:R-:W-:Y:S01]  /*18200*/  IMAD.MOV.U32 R15, RZ, RZ, R9 ;  /* 0x000000ffff0f7224 */ /* 0x002fe200078e0009 */
[----:B------:R-:W-:Y:S01]  /*18210*/  MOV R8, 0x2 ;  /* 0x0000000200087802 */ /* 0x000fe20000000f00 */
[----:B---3--:R-:W-:Y:S01]  /*18220*/  IMAD.MOV.U32 R2, RZ, RZ, 0x181f ;  /* 0x0000181fff027424 */ /* 0x008fe200078e00ff */
[----:B------:R-:W-:Y:S02]  /*18230*/  MOV R0, 0x18250 ;  /* 0x0001825000007802 */ /* 0x000fe40000000f00 */
[----:B--2-4-:R-:W-:Y:S05]  /*18240*/  CALL.REL.NOINC `($__internal_31_$__cuda_sm70_shflsync_idx_p) ;  /* 0x00000c0000007944 */ /* 0x014fea0003c00000 */
[----:B-12---:R-:W-:Y:S05]  /*18250*/  BRA `(.L_x_1538) ;  /* 0xffffca7000007947 */ /* 0x006fea000383ffff */
.L_x_1481:
[----:B-1----:R-:W-:Y:S01]  /*18260*/  IMAD.MOV.U32 R15, RZ, RZ, R22 ;  /* 0x000000ffff0f7224 */ /* 0x002fe200078e0016 */
[----:B------:R-:W-:Y:S01]  /*18270*/  MOV R8, 0x3 ;  /* 0x0000000300087802 */ /* 0x000fe20000000f00 */
[----:B--2---:R-:W-:Y:S01]  /*18280*/  IMAD.MOV.U32 R2, RZ, RZ, 0x181f ;  /* 0x0000181fff027424 */ /* 0x004fe200078e00ff */
[----:B------:R-:W-:-:S02]  /*18290*/  MOV R0, 0x182b0 ;  /* 0x000182b000007802 */ /* 0x000fc40000000f00 */
[----:B---34-:R-:W-:Y:S05]  /*182a0*/  CALL.REL.NOINC `($__internal_31_$__cuda_sm70_shflsync_idx_p) ;  /* 0x00000ba000007944 */ /* 0x018fea0003c00000 */
[----:B--2---:R-:W-:Y:S01]  /*182b0*/  IMAD.MOV.U32 R22, RZ, RZ, R2 ;  /* 0x000000ffff167224 */ /* 0x004fe200078e0002 */
[----:B-1----:R-:W-:Y:S01]  /*182c0*/  MOV R8, 0x3 ;  /* 0x0000000300087802 */ /* 0x002fe20000000f00 */
[----:B------:R-:W-:Y:S01]  /*182d0*/  IMAD.MOV.U32 R15, RZ, RZ, R9 ;  /* 0x000000ffff0f7224 */ /* 0x000fe200078e0009 */
[----:B------:R-:W-:-:S02]  /*182e0*/  MOV R2, 0x181f ;  /* 0x0000181f00027802 */ /* 0x000fc40000000f00 */
[----:B------:R-:W-:Y:S02]  /*182f0*/  MOV R0, 0x18310 ;  /* 0x0001831000007802 */ /* 0x000fe40000000f00 */
[----:B------:R-:W-:Y:S05]  /*18300*/  CALL.REL.NOINC `($__internal_31_$__cuda_sm70_shflsync_idx_p) ;  /* 0x00000b4000007944 */ /* 0x000fea0003c00000 */
[----:B-12---:R-:W-:Y:S05]  /*18310*/  BRA `(.L_x_1539) ;  /* 0xffffcaf000007947 */ /* 0x006fea000383ffff */
.L_x_1483:
[----:B------:R-:W-:Y:S01]  /*18320*/  IMAD.MOV.U32 R15, RZ, RZ, R167 ;  /* 0x000000ffff0f7224 */ /* 0x000fe200078e00a7 */
[----:B------:R-:W-:Y:S01]  /*18330*/  MOV R8, RZ ;  /* 0x000000ff00087202 */ /* 0x000fe20000000f00 */
[----:B------:R-:W-:Y:S01]  /*18340*/  IMAD.MOV.U32 R2, RZ, RZ, 0x1c1f ;  /* 0x00001c1fff027424 */ /* 0x000fe200078e00ff */
[----:B------:R-:W-:Y:S02]  /*18350*/  MOV R0, 0x18370 ;  /* 0x0001837000007802 */ /* 0x000fe40000000f00 */
[----:B------:R-:W-:Y:S05]  /*18360*/  CALL.REL.NOINC `($__internal_31_$__cuda_sm70_shflsync_idx_p) ;  /* 0x00000ae000007944 */ /* 0x000fea0003c00000 */
[----:B--2---:R-:W-:Y:S01]  /*18370*/  MOV R169, R2 ;  /* 0x0000000200a97202 */ /* 0x004fe20000000f00 */
[----:B-1----:R-:W-:Y:S05]  /*18380*/  BRA `(.L_x_1540) ;  /* 0xffffcda000007947 */ /* 0x002fea000383ffff */
.L_x_1484:
[----:B------:R-:W-:Y:S01]  /*18390*/  IMAD.MOV.U32 R15, RZ, RZ, R168 ;  /* 0x000000ffff0f7224 */ /* 0x000fe200078e00a8 */
[----:B------:R-:W-:Y:S01]  /*183a0*/  MOV R8, RZ ;  /* 0x000000ff00087202 */ /* 0x000fe20000000f00 */
[----:B------:R-:W-:Y:S01]  /*183b0*/  IMAD.MOV.U32 R2, RZ, RZ, 0x1c1f ;  /* 0x00001c1fff027424 */ /* 0x000fe200078e00ff */
[----:B------:R-:W-:Y:S02]  /*183c0*/  MOV R0, 0x183e0 ;  /* 0x000183e000007802 */ /* 0x000fe40000000f00 */
[----:B-12---:R-:W-:Y:S05]  /*183d0*/  CALL.REL.NOINC `($__internal_31_$__cuda_sm70_shflsync_idx_p) ;  /* 0x00000a7000007944 */ /* 0x006fea0003c00000 */
[----:B-12---:R-:W-:Y:S05]  /*183e0*/  BRA `(.L_x_1541) ;  /* 0xffffcd6000007947 */ /* 0x006fea000383ffff */
.L_x_1487:
[----:B-1----:R-:W-:Y:S01]  /*183f0*/  IMAD.MOV.U32 R15, RZ, RZ, R167 ;  /* 0x000000ffff0f7224 */ /* 0x002fe200078e00a7 */
[----:B------:R-:W-:Y:S01]  /*18400*/  MOV R8, 0x1 ;  /* 0x0000000100087802 */ /* 0x000fe20000000f00 */
[----:B----4-:R-:W-:Y:S01]  /*18410*/  IMAD.MOV.U32 R2, RZ, RZ, 0x1c1f ;  /* 0x00001c1fff027424 */ /* 0x010fe200078e00ff */
[----:B------:R-:W-:-:S02]  /*18420*/  MOV R0, 0x18440 ;  /* 0x0001844000007802 */ /* 0x000fc40000000f00 */
[----:B--23--:R-:W-:Y:S05]  /*18430*/  CALL.REL.NOINC `($__internal_31_$__cuda_sm70_shflsync_idx_p) ;  /* 0x00000a1000007944 */ /* 0x00cfea0003c00000 */
[----:B--2---:R-:W-:Y:S01]  /*18440*/  IMAD.MOV.U32 R167, RZ, RZ, R2 ;  /* 0x000000ffffa77224 */ /* 0x004fe200078e0002 */
[----:B-1----:R-:W-:Y:S01]  /*18450*/  MOV R8, 0x1 ;  /* 0x0000000100087802 */ /* 0x002fe20000000f00 */
[----:B------:R-:W-:Y:S01]  /*18460*/  IMAD.MOV.U32 R15, RZ, RZ, R168 ;  /* 0x000000ffff0f7224 */ /* 0x000fe200078e00a8 */
[----:B------:R-:W-:-:S02]  /*18470*/  MOV R2, 0x1c1f ;  /* 0x00001c1f00027802 */ /* 0x000fc40000000f00 */
[----:B------:R-:W-:Y:S02]  /*18480*/  MOV R0, 0x184a0 ;  /* 0x000184a000007802 */ /* 0x000fe40000000f00 */
[----:B------:R-:W-:Y:S05]  /*18490*/  CALL.REL.NOINC `($__internal_31_$__cuda_sm70_shflsync_idx_p) ;  /* 0x000009b000007944 */ /* 0x000fea0003c00000 */
[----:B-12---:R-:W-:Y:S05]  /*184a0*/  BRA `(.L_x_1542) ;  /* 0xffffd62000007947 */ /* 0x006fea000383ffff */
.L_x_1491:
[----:B------:R-:W-:Y:S01]  /*184b0*/  IMAD.MOV.U32 R15, RZ, RZ, R6 ;  /* 0x000000ffff0f7224 */ /* 0x000fe200078e0006 */
[----:B------:R-:W-:Y:S01]  /*184c0*/  MOV R8, RZ ;  /* 0x000000ff00087202 */ /* 0x000fe20000000f00 */
[----:B------:R-:W-:Y:S01]  /*184d0*/  IMAD.MOV.U32 R2, RZ, RZ, 0x181f ;  /* 0x0000181fff027424 */ /* 0x000fe200078e00ff */
[----:B------:R-:W-:Y:S02]  /*184e0*/  MOV R0, 0x18500 ;  /* 0x0001850000007802 */ /* 0x000fe40000000f00 */
[----:B------:R-:W-:Y:S05]  /*184f0*/  CALL.REL.NOINC `($__internal_31_$__cuda_sm70_shflsync_idx_p) ;  /* 0x0000095000007944 */ /* 0x000fea0003c00000 */
[----:B--2---:R-:W-:Y:S01]  /*18500*/  MOV R7, R2 ;  /* 0x0000000200077202 */ /* 0x004fe20000000f00 */
[----:B-1----:R-:W-:Y:S05]  /*18510*/  BRA `(.L_x_1543) ;  /* 0xffffe32000007947 */ /* 0x002fea000383ffff */
.L_x_1492:
[----:B------:R-:W-:Y:S01]  /*18520*/  IMAD.MOV.U32 R15, RZ, RZ, R5 ;  /* 0x000000ffff0f7224 */ /* 0x000fe200078e0005 */
[----:B------:R-:W-:Y:S01]  /*18530*/  MOV R8, RZ ;  /* 0x000000ff00087202 */ /* 0x000fe20000000f00 */
[----:B------:R-:W-:Y:S01]  /*18540*/  IMAD.MOV.U32 R2, RZ, RZ, 0x181f ;  /* 0x0000181fff027424 */ /* 0x000fe200078e00ff */
[----:B------:R-:W-:Y:S02]  /*18550*/  MOV R0, 0x18570 ;  /* 0x0001857000007802 */ /* 0x000fe40000000f00 */
[----:B-12---:R-:W-:Y:S05]  /*18560*/  CALL.REL.NOINC `($__internal_31_$__cuda_sm70_shflsync_idx_p) ;  /* 0x000008e000007944 */ /* 0x006fea0003c00000 */
[----:B-12---:R-:W-:Y:S05]  /*18570*/  BRA `(.L_x_1544) ;  /* 0xffffe2e000007947 */ /* 0x006fea000383ffff */
.L_x_1495:
[----:B--2---:R-:W-:Y:S01]  /*18580*/  IMAD.MOV.U32 R15, RZ, RZ, R6 ;  /* 0x000000ffff0f7224 */ /* 0x004fe200078e0006 */
[----:B------:R-:W-:Y:S01]  /*18590*/  MOV R8, 0x1 ;  /* 0x0000000100087802 */ /* 0x000fe20000000f00 */
[----:B----4-:R-:W-:Y:S01]  /*185a0*/  IMAD.MOV.U32 R2, RZ, RZ, 0x181f ;  /* 0x0000181fff027424 */ /* 0x010fe200078e00ff */
[----:B------:R-:W-:-:S02]  /*185b0*/  MOV R0, 0x185d0 ;  /* 0x000185d000007802 */ /* 0x000fc40000000f00 */
[----:B-1-3--:R-:W-:Y:S05]  /*185c0*/  CALL.REL.NOINC `($__internal_31_$__cuda_sm70_shflsync_idx_p) ;  /* 0x0000088000007944 */ /* 0x00afea0003c00000 */
[----:B--2---:R-:W-:Y:S01]  /*185d0*/  IMAD.MOV.U32 R7, RZ, RZ, R2 ;  /* 0x000000ffff077224 */ /* 0x004fe200078e0002 */
[----:B-1----:R-:W-:Y:S01]  /*185e0*/  MOV R8, 0x1 ;  /* 0x0000000100087802 */ /* 0x002fe20000000f00 */
[----:B------:R-:W-:Y:S01]  /*185f0*/  IMAD.MOV.U32 R15, RZ, RZ, R5 ;  /* 0x000000ffff0f7224 */ /* 0x000fe200078e0005 */
[----:B------:R-:W-:-:S02]  /*18600*/  MOV R2, 0x181f ;  /* 0x0000181f00027802 */ /* 0x000fc40000000f00 */
[----:B------:R-:W-:Y:S02]  /*18610*/  MOV R0, 0x18630 ;  /* 0x0001863000007802 */ /* 0x000fe40000000f00 */
[----:B------:R-:W-:Y:S05]  /*18620*/  CALL.REL.NOINC `($__internal_31_$__cuda_sm70_shflsync_idx_p) ;  /* 0x0000082000007944 */ /* 0x000fea0003c00000 */
[----:B-12---:R-:W-:Y:S05]  /*18630*/  BRA `(.L_x_1545) ;  /* 0xffffe39000007947 */ /* 0x006fea000383ffff */
.L_x_1498:
[----:B-1----:R-:W-:Y:S01]  /*18640*/  IMAD.MOV.U32 R15, RZ, RZ, R6 ;  /* 0x000000ffff0f7224 */ /* 0x002fe200078e0006 */
[----:B------:R-:W-:Y:S01]  /*18650*/  MOV R8, 0x2 ;  /* 0x0000000200087802 */ /* 0x000fe20000000f00 */
[----:B----4-:R-:W-:Y:S01]  /*18660*/  IMAD.MOV.U32 R2, RZ, RZ, 0x181f ;  /* 0x0000181fff027424 */ /* 0x010fe200078e00ff */
[----:B------:R-:W-:Y:S02]  /*18670*/  MOV R0, 0x18690 ;  /* 0x0001869000007802 */ /* 0x000fe40000000f00 */
[----:B--23--:R-:W-:Y:S05]  /*18680*/  CALL.REL.NOINC `($__internal_31_$__cuda_sm70_shflsync_idx_p) ;  /* 0x000007c000007944 */ /* 0x00cfea0003c00000 */
[----:B--2---:R-:W-:Y:S01]  /*18690*/  MOV R7, R2 ;  /* 0x0000000200077202 */ /* 0x004fe20000000f00 */
[----:B-1----:R-:W-:Y:S05]  /*186a0*/  BRA `(.L_x_1546) ;  /* 0xffffe45000007947 */ /* 0x002fea000383ffff */
.L_x_1499:
[----:B------:R-:W-:Y:S01]  /*186b0*/  IMAD.MOV.U32 R15, RZ, RZ, R5 ;  /* 0x000000ffff0f7224 */ /* 0x000fe200078e0005 */
[----:B------:R-:W-:Y:S01]  /*186c0*/  MOV R8, 0x2 ;  /* 0x0000000200087802 */ /* 0x000fe20000000f00 */
[----:B----4-:R-:W-:Y:S01]  /*186d0*/  IMAD.MOV.U32 R2, RZ, RZ, 0x181f ;  /* 0x0000181fff027424 */ /* 0x010fe200078e00ff */
[----:B------:R-:W-:Y:S02]  /*186e0*/  MOV R0, 0x18700 ;  /* 0x0001870000007802 */ /* 0x000fe40000000f00 */
[----:B-123--:R-:W-:Y:S05]  /*186f0*/  CALL.REL.NOINC `($__internal_31_$__cuda_sm70_shflsync_idx_p) ;  /* 0x0000075000007944 */ /* 0x00efea0003c00000 */
[----:B-12---:R-:W-:Y:S05]  /*18700*/  BRA `(.L_x_1547) ;  /* 0xffffe41000007947 */ /* 0x006fea000383ffff */
.L_x_1502:
[----:B-1----:R-:W-:Y:S01]  /*18710*/  IMAD.MOV.U32 R15, RZ, RZ, R6 ;  /* 0x000000ffff0f7224 */ /* 0x002fe200078e0006 */
[----:B------:R-:W-:Y:S01]  /*18720*/  MOV R8, 0x3 ;  /* 0x0000000300087802 */ /* 0x000fe20000000f00 */
[----:B------:R-:W-:Y:S01]  /*18730*/  IMAD.MOV.U32 R2, RZ, RZ, 0x181f ;  /* 0x0000181fff027424 */ /* 0x000fe200078e00ff */
[----:B------:R-:W-:-:S02]  /*18740*/  MOV R0, 0x18760 ;  /* 0x0001876000007802 */ /* 0x000fc40000000f00 */
[----:B--234-:R-:W-:Y:S05]  /*18750*/  CALL.REL.NOINC `($__internal_31_$__cuda_sm70_shflsync_idx_p) ;  /* 0x000006f000007944 */ /* 0x01cfea0003c00000 */
[----:B--2---:R-:W-:Y:S01]  /*18760*/  IMAD.MOV.U32 R6, RZ, RZ, R2 ;  /* 0x000000ffff067224 */ /* 0x004fe200078e0002 */
[----:B-1----:R-:W-:Y:S01]  /*18770*/  MOV R8, 0x3 ;  /* 0x0000000300087802 */ /* 0x002fe20000000f00 */
[----:B------:R-:W-:Y:S01]  /*18780*/  IMAD.MOV.U32 R15, RZ, RZ, R5 ;  /* 0x000000ffff0f7224 */ /* 0x000fe200078e0005 */
[----:B------:R-:W-:-:S02]  /*18790*/  MOV R2, 0x181f ;  /* 0x0000181f00027802 */ /* 0x000fc40000000f00 */
[----:B------:R-:W-:Y:S02]  /*187a0*/  MOV R0, 0x187c0 ;  /* 0x000187c000007802 */ /* 0x000fe40000000f00 */
[----:B------:R-:W-:Y:S05]  /*187b0*/  CALL.REL.NOINC `($__internal_31_$__cuda_sm70_shflsync_idx_p) ;  /* 0x0000069000007944 */ /* 0x000fea0003c00000 */
[----:B-12---:R-:W-:Y:S05]  /*187c0*/  BRA `(.L_x_1548) ;  /* 0xffffe49000007947 */ /* 0x006fea000383ffff */
.L_x_1504:
[----:B------:R-:W-:Y:S01]  /*187d0*/  IMAD.MOV.U32 R15, RZ, RZ, R3 ;  /* 0x000000ffff0f7224 */ /* 0x000fe200078e0003 */
[----:B------:R-:W-:Y:S01]  /*187e0*/  MOV R8, RZ ;  /* 0x000000ff00087202 */ /* 0x000fe20000000f00 */
[----:B---3--:R-:W-:Y:S01]  /*187f0*/  IMAD.MOV.U32 R2, RZ, RZ, 0x1f ;  /* 0x0000001fff027424 */ /* 0x008fe200078e00ff */
[----:B------:R-:W-:Y:S02]  /*18800*/  MOV R0, 0x18820 ;  /* 0x0001882000007802 */ /* 0x000fe40000000f00 */
[----:B--2---:R-:W-:Y:S05]  /*18810*/  CALL.REL.NOINC `($__internal_31_$__cuda_sm70_shflsync_idx_p) ;  /* 0x0000063000007944 */ /* 0x004fea0003c00000 */
[----:B--2---:R-:W-:Y:S01]  /*18820*/  MOV R5, R2 ;  /* 0x0000000200057202 */ /* 0x004fe20000000f00 */
[----:B-1----:R-:W-:Y:S05]  /*18830*/  BRA `(.L_x_1549) ;  /* 0xffffe5d000007947 */ /* 0x002fea000383ffff */
.L_x_1505:
[----:B------:R-:W-:Y:S01]  /*18840*/  IMAD.MOV.U32 R15, RZ, RZ, R3 ;  /* 0x000000ffff0f7224 */ /* 0x000fe200078e0003 */
[----:B------:R-:W-:Y:S01]  /*18850*/  MOV R8, 0x1 ;  /* 0x0000000100087802 */ /* 0x000fe20000000f00 */
[----:B------:R-:W-:Y:S01]  /*18860*/  IMAD.MOV.U32 R2, RZ, RZ, 0x1f ;  /* 0x0000001fff027424 */ /* 0x000fe200078e00ff */
[----:B------:R-:W-:Y:S02]  /*18870*/  MOV R0, 0x18890 ;  /* 0x0001889000007802 */ /* 0x000fe40000000f00 */
[----:B-12---:R-:W-:Y:S05]  /*18880*/  CALL.REL.NOINC `($__internal_31_$__cuda_sm70_shflsync_idx_p) ;  /* 0x000005c000007944 */ /* 0x006fea0003c00000 */
[----:B--2---:R-:W-:Y:S01]  /*18890*/  MOV R3, R2 ;  /* 0x0000000200037202 */ /* 0x004fe20000000f00 */
[----:B-1----:R-:W-:Y:S05]  /*188a0*/  BRA `(.L_x_1550) ;  /* 0xffffe58000007947 */ /* 0x002fea000383ffff */
.L_x_1506:
[----:B------:R-:W-:Y:S02]  /*188b0*/  MOV R2, 0x1 ;  /* 0x0000000100027802 */ /* 0x000fe40000000f00 */
[----:B------:R-:W-:-:S02]  /*188c0*/  MOV R0, 0x188e0 ;  /* 0x000188e000007802 */ /* 0x000fc40000000f00 */
[----:B-12---:R-:W-:Y:S05]  /*188d0*/  CALL.REL.NOINC `($__internal_32_$__cuda_sm70_shflsync_up_p) ;  /* 0x000005c000007944 */ /* 0x006fea0003c00000 */
[----:B-12---:R-:W-:Y:S05]  /*188e0*/  BRA `(.L_x_1551) ;  /* 0xffffe66000007947 */ /* 0x006fea000383ffff */
.L_x_1507:
[----:B------:R-:W-:Y:S02]  /*188f0*/  MOV R2, 0x2 ;  /* 0x0000000200027802 */ /* 0x000fe40000000f00 */
[----:B------:R-:W-:-:S02]  /*18900*/  MOV R0, 0x18920 ;  /* 0x0001892000007802 */ /* 0x000fc40000000f00 */
[----:B-12---:R-:W-:Y:S05]  /*18910*/  CALL.REL.NOINC `($__internal_32_$__cuda_sm70_shflsync_up_p) ;  /* 0x0000058000007944 */ /* 0x006fea0003c00000 */
        /* <DEDUP_REMOVED lines=18> */
[----:B-1----:R-:W-:Y:S01]  /*18a40*/  IMAD.IADD R13, R2, 0x1, R13 ;  /* 0x00000001020d7824 */ /* 0x002fe200078e020d */
[----:B------:R-:W-:-:S03]  /*18a50*/  MOV R2, 0x1f ;  /* 0x0000001f00027802 */ /* 0x000fc60000000f00 */
[----:B------:R-:W-:Y:S02]  /*18a60*/  IMAD.MOV.U32 R15, RZ, RZ, R13 ;  /* 0x000000ffff0f7224 */ /* 0x000fe400078e000d */
[----:B------:R-:W-:Y:S05]  /*18a70*/  CALL.REL.NOINC `($__internal_31_$__cuda_sm70_shflsync_idx_p) ;  /* 0x000003d000007944 */ /* 0x000fea0003c00000 */
[----:B-12---:R-:W-:Y:S05]  /*18a80*/  BRA `(.L_x_1552) ;  /* 0xffffe5c000007947 */ /* 0x006fea000383ffff */
.L_x_1511:
[----:B---3--:R-:W-:Y:S01]  /*18a90*/  IMAD.MOV.U32 R13, RZ, RZ, R3 ;  /* 0x000000ffff0d7224 */ /* 0x008fe200078e0003 */
[----:B------:R-:W-:Y:S02]  /*18aa0*/  MOV R2, 0x1 ;  /* 0x0000000100027802 */ /* 0x000fe40000000f00 */
[----:B------:R-:W-:Y:S02]  /*18ab0*/  MOV R0, 0x18ad0 ;  /* 0x00018ad000007802 */ /* 0x000fe40000000f00 */
[----:B------:R-:W-:Y:S05]  /*18ac0*/  CALL.REL.NOINC `($__internal_32_$__cuda_sm70_shflsync_up_p) ;  /* 0x000003d000007944 */ /* 0x000fea0003c00000 */
[----:B-12---:R-:W-:Y:S05]  /*18ad0*/  BRA `(.L_x_1553) ;  /* 0xffffe6c000007947 */ /* 0x006fea000383ffff */
.L_x_1512:
[----:B---3--:R-:W-:Y:S01]  /*18ae0*/  IMAD.MOV.U32 R13, RZ, RZ, R3 ;  /* 0x000000ffff0d7224 */ /* 0x008fe200078e0003 */
        /* <DEDUP_REMOVED lines=26> */
.L_x_1514:
[----:B------:R-:W-:Y:S02]  /*18c90*/  SEL R2, RZ, 0x1, P0 ;  /* 0x00000001ff027807 */ /* 0x000fe40000000000 */
[----:B------:R-:W-:Y:S02]  /*18ca0*/  MOV R0, 0x18cc0 ;  /* 0x00018cc000007802 */ /* 0x000fe40000000f00 */
[----:B---3--:R-:W-:Y:S05]  /*18cb0*/  CALL.REL.NOINC `($__internal_33_$__cuda_sm70_votesync_ballot) ;  /* 0x0000023000007944 */ /* 0x008fea0003c00000 */
[----:B------:R-:W-:Y:S05]  /*18cc0*/  BRA `(.L_x_1555) ;  /* 0xffffe66000007947 */ /* 0x000fea000383ffff */
.L_x_1515:
[----:B------:R-:W-:Y:S01]  /*18cd0*/  IMAD.MOV.U32 R15, RZ, RZ, R12 ;  /* 0x000000ffff0f7224 */ /* 0x000fe200078e000c */
[----:B--2---:R-:W-:Y:S01]  /*18ce0*/  MOV R8, R6 ;  /* 0x0000000600087202 */ /* 0x004fe20000000f00 */
[----:B------:R-:W-:Y:S01]  /*18cf0*/  IMAD.MOV.U32 R2, RZ, RZ, 0x1f ;  /* 0x0000001fff027424 */ /* 0x000fe200078e00ff */
[----:B------:R-:W-:Y:S02]  /*18d00*/  MOV R0, 0x18d20 ;  /* 0x00018d2000007802 */ /* 0x000fe40000000f00 */
[----:B-1-3--:R-:W-:Y:S05]  /*18d10*/  CALL.REL.NOINC `($__internal_31_$__cuda_sm70_shflsync_idx_p) ;  /* 0x0000013000007944 */ /* 0x00afea0003c00000 */
[----:B--2---:R-:W-:Y:S01]  /*18d20*/  IMAD.MOV.U32 R7, RZ, RZ, R2 ;  /* 0x000000ffff077224 */ /* 0x004fe200078e0002 */
[----:B-1----:R-:W-:Y:S01]  /*18d30*/  MOV R8, R6 ;  /* 0x0000000600087202 */ /* 0x002fe20000000f00 */
[----:B------:R-:W-:Y:S01]  /*18d40*/  IMAD.MOV.U32 R15, RZ, RZ, R21 ;  /* 0x000000ffff0f7224 */ /* 0x000fe200078e0015 */
[----:B------:R-:W-:Y:S02]  /*18d50*/  MOV R2, 0x1f ;  /* 0x0000001f00027802 */ /* 0x000fe40000000f00 */
[----:B------:R-:W-:-:S02]  /*18d60*/  MOV R0, 0x18d80 ;  /* 0x00018d8000007802 */ /* 0x000fc40000000f00 */
[----:B------:R-:W-:Y:S05]  /*18d70*/  CALL.REL.NOINC `($__internal_31_$__cuda_sm70_shflsync_idx_p) ;  /* 0x000000d000007944 */ /* 0x000fea0003c00000 */
[----:B--2---:R-:W-:Y:S01]  /*18d80*/  MOV R3, R2 ;  /* 0x0000000200037202 */ /* 0x004fe20000000f00 */
[----:B-1----:R-:W-:Y:S05]  /*18d90*/  BRA `(.L_x_1556) ;  /* 0xffffe5d000007947 */ /* 0x002fea000383ffff */
.L_x_1518:
[----:B------:R-:W-:Y:S01]  /*18da0*/  IMAD.MOV.U32 R15, RZ, RZ, R13 ;  /* 0x000000ffff0f7224 */ /* 0x000fe200078e000d */
[----:B------:R-:W-:-:S02]  /*18db0*/  MOV R2, 0x1f ;  /* 0x0000001f00027802 */ /* 0x000fc40000000f00 */
[----:B------:R-:W-:Y:S02]  /*18dc0*/  MOV R0, 0x18de0 ;  /* 0x00018de000007802 */ /* 0x000fe40000000f00 */
[----:B-1234-:R-:W-:Y:S05]  /*18dd0*/  CALL.REL.NOINC `($__internal_31_$__cuda_sm70_shflsync_idx_p) ;  /* 0x0000007000007944 */ /* 0x01efea0003c00000 */
[----:B--2---:R-:W-:Y:S01]  /*18de0*/  MOV R19, R2 ;  /* 0x0000000200137202 */ /* 0x004fe20000000f00 */
[----:B-1----:R-:W-:Y:S05]  /*18df0*/  BRA `(.L_x_1517) ;  /* 0xffffe5d000007947 */ /* 0x002fea000383ffff */
        .weak           $__internal_30_$__cuda_sm70_shflsync_bfly_p
        .type           $__internal_30_$__cuda_sm70_shflsync_bfly_p,@function
        .size           $__internal_30_$__cuda_sm70_shflsync_bfly_p,($__internal_31_$__cuda_sm70_shflsync_idx_p - $__internal_30_$__cuda_sm70_shflsync_bfly_p)
$__internal_30_$__cuda_sm70_shflsync_bfly_p:
[----:B------:R-:W-:Y:S01]  /*18e00*/  MOV R12, R2 ;  /* 0x00000002000c7202 */ /* 0x000fe20000000f00 */
[----:B------:R-:W-:Y:S04]  /*18e10*/  WARPSYNC R0 ;  /* 0x0000000000007348 */ /* 0x000fe80003800000 */
[----:B------:R-:W-:Y:S01]  /*18e20*/  MOV R13, 0x0 ;  /* 0x00000000000d7802 */ /* 0x000fe20000000f00 */
[----:B------:R1:W2:Y:S03]  /*18e30*/  SHFL.BFLY PT, R6, R241, R6, R5 ;  /* 0x0c000006f1067389 */ /* 0x0002a600000e0005 */
[----:B------:R-:W-:Y:S05]  /*18e40*/  RET.REL.NODEC R12 `(_ZN7cutlass13device_kernelIN5flash19enable_sm80_to_sm89INS1_16FlashAttnFwdSm80INS1_25CollectiveMainloopFwdSm80ILi8ELi2ELb0EN4cute5tupleIJNS5_1CILi128EEENS7_ILi64EEENS7_ILi192EEEEEELi192ENS_10bfloat16_tEfNS_4arch4Sm80ELb0ELb0ELb1ELb1ELb0ELb1ELb1ELb1EEENS1_21CollectiveEpilogueFwdINS6_IJS8_SA_S9_EEENS6_IJNS7_ILi1EEESI_SI_EEESC_SE_Li256ELb1ELb1ELb1ELb0EEENS1_36VarlenDynamicPersistentTileSchedulerILi128ELi64ELi256ELi256ELb1ELb1ELb0ELb0ELb1ELb1EEEEEEEEEvNT_6ParamsE) ;  /* 0xfffe71b00c007950 */ /* 0x000fea0003c3ffff */
        .weak           $__internal_31_$__cuda_sm70_shflsync_idx_p
        .type           $__internal_31_$__cuda_sm70_shflsync_idx_p,@function
        .size           $__internal_31_$__cuda_sm70_shflsync_idx_p,($__internal_32_$__cuda_sm70_shflsync_up_p - $__internal_31_$__cuda_sm70_shflsync_idx_p)
$__internal_31_$__cuda_sm70_shflsync_idx_p:
[----:B------:R-:W-:Y:S01]  /*18e50*/  MOV R16, R0 ;  /* 0x0000000000107202 */ /* 0x000fe20000000f00 */
[----:B------:R-:W-:Y:S04]  /*18e60*/  WARPSYNC R213 ;  /* 0x000000d500007348 */ /* 0x000fe80003800000 */
[----:B------:R-:W-:Y:S01]  /*18e70*/  MOV R17, 0x0 ;  /* 0x0000000000117802 */ /* 0x000fe20000000f00 */
[----:B------:R1:W2:Y:S03]  /*18e80*/  SHFL.IDX PT, R2, R15, R8, R2 ;  /* 0x000000080f027389 */ /* 0x0002a600000e0002 */
[----:B------:R-:W-:Y:S05]  /*18e90*/  RET.REL.NODEC R16 `(_ZN7cutlass13device_kernelIN5flash19enable_sm80_to_sm89INS1_16FlashAttnFwdSm80INS1_25CollectiveMainloopFwdSm80ILi8ELi2ELb0EN4cute5tupleIJNS5_1CILi128EEENS7_ILi64EEENS7_ILi192EEEEEELi192ENS_10bfloat16_tEfNS_4arch4Sm80ELb0ELb0ELb1ELb1ELb0ELb1ELb1ELb1EEENS1_21CollectiveEpilogueFwdINS6_IJS8_SA_S9_EEENS6_IJNS7_ILi1EEESI_SI_EEESC_SE_Li256ELb1ELb1ELb1ELb0EEENS1_36VarlenDynamicPersistentTileSchedulerILi128ELi64ELi256ELi256ELb1ELb1ELb0ELb0ELb1ELb1EEEEEEEEEvNT_6ParamsE) ;  /* 0xfffe716010007950 */ /* 0x000fea0003c3ffff */
        .weak           $__internal_32_$__cuda_sm70_shflsync_up_p
        .type           $__internal_32_$__cuda_sm70_shflsync_up_p,@function
        .size           $__internal_32_$__cuda_sm70_shflsync_up_p,($__internal_33_$__cuda_sm70_votesync_ballot - $__internal_32_$__cuda_sm70_shflsync_up_p)
$__internal_32_$__cuda_sm70_shflsync_up_p:
[----:B------:R-:W-:Y:S01]  /*18ea0*/  MOV R6, R0 ;  /* 0x0000000000067202 */ /* 0x000fe20000000f00 */
[----:B------:R-:W-:Y:S04]  /*18eb0*/  WARPSYNC R214 ;  /* 0x000000d600007348 */ /* 0x000fe80003800000 */
[----:B------:R-:W-:Y:S01]  /*18ec0*/  MOV R7, 0x0 ;  /* 0x0000000000077802 */ /* 0x000fe20000000f00 */
[----:B------:R1:W2:Y:S03]  /*18ed0*/  SHFL.UP PT, R2, R13, R2, R215 ;  /* 0x040000020d027389 */ /* 0x0002a600000e00d7 */
[----:B------:R-:W-:Y:S05]  /*18ee0*/  RET.REL.NODEC R6 `(_ZN7cutlass13device_kernelIN5flash19enable_sm80_to_sm89INS1_16FlashAttnFwdSm80INS1_25CollectiveMainloopFwdSm80ILi8ELi2ELb0EN4cute5tupleIJNS5_1CILi128EEENS7_ILi64EEENS7_ILi192EEEEEELi192ENS_10bfloat16_tEfNS_4arch4Sm80ELb0ELb0ELb1ELb1ELb0ELb1ELb1ELb1EEENS1_21CollectiveEpilogueFwdINS6_IJS8_SA_S9_EEENS6_IJNS7_ILi1EEESI_SI_EEESC_SE_Li256ELb1ELb1ELb1ELb0EEENS1_36VarlenDynamicPersistentTileSchedulerILi128ELi64ELi256ELi256ELb1ELb1ELb0ELb0ELb1ELb1EEEEEEEEEvNT_6ParamsE) ;  /* 0xfffe711006007950 */ /* 0x000fea0003c3ffff */
        .weak           $__internal_33_$__cuda_sm70_votesync_ballot
        .type           $__internal_33_$__cuda_sm70_votesync_ballot,@function
        .size           $__internal_33_$__cuda_sm70_votesync_ballot,(.L_x_2508 - $__internal_33_$__cuda_sm70_votesync_ballot)
$__internal_33_$__cuda_sm70_votesync_ballot:
[----:B------:R-:W-:Y:S01]  /*18ef0*/  ISETP.NE.U32.AND P0, PT, R2, 0x1, PT ;  /* 0x000000010200780c */ /* 0x000fe20003f05070 */
[----:B------:R-:W-:Y:S01]  /*18f00*/  IMAD.MOV.U32 R2, RZ, RZ, R0 ;  /* 0x000000ffff027224 */ /* 0x000fe200078e0000 */
[----:B------:R-:W-:Y:S04]  /*18f10*/  WARPSYNC R212 ;  /* 0x000000d400007348 */ /* 0x000fe80003800000 */
[----:B------:R-:W-:-:S07]  /*18f20*/  IMAD.MOV.U32 R3, RZ, RZ, 0x0 ;  /* 0x00000000ff037424 */ /* 0x000fce00078e00ff */
[----:B------:R-:W-:-:S04]  /*18f30*/  VOTE.ANY R9, PT, !P0 ;  /* 0x0000000000097806 */ /* 0x000fc800040e0100 */
[----:B------:R-:W-:Y:S01]  /*18f40*/  LOP3.LUT R9, R9, R212, RZ, 0xc0, !PT ;  /* 0x000000d409097212 */ /* 0x000fe200078ec0ff */
[----:B------:R-:W-:Y:S06]  /*18f50*/  RET.REL.NODEC R2 `(_ZN7cutlass13device_kernelIN5flash19enable_sm80_to_sm89INS1_16FlashAttnFwdSm80INS1_25CollectiveMainloopFwdSm80ILi8ELi2ELb0EN4cute5tupleIJNS5_1CILi128EEENS7_ILi64EEENS7_ILi192EEEEEELi192ENS_10bfloat16_tEfNS_4arch4Sm80ELb0ELb0ELb1ELb1ELb0ELb1ELb1ELb1EEENS1_21CollectiveEpilogueFwdINS6_IJS8_SA_S9_EEENS6_IJNS7_ILi1EEESI_SI_EEESC_SE_Li256ELb1ELb1ELb1ELb0EEENS1_36VarlenDynamicPersistentTileSchedulerILi128ELi64ELi256ELi256ELb1ELb1ELb0ELb0ELb1ELb1EEEEEEEEEvNT_6ParamsE) ;  /* 0xfffe70a002007950 */ /* 0x000fec0003c3ffff */
.L_x_1557:
        /* <DEDUP_REMOVED lines=10> */
.L_x_2508:


//--------------------- .text._ZN7cutlass13device_kernelIN5flash19enable_sm80_to_sm89INS1_16FlashAttnFwdSm80INS1_25CollectiveMainloopFwdSm80ILi8ELi2ELb0EN4cute5tupleIJNS5_1CILi128EEENS7_ILi64EEENS7_ILi192EEEEEELi192ENS_10bfloat16_tEfNS_4arch4Sm80ELb0ELb1ELb1ELb0ELb0ELb0ELb1ELb1EEENS1_21CollectiveEpilogueFwdINS6_IJS8_SA_S9_EEENS6_IJNS7_ILi1EEESI_SI_EEESC_SE_Li256ELb0ELb1ELb1ELb0EEENS1_19SingleTileSchedulerILb0ELb1ELb1ELi128EEEEEEEEEvNT_6ParamsE --------------------------
	.section	.text._ZN7cutlass13device_kernelIN5flash19enable_sm80_to_sm89INS1_16FlashAttnFwdSm80INS1_25CollectiveMainloopFwdSm80ILi8ELi2ELb0EN4cute5tupleIJNS5_1CILi128EEENS7_ILi64EEENS7_ILi192EEEEEELi192ENS_10bfloat16_tEfNS_4arch4Sm80ELb0ELb1ELb1ELb0ELb0ELb0ELb1ELb1EEENS1_21CollectiveEpilogueFwdINS6_IJS8_SA_S9_EEENS6_IJNS7_ILi1EEESI_SI_EEESC_SE_Li256ELb0ELb1ELb1ELb0EEENS1_19SingleTileSchedulerILb0ELb1ELb1ELi128EEEEEEEEEvNT_6ParamsE,"ax",@progbits
	.sectioninfo	@"SHI_REGISTERS=244"
	.align	128
.text._ZN7cutlass13device_kernelIN5flash19enable_sm80_to_sm89INS1_16FlashAttnFwdSm80INS1_25CollectiveMainloopFwdSm80ILi8ELi2ELb0EN4cute5tupleIJNS5_1CILi128EEENS7_ILi64EEENS7_ILi192EEEEEELi192ENS_10bfloat16_tEfNS_4arch4Sm80ELb0ELb1ELb1ELb0ELb0ELb0ELb1ELb1EEENS1_21CollectiveEpilogueFwdINS6_IJS8_SA_S9_EEENS6_IJNS7_ILi1EEESI_SI_EEESC_SE_Li256ELb0ELb1ELb1ELb0EEENS1_19SingleTileSchedulerILb0ELb1ELb1ELi128EEEEEEEEEvNT_6ParamsE:
        .type           _ZN7cutlass13device_kernelIN5flash19enable_sm80_to_sm89INS1_16FlashAttnFwdSm80INS1_25CollectiveMainloopFwdSm80ILi8ELi2ELb0EN4cute5tupleIJNS5_1CILi128EEENS7_ILi64EEENS7_ILi192EEEEEELi192ENS_10bfloat16_tEfNS_4arch4Sm80ELb0ELb1ELb1ELb0ELb0ELb0ELb1ELb1EEENS1_21CollectiveEpilogueFwdINS6_IJS8_SA_S9_EEENS6_IJNS7_ILi1EEESI_SI_EEESC_SE_Li256ELb0ELb1ELb1ELb0EEENS1_19SingleTileSchedulerILb0ELb1ELb1ELi128EEEEEEEEEvNT_6ParamsE,@function
        .size           _ZN7cutlass13device_kernelIN5flash19enable_sm80_to_sm89INS1_16FlashAttnFwdSm80INS1_25CollectiveMainloopFwdSm80ILi8ELi2ELb0EN4cute5tupleIJNS5_1CILi128EEENS7_ILi64EEENS7_ILi192EEEEEELi192ENS_10bfloat16_tEfNS_4arch4Sm80ELb0ELb1ELb1ELb0ELb0ELb0ELb1ELb1EEENS1_21CollectiveEpilogueFwdINS6_IJS8_SA_S9_EEENS6_IJNS7_ILi1EEESI_SI_EEESC_SE_Li256ELb0ELb1ELb1ELb0EEENS1_19SingleTileSchedulerILb0ELb1ELb1ELi128EEEEEEEEEvNT_6ParamsE,(.L_x_2513 - _ZN7cutlass13device_kernelIN5flash19enable_sm80_to_sm89INS1_16FlashAttnFwdSm80INS1_25CollectiveMainloopFwdSm80ILi8ELi2ELb0EN4cute5tupleIJNS5_1CILi128EEENS7_ILi64EEENS7_ILi192EEEEEELi192ENS_10bfloat16_tEfNS_4arch4Sm80ELb0ELb1ELb1ELb0ELb0ELb0ELb1ELb1EEENS1_21CollectiveEpilogueFwdINS6_IJS8_SA_S9_EEENS6_IJNS7_ILi1EEESI_SI_EEESC_SE_Li256ELb0ELb1ELb1ELb0EEENS1_19SingleTileSchedulerILb0ELb1ELb1ELi128EEEEEEEEEvNT_6ParamsE)
        .other          _ZN7cutlass13device_kernelIN5flash19enable_sm80_to_sm89INS1_16FlashAttnFwdSm80INS1_25CollectiveMainloopFwdSm80ILi8ELi2ELb0EN4cute5tupleIJNS5_1CILi128EEENS7_ILi64EEENS7_ILi192EEEEEELi192ENS_10bfloat16_tEfNS_4arch4Sm80ELb0ELb1ELb1ELb0ELb0ELb0ELb1ELb1EEENS1_21CollectiveEpilogueFwdINS6_IJS8_SA_S9_EEENS6_IJNS7_ILi1EEESI_SI_EEESC_SE_Li256ELb0ELb1ELb1ELb0EEENS1_19SingleTileSchedulerILb0ELb1ELb1ELi128EEEEEEEEEvNT_6ParamsE,@"STO_CUDA_ENTRY STV_DEFAULT"
_ZN7cutlass13device_kernelIN5flash19enable_sm80_to_sm89INS1_16FlashAttnFwdSm80INS1_25CollectiveMainloopFwdSm80ILi8ELi2ELb0EN4cute5tupleIJNS5_1CILi128EEENS7_ILi64EEENS7_ILi192EEEEEELi192ENS_10bfloat16_tEfNS_4arch4Sm80ELb0ELb1ELb1ELb0ELb0ELb0ELb1ELb1EEENS1_21CollectiveEpilogueFwdINS6_IJS8_SA_S9_EEENS6_IJNS7_ILi1EEESI_SI_EEESC_SE_Li256ELb0ELb1ELb1ELb0EEENS1_19SingleTileSchedulerILb0ELb1ELb1ELi128EEEEEEEEEvNT_6ParamsE:
        /* <DEDUP_REMOVED lines=17> */
.L_x_1558:
[----:B---3--:R-:W-:Y:S02]  /*0110*/  ULDC.64 UR4, c[0x0][0x550] ;  /* 0x0001540000047ab9 */ /* 0x008fe40000000a00 */
[----:B------:R-:W-:Y:S02]  /*0120*/  UISETP.NE.AND UP0, UPT, UR4, 0x1, UPT ;  /* 0x000000010400788c */ /* 0x000fe4000bf05270 */
[----:B------:R-:W-:-:S02]  /*0130*/  UIMAD.WIDE.U32 UR10, UR6, UR5, URZ ;  /* 0x00000005060a72a5 */ /* 0x000fc4000f8e003f */
[----:B------:R-:W-:Y:S02]  /*0140*/  ULDC UR4, c[0x0][0x558] ;  /* 0x0001560000047ab9 */ /* 0x000fe40000000800 */
[----:B------:R-:W-:-:S05]  /*0150*/  UMOV UR8, UR6 ;  /* 0x0000000600087c82 */ /* 0x000fca0008000000 */
[----:B------:R-:W-:-:S03]  /*0160*/  @UP0 USHF.R.U32.HI UR8, URZ, UR4, UR11 ;  /* 0x000000043f080299 */ /* 0x000fc6000801160b */
.L_x_1559:
        /* <DEDUP_REMOVED lines=35> */
.L_x_1561:
[----:B------:R-:W-:Y:S02]  /*03a0*/  ULDC UR4, c[0x0][0x32c] ;  /* 0x0000cb0000047ab9 */ /* 0x000fe40000000800 */
[----:B------:R-:W-:-:S03]  /*03b0*/  UISETP.NE.AND UP0, UPT, UR11, UR4, UPT ;  /* 0x000000040b00728c */ /* 0x000fc6000bf05270 */
[----:B------:R-:W-:Y:S02]  /*03c0*/  ULDC.64 UR4, c[0x0][0x330] ;  /* 0x0000cc0000047ab9 */ /* 0x000fe40000000a00 */
[----:B------:R-:W-:-:S06]  /*03d0*/  UIMAD.WIDE.U32 UR14, UR7, UR4, URZ ;  /* 0x00000004070e72a5 */ /* 0x000fcc000f8e003f */
[----:B------:R-:W-:Y:S02]  /*03e0*/  @UP0 USHF.R.U32.HI UR7, URZ, UR5, UR15 ;  /* 0x000000053f070299 */ /* 0x000fe4000801160f */
.L_x_1562:
[----:B------:R-:W-:Y:S02]  /*03f0*/  ULDC UR4, c[0x0][0x32c] ;  /* 0x0000cb0000047ab9 */ /* 0x000fe40000000800 */
[----:B------:R-:W-:-:S04]  /*0400*/  UIMAD UR4, UR7, UR4, UR4 ;  /* 0x00000004070472a4 */ /* 0x000fc8000f8e0204 */
[----:B------:R-:W-:-:S04]  /*0410*/  UISETP.LT.AND UP0, UPT, UR6, UR4, UPT ;  /* 0x000000040600728c */ /* 0x000fc8000bf01270 */
[----:B------:R-:W-:-:S03]  /*0420*/  USEL UR6, UR6, UR4, UP0 ;  /* 0x0000000406067287 */ /* 0x000fc60008000000 */
.L_x_1560:
[----:B------:R-:W-:Y:S01]  /*0430*/  ULDC.64 UR4, c[0x0][0x2c8] ;  /* 0x0000b20000047ab9 */ /* 0x000fe20000000a00 */
[----:B------:R-:W-:Y:S01]  /*0440*/  PLOP3.LUT P0, PT, PT, PT, UP1, 0x40, 0x0 ;  /* 0x000000000000781c */ /* 0x000fe20003f0e818 */
[----:B------:R-:W-:Y:S02]  /*0450*/  UMOV UR7, 0x3f ;  /* 0x0000003f00077882 */ /* 0x000fe40000000000 */
[----:B------:R-:W-:Y:S02]  /*0460*/  ULDC UR12, c[0x0][0x1d0] ;  /* 0x00007400000c7ab9 */ /* 0x000fe40000000800 */
[----:B------:R-:W-:Y:S02]  /*0470*/  UIMAD.WIDE.U32 UR14, UR13, UR4, URZ ;  /* 0x000000040d0e72a5 */ /* 0x000fe4000f8e003f */
[----:B------:R-:W-:Y:S02]  /*0480*/  UIADD3 UR6, UR6, 0x3f, URZ ;  /* 0x0000003f06067890 */ /* 0x000fe4000fffe03f */
[----:B------:R-:W-:-:S02]  /*0490*/  UIADD3 UR7, UR7, UR12, URZ ;  /* 0x0000000c07077290 */ /* 0x000fc4000fffe03f */
[----:B------:R-:W-:Y:S02]  /*04a0*/  UMOV UR4, UR13 ;  /* 0x0000000d00047c82 */ /* 0x000fe40008000000 */
[----:B------:R-:W-:Y:S02]  /*04b0*/  @UP2 USHF.R.U32.HI UR4, URZ, UR5, UR15 ;  /* 0x000000053f042299 */ /* 0x000fe4000801160f */
[----:B------:R-:W-:Y:S02]  /*04c0*/  ULDC UR11, c[0x0][0x168] ;  /* 0x00005a00000b7ab9 */ /* 0x000fe40000000800 */
[----:B------:R-:W-:Y:S02]  /*04d0*/  USHF.R.S32.HI UR15, URZ, 0x1f, UR6 ;  /* 0x0000001f3f0f7899 */ /* 0x000fe40008011406 */
[----:B------:R-:W-:Y:S02]  /*04e0*/  USHF.R.S32.HI UR14, URZ, 0x1f, UR7 ;  /* 0x0000001f3f0e7899 */ /* 0x000fe40008011407 */
[----:B------:R-:W-:-:S02]  /*04f0*/  UIADD3 UR12, UR12, -UR11, URZ ;  /* 0x8000000b0c0c7290 */ /* 0x000fc4000fffe03f */
[----:B------:R-:W-:Y:S02]  /*0500*/  ULEA.HI UR6, UR15, UR6, URZ, 0x6 ;  /* 0x000000060f067291 */ /* 0x000fe4000f8f303f */
[----:B------:R-:W-:Y:S02]  /*0510*/  ULEA.HI UR14, UR14, UR7, URZ, 0x6 ;  /* 0x000000070e0e7291 */ /* 0x000fe4000f8f303f */
[----:B------:R-:W-:Y:S02]  /*0520*/  UIADD3 UR4, UR12, UR4, URZ ;  /* 0x000000040c047290 */ /* 0x000fe4000fffe03f */
[----:B------:R-:W-:Y:S02]  /*0530*/  ULDC UR5, c[0x0][0x324] ;  /* 0x0000c90000057ab9 */ /* 0x000fe40000000800 */
[----:B------:R-:W-:Y:S02]  /*0540*/  USHF.R.S32.HI UR6, URZ, 0x6, UR6 ;  /* 0x000000063f067899 */ /* 0x000fe40008011406 */
[----:B------:R-:W-:-:S02]  /*0550*/  USHF.R.S32.HI UR14, URZ, 0x6, UR14 ;  /* 0x000000063f0e7899 */ /* 0x000fc4000801140e */
[----:B------:R-:W-:Y:S02]  /*0560*/  UIADD3 UR5, UR4, -UR5, URZ ;  /* 0x8000000504057290 */ /* 0x000fe4000fffe03f */
[----:B------:R-:W-:-:S04]  /*0570*/  UISETP.LT.AND UP0, UPT, UR14, UR6, UPT ;  /* 0x000000060e00728c */ /* 0x000fc8000bf01270 */
[----:B------:R-:W-:Y:S01]  /*0580*/  USEL UR6, UR14, UR6, UP0 ;  /* 0x000000060e067287 */ /* 0x000fe20008000000 */
[----:B------:R-:W-:Y:S01]  /*0590*/  MOV R3, UR5 ;  /* 0x0000000500037c02 */ /* 0x000fe20008000f00 */
[----:B------:R-:W-:Y:S05]  /*05a0*/  @P0 BRA `(.L_x_1563) ;  /* 0x0000010000000947 */ /* 0x000fea0003800000 */
[----:B------:R-:W-:-:S04]  /*05b0*/  MOV R4, UR4 ;  /* 0x0000000400047c02 */ /* 0x000fc80008000f00 */
        /* <DEDUP_REMOVED lines=9> */
.L_x_1564:
[----:B------:R-:W-:-:S04]  /*0650*/  MOV R2, c[0x0][0x32c] ;  /* 0x0000cb0000027a02 */ /* 0x000fc80000000f00 */
[----:B------:R-:W-:-:S13]  /*0660*/  ISETP.NE.AND P0, PT, R2, 0x1, PT ;  /* 0x000000010200780c */ /* 0x000fda0003f05270 */
[----:B------:R-:W-:-:S05]  /*0670*/  @P0 IMAD.HI.U32 R2, R4, c[0x0][0x330], RZ ;  /* 0x0000cc0004020a27 */ /* 0x000fca00078e00ff */
[----:B------:R-:W-:-:S05]  /*0680*/  @P0 SHF.R.U32.HI R4, RZ, c[0x0][0x334], R2 ;  /* 0x0000cd00ff040a19 */ /* 0x000fca0000011602 */
.L_x_1565:
[----:B------:R-:W-:-:S05]  /*0690*/  IMAD R4, R4, c[0x0][0x32c], RZ ;  /* 0x0000cb0004047a24 */ /* 0x000fca00078e02ff */
[----:B------:R-:W-:-:S04]  /*06a0*/  IMNMX R3, R3, R4, !PT ;  /* 0x0000000403037217 */ /* 0x000fc80007800200 */
.L_x_1563:
[----:B------:R-:W-:Y:S01]  /*06b0*/  SHF.R.S32.HI R2, RZ, 0x1f, R3 ;  /* 0x0000001fff027819 */ /* 0x000fe20000011403 */
[----:B------:R-:W-:Y:S01]  /*06c0*/  USHF.R.U32.HI UR5, URZ, 0x10, UR10 ;  /* 0x000000103f057899 */ /* 0x000fe2000801160a */
[----:B------:R-:W-:Y:S01]  /*06d0*/  IMAD.MOV.U32 R132, RZ, RZ, RZ ;  /* 0x000000ffff847224 */ /* 0x000fe200078e00ff */
[----:B------:R-:W-:Y:S01]  /*06e0*/  ULDC UR4, c[0x0][0x338] ;  /* 0x0000ce0000047ab9 */ /* 0x000fe20000000800 */
[----:B------:R-:W-:Y:S01]  /*06f0*/  LEA.HI R2, R2, R3, RZ, 0x6 ;  /* 0x0000000302027211 */ /* 0x000fe200078f30ff */
[----:B------:R-:W-:-:S03]  /*0700*/  UISETP.NE.AND UP0, UPT, UR5, URZ, UPT ;  /* 0x0000003f0500728c */ /* 0x000fc6000bf05270 */
[----:B------:R-:W-:Y:S01]  /*0710*/  SHF.R.S32.HI R193, RZ, 0x6, R2 ;  /* 0x00000006ffc17819 */ /* 0x000fe20000011402 */
[----:B------:R-:W-:-:S03]  /*0720*/  USEL UR4, UR5, UR4, UP0 ;  /* 0x0000000405047287 */ /* 0x000fc60008000000 */
[----:B------:R-:W-:-:S04]  /*0730*/  IMNMX R193, RZ, R193, !PT ;  /* 0x000000c1ffc17217 */ /* 0x000fc80007800200 */
[----:B------:R-:W-:-:S13]  /*0740*/  ISETP.LT.AND P0, PT, R193, UR6, PT ;  /* 0x00000006c1007c0c */ /* 0x000fda000bf01270 */
[----:B------:R-:W-:Y:S05]  /*0750*/  @!P0 BRA `(.L_x_1566) ;  /* 0x000001c000008947 */ /* 0x000fea0003800000 */
[----:B------:R-:W-:Y:S01]  /*0760*/  IMAD.U32 R2, RZ, RZ, UR4 ;  /* 0x00000004ff027e24 */ /* 0x000fe2000f8e00ff */
[----:B------:R-:W-:-:S04]  /*0770*/  UIADD3 UR5, UR4, -0x1, UR6 ;  /* 0xffffffff04057890 */ /* 0x000fc8000fffe006 */
[-C--:B------:R-:W-:Y:S02]  /*0780*/  IABS R5, R2.reuse ;  /* 0x0000000200057213 */ /* 0x080fe40000000000 */
[----:B------:R-:W-:Y:S02]  /*0790*/  IADD3 R7, -R193, UR5, RZ ;  /* 0x00000005c1077c10 */ /* 0x000fe4000fffe1ff */
[----:B------:R-:W1:Y:S01]  /*07a0*/  I2F.RP R10, R5 ;  /* 0x00000005000a7306 */ /* 0x000e620000209400 */
[----:B------:R-:W-:Y:S02]  /*07b0*/  IABS R2, R2 ;  /* 0x0000000200027213 */ /* 0x000fe40000000000 */
[----:B------:R-:W-:Y:S02]  /*07c0*/  IABS R3, R7 ;  /* 0x0000000700037213 */ /* 0x000fe40000000000 */
[----:B------:R-:W-:Y:S01]  /*07d0*/  LOP3.LUT R7, R7, UR4, RZ, 0x3c, !PT ;  /* 0x0000000407077c12 */ /* 0x000fe2000f8e3cff */
        /* <DEDUP_REMOVED lines=14> */
[----:B------:R-:W-:Y:S02]  /*08c0*/  ISETP.NE.AND P1, PT, RZ, UR4, PT ;  /* 0x00000004ff007c0c */ /* 0x000fe4000bf25270 */
[----:B------:R-:W-:-:S13]  /*08d0*/  ISETP.GE.U32.AND P2, PT, R2, R5, PT ;  /* 0x000000050200720c */ /* 0x000fda0003f46070 */
[----:B------:R-:W-:-:S05]  /*08e0*/  @P2 IADD3 R4, R4, 0x1, RZ ;  /* 0x0000000104042810 */ /* 0x000fca0007ffe0ff */
[----:B------:R-:W-:Y:S01]  /*08f0*/  @!P0 IMAD.MOV R4, RZ, RZ, -R4 ;  /* 0x000000ffff048224 */ /* 0x000fe200078e0a04 */
[----:B------:R-:W-:-:S05]  /*0900*/  @!P1 LOP3.LUT R4, RZ, UR4, RZ, 0x33, !PT ;  /* 0x00000004ff049c12 */ /* 0x000fca000f8e33ff */
[----:B------:R-:W-:Y:S02]  /*0910*/  IMAD.MOV.U32 R132, RZ, RZ, R4 ;  /* 0x000000ffff847224 */ /* 0x000fe400078e0004 */
.L_x_1566:
[----:B------:R-:W-:Y:S01]  /*0920*/  ULOP3.LUT UR10, UR10, 0xffff, URZ, 0xc0, !UPT ;  /* 0x0000ffff0a0a7892 */ /* 0x000fe2000f8ec03f */
[----:B------:R-:W-:Y:S01]  /*0930*/  PLOP3.LUT P2, PT, PT, PT, PT, 0x80, 0x0 ;  /* 0x000000000000781c */ /* 0x000fe20003f4f070 */
[----:B------:R-:W-:Y:S01]  /*0940*/  IMAD.MOV.U32 R7, RZ, RZ, RZ ;  /* 0x000000ffff077224 */ /* 0x000fe200078e00ff */
[----:B------:R-:W-:Y:S01]  /*0950*/  MOV R4, RZ ;  /* 0x000000ff00047202 */ /* 0x000fe20000000f00 */
[----:B------:R-:W-:Y:S01]  /*0960*/  CS2R R84, SRZ ;  /* 0x0000000000547805 */ /* 0x000fe2000001ff00 */
[----:B------:R-:W-:Y:S01]  /*0970*/  CS2R R82, SRZ ;  /* 0x0000000000527805 */ /* 0x000fe2000001ff00 */
[----:B------:R-:W-:Y:S01]  /*0980*/  IMAD R193, R132, UR10, R193 ;  /* 0x0000000a84c17c24 */ /* 0x000fe2000f8e02c1 */
[----:B------:R-:W-:Y:S01]  /*0990*/  ULDC.64 UR10, c[0x0][0x118] ;  /* 0x00004600000a7ab9 */ /* 0x000fe20000000a00 */
[----:B------:R-:W-:Y:S01]  /*09a0*/  CS2R R80, SRZ ;  /* 0x0000000000507805 */ /* 0x000fe2000001ff00 */
[----:B------:R-:W-:Y:S01]  /*09b0*/  CS2R R78, SRZ ;  /* 0x00000000004e7805 */ /* 0x000fe2000001ff00 */
[----:B------:R-:W-:Y:S01]  /*09c0*/  IMAD.IADD R132, R193, 0x1, R132 ;  /* 0x00000001c1847824 */ /* 0x000fe200078e0284 */
[----:B------:R-:W-:Y:S01]  /*09d0*/  CS2R R76, SRZ ;  /* 0x00000000004c7805 */ /* 0x000fe2000001ff00 */
[----:B------:R-:W-:Y:S01]  /*09e0*/  CS2R R74, SRZ ;  /* 0x00000000004a7805 */ /* 0x000fe2000001ff00 */
[----:B------:R-:W-:Y:S01]  /*09f0*/  CS2R R72, SRZ ;  /* 0x0000000000487805 */ /* 0x000fe2000001ff00 */
[----:B------:R-:W-:Y:S01]  /*0a00*/  CS2R R70, SRZ ;  /* 0x0000000000467805 */ /* 0x000fe2000001ff00 */
[----:B------:R-:W-:Y:S01]  /*0a10*/  IMNMX R132, R132, UR6, PT ;  /* 0x0000000684847c17 */ /* 0x000fe2000b800200 */
        /* <DEDUP_REMOVED lines=47> */
[----:B------:R-:W-:-:S05]  /*0d10*/  @P4 IMAD.WIDE R4, R0, R3, c[0x0][0x340] ;  /* 0x0000d00000044625 */ /* 0x000fca00078e0203 */
[----:B------:R1:W2:Y:S01]  /*0d20*/  @P4 LDG.E R2, [R4.64] ;  /* 0x0000000a04024981 */ /* 0x0002a2000c1e1900 */
[----:B------:R-:W-:Y:S01]  /*0d30*/  SHF.R.S32.HI R89, RZ, 0x1f, R6 ;  /* 0x0000001fff597819 */ /* 0x000fe20000011406 */
[----:B------:R-:W-:Y:S01]  /*0d40*/  UIMAD UR6, UR14, UR4, URZ ;  /* 0x000000040e0672a4 */ /* 0x000fe2000f8e023f */
[----:B------:R-:W-:Y:S01]  /*0d50*/  PLOP3.LUT P2, PT, PT, PT, UP2, 0x80, 0x0 ;  /* 0x000000000000781c */ /* 0x000fe20003f4f028 */
[----:B------:R-:W-:Y:S01]  /*0d60*/  UIMAD.WIDE.U32 UR16, UR8, UR4, URZ ;  /* 0x00000004081072a5 */ /* 0x000fe2000f8e003f */
[CC--:B------:R-:W-:Y:S01]  /*0d70*/  LEA.HI R8, R89.reuse, R6.reuse, RZ, 0x3 ;  /* 0x0000000659087211 */ /* 0x0c0fe200078f18ff */
[----:B------:R-:W-:Y:S01]  /*0d80*/  UIMAD UR4, UR8, UR5, UR6 ;  /* 0x00000005080472a4 */ /* 0x000fe2000f8e0206 */
[CC--:B------:R-:W-:Y:S01]  /*0d90*/  LEA.HI R19, R89.reuse, R6.reuse, RZ, 0x4 ;  /* 0x0000000659137211 */ /* 0x0c0fe200078f20ff */
[----:B------:R-:W-:Y:S01]  /*0da0*/  BSSY B0, `(.L_x_1568) ;  /* 0x0000097000007945 */ /* 0x000fe20003800000 */
[----:B------:R-:W-:Y:S01]  /*0db0*/  LOP3.LUT R3, R8, 0xfffffff8, RZ, 0xc0, !PT ;  /* 0xfffffff808037812 */ /* 0x000fe200078ec0ff */
[----:B------:R-:W-:Y:S01]  /*0dc0*/  UIADD3 UR4, UR17, UR4, URZ ;  /* 0x0000000411047290 */ /* 0x000fe2000fffe03f */
[----:B------:R-:W-:Y:S01]  /*0dd0*/  SHF.R.S32.HI R9, RZ, 0x3, R8 ;  /* 0x00000003ff097819 */ /* 0x000fe20000011408 */
[----:B------:R-:W-:Y:S01]  /*0de0*/  IMAD.U32 R21, RZ, RZ, UR17 ;  /* 0x00000011ff157e24 */ /* 0x000fe2000f8e00ff */
[----:B------:R-:W-:Y:S01]  /*0df0*/  PLOP3.LUT P0, PT, PT, PT, UP2, 0x80, 0x0 ;  /* 0x000000000000781c */ /* 0x000fe20003f0f028 */
[----:B------:R-:W-:Y:S01]  /*0e00*/  IMAD.IADD R212, R6, 0x1, -R3 ;  /* 0x0000000106d47824 */ /* 0x000fe200078e0a03 */
[----:B------:R-:W-:Y:S01]  /*0e10*/  LEA.HI R13, R89, R6, RZ, 0x6 ;  /* 0x00000006590d7211 */ /* 0x000fe200078f30ff */
[----:B------:R-:W-:Y:S01]  /*0e20*/  IMAD.SHL.U32 R7, R9, 0x40, RZ ;  /* 0x0000004009077824 */ /* 0x000fe200078e00ff */
[----:B------:R-:W-:Y:S01]  /*0e30*/  ULDC.64 UR6, c[0x0][0x1e8] ;  /* 0x00007a0000067ab9 */ /* 0x000fe20000000a00 */
[C---:B------:R-:W-:Y:S01]  /*0e40*/  IMAD.SHL.U32 R18, R212.reuse, 0x8, RZ ;  /* 0x00000008d4127824 */ /* 0x040fe200078e00ff */
[----:B------:R-:W-:Y:S01]  /*0e50*/  UIMAD UR6, UR14, UR6, URZ ;  /* 0x000000060e0672a4 */ /* 0x000fe2000f8e023f */
[----:B------:R-:W-:Y:S01]  /*0e60*/  IMAD.SHL.U32 R17, R212, 0x40, RZ ;  /* 0x00000040d4117824 */ /* 0x000fe200078e00ff */
[----:B------:R-:W-:Y:S01]  /*0e70*/  LOP3.LUT R7, R7, 0x1c0, RZ, 0xc0, !PT ;  /* 0x000001c007077812 */ /* 0x000fe200078ec0ff */
[----:B------:R-:W-:Y:S01]  /*0e80*/  IMAD.U32 R20, RZ, RZ, UR16 ;  /* 0x00000010ff147e24 */ /* 0x000fe2000f8e00ff */
[----:B------:R-:W-:Y:S01]  /*0e90*/  UIMAD UR6, UR8, UR7, UR6 ;  /* 0x00000007080672a4 */ /* 0x000fe2000f8e0206 */
[----:B------:R-:W-:Y:S01]  /*0ea0*/  IMAD.U32 R21, RZ, RZ, UR4 ;  /* 0x00000004ff157e24 */ /* 0x000fe2000f8e00ff */
[----:B-1----:R-:W-:Y:S01]  /*0eb0*/  SHF.R.S32.HI R5, RZ, 0x4, R19 ;  /* 0x00000004ff057819 */ /* 0x002fe20000011413 */
[----:B------:R-:W-:Y:S01]  /*0ec0*/  IMAD.SHL.U32 R13, R13, 0x8, RZ ;  /* 0x000000080d0d7824 */ /* 0x000fe200078e00ff */
[----:B------:R-:W-:Y:S01]  /*0ed0*/  LOP3.LUT R3, R7, 0x38, R18, 0xf8, !PT ;  /* 0x0000003807037812 */ /* 0x000fe200078ef812 */
[----:B------:R-:W-:Y:S01]  /*0ee0*/  IMAD.WIDE.U32 R20, R0, c[0x0][0x1c0], R20 ;  /* 0x0000700000147a25 */ /* 0x000fe200078e0014 */
[C---:B------:R-:W-:Y:S01]  /*0ef0*/  LEA.HI R4, R19.reuse, R5, RZ, 0x1 ;  /* 0x0000000513047211 */ /* 0x040fe200078f08ff */
[----:B------:R-:W-:Y:S01]  /*0f00*/  ULDC.64 UR4, c[0x0][0x210] ;  /* 0x0000840000047ab9 */ /* 0x000fe20000000a00 */
[----:B------:R-:W-:Y:S01]  /*0f10*/  LOP3.LUT R19, R19, 0xfffffff0, RZ, 0xc0, !PT ;  /* 0xfffffff013137812 */ /* 0x000fe200078ec0ff */
[----:B------:R-:W-:Y:S01]  /*0f20*/  UIMAD UR4, UR14, UR4, URZ ;  /* 0x000000040e0472a4 */ /* 0x000fe2000f8e023f */
[----:B------:R-:W-:Y:S01]  /*0f30*/  SHF.R.U32.HI R198, RZ, 0x3, R7 ;  /* 0x00000003ffc67819 */ /* 0x000fe20000011607 */
[----:B------:R-:W-:Y:S01]  /*0f40*/  IMAD R7, R212, 0x20, R9 ;  /* 0x00000020d4077824 */ /* 0x000fe200078e0209 */
[----:B------:R-:W-:Y:S01]  /*0f50*/  LOP3.LUT R4, R4, 0xfffffffe, RZ, 0xc0, !PT ;  /* 0xfffffffe04047812 */ /* 0x000fe200078ec0ff */
[----:B------:R-:W-:Y:S01]  /*0f60*/  IMAD.IADD R19, R6, 0x1, -R19 ;  /* 0x0000000106137824 */ /* 0x000fe200078e0a13 */
[----:B------:R-:W-:Y:S01]  /*0f70*/  LOP3.LUT R17, R17, 0x1c0, RZ, 0xc0, !PT ;  /* 0x000001c011117812 */ /* 0x000fe200078ec0ff */
[----:B------:R-:W-:Y:S01]  /*0f80*/  UIMAD UR4, UR8, UR5, UR4 ;  /* 0x00000005080472a4 */ /* 0x000fe2000f8e0204 */
[----:B------:R-:W-:Y:S01]  /*0f90*/  IADD3 R7, R7, UR13, RZ ;  /* 0x0000000d07077c10 */ /* 0x000fe2000fffe0ff */
[----:B------:R-:W-:Y:S01]  /*0fa0*/  IMAD.IADD R4, R5, 0x1, -R4 ;  /* 0x0000000105047824 */ /* 0x000fe200078e0a04 */
[----:B------:R-:W-:Y:S01]  /*0fb0*/  IADD3 R5, R18, 0x80, RZ ;  /* 0x0000008012057810 */ /* 0x000fe20007ffe0ff */
[----:B------:R-:W-:Y:S01]  /*0fc0*/  ULDC UR5, c[0x0][0x2c4] ;  /* 0x0000b10000057ab9 */ /* 0x000fe20000000800 */
[----:B------:R-:W-:Y:S01]  /*0fd0*/  SHF.R.S32.HI R14, RZ, 0x1f, R19 ;  /* 0x0000001fff0e7819 */ /* 0x000fe20000011413 */
[----:B------:R-:W-:Y:S01]  /*0fe0*/  @P2 IMAD.HI.U32 R10, R7, c[0x0][0x2c8], RZ ;  /* 0x0000b200070a2a27 */ /* 0x000fe200078e00ff */
[----:B------:R-:W-:-:S02]  /*0ff0*/  ISETP.GE.AND P1, PT, R5, c[0x0][0x1d4], PT ;  /* 0x0000750005007a0c */ /* 0x000fc40003f26270 */
[----:B------:R-:W-:Y:S01]  /*1000*/  ISETP.GE.AND P5, PT, R5, c[0x0][0x198], PT ;  /* 0x0000660005007a0c */ /* 0x000fe20003fa6270 */
[----:B------:R-:W-:Y:S01]  /*1010*/  IMAD.MOV.U32 R15, RZ, RZ, R7 ;  /* 0x000000ffff0f7224 */ /* 0x000fe200078e0007 */
[----:B------:R-:W-:Y:S02]  /*1020*/  LOP3.LUT R198, R3, R198, RZ, 0x3c, !PT ;  /* 0x000000c603c67212 */ /* 0x000fe400078e3cff */
[----:B------:R-:W-:Y:S02]  /*1030*/  LEA.HI R5, R14, R19, RZ, 0x3 ;  /* 0x000000130e057211 */ /* 0x000fe400078f18ff */
[----:B------:R-:W-:Y:S02]  /*1040*/  SHF.R.S32.HI R3, RZ, 0x1f, R0 ;  /* 0x0000001fff037819 */ /* 0x000fe40000011400 */
[----:B------:R-:W-:Y:S02]  /*1050*/  @P0 SHF.R.U32.HI R15, RZ, c[0x0][0x2cc], R10 ;  /* 0x0000b300ff0f0a19 */ /* 0x000fe4000001160a */
[----:B------:R-:W-:Y:S01]  /*1060*/  LOP3.LUT R8, R17, 0x8, R8, 0xf8, !PT ;  /* 0x0000000811087812 */ /* 0x000fe200078ef808 */
[----:B------:R-:W-:Y:S01]  /*1070*/  IMAD R23, R3, c[0x0][0x1c0], RZ ;  /* 0x0000700003177a24 */ /* 0x000fe200078e02ff */
[----:B------:R-:W-:-:S02]  /*1080*/  LOP3.LUT R16, R5, 0xfffffff8, RZ, 0xc0, !PT ;  /* 0xfffffff805107812 */ /* 0x000fc400078ec0ff */
[----:B------:R-:W-:Y:S01]  /*1090*/  SHF.R.U32.HI R17, RZ, 0x3, R17 ;  /* 0x00000003ff117819 */ /* 0x000fe20000011611 */
[----:B------:R-:W-:Y:S01]  /*10a0*/  IMAD R23, R0, c[0x0][0x1c4], R23 ;  /* 0x0000710000177a24 */ /* 0x000fe200078e0217 */
[----:B------:R-:W-:Y:S01]  /*10b0*/  SHF.R.S32.HI R10, RZ, 0x1f, R9 ;  /* 0x0000001fff0a7819 */ /* 0x000fe20000011409 */
[----:B------:R-:W-:Y:S01]  /*10c0*/  IMAD.IADD R16, R19, 0x1, -R16 ;  /* 0x0000000113107824 */ /* 0x000fe200078e0a10 */
[----:B------:R-:W-:Y:S01]  /*10d0*/  LOP3.LUT R17, R8, R17, RZ, 0x3c, !PT ;  /* 0x0000001108117212 */ /* 0x000fe200078e3cff */
[----:B------:R-:W-:Y:S01]  /*10e0*/  IMAD.IADD R21, R21, 0x1, R23 ;  /* 0x0000000115157824 */ /* 0x000fe200078e0217 */
[----:B------:R-:W-:Y:S01]  /*10f0*/  SHF.R.S32.HI R19, RZ, 0x1f, R18 ;  /* 0x0000001fff137819 */ /* 0x000fe20000011412 */
[----:B------:R-:W-:Y:S01]  /*1100*/  IMAD R8, R10, c[0x0][0x1e0], RZ ;  /* 0x000078000a087a24 */ /* 0x000fe200078e02ff */
[----:B------:R-:W-:Y:S01]  /*1110*/  LOP3.LUT R198, R198, 0xfffffe00, R13, 0xf8, !PT ;  /* 0xfffffe00c6c67812 */ /* 0x000fe200078ef80d */
[----:B------:R-:W-:Y:S01]  /*1120*/  IMAD R10, R10, c[0x0][0x208], RZ ;  /* 0x000082000a0a7a24 */ /* 0x000fe200078e02ff */
[--C-:B------:R-:W-:Y:S01]  /*1130*/  SHF.R.S32.HI R14, RZ, 0x1f, R15.reuse ;  /* 0x0000001fff0e7819 */ /* 0x100fe2000001140f */
[C---:B------:R-:W-:Y:S01]  /*1140*/  IMAD R13, R9.reuse, c[0x0][0x1e4], R8 ;  /* 0x00007900090d7a24 */ /* 0x040fe200078e0208 */
[C---:B------:R-:W-:Y:S01]  /*1150*/  LOP3.LUT P2, RZ, R16.reuse, 0x4, RZ, 0xc0, !PT ;  /* 0x0000000410ff7812 */ /* 0x040fe2000784c0ff */
[----:B------:R-:W-:Y:S01]  /*1160*/  IMAD.MOV R8, RZ, RZ, -R15 ;  /* 0x000000ffff087224 */ /* 0x000fe200078e0a0f */
[----:B------:R-:W-:Y:S01]  /*1170*/  LOP3.LUT P3, RZ, R16, 0x2, RZ, 0xc0, !PT ;  /* 0x0000000210ff7812 */ /* 0x000fe2000786c0ff */
[C---:B------:R-:W-:Y:S01]  /*1180*/  IMAD R10, R9.reuse, c[0x0][0x20c], R10 ;  /* 0x00008300090a7a24 */ /* 0x040fe200078e020a */
[----:B------:R-:W-:Y:S01]  /*1190*/  P2R R12, PR, RZ, 0x2 ;  /* 0x00000002ff0c7803 */ /* 0x000fe20000000000 */
[----:B------:R-:W-:Y:S01]  /*11a0*/  IMAD.WIDE.U32 R24, R9, c[0x0][0x1e0], R18 ;  /* 0x0000780009187a25 */ /* 0x000fe200078e0012 */
[----:B------:R-:W-:-:S02]  /*11b0*/  LOP3.LUT P1, RZ, R212, 0x2, RZ, 0xc0, !PT ;  /* 0x00000002d4ff7812 */ /* 0x000fc4000782c0ff */
[----:B------:R-:W-:Y:S01]  /*11c0*/  LEA.HI R88, R89, R6, RZ, 0x5 ;  /* 0x0000000659587211 */ /* 0x000fe200078f28ff */
[----:B------:R-:W-:Y:S01]  /*11d0*/  IMAD.WIDE.U32 R22, R9, c[0x0][0x208], R18 ;  /* 0x0000820009167a25 */ /* 0x000fe200078e0012 */
[----:B------:R-:W-:-:S03]  /*11e0*/  P2R R11, PR, RZ, 0x20 ;  /* 0x00000020ff0b7803 */ /* 0x000fc60000000000 */
[----:B------:R-:W-:Y:S02]  /*11f0*/  IMAD R8, R8, c[0x0][0x2c4], R7 ;  /* 0x0000b10008087a24 */ /* 0x000fe400078e0207 */
[----:B------:R-:W-:Y:S02]  /*1200*/  IMAD.IADD R25, R25, 0x1, R13 ;  /* 0x0000000119197824 */ /* 0x000fe400078e020d */
[----:B------:R-:W-:Y:S02]  /*1210*/  IMAD.IADD R23, R23, 0x1, R10 ;  /* 0x0000000117177824 */ /* 0x000fe400078e020a */
[----:B------:R-:W-:Y:S02]  /*1220*/  IMAD.U32 R7, RZ, RZ, UR8 ;  /* 0x00000008ff077e24 */ /* 0x000fe4000f8e00ff */
[----:B------:R-:W-:Y:S02]  /*1230*/  IMAD R14, R14, c[0x0][0x1b0], RZ ;  /* 0x00006c000e0e7a24 */ /* 0x000fe400078e02ff */
[----:B------:R-:W-:-:S02]  /*1240*/  IMAD.SHL.U32 R16, R16, 0x40, RZ ;  /* 0x0000004010107824 */ /* 0x000fc400078e00ff */
[----:B------:R-:W-:-:S03]  /*1250*/  IMAD.WIDE.U32 R24, R7, c[0x0][0x1e8], R24 ;  /* 0x00007a0007187a25 */ /* 0x000fc600078e0018 */
[----:B------:R-:W-:Y:S01]  /*1260*/  LOP3.LUT R13, R16, 0x1c0, RZ, 0xc0, !PT ;  /* 0x000001c0100d7812 */ /* 0x000fe200078ec0ff */
[----:B------:R-:W-:Y:S01]  /*1270*/  IMAD.WIDE.U32 R22, R7, c[0x0][0x210], R22 ;  /* 0x0000840007167a25 */ /* 0x000fe200078e0016 */
[----:B------:R-:W-:Y:S02]  /*1280*/  SHF.R.S32.HI R7, RZ, 0x1f, R8 ;  /* 0x0000001fff077819 */ /* 0x000fe40000011408 */
[----:B------:R-:W-:Y:S01]  /*1290*/  IADD3 R16, R9, UR13, RZ ;  /* 0x0000000d09107c10 */ /* 0x000fe2000fffe0ff */
[----:B------:R-:W-:Y:S01]  /*12a0*/  IMAD R188, R4, 0x200, R17 ;  /* 0x0000020004bc7824 */ /* 0x000fe200078e0211 */
[----:B------:R-:W-:Y:S01]  /*12b0*/  IADD3 R23, R23, UR4, RZ ;  /* 0x0000000417177c10 */ /* 0x000fe2000fffe0ff */
[----:B------:R-:W-:Y:S01]  /*12c0*/  IMAD.WIDE.U32 R20, R15, c[0x0][0x1b0], R20 ;  /* 0x00006c000f147a25 */ /* 0x000fe200078e0014 */
[----:B------:R-:W-:Y:S01]  /*12d0*/  ULDC UR4, c[0x0][0x168] ;  /* 0x00005a0000047ab9 */ /* 0x000fe20000000800 */
[----:B------:R-:W-:Y:S01]  /*12e0*/  IADD3 R25, R25, UR6, RZ ;  /* 0x0000000619197c10 */ /* 0x000fe2000fffe0ff */
[----:B------:R-:W-:Y:S01]  /*12f0*/  UIMAD UR4, UR5, UR4, URZ ;  /* 0x00000004050472a4 */ /* 0x000fe2000f8e023f */
[----:B------:R-:W-:-:S02]  /*1300*/  IMAD R14, R15, c[0x0][0x1b4], R14 ;  /* 0x00006d000f0e7a24 */ /* 0x000fc400078e020e */
[----:B------:R-:W-:Y:S02]  /*1310*/  IMAD.SHL.U32 R4, R4, 0x8, RZ ;  /* 0x0000000804047824 */ /* 0x000fe400078e00ff */
[----:B------:R-:W-:Y:S02]  /*1320*/  IMAD.IADD R21, R21, 0x1, R14 ;  /* 0x0000000115157824 */ /* 0x000fe400078e020e */
[----:B------:R-:W-:Y:S01]  /*1330*/  IMAD R7, R7, c[0x0][0x1a8], RZ ;  /* 0x00006a0007077a24 */ /* 0x000fe200078e02ff */
[----:B------:R-:W-:Y:S01]  /*1340*/  LOP3.LUT R4, R13, 0x8, R4, 0xf8, !PT ;  /* 0x000000080d047812 */ /* 0x000fe200078ef804 */
[----:B------:R-:W-:Y:S01]  /*1350*/  IMAD.WIDE.U32 R14, R8, c[0x0][0x1a8], R20 ;  /* 0x00006a00080e7a25 */ /* 0x000fe200078e0014 */
[----:B------:R-:W-:-:S03]  /*1360*/  SHF.R.U32.HI R13, RZ, 0x3, R13 ;  /* 0x00000003ff0d7819 */ /* 0x000fc6000001160d */
[----:B------:R-:W-:Y:S01]  /*1370*/  IMAD R7, R8, c[0x0][0x1ac], R7 ;  /* 0x00006b0008077a24 */ /* 0x000fe200078e0207 */
[----:B------:R-:W-:Y:S01]  /*1380*/  LOP3.LUT R4, R4, R13, RZ, 0x3c, !PT ;  /* 0x0000000d04047212 */ /* 0x000fe200078e3cff */
[----:B------:R-:W-:Y:S01]  /*1390*/  IMAD.SHL.U32 R13, R5, 0x40, RZ ;  /* 0x00000040050d7824 */ /* 0x000fe200078e00ff */
[----:B------:R-:W-:Y:S01]  /*13a0*/  LEA R10, P0, R14, c[0x0][0x160], 0x1 ;  /* 0x000058000e0a7a11 */ /* 0x000fe200078008ff */
[----:B------:R-:W-:Y:S01]  /*13b0*/  IMAD.IADD R5, R15, 0x1, R7 ;  /* 0x000000010f057824 */ /* 0x000fe200078e0207 */
[----:B------:R-:W-:Y:S02]  /*13c0*/  IADD3 R15, R18, 0x40, RZ ;  /* 0x00000040120f7810 */ /* 0x000fe40007ffe0ff */
[----:B------:R-:W-:Y:S01]  /*13d0*/  LOP3.LUT R4, R4, 0xfffffe00, R13, 0xf8, !PT ;  /* 0xfffffe0004047812 */ /* 0x000fe200078ef80d */
[----:B------:R1:W3:Y:S01]  /*13e0*/  SHFL.IDX PT, R20, R10, RZ, 0x181f ;  /* 0x00181fff0a147589 */ /* 0x0002e200000e0000 */
[----:B------:R-:W-:Y:S02]  /*13f0*/  LEA.HI.X R5, R14, c[0x0][0x164], R5, 0x1, P0 ;  /* 0x000059000e057a11 */ /* 0x000fe400000f0c05 */
[----:B------:R-:W-:-:S03]  /*1400*/  LOP3.LUT P0, RZ, R212, 0x4, RZ, 0xc0, !PT ;  /* 0x00000004d4ff7812 */ /* 0x000fc6000780c0ff */
[----:B------:R1:W4:Y:S01]  /*1410*/  SHFL.IDX PT, R21, R5, RZ, 0x181f ;  /* 0x00181fff05157589 */ /* 0x00032200000e0000 */
[--C-:B--2---:R-:W-:Y:S01]  /*1420*/  @P4 IMAD.MOV.U32 R200, RZ, RZ, R2.reuse ;  /* 0x000000ffffc84224 */ /* 0x104fe200078e0002 */
[----:B------:R-:W-:Y:S01]  /*1430*/  @P4 SHF.R.S32.HI R201, RZ, 0x1f, R2 ;  /* 0x0000001fffc94819 */ /* 0x000fe20000011402 */
[----:B------:R-:W-:Y:S01]  /*1440*/  @!P4 IMAD.MOV.U32 R200, RZ, RZ, R0 ;  /* 0x000000ffffc8c224 */ /* 0x000fe200078e0000 */
[----:B------:R-:W-:Y:S01]  /*1450*/  LEA.HI R0, R89, R6, RZ, 0x3 ;  /* 0x0000000659007211 */ /* 0x000fe200078f18ff */
[----:B------:R-:W-:Y:S01]  /*1460*/  @!P4 IMAD.MOV.U32 R201, RZ, RZ, R3 ;  /* 0x000000ffffc9c224 */ /* 0x000fe200078e0003 */
[----:B------:R-:W-:Y:S01]  /*1470*/  ISETP.GE.AND P4, PT, R16, UR4, PT ;  /* 0x0000000410007c0c */ /* 0x000fe2000bf86270 */
[----:B------:R-:W-:Y:S01]  /*1480*/  IMAD.MOV.U32 R2, RZ, RZ, 0x10 ;  /* 0x00000010ff027424 */ /* 0x000fe200078e00ff */
[----:B------:R-:W-:Y:S01]  /*1490*/  LOP3.LUT R7, R0, 0xfffffff8, RZ, 0xc0, !PT ;  /* 0xfffffff800077812 */ /* 0x000fe200078ec0ff */
[C---:B------:R-:W-:Y:S01]  /*14a0*/  IMAD R207, R201.reuse, c[0x0][0x1f0], RZ ;  /* 0x00007c00c9cf7a24 */ /* 0x040fe200078e02ff */
[----:B------:R-:W-:Y:S01]  /*14b0*/  P2R R0, PR, RZ, 0x2 ;  /* 0x00000002ff007803 */ /* 0x000fe20000000000 */
[----:B------:R-:W-:Y:S01]  /*14c0*/  IMAD R205, R201, c[0x0][0x218], RZ ;  /* 0x00008600c9cd7a24 */ /* 0x000fe200078e02ff */
[----:B------:R-:W-:Y:S01]  /*14d0*/  ISETP.GE.AND P1, PT, R15, c[0x0][0x198], PT ;  /* 0x000066000f007a0c */ /* 0x000fe20003f26270 */
[----:B------:R-:W-:Y:S01]  /*14e0*/  IMAD.IADD R8, R6, 0x1, -R7 ;  /* 0x0000000106087824 */ /* 0x000fe200078e0a07 */
[----:B------:R-:W-:Y:S01]  /*14f0*/  SEL R2, R2, 0xfffffff0, !P3 ;  /* 0xfffffff002027807 */ /* 0x000fe20005800000 */
[----:B------:R-:W-:Y:S01]  /*1500*/  IMAD.MOV.U32 R3, RZ, RZ, 0x20 ;  /* 0x00000020ff037424 */ /* 0x000fe200078e00ff */
[----:B------:R-:W-:Y:S01]  /*1510*/  P2R R0, PR, RZ, 0x2 ;  /* 0x00000002ff007803 */ /* 0x000fe20000000000 */
[C---:B------:R-:W-:Y:S01]  /*1520*/  IMAD R207, R200.reuse, c[0x0][0x1f4], R207 ;  /* 0x00007d00c8cf7a24 */ /* 0x040fe200078e02cf */
[----:B------:R-:W-:Y:S01]  /*1530*/  SHF.R.S32.HI R7, RZ, 0x5, R88 ;  /* 0x00000005ff077819 */ /* 0x000fe20000011458 */
[C---:B------:R-:W-:Y:S01]  /*1540*/  IMAD R205, R200.reuse, c[0x0][0x21c], R205 ;  /* 0x00008700c8cd7a24 */ /* 0x040fe200078e02cd */
[----:B------:R-:W-:Y:S01]  /*1550*/  SEL R3, R3, 0xffffffe0, !P2 ;  /* 0xffffffe003037807 */ /* 0x000fe20005000000 */
[----:B------:R-:W-:Y:S01]  /*1560*/  IMAD.WIDE.U32 R202, R200, c[0x0][0x1f0], R24 ;  /* 0x00007c00c8ca7a25 */ /* 0x000fe200078e0018 */
[----:B------:R-:W-:-:S02]  /*1570*/  ISETP.GE.AND P3, PT, R18, c[0x0][0x1d4], PT ;  /* 0x0000750012007a0c */ /* 0x000fc40003f66270 */
[----:B------:R-:W-:Y:S01]  /*1580*/  ISETP.GE.AND P2, PT, R15, c[0x0][0x1d4], PT ;  /* 0x000075000f007a0c */ /* 0x000fe20003f46270 */
[----:B------:R-:W-:Y:S01]  /*1590*/  IMAD.SHL.U32 R8, R8, 0x8, RZ ;  /* 0x0000000808087824 */ /* 0x000fe200078e00ff */
[----:B------:R-:W-:Y:S01]  /*15a0*/  ISETP.NE.AND P1, PT, R12, RZ, PT ;  /* 0x000000ff0c00720c */ /* 0x000fe20003f25270 */
[----:B------:R-:W-:-:S03]  /*15b0*/  IMAD.WIDE.U32 R200, R200, c[0x0][0x218], R22 ;  /* 0x00008600c8c87a25 */ /* 0x000fc600078e0016 */
[----:B------:R-:W-:Y:S01]  /*15c0*/  ISETP.GE.AND P6, PT, R8, c[0x0][0x198], PT ;  /* 0x0000660008007a0c */ /* 0x000fe20003fc6270 */
[----:B------:R-:W-:Y:S02]  /*15d0*/  IMAD.IADD R207, R203, 0x1, R207 ;  /* 0x00000001cbcf7824 */ /* 0x000fe400078e02cf */
[----:B------:R-:W-:Y:S01]  /*15e0*/  IMAD.IADD R205, R201, 0x1, R205 ;  /* 0x00000001c9cd7824 */ /* 0x000fe200078e02cd */
[----:B------:R-:W-:Y:S05]  /*15f0*/  @P4 BRA `(.L_x_1569) ;  /* 0x0000011000004947 */ /* 0x000fea0003800000 */
[C---:B-1-34-:R-:W-:Y:S02]  /*1600*/  IADD3 R12, R8.reuse, 0x80, RZ ;  /* 0x00000080080c7810 */ /* 0x05afe40007ffe0ff */
[----:B------:R-:W-:Y:S02]  /*1610*/  LEA R22, P4, R8, R20, 0x1 ;  /* 0x0000001408167211 */ /* 0x000fe400078808ff */
[----:B------:R-:W-:Y:S02]  /*1620*/  SHF.R.S32.HI R14, RZ, 0x1f, R15 ;  /* 0x0000001fff0e7819 */ /* 0x000fe4000001140f */
[----:B------:R-:W-:-:S02]  /*1630*/  SHF.R.S32.HI R13, RZ, 0x1f, R12 ;  /* 0x0000001fff0d7819 */ /* 0x000fc4000001140c */
[----:B------:R-:W-:Y:S02]  /*1640*/  LEA.HI.X R23, R8, R21, R19, 0x1, P4 ;  /* 0x0000001508177211 */ /* 0x000fe400020f0c13 */
[----:B------:R-:W-:Y:S02]  /*1650*/  LEA.HI R14, R14, R15, RZ, 0x3 ;  /* 0x0000000f0e0e7211 */ /* 0x000fe400078f18ff */
[----:B------:R-:W-:Y:S02]  /*1660*/  ISETP.NE.AND P4, PT, R0, RZ, PT ;  /* 0x000000ff0000720c */ /* 0x000fe40003f85270 */
[----:B------:R-:W-:Y:S01]  /*1670*/  LEA.HI R13, R13, R12, RZ, 0x3 ;  /* 0x0000000c0d0d7211 */ /* 0x000fe200078f18ff */
[----:B------:R-:W-:Y:S01]  /*1680*/  IMAD.SHL.U32 R12, R198, 0x2, RZ ;  /* 0x00000002c60c7824 */ /* 0x000fe200078e00ff */
[----:B------:R-:W-:Y:S02]  /*1690*/  LOP3.LUT R14, R14, 0xfffffff8, RZ, 0xc0, !PT ;  /* 0xfffffff80e0e7812 */ /* 0x000fe400078ec0ff */
[----:B------:R-:W-:-:S02]  /*16a0*/  LOP3.LUT R13, R13, 0xfffffff8, RZ, 0xc0, !PT ;  /* 0xfffffff80d0d7812 */ /* 0x000fc400078ec0ff */
[----:B------:R-:W-:Y:S01]  /*16b0*/  @!PT LDS RZ, [RZ] ;  /* 0x00000000fffff984 */ /* 0x000fe20000000800 */
[----:B------:R1:W-:Y:S01]  /*16c0*/  LDGSTS.E.BYPASS.LTC128B.128 [R12+0x18100], [R22.64], !P6 ;  /* 0x18100000160c7fae */ /* 0x0003e2000f101d4a */
[----:B------:R-:W-:-:S04]  /*16d0*/  IMAD.WIDE R24, R14, 0x2, R20 ;  /* 0x000000020e187825 */ /* 0x000fc800078e0214 */
[----:B------:R-:W-:Y:S01]  /*16e0*/  IMAD.WIDE R20, R13, 0x2, R20 ;  /* 0x000000020d147825 */ /* 0x000fe200078e0214 */
[----:B------:R1:W-:Y:S04]  /*16f0*/  LDGSTS.E.BYPASS.LTC128B.128 [R12+0x1c100], [R24.64], !P4 ;  /* 0x1c100000180c7fae */ /* 0x0003e8000e101d4a */
[----:B------:R1:W-:Y:S02]  /*1700*/  LDGSTS.E.BYPASS.LTC128B.128 [R12+0x20100], [R20.64], !P5 ;  /* 0x20100000140c7fae */ /* 0x0003e4000e901d4a */
.L_x_1569:
[----:B-1-34-:R-:W-:Y:S05]  /*1710*/  BSYNC B0 ;  /* 0x0000000000007941 */ /* 0x01afea0003800000 */
.L_x_1568:
[----:B------:R-:W-:Y:S01]  /*1720*/  IADD3 R12, R16, 0x20, RZ ;  /* 0x00000020100c7810 */ /* 0x000fe20007ffe0ff */
[----:B------:R1:W2:Y:S01]  /*1730*/  SHFL.IDX PT, R21, R5, 0x1, 0x181f ;  /* 0x00381f0005157f89 */ /* 0x0002a200000e0000 */
[----:B------:R-:W-:Y:S02]  /*1740*/  BSSY B0, `(.L_x_1570) ;  /* 0x0000015000007945 */ /* 0x000fe40003800000 */
[----:B------:R-:W-:Y:S01]  /*1750*/  ISETP.GE.AND P4, PT, R12, UR4, PT ;  /* 0x000000040c007c0c */ /* 0x000fe2000bf86270 */
[----:B------:R1:W3:-:S12]  /*1760*/  SHFL.IDX PT, R20, R10, 0x1, 0x181f ;  /* 0x00381f000a147f89 */ /* 0x0002d800000e0000 */
[----:B------:R-:W-:Y:S05]  /*1770*/  @P4 BRA `(.L_x_1571) ;  /* 0x0000011000004947 */ /* 0x000fea0003800000 */
[C---:B------:R-:W-:Y:S02]  /*1780*/  IADD3 R13, R8.reuse, 0x80, RZ ;  /* 0x00000080080d7810 */ /* 0x040fe40007ffe0ff */
[C---:B---3--:R-:W-:Y:S02]  /*1790*/  LEA R22, P4, R8.reuse, R20, 0x1 ;  /* 0x0000001408167211 */ /* 0x048fe400078808ff */
[----:B------:R-:W-:Y:S02]  /*17a0*/  SHF.R.S32.HI R14, RZ, 0x1f, R15 ;  /* 0x0000001fff0e7819 */ /* 0x000fe4000001140f */
[----:B------:R-:W-:Y:S02]  /*17b0*/  SHF.R.S32.HI R12, RZ, 0x1f, R13 ;  /* 0x0000001fff0c7819 */ /* 0x000fe4000001140d */
[----:B--2---:R-:W-:Y:S02]  /*17c0*/  LEA.HI.X R23, R8, R21, R19, 0x1, P4 ;  /* 0x0000001508177211 */ /* 0x004fe400020f0c13 */
[----:B------:R-:W-:-:S02]  /*17d0*/  LEA.HI R14, R14, R15, RZ, 0x3 ;  /* 0x0000000f0e0e7211 */ /* 0x000fc400078f18ff */
[----:B------:R-:W-:Y:S02]  /*17e0*/  ISETP.NE.AND P4, PT, R0, RZ, PT ;  /* 0x000000ff0000720c */ /* 0x000fe40003f85270 */
[----:B------:R-:W-:Y:S01]  /*17f0*/  LEA.HI R12, R12, R13, RZ, 0x3 ;  /* 0x0000000d0c0c7211 */ /* 0x000fe200078f18ff */
[----:B------:R-:W-:Y:S01]  /*1800*/  IMAD.SHL.U32 R13, R198, 0x2, RZ ;  /* 0x00000002c60d7824 */ /* 0x000fe200078e00ff */
[----:B------:R-:W-:Y:S02]  /*1810*/  LOP3.LUT R14, R14, 0xfffffff8, RZ, 0xc0, !PT ;  /* 0xfffffff80e0e7812 */ /* 0x000fe400078ec0ff */
[----:B------:R-:W-:Y:S02]  /*1820*/  LOP3.LUT R12, R12, 0xfffffff8, RZ, 0xc0, !PT ;  /* 0xfffffff80c0c7812 */ /* 0x000fe400078ec0ff */
[----:B------:R-:W-:Y:S01]  /*1830*/  @!PT LDS RZ, [RZ] ;  /* 0x00000000fffff984 */ /* 0x000fe20000000800 */
[----:B------:R2:W-:Y:S01]  /*1840*/  LDGSTS.E.BYPASS.LTC128B.128 [R13+0x19100], [R22.64], !P6 ;  /* 0x19100000160d7fae */ /* 0x0005e2000f101d4a */
[----:B------:R-:W-:-:S04]  /*1850*/  IMAD.WIDE R24, R14, 0x2, R20 ;  /* 0x000000020e187825 */ /* 0x000fc800078e0214 */
[----:B------:R-:W-:Y:S01]  /*1860*/  IMAD.WIDE R20, R12, 0x2, R20 ;  /* 0x000000020c147825 */ /* 0x000fe200078e0214 */
[----:B------:R2:W-:Y:S04]  /*1870*/  LDGSTS.E.BYPASS.LTC128B.128 [R13+0x1d100], [R24.64], !P4 ;  /* 0x1d100000180d7fae */ /* 0x0005e8000e101d4a */
[----:B------:R2:W-:Y:S02]  /*1880*/  LDGSTS.E.BYPASS.LTC128B.128 [R13+0x21100], [R20.64], !P5 ;  /* 0x21100000140d7fae */ /* 0x0005e4000e901d4a */
.L_x_1571:
[----:B------:R-:W-:Y:S05]  /*1890*/  BSYNC B0 ;  /* 0x0000000000007941 */ /* 0x000fea0003800000 */
.L_x_1570:
[----:B------:R-:W-:Y:S01]  /*18a0*/  IADD3 R12, R16, 0x40, RZ ;  /* 0x00000040100c7810 */ /* 0x000fe20007ffe0ff */
[----:B--2---:R2:W4:Y:S01]  /*18b0*/  SHFL.IDX PT, R21, R5, 0x2, 0x181f ;  /* 0x00581f0005157f89 */ /* 0x00452200000e0000 */
[----:B------:R-:W-:Y:S02]  /*18c0*/  BSSY B0, `(.L_x_1572) ;  /* 0x0000015000007945 */ /* 0x000fe40003800000 */
[----:B------:R-:W-:Y:S01]  /*18d0*/  ISETP.GE.AND P4, PT, R12, UR4, PT ;  /* 0x000000040c007c0c */ /* 0x000fe2000bf86270 */
[----:B---3--:R2:W3:-:S12]  /*18e0*/  SHFL.IDX PT, R20, R10, 0x2, 0x181f ;  /* 0x00581f000a147f89 */ /* 0x0084d800000e0000 */
[----:B------:R-:W-:Y:S05]  /*18f0*/  @P4 BRA `(.L_x_1573) ;  /* 0x0000011000004947 */ /* 0x000fea0003800000 */
[C---:B------:R-:W-:Y:S02]  /*1900*/  IADD3 R13, R8.reuse, 0x80, RZ ;  /* 0x00000080080d7810 */ /* 0x040fe40007ffe0ff */
[C---:B---3--:R-:W-:Y:S02]  /*1910*/  LEA R22, P4, R8.reuse, R20, 0x1 ;  /* 0x0000001408167211 */ /* 0x048fe400078808ff */
[----:B------:R-:W-:Y:S02]  /*1920*/  SHF.R.S32.HI R14, RZ, 0x1f, R15 ;  /* 0x0000001fff0e7819 */ /* 0x000fe4000001140f */
[----:B------:R-:W-:Y:S02]  /*1930*/  SHF.R.S32.HI R12, RZ, 0x1f, R13 ;  /* 0x0000001fff0c7819 */ /* 0x000fe4000001140d */
[----:B----4-:R-:W-:Y:S02]  /*1940*/  LEA.HI.X R23, R8, R21, R19, 0x1, P4 ;  /* 0x0000001508177211 */ /* 0x010fe400020f0c13 */
        /* <DEDUP_REMOVED lines=12> */
.L_x_1573:
[----:B------:R-:W-:Y:S05]  /*1a10*/  BSYNC B0 ;  /* 0x0000000000007941 */ /* 0x000fea0003800000 */
.L_x_1572:
[----:B---3--:R-:W3:Y:S01]  /*1a20*/  SHFL.IDX PT, R20, R10, 0x3, 0x181f ;  /* 0x00781f000a147f89 */ /* 0x008ee200000e0000 */
[----:B------:R-:W-:Y:S01]  /*1a30*/  IADD3 R16, R16, 0x60, RZ ;  /* 0x0000006010107810 */ /* 0x000fe20007ffe0ff */
[----:B------:R-:W-:Y:S01]  /*1a40*/  IMAD.SHL.U32 R144, R198, 0x2, RZ ;  /* 0x00000002c6907824 */ /* 0x000fe200078e00ff */
[----:B------:R-:W-:Y:S01]  /*1a50*/  IADD3 R12, R132, -0x1, RZ ;  /* 0xffffffff840c7810 */ /* 0x000fe20007ffe0ff */
[----:B----4-:R-:W4:Y:S01]  /*1a60*/  SHFL.IDX PT, R21, R5, 0x3, 0x181f ;  /* 0x00781f0005157f89 */ /* 0x010f2200000e0000 */
[----:B------:R-:W-:Y:S01]  /*1a70*/  ISETP.GE.AND P5, PT, R16, UR4, PT ;  /* 0x0000000410007c0c */ /* 0x000fe2000bfa6270 */
[----:B------:R-:W-:Y:S01]  /*1a80*/  IMAD.MOV.U32 R24, RZ, RZ, 0x6 ;  /* 0x00000006ff187424 */ /* 0x000fe200078e00ff */
[----:B------:R-:W-:Y:S01]  /*1a90*/  ULDC UR6, c[0x0][0x324] ;  /* 0x0000c90000067ab9 */ /* 0x000fe20000000800 */
[----:B------:R-:W-:Y:S01]  /*1aa0*/  IMAD.MOV.U32 R206, RZ, RZ, R202 ;  /* 0x000000ffffce7224 */ /* 0x000fe200078e00ca */
[----:B------:R-:W-:Y:S01]  /*1ab0*/  ULOP3.LUT UR6, URZ, UR6, URZ, 0x33, !UPT ;  /* 0x000000063f067292 */ /* 0x000fe2000f8e333f */
[----:B------:R-:W-:Y:S01]  /*1ac0*/  IMAD.MOV.U32 R194, RZ, RZ, 0x5 ;  /* 0x00000005ffc27424 */ /* 0x000fe200078e00ff */
[----:B------:R-:W-:Y:S01]  /*1ad0*/  IADD3 R209, R144, 0x100, RZ ;  /* 0x0000010090d17810 */ /* 0x000fe20007ffe0ff */
[----:B------:R-:W-:-:S02]  /*1ae0*/  IMAD.MOV.U32 R204, RZ, RZ, R200 ;  /* 0x000000ffffcc7224 */ /* 0x000fc400078e00c8 */
[----:B------:R-:W-:Y:S02]  /*1af0*/  IMAD.SHL.U32 R188, R188, 0x2, RZ ;  /* 0x00000002bcbc7824 */ /* 0x000fe400078e00ff */
[----:B------:R-:W-:Y:S02]  /*1b00*/  IMAD.MOV.U32 R189, RZ, RZ, 0x20 ;  /* 0x00000020ffbd7424 */ /* 0x000fe400078e00ff */
[----:B------:R-:W-:Y:S02]  /*1b10*/  IMAD.SHL.U32 R187, R2, 0x2, RZ ;  /* 0x0000000202bb7824 */ /* 0x000fe400078e00ff */
[----:B------:R-:W-:Y:S01]  /*1b20*/  IMAD.MOV.U32 R133, RZ, RZ, 0x1 ;  /* 0x00000001ff857424 */ /* 0x000fe200078e00ff */
[----:B---3--:R-:W-:-:S04]  /*1b30*/  @!P5 LEA R16, P4, R8, R20, 0x1 ;  /* 0x000000140810d211 */ /* 0x008fc800078808ff */
[----:B----4-:R-:W-:Y:S02]  /*1b40*/  @!P5 LEA.HI.X R17, R8, R21, R19, 0x1, P4 ;  /* 0x000000150811d211 */ /* 0x010fe400020f0c13 */
[----:B------:R-:W-:-:S03]  /*1b50*/  ISETP.NE.AND P4, PT, R11, RZ, PT ;  /* 0x000000ff0b00720c */ /* 0x000fc60003f85270 */
[----:B------:R-:W-:Y:S01]  /*1b60*/  @!PT LDS RZ, [RZ] ;  /* 0x00000000fffff984 */ /* 0x000fe20000000800 */
[----:B------:R3:W-:Y:S01]  /*1b70*/  @!P5 LDGSTS.E.BYPASS.LTC128B.128 [R144+0x1b100], [R16.64], !P6 ;  /* 0x1b1000001090dfae */ /* 0x0007e2000f101d4a */
[----:B------:R-:W-:Y:S02]  /*1b80*/  ISETP.NE.AND P6, PT, R0, RZ, PT ;  /* 0x000000ff0000720c */ /* 0x000fe40003fc5270 */
[----:B------:R-:W-:-:S04]  /*1b90*/  @!P5 SHF.R.S32.HI R0, RZ, 0x1f, R15 ;  /* 0x0000001fff00d819 */ /* 0x000fc8000001140f */
[----:B------:R-:W-:Y:S02]  /*1ba0*/  @!P5 LEA.HI R11, R0, R15, RZ, 0x3 ;  /* 0x0000000f000bd211 */ /* 0x000fe400078f18ff */
[----:B------:R-:W-:Y:S02]  /*1bb0*/  IADD3 R0, R8, 0x80, RZ ;  /* 0x0000008008007810 */ /* 0x000fe40007ffe0ff */
[----:B------:R-:W-:Y:S02]  /*1bc0*/  @!P5 LOP3.LUT R11, R11, 0xfffffff8, RZ, 0xc0, !PT ;  /* 0xfffffff80b0bd812 */ /* 0x000fe400078ec0ff */
[----:B-12---:R-:W-:-:S03]  /*1bd0*/  @!P5 SHF.R.S32.HI R5, RZ, 0x1f, R0 ;  /* 0x0000001fff05d819 */ /* 0x006fc60000011400 */
[----:B------:R-:W-:Y:S01]  /*1be0*/  @!P5 IMAD.WIDE R22, R11, 0x2, R20 ;  /* 0x000000020b16d825 */ /* 0x000fe200078e0214 */
[----:B------:R-:W-:-:S03]  /*1bf0*/  @!P5 LEA.HI R10, R5, R0, RZ, 0x3 ;  /* 0x00000000050ad211 */ /* 0x000fc600078f18ff */
[----:B------:R-:W-:Y:S01]  /*1c00*/  IMAD.SHL.U32 R5, R12, 0x40, RZ ;  /* 0x000000400c057824 */ /* 0x000fe200078e00ff */
[----:B------:R-:W-:Y:S01]  /*1c10*/  @!P5 LOP3.LUT R10, R10, 0xfffffff8, RZ, 0xc0, !PT ;  /* 0xfffffff80a0ad812 */ /* 0x000fe200078ec0ff */
[----:B------:R-:W-:Y:S01]  /*1c20*/  IMAD.MOV.U32 R11, RZ, RZ, c[0x0][0x1e0] ;  /* 0x00007800ff0b7624 */ /* 0x000fe200078e00ff */
[----:B------:R1:W-:Y:S01]  /*1c30*/  @!P5 LDGSTS.E.BYPASS.LTC128B.128 [R144+0x1f100], [R22.64], !P6 ;  /* 0x1f1000001690dfae */ /* 0x0003e2000f101d4a */
[----:B------:R-:W-:Y:S02]  /*1c40*/  ISETP.GE.AND P6, PT, R8, c[0x0][0x1d4], PT ;  /* 0x0000750008007a0c */ /* 0x000fe40003fc6270 */
[----:B------:R-:W-:Y:S01]  /*1c50*/  @!P5 IMAD.WIDE R18, R10, 0x2, R20 ;  /* 0x000000020a12d825 */ /* 0x000fe200078e0214 */
[----:B------:R-:W-:Y:S02]  /*1c60*/  IADD3 R9, -R5, c[0x0][0x1d0], -R9 ;  /* 0x0000740005097a10 */ /* 0x000fe40007ffe909 */
[C---:B------:R-:W-:Y:S01]  /*1c70*/  SHF.L.U64.HI R145, R11.reuse, R24, c[0x0][0x1e4] ;  /* 0x000079000b917619 */ /* 0x040fe20000010218 */
[----:B------:R-:W-:Y:S01]  /*1c80*/  IMAD.SHL.U32 R147, R11, 0x40, RZ ;  /* 0x000000400b937824 */ /* 0x000fe200078e00ff */
[----:B------:R2:W-:Y:S01]  /*1c90*/  @!P5 LDGSTS.E.BYPASS.LTC128B.128 [R144+0x23100], [R18.64], !P4 ;  /* 0x231000001290dfae */ /* 0x0005e2000e101d4a */
[----:B------:R-:W-:Y:S01]  /*1ca0*/  ISETP.GE.AND P4, PT, R9, 0x1, PT ;  /* 0x000000010900780c */ /* 0x000fe20003f86270 */
[----:B------:R-:W-:Y:S01]  /*1cb0*/  IMAD.SHL.U32 R197, R11, 0x20, RZ ;  /* 0x000000200bc57824 */ /* 0x000fe200078e00ff */
[----:B------:R-:W-:Y:S01]  /*1cc0*/  SHF.R.S32.HI R10, RZ, 0x1f, R12 ;  /* 0x0000001fff0a7819 */ /* 0x000fe2000001140c */
[----:B------:R-:W0:Y:S01]  /*1cd0*/  LDGDEPBAR ;  /* 0x00000000000079af */ /* 0x000e220000000000 */
[----:B------:R-:W-:Y:S01]  /*1ce0*/  IMAD R13, R145, R12, RZ ;  /* 0x0000000c910d7224 */ /* 0x000fe200078e02ff */
[----:B------:R-:W-:Y:S01]  /*1cf0*/  SHF.L.U64.HI R196, R11, R194, c[0x0][0x1e4] ;  /* 0x000079000bc47619 */ /* 0x000fe200000102c2 */
[----:B---3--:R-:W-:-:S04]  /*1d00*/  IMAD.WIDE.U32 R16, R12, R147, R206 ;  /* 0x000000930c107225 */ /* 0x008fc800078e00ce */
[----:B------:R-:W-:Y:S02]  /*1d10*/  IMAD R13, R10, R147, R13 ;  /* 0x000000930a0d7224 */ /* 0x000fe400078e020d */
[----:B------:R-:W-:Y:S01]  /*1d20*/  IMAD.MOV.U32 R11, RZ, RZ, c[0x0][0x208] ;  /* 0x00008200ff0b7624 */ /* 0x000fe200078e00ff */
[----:B------:R-:W-:Y:S01]  /*1d30*/  BAR.SYNC.DEFER_BLOCKING 0x0 ;  /* 0x0000000000007b1d */ /* 0x000fe20000010000 */
[----:B------:R-:W-:Y:S01]  /*1d40*/  IMAD.IADD R13, R17, 0x1, R13 ;  /* 0x00000001110d7824 */ /* 0x000fe200078e020d */
[C---:B------:R-:W-:Y:S01]  /*1d50*/  @P4 LEA R20, P5, R16.reuse, c[0x0][0x1c8], 0x1 ;  /* 0x0000720010144a11 */ /* 0x040fe200078a08ff */
[C---:B------:R-:W-:Y:S01]  /*1d60*/  IMAD.SHL.U32 R25, R11.reuse, 0x40, RZ ;  /* 0x000000400b197824 */ /* 0x040fe200078e00ff */
[C---:B------:R-:W-:Y:S01]  /*1d70*/  SHF.L.U64.HI R24, R11.reuse, R24, c[0x0][0x20c] ;  /* 0x000083000b187619 */ /* 0x040fe20000010218 */
[----:B------:R-:W-:Y:S01]  /*1d80*/  IMAD.SHL.U32 R195, R11, 0x20, RZ ;  /* 0x000000200bc37824 */ /* 0x000fe200078e00ff */
[----:B------:R-:W-:Y:S02]  /*1d90*/  @P4 LEA.HI.X R21, R16, c[0x0][0x1cc], R13, 0x1, P5 ;  /* 0x0000730010154a11 */ /* 0x000fe400028f0c0d */
[----:B------:R-:W-:-:S02]  /*1da0*/  ISETP.GT.AND P5, PT, R9, 0x20, PT ;  /* 0x000000200900780c */ /* 0x000fc40003fa4270 */
[----:B------:R-:W-:Y:S01]  /*1db0*/  SHF.L.U64.HI R194, R11, R194, c[0x0][0x20c] ;  /* 0x000083000bc27619 */ /* 0x000fe200000102c2 */
[----:B------:R-:W-:Y:S01]  /*1dc0*/  @!PT LDS RZ, [RZ] ;  /* 0x00000000fffff984 */ /* 0x000fe20000000800 */
[----:B------:R-:W-:Y:S01]  /*1dd0*/  @!PT LDS RZ, [RZ] ;  /* 0x00000000fffff984 */ /* 0x000fe20000000800 */
[----:B------:R-:W-:Y:S01]  /*1de0*/  @!PT LDS RZ, [RZ] ;  /* 0x00000000fffff984 */ /* 0x000fe20000000800 */
[----:B------:R3:W-:Y:S04]  /*1df0*/  @P4 LDGSTS.E.BYPASS.LTC128B.128 [R144+0xc100], [R20.64], !P3 ;  /* 0x0c10000014904fae */ /* 0x0007e8000d901d4a */
[----:B------:R3:W-:Y:S04]  /*1e00*/  @P4 LDGSTS.E.BYPASS.LTC128B.128 [R144+0xe100], [R20.64+0x80], !P2 ;  /* 0x0e10008014904fae */ /* 0x0007e8000d101d4a */
[----:B------:R3:W-:Y:S02]  /*1e10*/  @P4 LDGSTS.E.BYPASS.LTC128B.128 [R144+0x10100], [R20.64+0x100], !P1 ;  /* 0x1010010014904fae */ /* 0x0007e4000c901d4a */
[----:B------:R-:W-:-:S05]  /*1e20*/  @P5 IADD3 R14, P4, R197, R16, RZ ;  /* 0x00000010c50e5210 */ /* 0x000fca0007f9e0ff */
[----:B------:R-:W-:Y:S01]  /*1e30*/  @P5 IMAD.X R13, R196, 0x1, R13, P4 ;  /* 0x00000001c40d5824 */ /* 0x000fe200020e060d */
[----:B--2---:R-:W-:-:S04]  /*1e40*/  @P5 LEA R18, P4, R14, c[0x0][0x1c8], 0x1 ;  /* 0x000072000e125a11 */ /* 0x004fc800078808ff */
[----:B------:R-:W-:Y:S01]  /*1e50*/  @P5 LEA.HI.X R19, R14, c[0x0][0x1cc], R13, 0x1, P4 ;  /* 0x000073000e135a11 */ /* 0x000fe200020f0c0d */
[----:B------:R-:W-:Y:S01]  /*1e60*/  IMAD R13, R24, R12, RZ ;  /* 0x0000000c180d7224 */ /* 0x000fe200078e02ff */
[----:B------:R-:W-:-:S03]  /*1e70*/  ISETP.GT.AND P4, PT, R12, R193, PT ;  /* 0x000000c10c00720c */ /* 0x000fc60003f84270 */
[-C--:B------:R-:W-:Y:S01]  /*1e80*/  IMAD R10, R10, R25.reuse, R13 ;  /* 0x000000190a0a7224 */ /* 0x080fe200078e020d */
[----:B------:R2:W-:Y:S01]  /*1e90*/  @P5 LDGSTS.E.BYPASS.LTC128B.128 [R144+0xd100], [R18.64], !P3 ;  /* 0x0d10000012905fae */ /* 0x0005e2000d901d4a */
[----:B------:R-:W-:-:S03]  /*1ea0*/  IMAD.WIDE.U32 R12, R12, R25, R204 ;  /* 0x000000190c0c7225 */ /* 0x000fc600078e00cc */
[----:B------:R2:W-:Y:S01]  /*1eb0*/  @P5 LDGSTS.E.BYPASS.LTC128B.128 [R144+0xf100], [R18.64+0x80], !P2 ;  /* 0x0f10008012905fae */ /* 0x0005e2000d101d4a */
[----:B------:R-:W-:Y:S02]  /*1ec0*/  IMAD.IADD R10, R13, 0x1, R10 ;  /* 0x000000010d0a7824 */ /* 0x000fe400078e020a */
[----:B------:R-:W-:Y:S01]  /*1ed0*/  IMAD.SHL.U32 R13, R195, 0x2, RZ ;  /* 0x00000002c30d7824 */ /* 0x000fe200078e00ff */
[----:B------:R2:W-:Y:S01]  /*1ee0*/  @P5 LDGSTS.E.BYPASS.LTC128B.128 [R144+0x11100], [R18.64+0x100], !P1 ;  /* 0x1110010012905fae */ /* 0x0005e2000c901d4a */
[----:B------:R-:W-:Y:S02]  /*1ef0*/  LEA R16, P5, R12, c[0x0][0x1f8], 0x1 ;  /* 0x00007e000c107a11 */ /* 0x000fe400078a08ff */
[----:B------:R-:W-:Y:S01]  /*1f00*/  @P4 IADD3 R14, R132, -0x2, RZ ;  /* 0xfffffffe840e4810 */ /* 0x000fe20007ffe0ff */
[----:B------:R-:W0:Y:S01]  /*1f10*/  LDGDEPBAR ;  /* 0x00000000000079af */ /* 0x000e220000000000 */
[----:B------:R-:W-:Y:S02]  /*1f20*/  LEA.HI.X R17, R12, c[0x0][0x1fc], R10, 0x1, P5 ;  /* 0x00007f000c117a11 */ /* 0x000fe400028f0c0a */
[----:B------:R-:W-:Y:S01]  /*1f30*/  @P4 SHF.R.S32.HI R11, RZ, 0x1f, R14 ;  /* 0x0000001fff0b4819 */ /* 0x000fe2000001140e */
[----:B------:R-:W-:Y:S01]  /*1f40*/  @P4 IMAD R10, R145, R14, RZ ;  /* 0x0000000e910a4224 */ /* 0x000fe200078e02ff */
[----:B------:R-:W-:-:S02]  /*1f50*/  SHF.L.U64.HI R12, R195, 0x1, R194 ;  /* 0x00000001c30c7819 */ /* 0x000fc400000102c2 */
[----:B---3--:R-:W-:Y:S01]  /*1f60*/  IADD3 R20, P5, R13, R16, RZ ;  /* 0x000000100d147210 */ /* 0x008fe20007fbe0ff */
[----:B------:R-:W-:-:S04]  /*1f70*/  @P4 IMAD R10, R11, R147, R10 ;  /* 0x000000930b0a4224 */ /* 0x000fc800078e020a */
[----:B------:R-:W-:Y:S02]  /*1f80*/  IMAD.X R21, R12, 0x1, R17, P5 ;  /* 0x000000010c157824 */ /* 0x000fe400028e0611 */
[----:B--2---:R-:W-:-:S04]  /*1f90*/  @P4 IMAD.WIDE.U32 R18, R14, R147, R206 ;  /* 0x000000930e124225 */ /* 0x004fc800078e00ce */
[----:B------:R-:W-:Y:S01]  /*1fa0*/  @P4 IMAD.IADD R10, R19, 0x1, R10 ;  /* 0x00000001130a4824 */ /* 0x000fe200078e020a */
[----:B-1----:R-:W-:-:S04]  /*1fb0*/  @P4 LEA R22, P5, R18, c[0x0][0x1c8], 0x1 ;  /* 0x0000720012164a11 */ /* 0x002fc800078a08ff */
[----:B------:R-:W-:Y:S02]  /*1fc0*/  @P4 LEA.HI.X R23, R18, c[0x0][0x1cc], R10, 0x1, P5 ;  /* 0x0000730012174a11 */ /* 0x000fe400028f0c0a */
[----:B------:R-:W-:-:S04]  /*1fd0*/  @P4 LEA R26, P5, R197, R22, 0x1 ;  /* 0x00000016c51a4211 */ /* 0x000fc800078a08ff */
[----:B------:R-:W-:Y:S02]  /*1fe0*/  @P4 LEA.HI.X R27, R197, R23, R196, 0x1, P5 ;  /* 0x00000017c51b4211 */ /* 0x000fe400028f0cc4 */
[----:B------:R-:W-:Y:S02]  /*1ff0*/  ISETP.LT.OR P5, PT, R9, 0x1, P6 ;  /* 0x000000010900780c */ /* 0x000fe400037a1670 */
[----:B------:R-:W-:-:S11]  /*2000*/  ISETP.GE.AND P6, PT, R15, c[0x0][0x1d4], PT ;  /* 0x000075000f007a0c */ /* 0x000fd60003fc6270 */
[----:B------:R1:W-:Y:S01]  /*2010*/  LDGSTS.E.BYPASS.LTC128B.128 [R144+0x100], [R16.64], !P5 ;  /* 0x0010000010907fae */ /* 0x0003e2000e901d4a */
[----:B------:R-:W-:Y:S02]  /*2020*/  ISETP.LT.OR P5, PT, R9, 0x1, P6 ;  /* 0x000000010900780c */ /* 0x000fe400037a1670 */
[----:B------:R-:W-:Y:S01]  /*2030*/  ISETP.GE.AND P6, PT, R0, c[0x0][0x1d4], PT ;  /* 0x0000750000007a0c */ /* 0x000fe20003fc6270 */
[----:B------:R-:W-:-:S05]  /*2040*/  IMAD R0, R7, 0x400, R4 ;  /* 0x0000040007007824 */ /* 0x000fca00078e0204 */
[----:B------:R-:W-:-:S05]  /*2050*/  LEA R190, R0, 0x18100, 0x1 ;  /* 0x0001810000be7811 */ /* 0x000fca00078e08ff */
[----:B------:R1:W-:Y:S01]  /*2060*/  LDGSTS.E.BYPASS.LTC128B.128 [R144+0x2100], [R16.64+0x80], !P5 ;  /* 0x0210008010907fae */ /* 0x0003e2000e901d4a */
[C---:B------:R-:W-:Y:S01]  /*2070*/  ISETP.LT.OR P5, PT, R9.reuse, 0x1, P6 ;  /* 0x000000010900780c */ /* 0x040fe200037a1670 */
[----:B------:R-:W-:Y:S01]  /*2080*/  IMAD.IADD R186, R190, 0x1, R187 ;  /* 0x00000001beba7824 */ /* 0x000fe200078e02bb */
[----:B------:R-:W-:Y:S01]  /*2090*/  ISETP.LT.OR P6, PT, R9, 0x21, P6 ;  /* 0x000000210900780c */ /* 0x000fe200037c1670 */
[C---:B------:R-:W-:Y:S02]  /*20a0*/  IMAD R185, R3.reuse, 0x2, R190 ;  /* 0x0000000203b97824 */ /* 0x040fe400078e02be */
[----:B------:R-:W-:-:S08]  /*20b0*/  IMAD R184, R3, 0x2, R186 ;  /* 0x0000000203b87824 */ /* 0x000fd000078e02ba */
[----:B------:R1:W-:Y:S01]  /*20c0*/  LDGSTS.E.BYPASS.LTC128B.128 [R144+0x4100], [R16.64+0x100], !P5 ;  /* 0x0410010010907fae */ /* 0x0003e2000e901d4a */
[----:B------:R-:W-:Y:S01]  /*20d0*/  ISETP.GE.AND P5, PT, R8, c[0x0][0x1d4], PT ;  /* 0x0000750008007a0c */ /* 0x000fe20003fa6270 */
[----:B------:R-:W-:-:S03]  /*20e0*/  IMAD.SHL.U32 R8, R0, 0x2, RZ ;  /* 0x0000000200087824 */ /* 0x000fc600078e00ff */
[----:B------:R-:W-:-:S13]  /*20f0*/  ISETP.LT.OR P5, PT, R9, 0x21, P5 ;  /* 0x000000210900780c */ /* 0x000fda0002fa1670 */
[----:B------:R2:W-:Y:S01]  /*2100*/  LDGSTS.E.BYPASS.LTC128B.128 [R144+0x1100], [R20.64], !P5 ;  /* 0x0110000014907fae */ /* 0x0005e2000e901d4a */
[----:B------:R-:W-:-:S04]  /*2110*/  ISETP.GE.AND P5, PT, R15, c[0x0][0x1d4], PT ;  /* 0x000075000f007a0c */ /* 0x000fc80003fa6270 */
[----:B------:R-:W-:-:S13]  /*2120*/  ISETP.LT.OR P5, PT, R9, 0x21, P5 ;  /* 0x000000210900780c */ /* 0x000fda0002fa1670 */
[----:B------:R2:W-:Y:S04]  /*2130*/  LDGSTS.E.BYPASS.LTC128B.128 [R144+0x3100], [R20.64+0x80], !P5 ;  /* 0x0310008014907fae */ /* 0x0005e8000e901d4a */
[----:B------:R2:W-:Y:S01]  /*2140*/  LDGSTS.E.BYPASS.LTC128B.128 [R144+0x5100], [R20.64+0x100], !P6 ;  /* 0x0510010014907fae */ /* 0x0005e2000f101d4a */
[----:B------:R-:W-:-:S03]  /*2150*/  LOP3.LUT P6, RZ, R212, 0x2, RZ, 0xc0, !PT ;  /* 0x00000002d4ff7812 */ /* 0x000fc600078cc0ff */
[----:B------:R-:W0:Y:S01]  /*2160*/  LDGDEPBAR ;  /* 0x00000000000079af */ /* 0x000e220000000000 */
[----:B------:R-:W-:-:S03]  /*2170*/  SEL R189, R189, 0xffffffe0, !P6 ;  /* 0xffffffe0bdbd7807 */ /* 0x000fc60007000000 */
[----:B------:R2:W-:Y:S02]  /*2180*/  @P4 LDGSTS.E.BYPASS.LTC128B.128 [R144+0x12100], [R22.64], !P3 ;  /* 0x1210000016904fae */ /* 0x0005e4000d901d4a */
[----:B------:R-:W-:Y:S02]  /*2190*/  IMAD.IADD R91, R188, 0x1, R189 ;  /* 0x00000001bc5b7824 */ /* 0x000fe400078e02bd */
[----:B------:R2:W-:Y:S04]  /*21a0*/  @P4 LDGSTS.E.BYPASS.LTC128B.128 [R144+0x14100], [R22.64+0x80], !P2 ;  /* 0x1410008016904fae */ /* 0x0005e8000d101d4a */
[----:B------:R2:W-:Y:S04]  /*21b0*/  @P4 LDGSTS.E.BYPASS.LTC128B.128 [R144+0x16100], [R22.64+0x100], !P1 ;  /* 0x1610010016904fae */ /* 0x0005e8000c901d4a */
[----:B------:R3:W-:Y:S04]  /*21c0*/  @P4 LDGSTS.E.BYPASS.LTC128B.128 [R144+0x13100], [R26.64], !P3 ;  /* 0x131000001a904fae */ /* 0x0007e8000d901d4a */
[----:B------:R3:W-:Y:S04]  /*21d0*/  @P4 LDGSTS.E.BYPASS.LTC128B.128 [R144+0x15100], [R26.64+0x80], !P2 ;  /* 0x151000801a904fae */ /* 0x0007e8000d101d4a */
[----:B------:R3:W-:Y:S04]  /*21e0*/  @P4 LDGSTS.E.BYPASS.LTC128B.128 [R144+0x17100], [R26.64+0x100], !P1 ;  /* 0x171001001a904fae */ /* 0x0007e8000c901d4a */
[----:B------:R-:W0:Y:S01]  /*21f0*/  LDGDEPBAR ;  /* 0x00000000000079af */ /* 0x000e220000000000 */
[----:B---3--:R-:W-:Y:S01]  /*2200*/  @P4 IADD3 R27, R132, -0x2, RZ ;  /* 0xfffffffe841b4810 */ /* 0x008fe20007ffe0ff */
[----:B------:R-:W-:-:S04]  /*2210*/  DEPBAR.LE SB0, 0x3 ;  /* 0x000080c00000791a */ /* 0x000fc80000000000 */
[----:B------:R-:W-:-:S04]  /*2220*/  DEPBAR.LE SB0, 0x2 ;  /* 0x000080800000791a */ /* 0x000fc80000000000 */
[----:B------:R-:W-:Y:S01]  /*2230*/  BAR.SYNC.DEFER_BLOCKING 0x0 ;  /* 0x0000000000007b1d */ /* 0x000fe20000010000 */
[----:B------:R-:W-:Y:S01]  /*2240*/  @P4 SHF.R.S32.HI R0, RZ, 0x1f, R27 ;  /* 0x0000001fff004819 */ /* 0x000fe2000001141b */
[----:B------:R-:W-:Y:S02]  /*2250*/  @P4 IMAD R24, R24, R27, RZ ;  /* 0x0000001b18184224 */ /* 0x000fe400078e02ff */
[----:B------:R-:W-:-:S04]  /*2260*/  @P4 IMAD.WIDE.U32 R14, R27, R25, R204 ;  /* 0x000000191b0e4225 */ /* 0x000fc800078e00cc */
[----:B------:R-:W-:Y:S01]  /*2270*/  @P4 IMAD R25, R0, R25, R24 ;  /* 0x0000001900194224 */ /* 0x000fe200078e0218 */
[----:B------:R-:W-:-:S03]  /*2280*/  @P4 LEA R70, P5, R14, c[0x0][0x1f8], 0x1 ;  /* 0x00007e000e464a11 */ /* 0x000fc600078a08ff */
[----:B------:R-:W-:-:S05]  /*2290*/  @P4 IMAD.IADD R0, R15, 0x1, R25 ;  /* 0x000000010f004824 */ /* 0x000fca00078e0219 */
[----:B------:R-:W-:Y:S01]  /*22a0*/  @P4 LEA.HI.X R71, R14, c[0x0][0x1fc], R0, 0x1, P5 ;  /* 0x00007f000e474a11 */ /* 0x000fe200028f0c00 */
[----:B------:R-:W-:Y:S01]  /*22b0*/  IMAD.MOV.U32 R0, RZ, RZ, 0x40 ;  /* 0x00000040ff007424 */ /* 0x000fe200078e00ff */
[----:B------:R-:W-:-:S04]  /*22c0*/  @P4 IADD3 R68, P5, R13, R70, RZ ;  /* 0x000000460d444210 */ /* 0x000fc80007fbe0ff */
[----:B------:R-:W-:Y:S01]  /*22d0*/  SEL R192, R0, 0xffffffc0, !P0 ;  /* 0xffffffc000c07807 */ /* 0x000fe20004000000 */
[----:B------:R-:W-:Y:S01]  /*22e0*/  LDSM.16.M88.4 R8, [R8+0x18100] ;  /* 0x018100000808783b */ /* 0x000fe20000000200 */
[----:B------:R-:W-:Y:S01]  /*22f0*/  @P4 IMAD.X R69, R12, 0x1, R71, P5 ;  /* 0x000000010c454824 */ /* 0x000fe200028e0647 */
[----:B------:R-:W-:Y:S02]  /*2300*/  PLOP3.LUT P0, PT, PT, PT, UP2, 0x80, 0x0 ;  /* 0x000000000000781c */ /* 0x000fe40003f0f028 */
[----:B-1----:R-:W2:Y:S01]  /*2310*/  LDSM.16.M88.4 R16, [R188+0xc100] ;  /* 0x00c10000bc10783b */ /* 0x002ea20000000200 */
[----:B------:R-:W-:Y:S02]  /*2320*/  IMAD.IADD R2, R188, 0x1, R192 ;  /* 0x00000001bc027824 */ /* 0x000fe400078e02c0 */
[----:B------:R-:W-:Y:S01]  /*2330*/  IMAD.IADD R0, R192, 0x1, R91 ;  /* 0x00000001c0007824 */ /* 0x000fe200078e025b */
[----:B------:R-:W1:Y:S04]  /*2340*/  LDSM.16.M88.4 R40, [R188+0xd100] ;  /* 0x00d10000bc28783b */ /* 0x000e680000000200 */
[----:B------:R-:W3:Y:S04]  /*2350*/  LDSM.16.M88.4 R48, [R188+0xc900] ;  /* 0x00c90000bc30783b */ /* 0x000ee80000000200 */
[----:B------:R-:W4:Y:S04]  /*2360*/  LDSM.16.M88.4 R64, [R188+0xd900] ;  /* 0x00d90000bc40783b */ /* 0x000f280000000200 */
[----:B------:R-:W-:Y:S04]  /*2370*/  LDSM.16.M88.4 R72, [R186] ;  /* 0x00000000ba48783b */ /* 0x000fe80000000200 */
[----:B------:R-:W5:Y:S04]  /*2380*/  LDSM.16.M88.4 R60, [R91+0xc100] ;  /* 0x00c100005b3c783b */ /* 0x000f680000000200 */
[----:B------:R-:W3:Y:S04]  /*2390*/  LDSM.16.M88.4 R32, [R91+0xd100] ;  /* 0x00d100005b20783b */ /* 0x000ee80000000200 */
[----:B------:R-:W3:Y:S04]  /*23a0*/  LDSM.16.M88.4 R56, [R91+0xc900] ;  /* 0x00c900005b38783b */ /* 0x000ee80000000200 */
[----:B------:R-:W3:Y:S04]  /*23b0*/  LDSM.16.M88.4 R24, [R91+0xd900] ;  /* 0x00d900005b18783b */ /* 0x000ee80000000200 */
[----:B------:R-:W-:Y:S01]  /*23c0*/  @!PT LDS RZ, [RZ] ;  /* 0x00000000fffff984 */ /* 0x000fe20000000800 */
[----:B------:R-:W-:Y:S01]  /*23d0*/  @!PT LDS RZ, [RZ] ;  /* 0x00000000fffff984 */ /* 0x000fe20000000800 */
[----:B------:R-:W-:Y:S01]  /*23e0*/  @!PT LDS RZ, [RZ] ;  /* 0x00000000fffff984 */ /* 0x000fe20000000800 */
[----:B------:R3:W-:Y:S01]  /*23f0*/  @P4 LDGSTS.E.BYPASS.LTC128B.128 [R144+0x6100], [R70.64], !P3 ;  /* 0x0610000046904fae */ /* 0x0007e2000d901d4a */
[C---:B--2---:R-:W-:Y:S03]  /*2400*/  HMMA.16816.F32.BF16 R20, R8.reuse, R16, RZ ;  /* 0x000000100814723c */ /* 0x044fe600000418ff */
[----:B------:R2:W-:Y:S04]  /*2410*/  @P4 LDGSTS.E.BYPASS.LTC128B.128 [R144+0x8100], [R70.64+0x80], !P2 ;  /* 0x0810008046904fae */ /* 0x0005e8000d101d4a */
[----:B------:R2:W-:Y:S01]  /*2420*/  @P4 LDGSTS.E.BYPASS.LTC128B.128 [R144+0xa100], [R70.64+0x100], !P1 ;  /* 0x0a10010046904fae */ /* 0x0005e2000c901d4a */
[C---:B-1----:R-:W-:Y:S03]  /*2430*/  HMMA.16816.F32.BF16 R44, R8.reuse, R40, RZ ;  /* 0x00000028082c723c */ /* 0x042fe600000418ff */
[----:B------:R2:W-:Y:S04]  /*2440*/  @P4 LDGSTS.E.BYPASS.LTC128B.128 [R144+0x7100], [R68.64], !P3 ;  /* 0x0710000044904fae */ /* 0x0005e8000d901d4a */
[----:B------:R2:W-:Y:S01]  /*2450*/  @P4 LDGSTS.E.BYPASS.LTC128B.128 [R144+0x9100], [R68.64+0x80], !P2 ;  /* 0x0910008044904fae */ /* 0x0005e2000d101d4a */
[----:B------:R-:W-:Y:S03]  /*2460*/  HMMA.16816.F32.BF16 R16, R8, R18, RZ ;  /* 0x000000120810723c */ /* 0x000fe600000418ff */
[----:B------:R2:W-:Y:S01]  /*2470*/  @P4 LDGSTS.E.BYPASS.LTC128B.128 [R144+0xb100], [R68.64+0x100], !P1 ;  /* 0x0b10010044904fae */ /* 0x0005e2000c901d4a */
[----:B------:R-:W-:-:S03]  /*2480*/  PLOP3.LUT P4, PT, PT, PT, UP2, 0x80, 0x0 ;  /* 0x000000000000781c */ /* 0x000fc60003f8f028 */
[----:B------:R-:W-:Y:S01]  /*2490*/  LDSM.16.M88.4 R12, [R185] ;  /* 0x00000000b90c783b */ /* 0x000fe20000000200 */
[C---:B------:R-:W-:Y:S03]  /*24a0*/  HMMA.16816.F32.BF16 R40, R8.reuse, R42, RZ ;  /* 0x0000002a0828723c */ /* 0x040fe600000418ff */
[----:B------:R-:W1:Y:S04]  /*24b0*/  LDSM.16.M88.4 R28, [R2+0xc100] ;  /* 0x00c10000021c783b */ /* 0x000e680000000200 */
[----:B------:R-:W-:Y:S01]  /*24c0*/  LDSM.16.M88.4 R80, [R91+0xf100] ;  /* 0x00f100005b50783b */ /* 0x000fe20000000200 */
[C---:B---3--:R-:W-:Y:S03]  /*24d0*/  HMMA.16816.F32.BF16 R52, R8.reuse, R48, RZ ;  /* 0x000000300834723c */ /* 0x048fe600000418ff */
[----:B------:R-:W-:Y:S04]  /*24e0*/  LDSM.16.M88.4 R76, [R91+0xf900] ;  /* 0x00f900005b4c783b */ /* 0x000fe80000000200 */
[----:B------:R-:W-:Y:S01]  /*24f0*/  LDSM.16.M88.4 R84, [R91+0x10100] ;  /* 0x010100005b54783b */ /* 0x000fe20000000200 */
[C---:B------:R-:W-:Y:S03]  /*2500*/  HMMA.16816.F32.BF16 R48, R8.reuse, R50, RZ ;  /* 0x000000320830723c */ /* 0x040fe600000418ff */
[----:B------:R-:W0:Y:S04]  /*2510*/  LDGDEPBAR ;  /* 0x00000000000079af */ /* 0x000e280000000000 */
[----:B--2---:R-:W-:Y:S01]  /*2520*/  LDSM.16.M88.4 R68, [R0+0xd900] ;  /* 0x00d900000044783b */ /* 0x004fe20000000200 */
[C---:B----4-:R-:W-:Y:S08]  /*2530*/  HMMA.16816.F32.BF16 R36, R8.reuse, R64, RZ ;  /* 0x000000400824723c */ /* 0x050ff000000418ff */
[----:B------:R-:W-:Y:S01]  /*2540*/  HMMA.16816.F32.BF16 R8, R8, R66, RZ ;  /* 0x000000420808723c */ /* 0x000fe200000418ff */
[----:B------:R-:W-:Y:S07]  /*2550*/  LDSM.16.M88.4 R64, [R2+0xd900] ;  /* 0x00d900000240783b */ /* 0x000fee0000000200 */
[C---:B-----5:R-:W-:Y:S08]  /*2560*/  HMMA.16816.F32.BF16 R20, R72.reuse, R60, R20 ;  /* 0x0000003c4814723c */ /* 0x060ff00000041814 */
[C---:B------:R-:W-:Y:S01]  /*2570*/  HMMA.16816.F32.BF16 R16, R72.reuse, R62, R16 ;  /* 0x0000003e4810723c */ /* 0x040fe20000041810 */
[----:B------:R-:W2:Y:S07]  /*2580*/  LDSM.16.M88.4 R60, [R2+0xc900] ;  /* 0x00c90000023c783b */ /* 0x000eae0000000200 */
[C---:B------:R-:W-:Y:S08]  /*2590*/  HMMA.16816.F32.BF16 R44, R72.reuse, R32, R44 ;  /* 0x00000020482c723c */ /* 0x040ff0000004182c */
[C---:B------:R-:W-:Y:S01]  /*25a0*/  HMMA.16816.F32.BF16 R40, R72.reuse, R34, R40 ;  /* 0x000000224828723c */ /* 0x040fe20000041828 */
[----:B------:R-:W3:Y:S07]  /*25b0*/  LDSM.16.M88.4 R32, [R2+0xd100] ;  /* 0x00d100000220783b */ /* 0x000eee0000000200 */
[C---:B------:R-:W-:Y:S08]  /*25c0*/  HMMA.16816.F32.BF16 R52, R72.reuse, R56, R52 ;  /* 0x000000384834723c */ /* 0x040ff00000041834 */
[C---:B------:R-:W-:Y:S01]  /*25d0*/  HMMA.16816.F32.BF16 R48, R72.reuse, R58, R48 ;  /* 0x0000003a4830723c */ /* 0x040fe20000041830 */
[----:B------:R-:W-:Y:S07]  /*25e0*/  LDSM.16.M88.4 R56, [R0+0xc900] ;  /* 0x00c900000038783b */ /* 0x000fee0000000200 */
[C---:B------:R-:W-:Y:S08]  /*25f0*/  HMMA.16816.F32.BF16 R36, R72.reuse, R24, R36 ;  /* 0x000000184824723c */ /* 0x040ff00000041824 */
[----:B------:R-:W-:Y:S01]  /*2600*/  HMMA.16816.F32.BF16 R72, R72, R26, R8 ;  /* 0x0000001a4848723c */ /* 0x000fe20000041808 */
[----:B------:R-:W-:Y:S04]  /*2610*/  LDSM.16.M88.4 R8, [R184] ;  /* 0x00000000b808783b */ /* 0x000fe80000000200 */
[----:B------:R-:W4:Y:S03]  /*2620*/  LDSM.16.M88.4 R24, [R0+0xc100] ;  /* 0x00c100000018783b */ /* 0x000f260000000200 */
[C---:B-1----:R-:W-:Y:S08]  /*2630*/  HMMA.16816.F32.BF16 R20, R12.reuse, R28, R20 ;  /* 0x0000001c0c14723c */ /* 0x042ff00000041814 */
[C---:B------:R-:W-:Y:S01]  /*2640*/  HMMA.16816.F32.BF16 R16, R12.reuse, R30, R16 ;  /* 0x0000001e0c10723c */ /* 0x040fe20000041810 */
[----:B------:R-:W1:Y:S07]  /*2650*/  LDSM.16.M88.4 R28, [R0+0xd100] ;  /* 0x00d10000001c783b */ /* 0x000e6e0000000200 */
        /* <DEDUP_REMOVED lines=8> */
[----:B------:R-:W3:Y:S04]  /*26e0*/  LDSM.16.M88.4 R12, [R188+0xe900] ;  /* 0x00e90000bc0c783b */ /* 0x000ee80000000200 */
[----:B------:R-:W-:Y:S03]  /*26f0*/  LDSM.16.M88.4 R64, [R188+0xf900] ;  /* 0x00f90000bc40783b */ /* 0x000fe60000000200 */
        /* <DEDUP_REMOVED lines=10> */
[----:B------:R-:W-:Y:S01]  /*27a0*/  HMMA.16816.F32.BF16 R72, R8, R70, R72 ;  /* 0x000000460848723c */ /* 0x000fe20000041848 */
[----:B------:R-:W5:Y:S04]  /*27b0*/  LDSM.16.M88.4 R8, [R91+0xe900] ;  /* 0x00e900005b08783b */ /* 0x000f680000000200 */
[----:B------:R-:W-:Y:S03]  /*27c0*/  LDSM.16.M88.4 R68, [R2+0xf100] ;  /* 0x00f100000244783b */ /* 0x000fe60000000200 */
[C---:B--2---:R-:W-:Y:S08]  /*27d0*/  HMMA.16816.F32.BF16 R20, R60.reuse, R32, R20 ;  /* 0x000000203c14723c */ /* 0x044ff00000041814 */
[C---:B------:R-:W-:Y:S01]  /*27e0*/  HMMA.16816.F32.BF16 R16, R60.reuse, R34, R16 ;  /* 0x000000223c10723c */ /* 0x040fe20000041810 */
[----:B------:R-:W-:Y:S07]  /*27f0*/  LDSM.16.M88.4 R32, [R2+0xe100] ;  /* 0x00e100000220783b */ /* 0x000fee0000000200 */
[C---:B---3--:R-:W-:Y:S08]  /*2800*/  HMMA.16816.F32.BF16 R52, R60.reuse, R12, R52 ;  /* 0x0000000c3c34723c */ /* 0x048ff00000041834 */
[C---:B------:R-:W-:Y:S01]  /*2810*/  HMMA.16816.F32.BF16 R48, R60.reuse, R14, R48 ;  /* 0x0000000e3c30723c */ /* 0x040fe20000041830 */
[----:B------:R-:W2:Y:S07]  /*2820*/  LDSM.16.M88.4 R12, [R185+0x4000] ;  /* 0x00400000b90c783b */ /* 0x000eae0000000200 */
[C---:B----4-:R-:W-:Y:S08]  /*2830*/  HMMA.16816.F32.BF16 R44, R60.reuse, R24, R44 ;  /* 0x000000183c2c723c */ /* 0x050ff0000004182c */
[----:B------:R-:W-:Y:S01]  /*2840*/  HMMA.16816.F32.BF16 R40, R60, R26, R40 ;  /* 0x0000001a3c28723c */ /* 0x000fe20000041828 */
[----:B------:R-:W3:Y:S07]  /*2850*/  LDSM.16.M88.4 R24, [R2+0xe900] ;  /* 0x00e900000218783b */ /* 0x000eee0000000200 */
[C---:B-1----:R-:W-:Y:S08]  /*2860*/  HMMA.16816.F32.BF16 R20, R56.reuse, R28, R20 ;  /* 0x0000001c3814723c */ /* 0x042ff00000041814 */
[----:B------:R-:W-:Y:S01]  /*2870*/  HMMA.16816.F32.BF16 R16, R56, R30, R16 ;  /* 0x0000001e3810723c */ /* 0x000fe20000041810 */
[----:B------:R-:W-:Y:S07]  /*2880*/  LDSM.16.M88.4 R28, [R184+0x4000] ;  /* 0x00400000b81c783b */ /* 0x000fee0000000200 */
[C---:B------:R-:W-:Y:S08]  /*2890*/  HMMA.16816.F32.BF16 R36, R60.reuse, R64, R36 ;  /* 0x000000403c24723c */ /* 0x040ff00000041824 */
[----:B------:R-:W-:Y:S01]  /*28a0*/  HMMA.16816.F32.BF16 R72, R60, R66, R72 ;  /* 0x000000423c48723c */ /* 0x000fe20000041848 */
[----:B------:R-:W-:Y:S04]  /*28b0*/  LDSM.16.M88.4 R64, [R2+0xf900] ;  /* 0x00f900000240783b */ /* 0x000fe80000000200 */
[----:B------:R-:W-:Y:S03]  /*28c0*/  LDSM.16.M88.4 R60, [R0+0xe900] ;  /* 0x00e90000003c783b */ /* 0x000fe60000000200 */
[C---:B-----5:R-:W-:Y:S08]  /*28d0*/  HMMA.16816.F32.BF16 R52, R56.reuse, R8, R52 ;  /* 0x000000083834723c */ /* 0x060ff00000041834 */
[----:B------:R-:W-:Y:S01]  /*28e0*/  HMMA.16816.F32.BF16 R48, R56, R10, R48 ;  /* 0x0000000a3830723c */ /* 0x000fe20000041830 */
[----:B------:R-:W1:Y:S07]  /*28f0*/  LDSM.16.M88.4 R8, [R0+0xe100] ;  /* 0x00e100000008783b */ /* 0x000e6e0000000200 */
[C---:B--2---:R-:W-:Y:S08]  /*2900*/  HMMA.16816.F32.BF16 R20, R12.reuse, R32, R20 ;  /* 0x000000200c14723c */ /* 0x044ff00000041814 */
[----:B------:R-:W-:Y:S01]  /*2910*/  HMMA.16816.F32.BF16 R16, R12, R34, R16 ;  /* 0x000000220c10723c */ /* 0x000fe20000041810 */
[----:B------:R-:W-:Y:S07]  /*2920*/  LDSM.16.M88.4 R32, [R0+0xf900] ;  /* 0x00f900000020783b */ /* 0x000fee0000000200 */
[C---:B------:R-:W-:Y:S08]  /*2930*/  HMMA.16816.F32.BF16 R44, R56.reuse, R80, R44 ;  /* 0x00000050382c723c */ /* 0x040ff0000004182c */
[C---:B------:R-:W-:Y:S01]  /*2940*/  HMMA.16816.F32.BF16 R40, R56.reuse, R82, R40 ;  /* 0x000000523828723c */ /* 0x040fe20000041828 */
[----:B------:R-:W-:Y:S07]  /*2950*/  LDSM.16.M88.4 R80, [R188+0x11900] ;  /* 0x01190000bc50783b */ /* 0x000fee0000000200 */
[C---:B------:R-:W-:Y:S08]  /*2960*/  HMMA.16816.F32.BF16 R36, R56.reuse, R76, R36 ;  /* 0x0000004c3824723c */ /* 0x040ff00000041824 */
[----:B------:R-:W-:Y:S01]  /*2970*/  HMMA.16816.F32.BF16 R72, R56, R78, R72 ;  /* 0x0000004e3848723c */ /* 0x000fe20000041848 */
[----:B------:R-:W-:Y:S04]  /*2980*/  LDSM.16.M88.4 R76, [R190+0x8000] ;  /* 0x00800000be4c783b */ /* 0x000fe80000000200 */
[----:B------:R-:W-:Y:S03]  /*2990*/  LDSM.16.M88.4 R56, [R0+0xf100] ;  /* 0x00f100000038783b */ /* 0x000fe60000000200 */
[C---:B---3--:R-:W-:Y:S08]  /*29a0*/  HMMA.16816.F32.BF16 R52, R12.reuse, R24, R52 ;  /* 0x000000180c34723c */ /* 0x048ff00000041834 */
[----:B------:R-:W-:Y:S01]  /*29b0*/  HMMA.16816.F32.BF16 R48, R12, R26, R48 ;  /* 0x0000001a0c30723c */ /* 0x000fe20000041830 */
[----:B------:R-:W2:Y:S07]  /*29c0*/  LDSM.16.M88.4 R24, [R188+0x10100] ;  /* 0x01010000bc18783b */ /* 0x000eae0000000200 */
[C---:B-1----:R-:W-:Y:S08]  /*29d0*/  HMMA.16816.F32.BF16 R20, R28.reuse, R8, R20 ;  /* 0x000000081c14723c */ /* 0x042ff00000041814 */
[----:B------:R-:W-:Y:S01]  /*29e0*/  HMMA.16816.F32.BF16 R16, R28, R10, R16 ;  /* 0x0000000a1c10723c */ /* 0x000fe20000041810 */
[----:B------:R-:W-:Y:S07]  /*29f0*/  LDSM.16.M88.4 R8, [R188+0x11100] ;  /* 0x01110000bc08783b */ /* 0x000fee0000000200 */
[C---:B------:R-:W-:Y:S08]  /*2a00*/  HMMA.16816.F32.BF16 R44, R12.reuse, R68, R44 ;  /* 0x000000440c2c723c */ /* 0x040ff0000004182c */
[C---:B------:R-:W-:Y:S01]  /*2a10*/  HMMA.16816.F32.BF16 R40, R12.reuse, R70, R40 ;  /* 0x000000460c28723c */ /* 0x040fe20000041828 */
[----:B------:R-:W-:Y:S07]  /*2a20*/  LDSM.16.M88.4 R68, [R186+0x8000] ;  /* 0x00800000ba44783b */ /* 0x000fee0000000200 */
[C---:B------:R-:W-:Y:S08]  /*2a30*/  HMMA.16816.F32.BF16 R36, R12.reuse, R64, R36 ;  /* 0x000000400c24723c */ /* 0x040ff00000041824 */
[----:B------:R-:W-:Y:S01]  /*2a40*/  HMMA.16816.F32.BF16 R72, R12, R66, R72 ;  /* 0x000000420c48723c */ /* 0x000fe20000041848 */
[----:B------:R-:W1:Y:S04]  /*2a50*/  LDSM.16.M88.4 R12, [R188+0x10900] ;  /* 0x01090000bc0c783b */ /* 0x000e680000000200 */
[----:B------:R-:W3:Y:S03]  /*2a60*/  LDSM.16.M88.4 R64, [R91+0x10900] ;  /* 0x010900005b40783b */ /* 0x000ee60000000200 */
[C---:B------:R-:W-:Y:S08]  /*2a70*/  HMMA.16816.F32.BF16 R52, R28.reuse, R60, R52 ;  /* 0x0000003c1c34723c */ /* 0x040ff00000041834 */
[----:B------:R-:W-:Y:S01]  /*2a80*/  HMMA.16816.F32.BF16 R48, R28, R62, R48 ;  /* 0x0000003e1c30723c */ /* 0x000fe20000041830 */
[----:B------:R-:W-:Y:S07]  /*2a90*/  LDSM.16.M88.4 R60, [R91+0x11100] ;  /* 0x011100005b3c783b */ /* 0x000fee0000000200 */
        /* <DEDUP_REMOVED lines=9> */
[----:B------:R-:W2:Y:S03]  /*2b30*/  LDSM.16.M88.4 R28, [R2+0x10100] ;  /* 0x01010000021c783b */ /* 0x000ea60000000200 */
[C---:B-1----:R-:W-:Y:S08]  /*2b40*/  HMMA.16816.F32.BF16 R52, R76.reuse, R12, R52 ;  /* 0x0000000c4c34723c */ /* 0x042ff00000041834 */
[----:B------:R-:W-:Y:S01]  /*2b50*/  HMMA.16816.F32.BF16 R48, R76, R14, R48 ;  /* 0x0000000e4c30723c */ /* 0x000fe20000041830 */
[----:B------:R-:W-:Y:S07]  /*2b60*/  LDSM.16.M88.4 R12, [R184+0x8000] ;  /* 0x00800000b80c783b */ /* 0x000fee0000000200 */
[C---:B------:R-:W-:Y:S08]  /*2b70*/  HMMA.16816.F32.BF16 R20, R68.reuse, R84, R20 ;  /* 0x000000544414723c */ /* 0x040ff00000041814 */
[----:B------:R-:W-:Y:S08]  /*2b80*/  HMMA.16816.F32.BF16 R16, R68, R86, R16 ;  /* 0x000000564410723c */ /* 0x000ff00000041810 */
[C---:B------:R-:W-:Y:S08]  /*2b90*/  HMMA.16816.F32.BF16 R44, R76.reuse, R8, R44 ;  /* 0x000000084c2c723c */ /* 0x040ff0000004182c */
[----:B------:R-:W-:Y:S01]  /*2ba0*/  HMMA.16816.F32.BF16 R40, R76, R10, R40 ;  /* 0x0000000a4c28723c */ /* 0x000fe20000041828 */
[----:B------:R-:W1:Y:S07]  /*2bb0*/  LDSM.16.M88.4 R8, [R0+0x10100] ;  /* 0x010100000008783b */ /* 0x000e6e0000000200 */
[----:B---3--:R-:W-:Y:S08]  /*2bc0*/  HMMA.16816.F32.BF16 R52, R68, R64, R52 ;  /* 0x000000404434723c */ /* 0x008ff00000041834 */
[----:B--2---:R-:W-:Y:S08]  /*2bd0*/  HMMA.16816.F32.BF16 R20, R32, R28, R20 ;  /* 0x0000001c2014723c */ /* 0x004ff00000041814 */
[----:B------:R-:W-:Y:S01]  /*2be0*/  HMMA.16816.F32.BF16 R48, R68, R66, R48 ;  /* 0x000000424430723c */ /* 0x000fe20000041830 */
[----:B------:R-:W2:Y:S07]  /*2bf0*/  LDSM.16.M88.4 R64, [R2+0x11100] ;  /* 0x011100000240783b */ /* 0x000eae0000000200 */
[----:B------:R-:W-:Y:S01]  /*2c00*/  HMMA.16816.F32.BF16 R16, R32, R30, R16 ;  /* 0x0000001e2010723c */ /* 0x000fe20000041810 */
[----:B------:R-:W-:Y:S07]  /*2c10*/  LDSM.16.M88.4 R28, [R0+0x11900] ;  /* 0x01190000001c783b */ /* 0x000fee0000000200 */
[----:B------:R-:W-:Y:S08]  /*2c20*/  HMMA.16816.F32.BF16 R40, R68, R62, R40 ;  /* 0x0000003e4428723c */ /* 0x000ff00000041828 */
[C---:B------:R-:W-:Y:S08]  /*2c30*/  HMMA.16816.F32.BF16 R36, R76.reuse, R80, R36 ;  /* 0x000000504c24723c */ /* 0x040ff00000041824 */
[----:B------:R-:W-:Y:S08]  /*2c40*/  HMMA.16816.F32.BF16 R72, R76, R82, R72 ;  /* 0x000000524c48723c */ /* 0x000ff00000041848 */
[C---:B-1----:R-:W-:Y:S08]  /*2c50*/  HMMA.16816.F32.BF16 R20, R12.reuse, R8, R20 ;  /* 0x000000080c14723c */ /* 0x042ff00000041814 */
[----:B------:R-:W-:Y:S01]  /*2c60*/  HMMA.16816.F32.BF16 R16, R12, R10, R16 ;  /* 0x0000000a0c10723c */ /* 0x000fe20000041810 */
[----:B------:R-:W1:Y:S07]  /*2c70*/  LDSM.16.M88.4 R8, [R0+0x11100] ;  /* 0x011100000008783b */ /* 0x000e6e0000000200 */
[C---:B------:R-:W-:Y:S08]  /*2c80*/  HMMA.16816.F32.BF16 R52, R32.reuse, R24, R52 ;  /* 0x000000182034723c */ /* 0x040ff00000041834 */
[----:B------:R-:W-:Y:S01]  /*2c90*/  HMMA.16816.F32.BF16 R48, R32, R26, R48 ;  /* 0x0000001a2030723c */ /* 0x000fe20000041830 */
[----:B------:R3:W4:Y:S01]  /*2ca0*/  LDSM.16.M88.4 R24, [R2+0x11900] ;  /* 0x011900000218783b */ /* 0x0007220000000200 */
[----:B------:R-:W-:-:S06]  /*2cb0*/  FMUL.FTZ R21, R21, c[0x0][0x320] ;  /* 0x0000c80015157a20 */ /* 0x000fcc0000410000 */
[----:B--2---:R-:W-:Y:S01]  /*2cc0*/  HMMA.16816.F32.BF16 R40, R32, R66, R40 ;  /* 0x000000422028723c */ /* 0x004fe20000041828 */
[----:B------:R-:W2:Y:S07]  /*2cd0*/  MUFU.TANH R21, R21 ;  /* 0x0000001500157308 */ /* 0x000eae0000002400 */
[C---:B------:R-:W-:Y:S01]  /*2ce0*/  HMMA.16816.F32.BF16 R76, R68.reuse, R60, R44 ;  /* 0x0000003c444c723c */ /* 0x040fe2000004182c */
[----:B------:R-:W5:Y:S07]  /*2cf0*/  LDSM.16.M88.4 R44, [R0+0x10900] ;  /* 0x01090000002c783b */ /* 0x000f6e0000000200 */
[C---:B------:R-:W-:Y:S07]  /*2d00*/  HMMA.16816.F32.BF16 R36, R68.reuse, R56, R36 ;  /* 0x000000384424723c */ /* 0x040fee0000041824 */
[----:B------:R-:W-:Y:S01]  /*2d10*/  FMUL.FTZ R56, R20, c[0x0][0x320] ;  /* 0x0000c80014387a20 */ /* 0x000fe20000410000 */
[----:B------:R-:W-:Y:S01]  /*2d20*/  HMMA.16816.F32.BF16 R72, R68, R58, R72 ;  /* 0x0000003a4448723c */ /* 0x000fe20000041848 */
[----:B------:R-:W-:-:S02]  /*2d30*/  FMUL.FTZ R20, R22, c[0x0][0x320] ;  /* 0x0000c80016147a20 */ /* 0x000fc40000410000 */
[----:B------:R-:W-:Y:S02]  /*2d40*/  FMUL.FTZ R22, R16, c[0x0][0x320] ;  /* 0x0000c80010167a20 */ /* 0x000fe40000410000 */
[----:B------:R-:W-:Y:S01]  /*2d50*/  FMUL.FTZ R16, R17, c[0x0][0x320] ;  /* 0x0000c80011107a20 */ /* 0x000fe20000410000 */
[----:B------:R-:W-:Y:S01]  /*2d60*/  LEA.HI R17, R89, R6, RZ, 0x2 ;  /* 0x0000000659117211 */ /* 0x000fe200078f10ff */
[----:B---3--:R3:W2:Y:S01]  /*2d70*/  MUFU.TANH R2, R22 ;  /* 0x0000001600027308 */ /* 0x0086a20000002400 */
[----:B-1----:R-:W-:Y:S02]  /*2d80*/  HMMA.16816.F32.BF16 R40, R12, R10, R40 ;  /* 0x0000000a0c28723c */ /* 0x002fe40000041828 */
[----:B------:R-:W-:-:S05]  /*2d90*/  LOP3.LUT R17, R17, 0xfffffffc, RZ, 0xc0, !PT ;  /* 0xfffffffc11117812 */ /* 0x000fca00078ec0ff */
[----:B------:R-:W-:Y:S01]  /*2da0*/  LOP3.LUT R11, R88, 0xffffffe0, RZ, 0xc0, !PT ;  /* 0xffffffe0580b7812 */ /* 0x000fe200078ec0ff */
[----:B------:R-:W-:Y:S01]  /*2db0*/  HMMA.16816.F32.BF16 R76, R32, R64, R76 ;  /* 0x00000040204c723c */ /* 0x000fe2000004184c */
[C---:B------:R-:W-:Y:S01]  /*2dc0*/  IMAD.IADD R17, R6.reuse, 0x1, -R17 ;  /* 0x0000000106117824 */ /* 0x040fe200078e0a11 */
[----:B------:R-:W1:Y:S02]  /*2dd0*/  MUFU.TANH R56, R56 ;  /* 0x0000003800387308 */ /* 0x000e640000002400 */
[----:B------:R-:W-:Y:S01]  /*2de0*/  IMAD.IADD R11, R6, 0x1, -R11 ;  /* 0x00000001060b7824 */ /* 0x000fe200078e0a0b */
[----:B---3--:R-:W-:-:S03]  /*2df0*/  SHF.R.S32.HI R22, RZ, 0x1f, R7 ;  /* 0x0000001fff167819 */ /* 0x008fc60000011407 */
[C---:B----4-:R-:W-:Y:S01]  /*2e00*/  HMMA.16816.F32.BF16 R36, R32.reuse, R24, R36 ;  /* 0x000000182024723c */ /* 0x050fe20000041824 */
[----:B------:R-:W-:Y:S01]  /*2e10*/  SHF.R.S32.HI R6, RZ, 0x1f, R11 ;  /* 0x0000001fff067819 */ /* 0x000fe2000001140b */
[----:B------:R-:W3:Y:S01]  /*2e20*/  MUFU.TANH R20, R20 ;  /* 0x0000001400147308 */ /* 0x000ee20000002400 */
[----:B------:R-:W-:Y:S02]  /*2e30*/  LEA.HI R22, R22, R7, RZ, 0x3 ;  /* 0x0000000716167211 */ /* 0x000fe400078f18ff */
[----:B------:R-:W-:Y:S02]  /*2e40*/  LEA.HI R6, R6, R11, RZ, 0x2 ;  /* 0x0000000b06067211 */ /* 0x000fe400078f10ff */
[----:B------:R-:W-:Y:S01]  /*2e50*/  LOP3.LUT R22, R22, 0xffffff8, RZ, 0xc0, !PT ;  /* 0x0ffffff816167812 */ /* 0x000fe200078ec0ff */
[----:B------:R-:W-:Y:S01]  /*2e60*/  HMMA.16816.F32.BF16 R72, R32, R26, R72 ;  /* 0x0000001a2048723c */ /* 0x000fe20000041848 */
[----:B------:R-:W-:Y:S01]  /*2e70*/  LEA.HI.SX32 R24, R6, UR13, 0x1e ;  /* 0x0000000d06187c11 */ /* 0x000fe2000f8ff2ff */
[----:B------:R-:W-:Y:S01]  /*2e80*/  FMUL.FTZ R40, R40, c[0x0][0x320] ;  /* 0x0000c80028287a20 */ /* 0x000fe20000410000 */
[----:B------:R-:W-:Y:S01]  /*2e90*/  LOP3.LUT R208, R6, 0x7ffffffc, RZ, 0xc0, !PT ;  /* 0x7ffffffc06d07812 */ /* 0x000fe200078ec0ff */
[----:B------:R-:W-:Y:S01]  /*2ea0*/  IMAD.IADD R7, R7, 0x1, -R22 ;  /* 0x0000000107077824 */ /* 0x000fe200078e0a16 */
[----:B------:R-:W-:Y:S01]  /*2eb0*/  LEA.HI R22, R17, R17, RZ, 0x1 ;  /* 0x0000001111167211 */ /* 0x000fe200078f08ff */
[----:B------:R-:W-:Y:S01]  /*2ec0*/  FMUL.FTZ R41, R41, c[0x0][0x320] ;  /* 0x0000c80029297a20 */ /* 0x000fe20000410000 */
[----:B------:R-:W4:Y:S01]  /*2ed0*/  MUFU.TANH R16, R16 ;  /* 0x0000001000107308 */ /* 0x000f220000002400 */
[----:B------:R-:W-:Y:S01]  /*2ee0*/  IMAD R7, R7, 0x10, R24 ;  /* 0x0000001007077824 */ /* 0x000fe200078e0218 */
[----:B------:R-:W-:Y:S01]  /*2ef0*/  LOP3.LUT R22, R22, 0x1ffffffe, RZ, 0xc0, !PT ;  /* 0x1ffffffe16167812 */ /* 0x000fe200078ec0ff */
[----:B-----5:R-:W-:Y:S01]  /*2f00*/  HMMA.16816.F32.BF16 R52, R12, R44, R52 ;  /* 0x0000002c0c34723c */ /* 0x020fe20000041834 */
[----:B------:R-:W-:Y:S01]  /*2f10*/  IMAD.IADD R208, R11, 0x1, -R208 ;  /* 0x000000010bd07824 */ /* 0x000fe200078e0ad0 */
[----:B------:R-:W-:-:S02]  /*2f20*/  IADD3 R11, -R5, c[0x0][0x1d0], R133 ;  /* 0x00007400050b7a10 */ /* 0x000fc40007ffe185 */
[----:B------:R-:W-:Y:S01]  /*2f30*/  IMAD.IADD R22, R17, 0x1, -R22 ;  /* 0x0000000111167824 */ /* 0x000fe200078e0a16 */
[----:B------:R1:W1:Y:S01]  /*2f40*/  MUFU.TANH R163, R40 ;  /* 0x0000002800a37308 */ /* 0x0002620000002400 */
[----:B------:R-:W-:Y:S02]  /*2f50*/  IMAD.SHL.U32 R208, R208, 0x2, RZ ;  /* 0x00000002d0d07824 */ /* 0x000fe400078e00ff */
[----:B------:R-:W-:Y:S01]  /*2f60*/  IMAD R199, R22, 0x8, R7 ;  /* 0x0000000816c77824 */ /* 0x000fe200078e0207 */
[C---:B------:R-:W-:Y:S02]  /*2f70*/  HMMA.16816.F32.BF16 R48, R12.reuse, R46, R48 ;  /* 0x0000002e0c30723c */ /* 0x040fe40000041830 */
[----:B------:R-:W-:Y:S01]  /*2f80*/  IADD3 R6, -R208, c[0x0][0x1d0], -R5 ;  /* 0x00007400d0067a10 */ /* 0x000fe20007ffe905 */
[----:B------:R-:W-:Y:S01]  /*2f90*/  @P4 IMAD.HI.U32 R7, R199, c[0x0][0x2c8], RZ ;  /* 0x0000b200c7074a27 */ /* 0x000fe200078e00ff */
[----:B------:R1:W1:Y:S03]  /*2fa0*/  MUFU.TANH R169, R41 ;  /* 0x0000002900a97308 */ /* 0x0002660000002400 */
[----:B------:R-:W-:Y:S01]  /*2fb0*/  IMAD.MOV.U32 R26, RZ, RZ, R199 ;  /* 0x000000ffff1a7224 */ /* 0x000fe200078e00c7 */
[----:B------:R-:W-:Y:S01]  /*2fc0*/  HMMA.16816.F32.BF16 R76, R12, R8, R76 ;  /* 0x000000080c4c723c */ /* 0x000fe2000004184c */
[----:B------:R-:W-:-:S02]  /*2fd0*/  @P0 SHF.R.U32.HI R26, RZ, c[0x0][0x2cc], R7 ;  /* 0x0000b300ff1a0a19 */ /* 0x000fc40000011607 */
[----:B------:R-:W-:-:S03]  /*2fe0*/  PLOP3.LUT P0, PT, PT, PT, UP1, 0x40, 0x0 ;  /* 0x000000000000781c */ /* 0x000fc60003f0e818 */
[----:B------:R-:W5:Y:S01]  /*2ff0*/  SHFL.IDX PT, R7, R26, RZ, 0x1c1f ;  /* 0x001c1fff1a077589 */ /* 0x000f6200000e0000 */
[----:B------:R-:W-:Y:S01]  /*3000*/  FMUL.FTZ R8, R52, c[0x0][0x320] ;  /* 0x0000c80034087a20 */ /* 0x000fe20000410000 */
[----:B------:R-:W-:Y:S01]  /*3010*/  HMMA.16816.F32.BF16 R36, R12, R28, R36 ;  /* 0x0000001c0c24723c */ /* 0x000fe20000041824 */
[----:B------:R-:W-:-:S04]  /*3020*/  FMUL.FTZ R9, R53, c[0x0][0x320] ;  /* 0x0000c80035097a20 */ /* 0x000fc80000410000 */
[----:B------:R-:W1:Y:S03]  /*3030*/  MUFU.TANH R8, R8 ;  /* 0x0000000800087308 */ /* 0x000e660000002400 */
[----:B------:R-:W-:Y:S01]  /*3040*/  HMMA.16816.F32.BF16 R72, R12, R30, R72 ;  /* 0x0000001e0c48723c */ /* 0x000fe20000041848 */
[----:B------:R-:W-:Y:S02]  /*3050*/  FMUL.FTZ R10, R49, c[0x0][0x320] ;  /* 0x0000c800310a7a20 */ /* 0x000fe40000410000 */
[----:B------:R-:W-:Y:S02]  /*3060*/  FMUL.FTZ R48, R48, c[0x0][0x320] ;  /* 0x0000c80030307a20 */ /* 0x000fe40000410000 */
[----:B------:R-:W1:Y:S02]  /*3070*/  MUFU.TANH R9, R9 ;  /* 0x0000000900097308 */ /* 0x000e640000002400 */
[----:B------:R-:W-:Y:S01]  /*3080*/  IADD3 R14, R11, -c[0x0][0x168], -R208 ;  /* 0x80005a000b0e7a10 */ /* 0x000fe20007ffe8d0 */
[----:B------:R-:W-:-:S02]  /*3090*/  FMUL.FTZ R76, R76, c[0x0][0x320] ;  /* 0x0000c8004c4c7a20 */ /* 0x000fc40000410000 */
[----:B------:R-:W-:Y:S01]  /*30a0*/  FMUL.FTZ R77, R77, c[0x0][0x320] ;  /* 0x0000c8004d4d7a20 */ /* 0x000fe20000410000 */
[C---:B------:R-:W-:Y:S02]  /*30b0*/  IADD3 R22, R14.reuse, c[0x0][0x328], RZ ;  /* 0x0000ca000e167a10 */ /* 0x040fe40007ffe0ff */
[----:B------:R1:W1:Y:S01]  /*30c0*/  MUFU.TANH R0, R48 ;  /* 0x0000003000007308 */ /* 0x0002620000002400 */
[----:B------:R-:W-:Y:S02]  /*30d0*/  IADD3 R14, R14, UR6, RZ ;  /* 0x000000060e0e7c10 */ /* 0x000fe4000fffe0ff */
[----:B------:R-:W-:Y:S02]  /*30e0*/  FMUL.FTZ R36, R36, c[0x0][0x320] ;  /* 0x0000c80024247a20 */ /* 0x000fe40000410000 */
[----:B------:R-:W-:Y:S02]  /*30f0*/  FMUL.FTZ R37, R37, c[0x0][0x320] ;  /* 0x0000c80025257a20 */ /* 0x000fe40000410000 */
[--C-:B-----5:R-:W-:Y:S01]  /*3100*/  IMAD.IADD R25, R22, 0x1, R7.reuse ;  /* 0x0000000116197824 */ /* 0x120fe200078e0207 */
[----:B------:R-:W1:Y:S01]  /*3110*/  MUFU.TANH R10, R10 ;  /* 0x0000000a000a7308 */ /* 0x000e620000002400 */
[----:B------:R-:W-:-:S02]  /*3120*/  IMAD.IADD R24, R14, 0x1, R7 ;  /* 0x000000010e187824 */ /* 0x000fc400078e0207 */
[----:B------:R-:W-:Y:S01]  /*3130*/  FMUL.FTZ R72, R72, c[0x0][0x320] ;  /* 0x0000c80048487a20 */ /* 0x000fe20000410000 */
[----:B------:R-:W-:Y:S01]  /*3140*/  IMNMX R25, R25, R6, PT ;  /* 0x0000000619197217 */ /* 0x000fe20003800200 */
[----:B------:R-:W-:-:S03]  /*3150*/  FMUL.FTZ R73, R73, c[0x0][0x320] ;  /* 0x0000c80049497a20 */ /* 0x000fc60000410000 */
[----:B------:R1:W1:Y:S08]  /*3160*/  MUFU.TANH R171, R76 ;  /* 0x0000004c00ab7308 */ /* 0x0002700000002400 */
[----:B------:R1:W1:Y:S08]  /*3170*/  MUFU.TANH R165, R77 ;  /* 0x0000004d00a57308 */ /* 0x0002700000002400 */
[----:B------:R1:W1:Y:S08]  /*3180*/  MUFU.TANH R175, R36 ;  /* 0x0000002400af7308 */ /* 0x0002700000002400 */
[----:B------:R1:W1:Y:S08]  /*3190*/  MUFU.TANH R173, R37 ;  /* 0x0000002500ad7308 */ /* 0x0002700000002400 */
[----:B------:R1:W1:Y:S08]  /*31a0*/  MUFU.TANH R143, R72 ;  /* 0x00000048008f7308 */ /* 0x0002700000002400 */
[----:B------:R1:W1:Y:S01]  /*31b0*/  MUFU.TANH R141, R73 ;  /* 0x00000049008d7308 */ /* 0x0002620000002400 */
[----:B------:R-:W-:Y:S05]  /*31c0*/  @P0 BRA `(.L_x_1574) ;  /* 0x0000014000000947 */ /* 0x000fea0003800000 */
[----:B--234-:R-:W-:Y:S01]  /*31d0*/  IADD3 R7, R7, c[0x0][0x1d0], RZ ;  /* 0x0000740007077a10 */ /* 0x01cfe20007ffe0ff */
[----:B------:R-:W-:Y:S03]  /*31e0*/  BSSY B0, `(.L_x_1575) ;  /* 0x000000d000007945 */ /* 0x000fe60003800000 */
[----:B------:R-:W-:-:S04]  /*31f0*/  IADD3 R12, R7, -c[0x0][0x168], RZ ;  /* 0x80005a00070c7a10 */ /* 0x000fc80007ffe0ff */
[----:B------:R-:W-:-:S13]  /*3200*/  ISETP.GT.AND P0, PT, R12, -0x1, PT ;  /* 0xffffffff0c00780c */ /* 0x000fda0003f04270 */
[----:B------:R-:W-:Y:S05]  /*3210*/  @P0 BRA `(.L_x_1576) ;  /* 0x0000006000000947 */ /* 0x000fea0003800000 */
[----:B------:R-:W-:Y:S02]  /*3220*/  ISETP.NE.AND P0, PT, R133, c[0x0][0x32c], PT ;  /* 0x0000cb0085007a0c */ /* 0x000fe40003f05270 */
[----:B------:R-:W-:-:S11]  /*3230*/  LOP3.LUT R11, RZ, R12, RZ, 0x33, !PT ;  /* 0x0000000cff0b7212 */ /* 0x000fd600078e33ff */
[----:B------:R-:W-:-:S05]  /*3240*/  @P0 IMAD.HI.U32 R7, R11, c[0x0][0x330], RZ ;  /* 0x0000cc000b070a27 */ /* 0x000fca00078e00ff */
[----:B------:R-:W-:-:S04]  /*3250*/  @P0 SHF.R.U32.HI R11, RZ, c[0x0][0x334], R7 ;  /* 0x0000cd00ff0b0a19 */ /* 0x000fc80000011607 */
[----:B------:R-:W-:Y:S01]  /*3260*/  LOP3.LUT R12, RZ, R11, RZ, 0x33, !PT ;  /* 0x0000000bff0c7212 */ /* 0x000fe200078e33ff */
[----:B------:R-:W-:Y:S05]  /*3270*/  BRA `(.L_x_1577) ;  /* 0x0000003000007947 */ /* 0x000fea0003800000 */
.L_x_1576:
[----:B------:R-:W-:-:S13]  /*3280*/  ISETP.NE.AND P0, PT, R133, c[0x0][0x32c], PT ;  /* 0x0000cb0085007a0c */ /* 0x000fda0003f05270 */
[----:B------:R-:W-:-:S05]  /*3290*/  @P0 IMAD.HI.U32 R7, R12, c[0x0][0x330], RZ ;  /* 0x0000cc000c070a27 */ /* 0x000fca00078e00ff */
[----:B------:R-:W-:Y:S02]  /*32a0*/  @P0 SHF.R.U32.HI R12, RZ, c[0x0][0x334], R7 ;  /* 0x0000cd00ff0c0a19 */ /* 0x000fe40000011607 */
.L_x_1577:
[----:B------:R-:W-:Y:S05]  /*32b0*/  BSYNC B0 ;  /* 0x0000000000007941 */ /* 0x000fea0003800000 */
.L_x_1575:
[----:B------:R-:W-:-:S04]  /*32c0*/  IMAD R7, R12, c[0x0][0x32c], -R5 ;  /* 0x0000cb000c077a24 */ /* 0x000fc800078e0a05 */
[----:B------:R-:W-:-:S05]  /*32d0*/  IMAD.IADD R7, R7, 0x1, -R208 ;  /* 0x0000000107077824 */ /* 0x000fca00078e0ad0 */
[----:B------:R-:W-:Y:S02]  /*32e0*/  IADD3 R12, R7, c[0x0][0x32c], RZ ;  /* 0x0000cb00070c7a10 */ /* 0x000fe40007ffe0ff */
[----:B------:R-:W-:Y:S02]  /*32f0*/  IMNMX R24, R24, R7, !PT ;  /* 0x0000000718187217 */ /* 0x000fe40007800200 */
[----:B------:R-:W-:Y:S02]  /*3300*/  IMNMX R25, R25, R12, PT ;  /* 0x0000000c19197217 */ /* 0x000fe40003800200 */
.L_x_1574:
[----:B--234-:R-:W-:Y:S01]  /*3310*/  ISETP.GT.AND P0, PT, R132, RZ, PT ;  /* 0x000000ff8400720c */ /* 0x01cfe20003f04270 */
[----:B------:R-:W2:Y:S01]  /*3320*/  SHFL.IDX PT, R29, R26, 0x1, 0x1c1f ;  /* 0x003c1f001a1d7f89 */ /* 0x000ea200000e0000 */
[----:B------:R-:W-:Y:S02]  /*3330*/  FMUL.FTZ R27, R23, c[0x0][0x320] ;  /* 0x0000c800171b7a20 */ /* 0x000fe40000410000 */
[C---:B------:R-:W-:Y:S01]  /*3340*/  ISETP.GT.AND P4, PT, R24.reuse, RZ, P0 ;  /* 0x000000ff1800720c */ /* 0x040fe20000784270 */
[----:B------:R-:W-:Y:S01]  /*3350*/  FMUL.FTZ R12, R55, c[0x0][0x320] ;  /* 0x0000c800370c7a20 */ /* 0x000fe20000410000 */
[----:B------:R-:W-:Y:S01]  /*3360*/  ISETP.GT.AND P5, PT, R24, 0x1, P0 ;  /* 0x000000011800780c */ /* 0x000fe200007a4270 */
[----:B------:R-:W-:Y:S01]  /*3370*/  FMUL.FTZ R19, R19, c[0x0][0x320] ;  /* 0x0000c80013137a20 */ /* 0x000fe20000410000 */
[C---:B------:R-:W-:Y:S01]  /*3380*/  ISETP.LT.OR P4, PT, R25.reuse, 0x1, P4 ;  /* 0x000000011900780c */ /* 0x040fe20002781670 */
[----:B------:R-:W-:Y:S01]  /*3390*/  FMUL.FTZ R23, R50, c[0x0][0x320] ;  /* 0x0000c80032177a20 */ /* 0x000fe20000410000 */
[----:B------:R-:W-:Y:S01]  /*33a0*/  ISETP.LT.OR P5, PT, R25, 0x2, P5 ;  /* 0x000000021900780c */ /* 0x000fe20002fa1670 */
[----:B------:R-:W-:Y:S01]  /*33b0*/  FMUL.FTZ R78, R78, c[0x0][0x320] ;  /* 0x0000c8004e4e7a20 */ /* 0x000fe20000410000 */
[----:B-1----:R-:W-:Y:S01]  /*33c0*/  FSEL R56, R56, -INF , !P4 ;  /* 0xff80000038387808 */ /* 0x002fe20006000000 */
[----:B------:R-:W-:Y:S01]  /*33d0*/  FMUL.FTZ R79, R79, c[0x0][0x320] ;  /* 0x0000c8004f4f7a20 */ /* 0x000fe20000410000 */
[----:B------:R-:W-:Y:S01]  /*33e0*/  ISETP.GT.AND P4, PT, R24, 0x8, P0 ;  /* 0x000000081800780c */ /* 0x000fe20000784270 */
[----:B------:R-:W-:Y:S01]  /*33f0*/  FMUL.FTZ R42, R42, c[0x0][0x320] ;  /* 0x0000c8002a2a7a20 */ /* 0x000fe20000410000 */
[----:B------:R-:W-:Y:S01]  /*3400*/  FSEL R21, R21, -INF , !P5 ;  /* 0xff80000015157808 */ /* 0x000fe20006800000 */
[----:B------:R-:W-:Y:S01]  /*3410*/  FMUL.FTZ R43, R43, c[0x0][0x320] ;  /* 0x0000c8002b2b7a20 */ /* 0x000fe20000410000 */
[----:B------:R-:W-:Y:S01]  /*3420*/  ISETP.LT.OR P4, PT, R25, 0x9, P4 ;  /* 0x000000091900780c */ /* 0x000fe20002781670 */
[----:B------:R-:W-:Y:S01]  /*3430*/  FMUL.FTZ R38, R38, c[0x0][0x320] ;  /* 0x0000c80026267a20 */ /* 0x000fe20000410000 */
[----:B------:R-:W-:Y:S01]  /*3440*/  ISETP.GT.AND P5, PT, R24, 0x9, P0 ;  /* 0x000000091800780c */ /* 0x000fe200007a4270 */
[----:B------:R-:W-:Y:S01]  /*3450*/  FMUL.FTZ R39, R39, c[0x0][0x320] ;  /* 0x0000c80027277a20 */ /* 0x000fe20000410000 */
[----:B------:R-:W-:Y:S01]  /*3460*/  FSEL R17, R2, -INF , !P4 ;  /* 0xff80000002117808 */ /* 0x000fe20006000000 */
[----:B------:R-:W-:Y:S01]  /*3470*/  FMUL.FTZ R74, R74, c[0x0][0x320] ;  /* 0x0000c8004a4a7a20 */ /* 0x000fe20000410000 */
[----:B------:R-:W-:Y:S01]  /*3480*/  ISETP.GT.AND P4, PT, R24, 0x10, P0 ;  /* 0x000000101800780c */ /* 0x000fe20000784270 */
[----:B------:R-:W-:Y:S01]  /*3490*/  FMUL.FTZ R75, R75, c[0x0][0x320] ;  /* 0x0000c8004b4b7a20 */ /* 0x000fe20000410000 */
[C---:B------:R-:W-:Y:S01]  /*34a0*/  ISETP.LT.OR P5, PT, R25.reuse, 0xa, P5 ;  /* 0x0000000a1900780c */ /* 0x040fe20002fa1670 */
[----:B------:R1:W3:Y:S01]  /*34b0*/  MUFU.TANH R182, R78 ;  /* 0x0000004e00b67308 */ /* 0x0002e20000002400 */
[----:B------:R-:W-:-:S02]  /*34c0*/  ISETP.LT.OR P4, PT, R25, 0x11, P4 ;  /* 0x000000111900780c */ /* 0x000fc40002781670 */
[----:B------:R-:W-:Y:S01]  /*34d0*/  FSEL R15, R16, -INF , !P5 ;  /* 0xff800000100f7808 */ /* 0x000fe20006800000 */
[----:B------:R-:W-:Y:S01]  /*34e0*/  FMUL.FTZ R16, R18, c[0x0][0x320] ;  /* 0x0000c80012107a20 */ /* 0x000fe20000410000 */
[----:B------:R-:W-:Y:S02]  /*34f0*/  ISETP.GT.AND P5, PT, R24, 0x11, P0 ;  /* 0x000000111800780c */ /* 0x000fe400007a4270 */
[----:B------:R-:W-:Y:S01]  /*3500*/  FSEL R13, R8, -INF , !P4 ;  /* 0xff800000080d7808 */ /* 0x000fe20006000000 */
[----:B------:R-:W-:Y:S01]  /*3510*/  FMUL.FTZ R8, R51, c[0x0][0x320] ;  /* 0x0000c80033087a20 */ /* 0x000fe20000410000 */
[----:B------:R-:W-:Y:S01]  /*3520*/  ISETP.GT.AND P4, PT, R24, 0x18, P0 ;  /* 0x000000181800780c */ /* 0x000fe20000784270 */
[----:B------:R1:W4:Y:S01]  /*3530*/  MUFU.TANH R174, R79 ;  /* 0x0000004f00ae7308 */ /* 0x0003220000002400 */
[C---:B------:R-:W-:Y:S02]  /*3540*/  ISETP.LT.OR P5, PT, R25.reuse, 0x12, P5 ;  /* 0x000000121900780c */ /* 0x040fe40002fa1670 */
[----:B------:R-:W-:-:S02]  /*3550*/  ISETP.LT.OR P4, PT, R25, 0x19, P4 ;  /* 0x000000191900780c */ /* 0x000fc40002781670 */
[----:B------:R-:W-:Y:S02]  /*3560*/  FSEL R11, R9, -INF , !P5 ;  /* 0xff800000090b7808 */ /* 0x000fe40006800000 */
[----:B------:R-:W-:Y:S01]  /*3570*/  FSEL R9, R0, -INF , !P4 ;  /* 0xff80000000097808 */ /* 0x000fe20006000000 */
[----:B------:R-:W-:Y:S01]  /*3580*/  FMUL.FTZ R0, R54, c[0x0][0x320] ;  /* 0x0000c80036007a20 */ /* 0x000fe20000410000 */
[C---:B------:R-:W-:Y:S01]  /*3590*/  ISETP.GT.AND P4, PT, R24.reuse, 0x20, P0 ;  /* 0x000000201800780c */ /* 0x040fe20000784270 */
[----:B------:R-:W1:Y:S01]  /*35a0*/  MUFU.TANH R12, R12 ;  /* 0x0000000c000c7308 */ /* 0x000e620000002400 */
[----:B------:R-:W-:Y:S02]  /*35b0*/  ISETP.GT.AND P5, PT, R24, 0x19, P0 ;  /* 0x000000191800780c */ /* 0x000fe400007a4270 */
[C---:B------:R-:W-:Y:S02]  /*35c0*/  ISETP.LT.OR P4, PT, R25.reuse, 0x21, P4 ;  /* 0x000000211900780c */ /* 0x040fe40002781670 */
[----:B------:R-:W-:-:S02]  /*35d0*/  ISETP.LT.OR P5, PT, R25, 0x1a, P5 ;  /* 0x0000001a1900780c */ /* 0x000fc40002fa1670 */
[----:B------:R-:W-:Y:S01]  /*35e0*/  FSEL R171, R171, -INF , !P4 ;  /* 0xff800000abab7808 */ /* 0x000fe20006000000 */
[----:B------:R-:W1:Y:S01]  /*35f0*/  MUFU.TANH R19, R19 ;  /* 0x0000001300137308 */ /* 0x000e620000002400 */
[----:B------:R-:W-:Y:S02]  /*3600*/  ISETP.GT.AND P4, PT, R24, 0x28, P0 ;  /* 0x000000281800780c */ /* 0x000fe40000784270 */
[----:B------:R-:W-:Y:S02]  /*3610*/  FSEL R7, R10, -INF , !P5 ;  /* 0xff8000000a077808 */ /* 0x000fe40006800000 */
[----:B------:R-:W-:Y:S02]  /*3620*/  ISETP.LT.OR P4, PT, R25, 0x29, P4 ;  /* 0x000000291900780c */ /* 0x000fe40002781670 */
[----:B------:R-:W-:Y:S01]  /*3630*/  ISETP.GT.AND P5, PT, R24, 0x21, P0 ;  /* 0x000000211800780c */ /* 0x000fe200007a4270 */
[----:B------:R1:W1:Y:S01]  /*3640*/  MUFU.TANH R180, R42 ;  /* 0x0000002a00b47308 */ /* 0x0002620000002400 */
[----:B------:R-:W-:-:S02]  /*3650*/  FSEL R163, R163, -INF , !P4 ;  /* 0xff800000a3a37808 */ /* 0x000fc40006000000 */
[----:B------:R-:W-:Y:S02]  /*3660*/  ISETP.LT.OR P5, PT, R25, 0x22, P5 ;  /* 0x000000221900780c */ /* 0x000fe40002fa1670 */
[C---:B------:R-:W-:Y:S02]  /*3670*/  ISETP.GT.AND P4, PT, R24.reuse, 0x30, P0 ;  /* 0x000000301800780c */ /* 0x040fe40000784270 */
[----:B------:R-:W-:Y:S01]  /*3680*/  FSEL R165, R165, -INF , !P5 ;  /* 0xff800000a5a57808 */ /* 0x000fe20006800000 */
[----:B------:R1:W1:Y:S01]  /*3690*/  MUFU.TANH R176, R43 ;  /* 0x0000002b00b07308 */ /* 0x0002620000002400 */
[----:B------:R-:W-:Y:S02]  /*36a0*/  ISETP.LT.OR P4, PT, R25, 0x31, P4 ;  /* 0x000000311900780c */ /* 0x000fe40002781670 */
[----:B------:R-:W-:Y:S02]  /*36b0*/  ISETP.GT.AND P5, PT, R24, 0x29, P0 ;  /* 0x000000291800780c */ /* 0x000fe400007a4270 */
[----:B------:R-:W-:-:S02]  /*36c0*/  FSEL R175, R175, -INF , !P4 ;  /* 0xff800000afaf7808 */ /* 0x000fc40006000000 */
[----:B------:R-:W-:Y:S01]  /*36d0*/  ISETP.LT.OR P5, PT, R25, 0x2a, P5 ;  /* 0x0000002a1900780c */ /* 0x000fe20002fa1670 */
[----:B------:R-:W1:Y:S01]  /*36e0*/  MUFU.TANH R27, R27 ;  /* 0x0000001b001b7308 */ /* 0x000e620000002400 */
[C---:B------:R-:W-:Y:S02]  /*36f0*/  ISETP.GT.AND P4, PT, R24.reuse, 0x38, P0 ;  /* 0x000000381800780c */ /* 0x040fe40000784270 */
[----:B------:R-:W-:Y:S02]  /*3700*/  FSEL R169, R169, -INF , !P5 ;  /* 0xff800000a9a97808 */ /* 0x000fe40006800000 */
[----:B------:R-:W-:Y:S02]  /*3710*/  ISETP.LT.OR P4, PT, R25, 0x39, P4 ;  /* 0x000000391900780c */ /* 0x000fe40002781670 */
[----:B------:R-:W-:Y:S01]  /*3720*/  ISETP.GT.AND P5, PT, R24, 0x31, P0 ;  /* 0x000000311800780c */ /* 0x000fe200007a4270 */
[----:B------:R-:W1:Y:S01]  /*3730*/  MUFU.TANH R23, R23 ;  /* 0x0000001700177308 */ /* 0x000e620000002400 */
[----:B------:R-:W-:-:S02]  /*3740*/  FSEL R143, R143, -INF , !P4 ;  /* 0xff8000008f8f7808 */ /* 0x000fc40006000000 */
[----:B------:R-:W-:Y:S02]  /*3750*/  ISETP.LT.OR P5, PT, R25, 0x32, P5 ;  /* 0x000000321900780c */ /* 0x000fe40002fa1670 */
[----:B------:R-:W-:Y:S02]  /*3760*/  PLOP3.LUT P4, PT, PT, PT, UP1, 0x40, 0x0 ;  /* 0x000000000000781c */ /* 0x000fe40003f8e818 */
[----:B------:R-:W-:Y:S01]  /*3770*/  FSEL R173, R173, -INF , !P5 ;  /* 0xff800000adad7808 */ /* 0x000fe20006800000 */
[----:B------:R1:W1:Y:S01]  /*3780*/  MUFU.TANH R142, R38 ;  /* 0x00000026008e7308 */ /* 0x0002620000002400 */
[----:B------:R-:W-:-:S04]  /*3790*/  ISETP.GT.AND P5, PT, R24, 0x39, P0 ;  /* 0x000000391800780c */ /* 0x000fc800007a4270 */
[----:B------:R-:W-:Y:S01]  /*37a0*/  ISETP.LT.OR P5, PT, R25, 0x3a, P5 ;  /* 0x0000003a1900780c */ /* 0x000fe20002fa1670 */
[--C-:B--2---:R-:W-:Y:S02]  /*37b0*/  IMAD.IADD R25, R22, 0x1, R29.reuse ;  /* 0x0000000116197824 */ /* 0x104fe400078e021d */
[----:B------:R2:W1:Y:S01]  /*37c0*/  MUFU.TANH R140, R39 ;  /* 0x00000027008c7308 */ /* 0x0004620000002400 */
[----:B------:R-:W-:Y:S01]  /*37d0*/  IMAD.IADD R22, R14, 0x1, R29 ;  /* 0x000000010e167824 */ /* 0x000fe200078e021d */
[----:B------:R-:W-:Y:S02]  /*37e0*/  FSEL R141, R141, -INF , !P5 ;  /* 0xff8000008d8d7808 */ /* 0x000fe40006800000 */
[----:B------:R-:W-:-:S04]  /*37f0*/  IMNMX R2, R25, R6, PT ;  /* 0x0000000619027217 */ /* 0x000fc80003800200 */
[----:B------:R-:W1:Y:S08]  /*3800*/  MUFU.TANH R16, R16 ;  /* 0x0000001000107308 */ /* 0x000e700000002400 */
[----:B------:R-:W1:Y:S08]  /*3810*/  MUFU.TANH R0, R0 ;  /* 0x0000000000007308 */ /* 0x000e700000002400 */
[----:B------:R2:W1:Y:S08]  /*3820*/  MUFU.TANH R170, R74 ;  /* 0x0000004a00aa7308 */ /* 0x0004700000002400 */
[----:B------:R2:W1:Y:S08]  /*3830*/  MUFU.TANH R168, R75 ;  /* 0x0000004b00a87308 */ /* 0x0004700000002400 */
[----:B------:R-:W1:Y:S01]  /*3840*/  MUFU.TANH R8, R8 ;  /* 0x0000000800087308 */ /* 0x000e620000002400 */
[----:B------:R-:W-:Y:S05]  /*3850*/  @P4 BRA `(.L_x_1578) ;  /* 0x0000014000004947 */ /* 0x000fea0003800000 */
[----:B---34-:R-:W-:Y:S01]  /*3860*/  IADD3 R10, R29, c[0x0][0x1d0], RZ ;  /* 0x000074001d0a7a10 */ /* 0x018fe20007ffe0ff */
        /* <DEDUP_REMOVED lines=10> */
.L_x_1580:
[----:B------:R-:W-:-:S13]  /*3910*/  ISETP.NE.AND P4, PT, R133, c[0x0][0x32c], PT ;  /* 0x0000cb0085007a0c */ /* 0x000fda0003f85270 */
[----:B------:R-:W-:-:S05]  /*3920*/  @P4 IMAD.HI.U32 R6, R10, c[0x0][0x330], RZ ;  /* 0x0000cc000a064a27 */ /* 0x000fca00078e00ff */
[----:B------:R-:W-:Y:S02]  /*3930*/  @P4 SHF.R.U32.HI R10, RZ, c[0x0][0x334], R6 ;  /* 0x0000cd00ff0a4a19 */ /* 0x000fe40000011606 */
.L_x_1581:
[----:B------:R-:W-:Y:S05]  /*3940*/  BSYNC B0 ;  /* 0x0000000000007941 */ /* 0x000fea0003800000 */
.L_x_1579:
[----:B------:R-:W-:-:S04]  /*3950*/  IMAD R25, R10, c[0x0][0x32c], -R5 ;  /* 0x0000cb000a197a24 */ /* 0x000fc800078e0a05 */
[----:B------:R-:W-:-:S05]  /*3960*/  IMAD.IADD R25, R25, 0x1, -R208 ;  /* 0x0000000119197824 */ /* 0x000fca00078e0ad0 */
[----:B------:R-:W-:Y:S02]  /*3970*/  IADD3 R5, R25, c[0x0][0x32c], RZ ;  /* 0x0000cb0019057a10 */ /* 0x000fe40007ffe0ff */
[----:B------:R-:W-:Y:S02]  /*3980*/  IMNMX R22, R22, R25, !PT ;  /* 0x0000001916167217 */ /* 0x000fe40007800200 */
[----:B------:R-:W-:Y:S02]  /*3990*/  IMNMX R2, R2, R5, PT ;  /* 0x0000000502027217 */ /* 0x000fe40003800200 */
.L_x_1578:
[----:B---34-:R-:W-:Y:S01]  /*39a0*/  ISETP.GT.AND P5, PT, R22, 0x8, P0 ;  /* 0x000000081600780c */ /* 0x018fe200007a4270 */
[----:B------:R-:W-:-:S04]  /*39b0*/  DEPBAR.LE SB0, 0x2 ;  /* 0x000080800000791a */ /* 0x000fc80000000000 */
[----:B------:R-:W-:Y:S01]  /*39c0*/  BAR.SYNC.DEFER_BLOCKING 0x0 ;  /* 0x0000000000007b1d */ /* 0x000fe20000010000 */
[----:B------:R-:W-:Y:S01]  /*39d0*/  ISETP.LT.OR P5, PT, R2, 0x9, P5 ;  /* 0x000000090200780c */ /* 0x000fe20002fa1670 */
[----:B------:R-:W-:Y:S01]  /*39e0*/  IMAD.SHL.U32 R135, R4, 0x2, RZ ;  /* 0x0000000204877824 */ /* 0x000fe200078e00ff */
[----:B------:R-:W-:Y:S02]  /*39f0*/  FMNMX.FTZ R6, R56, R21, !PT ;  /* 0x0000001538067209 */ /* 0x000fe40007810000 */
[----:B------:R-:W-:Y:S01]  /*3a00*/  ISETP.GT.AND P4, PT, R22, 0x1, P0 ;  /* 0x000000011600780c */ /* 0x000fe20000784270 */
[--C-:B------:R-:W-:Y:S01]  /*3a10*/  IMAD.IADD R172, R187, 0x1, R135.reuse ;  /* 0x00000001bbac7824 */ /* 0x100fe200078e0287 */
[----:B-1----:R-:W-:Y:S01]  /*3a20*/  FSEL R16, R16, -INF , !P5 ;  /* 0xff80000010107808 */ /* 0x002fe20006800000 */
[C---:B------:R-:W-:Y:S01]  /*3a30*/  IMAD R134, R3.reuse, 0x2, R135 ;  /* 0x0000000203867824 */ /* 0x040fe200078e0287 */
[----:B------:R-:W-:Y:S01]  /*3a40*/  ISETP.GT.AND P5, PT, R22, 0x10, P0 ;  /* 0x000000101600780c */ /* 0x000fe200007a4270 */
[----:B------:R-:W-:Y:S01]  /*3a50*/  IMAD R3, R3, 0x2, R172 ;  /* 0x0000000203037824 */ /* 0x000fe200078e02ac */
[----:B------:R-:W-:Y:S01]  /*3a60*/  FMNMX.FTZ R6, R17, R6, !PT ;  /* 0x0000000611067209 */ /* 0x000fe20007810000 */
[----:B------:R-:W-:Y:S01]  /*3a70*/  IMAD.IADD R160, R187, 0x1, R134 ;  /* 0x00000001bba07824 */ /* 0x000fe200078e0286 */
[C---:B------:R-:W-:Y:S01]  /*3a80*/  ISETP.LT.OR P4, PT, R2.reuse, 0x2, P4 ;  /* 0x000000020200780c */ /* 0x040fe20002781670 */
[----:B------:R-:W-:Y:S01]  /*3a90*/  ULDC.64 UR4, c[0x0][0x2c8] ;  /* 0x0000b20000047ab9 */ /* 0x000fe20000000a00 */
[----:B------:R-:W-:Y:S01]  /*3aa0*/  ISETP.LT.OR P5, PT, R2, 0x11, P5 ;  /* 0x000000110200780c */ /* 0x000fe20002fa1670 */
[----:B------:R-:W-:Y:S01]  /*3ab0*/  UIMAD.WIDE.U32 UR14, UR13, UR4, URZ ;  /* 0x000000040d0e72a5 */ /* 0x000fe2000f8e003f */
[----:B------:R-:W-:-:S02]  /*3ac0*/  FMNMX.FTZ R10, R15, R6, !PT ;  /* 0x000000060f0a7209 */ /* 0x000fc40007810000 */
[----:B------:R-:W-:Y:S01]  /*3ad0*/  FSEL R18, R27, -INF , !P4 ;  /* 0xff8000001b127808 */ /* 0x000fe20006000000 */
[----:B------:R-:W-:Y:S01]  /*3ae0*/  ULDC UR4, c[0x0][0x328] ;  /* 0x0000ca0000047ab9 */ /* 0x000fe20000000800 */
[----:B------:R-:W-:Y:S02]  /*3af0*/  ISETP.GT.AND P4, PT, R22, 0x9, P0 ;  /* 0x000000091600780c */ /* 0x000fe40000784270 */
[----:B------:R-:W-:Y:S01]  /*3b00*/  FSEL R14, R0, -INF , !P5 ;  /* 0xff800000000e7808 */ /* 0x000fe20006800000 */
[----:B------:R-:W-:Y:S01]  /*3b10*/  LDSM.16.MT88.4 R40, [R135+0x2100] ;  /* 0x002100008728783b */ /* 0x000fe20000004200 */
[----:B------:R-:W-:Y:S01]  /*3b20*/  FMNMX.FTZ R0, R13, R10, !PT ;  /* 0x0000000a0d007209 */ /* 0x000fe20007810000 */
[----:B------:R-:W-:Y:S01]  /*3b30*/  @UP2 UMOV UR7, UR15 ;  /* 0x0000000f00072c82 */ /* 0x000fe20008000000 */
[----:B------:R-:W-:Y:S01]  /*3b40*/  ISETP.GT.AND P5, PT, R22, RZ, P0 ;  /* 0x000000ff1600720c */ /* 0x000fe200007a4270 */
[----:B------:R-:W-:Y:S01]  /*3b50*/  LDSM.16.MT88.4 R124, [R135+0x100] ;  /* 0x00010000877c783b */ /* 0x000fe20000004200 */
[C---:B------:R-:W-:Y:S01]  /*3b60*/  ISETP.LT.OR P4, PT, R2.reuse, 0xa, P4 ;  /* 0x0000000a0200780c */ /* 0x040fe20002781670 */
[----:B------:R-:W-:Y:S01]  /*3b70*/  @UP2 USHF.R.U32.HI UR13, URZ, UR5, UR7 ;  /* 0x000000053f0d2299 */ /* 0x000fe20008011607 */
[----:B------:R-:W-:Y:S01]  /*3b80*/  FMNMX.FTZ R0, R11, R0, !PT ;  /* 0x000000000b007209 */ /* 0x000fe20007810000 */
[----:B------:R-:W-:Y:S01]  /*3b90*/  LDSM.16.MT88.4 R116, [R172+0x100] ;  /* 0x00010000ac74783b */ /* 0x000fe20000004200 */
[----:B------:R-:W-:Y:S01]  /*3ba0*/  ISETP.LT.OR P5, PT, R2, 0x1, P5 ;  /* 0x000000010200780c */ /* 0x000fe20002fa1670 */
[----:B------:R-:W-:Y:S01]  /*3bb0*/  UIADD3 UR12, UR12, UR13, URZ ;  /* 0x0000000d0c0c7290 */ /* 0x000fe2000fffe03f */
[----:B------:R-:W-:Y:S01]  /*3bc0*/  FSEL R6, R19, -INF , !P4 ;  /* 0xff80000013067808 */ /* 0x000fe20006000000 */
[----:B------:R-:W-:Y:S01]  /*3bd0*/  LDSM.16.MT88.4 R108, [R134+0x100] ;  /* 0x00010000866c783b */ /* 0x000fe20000004200 */
[----:B------:R-:W-:Y:S01]  /*3be0*/  ISETP.GT.AND P4, PT, R22, 0x11, P0 ;  /* 0x000000111600780c */ /* 0x000fe20000784270 */
[----:B------:R-:W-:Y:S01]  /*3bf0*/  UIADD3 UR4, UR12, UR4, URZ ;  /* 0x000000040c047290 */ /* 0x000fe2000fffe03f */
[----:B------:R-:W-:Y:S01]  /*3c00*/  FMNMX.FTZ R0, R9, R0, !PT ;  /* 0x0000000009007209 */ /* 0x000fe20007810000 */
[----:B------:R-:W-:Y:S01]  /*3c10*/  LDSM.16.MT88.4 R100, [R3+0x100] ;  /* 0x000100000364783b */ /* 0x000fe20000004200 */
[----:B------:R-:W-:-:S02]  /*3c20*/  FSEL R20, R20, -INF , !P5 ;  /* 0xff80000014147808 */ /* 0x000fc40006800000 */
[----:B------:R-:W-:Y:S01]  /*3c30*/  ISETP.LT.OR P4, PT, R2, 0x12, P4 ;  /* 0x000000120200780c */ /* 0x000fe20002781670 */
[----:B------:R-:W-:Y:S01]  /*3c40*/  LDSM.16.MT88.4 R48, [R172+0x2100] ;  /* 0x00210000ac30783b */ /* 0x000fe20000004200 */
[----:B------:R-:W-:Y:S02]  /*3c50*/  FMNMX.FTZ R0, R7, R0, !PT ;  /* 0x0000000007007209 */ /* 0x000fe40007810000 */
[----:B------:R-:W-:Y:S01]  /*3c60*/  FMNMX.FTZ R5, R20, R18, !PT ;  /* 0x0000001214057209 */ /* 0x000fe20007810000 */
[----:B------:R-:W-:Y:S01]  /*3c70*/  LDSM.16.MT88.4 R64, [R160+0x2100] ;  /* 0x00210000a040783b */ /* 0x000fe20000004200 */
[----:B------:R-:W-:Y:S02]  /*3c80*/  FSEL R12, R12, -INF , !P4 ;  /* 0xff8000000c0c7808 */ /* 0x000fe40006000000 */
[----:B------:R-:W-:Y:S01]  /*3c90*/  FMNMX.FTZ R0, R171, R0, !PT ;  /* 0x00000000ab007209 */ /* 0x000fe20007810000 */
[----:B--2---:R-:W-:Y:S01]  /*3ca0*/  LDSM.16.MT88.4 R72, [R135+0x4100] ;  /* 0x004100008748783b */ /* 0x004fe20000004200 */
[----:B------:R-:W-:-:S02]  /*3cb0*/  ISETP.GT.AND P4, PT, R22, 0x18, P0 ;  /* 0x000000181600780c */ /* 0x000fc40000784270 */
[----:B------:R-:W-:Y:S01]  /*3cc0*/  FMNMX.FTZ R5, R16, R5, !PT ;  /* 0x0000000510057209 */ /* 0x000fe20007810000 */
[----:B------:R-:W-:Y:S01]  /*3cd0*/  LDSM.16.MT88.4 R80, [R172+0x4100] ;  /* 0x00410000ac50783b */ /* 0x000fe20000004200 */
[----:B------:R-:W-:Y:S02]  /*3ce0*/  FMNMX.FTZ R0, R165, R0, !PT ;  /* 0x00000000a5007209 */ /* 0x000fe40007810000 */
[----:B------:R-:W-:Y:S01]  /*3cf0*/  ISETP.LT.OR P4, PT, R2, 0x19, P4 ;  /* 0x000000190200780c */ /* 0x000fe20002781670 */
[----:B------:R-:W-:Y:S01]  /*3d00*/  LDSM.16.MT88.4 R88, [R134+0x4100] ;  /* 0x004100008658783b */ /* 0x000fe20000004200 */
[----:B------:R-:W-:Y:S02]  /*3d10*/  FMNMX.FTZ R5, R6, R5, !PT ;  /* 0x0000000506057209 */ /* 0x000fe40007810000 */
[----:B------:R-:W-:Y:S01]  /*3d20*/  ISETP.GT.AND P5, PT, R22, 0x19, P0 ;  /* 0x000000191600780c */ /* 0x000fe200007a4270 */
[----:B------:R-:W-:Y:S01]  /*3d30*/  LDSM.16.MT88.4 R136, [R172+0x900] ;  /* 0x00090000ac88783b */ /* 0x000fe20000004200 */
[----:B------:R-:W-:-:S02]  /*3d40*/  FMNMX.FTZ R0, R163, R0, !PT ;  /* 0x00000000a3007209 */ /* 0x000fc40007810000 */
[----:B------:R-:W-:Y:S01]  /*3d50*/  FSEL R10, R23, -INF , !P4 ;  /* 0xff800000170a7808 */ /* 0x000fe20006000000 */
[----:B------:R-:W-:Y:S01]  /*3d60*/  LDSM.16.MT88.4 R32, [R134+0x900] ;  /* 0x000900008620783b */ /* 0x000fe20000004200 */
[----:B------:R-:W-:Y:S02]  /*3d70*/  FMNMX.FTZ R5, R14, R5, !PT ;  /* 0x000000050e057209 */ /* 0x000fe40007810000 */
[----:B------:R-:W-:Y:S01]  /*3d80*/  ISETP.GT.AND P4, PT, R22, 0x20, P0 ;  /* 0x000000201600780c */ /* 0x000fe20000784270 */
[----:B------:R-:W-:Y:S01]  /*3d90*/  LDSM.16.MT88.4 R28, [R160+0x900] ;  /* 0x00090000a01c783b */ /* 0x000fe20000004200 */
[----:B------:R-:W-:Y:S02]  /*3da0*/  ISETP.LT.OR P5, PT, R2, 0x1a, P5 ;  /* 0x0000001a0200780c */ /* 0x000fe40002fa1670 */
[----:B------:R-:W-:Y:S01]  /*3db0*/  FMNMX.FTZ R0, R169, R0, !PT ;  /* 0x00000000a9007209 */ /* 0x000fe20007810000 */
[----:B------:R-:W-:Y:S01]  /*3dc0*/  LDSM.16.MT88.4 R24, [R172+0x2900] ;  /* 0x00290000ac18783b */ /* 0x000fe20000004200 */
[----:B------:R-:W-:-:S02]  /*3dd0*/  FMNMX.FTZ R5, R12, R5, !PT ;  /* 0x000000050c057209 */ /* 0x000fc40007810000 */
[----:B------:R-:W-:Y:S02]  /*3de0*/  ISETP.LT.OR P4, PT, R2, 0x21, P4 ;  /* 0x000000210200780c */ /* 0x000fe40002781670 */
[----:B------:R-:W-:Y:S02]  /*3df0*/  FSEL R8, R8, -INF , !P5 ;  /* 0xff80000008087808 */ /* 0x000fe40006800000 */
[----:B------:R-:W-:Y:S02]  /*3e00*/  ISETP.GT.AND P5, PT, R22, 0x21, P0 ;  /* 0x000000211600780c */ /* 0x000fe400007a4270 */
[----:B------:R-:W-:Y:S02]  /*3e10*/  FMNMX.FTZ R0, R175, R0, !PT ;  /* 0x00000000af007209 */ /* 0x000fe40007810000 */
[----:B------:R-:W-:Y:S02]  /*3e20*/  FMNMX.FTZ R5, R10, R5, !PT ;  /* 0x000000050a057209 */ /* 0x000fe40007810000 */
[----:B------:R-:W-:-:S02]  /*3e30*/  FSEL R182, R182, -INF , !P4 ;  /* 0xff800000b6b67808 */ /* 0x000fc40006000000 */
[----:B------:R-:W-:Y:S02]  /*3e40*/  ISETP.GT.AND P4, PT, R22, 0x28, P0 ;  /* 0x000000281600780c */ /* 0x000fe40000784270 */
[----:B------:R-:W-:Y:S02]  /*3e50*/  ISETP.LT.OR P5, PT, R2, 0x22, P5 ;  /* 0x000000220200780c */ /* 0x000fe40002fa1670 */
[----:B------:R-:W-:Y:S02]  /*3e60*/  FMNMX.FTZ R0, R173, R0, !PT ;  /* 0x00000000ad007209 */ /* 0x000fe40007810000 */
[----:B------:R-:W-:Y:S02]  /*3e70*/  FMNMX.FTZ R5, R8, R5, !PT ;  /* 0x0000000508057209 */ /* 0x000fe40007810000 */
[----:B------:R-:W-:Y:S02]  /*3e80*/  ISETP.LT.OR P4, PT, R2, 0x29, P4 ;  /* 0x000000290200780c */ /* 0x000fe40002781670 */
[----:B------:R-:W-:-:S02]  /*3e90*/  FSEL R174, R174, -INF , !P5 ;  /* 0xff800000aeae7808 */ /* 0x000fc40006800000 */
[----:B------:R-:W-:Y:S02]  /*3ea0*/  ISETP.GT.AND P5, PT, R22, 0x29, P0 ;  /* 0x000000291600780c */ /* 0x000fe400007a4270 */
[----:B------:R-:W-:Y:S02]  /*3eb0*/  FMNMX.FTZ R0, R143, R0, !PT ;  /* 0x000000008f007209 */ /* 0x000fe40007810000 */
[----:B------:R-:W-:Y:S02]  /*3ec0*/  FMNMX.FTZ R5, R182, R5, !PT ;  /* 0x00000005b6057209 */ /* 0x000fe40007810000 */
[----:B------:R-:W-:Y:S02]  /*3ed0*/  FSEL R180, R180, -INF , !P4 ;  /* 0xff800000b4b47808 */ /* 0x000fe40006000000 */
[----:B------:R-:W-:Y:S02]  /*3ee0*/  ISETP.GT.AND P4, PT, R22, 0x30, P0 ;  /* 0x000000301600780c */ /* 0x000fe40000784270 */
[----:B------:R-:W-:-:S02]  /*3ef0*/  ISETP.LT.OR P5, PT, R2, 0x2a, P5 ;  /* 0x0000002a0200780c */ /* 0x000fc40002fa1670 */
[----:B------:R-:W-:Y:S02]  /*3f00*/  FMNMX.FTZ R0, R141, R0, !PT ;  /* 0x000000008d007209 */ /* 0x000fe40007810000 */
[----:B------:R-:W-:Y:S02]  /*3f10*/  FMNMX.FTZ R19, R174, R5, !PT ;  /* 0x00000005ae137209 */ /* 0x000fe40007810000 */
[----:B------:R-:W-:Y:S01]  /*3f20*/  ISETP.LT.OR P4, PT, R2, 0x31, P4 ;  /* 0x000000310200780c */ /* 0x000fe20002781670 */
[----:B------:R-:W1:Y:S01]  /*3f30*/  SHFL.BFLY PT, R5, R0, 0x2, 0x1f ;  /* 0x0c401f0000057f89 */ /* 0x000e6200000e0000 */
[----:B------:R-:W-:Y:S02]  /*3f40*/  FSEL R176, R176, -INF , !P5 ;  /* 0xff800000b0b07808 */ /* 0x000fe40006800000 */
[----:B------:R-:W-:Y:S02]  /*3f50*/  ISETP.GT.AND P5, PT, R22, 0x31, P0 ;  /* 0x000000311600780c */ /* 0x000fe400007a4270 */
[----:B------:R-:W-:-:S02]  /*3f60*/  FMNMX.FTZ R19, R180, R19, !PT ;  /* 0x00000013b4137209 */ /* 0x000fc40007810000 */
[----:B------:R-:W-:Y:S02]  /*3f70*/  FSEL R142, R142, -INF , !P4 ;  /* 0xff8000008e8e7808 */ /* 0x000fe40006000000 */
[----:B------:R-:W-:Y:S02]  /*3f80*/  ISETP.GT.AND P4, PT, R22, 0x38, P0 ;  /* 0x000000381600780c */ /* 0x000fe40000784270 */
[----:B------:R-:W-:Y:S02]  /*3f90*/  ISETP.LT.OR P5, PT, R2, 0x32, P5 ;  /* 0x000000320200780c */ /* 0x000fe40002fa1670 */
[----:B------:R-:W-:Y:S02]  /*3fa0*/  FMNMX.FTZ R19, R176, R19, !PT ;  /* 0x00000013b0137209 */ /* 0x000fe40007810000 */
[----:B------:R-:W-:Y:S02]  /*3fb0*/  ISETP.GT.AND P0, PT, R22, 0x39, P0 ;  /* 0x000000391600780c */ /* 0x000fe40000704270 */
[----:B------:R-:W-:-:S02]  /*3fc0*/  ISETP.LT.OR P4, PT, R2, 0x39, P4 ;  /* 0x000000390200780c */ /* 0x000fc40002781670 */
[----:B------:R-:W-:Y:S02]  /*3fd0*/  FSEL R140, R140, -INF , !P5 ;  /* 0xff8000008c8c7808 */ /* 0x000fe40006800000 */
[----:B------:R-:W-:Y:S02]  /*3fe0*/  FMNMX.FTZ R19, R142, R19, !PT ;  /* 0x000000138e137209 */ /* 0x000fe40007810000 */
[----:B------:R-:W-:Y:S02]  /*3ff0*/  ISETP.LT.OR P0, PT, R2, 0x3a, P0 ;  /* 0x0000003a0200780c */ /* 0x000fe40000701670 */
[----:B------:R-:W-:Y:S02]  /*4000*/  FSEL R170, R170, -INF , !P4 ;  /* 0xff800000aaaa7808 */ /* 0x000fe40006000000 */
[----:B------:R-:W-:Y:S02]  /*4010*/  FMNMX.FTZ R19, R140, R19, !PT ;  /* 0x000000138c137209 */ /* 0x000fe40007810000 */
[----:B------:R-:W-:-:S02]  /*4020*/  FSEL R168, R168, -INF , !P0 ;  /* 0xff800000a8a87808 */ /* 0x000fc40004000000 */
[----:B------:R-:W-:Y:S02]  /*4030*/  FMNMX.FTZ R19, R170, R19, !PT ;  /* 0x00000013aa137209 */ /* 0x000fe40007810000 */
[----:B-1----:R-:W-:Y:S02]  /*4040*/  FMNMX.FTZ R23, R0, R5, !PT ;  /* 0x0000000500177209 */ /* 0x002fe40007810000 */
[----:B------:R-:W-:Y:S02]  /*4050*/  FMNMX.FTZ R19, R168, R19, !PT ;  /* 0x00000013a8137209 */ /* 0x000fe40007810000 */
[----:B------:R-:W-:Y:S01]  /*4060*/  IADD3 R214, R132, -0x2, RZ ;  /* 0xfffffffe84d67810 */ /* 0x000fe20007ffe0ff */
[----:B------:R-:W1:Y:S04]  /*4070*/  SHFL.BFLY PT, R2, R23, 0x1, 0x1f ;  /* 0x0c201f0017027f89 */ /* 0x000e6800000e0000 */
[----:B------:R-:W2:Y:S01]  /*4080*/  SHFL.BFLY PT, R0, R19, 0x2, 0x1f ;  /* 0x0c401f0013007f89 */ /* 0x000ea200000e0000 */
[----:B-1----:R-:W-:-:S02]  /*4090*/  FMNMX.FTZ R2, R23, R2, !PT ;  /* 0x0000000217027209 */ /* 0x002fc40007810000 */
[----:B--2---:R-:W-:-:S03]  /*40a0*/  FMNMX.FTZ R5, R19, R0, !PT ;  /* 0x0000000013057209 */ /* 0x004fc60007810000 */
[C---:B------:R-:W-:Y:S01]  /*40b0*/  FMUL.FTZ R178, R2.reuse, c[0x0][0x2d0] ;  /* 0x0000b40002b27a20 */ /* 0x040fe20000410000 */
[----:B------:R-:W-:Y:S01]  /*40c0*/  FSETP.NEU.FTZ.AND P0, PT, R2, -INF , PT ;  /* 0xff8000000200780b */ /* 0x000fe20003f1d000 */
[----:B------:R-:W1:Y:S03]  /*40d0*/  SHFL.BFLY PT, R0, R5, 0x1, 0x1f ;  /* 0x0c201f0005007f89 */ /* 0x000e6600000e0000 */
[----:B------:R-:W-:-:S05]  /*40e0*/  FSEL R178, R178, RZ, P0 ;  /* 0x000000ffb2b27208 */ /* 0x000fca0000000000 */
[--C-:B------:R-:W-:Y:S02]  /*40f0*/  FFMA.FTZ R162, R56, c[0x0][0x2d0], -R178.reuse ;  /* 0x0000b40038a27a23 */ /* 0x100fe400000108b2 */
[--C-:B------:R-:W-:Y:S01]  /*4100*/  FFMA.FTZ R161, R21, c[0x0][0x2d0], -R178.reuse ;  /* 0x0000b40015a17a23 */ /* 0x100fe200000108b2 */
[----:B------:R-:W2:Y:S01]  /*4110*/  LDSM.16.MT88.4 R56, [R134+0x2100] ;  /* 0x002100008638783b */ /* 0x000ea20000004200 */
[--C-:B------:R-:W-:Y:S02]  /*4120*/  FFMA.FTZ R157, R17, c[0x0][0x2d0], -R178.reuse ;  /* 0x0000b400119d7a23 */ /* 0x100fe400000108b2 */
[--C-:B------:R-:W-:Y:S01]  /*4130*/  FFMA.FTZ R152, R15, c[0x0][0x2d0], -R178.reuse ;  /* 0x0000b4000f987a23 */ /* 0x100fe200000108b2 */
[----:B------:R-:W-:Y:S01]  /*4140*/  MUFU.EX2 R162, R162 ;  /* 0x000000a200a27308 */ /* 0x000fe20000000800 */
[--C-:B------:R-:W-:Y:S02]  /*4150*/  FFMA.FTZ R148, R7, c[0x0][0x2d0], -R178.reuse ;  /* 0x0000b40007947a23 */ /* 0x100fe400000108b2 */
[----:B------:R-:W-:-:S02]  /*4160*/  FFMA.FTZ R150, R11, c[0x0][0x2d0], -R178 ;  /* 0x0000b4000b967a23 */ /* 0x000fc400000108b2 */
[--C-:B------:R-:W-:Y:S02]  /*4170*/  FFMA.FTZ R151, R9, c[0x0][0x2d0], -R178.reuse ;  /* 0x0000b40009977a23 */ /* 0x100fe400000108b2 */
[--C-:B------:R-:W-:Y:S01]  /*4180*/  FFMA.FTZ R155, R13, c[0x0][0x2d0], -R178.reuse ;  /* 0x0000b4000d9b7a23 */ /* 0x100fe200000108b2 */
[----:B------:R-:W3:Y:S01]  /*4190*/  MUFU.EX2 R161, R161 ;  /* 0x000000a100a17308 */ /* 0x000ee20000000800 */
        /* <DEDUP_REMOVED lines=8> */
[----:B------:R-:W-:Y:S01]  /*4220*/  FFMA.FTZ R175, R175, c[0x0][0x2d0], -R178 ;  /* 0x0000b400afaf7a23 */ /* 0x000fe200000108b2 */
[----:B------:R-:W-:Y:S02]  /*4230*/  FSEL R167, R167, RZ, P0 ;  /* 0x000000ffa7a77208 */ /* 0x000fe40000000000 */
[----:B---3--:R-:W-:Y:S02]  /*4240*/  F2FP.BF16.PACK_AB R96, R161, R162 ;  /* 0x000000a2a160723e */ /* 0x008fe400000010ff */
[----:B------:R-:W1:Y:S01]  /*4250*/  MUFU.EX2 R152, R152 ;  /* 0x0000009800987308 */ /* 0x000e620000000800 */
[--C-:B------:R-:W-:Y:S02]  /*4260*/  FFMA.FTZ R159, R20, c[0x0][0x2d0], -R167.reuse ;  /* 0x0000b400149f7a23 */ /* 0x100fe400000108a7 */
[--C-:B------:R-:W-:Y:S01]  /*4270*/  FFMA.FTZ R158, R18, c[0x0][0x2d0], -R167.reuse ;  /* 0x0000b400129e7a23 */ /* 0x100fe200000108a7 */
[----:B------:R-:W-:Y:S01]  /*4280*/  LDSM.16.MT88.4 R20, [R135+0x900] ;  /* 0x000900008714783b */ /* 0x000fe20000004200 */
[----:B------:R-:W-:-:S02]  /*4290*/  FFMA.FTZ R156, R16, c[0x0][0x2d0], -R167 ;  /* 0x0000b400109c7a23 */ /* 0x000fc400000108a7 */
[--C-:B------:R-:W-:Y:S01]  /*42a0*/  FFMA.FTZ R153, R6, c[0x0][0x2d0], -R167.reuse ;  /* 0x0000b40006997a23 */ /* 0x100fe200000108a7 */
[----:B------:R-:W-:Y:S01]  /*42b0*/  MUFU.EX2 R159, R159 ;  /* 0x0000009f009f7308 */ /* 0x000fe20000000800 */
[----:B------:R3:W4:Y:S01]  /*42c0*/  LDSM.16.MT88.4 R4, [R3+0x4100] ;  /* 0x004100000304783b */ /* 0x0007220000004200 */
[--C-:B------:R-:W-:Y:S02]  /*42d0*/  FFMA.FTZ R146, R10, c[0x0][0x2d0], -R167.reuse ;  /* 0x0000b4000a927a23 */ /* 0x100fe400000108a7 */
[--C-:B------:R-:W-:Y:S01]  /*42e0*/  FFMA.FTZ R154, R14, c[0x0][0x2d0], -R167.reuse ;  /* 0x0000b4000e9a7a23 */ /* 0x100fe200000108a7 */
[----:B------:R-:W-:Y:S01]  /*42f0*/  LDSM.16.MT88.4 R16, [R134+0x2900] ;  /* 0x002900008610783b */ /* 0x000fe20000004200 */
[--C-:B------:R-:W-:Y:S02]  /*4300*/  FFMA.FTZ R149, R12, c[0x0][0x2d0], -R167.reuse ;  /* 0x0000b4000c957a23 */ /* 0x100fe400000108a7 */
[----:B------:R-:W5:Y:S01]  /*4310*/  MUFU.EX2 R158, R158 ;  /* 0x0000009e009e7308 */ /* 0x000f620000000800 */
[----:B-1----:R-:W-:Y:S01]  /*4320*/  F2FP.BF16.PACK_AB R98, R152, R157 ;  /* 0x0000009d9862723e */ /* 0x002fe200000010ff */
[----:B------:R-:W-:Y:S01]  /*4330*/  LDSM.16.MT88.4 R12, [R160+0x2900] ;  /* 0x00290000a00c783b */ /* 0x000fe20000004200 */
[----:B------:R-:W-:-:S02]  /*4340*/  FFMA.FTZ R169, R182, c[0x0][0x2d0], -R167 ;  /* 0x0000b400b6a97a23 */ /* 0x000fc400000108a7 */
[--C-:B------:R-:W-:Y:S02]  /*4350*/  FFMA.FTZ R174, R174, c[0x0][0x2d0], -R167.reuse ;  /* 0x0000b400aeae7a23 */ /* 0x100fe400000108a7 */
[--C-:B------:R-:W-:Y:S01]  /*4360*/  FFMA.FTZ R171, R180, c[0x0][0x2d0], -R167.reuse ;  /* 0x0000b400b4ab7a23 */ /* 0x100fe200000108a7 */
[----:B------:R-:W-:Y:S01]  /*4370*/  MUFU.EX2 R156, R156 ;  /* 0x0000009c009c7308 */ /* 0x000fe20000000800 */
[--C-:B------:R-:W-:Y:S02]  /*4380*/  FFMA.FTZ R176, R176, c[0x0][0x2d0], -R167.reuse ;  /* 0x0000b400b0b07a23 */ /* 0x100fe400000108a7 */
[--C-:B------:R-:W-:Y:S02]  /*4390*/  FFMA.FTZ R180, R173, c[0x0][0x2d0], -R178.reuse ;  /* 0x0000b400adb47a23 */ /* 0x100fe400000108b2 */
[----:B------:R-:W-:Y:S02]  /*43a0*/  FFMA.FTZ R173, R143, c[0x0][0x2d0], -R178 ;  /* 0x0000b4008fad7a23 */ /* 0x000fe400000108b2 */
[--C-:B------:R-:W-:Y:S01]  /*43b0*/  FFMA.FTZ R177, R142, c[0x0][0x2d0], -R167.reuse ;  /* 0x0000b4008eb17a23 */ /* 0x100fe200000108a7 */
[----:B------:R-:W1:Y:S01]  /*43c0*/  MUFU.EX2 R153, R153 ;  /* 0x0000009900997308 */ /* 0x000e620000000800 */
[--C-:B---3--:R-:W-:Y:S01]  /*43d0*/  FFMA.FTZ R3, R8, c[0x0][0x2d0], -R167.reuse ;  /* 0x0000b40008037a23 */ /* 0x108fe200000108a7 */
[----:B-----5:R-:W-:Y:S01]  /*43e0*/  F2FP.BF16.PACK_AB R97, R158, R159 ;  /* 0x0000009f9e61723e */ /* 0x020fe200000010ff */
[----:B------:R-:W3:Y:S01]  /*43f0*/  LDSM.16.MT88.4 R8, [R135+0x2900] ;  /* 0x002900008708783b */ /* 0x000ee20000004200 */
[----:B------:R-:W-:-:S02]  /*4400*/  FFMA.FTZ R182, R140, c[0x0][0x2d0], -R167 ;  /* 0x0000b4008cb67a23 */ /* 0x000fc400000108a7 */
[--C-:B------:R-:W-:Y:S02]  /*4410*/  FFMA.FTZ R170, R170, c[0x0][0x2d0], -R167.reuse ;  /* 0x0000b400aaaa7a23 */ /* 0x100fe400000108a7 */
[----:B------:R-:W-:Y:S01]  /*4420*/  MUFU.EX2 R155, R155 ;  /* 0x0000009b009b7308 */ /* 0x000fe20000000800 */
[----:B------:R-:W-:Y:S02]  /*4430*/  FFMA.FTZ R178, R141, c[0x0][0x2d0], -R178 ;  /* 0x0000b4008db27a23 */ /* 0x000fe400000108b2 */
[----:B------:R-:W-:Y:S01]  /*4440*/  FFMA.FTZ R167, R168, c[0x0][0x2d0], -R167 ;  /* 0x0000b400a8a77a23 */ /* 0x000fe200000108a7 */
[----:B------:R-:W-:Y:S01]  /*4450*/  LDSM.16.MT88.4 R140, [R172+0x3900] ;  /* 0x00390000ac8c783b */ /* 0x000fe20000004200 */
[----:B------:R-:W-:Y:S02]  /*4460*/  FADD.FTZ R162, R162, R161 ;  /* 0x000000a1a2a27221 */ /* 0x000fe40000010000 */
[----:B------:R-:W-:Y:S01]  /*4470*/  FADD.FTZ R159, R159, R158 ;  /* 0x0000009e9f9f7221 */ /* 0x000fe20000010000 */
[----:B-1----:R-:W-:Y:S01]  /*4480*/  F2FP.BF16.PACK_AB R99, R153, R156 ;  /* 0x0000009c9963723e */ /* 0x002fe200000010ff */
[----:B------:R-:W1:Y:S01]  /*4490*/  MUFU.EX2 R150, R150 ;  /* 0x0000009600967308 */ /* 0x000e620000000800 */
[----:B------:R-:W-:-:S02]  /*44a0*/  FADD.FTZ R157, R157, R162 ;  /* 0x000000a29d9d7221 */ /* 0x000fc40000010000 */
[----:B------:R-:W-:Y:S02]  /*44b0*/  FADD.FTZ R156, R156, R159 ;  /* 0x0000009f9c9c7221 */ /* 0x000fe40000010000 */
[----:B------:R-:W-:Y:S01]  /*44c0*/  FADD.FTZ R152, R152, R157 ;  /* 0x0000009d98987221 */ /* 0x000fe20000010000 */
[C---:B------:R-:W-:Y:S01]  /*44d0*/  HMMA.16816.F32.BF16 R36, R96.reuse, R40, RZ ;  /* 0x000000286024723c */ /* 0x040fe200000418ff */
[----:B------:R-:W-:Y:S01]  /*44e0*/  FADD.FTZ R153, R153, R156 ;  /* 0x0000009c99997221 */ /* 0x000fe20000010000 */
[----:B------:R-:W-:Y:S06]  /*44f0*/  MUFU.EX2 R151, R151 ;  /* 0x0000009700977308 */ /* 0x000fec0000000800 */
        /* <DEDUP_REMOVED lines=12> */
[C---:B--2---:R-:W-:Y:S02]  /*45c0*/  HMMA.16816.F32.BF16 R52, R96.reuse, R56, RZ ;  /* 0x000000386034723c */ /* 0x044fe400000418ff */
[----:B------:R-:W2:Y:S06]  /*45d0*/  MUFU.EX2 R165, R165 ;  /* 0x000000a500a57308 */ /* 0x000eac0000000800 */
        /* <DEDUP_REMOVED lines=27> */
[----:B------:R-:W2:Y:S06]  /*4790*/  MUFU.EX2 R167, R167 ;  /* 0x000000a700a77308 */ /* 0x000eac0000000800 */
[C---:B----4-:R-:W-:Y:S07]  /*47a0*/  HMMA.16816.F32.BF16 R92, R96.reuse, R4, RZ ;  /* 0x00000004605c723c */ /* 0x050fee00000418ff */
[----:B-1----:R-:W-:Y:S01]  /*47b0*/  F2FP.BF16.PACK_AB R4, R150, R155 ;  /* 0x0000009b9604723e */ /* 0x002fe200000010ff */
[----:B------:R-:W-:Y:S01]  /*47c0*/  HMMA.16816.F32.BF16 R96, R96, R6, RZ ;  /* 0x000000066060723c */ /* 0x000fe200000418ff */
[----:B-----5:R-:W-:Y:S01]  /*47d0*/  F2FP.BF16.PACK_AB R5, R149, R154 ;  /* 0x0000009a9505723e */ /* 0x020fe200000010ff */
[----:B------:R-:W-:-:S02]  /*47e0*/  FADD.FTZ R155, R155, R152 ;  /* 0x000000989b9b7221 */ /* 0x000fc40000010000 */
[----:B------:R-:W-:Y:S02]  /*47f0*/  FADD.FTZ R154, R154, R153 ;  /* 0x000000999a9a7221 */ /* 0x000fe40000010000 */
[----:B------:R-:W-:Y:S01]  /*4800*/  FADD.FTZ R150, R150, R155 ;  /* 0x0000009b96967221 */ /* 0x000fe20000010000 */
[----:B------:R-:W-:Y:S01]  /*4810*/  F2FP.BF16.PACK_AB R6, R148, R151 ;  /* 0x000000979406723e */ /* 0x000fe200000010ff */
[----:B------:R-:W-:Y:S01]  /*4820*/  FADD.FTZ R149, R149, R154 ;  /* 0x0000009a95957221 */ /* 0x000fe20000010000 */
[----:B------:R-:W-:Y:S01]  /*4830*/  F2FP.BF16.PACK_AB R7, R3, R146 ;  /* 0x000000920307723e */ /* 0x000fe200000010ff */
[----:B------:R-:W-:Y:S02]  /*4840*/  FADD.FTZ R151, R151, R150 ;  /* 0x0000009697977221 */ /* 0x000fe40000010000 */
[----:B------:R-:W-:Y:S02]  /*4850*/  FADD.FTZ R146, R146, R149 ;  /* 0x0000009592927221 */ /* 0x000fe40000010000 */
[----:B------:R-:W-:-:S02]  /*4860*/  FADD.FTZ R151, R148, R151 ;  /* 0x0000009794977221 */ /* 0x000fc40000010000 */
[----:B---3--:R-:W-:Y:S01]  /*4870*/  HMMA.16816.F32.BF16 R36, R4, R8, R36 ;  /* 0x000000080424723c */ /* 0x008fe20000041824 */
[----:B------:R-:W-:-:S07]  /*4880*/  FADD.FTZ R146, R3, R146 ;  /* 0x0000009203927221 */ /* 0x000fce0000010000 */
        /* <DEDUP_REMOVED lines=8> */
[C---:B------:R-:W-:Y:S08]  /*4910*/  HMMA.16816.F32.BF16 R128, R4.reuse, R20, R128 ;  /* 0x000000140480723c */ /* 0x040ff00000041880 */
[C---:B------:R-:W-:Y:S01]  /*4920*/  HMMA.16816.F32.BF16 R124, R4.reuse, R22, R124 ;  /* 0x00000016047c723c */ /* 0x040fe2000004187c */
[----:B------:R-:W5:Y:S07]  /*4930*/  LDSM.16.MT88.4 R20, [R135+0x4900] ;  /* 0x004900008714783b */ /* 0x000f6e0000004200 */
[C---:B-1----:R-:W-:Y:S08]  /*4940*/  HMMA.16816.F32.BF16 R76, R4.reuse, R8, R76 ;  /* 0x00000008044c723c */ /* 0x042ff0000004184c */
[C---:B------:R-:W-:Y:S01]  /*4950*/  HMMA.16816.F32.BF16 R80, R4.reuse, R10, R80 ;  /* 0x0000000a0450723c */ /* 0x040fe20000041850 */
[----:B------:R-:W1:Y:S07]  /*4960*/  LDSM.16.MT88.4 R8, [R135+0x1100] ;  /* 0x001100008708783b */ /* 0x000e6e0000004200 */
[C---:B---3--:R-:W-:Y:S08]  /*4970*/  HMMA.16816.F32.BF16 R84, R4.reuse, R16, R84 ;  /* 0x000000100454723c */ /* 0x048ff00000041854 */
[C---:B------:R-:W-:Y:S01]  /*4980*/  HMMA.16816.F32.BF16 R88, R4.reuse, R18, R88 ;  /* 0x000000120458723c */ /* 0x040fe20000041858 */
[----:B------:R-:W3:Y:S07]  /*4990*/  LDSM.16.MT88.4 R16, [R172+0x1100] ;  /* 0x00110000ac10783b */ /* 0x000eee0000004200 */
[C---:B----4-:R-:W-:Y:S08]  /*49a0*/  HMMA.16816.F32.BF16 R92, R4.reuse, R12, R92 ;  /* 0x0000000c045c723c */ /* 0x050ff0000004185c */
[C---:B------:R-:W-:Y:S01]  /*49b0*/  HMMA.16816.F32.BF16 R96, R4.reuse, R14, R96 ;  /* 0x0000000e0460723c */ /* 0x040fe20000041860 */
[----:B------:R-:W4:Y:S07]  /*49c0*/  LDSM.16.MT88.4 R12, [R135+0x3100] ;  /* 0x00310000870c783b */ /* 0x000f2e0000004200 */
        /* <DEDUP_REMOVED lines=12> */
[C---:B-----5:R-:W-:Y:S08]  /*4a90*/  HMMA.16816.F32.BF16 R68, R4.reuse, R20, R68 ;  /* 0x000000140444723c */ /* 0x060ff00000041844 */
[----:B------:R-:W-:Y:S01]  /*4aa0*/  HMMA.16816.F32.BF16 R72, R4, R22, R72 ;  /* 0x000000160448723c */ /* 0x000fe20000041848 */
[----:B------:R-:W5:Y:S06]  /*4ab0*/  LDSM.16.MT88.4 R20, [R135+0x5100] ;  /* 0x005100008714783b */ /* 0x000f6c0000004200 */
[----:B--2---:R-:W-:Y:S01]  /*4ac0*/  F2FP.BF16.PACK_AB R4, R165, R164 ;  /* 0x000000a4a504723e */ /* 0x004fe200000010ff */
        /* <DEDUP_REMOVED lines=14> */
[C---:B---3--:R-:W-:Y:S08]  /*4bb0*/  HMMA.16816.F32.BF16 R120, R4.reuse, R16, R120 ;  /* 0x000000100478723c */ /* 0x048ff00000041878 */
[C---:B------:R-:W-:Y:S01]  /*4bc0*/  HMMA.16816.F32.BF16 R116, R4.reuse, R18, R116 ;  /* 0x000000120474723c */ /* 0x040fe20000041874 */
[----:B------:R-:W2:Y:S07]  /*4bd0*/  LDSM.16.MT88.4 R16, [R160+0x3100] ;  /* 0x00310000a010783b */ /* 0x000eae0000004200 */
[C---:B----4-:R-:W-:Y:S08]  /*4be0*/  HMMA.16816.F32.BF16 R36, R4.reuse, R12, R36 ;  /* 0x0000000c0424723c */ /* 0x050ff00000041824 */
[C---:B------:R-:W-:Y:S01]  /*4bf0*/  HMMA.16816.F32.BF16 R40, R4.reuse, R14, R40 ;  /* 0x0000000e0428723c */ /* 0x040fe20000041828 */
[----:B------:R-:W3:Y:S07]  /*4c00*/  LDSM.16.MT88.4 R12, [R172+0x5100] ;  /* 0x00510000ac0c783b */ /* 0x000eee0000004200 */
[C---:B-----5:R-:W-:Y:S08]  /*4c10*/  HMMA.16816.F32.BF16 R68, R4.reuse, R20, R68 ;  /* 0x000000140444723c */ /* 0x060ff00000041844 */
        /* <DEDUP_REMOVED lines=20> */
[C---:B------:R-:W-:Y:S08]  /*4d60*/  HMMA.16816.F32.BF16 R104, R4.reuse, R28, R104 ;  /* 0x0000001c0468723c */ /* 0x040ff00000041868 */
[C---:B------:R-:W-:Y:S01]  /*4d70*/  HMMA.16816.F32.BF16 R100, R4.reuse, R30, R100 ;  /* 0x0000001e0464723c */ /* 0x040fe20000041864 */
[----:B------:R-:W-:Y:S07]  /*4d80*/  LDSM.16.MT88.4 R28, [R160+0x1900] ;  /* 0x00190000a01c783b */ /* 0x000fee0000004200 */
[C---:B------:R-:W-:Y:S08]  /*4d90*/  HMMA.16816.F32.BF16 R44, R4.reuse, R24, R44 ;  /* 0x00000018042c723c */ /* 0x040ff0000004182c */
[----:B------:R-:W-:Y:S01]  /*4da0*/  HMMA.16816.F32.BF16 R48, R4, R26, R48 ;  /* 0x0000001a0430723c */ /* 0x000fe20000041830 */
[----:B------:R-:W-:Y:S06]  /*4db0*/  LDSM.16.MT88.4 R24, [R135+0x3900] ;  /* 0x003900008718783b */ /* 0x000fec0000004200 */
        /* <DEDUP_REMOVED lines=18> */
[C---:B------:R-:W-:Y:S07]  /*4ee0*/  HMMA.16816.F32.BF16 R52, R4.reuse, R20, R52 ;  /* 0x000000140434723c */ /* 0x040fee0000041834 */
[----:B------:R-:W-:Y:S01]  /*4ef0*/  IADD3 R20, R132, -0x3, RZ ;  /* 0xfffffffd84147810 */ /* 0x000fe20007ffe0ff */
[----:B--2---:R-:W-:Y:S03]  /*4f00*/  HMMA.16816.F32.BF16 R60, R4, R16, R60 ;  /* 0x00000010043c723c */ /* 0x004fe6000004183c */
[----:B------:R-:W-:-:S05]  /*4f10*/  ISETP.GE.AND P4, PT, R20, R193, PT ;  /* 0x000000c11400720c */ /* 0x000fca0003f86270 */
[C---:B------:R-:W-:Y:S01]  /*4f20*/  HMMA.16816.F32.BF16 R64, R4.reuse, R18, R64 ;  /* 0x000000120440723c */ /* 0x040fe20000041840 */
[----:B------:R-:W2:Y:S07]  /*4f30*/  LDSM.16.MT88.4 R16, [R160+0x5900] ;  /* 0x00590000a010783b */ /* 0x000eae0000004200 */
[----:B---3--:R-:W-:Y:S01]  /*4f40*/  HMMA.16816.F32.BF16 R68, R4, R12, R68 ;  /* 0x0000000c0444723c */ /* 0x008fe20000041844 */
[----:B------:R-:W-:-:S06]  /*4f50*/  @P4 IMAD R145, R145, R20, RZ ;  /* 0x0000001491914224 */ /* 0x000fcc00078e02ff */
[----:B------:R-:W-:Y:S01]  /*4f60*/  @P4 SHF.R.S32.HI R12, RZ, 0x1f, R20 ;  /* 0x0000001fff0c4819 */ /* 0x000fe20000011414 */
[-C--:B------:R-:W-:Y:S01]  /*4f70*/  @P4 IMAD.WIDE.U32 R20, R20, R147.reuse, R206 ;  /* 0x0000009314144225 */ /* 0x080fe200078e00ce */
[----:B-1----:R-:W-:Y:S03]  /*4f80*/  HMMA.16816.F32.BF16 R84, R4, R8, R84 ;  /* 0x000000080454723c */ /* 0x002fe60000041854 */
[----:B------:R-:W-:-:S04]  /*4f90*/  @P4 IMAD R12, R12, R147, R145 ;  /* 0x000000930c0c4224 */ /* 0x000fc800078e0291 */
[----:B------:R-:W-:Y:S01]  /*4fa0*/  @P4 IMAD.IADD R9, R21, 0x1, R12 ;  /* 0x0000000115094824 */ /* 0x000fe200078e020c */
[C---:B------:R-:W-:Y:S01]  /*4fb0*/  @P4 LEA R8, P0, R20.reuse, c[0x0][0x1c8], 0x1 ;  /* 0x0000720014084a11 */ /* 0x040fe200078008ff */
[----:B------:R-:W-:Y:S03]  /*4fc0*/  HMMA.16816.F32.BF16 R88, R4, R10, R88 ;  /* 0x0000000a0458723c */ /* 0x000fe60000041858 */
[----:B------:R-:W-:-:S04]  /*4fd0*/  @P4 LEA.HI.X R9, R20, c[0x0][0x1cc], R9, 0x1, P0 ;  /* 0x0000730014094a11 */ /* 0x000fc800000f0c09 */
[C---:B------:R-:W-:Y:S01]  /*4fe0*/  @P4 LEA R10, P0, R197.reuse, R8, 0x1 ;  /* 0x00000008c50a4211 */ /* 0x040fe200078008ff */
[----:B------:R-:W-:Y:S01]  /*4ff0*/  @!PT LDS RZ, [RZ] ;  /* 0x00000000fffff984 */ /* 0x000fe20000000800 */
[----:B------:R-:W-:Y:S01]  /*5000*/  @!PT LDS RZ, [RZ] ;  /* 0x00000000fffff984 */ /* 0x000fe20000000800 */
[----:B------:R-:W-:Y:S01]  /*5010*/  @!PT LDS RZ, [RZ] ;  /* 0x00000000fffff984 */ /* 0x000fe20000000800 */
[----:B------:R1:W-:Y:S01]  /*5020*/  @P4 LDGSTS.E.BYPASS.LTC128B.128 [R144+0xc100], [R8.64], !P3 ;  /* 0x0c10000008904fae */ /* 0x0003e2000d901d4a */
[----:B------:R-:W-:Y:S02]  /*5030*/  HMMA.16816.F32.BF16 R44, R4, R140, R44 ;  /* 0x0000008c042c723c */ /* 0x000fe4000004182c */
[----:B------:R-:W-:Y:S01]  /*5040*/  @P4 LEA.HI.X R11, R197, R9, R196, 0x1, P0 ;  /* 0x00000009c50b4211 */ /* 0x000fe200000f0cc4 */
[----:B------:R1:W-:Y:S01]  /*5050*/  @P4 LDGSTS.E.BYPASS.LTC128B.128 [R144+0xe100], [R8.64+0x80], !P2 ;  /* 0x0e10008008904fae */ /* 0x0003e2000d101d4a */
[----:B------:R-:W-:-:S03]  /*5060*/  PLOP3.LUT P0, PT, PT, PT, UP1, 0x40, 0x0 ;  /* 0x000000000000781c */ /* 0x000fc60003f0e818 */
[----:B------:R1:W-:Y:S01]  /*5070*/  @P4 LDGSTS.E.BYPASS.LTC128B.128 [R144+0x10100], [R8.64+0x100], !P1 ;  /* 0x1010010008904fae */ /* 0x0003e2000c901d4a */
[C---:B------:R-:W-:Y:S03]  /*5080*/  HMMA.16816.F32.BF16 R48, R4.reuse, R142, R48 ;  /* 0x0000008e0430723c */ /* 0x040fe60000041830 */
[----:B------:R1:W-:Y:S04]  /*5090*/  @P4 LDGSTS.E.BYPASS.LTC128B.128 [R144+0xd100], [R10.64], !P3 ;  /* 0x0d1000000a904fae */ /* 0x0003e8000d901d4a */
[----:B------:R1:W-:Y:S01]  /*50a0*/  @P4 LDGSTS.E.BYPASS.LTC128B.128 [R144+0xf100], [R10.64+0x80], !P2 ;  /* 0x0f1000800a904fae */ /* 0x0003e2000d101d4a */
[C---:B------:R-:W-:Y:S03]  /*50b0*/  HMMA.16816.F32.BF16 R76, R4.reuse, R136, R76 ;  /* 0x00000088044c723c */ /* 0x040fe6000004184c */
[----:B------:R1:W-:Y:S04]  /*50c0*/  @P4 LDGSTS.E.BYPASS.LTC128B.128 [R144+0x11100], [R10.64+0x100], !P1 ;  /* 0x111001000a904fae */ /* 0x0003e8000c901d4a */
[----:B------:R-:W0:Y:S01]  /*50d0*/  LDGDEPBAR ;  /* 0x00000000000079af */ /* 0x000e220000000000 */
        /* <DEDUP_REMOVED lines=10> */
[----:B------:R-:W-:Y:S07]  /*5180*/  HMMA.16816.F32.BF16 R96, R4, R18, R96 ;  /* 0x000000120460723c */ /* 0x000fee0000041860 */
[----:B------:R-:W-:Y:S01]  /*5190*/  IMAD.U32 R4, RZ, RZ, UR4 ;  /* 0x00000004ff047e24 */ /* 0x000fe2000f8e00ff */
[----:B------:R-:W-:Y:S05]  /*51a0*/  @P0 BRA `(.L_x_1582) ;  /* 0x0000010000000947 */ /* 0x000fea0003800000 */
[----:B-1----:R-:W-:Y:S01]  /*51b0*/  ISETP.LT.AND P0, PT, RZ, UR12, PT ;  /* 0x0000000cff007c0c */ /* 0x002fe2000bf01270 */
[----:B------:R-:W-:-:S06]  /*51c0*/  UIADD3 UR4, UR12, -0x1, URZ ;  /* 0xffffffff0c047890 */ /* 0x000fcc000fffe03f */
[----:B------:R-:W-:-:S06]  /*51d0*/  MOV R3, UR4 ;  /* 0x0000000400037c02 */ /* 0x000fcc0008000f00 */
[----:B------:R-:W-:Y:S05]  /*51e0*/  @P0 BRA `(.L_x_1583) ;  /* 0x0000006000000947 */ /* 0x000fea0003800000 */
[----:B------:R-:W-:Y:S01]  /*51f0*/  ISETP.NE.AND P0, PT, R133, c[0x0][0x32c], PT ;  /* 0x0000cb0085007a0c */ /* 0x000fe20003f05270 */
[----:B------:R-:W-:-:S12]  /*5200*/  IMAD R5, RZ, RZ, -UR12 ;  /* 0x8000000cff057e24 */ /* 0x000fd8000f8e02ff */
[----:B------:R-:W-:-:S05]  /*5210*/  @P0 IMAD.HI.U32 R3, R5, c[0x0][0x330], RZ ;  /* 0x0000cc0005030a27 */ /* 0x000fca00078e00ff */
[----:B------:R-:W-:-:S04]  /*5220*/  @P0 SHF.R.U32.HI R5, RZ, c[0x0][0x334], R3 ;  /* 0x0000cd00ff050a19 */ /* 0x000fc80000011603 */
[----:B------:R-:W-:Y:S01]  /*5230*/  LOP3.LUT R3, RZ, R5, RZ, 0x33, !PT ;  /* 0x00000005ff037212 */ /* 0x000fe200078e33ff */
[----:B------:R-:W-:Y:S05]  /*5240*/  BRA `(.L_x_1584) ;  /* 0x0000003000007947 */ /* 0x000fea0003800000 */
.L_x_1583:
[----:B------:R-:W-:-:S13]  /*5250*/  ISETP.NE.AND P0, PT, R133, c[0x0][0x32c], PT ;  /* 0x0000cb0085007a0c */ /* 0x000fda0003f05270 */
[----:B------:R-:W-:-:S05]  /*5260*/  @P0 IMAD.HI.U32 R5, R3, c[0x0][0x330], RZ ;  /* 0x0000cc0003050a27 */ /* 0x000fca00078e00ff */
[----:B------:R-:W-:Y:S02]  /*5270*/  @P0 SHF.R.U32.HI R3, RZ, c[0x0][0x334], R5 ;  /* 0x0000cd00ff030a19 */ /* 0x000fe40000011605 */
.L_x_1584:
[----:B------:R-:W-:-:S05]  /*5280*/  MOV R6, c[0x0][0x32c] ;  /* 0x0000cb0000067a02 */ /* 0x000fca0000000f00 */
[----:B------:R-:W-:-:S05]  /*5290*/  IMAD R3, R3, R6, c[0x0][0x32c] ;  /* 0x0000cb0003037624 */ /* 0x000fca00078e0206 */
[----:B------:R-:W-:-:S04]  /*52a0*/  IMNMX R4, R4, R3, PT ;  /* 0x0000000304047217 */ /* 0x000fc80003800200 */
.L_x_1582:
[----:B-1----:R-:W-:Y:S01]  /*52b0*/  SHF.R.S32.HI R3, RZ, 0x1f, R4 ;  /* 0x0000001fff037819 */ /* 0x002fe20000011404 */
[----:B------:R-:W-:Y:S02]  /*52c0*/  UMOV UR5, 0x1 ;  /* 0x0000000100057882 */ /* 0x000fe40000000000 */
[----:B------:R-:W-:Y:S01]  /*52d0*/  UMOV UR7, URZ ;  /* 0x0000003f00077c82 */ /* 0x000fe20008000000 */
[----:B------:R-:W-:-:S04]  /*52e0*/  LEA.HI R4, R3, R4, RZ, 0x6 ;  /* 0x0000000403047211 */ /* 0x000fc800078f30ff */
[----:B------:R-:W-:-:S04]  /*52f0*/  SHF.R.S32.HI R4, RZ, 0x6, R4 ;  /* 0x00000006ff047819 */ /* 0x000fc80000011404 */
[----:B------:R-:W-:-:S04]  /*5300*/  IMNMX R223, R193, R4, !PT ;  /* 0x00000004c1df7217 */ /* 0x000fc80007800200 */
[----:B------:R-:W-:-:S13]  /*5310*/  ISETP.GE.AND P0, PT, R214, R223, PT ;  /* 0x000000dfd600720c */ /* 0x000fda0003f06270 */
[----:B------:R-:W-:Y:S05]  /*5320*/  @!P0 BRA `(.L_x_1585) ;  /* 0x00003a2000008947 */ /* 0x000fea0003800000 */
[----:B------:R-:W-:Y:S01]  /*5330*/  PLOP3.LUT P4, PT, PT, PT, UP2, 0x80, 0x0 ;  /* 0x000000000000781c */ /* 0x000fe20003f8f028 */
[----:B------:R-:W-:Y:S01]  /*5340*/  IMAD.MOV.U32 R189, RZ, RZ, 0x20 ;  /* 0x00000020ffbd7424 */ /* 0x000fe200078e00ff */
[----:B------:R-:W-:Y:S01]  /*5350*/  PLOP3.LUT P0, PT, PT, PT, UP2, 0x80, 0x0 ;  /* 0x000000000000781c */ /* 0x000fe20003f0f028 */
[----:B------:R-:W-:Y:S01]  /*5360*/  IMAD.MOV.U32 R3, RZ, RZ, R0 ;  /* 0x000000ffff037224 */ /* 0x000fe200078e0000 */
[C---:B------:R-:W-:Y:S01]  /*5370*/  IADD3 R222, P5, R200.reuse, 0x40, RZ ;  /* 0x00000040c8de7810 */ /* 0x040fe20007fbe0ff */
[----:B------:R-:W-:Y:S01]  /*5380*/  IMAD.MOV.U32 R132, RZ, RZ, R2 ;  /* 0x000000ffff847224 */ /* 0x000fe200078e0002 */
[----:B------:R-:W-:Y:S01]  /*5390*/  SEL R189, R189, 0xffffffe0, !P6 ;  /* 0xffffffe0bdbd7807 */ /* 0x000fe20007000000 */
[----:B------:R-:W-:Y:S01]  /*53a0*/  UMOV UR7, URZ ;  /* 0x0000003f00077c82 */ /* 0x000fe20008000000 */
[----:B------:R-:W-:Y:S01]  /*53b0*/  IADD3 R220, P6, R200, 0x80, RZ ;  /* 0x00000080c8dc7810 */ /* 0x000fe20007fde0ff */
[----:B------:R-:W-:Y:S01]  /*53c0*/  IMAD.X R221, RZ, RZ, R205, P5 ;  /* 0x000000ffffdd7224 */ /* 0x000fe200028e06cd */
[----:B------:R-:W-:Y:S01]  /*53d0*/  IADD3 R216, P5, R202, 0x80, RZ ;  /* 0x00000080cad87810 */ /* 0x000fe20007fbe0ff */
[----:B------:R-:W-:-:S02]  /*53e0*/  UMOV UR5, 0x1 ;  /* 0x0000000100057882 */ /* 0x000fc40000000000 */
[----:B------:R-:W-:Y:S01]  /*53f0*/  @P4 IMAD.HI.U32 R213, R199, c[0x0][0x2c8], RZ ;  /* 0x0000b200c7d54a27 */ /* 0x000fe200078e00ff */
[----:B------:R-:W-:-:S03]  /*5400*/  IADD3 R218, P4, R202, 0x40, RZ ;  /* 0x00000040cada7810 */ /* 0x000fc60007f9e0ff */
[----:B------:R-:W-:Y:S01]  /*5410*/  IMAD.X R219, RZ, RZ, R205, P6 ;  /* 0x000000ffffdb7224 */ /* 0x000fe200030e06cd */
[----:B------:R-:W-:Y:S01]  /*5420*/  @P0 SHF.R.U32.HI R213, RZ, c[0x0][0x2cc], R213 ;  /* 0x0000b300ffd50a19 */ /* 0x000fe200000116d5 */
[--C-:B------:R-:W-:Y:S02]  /*5430*/  IMAD.X R217, RZ, RZ, R207.reuse, P4 ;  /* 0x000000ffffd97224 */ /* 0x100fe400020e06cf */
[----:B------:R-:W-:Y:S02]  /*5440*/  IMAD.X R215, RZ, RZ, R207, P5 ;  /* 0x000000ffffd77224 */ /* 0x000fe400028e06cf */
.L_x_1594:
[----:B------:R-:W-:Y:S04]  /*5450*/  DEPBAR.LE SB0, 0x2 ;  /* 0x000080800000791a */ /* 0x000fe80000000000 */
[----:B------:R-:W-:Y:S01]  /*5460*/  BAR.SYNC.DEFER_BLOCKING 0x0 ;  /* 0x0000000000007b1d */ /* 0x000fe20000010000 */
[----:B------:R-:W-:Y:S01]  /*5470*/  UIMAD UR4, UR5, 0x6000, URZ ;  /* 0x00006000050478a4 */ /* 0x000fe2000f8e023f */
[----:B------:R-:W-:Y:S01]  /*5480*/  ISETP.GE.AND P6, PT, R193, R214, PT ;  /* 0x000000d6c100720c */ /* 0x000fe20003fc6270 */
[----:B------:R-:W-:Y:S01]  /*5490*/  UIADD3 UR12, UR7, 0x1, URZ ;  /* 0x00000001070c7890 */ /* 0x000fe2000fffe03f */
[----:B------:R-:W-:Y:S01]  /*54a0*/  MOV R241, R199 ;  /* 0x000000c700f17202 */ /* 0x000fe20000000f00 */
[----:B------:R-:W-:Y:S01]  /*54b0*/  IMAD.SHL.U32 R235, R214, 0x40, RZ ;  /* 0x00000040d6eb7824 */ /* 0x000fe200078e00ff */
[----:B------:R-:W-:Y:S01]  /*54c0*/  UISETP.GE.AND UP0, UPT, UR7, 0x1, UPT ;  /* 0x000000010700788c */ /* 0x000fe2000bf06270 */
[----:B------:R-:W-:Y:S03]  /*54d0*/  IADD3 R180, R188, UR4, RZ ;  /* 0x00000004bcb47c10 */ /* 0x000fe6000fffe0ff */
[----:B------:R-:W-:Y:S02]  /*54e0*/  IADD3 R237, -R208, 0x1, -R235 ;  /* 0x00000001d0ed7810 */ /* 0x000fe40007ffe9eb */
[CC--:B------:R-:W-:Y:S02]  /*54f0*/  IADD3 R133, R189.reuse, R180.reuse, RZ ;  /* 0x000000b4bd857210 */ /* 0x0c0fe40007ffe0ff */
[-C--:B------:R-:W-:Y:S02]  /*5500*/  IADD3 R0, R192, R180.reuse, RZ ;  /* 0x000000b4c0007210 */ /* 0x080fe40007ffe0ff */
[----:B------:R-:W-:Y:S02]  /*5510*/  @!P6 IADD3 R165, R214, -0x1, RZ ;  /* 0xffffffffd6a5e810 */ /* 0x000fe40007ffe0ff */
[----:B------:R-:W-:Y:S02]  /*5520*/  IADD3 R191, R189, R180, R192 ;  /* 0x000000b4bdbf7210 */ /* 0x000fe40007ffe0c0 */
[----:B------:R-:W-:Y:S02]  /*5530*/  @!P6 SHF.R.S32.HI R2, RZ, 0x1f, R165 ;  /* 0x0000001fff02e819 */ /* 0x000fe400000114a5 */
[----:B------:R-:W-:Y:S01]  /*5540*/  IADD3 R237, R237, c[0x0][0x1d0], RZ ;  /* 0x00007400eded7a10 */ /* 0x000fe20007ffe0ff */
[----:B------:R-:W-:Y:S02]  /*5550*/  LDSM.16.M88.4 R136, [R190] ;  /* 0x00000000be88783b */ /* 0x000fe40000000200 */
[----:B------:R-:W-:Y:S01]  /*5560*/  @!P6 IMAD R2, R2, c[0x0][0x208], RZ ;  /* 0x000082000202ea24 */ /* 0x000fe200078e02ff */
[----:B------:R-:W-:Y:S03]  /*5570*/  IADD3 R237, R237, -c[0x0][0x168], RZ ;  /* 0x80005a00eded7a10 */ /* 0x000fe60007ffe0ff */
[----:B------:R-:W-:Y:S01]  /*5580*/  @!P6 IMAD R2, R165, c[0x0][0x20c], R2 ;  /* 0x00008300a502ea24 */ /* 0x000fe200078e0202 */
[----:B------:R-:W-:Y:S01]  /*5590*/  IADD3 R238, R237, c[0x0][0x328], RZ ;  /* 0x0000ca00edee7a10 */ /* 0x000fe20007ffe0ff */
[----:B------:R-:W1:Y:S01]  /*55a0*/  LDSM.16.M88.4 R140, [R188+UR4+0xc100] ;  /* 0x00c10004bc8c783b */ /* 0x000e620008000200 */
[----:B------:R-:W-:Y:S01]  /*55b0*/  @!P6 IMAD.WIDE.U32 R164, R165, c[0x0][0x208], RZ ;  /* 0x00008200a5a4ea25 */ /* 0x000fe200078e00ff */
[----:B------:R-:W-:Y:S03]  /*55c0*/  IADD3 R237, R237, UR6, RZ ;  /* 0x00000006eded7c10 */ /* 0x000fe6000fffe0ff */
[C---:B------:R-:W-:Y:S01]  /*55d0*/  @!P6 IMAD.SHL.U32 R173, R164.reuse, 0x40, RZ ;  /* 0x00000040a4ade824 */ /* 0x040fe200078e00ff */
[----:B------:R-:W-:Y:S01]  /*55e0*/  @!P6 IADD3 R2, R165, R2, RZ ;  /* 0x00000002a502e210 */ /* 0x000fe20007ffe0ff */
[----:B------:R-:W2:Y:S03]  /*55f0*/  LDSM.16.M88.4 R144, [R188+UR4+0xc900] ;  /* 0x00c90004bc90783b */ /* 0x000ea60008000200 */
[----:B------:R-:W-:Y:S02]  /*5600*/  @!P6 SHF.L.U64.HI R171, R164, 0x6, R2 ;  /* 0x00000006a4abe819 */ /* 0x000fe40000010202 */
[C---:B------:R-:W-:Y:S02]  /*5610*/  @!P6 IADD3 R169, P4, R173.reuse, R222, RZ ;  /* 0x000000deada9e210 */ /* 0x040fe40007f9e0ff */
[----:B------:R-:W3:Y:S01]  /*5620*/  LDSM.16.M88.4 R148, [R188+UR4+0xd100] ;  /* 0x00d10004bc94783b */ /* 0x000ee20008000200 */
[----:B------:R-:W-:Y:S02]  /*5630*/  @!P6 IADD3 R2, P0, R173, R200, RZ ;  /* 0x000000c8ad02e210 */ /* 0x000fe40007f1e0ff */
[C---:B------:R-:W-:Y:S02]  /*5640*/  @!P6 IMAD.X R168, R171.reuse, 0x1, R221, P4 ;  /* 0x00000001aba8e824 */ /* 0x040fe400020e06dd */
[C---:B------:R-:W-:Y:S02]  /*5650*/  @!P6 LEA R166, P5, R2.reuse, c[0x0][0x1f8], 0x1 ;  /* 0x00007e0002a6ea11 */ /* 0x040fe400078a08ff */
[----:B------:R-:W4:Y:S01]  /*5660*/  LDSM.16.M88.4 R152, [R188+UR4+0xd900] ;  /* 0x00d90004bc98783b */ /* 0x000f220008000200 */
[----:B------:R-:W-:Y:S02]  /*5670*/  @!P6 IADD3.X R165, R171, R205, RZ, P0, !PT ;  /* 0x000000cdaba5e210 */ /* 0x000fe400007fe4ff */
[C---:B------:R-:W-:Y:S02]  /*5680*/  @!P6 LEA R164, P0, R169.reuse, c[0x0][0x1f8], 0x1 ;  /* 0x00007e00a9a4ea11 */ /* 0x040fe400078008ff */
[----:B------:R-:W-:Y:S02]  /*5690*/  @!P6 LEA.HI.X R167, R2, c[0x0][0x1fc], R165, 0x1, P5 ;  /* 0x00007f0002a7ea11 */ /* 0x000fe400028f0ca5 */
[----:B------:R-:W-:Y:S01]  /*56a0*/  LDSM.16.M88.4 R156, [R133+0xd100] ;  /* 0x00d10000859c783b */ /* 0x000fe20000000200 */
[----:B------:R-:W-:Y:S02]  /*56b0*/  @!P6 LEA.HI.X R165, R169, c[0x0][0x1fc], R168, 0x1, P0 ;  /* 0x00007f00a9a5ea11 */ /* 0x000fe400000f0ca8 */
[----:B------:R-:W-:Y:S02]  /*56c0*/  @!P6 IADD3 R169, P5, R195, R173, RZ ;  /* 0x000000adc3a9e210 */ /* 0x000fe40007fbe0ff */
[----:B------:R-:W-:Y:S02]  /*56d0*/  @!P6 IADD3 R2, P4, R173, R220, RZ ;  /* 0x000000dcad02e210 */ /* 0x000fe40007f9e0ff */
[----:B------:R-:W-:Y:S01]  /*56e0*/  @!P6 IADD3 R175, P0, R169, R200, RZ ;  /* 0x000000c8a9afe210 */ /* 0x000fe20007f1e0ff */
[----:B------:R-:W-:Y:S01]  /*56f0*/  @!P6 IMAD.X R178, R194, 0x1, R171, P5 ;  /* 0x00000001c2b2e824 */ /* 0x000fe200028e06ab */
[----:B------:R-:W-:Y:S02]  /*5700*/  @!P6 LEA R172, P5, R2, c[0x0][0x1f8], 0x1 ;  /* 0x00007e0002acea11 */ /* 0x000fe400078a08ff */
[----:B------:R-:W-:Y:S01]  /*5710*/  @!P6 IADD3.X R171, R171, R219, RZ, P4, !PT ;  /* 0x000000dbababe210 */ /* 0x000fe200027fe4ff */
[C---:B-1----:R-:W-:Y:S03]  /*5720*/  HMMA.16816.F32.BF16 R4, R136.reuse, R140, RZ ;  /* 0x0000008c8804723c */ /* 0x042fe600000418ff */
[----:B------:R-:W-:Y:S01]  /*5730*/  @!P6 IMAD.X R168, R178, 0x1, R205, P0 ;  /* 0x00000001b2a8e824 */ /* 0x000fe200000e06cd */
[----:B------:R-:W-:Y:S02]  /*5740*/  @!P6 IADD3 R182, P0, R169, R222, RZ ;  /* 0x000000dea9b6e210 */ /* 0x000fe40007f1e0ff */
[C---:B------:R-:W-:Y:S02]  /*5750*/  @!P6 LEA R170, P4, R175.reuse, c[0x0][0x1f8], 0x1 ;  /* 0x00007e00afaaea11 */ /* 0x040fe400078808ff */
[C---:B------:R-:W-:Y:S01]  /*5760*/  HMMA.16816.F32.BF16 R8, R136.reuse, R142, RZ ;  /* 0x0000008e8808723c */ /* 0x040fe200000418ff */
[----:B------:R-:W-:Y:S03]  /*5770*/  LDSM.16.M88.4 R140, [R186] ;  /* 0x00000000ba8c783b */ /* 0x000fe60000000200 */
[----:B------:R-:W-:Y:S02]  /*5780*/  @!P6 LEA.HI.X R173, R2, c[0x0][0x1fc], R171, 0x1, P5 ;  /* 0x00007f0002adea11 */ /* 0x000fe400028f0cab */
[----:B------:R-:W-:Y:S01]  /*5790*/  @!P6 LEA.HI.X R171, R175, c[0x0][0x1fc], R168, 0x1, P4 ;  /* 0x00007f00afabea11 */ /* 0x000fe200020f0ca8 */
[----:B------:R-:W-:Y:S01]  /*57a0*/  IMAD.U32 R168, RZ, RZ, UR7 ;  /* 0x00000007ffa87e24 */ /* 0x000fe2000f8e00ff */
[C---:B--2---:R-:W-:Y:S01]  /*57b0*/  HMMA.16816.F32.BF16 R12, R136.reuse, R144, RZ ;  /* 0x00000090880c723c */ /* 0x044fe200000418ff */
[----:B------:R-:W-:Y:S01]  /*57c0*/  @!P6 LEA R174, P5, R182, c[0x0][0x1f8], 0x1 ;  /* 0x00007e00b6aeea11 */ /* 0x000fe200078a08ff */
[----:B------:R-:W-:Y:S02]  /*57d0*/  USEL UR7, UR12, URZ, !UP0 ;  /* 0x0000003f0c077287 */ /* 0x000fe4000c000000 */
[----:B------:R-:W-:Y:S02]  /*57e0*/  @!P6 IADD3 R2, P4, R169, R220, RZ ;  /* 0x000000dca902e210 */ /* 0x000fe40007f9e0ff */
[----:B------:R-:W-:Y:S02]  /*57f0*/  @!P6 IADD3.X R169, R178, R221, RZ, P0, !PT ;  /* 0x000000ddb2a9e210 */ /* 0x000fe400007fe4ff */
[C---:B------:R-:W-:Y:S01]  /*5800*/  HMMA.16816.F32.BF16 R16, R136.reuse, R146, RZ ;  /* 0x000000928810723c */ /* 0x040fe200000418ff */
[----:B------:R-:W1:Y:S03]  /*5810*/  LDSM.16.M88.4 R144, [R133+0xc100] ;  /* 0x00c100008590783b */ /* 0x000e660000000200 */
[----:B------:R-:W-:Y:S01]  /*5820*/  @!P6 LEA.HI.X R175, R182, c[0x0][0x1fc], R169, 0x1, P5 ;  /* 0x00007f00b6afea11 */ /* 0x000fe200028f0ca9 */
[----:B------:R-:W-:Y:S01]  /*5830*/  @!P6 IMAD R169, R168, 0x6000, R209 ;  /* 0x00006000a8a9e824 */ /* 0x000fe200078e02d1 */
[----:B------:R-:W-:Y:S02]  /*5840*/  @!P6 IADD3.X R177, R178, R219, RZ, P4, !PT ;  /* 0x000000dbb2b1e210 */ /* 0x000fe400027fe4ff */
[C---:B---3--:R-:W-:Y:S01]  /*5850*/  HMMA.16816.F32.BF16 R20, R136.reuse, R148, RZ ;  /* 0x000000948814723c */ /* 0x048fe200000418ff */
[C---:B------:R-:W-:Y:S04]  /*5860*/  @!P6 LEA R176, P0, R2.reuse, c[0x0][0x1f8], 0x1 ;  /* 0x00007e0002b0ea11 */ /* 0x040fe800078008ff */
[----:B------:R-:W-:Y:S01]  /*5870*/  @!P6 LEA.HI.X R177, R2, c[0x0][0x1fc], R177, 0x1, P0 ;  /* 0x00007f0002b1ea11 */ /* 0x000fe200000f0cb1 */
[----:B------:R-:W-:Y:S01]  /*5880*/  IMAD.IADD R2, R192, 0x1, R133 ;  /* 0x00000001c0027824 */ /* 0x000fe200078e0285 */
[----:B------:R-:W-:Y:S01]  /*5890*/  PLOP3.LUT P0, PT, PT, PT, UP2, 0x80, 0x0 ;  /* 0x000000000000781c */ /* 0x000fe20003f0f028 */
[C---:B------:R-:W-:Y:S01]  /*58a0*/  HMMA.16816.F32.BF16 R24, R136.reuse, R150, RZ ;  /* 0x000000968818723c */ /* 0x040fe200000418ff */
[----:B------:R-:W2:Y:S07]  /*58b0*/  LDSM.16.M88.4 R148, [R133+0xc900] ;  /* 0x00c900008594783b */ /* 0x000eae0000000200 */
[C---:B----4-:R-:W-:Y:S04]  /*58c0*/  HMMA.16816.F32.BF16 R28, R136.reuse, R152, RZ ;  /* 0x00000098881c723c */ /* 0x050fe800000418ff */
[----:B------:R-:W-:Y:S02]  /*58d0*/  @P0 MOV R241, R213 ;  /* 0x000000d500f10202 */ /* 0x000fe40000000f00 */
[----:B------:R-:W-:Y:S02]  /*58e0*/  PLOP3.LUT P0, PT, PT, PT, UP1, 0x40, 0x0 ;  /* 0x000000000000781c */ /* 0x000fe40003f0e818 */
[----:B------:R-:W-:Y:S01]  /*58f0*/  HMMA.16816.F32.BF16 R32, R136, R154, RZ ;  /* 0x0000009a8820723c */ /* 0x000fe200000418ff */
[----:B------:R-:W3:Y:S07]  /*5900*/  LDSM.16.M88.4 R136, [R133+0xd900] ;  /* 0x00d900008588783b */ /* 0x000eee0000000200 */
[----:B------:R-:W-:Y:S01]  /*5910*/  @!PT LDS RZ, [RZ] ;  /* 0x00000000fffff984 */ /* 0x000fe20000000800 */
[----:B------:R-:W-:Y:S01]  /*5920*/  @!PT LDS RZ, [RZ] ;  /* 0x00000000fffff984 */ /* 0x000fe20000000800 */
[----:B------:R-:W-:Y:S01]  /*5930*/  @!PT LDS RZ, [RZ] ;  /* 0x00000000fffff984 */ /* 0x000fe20000000800 */
[----:B------:R4:W-:Y:S01]  /*5940*/  @!P6 LDGSTS.E.BYPASS.LTC128B.128 [R169], [R166.64], !P3 ;  /* 0x00000000a6a9efae */ /* 0x0009e2000d901d4a */
[C---:B-1----:R-:W-:Y:S06]  /*5950*/  HMMA.16816.F32.BF16 R4, R140.reuse, R144, R4 ;  /* 0x000000908c04723c */ /* 0x042fec0000041804 */
[----:B------:R4:W-:Y:S02]  /*5960*/  @!P6 LDGSTS.E.BYPASS.LTC128B.128 [R169+0x2000], [R164.64], !P2 ;  /* 0x02000000a4a9efae */ /* 0x0009e4000d101d4a */
[C---:B------:R-:W-:Y:S05]  /*5970*/  HMMA.16816.F32.BF16 R8, R140.reuse, R146, R8 ;  /* 0x000000928c08723c */ /* 0x040fea0000041808 */
[----:B------:R1:W-:Y:S03]  /*5980*/  @!P6 LDGSTS.E.BYPASS.LTC128B.128 [R169+0x4000], [R172.64], !P1 ;  /* 0x04000000aca9efae */ /* 0x0003e6000c901d4a */
[C---:B--2---:R-:W-:Y:S04]  /*5990*/  HMMA.16816.F32.BF16 R12, R140.reuse, R148, R12 ;  /* 0x000000948c0c723c */ /* 0x044fe8000004180c */
[----:B------:R1:W-:Y:S04]  /*59a0*/  @!P6 LDGSTS.E.BYPASS.LTC128B.128 [R169+0x1000], [R170.64], !P3 ;  /* 0x01000000aaa9efae */ /* 0x0003e8000d901d4a */
[C---:B------:R-:W-:Y:S03]  /*59b0*/  HMMA.16816.F32.BF16 R16, R140.reuse, R150, R16 ;  /* 0x000000968c10723c */ /* 0x040fe60000041810 */
[----:B------:R1:W-:Y:S05]  /*59c0*/  @!P6 LDGSTS.E.BYPASS.LTC128B.128 [R169+0x3000], [R174.64], !P2 ;  /* 0x03000000aea9efae */ /* 0x0003ea000d101d4a */
[C---:B------:R-:W-:Y:S02]  /*59d0*/  HMMA.16816.F32.BF16 R20, R140.reuse, R156, R20 ;  /* 0x0000009c8c14723c */ /* 0x040fe40000041814 */
[----:B------:R1:W-:Y:S06]  /*59e0*/  @!P6 LDGSTS.E.BYPASS.LTC128B.128 [R169+0x5000], [R176.64], !P1 ;  /* 0x05000000b0a9efae */ /* 0x0003ec000c901d4a */
[C---:B------:R-:W-:Y:S01]  /*59f0*/  HMMA.16816.F32.BF16 R24, R140.reuse, R158, R24 ;  /* 0x0000009e8c18723c */ /* 0x040fe20000041818 */
[----:B------:R-:W-:Y:S07]  /*5a00*/  LDSM.16.M88.4 R152, [R185] ;  /* 0x00000000b998783b */ /* 0x000fee0000000200 */
[C---:B---3--:R-:W-:Y:S01]  /*5a10*/  HMMA.16816.F32.BF16 R28, R140.reuse, R136, R28 ;  /* 0x000000888c1c723c */ /* 0x048fe2000004181c */
[----:B------:R-:W2:Y:S07]  /*5a20*/  LDSM.16.M88.4 R160, [R0+0xc100] ;  /* 0x00c1000000a0783b */ /* 0x000eae0000000200 */
[----:B------:R-:W-:Y:S01]  /*5a30*/  HMMA.16816.F32.BF16 R32, R140, R138, R32 ;  /* 0x0000008a8c20723c */ /* 0x000fe20000041820 */
[----:B------:R-:W3:Y:S07]  /*5a40*/  LDSM.16.M88.4 R144, [R0+0xc900] ;  /* 0x00c900000090783b */ /* 0x000eee0000000200 */
[----:B------:R-:W5:Y:S07]  /*5a50*/  LDSM.16.M88.4 R148, [R0+0xd100] ;  /* 0x00d100000094783b */ /* 0x000f6e0000000200 */
[----:B------:R-:W5:Y:S07]  /*5a60*/  LDSM.16.M88.4 R156, [R0+0xd900] ;  /* 0x00d90000009c783b */ /* 0x000f6e0000000200 */
[----:B----4-:R-:W-:Y:S07]  /*5a70*/  LDSM.16.M88.4 R164, [R184] ;  /* 0x00000000b8a4783b */ /* 0x010fee0000000200 */
[----:B-1----:R-:W1:Y:S01]  /*5a80*/  LDSM.16.M88.4 R168, [R2+0xc100] ;  /* 0x00c1000002a8783b */ /* 0x002e620000000200 */
[C---:B--2---:R-:W-:Y:S06]  /*5a90*/  HMMA.16816.F32.BF16 R4, R152.reuse, R160, R4 ;  /* 0x000000a09804723c */ /* 0x044fec0000041804 */
[----:B------:R-:W2:Y:S02]  /*5aa0*/  LDSM.16.M88.4 R136, [R2+0xc900] ;  /* 0x00c900000288783b */ /* 0x000ea40000000200 */
[C---:B------:R-:W-:Y:S05]  /*5ab0*/  HMMA.16816.F32.BF16 R8, R152.reuse, R162, R8 ;  /* 0x000000a29808723c */ /* 0x040fea0000041808 */
[----:B------:R-:W4:Y:S03]  /*5ac0*/  LDSM.16.M88.4 R140, [R2+0xd100] ;  /* 0x00d10000028c783b */ /* 0x000f260000000200 */
[C---:B---3--:R-:W-:Y:S04]  /*5ad0*/  HMMA.16816.F32.BF16 R12, R152.reuse, R144, R12 ;  /* 0x00000090980c723c */ /* 0x048fe8000004180c */
[----:B------:R-:W-:Y:S04]  /*5ae0*/  LDSM.16.M88.4 R160, [R188+UR4+0xf900] ;  /* 0x00f90004bca0783b */ /* 0x000fe80008000200 */
[C---:B------:R-:W-:Y:S03]  /*5af0*/  HMMA.16816.F32.BF16 R16, R152.reuse, R146, R16 ;  /* 0x000000929810723c */ /* 0x040fe60000041810 */
[----:B------:R-:W3:Y:S05]  /*5b00*/  LDSM.16.M88.4 R144, [R2+0xd900] ;  /* 0x00d900000290783b */ /* 0x000eea0000000200 */
[C---:B-----5:R-:W-:Y:S02]  /*5b10*/  HMMA.16816.F32.BF16 R20, R152.reuse, R148, R20 ;  /* 0x000000949814723c */ /* 0x060fe40000041814 */
[----:B------:R-:W-:Y:S06]  /*5b20*/  LDSM.16.M88.4 R172, [R133+0xe900] ;  /* 0x00e9000085ac783b */ /* 0x000fec0000000200 */
[C---:B------:R-:W-:Y:S01]  /*5b30*/  HMMA.16816.F32.BF16 R24, R152.reuse, R150, R24 ;  /* 0x000000969818723c */ /* 0x040fe20000041818 */
[----:B------:R-:W-:Y:S07]  /*5b40*/  LDSM.16.M88.4 R148, [R190+0x4000] ;  /* 0x00400000be94783b */ /* 0x000fee0000000200 */
[C---:B------:R-:W-:Y:S01]  /*5b50*/  HMMA.16816.F32.BF16 R28, R152.reuse, R156, R28 ;  /* 0x0000009c981c723c */ /* 0x040fe2000004181c */
[----:B------:R-:W-:Y:S07]  /*5b60*/  LDSM.16.M88.4 R176, [R0+0xe100] ;  /* 0x00e1000000b0783b */ /* 0x000fee0000000200 */
[----:B------:R-:W-:Y:S01]  /*5b70*/  HMMA.16816.F32.BF16 R32, R152, R158, R32 ;  /* 0x0000009e9820723c */ /* 0x000fe20000041820 */
[----:B------:R-:W5:Y:S07]  /*5b80*/  LDSM.16.M88.4 R152, [R188+UR4+0xe100] ;  /* 0x00e10004bc98783b */ /* 0x000f6e0008000200 */
[C---:B-1----:R-:W-:Y:S01]  /*5b90*/  HMMA.16816.F32.BF16 R4, R164.reuse, R168, R4 ;  /* 0x000000a8a404723c */ /* 0x042fe20000041804 */
[----:B------:R-:W1:Y:S07]  /*5ba0*/  LDSM.16.M88.4 R156, [R188+UR4+0xe900] ;  /* 0x00e90004bc9c783b */ /* 0x000e6e0008000200 */
[C---:B------:R-:W-:Y:S01]  /*5bb0*/  HMMA.16816.F32.BF16 R8, R164.reuse, R170, R8 ;  /* 0x000000aaa408723c */ /* 0x040fe20000041808 */
[----:B------:R-:W-:Y:S07]  /*5bc0*/  LDSM.16.M88.4 R168, [R133+0xe100] ;  /* 0x00e1000085a8783b */ /* 0x000fee0000000200 */
[C---:B--2---:R-:W-:Y:S01]  /*5bd0*/  HMMA.16816.F32.BF16 R12, R164.reuse, R136, R12 ;  /* 0x00000088a40c723c */ /* 0x044fe2000004180c */
[----:B------:R-:W-:Y:S07]  /*5be0*/  LDSM.16.M88.4 R180, [R188+UR4+0x10100] ;  /* 0x01010004bcb4783b */ /* 0x000fee0008000200 */
[C---:B------:R-:W-:Y:S01]  /*5bf0*/  HMMA.16816.F32.BF16 R16, R164.reuse, R138, R16 ;  /* 0x0000008aa410723c */ /* 0x040fe20000041810 */
[----:B------:R-:W2:Y:S07]  /*5c00*/  LDSM.16.M88.4 R136, [R188+UR4+0xf100] ;  /* 0x00f10004bc88783b */ /* 0x000eae0008000200 */
[C---:B----4-:R-:W-:Y:S01]  /*5c10*/  HMMA.16816.F32.BF16 R20, R164.reuse, R140, R20 ;  /* 0x0000008ca414723c */ /* 0x050fe20000041814 */
[----:B------:R-:W0:Y:S07]  /*5c20*/  LDGDEPBAR ;  /* 0x00000000000079af */ /* 0x000e2e0000000000 */
[C---:B------:R-:W-:Y:S01]  /*5c30*/  HMMA.16816.F32.BF16 R24, R164.reuse, R142, R24 ;  /* 0x0000008ea418723c */ /* 0x040fe20000041818 */
[----:B------:R-:W4:Y:S07]  /*5c40*/  LDSM.16.M88.4 R140, [R186+0x4000] ;  /* 0x00400000ba8c783b */ /* 0x000f2e0000000200 */
[C---:B---3--:R-:W-:Y:S08]  /*5c50*/  HMMA.16816.F32.BF16 R28, R164.reuse, R144, R28 ;  /* 0x00000090a41c723c */ /* 0x048ff0000004181c */
[----:B------:R-:W-:Y:S01]  /*5c60*/  HMMA.16816.F32.BF16 R32, R164, R146, R32 ;  /* 0x00000092a420723c */ /* 0x000fe20000041820 */
[----:B------:R-:W3:Y:S07]  /*5c70*/  LDSM.16.M88.4 R144, [R133+0xf100] ;  /* 0x00f100008590783b */ /* 0x000eee0000000200 */
[C---:B-----5:R-:W-:Y:S01]  /*5c80*/  HMMA.16816.F32.BF16 R4, R148.reuse, R152, R4 ;  /* 0x000000989404723c */ /* 0x060fe20000041804 */
[----:B------:R-:W-:Y:S07]  /*5c90*/  LDSM.16.M88.4 R164, [R185+0x4000] ;  /* 0x00400000b9a4783b */ /* 0x000fee0000000200 */
[C---:B------:R-:W-:Y:S01]  /*5ca0*/  HMMA.16816.F32.BF16 R8, R148.reuse, R154, R8 ;  /* 0x0000009a9408723c */ /* 0x040fe20000041808 */
[----:B------:R-:W5:Y:S07]  /*5cb0*/  LDSM.16.M88.4 R152, [R133+0xf900] ;  /* 0x00f900008598783b */ /* 0x000f6e0000000200 */
[C---:B-1----:R-:W-:Y:S08]  /*5cc0*/  HMMA.16816.F32.BF16 R12, R148.reuse, R156, R12 ;  /* 0x0000009c940c723c */ /* 0x042ff0000004180c */
[C---:B------:R-:W-:Y:S01]  /*5cd0*/  HMMA.16816.F32.BF16 R16, R148.reuse, R158, R16 ;  /* 0x0000009e9410723c */ /* 0x040fe20000041810 */
[----:B------:R-:W-:Y:S07]  /*5ce0*/  LDSM.16.M88.4 R156, [R0+0xf900] ;  /* 0x00f90000009c783b */ /* 0x000fee0000000200 */
[C---:B--2---:R-:W-:Y:S08]  /*5cf0*/  HMMA.16816.F32.BF16 R20, R148.reuse, R136, R20 ;  /* 0x000000889414723c */ /* 0x044ff00000041814 */
[C---:B------:R-:W-:Y:S01]  /*5d00*/  HMMA.16816.F32.BF16 R24, R148.reuse, R138, R24 ;  /* 0x0000008a9418723c */ /* 0x040fe20000041818 */
[----:B------:R-:W1:Y:S07]  /*5d10*/  LDSM.16.M88.4 R136, [R0+0xe900] ;  /* 0x00e900000088783b */ /* 0x000e6e0000000200 */
[C---:B------:R-:W-:Y:S08]  /*5d20*/  HMMA.16816.F32.BF16 R28, R148.reuse, R160, R28 ;  /* 0x000000a0941c723c */ /* 0x040ff0000004181c */
[----:B------:R-:W-:Y:S01]  /*5d30*/  HMMA.16816.F32.BF16 R32, R148, R162, R32 ;  /* 0x000000a29420723c */ /* 0x000fe20000041820 */
[----:B------:R-:W2:Y:S07]  /*5d40*/  LDSM.16.M88.4 R148, [R0+0xf100] ;  /* 0x00f100000094783b */ /* 0x000eae0000000200 */
[C---:B----4-:R-:W-:Y:S01]  /*5d50*/  HMMA.16816.F32.BF16 R4, R140.reuse, R168, R4 ;  /* 0x000000a88c04723c */ /* 0x050fe20000041804 */
[----:B------:R-:W-:Y:S07]  /*5d60*/  LDSM.16.M88.4 R160, [R184+0x4000] ;  /* 0x00400000b8a0783b */ /* 0x000fee0000000200 */
[C---:B------:R-:W-:Y:S01]  /*5d70*/  HMMA.16816.F32.BF16 R8, R140.reuse, R170, R8 ;  /* 0x000000aa8c08723c */ /* 0x040fe20000041808 */
[----:B------:R-:W4:Y:S07]  /*5d80*/  LDSM.16.M88.4 R168, [R2+0xe100] ;  /* 0x00e1000002a8783b */ /* 0x000f2e0000000200 */
[C---:B------:R-:W-:Y:S08]  /*5d90*/  HMMA.16816.F32.BF16 R12, R140.reuse, R172, R12 ;  /* 0x000000ac8c0c723c */ /* 0x040ff0000004180c */
[C---:B------:R-:W-:Y:S01]  /*5da0*/  HMMA.16816.F32.BF16 R16, R140.reuse, R174, R16 ;  /* 0x000000ae8c10723c */ /* 0x040fe20000041810 */
[----:B------:R-:W-:Y:S07]  /*5db0*/  LDSM.16.M88.4 R172, [R190+0x8000] ;  /* 0x00800000beac783b */ /* 0x000fee0000000200 */
[C---:B---3--:R-:W-:Y:S08]  /*5dc0*/  HMMA.16816.F32.BF16 R20, R140.reuse, R144, R20 ;  /* 0x000000908c14723c */ /* 0x048ff00000041814 */
[C---:B------:R-:W-:Y:S01]  /*5dd0*/  HMMA.16816.F32.BF16 R24, R140.reuse, R146, R24 ;  /* 0x000000928c18723c */ /* 0x040fe20000041818 */
[----:B------:R-:W-:Y:S07]  /*5de0*/  LDSM.16.M88.4 R144, [R191+0xf100] ;  /* 0x00f10000bf90783b */ /* 0x000fee0000000200 */
[C---:B-----5:R-:W-:Y:S08]  /*5df0*/  HMMA.16816.F32.BF16 R28, R140.reuse, R152, R28 ;  /* 0x000000988c1c723c */ /* 0x060ff0000004181c */
[----:B------:R-:W-:Y:S01]  /*5e00*/  HMMA.16816.F32.BF16 R32, R140, R154, R32 ;  /* 0x0000009a8c20723c */ /* 0x000fe20000041820 */
[----:B------:R-:W3:Y:S07]  /*5e10*/  LDSM.16.M88.4 R140, [R191+0xe900] ;  /* 0x00e90000bf8c783b */ /* 0x000eee0000000200 */
[C---:B------:R-:W-:Y:S01]  /*5e20*/  HMMA.16816.F32.BF16 R4, R164.reuse, R176, R4 ;  /* 0x000000b0a404723c */ /* 0x040fe20000041804 */
[----:B------:R-:W5:Y:S07]  /*5e30*/  LDSM.16.M88.4 R152, [R191+0xf900] ;  /* 0x00f90000bf98783b */ /* 0x000f6e0000000200 */
        /* <DEDUP_REMOVED lines=8> */
[C---:B------:R-:W-:Y:S08]  /*5ec0*/  HMMA.16816.F32.BF16 R28, R164.reuse, R156, R28 ;  /* 0x0000009ca41c723c */ /* 0x040ff0000004181c */
[----:B------:R-:W-:Y:S01]  /*5ed0*/  HMMA.16816.F32.BF16 R32, R164, R158, R32 ;  /* 0x0000009ea420723c */ /* 0x000fe20000041820 */
[----:B------:R-:W1:Y:S07]  /*5ee0*/  LDSM.16.M88.4 R156, [R188+UR4+0x11900] ;  /* 0x01190004bc9c783b */ /* 0x000e6e0008000200 */
[C---:B----4-:R-:W-:Y:S01]  /*5ef0*/  HMMA.16816.F32.BF16 R4, R160.reuse, R168, R4 ;  /* 0x000000a8a004723c */ /* 0x050fe20000041804 */
[----:B------:R-:W4:Y:S07]  /*5f00*/  LDSM.16.M88.4 R164, [R186+0x8000] ;  /* 0x00800000baa4783b */ /* 0x000f2e0000000200 */
[C---:B------:R-:W-:Y:S01]  /*5f10*/  HMMA.16816.F32.BF16 R8, R160.reuse, R170, R8 ;  /* 0x000000aaa008723c */ /* 0x040fe20000041808 */
[----:B------:R-:W-:Y:S07]  /*5f20*/  LDSM.16.M88.4 R168, [R0+0x10100] ;  /* 0x0101000000a8783b */ /* 0x000fee0000000200 */
[C---:B---3--:R-:W-:Y:S08]  /*5f30*/  HMMA.16816.F32.BF16 R12, R160.reuse, R140, R12 ;  /* 0x0000008ca00c723c */ /* 0x048ff0000004180c */
[C---:B------:R-:W-:Y:S01]  /*5f40*/  HMMA.16816.F32.BF16 R16, R160.reuse, R142, R16 ;  /* 0x0000008ea010723c */ /* 0x040fe20000041810 */
[----:B------:R-:W3:Y:S07]  /*5f50*/  LDSM.16.M88.4 R140, [R133+0x10900] ;  /* 0x01090000858c783b */ /* 0x000eee0000000200 */
[C---:B------:R-:W-:Y:S08]  /*5f60*/  HMMA.16816.F32.BF16 R20, R160.reuse, R144, R20 ;  /* 0x00000090a014723c */ /* 0x040ff00000041814 */
[C---:B------:R-:W-:Y:S01]  /*5f70*/  HMMA.16816.F32.BF16 R24, R160.reuse, R146, R24 ;  /* 0x00000092a018723c */ /* 0x040fe20000041818 */
[----:B------:R-:W1:Y:S07]  /*5f80*/  LDSM.16.M88.4 R144, [R133+0x11100] ;  /* 0x011100008590783b */ /* 0x000e6e0000000200 */
[C---:B-----5:R-:W-:Y:S08]  /*5f90*/  HMMA.16816.F32.BF16 R28, R160.reuse, R152, R28 ;  /* 0x00000098a01c723c */ /* 0x060ff0000004181c */
[----:B------:R-:W-:Y:S01]  /*5fa0*/  HMMA.16816.F32.BF16 R32, R160, R154, R32 ;  /* 0x0000009aa020723c */ /* 0x000fe20000041820 */
[----:B------:R-:W5:Y:S07]  /*5fb0*/  LDSM.16.M88.4 R152, [R133+0x11900] ;  /* 0x011900008598783b */ /* 0x000f6e0000000200 */
[----:B------:R-:W3:Y:S01]  /*5fc0*/  LDSM.16.M88.4 R160, [R185+0x8000] ;  /* 0x00800000b9a0783b */ /* 0x000ee20000000200 */
        /* <DEDUP_REMOVED lines=9> */
[C---:B------:R-:W-:Y:S08]  /*6060*/  HMMA.16816.F32.BF16 R28, R172.reuse, R156, R28 ;  /* 0x0000009cac1c723c */ /* 0x040ff0000004181c */
[----:B------:R-:W-:Y:S01]  /*6070*/  HMMA.16816.F32.BF16 R32, R172, R158, R32 ;  /* 0x0000009eac20723c */ /* 0x000fe20000041820 */
[----:B------:R-:W1:Y:S07]  /*6080*/  LDSM.16.M88.4 R156, [R0+0x11900] ;  /* 0x01190000009c783b */ /* 0x000e6e0000000200 */
[----:B------:R-:W1:Y:S01]  /*6090*/  LDSM.16.M88.4 R172, [R184+0x8000] ;  /* 0x00800000b8ac783b */ /* 0x000e620000000200 */
[C---:B----4-:R-:W-:Y:S08]  /*60a0*/  HMMA.16816.F32.BF16 R4, R164.reuse, R176, R4 ;  /* 0x000000b0a404723c */ /* 0x050ff00000041804 */
[C---:B------:R-:W-:Y:S08]  /*60b0*/  HMMA.16816.F32.BF16 R8, R164.reuse, R178, R8 ;  /* 0x000000b2a408723c */ /* 0x040ff00000041808 */
[C---:B---3--:R-:W-:Y:S08]  /*60c0*/  HMMA.16816.F32.BF16 R12, R164.reuse, R140, R12 ;  /* 0x0000008ca40c723c */ /* 0x048ff0000004180c */
[C---:B------:R-:W-:Y:S01]  /*60d0*/  HMMA.16816.F32.BF16 R16, R164.reuse, R142, R16 ;  /* 0x0000008ea410723c */ /* 0x040fe20000041810 */
[----:B------:R-:W-:Y:S07]  /*60e0*/  LDSM.16.M88.4 R140, [R191+0x11100] ;  /* 0x01110000bf8c783b */ /* 0x000fee0000000200 */
        /* <DEDUP_REMOVED lines=11> */
[C---:B------:R-:W-:Y:S08]  /*61a0*/  HMMA.16816.F32.BF16 R28, R160.reuse, R156, R28 ;  /* 0x0000009ca01c723c */ /* 0x040ff0000004181c */
[----:B------:R-:W-:Y:S08]  /*61b0*/  HMMA.16816.F32.BF16 R32, R160, R158, R32 ;  /* 0x0000009ea020723c */ /* 0x000ff00000041820 */
[C---:B------:R-:W-:Y:S08]  /*61c0*/  HMMA.16816.F32.BF16 R4, R172.reuse, R180, R4 ;  /* 0x000000b4ac04723c */ /* 0x040ff00000041804 */
[C---:B------:R-:W-:Y:S08]  /*61d0*/  HMMA.16816.F32.BF16 R8, R172.reuse, R182, R8 ;  /* 0x000000b6ac08723c */ /* 0x040ff00000041808 */
[C---:B-1----:R-:W-:Y:S08]  /*61e0*/  HMMA.16816.F32.BF16 R12, R172.reuse, R136, R12 ;  /* 0x00000088ac0c723c */ /* 0x042ff0000004180c */
[C---:B------:R-:W-:Y:S01]  /*61f0*/  HMMA.16816.F32.BF16 R16, R172.reuse, R138, R16 ;  /* 0x0000008aac10723c */ /* 0x040fe20000041810 */
[----:B------:R1:W2:Y:S03]  /*6200*/  LDSM.16.M88.4 R136, [R191+0x11900] ;  /* 0x01190000bf88783b */ /* 0x0002a60000000200 */
[----:B------:R-:W-:Y:S02]  /*6210*/  FMUL.FTZ R165, R4, c[0x0][0x320] ;  /* 0x0000c80004a57a20 */ /* 0x000fe40000410000 */
[----:B------:R-:W-:Y:S02]  /*6220*/  FMUL.FTZ R167, R5, c[0x0][0x320] ;  /* 0x0000c80005a77a20 */ /* 0x000fe40000410000 */
[C---:B------:R-:W-:Y:S02]  /*6230*/  HMMA.16816.F32.BF16 R20, R172.reuse, R140, R20 ;  /* 0x0000008cac14723c */ /* 0x040fe40000041814 */
[----:B------:R-:W3:Y:S02]  /*6240*/  MUFU.TANH R165, R165 ;  /* 0x000000a500a57308 */ /* 0x000ee40000002400 */
[----:B------:R-:W-:Y:S02]  /*6250*/  FMUL.FTZ R2, R6, c[0x0][0x320] ;  /* 0x0000c80006027a20 */ /* 0x000fe40000410000 */
[----:B------:R-:W-:Y:S02]  /*6260*/  FMUL.FTZ R164, R7, c[0x0][0x320] ;  /* 0x0000c80007a47a20 */ /* 0x000fe40000410000 */
[C---:B------:R-:W-:Y:S04]  /*6270*/  HMMA.16816.F32.BF16 R24, R172.reuse, R142, R24 ;  /* 0x0000008eac18723c */ /* 0x040fe80000041818 */
[----:B------:R-:W4:Y:S01]  /*6280*/  MUFU.TANH R167, R167 ;  /* 0x000000a700a77308 */ /* 0x000f220000002400 */
[----:B------:R-:W-:Y:S02]  /*6290*/  FMUL.FTZ R169, R8, c[0x0][0x320] ;  /* 0x0000c80008a97a20 */ /* 0x000fe40000410000 */
[----:B------:R-:W-:Y:S02]  /*62a0*/  FMUL.FTZ R171, R9, c[0x0][0x320] ;  /* 0x0000c80009ab7a20 */ /* 0x000fe40000410000 */
[----:B------:R-:W-:Y:S03]  /*62b0*/  FMUL.FTZ R166, R10, c[0x0][0x320] ;  /* 0x0000c8000aa67a20 */ /* 0x000fe60000410000 */
[----:B------:R-:W-:Y:S02]  /*62c0*/  FMUL.FTZ R168, R11, c[0x0][0x320] ;  /* 0x0000c8000ba87a20 */ /* 0x000fe40000410000 */
[----:B------:R-:W3:Y:S01]  /*62d0*/  MUFU.TANH R2, R2 ;  /* 0x0000000200027308 */ /* 0x000ee20000002400 */
[----:B------:R-:W-:Y:S02]  /*62e0*/  FMUL.FTZ R181, R12, c[0x0][0x320] ;  /* 0x0000c8000cb57a20 */ /* 0x000fe40000410000 */
[----:B------:R-:W-:Y:S02]  /*62f0*/  FMUL.FTZ R225, R22, c[0x0][0x320] ;  /* 0x0000c80016e17a20 */ /* 0x000fe40000410000 */
[----:B------:R-:W-:Y:S02]  /*6300*/  FMUL.FTZ R179, R13, c[0x0][0x320] ;  /* 0x0000c8000db37a20 */ /* 0x000fe40000410000 */
[----:B------:R-:W-:Y:S02]  /*6310*/  FMUL.FTZ R178, R14, c[0x0][0x320] ;  /* 0x0000c8000eb27a20 */ /* 0x000fe40000410000 */
[----:B------:R-:W-:Y:S01]  /*6320*/  FMUL.FTZ R170, R15, c[0x0][0x320] ;  /* 0x0000c8000faa7a20 */ /* 0x000fe20000410000 */
[----:B-1----:R-:W1:Y:S01]  /*6330*/  MUFU.TANH R191, R225 ;  /* 0x000000e100bf7308 */ /* 0x002e620000002400 */
[C---:B--2---:R-:W-:Y:S03]  /*6340*/  HMMA.16816.F32.BF16 R28, R172.reuse, R136, R28 ;  /* 0x00000088ac1c723c */ /* 0x044fe6000004181c */
[----:B------:R-:W-:Y:S02]  /*6350*/  FMUL.FTZ R232, R27, c[0x0][0x320] ;  /* 0x0000c8001be87a20 */ /* 0x000fe40000410000 */
[----:B------:R-:W-:Y:S02]  /*6360*/  FMUL.FTZ R182, R16, c[0x0][0x320] ;  /* 0x0000c80010b67a20 */ /* 0x000fe40000410000 */
[----:B------:R-:W-:Y:S01]  /*6370*/  FMUL.FTZ R224, R17, c[0x0][0x320] ;  /* 0x0000c80011e07a20 */ /* 0x000fe20000410000 */
[----:B------:R-:W-:Y:S01]  /*6380*/  HMMA.16816.F32.BF16 R32, R172, R138, R32 ;  /* 0x0000008aac20723c */ /* 0x000fe20000041820 */
[----:B------:R2:W1:Y:S01]  /*6390*/  MUFU.TANH R225, R232 ;  /* 0x000000e800e17308 */ /* 0x0004620000002400 */
[----:B------:R-:W5:Y:S02]  /*63a0*/  SHFL.IDX PT, R173, R241, RZ, 0x1c1f ;  /* 0x001c1ffff1ad7589 */ /* 0x000f6400000e0000 */
[----:B------:R-:W-:Y:S02]  /*63b0*/  FMUL.FTZ R176, R18, c[0x0][0x320] ;  /* 0x0000c80012b07a20 */ /* 0x000fe40000410000 */
[----:B------:R-:W-:Y:S02]  /*63c0*/  FMUL.FTZ R177, R19, c[0x0][0x320] ;  /* 0x0000c80013b17a20 */ /* 0x000fe40000410000 */
[----:B------:R-:W-:Y:S03]  /*63d0*/  FMUL.FTZ R228, R20, c[0x0][0x320] ;  /* 0x0000c80014e47a20 */ /* 0x000fe60000410000 */
        /* <DEDUP_REMOVED lines=8> */
[----:B------:R-:W-:Y:S02]  /*6460*/  FMUL.FTZ R172, R29, c[0x0][0x320] ;  /* 0x0000c8001dac7a20 */ /* 0x000fe40000410000 */
[----:B------:R-:W-:Y:S01]  /*6470*/  FMUL.FTZ R231, R30, c[0x0][0x320] ;  /* 0x0000c8001ee77a20 */ /* 0x000fe20000410000 */
[-C--:B-----5:R-:W-:Y:S01]  /*6480*/  IADD3 R240, R238, R173.reuse, RZ ;  /* 0x000000adeef07210 */ /* 0x0a0fe20007ffe0ff */
[----:B------:R-:W-:Y:S01]  /*6490*/  FMUL.FTZ R175, R31, c[0x0][0x320] ;  /* 0x0000c8001faf7a20 */ /* 0x000fe20000410000 */
[----:B------:R-:W-:Y:S01]  /*64a0*/  IADD3 R239, R237, R173, RZ ;  /* 0x000000adedef7210 */ /* 0x000fe20007ffe0ff */
[----:B------:R-:W-:Y:S01]  /*64b0*/  FMUL.FTZ R236, R32, c[0x0][0x320] ;  /* 0x0000c80020ec7a20 */ /* 0x000fe20000410000 */
[----:B------:R-:W1:Y:S01]  /*64c0*/  MUFU.TANH R171, R171 ;  /* 0x000000ab00ab7308 */ /* 0x000e620000002400 */
[----:B------:R-:W-:Y:S02]  /*64d0*/  FMUL.FTZ R234, R33, c[0x0][0x320] ;  /* 0x0000c80021ea7a20 */ /* 0x000fe40000410000 */
[----:B------:R-:W-:Y:S02]  /*64e0*/  FMUL.FTZ R233, R34, c[0x0][0x320] ;  /* 0x0000c80022e97a20 */ /* 0x000fe40000410000 */
[----:B--2---:R-:W-:Y:S05]  /*64f0*/  FMUL.FTZ R232, R35, c[0x0][0x320] ;  /* 0x0000c80023e87a20 */ /* 0x004fea0000410000 */
[----:B------:R-:W2:Y:S10]  /*6500*/  MUFU.TANH R166, R166 ;  /* 0x000000a600a67308 */ /* 0x000eb40000002400 */
        /* <DEDUP_REMOVED lines=22> */
[----:B------:R-:W1:Y:S01]  /*6670*/  MUFU.TANH R232, R232 ;  /* 0x000000e800e87308 */ /* 0x000e620000002400 */
        /* <DEDUP_REMOVED lines=15> */
.L_x_1588:
[----:B------:R-:W-:Y:S04]  /*6770*/  MOV R0, c[0x0][0x32c] ;  /* 0x0000cb0000007a02 */ /* 0x000fe80000000f00 */
[----:B------:R-:W-:Y:S11]  /*6780*/  ISETP.NE.AND P0, PT, R0, 0x1, PT ;  /* 0x000000010000780c */ /* 0x000ff60003f05270 */
[----:B------:R-:W-:Y:S02]  /*6790*/  @!UPT UIADD3 URZ, URZ, URZ, URZ ;  /* 0x0000003f3f3ff290 */ /* 0x000fe4000fffe03f */
[----:B------:R-:W-:Y:S05]  /*67a0*/  @P0 IMAD.HI.U32 R0, R4, c[0x0][0x330], RZ ;  /* 0x0000cc0004000a27 */ /* 0x000fea00078e00ff */
[----:B------:R-:W-:Y:S02]  /*67b0*/  @P0 SHF.R.U32.HI R4, RZ, c[0x0][0x334], R0 ;  /* 0x0000cd00ff040a19 */ /* 0x000fe40000011600 */
.L_x_1589:
[----:B------:R-:W-:Y:S05]  /*67c0*/  BSYNC B0 ;  /* 0x0000000000007941 */ /* 0x000fea0003800000 */
.L_x_1587:
[----:B------:R-:W-:Y:S04]  /*67d0*/  IMAD R5, R4, c[0x0][0x32c], -R235 ;  /* 0x0000cb0004057a24 */ /* 0x000fe800078e0aeb */
[----:B------:R-:W-:Y:S05]  /*67e0*/  IMAD.IADD R0, R5, 0x1, -R208 ;  /* 0x0000000105007824 */ /* 0x000fea00078e0ad0 */
[----:B------:R-:W-:Y:S02]  /*67f0*/  IADD3 R5, R0, c[0x0][0x32c], RZ ;  /* 0x0000cb0000057a10 */ /* 0x000fe40007ffe0ff */
[----:B------:R-:W-:Y:S02]  /*6800*/  IMNMX R239, R239, R0, !PT ;  /* 0x00000000efef7217 */ /* 0x000fe40007800200 */
[----:B------:R-:W-:Y:S02]  /*6810*/  IMNMX R240, R240, R5, PT ;  /* 0x00000005f0f07217 */ /* 0x000fe40003800200 */
.L_x_1586:
[----:B--234-:R-:W-:Y:S01]  /*6820*/  ISETP.GT.AND P0, PT, R214, -0x1, PT ;  /* 0xffffffffd600780c */ /* 0x01cfe20003f04270 */
[----:B------:R-:W2:Y:S03]  /*6830*/  SHFL.IDX PT, R6, R241, 0x1, 0x1c1f ;  /* 0x003c1f00f1067f89 */ /* 0x000ea600000e0000 */
[C---:B------:R-:W-:Y:S02]  /*6840*/  ISETP.GT.AND P4, PT, R239.reuse, 0x1, P0 ;  /* 0x00000001ef00780c */ /* 0x040fe40000784270 */
[----:B------:R-:W-:Y:S02]  /*6850*/  ISETP.GT.AND P5, PT, R239, RZ, P0 ;  /* 0x000000ffef00720c */ /* 0x000fe400007a4270 */
[C---:B------:R-:W-:Y:S02]  /*6860*/  ISETP.LT.OR P4, PT, R240.reuse, 0x2, P4 ;  /* 0x00000002f000780c */ /* 0x040fe40002781670 */
[C---:B------:R-:W-:Y:S02]  /*6870*/  ISETP.LT.OR P5, PT, R240.reuse, 0x1, P5 ;  /* 0x00000001f000780c */ /* 0x040fe40002fa1670 */
[----:B------:R-:W-:Y:S02]  /*6880*/  FSEL R9, R167, -INF , !P4 ;  /* 0xff800000a7097808 */ /* 0x000fe40006000000 */
[C---:B------:R-:W-:Y:S02]  /*6890*/  ISETP.GT.AND P4, PT, R239.reuse, 0x10, P0 ;  /* 0x00000010ef00780c */ /* 0x040fe40000784270 */
[----:B------:R-:W-:Y:S02]  /*68a0*/  ISETP.GT.AND P6, PT, R239, 0x8, P0 ;  /* 0x00000008ef00780c */ /* 0x000fe400007c4270 */
[----:B------:R-:W-:Y:S02]  /*68b0*/  ISETP.LT.OR P4, PT, R240, 0x11, P4 ;  /* 0x00000011f000780c */ /* 0x000fe40002781670 */
[----:B------:R-:W-:Y:S02]  /*68c0*/  FSEL R11, R165, -INF , !P5 ;  /* 0xff800000a50b7808 */ /* 0x000fe40006800000 */
[----:B------:R-:W-:Y:S02]  /*68d0*/  ISETP.GT.AND P5, PT, R239, 0x9, P0 ;  /* 0x00000009ef00780c */ /* 0x000fe400007a4270 */
[----:B-1----:R-:W-:Y:S01]  /*68e0*/  FSEL R161, R181, -INF , !P4 ;  /* 0xff800000b5a17808 */ /* 0x002fe20006000000 */
[--C-:B--2---:R-:W-:Y:S01]  /*68f0*/  IMAD.IADD R0, R238, 0x1, R6.reuse ;  /* 0x00000001ee007824 */ /* 0x104fe200078e0206 */
[----:B------:R-:W-:Y:S01]  /*6900*/  ISETP.GT.AND P4, PT, R239, 0x19, P0 ;  /* 0x00000019ef00780c */ /* 0x000fe20000784270 */
[----:B------:R-:W-:Y:S01]  /*6910*/  IMAD.IADD R4, R237, 0x1, R6 ;  /* 0x00000001ed047824 */ /* 0x000fe200078e0206 */
[C---:B------:R-:W-:Y:S02]  /*6920*/  ISETP.LT.OR P6, PT, R240.reuse, 0x9, P6 ;  /* 0x00000009f000780c */ /* 0x040fe400037c1670 */
[C---:B------:R-:W-:Y:S02]  /*6930*/  ISETP.LT.OR P5, PT, R240.reuse, 0xa, P5 ;  /* 0x0000000af000780c */ /* 0x040fe40002fa1670 */
[----:B------:R-:W-:Y:S02]  /*6940*/  ISETP.LT.OR P4, PT, R240, 0x1a, P4 ;  /* 0x0000001af000780c */ /* 0x000fe40002781670 */
[----:B------:R-:W-:Y:S02]  /*6950*/  FSEL R5, R169, -INF , !P6 ;  /* 0xff800000a9057808 */ /* 0x000fe40007000000 */
[----:B------:R-:W-:Y:S02]  /*6960*/  ISETP.GT.AND P6, PT, R239, 0x11, P0 ;  /* 0x00000011ef00780c */ /* 0x000fe400007c4270 */
[----:B------:R-:W-:Y:S02]  /*6970*/  FSEL R7, R171, -INF , !P5 ;  /* 0xff800000ab077808 */ /* 0x000fe40006800000 */
[C---:B------:R-:W-:Y:S02]  /*6980*/  ISETP.GT.AND P5, PT, R239.reuse, 0x18, P0 ;  /* 0x00000018ef00780c */ /* 0x040fe400007a4270 */
        /* <DEDUP_REMOVED lines=45> */
.L_x_1592:
[----:B------:R-:W-:Y:S04]  /*6c60*/  MOV R6, c[0x0][0x32c] ;  /* 0x0000cb0000067a02 */ /* 0x000fe80000000f00 */
[----:B------:R-:W-:Y:S11]  /*6c70*/  ISETP.NE.AND P4, PT, R6, 0x1, PT ;  /* 0x000000010600780c */ /* 0x000ff60003f85270 */
[----:B------:R-:W-:Y:S02]  /*6c80*/  @!UPT UIADD3 URZ, URZ, URZ, URZ ;  /* 0x0000003f3f3ff290 */ /* 0x000fe4000fffe03f */
[----:B------:R-:W-:Y:S05]  /*6c90*/  @P4 IMAD.HI.U32 R6, R8, c[0x0][0x330], RZ ;  /* 0x0000cc0008064a27 */ /* 0x000fea00078e00ff */
[----:B------:R-:W-:Y:S02]  /*6ca0*/  @P4 SHF.R.U32.HI R8, RZ, c[0x0][0x334], R6 ;  /* 0x0000cd00ff084a19 */ /* 0x000fe40000011606 */
.L_x_1593:
[----:B------:R-:W-:Y:S05]  /*6cb0*/  BSYNC B0 ;  /* 0x0000000000007941 */ /* 0x000fea0003800000 */
.L_x_1591:
[----:B------:R-:W-:Y:S04]  /*6cc0*/  IMAD R235, R8, c[0x0][0x32c], -R235 ;  /* 0x0000cb0008eb7a24 */ /* 0x000fe800078e0aeb */
[----:B------:R-:W-:Y:S05]  /*6cd0*/  IMAD.IADD R235, R235, 0x1, -R208 ;  /* 0x00000001ebeb7824 */ /* 0x000fea00078e0ad0 */
[----:B------:R-:W-:Y:S02]  /*6ce0*/  IADD3 R13, R235, c[0x0][0x32c], RZ ;  /* 0x0000cb00eb0d7a10 */ /* 0x000fe40007ffe0ff */
[----:B------:R-:W-:Y:S02]  /*6cf0*/  IMNMX R4, R4, R235, !PT ;  /* 0x000000eb04047217 */ /* 0x000fe40007800200 */
[----:B------:R-:W-:Y:S02]  /*6d00*/  IMNMX R0, R0, R13, PT ;  /* 0x0000000d00007217 */ /* 0x000fe40003800200 */
.L_x_1590:
[----:B------:R-:W-:Y:S01]  /*6d10*/  FMNMX.FTZ R6, R11, R132, !PT ;  /* 0x000000840b067209 */ /* 0x000fe20007810000 */
[----:B------:R-:W-:Y:S04]  /*6d20*/  DEPBAR.LE SB0, 0x2 ;  /* 0x000080800000791a */ /* 0x000fe80000000000 */
[----:B------:R-:W-:Y:S01]  /*6d30*/  FMNMX.FTZ R6, R9, R6, !PT ;  /* 0x0000000609067209 */ /* 0x000fe20007810000 */
[----:B------:R-:W-:Y:S01]  /*6d40*/  BAR.SYNC.DEFER_BLOCKING 0x0 ;  /* 0x0000000000007b1d */ /* 0x000fe20000010000 */
[C---:B------:R-:W-:Y:S01]  /*6d50*/  ISETP.GT.AND P6, PT, R4.reuse, RZ, P0 ;  /* 0x000000ff0400720c */ /* 0x040fe200007c4270 */
[----:B------:R-:W-:Y:S01]  /*6d60*/  UIADD3 UR12, UR5, 0x1, URZ ;  /* 0x00000001050c7890 */ /* 0x000fe2000fffe03f */
[----:B------:R-:W-:Y:S01]  /*6d70*/  FMNMX.FTZ R6, R5, R6, !PT ;  /* 0x0000000605067209 */ /* 0x000fe20007810000 */
[----:B------:R-:W-:Y:S01]  /*6d80*/  UISETP.GE.AND UP0, UPT, UR5, 0x1, UPT ;  /* 0x000000010500788c */ /* 0x000fe2000bf06270 */
[----:B------:R-:W-:Y:S02]  /*6d90*/  ISETP.GT.AND P5, PT, R4, 0x1, P0 ;  /* 0x000000010400780c */ /* 0x000fe400007a4270 */
[----:B------:R-:W-:Y:S01]  /*6da0*/  FMNMX.FTZ R6, R7, R6, !PT ;  /* 0x0000000607067209 */ /* 0x000fe20007810000 */
[----:B------:R-:W-:Y:S01]  /*6db0*/  USEL UR5, UR12, URZ, !UP0 ;  /* 0x0000003f0c057287 */ /* 0x000fe2000c000000 */
[----:B------:R-:W-:Y:S02]  /*6dc0*/  ISETP.LT.OR P6, PT, R0, 0x1, P6 ;  /* 0x000000010000780c */ /* 0x000fe400037c1670 */
[----:B------:R-:W-:Y:S02]  /*6dd0*/  FMNMX.FTZ R6, R161, R6, !PT ;  /* 0x00000006a1067209 */ /* 0x000fe40007810000 */
[----:B------:R-:W-:Y:S02]  /*6de0*/  FSEL R10, R2, -INF , !P6 ;  /* 0xff800000020a7808 */ /* 0x000fe40007000000 */
[----:B------:R-:W-:Y:S02]  /*6df0*/  ISETP.GT.AND P4, PT, R4, 0x8, P0 ;  /* 0x000000080400780c */ /* 0x000fe40000784270 */
[----:B------:R-:W-:Y:S02]  /*6e00*/  ISETP.LT.OR P5, PT, R0, 0x2, P5 ;  /* 0x000000020000780c */ /* 0x000fe40002fa1670 */
[----:B------:R-:W-:Y:S02]  /*6e10*/  FMNMX.FTZ R13, R10, R3, !PT ;  /* 0x000000030a0d7209 */ /* 0x000fe40007810000 */
[----:B------:R-:W-:Y:S02]  /*6e20*/  FMNMX.FTZ R6, R167, R6, !PT ;  /* 0x00000006a7067209 */ /* 0x000fe40007810000 */
[----:B------:R-:W-:Y:S01]  /*6e30*/  ISETP.GT.AND P6, PT, R4, 0x9, P0 ;  /* 0x000000090400780c */ /* 0x000fe200007c4270 */
[----:B------:R-:W-:Y:S01]  /*6e40*/  LDSM.16.MT88.4 R28, [R134+UR4+0x100] ;  /* 0x00010004861c783b */ /* 0x000fe20008004200 */
[----:B------:R-:W-:Y:S02]  /*6e50*/  ISETP.LT.OR P4, PT, R0, 0x9, P4 ;  /* 0x000000090000780c */ /* 0x000fe40002781670 */
[----:B------:R-:W-:Y:S02]  /*6e60*/  FSEL R164, R164, -INF , !P5 ;  /* 0xff800000a4a47808 */ /* 0x000fe40006800000 */
[----:B------:R-:W-:Y:S02]  /*6e70*/  FSEL R8, R166, -INF , !P4 ;  /* 0xff800000a6087808 */ /* 0x000fe40006000000 */
[----:B------:R-:W-:Y:S02]  /*6e80*/  FMNMX.FTZ R6, R163, R6, !PT ;  /* 0x00000006a3067209 */ /* 0x000fe40007810000 */
[----:B------:R-:W-:Y:S02]  /*6e90*/  ISETP.GT.AND P5, PT, R4, 0x10, P0 ;  /* 0x000000100400780c */ /* 0x000fe400007a4270 */
[----:B------:R-:W-:Y:S02]  /*6ea0*/  ISETP.LT.OR P6, PT, R0, 0xa, P6 ;  /* 0x0000000a0000780c */ /* 0x000fe400037c1670 */
[----:B------:R-:W-:Y:S02]  /*6eb0*/  FMNMX.FTZ R13, R164, R13, !PT ;  /* 0x0000000da40d7209 */ /* 0x000fe40007810000 */
[----:B------:R-:W-:Y:S02]  /*6ec0*/  FMNMX.FTZ R2, R165, R6, !PT ;  /* 0x00000006a5027209 */ /* 0x000fe40007810000 */
[----:B------:R-:W-:Y:S02]  /*6ed0*/  FSEL R6, R168, -INF , !P6 ;  /* 0xff800000a8067808 */ /* 0x000fe40007000000 */
[----:B------:R-:W-:Y:S02]  /*6ee0*/  FMNMX.FTZ R13, R8, R13, !PT ;  /* 0x0000000d080d7209 */ /* 0x000fe40007810000 */
[----:B------:R-:W-:Y:S02]  /*6ef0*/  ISETP.GT.AND P4, PT, R4, 0x11, P0 ;  /* 0x000000110400780c */ /* 0x000fe40000784270 */
[----:B------:R-:W-:Y:S02]  /*6f00*/  ISETP.LT.OR P5, PT, R0, 0x11, P5 ;  /* 0x000000110000780c */ /* 0x000fe40002fa1670 */
[----:B------:R-:W-:Y:S02]  /*6f10*/  FMNMX.FTZ R15, R6, R13, !PT ;  /* 0x0000000d060f7209 */ /* 0x000fe40007810000 */
[----:B------:R-:W-:Y:S02]  /*6f20*/  FSEL R178, R178, -INF , !P5 ;  /* 0xff800000b2b27808 */ /* 0x000fe40006800000 */
[----:B------:R-:W-:Y:S02]  /*6f30*/  ISETP.GT.AND P6, PT, R4, 0x18, P0 ;  /* 0x000000180400780c */ /* 0x000fe400007c4270 */
[----:B------:R-:W-:Y:S02]  /*6f40*/  ISETP.LT.OR P4, PT, R0, 0x12, P4 ;  /* 0x000000120000780c */ /* 0x000fe40002781670 */
[----:B------:R-:W-:Y:S02]  /*6f50*/  FMNMX.FTZ R15, R178, R15, !PT ;  /* 0x0000000fb20f7209 */ /* 0x000fe40007810000 */
[----:B------:R-:W-:Y:S02]  /*6f60*/  FMNMX.FTZ R2, R169, R2, !PT ;  /* 0x00000002a9027209 */ /* 0x000fe40007810000 */
[----:B------:R-:W-:Y:S02]  /*6f70*/  ISETP.GT.AND P5, PT, R4, 0x19, P0 ;  /* 0x000000190400780c */ /* 0x000fe400007a4270 */
[----:B------:R-:W-:Y:S02]  /*6f80*/  FSEL R166, R170, -INF , !P4 ;  /* 0xff800000aaa67808 */ /* 0x000fe40006000000 */
[----:B------:R-:W-:Y:S02]  /*6f90*/  ISETP.LT.OR P6, PT, R0, 0x19, P6 ;  /* 0x000000190000780c */ /* 0x000fe400037c1670 */
[----:B------:R-:W-:Y:S02]  /*6fa0*/  FMNMX.FTZ R2, R173, R2, !PT ;  /* 0x00000002ad027209 */ /* 0x000fe40007810000 */
[----:B------:R-:W-:Y:S02]  /*6fb0*/  ISETP.GT.AND P4, PT, R4, 0x20, P0 ;  /* 0x000000200400780c */ /* 0x000fe40000784270 */
[----:B------:R-:W-:Y:S02]  /*6fc0*/  ISETP.LT.OR P5, PT, R0, 0x1a, P5 ;  /* 0x0000001a0000780c */ /* 0x000fe40002fa1670 */
[----:B------:R-:W-:Y:S02]  /*6fd0*/  FSEL R176, R176, -INF , !P6 ;  /* 0xff800000b0b07808 */ /* 0x000fe40007000000 */
[----:B------:R-:W-:Y:S02]  /*6fe0*/  FMNMX.FTZ R15, R166, R15, !PT ;  /* 0x0000000fa60f7209 */ /* 0x000fe40007810000 */
[----:B------:R-:W-:Y:S02]  /*6ff0*/  FMNMX.FTZ R2, R171, R2, !PT ;  /* 0x00000002ab027209 */ /* 0x000fe40007810000 */
[----:B------:R-:W-:Y:S02]  /*7000*/  FSEL R168, R177, -INF , !P5 ;  /* 0xff800000b1a87808 */ /* 0x000fe40006800000 */
[----:B------:R-:W-:Y:S02]  /*7010*/  ISETP.GT.AND P6, PT, R4, 0x21, P0 ;  /* 0x000000210400780c */ /* 0x000fe400007c4270 */
[----:B------:R-:W-:Y:S02]  /*7020*/  ISETP.LT.OR P4, PT, R0, 0x21, P4 ;  /* 0x000000210000780c */ /* 0x000fe40002781670 */
        /* <DEDUP_REMOVED lines=8> */
[----:B------:R-:W-:Y:S02]  /*70b0*/  FMNMX.FTZ R15, R174, R15, !PT ;  /* 0x0000000fae0f7209 */ /* 0x000fe40007810000 */
[----:B------:R-:W-:Y:S02]  /*70c0*/  ISETP.GT.AND P4, PT, R4, 0x29, P0 ;  /* 0x000000290400780c */ /* 0x000fe40000784270 */
[C---:B------:R-:W-:Y:S02]  /*70d0*/  ISETP.LT.OR P5, PT, R0.reuse, 0x29, P5 ;  /* 0x000000290000780c */ /* 0x040fe40002fa1670 */
[----:B------:R-:W-:Y:S02]  /*70e0*/  FMNMX.FTZ R2, R147, R2, !PT ;  /* 0x0000000293027209 */ /* 0x000fe40007810000 */
[----:B------:R-:W-:Y:S02]  /*70f0*/  ISETP.LT.OR P4, PT, R0, 0x2a, P4 ;  /* 0x0000002a0000780c */ /* 0x000fe40002781670 */
[----:B------:R-:W-:Y:S02]  /*7100*/  ISETP.GT.AND P6, PT, R4, 0x30, P0 ;  /* 0x000000300400780c */ /* 0x000fe400007c4270 */
[----:B------:R-:W-:Y:S02]  /*7110*/  FSEL R170, R226, -INF , !P5 ;  /* 0xff800000e2aa7808 */ /* 0x000fe40006800000 */
[----:B------:R-:W-:Y:S02]  /*7120*/  FMNMX.FTZ R15, R172, R15, !PT ;  /* 0x0000000fac0f7209 */ /* 0x000fe40007810000 */
[----:B------:R-:W-:Y:S02]  /*7130*/  FMNMX.FTZ R2, R145, R2, !PT ;  /* 0x0000000291027209 */ /* 0x000fe40007810000 */
[----:B------:R-:W-:Y:S02]  /*7140*/  FSEL R150, R225, -INF , !P4 ;  /* 0xff800000e1967808 */ /* 0x000fe40006000000 */
[----:B------:R-:W-:Y:S02]  /*7150*/  ISETP.LT.OR P6, PT, R0, 0x31, P6 ;  /* 0x000000310000780c */ /* 0x000fe400037c1670 */
[----:B------:R-:W-:Y:S02]  /*7160*/  FMNMX.FTZ R15, R170, R15, !PT ;  /* 0x0000000faa0f7209 */ /* 0x000fe40007810000 */
[----:B------:R-:W-:Y:S02]  /*7170*/  ISETP.GT.AND P5, PT, R4, 0x31, P0 ;  /* 0x000000310400780c */ /* 0x000fe400007a4270 */
[----:B------:R-:W-:Y:S02]  /*7180*/  FMNMX.FTZ R13, R143, R2, !PT ;  /* 0x000000028f0d7209 */ /* 0x000fe40007810000 */
[----:B------:R-:W-:Y:S02]  /*7190*/  FSEL R146, R231, -INF , !P6 ;  /* 0xff800000e7927808 */ /* 0x000fe40007000000 */
[----:B------:R-:W-:Y:S01]  /*71a0*/  FMNMX.FTZ R15, R150, R15, !PT ;  /* 0x0000000f960f7209 */ /* 0x000fe20007810000 */
[----:B------:R-:W1:Y:S01]  /*71b0*/  SHFL.BFLY PT, R2, R13, 0x2, 0x1f ;  /* 0x0c401f000d027f89 */ /* 0x000e6200000e0000 */
        /* <DEDUP_REMOVED lines=9> */
[----:B------:R-:W-:Y:S02]  /*7250*/  FMNMX.FTZ R19, R142, R15, !PT ;  /* 0x0000000f8e137209 */ /* 0x000fe40007810000 */
[----:B------:R-:W-:Y:S02]  /*7260*/  FSEL R140, R232, -INF , !P0 ;  /* 0xff800000e88c7808 */ /* 0x000fe40004000000 */
[----:B------:R-:W-:Y:S02]  /*7270*/  IADD3 R16, R134, UR4, RZ ;  /* 0x0000000486107c10 */ /* 0x000fe4000fffe0ff */
[----:B------:R-:W-:Y:S02]  /*7280*/  FMNMX.FTZ R17, R140, R19, !PT ;  /* 0x000000138c117209 */ /* 0x000fe40007810000 */
[----:B-1----:R-:W-:Y:S02]  /*7290*/  FMNMX.FTZ R4, R13, R2, !PT ;  /* 0x000000020d047209 */ /* 0x002fe40007810000 */
[----:B------:R-:W-:Y:S01]  /*72a0*/  IADD3 R152, R187, R16, RZ ;  /* 0x00000010bb987210 */ /* 0x000fe20007ffe0ff */
[----:B------:R-:W1:Y:S08]  /*72b0*/  SHFL.BFLY PT, R0, R17, 0x2, 0x1f ;  /* 0x0c401f0011007f89 */ /* 0x000e7000000e0000 */
[----:B------:R-:W2:Y:S01]  /*72c0*/  SHFL.BFLY PT, R15, R4, 0x1, 0x1f ;  /* 0x0c201f00040f7f89 */ /* 0x000ea200000e0000 */
[----:B-1----:R-:W-:Y:S07]  /*72d0*/  FMNMX.FTZ R13, R17, R0, !PT ;  /* 0x00000000110d7209 */ /* 0x002fee0007810000 */
[----:B------:R-:W1:Y:S01]  /*72e0*/  SHFL.BFLY PT, R0, R13, 0x1, 0x1f ;  /* 0x0c201f000d007f89 */ /* 0x000e6200000e0000 */
[----:B--2---:R-:W-:Y:S04]  /*72f0*/  FMNMX.FTZ R2, R4, R15, !PT ;  /* 0x0000000f04027209 */ /* 0x004fe80007810000 */
[C---:B------:R-:W-:Y:S01]  /*7300*/  FSETP.NEU.FTZ.AND P0, PT, R2.reuse, -INF , PT ;  /* 0xff8000000200780b */ /* 0x040fe20003f1d000 */
[----:B------:R-:W-:Y:S05]  /*7310*/  FMUL.FTZ R148, R2, c[0x0][0x2d0] ;  /* 0x0000b40002947a20 */ /* 0x000fea0000410000 */
[----:B------:R-:W-:Y:S05]  /*7320*/  FSEL R148, R148, RZ, P0 ;  /* 0x000000ff94947208 */ /* 0x000fea0000000000 */
[--C-:B------:R-:W-:Y:S01]  /*7330*/  FFMA.FTZ R158, R5, c[0x0][0x2d0], -R148.reuse ;  /* 0x0000b400059e7a23 */ /* 0x100fe20000010894 */
[----:B------:R-:W-:Y:S01]  /*7340*/  FSEL R5, R2, RZ, P0 ;  /* 0x000000ff02057208 */ /* 0x000fe20000000000 */
[--C-:B------:R-:W-:Y:S02]  /*7350*/  FFMA.FTZ R160, R11, c[0x0][0x2d0], -R148.reuse ;  /* 0x0000b4000ba07a23 */ /* 0x100fe40000010894 */
[----:B------:R-:W-:Y:S01]  /*7360*/  FFMA.FTZ R159, R9, c[0x0][0x2d0], -R148 ;  /* 0x0000b400099f7a23 */ /* 0x000fe20000010894 */
[----:B-1----:R-:W-:Y:S01]  /*7370*/  FMNMX.FTZ R0, R13, R0, !PT ;  /* 0x000000000d007209 */ /* 0x002fe20007810000 */
[----:B------:R-:W-:Y:S01]  /*7380*/  FADD.FTZ R4, -R5, R132 ;  /* 0x0000008405047221 */ /* 0x000fe20000010100 */
[----:B------:R-:W1:Y:S01]  /*7390*/  LDSM.16.MT88.4 R12, [R135+UR4+0x100] ;  /* 0x00010004870c783b */ /* 0x000e620008004200 */
[--C-:B------:R-:W-:Y:S01]  /*73a0*/  FFMA.FTZ R155, R7, c[0x0][0x2d0], -R148.reuse ;  /* 0x0000b400079b7a23 */ /* 0x100fe20000010894 */
[C---:B------:R-:W-:Y:S01]  /*73b0*/  FSETP.NEU.FTZ.AND P0, PT, R0.reuse, -INF , PT ;  /* 0xff8000000000780b */ /* 0x040fe20003f1d000 */
[----:B------:R-:W-:Y:S01]  /*73c0*/  FMUL.FTZ R141, R0, c[0x0][0x2d0] ;  /* 0x0000b400008d7a20 */ /* 0x000fe20000410000 */
[----:B------:R-:W-:Y:S01]  /*73d0*/  MUFU.EX2 R160, R160 ;  /* 0x000000a000a07308 */ /* 0x000fe20000000800 */
[----:B------:R-:W-:Y:S01]  /*73e0*/  FMUL.FTZ R132, R4, c[0x0][0x2d0] ;  /* 0x0000b40004847a20 */ /* 0x000fe20000410000 */
[----:B------:R-:W-:Y:S01]  /*73f0*/  FSEL R4, R0, RZ, P0 ;  /* 0x000000ff00047208 */ /* 0x000fe20000000000 */
[--C-:B------:R-:W-:Y:S01]  /*7400*/  FFMA.FTZ R177, R147, c[0x0][0x2d0], -R148.reuse ;  /* 0x0000b40093b17a23 */ /* 0x100fe20000010894 */
[----:B------:R-:W-:Y:S01]  /*7410*/  FSEL R141, R141, RZ, P0 ;  /* 0x000000ff8d8d7208 */ /* 0x000fe20000000000 */
[--C-:B------:R-:W-:Y:S02]  /*7420*/  FFMA.FTZ R179, R145, c[0x0][0x2d0], -R148.reuse ;  /* 0x0000b40091b37a23 */ /* 0x100fe40000010894 */
[----:B------:R-:W-:Y:S02]  /*7430*/  FADD.FTZ R4, -R4, R3 ;  /* 0x0000000304047221 */ /* 0x000fe40000010100 */
[--C-:B------:R-:W-:Y:S01]  /*7440*/  FFMA.FTZ R157, R10, c[0x0][0x2d0], -R141.reuse ;  /* 0x0000b4000a9d7a23 */ /* 0x100fe2000001088d */
[----:B------:R-:W2:Y:S01]  /*7450*/  MUFU.EX2 R159, R159 ;  /* 0x0000009f009f7308 */ /* 0x000ea20000000800 */
[--C-:B------:R-:W-:Y:S02]  /*7460*/  FFMA.FTZ R156, R164, c[0x0][0x2d0], -R141.reuse ;  /* 0x0000b400a49c7a23 */ /* 0x100fe4000001088d */
[--C-:B------:R-:W-:Y:S02]  /*7470*/  FFMA.FTZ R153, R8, c[0x0][0x2d0], -R141.reuse ;  /* 0x0000b40008997a23 */ /* 0x100fe4000001088d */
[--C-:B------:R-:W-:Y:S02]  /*7480*/  FFMA.FTZ R154, R6, c[0x0][0x2d0], -R141.reuse ;  /* 0x0000b400069a7a23 */ /* 0x100fe4000001088d */
[----:B------:R-:W-:Y:S01]  /*7490*/  FMUL.FTZ R3, R4, c[0x0][0x2d0] ;  /* 0x0000b40004037a20 */ /* 0x000fe20000410000 */
[----:B------:R-:W-:Y:S01]  /*74a0*/  IADD3 R4, R135, UR4, RZ ;  /* 0x0000000487047c10 */ /* 0x000fe2000fffe0ff */
[--C-:B------:R-:W-:Y:S01]  /*74b0*/  FFMA.FTZ R175, R150, c[0x0][0x2d0], -R141.reuse ;  /* 0x0000b40096af7a23 */ /* 0x100fe2000001088d */
[----:B------:R-:W-:Y:S01]  /*74c0*/  MUFU.EX2 R158, R158 ;  /* 0x0000009e009e7308 */ /* 0x000fe20000000800 */
[--C-:B------:R-:W-:Y:S01]  /*74d0*/  FFMA.FTZ R181, R146, c[0x0][0x2d0], -R141.reuse ;  /* 0x0000b40092b57a23 */ /* 0x100fe2000001088d */
[----:B------:R-:W-:Y:S01]  /*74e0*/  IADD3 R133, R187, R4, RZ ;  /* 0x00000004bb857210 */ /* 0x000fe20007ffe0ff */
[--C-:B------:R-:W-:Y:S02]  /*74f0*/  FFMA.FTZ R182, R144, c[0x0][0x2d0], -R141.reuse ;  /* 0x0000b40090b67a23 */ /* 0x100fe4000001088d */
[----:B------:R-:W-:Y:S01]  /*7500*/  LDSM.16.MT88.4 R144, [R135+UR4+0x3900] ;  /* 0x003900048790783b */ /* 0x000fe20008004200 */
[--C-:B------:R-:W-:Y:S02]  /*7510*/  FFMA.FTZ R183, R142, c[0x0][0x2d0], -R141.reuse ;  /* 0x0000b4008eb77a23 */ /* 0x100fe4000001088d */
[--C-:B------:R-:W-:Y:S02]  /*7520*/  FFMA.FTZ R161, R161, c[0x0][0x2d0], -R148.reuse ;  /* 0x0000b400a1a17a23 */ /* 0x100fe40000010894 */
[----:B------:R-:W3:Y:S01]  /*7530*/  MUFU.EX2 R155, R155 ;  /* 0x0000009b009b7308 */ /* 0x000ee20000000800 */
[--C-:B------:R-:W-:Y:S02]  /*7540*/  FFMA.FTZ R162, R167, c[0x0][0x2d0], -R148.reuse ;  /* 0x0000b400a7a27a23 */ /* 0x100fe40000010894 */
[----:B------:R-:W4:Y:S01]  /*7550*/  LDSM.16.MT88.4 R20, [R133+0x100] ;  /* 0x000100008514783b */ /* 0x000f220000004200 */
[----:B--2---:R-:W-:Y:S01]  /*7560*/  F2FP.BF16.PACK_AB R136, R159, R160 ;  /* 0x000000a09f88723e */ /* 0x004fe200000010ff */
[--C-:B------:R-:W-:Y:S02]  /*7570*/  FFMA.FTZ R163, R163, c[0x0][0x2d0], -R148.reuse ;  /* 0x0000b400a3a37a23 */ /* 0x100fe40000010894 */
[--C-:B------:R-:W-:Y:S02]  /*7580*/  FFMA.FTZ R164, R165, c[0x0][0x2d0], -R148.reuse ;  /* 0x0000b400a5a47a23 */ /* 0x100fe40000010894 */
[--C-:B------:R-:W-:Y:S01]  /*7590*/  FFMA.FTZ R165, R178, c[0x0][0x2d0], -R141.reuse ;  /* 0x0000b400b2a57a23 */ /* 0x100fe2000001088d */
[----:B------:R-:W2:Y:S01]  /*75a0*/  MUFU.EX2 R132, R132 ;  /* 0x0000008400847308 */ /* 0x000ea20000000800 */
[--C-:B------:R-:W-:Y:S02]  /*75b0*/  FFMA.FTZ R178, R151, c[0x0][0x2d0], -R148.reuse ;  /* 0x0000b40097b27a23 */ /* 0x100fe40000010894 */
[--C-:B------:R-:W-:Y:S02]  /*75c0*/  FFMA.FTZ R166, R166, c[0x0][0x2d0], -R141.reuse ;  /* 0x0000b400a6a67a23 */ /* 0x100fe4000001088d */
[--C-:B------:R-:W-:Y:S02]  /*75d0*/  FFMA.FTZ R167, R176, c[0x0][0x2d0], -R141.reuse ;  /* 0x0000b400b0a77a23 */ /* 0x100fe4000001088d */
[--C-:B------:R-:W-:Y:S02]  /*75e0*/  FFMA.FTZ R168, R168, c[0x0][0x2d0], -R141.reuse ;  /* 0x0000b400a8a87a23 */ /* 0x100fe4000001088d */
[--C-:B------:R-:W-:Y:S01]  /*75f0*/  FFMA.FTZ R169, R169, c[0x0][0x2d0], -R148.reuse ;  /* 0x0000b400a9a97a23 */ /* 0x100fe20000010894 */
[----:B------:R-:W-:Y:S01]  /*7600*/  MUFU.EX2 R157, R157 ;  /* 0x0000009d009d7308 */ /* 0x000fe20000000800 */
[--C-:B------:R-:W-:Y:S02]  /*7610*/  FFMA.FTZ R176, R173, c[0x0][0x2d0], -R148.reuse ;  /* 0x0000b400adb07a23 */ /* 0x100fe40000010894 */
[--C-:B------:R-:W-:Y:S01]  /*7620*/  FFMA.FTZ R171, R171, c[0x0][0x2d0], -R148.reuse ;  /* 0x0000b400abab7a23 */ /* 0x100fe20000010894 */
[----:B---3--:R-:W-:Y:S01]  /*7630*/  F2FP.BF16.PACK_AB R138, R155, R158 ;  /* 0x0000009e9b8a723e */ /* 0x008fe200000010ff */
[--C-:B------:R-:W-:Y:S02]  /*7640*/  FFMA.FTZ R173, R174, c[0x0][0x2d0], -R141.reuse ;  /* 0x0000b400aead7a23 */ /* 0x100fe4000001088d */
[--C-:B------:R-:W-:Y:S02]  /*7650*/  FFMA.FTZ R174, R149, c[0x0][0x2d0], -R148.reuse ;  /* 0x0000b40095ae7a23 */ /* 0x100fe40000010894 */
[----:B------:R-:W-:Y:S01]  /*7660*/  FFMA.FTZ R148, R143, c[0x0][0x2d0], -R148 ;  /* 0x0000b4008f947a23 */ /* 0x000fe20000010894 */
[----:B------:R-:W3:Y:S01]  /*7670*/  MUFU.EX2 R156, R156 ;  /* 0x0000009c009c7308 */ /* 0x000ee20000000800 */
[--C-:B------:R-:W-:Y:S02]  /*7680*/  FFMA.FTZ R172, R172, c[0x0][0x2d0], -R141.reuse ;  /* 0x0000b400acac7a23 */ /* 0x100fe4000001088d */
[--C-:B------:R-:W-:Y:S02]  /*7690*/  FFMA.FTZ R170, R170, c[0x0][0x2d0], -R141.reuse ;  /* 0x0000b400aaaa7a23 */ /* 0x100fe4000001088d */
[C---:B--2---:R-:W-:Y:S02]  /*76a0*/  FMUL.FTZ R4, R132.reuse, R128 ;  /* 0x0000008084047220 */ /* 0x044fe40000410000 */
[C---:B------:R-:W-:Y:S02]  /*76b0*/  FMUL.FTZ R5, R132.reuse, R129 ;  /* 0x0000008184057220 */ /* 0x040fe40000410000 */
[C---:B------:R-:W-:Y:S01]  /*76c0*/  FMUL.FTZ R8, R132.reuse, R124 ;  /* 0x0000007c84087220 */ /* 0x040fe20000410000 */
[----:B------:R-:W-:Y:S01]  /*76d0*/  MUFU.EX2 R153, R153 ;  /* 0x0000009900997308 */ /* 0x000fe20000000800 */
[C---:B------:R-:W-:Y:S02]  /*76e0*/  FMUL.FTZ R9, R132.reuse, R125 ;  /* 0x0000007d84097220 */ /* 0x040fe40000410000 */
[C---:B------:R-:W-:Y:S02]  /*76f0*/  FMUL.FTZ R16, R132.reuse, R116 ;  /* 0x0000007484107220 */ /* 0x040fe40000410000 */
[C---:B------:R-:W-:Y:S02]  /*7700*/  FMUL.FTZ R17, R132.reuse, R117 ;  /* 0x0000007584117220 */ /* 0x040fe40000410000 */
[C---:B------:R-:W-:Y:S02]  /*7710*/  FMUL.FTZ R24, R132.reuse, R108 ;  /* 0x0000006c84187220 */ /* 0x040fe40000410000 */
[C---:B------:R-:W-:Y:S01]  /*7720*/  FMUL.FTZ R25, R132.reuse, R109 ;  /* 0x0000006d84197220 */ /* 0x040fe20000410000 */
[----:B------:R-:W2:Y:S01]  /*7730*/  MUFU.EX2 R154, R154 ;  /* 0x0000009a009a7308 */ /* 0x000ea20000000800 */
[C---:B------:R-:W-:Y:S02]  /*7740*/  FMUL.FTZ R32, R132.reuse, R100 ;  /* 0x0000006484207220 */ /* 0x040fe40000410000 */
[----:B------:R-:W-:Y:S01]  /*7750*/  FMUL.FTZ R33, R132, R101 ;  /* 0x0000006584217220 */ /* 0x000fe20000410000 */
[----:B---3--:R-:W-:Y:S01]  /*7760*/  F2FP.BF16.PACK_AB R137, R156, R157 ;  /* 0x0000009d9c89723e */ /* 0x008fe200000010ff */
[----:B------:R-:W-:Y:S02]  /*7770*/  FFMA.FTZ R141, R140, c[0x0][0x2d0], -R141 ;  /* 0x0000b4008c8d7a23 */ /* 0x000fe4000001088d */
[C---:B------:R-:W-:Y:S02]  /*7780*/  FMUL.FTZ R36, R132.reuse, R36 ;  /* 0x0000002484247220 */ /* 0x040fe40000410000 */
[C---:B------:R-:W-:Y:S01]  /*7790*/  FMUL.FTZ R37, R132.reuse, R37 ;  /* 0x0000002584257220 */ /* 0x040fe20000410000 */
[----:B------:R-:W3:Y:S01]  /*77a0*/  MUFU.EX2 R3, R3 ;  /* 0x0000000300037308 */ /* 0x000ee20000000800 */
[C---:B------:R-:W-:Y:S02]  /*77b0*/  FMUL.FTZ R40, R132.reuse, R40 ;  /* 0x0000002884287220 */ /* 0x040fe40000410000 */
[C---:B------:R-:W-:Y:S02]  /*77c0*/  FMUL.FTZ R41, R132.reuse, R41 ;  /* 0x0000002984297220 */ /* 0x040fe40000410000 */
[C---:B------:R-:W-:Y:S02]  /*77d0*/  FMUL.FTZ R44, R132.reuse, R44 ;  /* 0x0000002c842c7220 */ /* 0x040fe40000410000 */
[C---:B------:R-:W-:Y:S02]  /*77e0*/  FMUL.FTZ R45, R132.reuse, R45 ;  /* 0x0000002d842d7220 */ /* 0x040fe40000410000 */
[C---:B------:R-:W-:Y:S01]  /*77f0*/  FMUL.FTZ R48, R132.reuse, R48 ;  /* 0x0000003084307220 */ /* 0x040fe20000410000 */
[----:B------:R-:W-:Y:S01]  /*7800*/  MUFU.EX2 R180, R148 ;  /* 0x0000009400b47308 */ /* 0x000fe20000000800 */
[C---:B------:R-:W-:Y:S02]  /*7810*/  FMUL.FTZ R49, R132.reuse, R49 ;  /* 0x0000003184317220 */ /* 0x040fe40000410000 */
[----:B------:R-:W-:Y:S01]  /*7820*/  FMUL.FTZ R52, R132, R52 ;  /* 0x0000003484347220 */ /* 0x000fe20000410000 */
[----:B--2---:R-:W-:Y:S01]  /*7830*/  F2FP.BF16.PACK_AB R139, R154, R153 ;  /* 0x000000999a8b723e */ /* 0x004fe200000010ff */
[C---:B------:R-:W-:Y:S02]  /*7840*/  FMUL.FTZ R53, R132.reuse, R53 ;  /* 0x0000003584357220 */ /* 0x040fe40000410000 */
[C---:B------:R-:W-:Y:S02]  /*7850*/  FMUL.FTZ R56, R132.reuse, R56 ;  /* 0x0000003884387220 */ /* 0x040fe40000410000 */
[C---:B------:R-:W-:Y:S01]  /*7860*/  FMUL.FTZ R57, R132.reuse, R57 ;  /* 0x0000003984397220 */ /* 0x040fe20000410000 */
[----:B------:R2:W-:Y:S01]  /*7870*/  MUFU.EX2 R224, R141 ;  /* 0x0000008d00e07308 */ /* 0x0005e20000000800 */
[C---:B------:R-:W-:Y:S02]  /*7880*/  FMUL.FTZ R60, R132.reuse, R60 ;  /* 0x0000003c843c7220 */ /* 0x040fe40000410000 */
[C---:B------:R-:W-:Y:S02]  /*7890*/  FMUL.FTZ R61, R132.reuse, R61 ;  /* 0x0000003d843d7220 */ /* 0x040fe40000410000 */
[C---:B---3--:R-:W-:Y:S02]  /*78a0*/  FMUL.FTZ R6, R3.reuse, R130 ;  /* 0x0000008203067220 */ /* 0x048fe40000410000 */
[C---:B------:R-:W-:Y:S02]  /*78b0*/  FMUL.FTZ R7, R3.reuse, R131 ;  /* 0x0000008303077220 */ /* 0x040fe40000410000 */
[----:B------:R-:W-:Y:S01]  /*78c0*/  LDSM.16.MT88.4 R128, [R133+0x2900] ;  /* 0x002900008580783b */ /* 0x000fe20000004200 */
[C---:B------:R-:W-:Y:S01]  /*78d0*/  FMUL.FTZ R10, R3.reuse, R126 ;  /* 0x0000007e030a7220 */ /* 0x040fe20000410000 */
[----:B------:R-:W-:Y:S01]  /*78e0*/  MUFU.EX2 R161, R161 ;  /* 0x000000a100a17308 */ /* 0x000fe20000000800 */
[C---:B------:R-:W-:Y:S02]  /*78f0*/  FMUL.FTZ R11, R3.reuse, R127 ;  /* 0x0000007f030b7220 */ /* 0x040fe40000410000 */
[C---:B-1----:R-:W-:Y:S03]  /*7900*/  HMMA.16816.F32.BF16 R4, R136.reuse, R12, R4 ;  /* 0x0000000c8804723c */ /* 0x042fe60000041804 */
[----:B------:R-:W-:Y:S02]  /*7910*/  LDSM.16.MT88.4 R124, [R135+UR4+0x2900] ;  /* 0x00290004877c783b */ /* 0x000fe40008004200 */
[C---:B------:R-:W-:Y:S02]  /*7920*/  FMUL.FTZ R18, R3.reuse, R118 ;  /* 0x0000007603127220 */ /* 0x040fe40000410000 */
[C---:B------:R-:W-:Y:S01]  /*7930*/  FMUL.FTZ R12, R132.reuse, R120 ;  /* 0x00000078840c7220 */ /* 0x040fe20000410000 */
[C---:B------:R-:W-:Y:S01]  /*7940*/  HMMA.16816.F32.BF16 R8, R136.reuse, R14, R8 ;  /* 0x0000000e8808723c */ /* 0x040fe20000041808 */
[----:B------:R-:W1:Y:S02]  /*7950*/  MUFU.EX2 R162, R162 ;  /* 0x000000a200a27308 */ /* 0x000e640000000800 */
[----:B--2---:R-:W-:Y:S01]  /*7960*/  LDSM.16.MT88.4 R140, [R152+0x1900] ;  /* 0x00190000988c783b */ /* 0x004fe20000004200 */
        /* <DEDUP_REMOVED lines=9> */
[C---:B----4-:R-:W-:Y:S01]  /*7a00*/  HMMA.16816.F32.BF16 R12, R136.reuse, R20, R12 ;  /* 0x00000014880c723c */ /* 0x050fe2000004180c */
[----:B------:R-:W2:Y:S02]  /*7a10*/  LDSM.16.MT88.4 R120, [R152+0x100] ;  /* 0x000100009878783b */ /* 0x000ea40000004200 */
[C---:B------:R-:W-:Y:S01]  /*7a20*/  FMUL.FTZ R35, R3.reuse, R103 ;  /* 0x0000006703237220 */ /* 0x040fe20000410000 */
[----:B------:R-:W-:Y:S01]  /*7a30*/  MUFU.EX2 R164, R164 ;  /* 0x000000a400a47308 */ /* 0x000fe20000000800 */
[C---:B------:R-:W-:Y:S02]  /*7a40*/  FMUL.FTZ R38, R3.reuse, R38 ;  /* 0x0000002603267220 */ /* 0x040fe40000410000 */
[C---:B------:R-:W-:Y:S01]  /*7a50*/  FMUL.FTZ R20, R132.reuse, R112 ;  /* 0x0000007084147220 */ /* 0x040fe20000410000 */
[C---:B------:R-:W-:Y:S01]  /*7a60*/  HMMA.16816.F32.BF16 R16, R136.reuse, R22, R16 ;  /* 0x000000168810723c */ /* 0x040fe20000041810 */
[----:B------:R-:W-:Y:S03]  /*7a70*/  LDSM.16.MT88.4 R100, [R134+UR4+0x2100] ;  /* 0x002100048664783b */ /* 0x000fe60008004200 */
        /* <DEDUP_REMOVED lines=8> */
[----:B------:R-:W3:Y:S01]  /*7b00*/  LDSM.16.MT88.4 R112, [R135+UR4+0x2100] ;  /* 0x002100048770783b */ /* 0x000ee20008004200 */
        /* <DEDUP_REMOVED lines=31> */
[----:B------:R-:W-:Y:S01]  /*7d00*/  LDSM.16.MT88.4 R112, [R135+UR4+0x900] ;  /* 0x000900048770783b */ /* 0x000fe20008004200 */
        /* <DEDUP_REMOVED lines=10> */
[----:B------:R-:W3:Y:S03]  /*7db0*/  LDSM.16.MT88.4 R104, [R135+UR4+0x4100] ;  /* 0x004100048768783b */ /* 0x000ee60008004200 */
        /* <DEDUP_REMOVED lines=16> */
[----:B------:R-:W2:Y:S01]  /*7ec0*/  LDSM.16.MT88.4 R108, [R134+UR4+0x4100] ;  /* 0x00410004866c783b */ /* 0x000ea20008004200 */
        /* <DEDUP_REMOVED lines=15> */
[----:B------:R-:W-:Y:S02]  /*7fc0*/  FMUL.FTZ R89, R132, R89 ;  /* 0x0000005984597220 */ /* 0x000fe40000410000 */
[C---:B------:R-:W-:Y:S01]  /*7fd0*/  FMUL.FTZ R90, R3.reuse, R90 ;  /* 0x0000005a035a7220 */ /* 0x040fe20000410000 */
[----:B------:R-:W-:Y:S01]  /*7fe0*/  F2FP.BF16.PACK_AB R100, R162, R161 ;  /* 0x000000a1a264723e */ /* 0x000fe200000010ff */
[C---:B------:R-:W-:Y:S01]  /*7ff0*/  HMMA.16816.F32.BF16 R80, R136.reuse, R102, R80 ;  /* 0x000000668850723c */ /* 0x040fe20000041850 */
[----:B------:R-:W-:Y:S03]  /*8000*/  MUFU.EX2 R179, R179 ;  /* 0x000000b300b37308 */ /* 0x000fe60000000800 */
[C---:B------:R-:W-:Y:S01]  /*8010*/  FMUL.FTZ R91, R3.reuse, R91 ;  /* 0x0000005b035b7220 */ /* 0x040fe20000410000 */
[----:B----4-:R-:W-:Y:S01]  /*8020*/  F2FP.BF16.PACK_AB R101, R166, R165 ;  /* 0x000000a5a665723e */ /* 0x010fe200000010ff */
[----:B------:R-:W-:Y:S01]  /*8030*/  FMUL.FTZ R92, R132, R92 ;  /* 0x0000005c845c7220 */ /* 0x000fe20000410000 */
[----:B------:R-:W-:Y:S01]  /*8040*/  F2FP.BF16.PACK_AB R102, R164, R163 ;  /* 0x000000a3a466723e */ /* 0x000fe200000010ff */
[C---:B--2---:R-:W-:Y:S03]  /*8050*/  HMMA.16816.F32.BF16 R84, R136.reuse, R108, R84 ;  /* 0x0000006c8854723c */ /* 0x044fe60000041854 */
[----:B------:R-:W-:Y:S01]  /*8060*/  MUFU.EX2 R181, R181 ;  /* 0x000000b500b57308 */ /* 0x000fe20000000800 */
[----:B------:R-:W-:Y:S01]  /*8070*/  FMUL.FTZ R93, R132, R93 ;  /* 0x0000005d845d7220 */ /* 0x000fe20000410000 */
[----:B-----5:R-:W-:Y:S01]  /*8080*/  F2FP.BF16.PACK_AB R103, R168, R167 ;  /* 0x000000a7a867723e */ /* 0x020fe200000010ff */
[C---:B------:R-:W-:Y:S02]  /*8090*/  FMUL.FTZ R94, R3.reuse, R94 ;  /* 0x0000005e035e7220 */ /* 0x040fe40000410000 */
[C---:B------:R-:W-:Y:S01]  /*80a0*/  HMMA.16816.F32.BF16 R88, R136.reuse, R110, R88 ;  /* 0x0000006e8858723c */ /* 0x040fe20000041858 */
[----:B------:R-:W1:Y:S03]  /*80b0*/  LDSM.16.MT88.4 R108, [R134+UR4+0x900] ;  /* 0x00090004866c783b */ /* 0x000e660008004200 */
[C---:B------:R-:W-:Y:S01]  /*80c0*/  FMUL.FTZ R95, R3.reuse, R95 ;  /* 0x0000005f035f7220 */ /* 0x040fe20000410000 */
[----:B------:R-:W2:Y:S01]  /*80d0*/  MUFU.EX2 R182, R182 ;  /* 0x000000b600b67308 */ /* 0x000ea20000000800 */
[C---:B------:R-:W-:Y:S02]  /*80e0*/  FMUL.FTZ R96, R132.reuse, R96 ;  /* 0x0000006084607220 */ /* 0x040fe40000410000 */
[C---:B------:R-:W-:Y:S03]  /*80f0*/  FMUL.FTZ R97, R132.reuse, R97 ;  /* 0x0000006184617220 */ /* 0x040fe60000410000 */
[C---:B---3--:R-:W-:Y:S03]  /*8100*/  HMMA.16816.F32.BF16 R92, R136.reuse, R104, R92 ;  /* 0x00000068885c723c */ /* 0x048fe6000004185c */
[C---:B------:R-:W-:Y:S01]  /*8110*/  FMUL.FTZ R98, R3.reuse, R98 ;  /* 0x0000006203627220 */ /* 0x040fe20000410000 */
[----:B------:R-:W3:Y:S01]  /*8120*/  MUFU.EX2 R183, R183 ;  /* 0x000000b700b77308 */ /* 0x000ee20000000800 */
[C---:B------:R-:W-:Y:S02]  /*8130*/  FMUL.FTZ R99, R3.reuse, R99 ;  /* 0x0000006303637220 */ /* 0x040fe40000410000 */
[----:B------:R-:W-:Y:S02]  /*8140*/  FFMA.FTZ R157, R3, R210, R157 ;  /* 0x000000d2039d7223 */ /* 0x000fe4000001009d */
[----:B------:R-:W-:Y:S03]  /*8150*/  FFMA.FTZ R160, R132, R211, R160 ;  /* 0x000000d384a07223 */ /* 0x000fe600000100a0 */
[----:B------:R-:W-:Y:S01]  /*8160*/  HMMA.16816.F32.BF16 R96, R136, R106, R96 ;  /* 0x0000006a8860723c */ /* 0x000fe20000041860 */
[----:B------:R-:W4:Y:S02]  /*8170*/  LDSM.16.MT88.4 R104, [R134+UR4+0x2900] ;  /* 0x002900048668783b */ /* 0x000f240008004200 */
[----:B------:R-:W-:Y:S01]  /*8180*/  MOV R132, R2 ;  /* 0x0000000200847202 */ /* 0x000fe20000000f00 */
[----:B------:R-:W-:Y:S02]  /*8190*/  FADD.FTZ R159, R159, R160 ;  /* 0x000000a09f9f7221 */ /* 0x000fe40000010000 */
[----:B------:R-:W-:Y:S02]  /*81a0*/  FADD.FTZ R156, R156, R157 ;  /* 0x0000009d9c9c7221 */ /* 0x000fe40000010000 */
[C---:B------:R-:W-:Y:S01]  /*81b0*/  HMMA.16816.F32.BF16 R4, R100.reuse, R112, R4 ;  /* 0x000000706404723c */ /* 0x040fe20000041804 */
[----:B------:R-:W-:Y:S04]  /*81c0*/  LDSM.16.MT88.4 R136, [R133+0x3100] ;  /* 0x003100008588783b */ /* 0x000fe80000004200 */
[----:B------:R-:W-:Y:S02]  /*81d0*/  FADD.FTZ R158, R158, R159 ;  /* 0x0000009f9e9e7221 */ /* 0x000fe40000010000 */
[----:B------:R-:W-:Y:S01]  /*81e0*/  FADD.FTZ R153, R153, R156 ;  /* 0x0000009c99997221 */ /* 0x000fe20000010000 */
[C---:B------:R-:W-:Y:S01]  /*81f0*/  HMMA.16816.F32.BF16 R8, R100.reuse, R114, R8 ;  /* 0x000000726408723c */ /* 0x040fe20000041808 */
[----:B------:R-:W5:Y:S03]  /*8200*/  LDSM.16.MT88.4 R112, [R152+0x2900] ;  /* 0x002900009870783b */ /* 0x000f660000004200 */
[----:B------:R-:W-:Y:S02]  /*8210*/  FADD.FTZ R158, R155, R158 ;  /* 0x0000009e9b9e7221 */ /* 0x000fe40000010000 */
[----:B------:R-:W-:Y:S02]  /*8220*/  FADD.FTZ R154, R154, R153 ;  /* 0x000000999a9a7221 */ /* 0x000fe40000010000 */
[C---:B------:R-:W-:Y:S04]  /*8230*/  HMMA.16816.F32.BF16 R12, R100.reuse, R116, R12 ;  /* 0x00000074640c723c */ /* 0x040fe8000004180c */
[----:B------:R-:W-:Y:S02]  /*8240*/  FADD.FTZ R161, R161, R158 ;  /* 0x0000009ea1a17221 */ /* 0x000fe40000010000 */
[----:B------:R-:W-:Y:S02]  /*8250*/  FADD.FTZ R165, R165, R154 ;  /* 0x0000009aa5a57221 */ /* 0x000fe40000010000 */
[C---:B------:R-:W-:Y:S01]  /*8260*/  HMMA.16816.F32.BF16 R16, R100.reuse, R118, R16 ;  /* 0x000000766410723c */ /* 0x040fe20000041810 */
[----:B------:R-:W-:Y:S03]  /*8270*/  LDSM.16.MT88.4 R116, [R133+0x4900] ;  /* 0x004900008574783b */ /* 0x000fe60000004200 */
[----:B------:R-:W-:Y:S02]  /*8280*/  FADD.FTZ R162, R162, R161 ;  /* 0x000000a1a2a27221 */ /* 0x000fe40000010000 */
[----:B------:R-:W-:Y:S02]  /*8290*/  FADD.FTZ R166, R166, R165 ;  /* 0x000000a5a6a67221 */ /* 0x000fe40000010000 */
[C---:B-1----:R-:W-:Y:S04]  /*82a0*/  HMMA.16816.F32.BF16 R20, R100.reuse, R108, R20 ;  /* 0x0000006c6414723c */ /* 0x042fe80000041814 */
[----:B------:R-:W-:Y:S02]  /*82b0*/  FADD.FTZ R163, R163, R162 ;  /* 0x000000a2a3a37221 */ /* 0x000fe40000010000 */
[----:B------:R-:W-:Y:S02]  /*82c0*/  FADD.FTZ R167, R167, R166 ;  /* 0x000000a6a7a77221 */ /* 0x000fe40000010000 */
[C---:B------:R-:W-:Y:S01]  /*82d0*/  HMMA.16816.F32.BF16 R24, R100.reuse, R110, R24 ;  /* 0x0000006e6418723c */ /* 0x040fe20000041818 */
[----:B------:R-:W1:Y:S03]  /*82e0*/  LDSM.16.MT88.4 R108, [R135+UR4+0x4900] ;  /* 0x00490004876c783b */ /* 0x000e660008004200 */
[----:B------:R-:W-:Y:S02]  /*82f0*/  FADD.FTZ R164, R164, R163 ;  /* 0x000000a3a4a47221 */ /* 0x000fe40000010000 */
[----:B------:R-:W-:Y:S02]  /*8300*/  FADD.FTZ R168, R168, R167 ;  /* 0x000000a7a8a87221 */ /* 0x000fe40000010000 */
        /* <DEDUP_REMOVED lines=8> */
[----:B------:R-:W-:Y:S07]  /*8390*/  LDSM.16.MT88.4 R128, [R135+UR4+0x3100] ;  /* 0x003100048780783b */ /* 0x000fee0008004200 */
[C---:B----4-:R-:W-:Y:S08]  /*83a0*/  HMMA.16816.F32.BF16 R52, R100.reuse, R104, R52 ;  /* 0x000000686434723c */ /* 0x050ff00000041834 */
[C---:B------:R-:W-:Y:S01]  /*83b0*/  HMMA.16816.F32.BF16 R56, R100.reuse, R106, R56 ;  /* 0x0000006a6438723c */ /* 0x040fe20000041838 */
[----:B------:R-:W4:Y:S07]  /*83c0*/  LDSM.16.MT88.4 R104, [R134+UR4+0x4900] ;  /* 0x004900048668783b */ /* 0x000f2e0008004200 */
[C---:B-----5:R-:W-:Y:S08]  /*83d0*/  HMMA.16816.F32.BF16 R60, R100.reuse, R112, R60 ;  /* 0x00000070643c723c */ /* 0x060ff0000004183c */
[C---:B------:R-:W-:Y:S01]  /*83e0*/  HMMA.16816.F32.BF16 R64, R100.reuse, R114, R64 ;  /* 0x000000726440723c */ /* 0x040fe20000041840 */
[----:B------:R-:W5:Y:S07]  /*83f0*/  LDSM.16.MT88.4 R112, [R152+0x4900] ;  /* 0x004900009870783b */ /* 0x000f6e0000004200 */
[C---:B-1----:R-:W-:Y:S08]  /*8400*/  HMMA.16816.F32.BF16 R68, R100.reuse, R108, R68 ;  /* 0x0000006c6444723c */ /* 0x042ff00000041844 */
[C---:B------:R-:W-:Y:S01]  /*8410*/  HMMA.16816.F32.BF16 R72, R100.reuse, R110, R72 ;  /* 0x0000006e6448723c */ /* 0x040fe20000041848 */
[----:B------:R-:W1:Y:S07]  /*8420*/  LDSM.16.MT88.4 R108, [R135+UR4+0x1100] ;  /* 0x00110004876c783b */ /* 0x000e6e0008004200 */
[C---:B------:R-:W-:Y:S08]  /*8430*/  HMMA.16816.F32.BF16 R76, R100.reuse, R116, R76 ;  /* 0x00000074644c723c */ /* 0x040ff0000004184c */
[C---:B------:R-:W-:Y:S01]  /*8440*/  HMMA.16816.F32.BF16 R80, R100.reuse, R118, R80 ;  /* 0x000000766450723c */ /* 0x040fe20000041850 */
[----:B------:R-:W1:Y:S07]  /*8450*/  LDSM.16.MT88.4 R116, [R134+UR4+0x1100] ;  /* 0x001100048674783b */ /* 0x000e6e0008004200 */
[C---:B----4-:R-:W-:Y:S08]  /*8460*/  HMMA.16816.F32.BF16 R84, R100.reuse, R104, R84 ;  /* 0x000000686454723c */ /* 0x050ff00000041854 */
[C---:B------:R-:W-:Y:S01]  /*8470*/  HMMA.16816.F32.BF16 R88, R100.reuse, R106, R88 ;  /* 0x0000006a6458723c */ /* 0x040fe20000041858 */
[----:B------:R-:W4:Y:S07]  /*8480*/  LDSM.16.MT88.4 R104, [R134+UR4+0x3100] ;  /* 0x003100048668783b */ /* 0x000f2e0008004200 */
[C---:B-----5:R-:W-:Y:S08]  /*8490*/  HMMA.16816.F32.BF16 R92, R100.reuse, R112, R92 ;  /* 0x00000070645c723c */ /* 0x060ff0000004185c */
[----:B------:R-:W-:Y:S01]  /*84a0*/  HMMA.16816.F32.BF16 R96, R100, R114, R96 ;  /* 0x000000726460723c */ /* 0x000fe20000041860 */
[----:B------:R-:W-:Y:S06]  /*84b0*/  LDSM.16.MT88.4 R112, [R135+UR4+0x5100] ;  /* 0x005100048770783b */ /* 0x000fec0008004200 */
        /* <DEDUP_REMOVED lines=17> */
[C---:B------:R-:W-:Y:S08]  /*85d0*/  HMMA.16816.F32.BF16 R20, R100.reuse, R116, R20 ;  /* 0x000000746414723c */ /* 0x040ff00000041814 */
[C---:B------:R-:W-:Y:S01]  /*85e0*/  HMMA.16816.F32.BF16 R24, R100.reuse, R118, R24 ;  /* 0x000000766418723c */ /* 0x040fe20000041818 */
[----:B------:R-:W5:Y:S07]  /*85f0*/  LDSM.16.MT88.4 R116, [R133+0x5100] ;  /* 0x005100008574783b */ /* 0x000f6e0000004200 */
[C---:B------:R-:W-:Y:S08]  /*8600*/  HMMA.16816.F32.BF16 R28, R100.reuse, R124, R28 ;  /* 0x0000007c641c723c */ /* 0x040ff0000004181c */
[C---:B------:R-:W-:Y:S01]  /*8610*/  HMMA.16816.F32.BF16 R32, R100.reuse, R126, R32 ;  /* 0x0000007e6420723c */ /* 0x040fe20000041820 */
[----:B------:R-:W-:Y:S07]  /*8620*/  LDSM.16.MT88.4 R124, [R135+UR4+0x1900] ;  /* 0x00190004877c783b */ /* 0x000fee0008004200 */
[C---:B------:R-:W-:Y:S08]  /*8630*/  HMMA.16816.F32.BF16 R36, R100.reuse, R128, R36 ;  /* 0x000000806424723c */ /* 0x040ff00000041824 */
[C---:B------:R-:W-:Y:S08]  /*8640*/  HMMA.16816.F32.BF16 R40, R100.reuse, R130, R40 ;  /* 0x000000826428723c */ /* 0x040ff00000041828 */
[C---:B------:R-:W-:Y:S07]  /*8650*/  HMMA.16816.F32.BF16 R44, R100.reuse, R136, R44 ;  /* 0x00000088642c723c */ /* 0x040fee000004182c */
[----:B------:R-:W-:Y:S01]  /*8660*/  F2FP.BF16.PACK_AB R136, R177, R174 ;  /* 0x000000aeb188723e */ /* 0x000fe200000010ff */
[C---:B------:R-:W-:Y:S04]  /*8670*/  HMMA.16816.F32.BF16 R48, R100.reuse, R138, R48 ;  /* 0x0000008a6430723c */ /* 0x040fe80000041830 */
[----:B--2---:R-:W-:Y:S01]  /*8680*/  F2FP.BF16.PACK_AB R137, R182, R181 ;  /* 0x000000b5b689723e */ /* 0x004fe200000010ff */
[----:B------:R-:W-:Y:S02]  /*8690*/  FADD.FTZ R174, R174, R171 ;  /* 0x000000abaeae7221 */ /* 0x000fe40000010000 */
[----:B------:R-:W-:Y:S01]  /*86a0*/  F2FP.BF16.PACK_AB R138, R180, R179 ;  /* 0x000000b3b48a723e */ /* 0x000fe200000010ff */
[C---:B----4-:R-:W-:Y:S04]  /*86b0*/  HMMA.16816.F32.BF16 R52, R100.reuse, R104, R52 ;  /* 0x000000686434723c */ /* 0x050fe80000041834 */
[----:B---3--:R-:W-:Y:S01]  /*86c0*/  F2FP.BF16.PACK_AB R139, R224, R183 ;  /* 0x000000b7e08b723e */ /* 0x008fe200000010ff */
[----:B------:R-:W-:Y:S02]  /*86d0*/  FADD.FTZ R181, R181, R170 ;  /* 0x000000aab5b57221 */ /* 0x000fe40000010000 */
[----:B------:R-:W-:Y:S01]  /*86e0*/  FADD.FTZ R174, R177, R174 ;  /* 0x000000aeb1ae7221 */ /* 0x000fe20000010000 */
[C---:B------:R-:W-:Y:S01]  /*86f0*/  HMMA.16816.F32.BF16 R56, R100.reuse, R106, R56 ;  /* 0x0000006a6438723c */ /* 0x040fe20000041838 */
[----:B------:R-:W2:Y:S03]  /*8700*/  LDSM.16.MT88.4 R104, [R134+UR4+0x5100] ;  /* 0x005100048668783b */ /* 0x000ea60008004200 */
        /* <DEDUP_REMOVED lines=8> */
[C---:B------:R-:W-:Y:S08]  /*8790*/  HMMA.16816.F32.BF16 R68, R100.reuse, R112, R68 ;  /* 0x000000706444723c */ /* 0x040ff00000041844 */
[C---:B------:R-:W-:Y:S08]  /*87a0*/  HMMA.16816.F32.BF16 R72, R100.reuse, R114, R72 ;  /* 0x000000726448723c */ /* 0x040ff00000041848 */
[C---:B-----5:R-:W-:Y:S08]  /*87b0*/  HMMA.16816.F32.BF16 R76, R100.reuse, R116, R76 ;  /* 0x00000074644c723c */ /* 0x060ff0000004184c */
[C---:B------:R-:W-:Y:S01]  /*87c0*/  HMMA.16816.F32.BF16 R80, R100.reuse, R118, R80 ;  /* 0x000000766450723c */ /* 0x040fe20000041850 */
[----:B------:R-:W3:Y:S07]  /*87d0*/  LDSM.16.MT88.4 R116, [R133+0x1900] ;  /* 0x001900008574783b */ /* 0x000eee0000004200 */
[C---:B--2---:R-:W-:Y:S08]  /*87e0*/  HMMA.16816.F32.BF16 R84, R100.reuse, R104, R84 ;  /* 0x000000686454723c */ /* 0x044ff00000041854 */
[C---:B------:R-:W-:Y:S01]  /*87f0*/  HMMA.16816.F32.BF16 R88, R100.reuse, R106, R88 ;  /* 0x0000006a6458723c */ /* 0x040fe20000041858 */
[----:B------:R-:W2:Y:S07]  /*8800*/  LDSM.16.MT88.4 R104, [R134+UR4+0x1900] ;  /* 0x001900048668783b */ /* 0x000eae0008004200 */
[C---:B-1----:R-:W-:Y:S08]  /*8810*/  HMMA.16816.F32.BF16 R92, R100.reuse, R108, R92 ;  /* 0x0000006c645c723c */ /* 0x042ff0000004185c */
[----:B------:R-:W-:Y:S08]  /*8820*/  HMMA.16816.F32.BF16 R96, R100, R110, R96 ;  /* 0x0000006e6460723c */ /* 0x000ff00000041860 */
[C---:B------:R-:W-:Y:S01]  /*8830*/  HMMA.16816.F32.BF16 R128, R136.reuse, R124, R4 ;  /* 0x0000007c8880723c */ /* 0x040fe20000041804 */
[----:B------:R-:W1:Y:S07]  /*8840*/  LDSM.16.MT88.4 R4, [R134+UR4+0x3900] ;  /* 0x003900048604783b */ /* 0x000e6e0008004200 */
[C---:B------:R-:W-:Y:S01]  /*8850*/  HMMA.16816.F32.BF16 R124, R136.reuse, R126, R8 ;  /* 0x0000007e887c723c */ /* 0x040fe20000041808 */
[----:B------:R-:W4:Y:S07]  /*8860*/  LDSM.16.MT88.4 R8, [R152+0x3900] ;  /* 0x003900009808783b */ /* 0x000f2e0000004200 */
[C---:B---3--:R-:W-:Y:S01]  /*8870*/  HMMA.16816.F32.BF16 R120, R136.reuse, R116, R12 ;  /* 0x000000748878723c */ /* 0x048fe2000004180c */
[----:B------:R-:W3:Y:S07]  /*8880*/  LDSM.16.MT88.4 R12, [R135+UR4+0x5900] ;  /* 0x00590004870c783b */ /* 0x000eee0008004200 */
[C---:B------:R-:W-:Y:S07]  /*8890*/  HMMA.16816.F32.BF16 R116, R136.reuse, R118, R16 ;  /* 0x000000768874723c */ /* 0x040fee0000041810 */
[----:B------:R-:W-:Y:S01]  /*88a0*/  IADD3 R16, R214, -0x2, RZ ;  /* 0xfffffffed6107810 */ /* 0x000fe20007ffe0ff */
[C---:B--2---:R-:W-:Y:S03]  /*88b0*/  HMMA.16816.F32.BF16 R112, R136.reuse, R104, R20 ;  /* 0x000000688870723c */ /* 0x044fe60000041814 */
[C---:B------:R-:W-:Y:S05]  /*88c0*/  ISETP.GE.AND P6, PT, R16.reuse, R193, PT ;  /* 0x000000c11000720c */ /* 0x040fea0003fc6270 */
[C---:B------:R-:W-:Y:S08]  /*88d0*/  HMMA.16816.F32.BF16 R108, R136.reuse, R106, R24 ;  /* 0x0000006a886c723c */ /* 0x040ff00000041818 */
[C---:B------:R-:W-:Y:S04]  /*88e0*/  HMMA.16816.F32.BF16 R104, R136.reuse, R140, R28 ;  /* 0x0000008c8868723c */ /* 0x040fe8000004181c */
[----:B------:R-:W-:Y:S04]  /*88f0*/  @P6 SHF.R.S32.HI R17, RZ, 0x1f, R16 ;  /* 0x0000001fff116819 */ /* 0x000fe80000011410 */
        /* <DEDUP_REMOVED lines=8> */
[C---:B----4-:R-:W-:Y:S07]  /*8980*/  HMMA.16816.F32.BF16 R60, R136.reuse, R8, R60 ;  /* 0x00000008883c723c */ /* 0x050fee000004183c */
[----:B------:R-:W-:Y:S01]  /*8990*/  @P6 IMAD R8, R17, c[0x0][0x1e0], RZ ;  /* 0x0000780011086a24 */ /* 0x000fe200078e02ff */
[C---:B------:R-:W-:Y:S04]  /*89a0*/  HMMA.16816.F32.BF16 R64, R136.reuse, R10, R64 ;  /* 0x0000000a8840723c */ /* 0x040fe80000041840 */
[C---:B------:R-:W-:Y:S02]  /*89b0*/  @P6 IMAD R8, R16.reuse, c[0x0][0x1e4], R8 ;  /* 0x0000790010086a24 */ /* 0x040fe400078e0208 */
[----:B------:R-:W-:Y:S02]  /*89c0*/  @P6 IMAD.WIDE.U32 R16, R16, c[0x0][0x1e0], RZ ;  /* 0x0000780010106a25 */ /* 0x000fe400078e00ff */
[C---:B---3--:R-:W-:Y:S04]  /*89d0*/  HMMA.16816.F32.BF16 R68, R136.reuse, R12, R68 ;  /* 0x0000000c8844723c */ /* 0x048fe80000041844 */
[----:B------:R-:W-:Y:S02]  /*89e0*/  @P6 IADD3 R9, R17, R8, RZ ;  /* 0x0000000811096210 */ /* 0x000fe40007ffe0ff */
[C---:B------:R-:W-:Y:S02]  /*89f0*/  @P6 SHF.L.U32 R19, R16.reuse, 0x6, RZ ;  /* 0x0000000610136819 */ /* 0x040fe400000006ff */
[----:B------:R-:W-:Y:S01]  /*8a00*/  @P6 SHF.L.U64.HI R18, R16, 0x6, R9 ;  /* 0x0000000610126819 */ /* 0x000fe20000010209 */
[C---:B------:R-:W-:Y:S01]  /*8a10*/  HMMA.16816.F32.BF16 R72, R136.reuse, R14, R72 ;  /* 0x0000000e8848723c */ /* 0x040fe20000041848 */
[----:B------:R-:W2:Y:S02]  /*8a20*/  LDSM.16.MT88.4 R8, [R134+UR4+0x5900] ;  /* 0x005900048608783b */ /* 0x000ea40008004200 */
[C---:B------:R-:W-:Y:S02]  /*8a30*/  @P6 IADD3 R12, P0, R19.reuse, R202, RZ ;  /* 0x000000ca130c6210 */ /* 0x040fe40007f1e0ff */
[----:B------:R-:W-:Y:S02]  /*8a40*/  @P6 IADD3 R22, P4, R19, R218, RZ ;  /* 0x000000da13166210 */ /* 0x000fe40007f9e0ff */
[----:B------:R-:W-:Y:S01]  /*8a50*/  @P6 IADD3.X R13, R18, R207, RZ, P0, !PT ;  /* 0x000000cf120d6210 */ /* 0x000fe200007fe4ff */
[C---:B-1----:R-:W-:Y:S04]  /*8a60*/  HMMA.16816.F32.BF16 R76, R136.reuse, R4, R76 ;  /* 0x00000004884c723c */ /* 0x042fe8000004184c */
[----:B------:R-:W-:Y:S02]  /*8a70*/  @P6 LEA R20, P5, R12, c[0x0][0x1c8], 0x1 ;  /* 0x000072000c146a11 */ /* 0x000fe400078a08ff */
[----:B------:R-:W-:Y:S02]  /*8a80*/  @P6 LEA R16, P0, R22, c[0x0][0x1c8], 0x1 ;  /* 0x0000720016106a11 */ /* 0x000fe400078008ff */
[----:B------:R-:W-:Y:S01]  /*8a90*/  @P6 LEA.HI.X R21, R12, c[0x0][0x1cc], R13, 0x1, P5 ;  /* 0x000073000c156a11 */ /* 0x000fe200028f0c0d */
[C---:B------:R-:W-:Y:S01]  /*8aa0*/  HMMA.16816.F32.BF16 R80, R136.reuse, R6, R80 ;  /* 0x000000068850723c */ /* 0x040fe20000041850 */
[----:B------:R-:W1:Y:S02]  /*8ab0*/  LDSM.16.MT88.4 R12, [R152+0x5900] ;  /* 0x00590000980c783b */ /* 0x000e640000004200 */
[----:B------:R-:W-:Y:S02]  /*8ac0*/  @P6 IADD3.X R17, R18, R217, RZ, P4, !PT ;  /* 0x000000d912116210 */ /* 0x000fe400027fe4ff */
[----:B------:R-:W-:Y:S02]  /*8ad0*/  @P6 IADD3 R3, P5, R197, R19, RZ ;  /* 0x00000013c5036210 */ /* 0x000fe40007fbe0ff */
[----:B------:R-:W-:Y:S02]  /*8ae0*/  @P6 LEA.HI.X R17, R22, c[0x0][0x1cc], R17, 0x1, P0 ;  /* 0x0000730016116a11 */ /* 0x000fe400000f0c11 */
[----:B------:R-:W-:Y:S03]  /*8af0*/  @P6 IADD3 R19, P0, R19, R216, RZ ;  /* 0x000000d813136210 */ /* 0x000fe60007f1e0ff */
[----:B------:R-:W-:Y:S02]  /*8b00*/  @P6 IADD3 R23, P4, R3, R202, RZ ;  /* 0x000000ca03176210 */ /* 0x000fe40007f9e0ff */
[----:B------:R-:W-:Y:S02]  /*8b10*/  @P6 IADD3.X R22, R196, R18, RZ, P5, !PT ;  /* 0x00000012c4166210 */ /* 0x000fe40002ffe4ff */
[----:B------:R-:W-:Y:S02]  /*8b20*/  @P6 LEA R4, P5, R19, c[0x0][0x1c8], 0x1 ;  /* 0x0000720013046a11 */ /* 0x000fe400078a08ff */
[----:B------:R-:W-:Y:S02]  /*8b30*/  @P6 IADD3.X R24, R18, R215, RZ, P0, !PT ;  /* 0x000000d712186210 */ /* 0x000fe400007fe4ff */
[----:B------:R-:W-:Y:S02]  /*8b40*/  @P6 LEA R18, P0, R23, c[0x0][0x1c8], 0x1 ;  /* 0x0000720017126a11 */ /* 0x000fe400078008ff */
[----:B------:R-:W-:Y:S02]  /*8b50*/  @P6 IADD3.X R26, R22, R207, RZ, P4, !PT ;  /* 0x000000cf161a6210 */ /* 0x000fe400027fe4ff */
[----:B------:R-:W-:Y:S01]  /*8b60*/  @P6 LEA.HI.X R5, R19, c[0x0][0x1cc], R24, 0x1, P5 ;  /* 0x0000730013056a11 */ /* 0x000fe200028f0c18 */
[C---:B--2---:R-:W-:Y:S03]  /*8b70*/  HMMA.16816.F32.BF16 R84, R136.reuse, R8, R84 ;  /* 0x000000088854723c */ /* 0x044fe60000041854 */
[----:B------:R-:W-:Y:S02]  /*8b80*/  @P6 LEA.HI.X R19, R23, c[0x0][0x1cc], R26, 0x1, P0 ;  /* 0x0000730017136a11 */ /* 0x000fe400000f0c1a */
[----:B------:R-:W-:Y:S02]  /*8b90*/  MOV R23, UR7 ;  /* 0x0000000700177c02 */ /* 0x000fe40008000f00 */
[----:B------:R-:W-:Y:S01]  /*8ba0*/  @P6 IADD3 R24, P0, R3, R218, RZ ;  /* 0x000000da03186210 */ /* 0x000fe20007f1e0ff */
[C---:B------:R-:W-:Y:S04]  /*8bb0*/  HMMA.16816.F32.BF16 R88, R136.reuse, R10, R88 ;  /* 0x0000000a8858723c */ /* 0x040fe80000041858 */
[----:B------:R-:W-:Y:S01]  /*8bc0*/  @P6 IMAD R23, R23, 0x3000, R198 ;  /* 0x0000300017176824 */ /* 0x000fe200078e02c6 */
[----:B------:R-:W-:Y:S02]  /*8bd0*/  @P6 LEA R6, P5, R24, c[0x0][0x1c8], 0x1 ;  /* 0x0000720018066a11 */ /* 0x000fe400078a08ff */
[----:B------:R-:W-:Y:S01]  /*8be0*/  @P6 IADD3 R25, P4, R3, R216, RZ ;  /* 0x000000d803196210 */ /* 0x000fe20007f9e0ff */
[C---:B-1----:R-:W-:Y:S04]  /*8bf0*/  HMMA.16816.F32.BF16 R92, R136.reuse, R12, R92 ;  /* 0x0000000c885c723c */ /* 0x042fe8000004185c */
[----:B------:R-:W-:Y:S02]  /*8c00*/  @P6 IADD3.X R3, R22, R217, RZ, P0, !PT ;  /* 0x000000d916036210 */ /* 0x000fe400007fe4ff */
[----:B------:R-:W-:Y:S02]  /*8c10*/  @P6 LEA R26, P0, R25, c[0x0][0x1c8], 0x1 ;  /* 0x00007200191a6a11 */ /* 0x000fe400078008ff */
[----:B------:R-:W-:Y:S01]  /*8c20*/  @P6 LEA.HI.X R7, R24, c[0x0][0x1cc], R3, 0x1, P5 ;  /* 0x0000730018076a11 */ /* 0x000fe200028f0c03 */
[----:B------:R-:W-:Y:S03]  /*8c30*/  HMMA.16816.F32.BF16 R96, R136, R14, R96 ;  /* 0x0000000e8860723c */ /* 0x000fe60000041860 */
[----:B------:R-:W-:Y:S02]  /*8c40*/  @P6 SHF.L.U32 R3, R23, 0x1, RZ ;  /* 0x0000000117036819 */ /* 0x000fe400000006ff */
[----:B------:R-:W-:Y:S03]  /*8c50*/  @P6 IADD3.X R22, R22, R215, RZ, P4, !PT ;  /* 0x000000d716166210 */ /* 0x000fe600027fe4ff */
[----:B------:R-:W-:Y:S01]  /*8c60*/  @!PT LDS RZ, [RZ] ;  /* 0x00000000fffff984 */ /* 0x000fe20000000800 */
[----:B------:R-:W-:Y:S01]  /*8c70*/  @!PT LDS RZ, [RZ] ;  /* 0x00000000fffff984 */ /* 0x000fe20000000800 */
[----:B------:R-:W-:Y:S01]  /*8c80*/  @!PT LDS RZ, [RZ] ;  /* 0x00000000fffff984 */ /* 0x000fe20000000800 */
[----:B------:R1:W-:Y:S01]  /*8c90*/  @P6 LDGSTS.E.BYPASS.LTC128B.128 [R3+0xc100], [R20.64], !P3 ;  /* 0x0c10000014036fae */ /* 0x0003e2000d901d4a */
[----:B------:R-:W-:Y:S02]  /*8ca0*/  @P6 LEA.HI.X R27, R25, c[0x0][0x1cc], R22, 0x1, P0 ;  /* 0x00007300191b6a11 */ /* 0x000fe400000f0c16 */
[C---:B------:R-:W-:Y:S02]  /*8cb0*/  ISETP.GT.AND P0, PT, R214.reuse, R223, PT ;  /* 0x000000dfd600720c */ /* 0x040fe40003f04270 */
[----:B------:R-:W-:Y:S03]  /*8cc0*/  IADD3 R214, R214, -0x1, RZ ;  /* 0xffffffffd6d67810 */ /* 0x000fe60007ffe0ff */
[----:B------:R1:W-:Y:S08]  /*8cd0*/  @P6 LDGSTS.E.BYPASS.LTC128B.128 [R3+0xe100], [R16.64], !P2 ;  /* 0x0e10000010036fae */ /* 0x0003f0000d101d4a */
[----:B------:R1:W-:Y:S08]  /*8ce0*/  @P6 LDGSTS.E.BYPASS.LTC128B.128 [R3+0x10100], [R4.64], !P1 ;  /* 0x1010000004036fae */ /* 0x0003f0000c901d4a */
[----:B------:R1:W-:Y:S08]  /*8cf0*/  @P6 LDGSTS.E.BYPASS.LTC128B.128 [R3+0xd100], [R18.64], !P3 ;  /* 0x0d10000012036fae */ /* 0x0003f0000d901d4a */
[----:B------:R1:W-:Y:S08]  /*8d00*/  @P6 LDGSTS.E.BYPASS.LTC128B.128 [R3+0xf100], [R6.64], !P2 ;  /* 0x0f10000006036fae */ /* 0x0003f0000d101d4a */
[----:B------:R1:W-:Y:S08]  /*8d10*/  @P6 LDGSTS.E.BYPASS.LTC128B.128 [R3+0x11100], [R26.64], !P1 ;  /* 0x111000001a036fae */ /* 0x0003f0000c901d4a */
[----:B------:R-:W0:Y:S01]  /*8d20*/  LDGDEPBAR ;  /* 0x00000000000079af */ /* 0x000e220000000000 */
[----:B-1----:R-:W-:Y:S01]  /*8d30*/  MOV R3, R0 ;  /* 0x0000000000037202 */ /* 0x002fe20000000f00 */
[----:B------:R-:W-:-:S06]  /*8d40*/  @P0 BRA `(.L_x_1594) ;  /* 0xffffc70000000947 */ /* 0x000fcc000383ffff */
.L_x_1585:
[----:B------:R-:W-:Y:S01]  /*8d50*/  ULEA UR9, UR9, 0x7f, 0x7 ;  /* 0x0000007f09097891 */ /* 0x000fe2000f8e383f */
[----:B------:R-:W-:Y:S01]  /*8d60*/  PLOP3.LUT P0, PT, PT, PT, UP1, 0x40, 0x0 ;  /* 0x000000000000781c */ /* 0x000fe20003f0e818 */
[----:B------:R-:W-:-:S02]  /*8d70*/  ULDC.64 UR12, c[0x0][0x2c8] ;  /* 0x0000b200000c7ab9 */ /* 0x000fc40000000a00 */
[----:B------:R-:W-:Y:S02]  /*8d80*/  UIMAD.WIDE.U32 UR14, UR9, UR12, URZ ;  /* 0x0000000c090e72a5 */ /* 0x000fe4000f8e003f */
[----:B------:R-:W-:Y:S02]  /*8d90*/  ULDC UR4, c[0x0][0x168] ;  /* 0x00005a0000047ab9 */ /* 0x000fe40000000800 */
[----:B------:R-:W-:Y:S02]  /*8da0*/  UMOV UR12, 0x1 ;  /* 0x00000001000c7882 */ /* 0x000fe40000000000 */
[----:B------:R-:W-:Y:S02]  /*8db0*/  UIADD3 UR4, UR12, -UR4, URZ ;  /* 0x800000040c047290 */ /* 0x000fe4000fffe03f */
[----:B------:R-:W-:Y:S02]  /*8dc0*/  @UP2 USHF.R.U32.HI UR9, URZ, UR13, UR15 ;  /* 0x0000000d3f092299 */ /* 0x000fe4000801160f */
[----:B------:R-:W-:-:S02]  /*8dd0*/  ULDC UR12, c[0x0][0x1d0] ;  /* 0x00007400000c7ab9 */ /* 0x000fc40000000800 */
[----:B------:R-:W-:-:S03]  /*8de0*/  UIADD3 UR9, UR9, UR12, UR4 ;  /* 0x0000000c09097290 */ /* 0x000fc6000fffe004 */
[----:B------:R-:W-:Y:S02]  /*8df0*/  ULDC UR4, c[0x0][0x324] ;  /* 0x0000c90000047ab9 */ /* 0x000fe40000000800 */
[----:B------:R-:W-:-:S06]  /*8e00*/  UIADD3 UR4, UR9, -UR4, URZ ;  /* 0x8000000409047290 */ /* 0x000fcc000fffe03f */
        /* <DEDUP_REMOVED lines=12> */
.L_x_1596:
[----:B------:R-:W-:-:S04]  /*8ed0*/  MOV R3, c[0x0][0x32c] ;  /* 0x0000cb0000037a02 */ /* 0x000fc80000000f00 */
[----:B------:R-:W-:-:S13]  /*8ee0*/  ISETP.NE.AND P0, PT, R3, 0x1, PT ;  /* 0x000000010300780c */ /* 0x000fda0003f05270 */
[----:B------:R-:W-:-:S05]  /*8ef0*/  @P0 IMAD.HI.U32 R3, R5, c[0x0][0x330], RZ ;  /* 0x0000cc0005030a27 */ /* 0x000fca00078e00ff */
[----:B------:R-:W-:-:S05]  /*8f00*/  @P0 SHF.R.U32.HI R5, RZ, c[0x0][0x334], R3 ;  /* 0x0000cd00ff050a19 */ /* 0x000fca0000011603 */
.L_x_1597:
[----:B------:R-:W-:-:S05]  /*8f10*/  IMAD R5, R5, c[0x0][0x32c], RZ ;  /* 0x0000cb0005057a24 */ /* 0x000fca00078e02ff */
[----:B------:R-:W-:-:S04]  /*8f20*/  IMNMX R4, R4, R5, !PT ;  /* 0x0000000504047217 */ /* 0x000fc80007800200 */
.L_x_1595:
[----:B------:R-:W-:-:S04]  /*8f30*/  IADD3 R4, R4, 0x3f, RZ ;  /* 0x0000003f04047810 */ /* 0x000fc80007ffe0ff */
[----:B------:R-:W-:-:S04]  /*8f40*/  SHF.R.S32.HI R3, RZ, 0x1f, R4 ;  /* 0x0000001fff037819 */ /* 0x000fc80000011404 */
[----:B------:R-:W-:-:S04]  /*8f50*/  LEA.HI R4, R3, R4, RZ, 0x6 ;  /* 0x0000000403047211 */ /* 0x000fc800078f30ff */
[----:B------:R-:W-:-:S04]  /*8f60*/  SHF.R.S32.HI R4, RZ, 0x6, R4 ;  /* 0x00000006ff047819 */ /* 0x000fc80000011404 */
[----:B------:R-:W-:-:S04]  /*8f70*/  IMNMX R223, R193, R4, !PT ;  /* 0x00000004c1df7217 */ /* 0x000fc80007800200 */
[----:B------:R-:W-:-:S13]  /*8f80*/  ISETP.GE.AND P0, PT, R214, R223, PT ;  /* 0x000000dfd600720c */ /* 0x000fda0003f06270 */
[----:B------:R-:W-:Y:S05]  /*8f90*/  @!P0 BRA `(.L_x_1598) ;  /* 0x00002f3000008947 */ /* 0x000fea0003800000 */
[----:B------:R-:W-:Y:S01]  /*8fa0*/  IMAD.MOV.U32 R189, RZ, RZ, 0x20 ;  /* 0x00000020ffbd7424 */ /* 0x000fe200078e00ff */
[----:B------:R-:W-:Y:S01]  /*8fb0*/  LOP3.LUT P0, RZ, R212, 0x2, RZ, 0xc0, !PT ;  /* 0x00000002d4ff7812 */ /* 0x000fe2000780c0ff */
[----:B------:R-:W-:Y:S01]  /*8fc0*/  IMAD.MOV.U32 R3, RZ, RZ, R0 ;  /* 0x000000ffff037224 */ /* 0x000fe200078e0000 */
[----:B------:R-:W-:Y:S01]  /*8fd0*/  IADD3 R219, P5, R200, 0x80, RZ ;  /* 0x00000080c8db7810 */ /* 0x000fe20007fbe0ff */
[----:B------:R-:W-:Y:S01]  /*8fe0*/  IMAD.MOV.U32 R133, RZ, RZ, R2 ;  /* 0x000000ffff857224 */ /* 0x000fe200078e0002 */
[----:B------:R-:W-:Y:S01]  /*8ff0*/  IADD3 R217, P4, R202, 0x40, RZ ;  /* 0x00000040cad97810 */ /* 0x000fe20007f9e0ff */
[----:B------:R-:W-:Y:S01]  /*9000*/  IMAD.MOV.U32 R222, RZ, RZ, R214 ;  /* 0x000000ffffde7224 */ /* 0x000fe200078e00d6 */
[----:B------:R-:W-:Y:S01]  /*9010*/  SEL R189, R189, 0xffffffe0, !P0 ;  /* 0xffffffe0bdbd7807 */ /* 0x000fe20004000000 */
[----:B------:R-:W-:Y:S01]  /*9020*/  IMAD.X R218, RZ, RZ, R205, P5 ;  /* 0x000000ffffda7224 */ /* 0x000fe200028e06cd */
[----:B------:R-:W-:Y:S01]  /*9030*/  IADD3 R221, P6, R200, 0x40, RZ ;  /* 0x00000040c8dd7810 */ /* 0x000fe20007fde0ff */
[----:B------:R-:W-:Y:S01]  /*9040*/  IMAD.X R216, RZ, RZ, R207, P4 ;  /* 0x000000ffffd87224 */ /* 0x000fe200020e06cf */
[----:B------:R-:W-:-:S02]  /*9050*/  IADD3 R215, P0, R202, 0x80, RZ ;  /* 0x00000080cad77810 */ /* 0x000fc40007f1e0ff */
[----:B------:R-:W-:Y:S02]  /*9060*/  IADD3.X R220, RZ, R205, RZ, P6, !PT ;  /* 0x000000cdffdc7210 */ /* 0x000fe400037fe4ff */
[----:B------:R-:W-:Y:S02]  /*9070*/  IADD3.X R213, RZ, R207, RZ, P0, !PT ;  /* 0x000000cfffd57210 */ /* 0x000fe400007fe4ff */
.L_x_1599:
[----:B------:R-:W-:Y:S04]  /*9080*/  DEPBAR.LE SB0, 0x2 ;  /* 0x000080800000791a */ /* 0x000fe80000000000 */
[----:B------:R-:W-:Y:S01]  /*9090*/  BAR.SYNC.DEFER_BLOCKING 0x0 ;  /* 0x0000000000007b1d */ /* 0x000fe20000010000 */
[----:B------:R-:W-:Y:S01]  /*90a0*/  UIMAD UR4, UR5, 0x6000, URZ ;  /* 0x00006000050478a4 */ /* 0x000fe2000f8e023f */
[----:B------:R-:W-:Y:S01]  /*90b0*/  ISETP.GE.AND P6, PT, R193, R222, PT ;  /* 0x000000dec100720c */ /* 0x000fe20003fc6270 */
[----:B------:R-:W-:Y:S01]  /*90c0*/  UIADD3 UR9, UR7, 0x1, URZ ;  /* 0x0000000107097890 */ /* 0x000fe2000fffe03f */
[----:B------:R-:W-:Y:S01]  /*90d0*/  IADD3 R214, R222, -0x1, RZ ;  /* 0xffffffffded67810 */ /* 0x000fe20007ffe0ff */
[----:B------:R-:W-:Y:S01]  /*90e0*/  UISETP.GE.AND UP0, UPT, UR7, 0x1, UPT ;  /* 0x000000010700788c */ /* 0x000fe2000bf06270 */
[----:B------:R-:W-:Y:S02]  /*90f0*/  MOV R152, UR7 ;  /* 0x0000000700987c02 */ /* 0x000fe40008000f00 */
[----:B------:R-:W-:Y:S01]  /*9100*/  IADD3 R132, R188, UR4, RZ ;  /* 0x00000004bc847c10 */ /* 0x000fe2000fffe0ff */
[----:B------:R-:W-:Y:S02]  /*9110*/  USEL UR7, UR9, URZ, !UP0 ;  /* 0x0000003f09077287 */ /* 0x000fe4000c000000 */
[----:B------:R-:W-:Y:S01]  /*9120*/  UIADD3 UR9, UR5, 0x1, URZ ;  /* 0x0000000105097890 */ /* 0x000fe2000fffe03f */
[----:B------:R-:W-:Y:S01]  /*9130*/  IADD3 R191, R189, R132, RZ ;  /* 0x00000084bdbf7210 */ /* 0x000fe20007ffe0ff */
[----:B------:R-:W-:Y:S02]  /*9140*/  UISETP.GE.AND UP0, UPT, UR5, 0x1, UPT ;  /* 0x000000010500788c */ /* 0x000fe4000bf06270 */
[----:B------:R-:W-:Y:S01]  /*9150*/  @!P6 SHF.R.S32.HI R15, RZ, 0x1f, R214 ;  /* 0x0000001fff0fe819 */ /* 0x000fe200000114d6 */
[----:B------:R-:W-:Y:S01]  /*9160*/  @!P6 IMAD.WIDE.U32 R12, R214, c[0x0][0x208], RZ ;  /* 0x00008200d60cea25 */ /* 0x000fe200078e00ff */
[----:B------:R-:W-:Y:S03]  /*9170*/  USEL UR5, UR9, URZ, !UP0 ;  /* 0x0000003f09057287 */ /* 0x000fe6000c000000 */
[----:B------:R-:W-:Y:S01]  /*9180*/  @!P6 IMAD R15, R15, c[0x0][0x208], RZ ;  /* 0x000082000f0fea24 */ /* 0x000fe200078e02ff */
[----:B------:R-:W-:Y:S01]  /*9190*/  @!P6 SHF.L.U32 R2, R12, 0x6, RZ ;  /* 0x000000060c02e819 */ /* 0x000fe200000006ff */
[----:B------:R-:W-:Y:S01]  /*91a0*/  @!P6 IMAD R169, R152, 0x6000, R209 ;  /* 0x0000600098a9e824 */ /* 0x000fe200078e02d1 */
[----:B------:R-:W-:Y:S01]  /*91b0*/  LDSM.16.M88.4 R32, [R190] ;  /* 0x00000000be20783b */ /* 0x000fe20000000200 */
[----:B------:R-:W-:Y:S01]  /*91c0*/  @!P6 IMAD R15, R214, c[0x0][0x20c], R15 ;  /* 0x00008300d60fea24 */ /* 0x000fe200078e020f */
[----:B------:R-:W-:Y:S04]  /*91d0*/  @!P6 IADD3 R23, P0, R2, R200, RZ ;  /* 0x000000c80217e210 */ /* 0x000fe80007f1e0ff */
[----:B------:R-:W-:Y:S02]  /*91e0*/  @!P6 IADD3 R29, R13, R15, RZ ;  /* 0x0000000f0d1de210 */ /* 0x000fe40007ffe0ff */
[----:B------:R-:W1:Y:S01]  /*91f0*/  LDSM.16.M88.4 R8, [R188+UR4+0xc100] ;  /* 0x00c10004bc08783b */ /* 0x000e620008000200 */
[----:B------:R-:W-:Y:S02]  /*9200*/  @!P6 LEA R170, P4, R23, c[0x0][0x1f8], 0x1 ;  /* 0x00007e0017aaea11 */ /* 0x000fe400078808ff */
[----:B------:R-:W-:Y:S04]  /*9210*/  @!P6 SHF.L.U64.HI R29, R12, 0x6, R29 ;  /* 0x000000060c1de819 */ /* 0x000fe8000001021d */
[----:B------:R-:W-:Y:S01]  /*9220*/  @!P6 IADD3.X R0, R29, R205, RZ, P0, !PT ;  /* 0x000000cd1d00e210 */ /* 0x000fe200007fe4ff */
[----:B------:R-:W2:Y:S01]  /*9230*/  LDSM.16.M88.4 R16, [R188+UR4+0xc900] ;  /* 0x00c90004bc10783b */ /* 0x000ea20008000200 */
[C---:B------:R-:W-:Y:S02]  /*9240*/  @!P6 IADD3 R21, P0, R2.reuse, R221, RZ ;  /* 0x000000dd0215e210 */ /* 0x040fe40007f1e0ff */
[----:B------:R-:W-:Y:S02]  /*9250*/  @!P6 LEA.HI.X R171, R23, c[0x0][0x1fc], R0, 0x1, P4 ;  /* 0x00007f0017abea11 */ /* 0x000fe400020f0c00 */
[----:B------:R-:W-:Y:S02]  /*9260*/  @!P6 LEA R166, P5, R21, c[0x0][0x1f8], 0x1 ;  /* 0x00007e0015a6ea11 */ /* 0x000fe400078a08ff */
[----:B------:R-:W-:Y:S01]  /*9270*/  @!P6 IADD3 R20, P4, R2, R219, RZ ;  /* 0x000000db0214e210 */ /* 0x000fe20007f9e0ff */
[----:B------:R-:W3:Y:S01]  /*9280*/  LDSM.16.M88.4 R24, [R188+UR4+0xd100] ;  /* 0x00d10004bc18783b */ /* 0x000ee20008000200 */
[----:B------:R-:W-:Y:S02]  /*9290*/  @!P6 IADD3.X R0, R29, R220, RZ, P0, !PT ;  /* 0x000000dc1d00e210 */ /* 0x000fe400007fe4ff */
[C---:B------:R-:W-:Y:S02]  /*92a0*/  @!P6 LEA R164, P0, R20.reuse, c[0x0][0x1f8], 0x1 ;  /* 0x00007e0014a4ea11 */ /* 0x040fe400078008ff */
[----:B------:R-:W-:Y:S02]  /*92b0*/  @!P6 LEA.HI.X R167, R21, c[0x0][0x1fc], R0, 0x1, P5 ;  /* 0x00007f0015a7ea11 */ /* 0x000fe400028f0c00 */
[----:B------:R-:W-:Y:S01]  /*92c0*/  @!P6 IADD3.X R23, R29, R218, RZ, P4, !PT ;  /* 0x000000da1d17e210 */ /* 0x000fe200027fe4ff */
[----:B------:R-:W4:Y:S01]  /*92d0*/  LDSM.16.M88.4 R136, [R188+UR4+0xd900] ;  /* 0x00d90004bc88783b */ /* 0x000f220008000200 */
[----:B------:R-:W-:Y:S02]  /*92e0*/  @!P6 IADD3 R2, P4, R195, R2, RZ ;  /* 0x00000002c302e210 */ /* 0x000fe40007f9e0ff */
[----:B------:R-:W-:Y:S02]  /*92f0*/  @!P6 LEA.HI.X R165, R20, c[0x0][0x1fc], R23, 0x1, P0 ;  /* 0x00007f0014a5ea11 */ /* 0x000fe400000f0c17 */
[----:B------:R-:W-:Y:S02]  /*9300*/  @!P6 IADD3 R28, P0, R2, R200, RZ ;  /* 0x000000c8021ce210 */ /* 0x000fe40007f1e0ff */
[----:B------:R-:W-:Y:S01]  /*9310*/  @!P6 IADD3.X R29, R194, R29, RZ, P4, !PT ;  /* 0x0000001dc21de210 */ /* 0x000fe200027fe4ff */
[----:B------:R-:W-:Y:S01]  /*9320*/  LDSM.16.M88.4 R140, [R186] ;  /* 0x00000000ba8c783b */ /* 0x000fe20000000200 */
[----:B------:R-:W-:Y:S02]  /*9330*/  @!P6 LEA R172, P4, R28, c[0x0][0x1f8], 0x1 ;  /* 0x00007e001cacea11 */ /* 0x000fe400078808ff */
[C---:B------:R-:W-:Y:S02]  /*9340*/  @!P6 IADD3.X R31, R29.reuse, R205, RZ, P0, !PT ;  /* 0x000000cd1d1fe210 */ /* 0x040fe400007fe4ff */
[----:B------:R-:W-:Y:S02]  /*9350*/  @!P6 IADD3 R0, P0, R2, R221, RZ ;  /* 0x000000dd0200e210 */ /* 0x000fe40007f1e0ff */
[----:B------:R-:W-:Y:S01]  /*9360*/  @!P6 LEA.HI.X R173, R28, c[0x0][0x1fc], R31, 0x1, P4 ;  /* 0x00007f001cadea11 */ /* 0x000fe200020f0c1f */
[C---:B-1----:R-:W-:Y:S01]  /*9370*/  HMMA.16816.F32.BF16 R4, R32.reuse, R8, RZ ;  /* 0x000000082004723c */ /* 0x042fe200000418ff */
[----:B------:R-:W1:Y:S02]  /*9380*/  LDSM.16.M88.4 R144, [R191+0xc100] ;  /* 0x00c10000bf90783b */ /* 0x000e640000000200 */
[----:B------:R-:W-:Y:S02]  /*9390*/  @!P6 IADD3 R159, P4, R2, R219, RZ ;  /* 0x000000db029fe210 */ /* 0x000fe40007f9e0ff */
[C---:B------:R-:W-:Y:S02]  /*93a0*/  @!P6 LEA R176, P5, R0.reuse, c[0x0][0x1f8], 0x1 ;  /* 0x00007e0000b0ea11 */ /* 0x040fe400078a08ff */
[----:B------:R-:W-:Y:S01]  /*93b0*/  @!P6 IADD3.X R157, R29, R220, RZ, P0, !PT ;  /* 0x000000dc1d9de210 */ /* 0x000fe200007fe4ff */
[C---:B------:R-:W-:Y:S01]  /*93c0*/  HMMA.16816.F32.BF16 R8, R32.reuse, R10, RZ ;  /* 0x0000000a2008723c */ /* 0x040fe200000418ff */
[----:B------:R-:W5:Y:S03]  /*93d0*/  LDSM.16.M88.4 R148, [R191+0xc900] ;  /* 0x00c90000bf94783b */ /* 0x000f660000000200 */
[----:B------:R-:W-:Y:S02]  /*93e0*/  @!P6 LEA R174, P0, R159, c[0x0][0x1f8], 0x1 ;  /* 0x00007e009faeea11 */ /* 0x000fe400078008ff */
[----:B------:R-:W-:Y:S02]  /*93f0*/  @!P6 LEA.HI.X R177, R0, c[0x0][0x1fc], R157, 0x1, P5 ;  /* 0x00007f0000b1ea11 */ /* 0x000fe400028f0c9d */
[C---:B--2---:R-:W-:Y:S01]  /*9400*/  HMMA.16816.F32.BF16 R12, R32.reuse, R16, RZ ;  /* 0x00000010200c723c */ /* 0x044fe200000418ff */
[----:B------:R-:W2:Y:S03]  /*9410*/  LDSM.16.M88.4 R152, [R191+0xd100] ;  /* 0x00d10000bf98783b */ /* 0x000ea60000000200 */
[CC--:B------:R-:W-:Y:S02]  /*9420*/  IADD3 R0, R192.reuse, R132.reuse, RZ ;  /* 0x00000084c0007210 */ /* 0x0c0fe40007ffe0ff */
[----:B------:R-:W-:Y:S02]  /*9430*/  IADD3 R132, R189, R132, R192 ;  /* 0x00000084bd847210 */ /* 0x000fe40007ffe0c0 */
[C---:B------:R-:W-:Y:S01]  /*9440*/  HMMA.16816.F32.BF16 R16, R32.reuse, R18, RZ ;  /* 0x000000122010723c */ /* 0x040fe200000418ff */
[----:B------:R-:W-:Y:S04]  /*9450*/  @!P6 IADD3.X R2, R29, R218, RZ, P4, !PT ;  /* 0x000000da1d02e210 */ /* 0x000fe800027fe4ff */
[----:B------:R-:W-:Y:S02]  /*9460*/  @!P6 LEA.HI.X R175, R159, c[0x0][0x1fc], R2, 0x1, P0 ;  /* 0x00007f009fafea11 */ /* 0x000fe400000f0c02 */
[----:B------:R-:W2:Y:S01]  /*9470*/  LDSM.16.M88.4 R156, [R191+0xd900] ;  /* 0x00d90000bf9c783b */ /* 0x000ea20000000200 */
[C---:B---3--:R-:W-:Y:S01]  /*9480*/  HMMA.16816.F32.BF16 R20, R32.reuse, R24, RZ ;  /* 0x000000182014723c */ /* 0x048fe200000418ff */
[----:B------:R-:W-:Y:S06]  /*9490*/  IADD3 R2, R192, R191, RZ ;  /* 0x000000bfc0027210 */ /* 0x000fec0007ffe0ff */
[----:B------:R-:W-:Y:S01]  /*94a0*/  @!PT LDS RZ, [RZ] ;  /* 0x00000000fffff984 */ /* 0x000fe20000000800 */
[----:B------:R-:W-:Y:S01]  /*94b0*/  @!PT LDS RZ, [RZ] ;  /* 0x00000000fffff984 */ /* 0x000fe20000000800 */
[----:B------:R-:W-:Y:S01]  /*94c0*/  @!PT LDS RZ, [RZ] ;  /* 0x00000000fffff984 */ /* 0x000fe20000000800 */
[----:B------:R3:W-:Y:S01]  /*94d0*/  @!P6 LDGSTS.E.BYPASS.LTC128B.128 [R169], [R170.64], !P3 ;  /* 0x00000000aaa9efae */ /* 0x0007e2000d901d4a */
[C---:B------:R-:W-:Y:S07]  /*94e0*/  HMMA.16816.F32.BF16 R24, R32.reuse, R26, RZ ;  /* 0x0000001a2018723c */ /* 0x040fee00000418ff */
[----:B------:R2:W-:Y:S01]  /*94f0*/  @!P6 LDGSTS.E.BYPASS.LTC128B.128 [R169+0x2000], [R166.64], !P2 ;  /* 0x02000000a6a9efae */ /* 0x0005e2000d101d4a */
[C---:B----4-:R-:W-:Y:S07]  /*9500*/  HMMA.16816.F32.BF16 R28, R32.reuse, R136, RZ ;  /* 0x00000088201c723c */ /* 0x050fee00000418ff */
[----:B------:R4:W-:Y:S01]  /*9510*/  @!P6 LDGSTS.E.BYPASS.LTC128B.128 [R169+0x4000], [R164.64], !P1 ;  /* 0x04000000a4a9efae */ /* 0x0009e2000c901d4a */
[----:B------:R-:W-:Y:S07]  /*9520*/  HMMA.16816.F32.BF16 R32, R32, R138, RZ ;  /* 0x0000008a2020723c */ /* 0x000fee00000418ff */
[----:B------:R3:W-:Y:S01]  /*9530*/  @!P6 LDGSTS.E.BYPASS.LTC128B.128 [R169+0x1000], [R172.64], !P3 ;  /* 0x01000000aca9efae */ /* 0x0007e2000d901d4a */
[C---:B-1----:R-:W-:Y:S07]  /*9540*/  HMMA.16816.F32.BF16 R4, R140.reuse, R144, R4 ;  /* 0x000000908c04723c */ /* 0x042fee0000041804 */
[----:B------:R3:W-:Y:S01]  /*9550*/  @!P6 LDGSTS.E.BYPASS.LTC128B.128 [R169+0x3000], [R176.64], !P2 ;  /* 0x03000000b0a9efae */ /* 0x0007e2000d101d4a */
[C---:B------:R-:W-:Y:S07]  /*9560*/  HMMA.16816.F32.BF16 R8, R140.reuse, R146, R8 ;  /* 0x000000928c08723c */ /* 0x040fee0000041808 */
[----:B------:R3:W-:Y:S01]  /*9570*/  @!P6 LDGSTS.E.BYPASS.LTC128B.128 [R169+0x5000], [R174.64], !P1 ;  /* 0x05000000aea9efae */ /* 0x0007e2000c901d4a */
[C---:B-----5:R-:W-:Y:S07]  /*9580*/  HMMA.16816.F32.BF16 R12, R140.reuse, R148, R12 ;  /* 0x000000948c0c723c */ /* 0x060fee000004180c */
[----:B------:R-:W-:Y:S01]  /*9590*/  LDSM.16.M88.4 R136, [R185] ;  /* 0x00000000b988783b */ /* 0x000fe20000000200 */
[C---:B------:R-:W-:Y:S07]  /*95a0*/  HMMA.16816.F32.BF16 R16, R140.reuse, R150, R16 ;  /* 0x000000968c10723c */ /* 0x040fee0000041810 */
[----:B------:R-:W1:Y:S01]  /*95b0*/  LDSM.16.M88.4 R160, [R0+0xc100] ;  /* 0x00c1000000a0783b */ /* 0x000e620000000200 */
[C---:B--2---:R-:W-:Y:S07]  /*95c0*/  HMMA.16816.F32.BF16 R20, R140.reuse, R152, R20 ;  /* 0x000000988c14723c */ /* 0x044fee0000041814 */
[----:B------:R-:W0:Y:S01]  /*95d0*/  LDGDEPBAR ;  /* 0x00000000000079af */ /* 0x000e220000000000 */
[C---:B------:R-:W-:Y:S07]  /*95e0*/  HMMA.16816.F32.BF16 R24, R140.reuse, R154, R24 ;  /* 0x0000009a8c18723c */ /* 0x040fee0000041818 */
[----:B------:R-:W2:Y:S01]  /*95f0*/  LDSM.16.M88.4 R144, [R0+0xc900] ;  /* 0x00c900000090783b */ /* 0x000ea20000000200 */
[C---:B------:R-:W-:Y:S07]  /*9600*/  HMMA.16816.F32.BF16 R28, R140.reuse, R156, R28 ;  /* 0x0000009c8c1c723c */ /* 0x040fee000004181c */
[----:B------:R-:W5:Y:S01]  /*9610*/  LDSM.16.M88.4 R148, [R0+0xd100] ;  /* 0x00d100000094783b */ /* 0x000f620000000200 */
[----:B------:R-:W-:Y:S07]  /*9620*/  HMMA.16816.F32.BF16 R32, R140, R158, R32 ;  /* 0x0000009e8c20723c */ /* 0x000fee0000041820 */
[----:B------:R-:W5:Y:S01]  /*9630*/  LDSM.16.M88.4 R152, [R0+0xd900] ;  /* 0x00d900000098783b */ /* 0x000f620000000200 */
[C---:B-1----:R-:W-:Y:S07]  /*9640*/  HMMA.16816.F32.BF16 R4, R136.reuse, R160, R4 ;  /* 0x000000a08804723c */ /* 0x042fee0000041804 */
[----:B----4-:R-:W-:Y:S01]  /*9650*/  LDSM.16.M88.4 R164, [R184] ;  /* 0x00000000b8a4783b */ /* 0x010fe20000000200 */
[C---:B------:R-:W-:Y:S07]  /*9660*/  HMMA.16816.F32.BF16 R8, R136.reuse, R162, R8 ;  /* 0x000000a28808723c */ /* 0x040fee0000041808 */
[----:B---3--:R-:W1:Y:S01]  /*9670*/  LDSM.16.M88.4 R168, [R2+0xc100] ;  /* 0x00c1000002a8783b */ /* 0x008e620000000200 */
[C---:B--2---:R-:W-:Y:S07]  /*9680*/  HMMA.16816.F32.BF16 R12, R136.reuse, R144, R12 ;  /* 0x00000090880c723c */ /* 0x044fee000004180c */
[----:B------:R-:W2:Y:S01]  /*9690*/  LDSM.16.M88.4 R140, [R2+0xc900] ;  /* 0x00c90000028c783b */ /* 0x000ea20000000200 */
[C---:B------:R-:W-:Y:S07]  /*96a0*/  HMMA.16816.F32.BF16 R16, R136.reuse, R146, R16 ;  /* 0x000000928810723c */ /* 0x040fee0000041810 */
[----:B------:R-:W3:Y:S01]  /*96b0*/  LDSM.16.M88.4 R156, [R2+0xd100] ;  /* 0x00d10000029c783b */ /* 0x000ee20000000200 */
[C---:B-----5:R-:W-:Y:S07]  /*96c0*/  HMMA.16816.F32.BF16 R20, R136.reuse, R148, R20 ;  /* 0x000000948814723c */ /* 0x060fee0000041814 */
[----:B------:R-:W4:Y:S01]  /*96d0*/  LDSM.16.M88.4 R144, [R2+0xd900] ;  /* 0x00d900000290783b */ /* 0x000f220000000200 */
[C---:B------:R-:W-:Y:S07]  /*96e0*/  HMMA.16816.F32.BF16 R24, R136.reuse, R150, R24 ;  /* 0x000000968818723c */ /* 0x040fee0000041818 */
[----:B------:R-:W-:Y:S01]  /*96f0*/  LDSM.16.M88.4 R148, [R188+UR4+0xe100] ;  /* 0x00e10004bc94783b */ /* 0x000fe20008000200 */
[C---:B------:R-:W-:Y:S07]  /*9700*/  HMMA.16816.F32.BF16 R28, R136.reuse, R152, R28 ;  /* 0x00000098881c723c */ /* 0x040fee000004181c */
[----:B------:R-:W-:Y:S01]  /*9710*/  LDSM.16.M88.4 R160, [R188+UR4+0xf900] ;  /* 0x00f90004bca0783b */ /* 0x000fe20008000200 */
[----:B------:R-:W-:Y:S07]  /*9720*/  HMMA.16816.F32.BF16 R32, R136, R154, R32 ;  /* 0x0000009a8820723c */ /* 0x000fee0000041820 */
[----:B------:R-:W5:Y:S01]  /*9730*/  LDSM.16.M88.4 R136, [R190+0x4000] ;  /* 0x00400000be88783b */ /* 0x000f620000000200 */
[C---:B-1----:R-:W-:Y:S07]  /*9740*/  HMMA.16816.F32.BF16 R4, R164.reuse, R168, R4 ;  /* 0x000000a8a404723c */ /* 0x042fee0000041804 */
[----:B------:R-:W1:Y:S01]  /*9750*/  LDSM.16.M88.4 R152, [R188+UR4+0xe900] ;  /* 0x00e90004bc98783b */ /* 0x000e620008000200 */
[C---:B------:R-:W-:Y:S07]  /*9760*/  HMMA.16816.F32.BF16 R8, R164.reuse, R170, R8 ;  /* 0x000000aaa408723c */ /* 0x040fee0000041808 */
[----:B------:R-:W-:Y:S01]  /*9770*/  LDSM.16.M88.4 R168, [R191+0xe100] ;  /* 0x00e10000bfa8783b */ /* 0x000fe20000000200 */
[C---:B--2---:R-:W-:Y:S07]  /*9780*/  HMMA.16816.F32.BF16 R12, R164.reuse, R140, R12 ;  /* 0x0000008ca40c723c */ /* 0x044fee000004180c */
[----:B------:R-:W-:Y:S01]  /*9790*/  LDSM.16.M88.4 R172, [R191+0xe900] ;  /* 0x00e90000bfac783b */ /* 0x000fe20000000200 */
[C---:B------:R-:W-:Y:S07]  /*97a0*/  HMMA.16816.F32.BF16 R16, R164.reuse, R142, R16 ;  /* 0x0000008ea410723c */ /* 0x040fee0000041810 */
[----:B------:R-:W2:Y:S01]  /*97b0*/  LDSM.16.M88.4 R140, [R188+UR4+0xf100] ;  /* 0x00f10004bc8c783b */ /* 0x000ea20008000200 */
[C---:B---3--:R-:W-:Y:S07]  /*97c0*/  HMMA.16816.F32.BF16 R20, R164.reuse, R156, R20 ;  /* 0x0000009ca414723c */ /* 0x048fee0000041814 */
[----:B------:R-:W-:Y:S01]  /*97d0*/  LDSM.16.M88.4 R176, [R0+0xe100] ;  /* 0x00e1000000b0783b */ /* 0x000fe20000000200 */
[C---:B------:R-:W-:Y:S07]  /*97e0*/  HMMA.16816.F32.BF16 R24, R164.reuse, R158, R24 ;  /* 0x0000009ea418723c */ /* 0x040fee0000041818 */
[----:B------:R-:W3:Y:S01]  /*97f0*/  LDSM.16.M88.4 R156, [R186+0x4000] ;  /* 0x00400000ba9c783b */ /* 0x000ee20000000200 */
[C---:B----4-:R-:W-:Y:S07]  /*9800*/  HMMA.16816.F32.BF16 R28, R164.reuse, R144, R28 ;  /* 0x00000090a41c723c */ /* 0x050fee000004181c */
[----:B------:R-:W-:Y:S01]  /*9810*/  LDSM.16.M88.4 R180, [R188+UR4+0x10100] ;  /* 0x01010004bcb4783b */ /* 0x000fe20008000200 */
[----:B------:R-:W-:Y:S07]  /*9820*/  HMMA.16816.F32.BF16 R32, R164, R146, R32 ;  /* 0x00000092a420723c */ /* 0x000fee0000041820 */
[----:B------:R-:W4:Y:S01]  /*9830*/  LDSM.16.M88.4 R144, [R191+0xf100] ;  /* 0x00f10000bf90783b */ /* 0x000f220000000200 */
[C---:B-----5:R-:W-:Y:S07]  /*9840*/  HMMA.16816.F32.BF16 R4, R136.reuse, R148, R4 ;  /* 0x000000948804723c */ /* 0x060fee0000041804 */
[----:B------:R-:W-:Y:S01]  /*9850*/  LDSM.16.M88.4 R164, [R185+0x4000] ;  /* 0x00400000b9a4783b */ /* 0x000fe20000000200 */
[C---:B------:R-:W-:Y:S07]  /*9860*/  HMMA.16816.F32.BF16 R8, R136.reuse, R150, R8 ;  /* 0x000000968808723c */ /* 0x040fee0000041808 */
[----:B------:R-:W5:Y:S01]  /*9870*/  LDSM.16.M88.4 R148, [R191+0xf900] ;  /* 0x00f90000bf94783b */ /* 0x000f620000000200 */
[C---:B-1----:R-:W-:Y:S08]  /*9880*/  HMMA.16816.F32.BF16 R12, R136.reuse, R152, R12 ;  /* 0x00000098880c723c */ /* 0x042ff0000004180c */
[C---:B------:R-:W-:Y:S01]  /*9890*/  HMMA.16816.F32.BF16 R16, R136.reuse, R154, R16 ;  /* 0x0000009a8810723c */ /* 0x040fe20000041810 */
[----:B------:R-:W-:Y:S07]  /*98a0*/  LDSM.16.M88.4 R152, [R0+0xf900] ;  /* 0x00f900000098783b */ /* 0x000fee0000000200 */
[C---:B--2---:R-:W-:Y:S08]  /*98b0*/  HMMA.16816.F32.BF16 R20, R136.reuse, R140, R20 ;  /* 0x0000008c8814723c */ /* 0x044ff00000041814 */
[C---:B------:R-:W-:Y:S01]  /*98c0*/  HMMA.16816.F32.BF16 R24, R136.reuse, R142, R24 ;  /* 0x0000008e8818723c */ /* 0x040fe20000041818 */
[----:B------:R-:W-:Y:S07]  /*98d0*/  LDSM.16.M88.4 R140, [R0+0xf100] ;  /* 0x00f10000008c783b */ /* 0x000fee0000000200 */
[C---:B------:R-:W-:Y:S08]  /*98e0*/  HMMA.16816.F32.BF16 R28, R136.reuse, R160, R28 ;  /* 0x000000a0881c723c */ /* 0x040ff0000004181c */
[----:B------:R-:W-:Y:S01]  /*98f0*/  HMMA.16816.F32.BF16 R32, R136, R162, R32 ;  /* 0x000000a28820723c */ /* 0x000fe20000041820 */
[----:B------:R-:W1:Y:S07]  /*9900*/  LDSM.16.M88.4 R136, [R0+0xe900] ;  /* 0x00e900000088783b */ /* 0x000e6e0000000200 */
[C---:B---3--:R-:W-:Y:S01]  /*9910*/  HMMA.16816.F32.BF16 R4, R156.reuse, R168, R4 ;  /* 0x000000a89c04723c */ /* 0x048fe20000041804 */
[----:B------:R-:W-:Y:S07]  /*9920*/  LDSM.16.M88.4 R160, [R184+0x4000] ;  /* 0x00400000b8a0783b */ /* 0x000fee0000000200 */
[C---:B------:R-:W-:Y:S01]  /*9930*/  HMMA.16816.F32.BF16 R8, R156.reuse, R170, R8 ;  /* 0x000000aa9c08723c */ /* 0x040fe20000041808 */
[----:B------:R-:W2:Y:S07]  /*9940*/  LDSM.16.M88.4 R168, [R2+0xe100] ;  /* 0x00e1000002a8783b */ /* 0x000eae0000000200 */
[C---:B------:R-:W-:Y:S08]  /*9950*/  HMMA.16816.F32.BF16 R12, R156.reuse, R172, R12 ;  /* 0x000000ac9c0c723c */ /* 0x040ff0000004180c */
        /* <DEDUP_REMOVED lines=8> */
[C---:B------:R-:W-:Y:S01]  /*99e0*/  HMMA.16816.F32.BF16 R4, R164.reuse, R176, R4 ;  /* 0x000000b0a404723c */ /* 0x040fe20000041804 */
[----:B------:R-:W5:Y:S07]  /*99f0*/  LDSM.16.M88.4 R156, [R132+0xf900] ;  /* 0x00f90000849c783b */ /* 0x000f6e0000000200 */
[C---:B------:R-:W-:Y:S01]  /*9a00*/  HMMA.16816.F32.BF16 R8, R164.reuse, R178, R8 ;  /* 0x000000b2a408723c */ /* 0x040fe20000041808 */
[----:B------:R-:W-:Y:S07]  /*9a10*/  LDSM.16.M88.4 R176, [R191+0x10100] ;  /* 0x01010000bfb0783b */ /* 0x000fee0000000200 */
[C---:B-1----:R-:W-:Y:S08]  /*9a20*/  HMMA.16816.F32.BF16 R12, R164.reuse, R136, R12 ;  /* 0x00000088a40c723c */ /* 0x042ff0000004180c */
[C---:B------:R-:W-:Y:S01]  /*9a30*/  HMMA.16816.F32.BF16 R16, R164.reuse, R138, R16 ;  /* 0x0000008aa410723c */ /* 0x040fe20000041810 */
[----:B------:R-:W1:Y:S07]  /*9a40*/  LDSM.16.M88.4 R136, [R188+UR4+0x10900] ;  /* 0x01090004bc88783b */ /* 0x000e6e0008000200 */
[C---:B------:R-:W-:Y:S08]  /*9a50*/  HMMA.16816.F32.BF16 R20, R164.reuse, R140, R20 ;  /* 0x0000008ca414723c */ /* 0x040ff00000041814 */
[C---:B------:R-:W-:Y:S01]  /*9a60*/  HMMA.16816.F32.BF16 R24, R164.reuse, R142, R24 ;  /* 0x0000008ea418723c */ /* 0x040fe20000041818 */
[----:B------:R-:W1:Y:S07]  /*9a70*/  LDSM.16.M88.4 R140, [R188+UR4+0x11100] ;  /* 0x01110004bc8c783b */ /* 0x000e6e0008000200 */
[C---:B------:R-:W-:Y:S08]  /*9a80*/  HMMA.16816.F32.BF16 R28, R164.reuse, R152, R28 ;  /* 0x00000098a41c723c */ /* 0x040ff0000004181c */
[----:B------:R-:W-:Y:S01]  /*9a90*/  HMMA.16816.F32.BF16 R32, R164, R154, R32 ;  /* 0x0000009aa420723c */ /* 0x000fe20000041820 */
[----:B------:R-:W1:Y:S07]  /*9aa0*/  LDSM.16.M88.4 R152, [R188+UR4+0x11900] ;  /* 0x01190004bc98783b */ /* 0x000e6e0008000200 */
[C---:B--2---:R-:W-:Y:S01]  /*9ab0*/  HMMA.16816.F32.BF16 R4, R160.reuse, R168, R4 ;  /* 0x000000a8a004723c */ /* 0x044fe20000041804 */
[----:B------:R-:W2:Y:S07]  /*9ac0*/  LDSM.16.M88.4 R164, [R186+0x8000] ;  /* 0x00800000baa4783b */ /* 0x000eae0000000200 */
[C---:B------:R-:W-:Y:S01]  /*9ad0*/  HMMA.16816.F32.BF16 R8, R160.reuse, R170, R8 ;  /* 0x000000aaa008723c */ /* 0x040fe20000041808 */
[----:B------:R-:W-:Y:S07]  /*9ae0*/  LDSM.16.M88.4 R168, [R0+0x10100] ;  /* 0x0101000000a8783b */ /* 0x000fee0000000200 */
[C---:B---3--:R-:W-:Y:S08]  /*9af0*/  HMMA.16816.F32.BF16 R12, R160.reuse, R144, R12 ;  /* 0x00000090a00c723c */ /* 0x048ff0000004180c */
[C---:B------:R-:W-:Y:S01]  /*9b00*/  HMMA.16816.F32.BF16 R16, R160.reuse, R146, R16 ;  /* 0x00000092a010723c */ /* 0x040fe20000041810 */
[----:B------:R-:W3:Y:S07]  /*9b10*/  LDSM.16.M88.4 R144, [R191+0x10900] ;  /* 0x01090000bf90783b */ /* 0x000eee0000000200 */
[C---:B----4-:R-:W-:Y:S08]  /*9b20*/  HMMA.16816.F32.BF16 R20, R160.reuse, R148, R20 ;  /* 0x00000094a014723c */ /* 0x050ff00000041814 */
[C---:B------:R-:W-:Y:S01]  /*9b30*/  HMMA.16816.F32.BF16 R24, R160.reuse, R150, R24 ;  /* 0x00000096a018723c */ /* 0x040fe20000041818 */
[----:B------:R-:W4:Y:S07]  /*9b40*/  LDSM.16.M88.4 R148, [R191+0x11100] ;  /* 0x01110000bf94783b */ /* 0x000f2e0000000200 */
        /* <DEDUP_REMOVED lines=16> */
[C---:B--2---:R-:W-:Y:S01]  /*9c50*/  HMMA.16816.F32.BF16 R4, R164.reuse, R176, R4 ;  /* 0x000000b0a404723c */ /* 0x044fe20000041804 */
[----:B------:R-:W2:Y:S07]  /*9c60*/  LDSM.16.M88.4 R172, [R184+0x8000] ;  /* 0x00800000b8ac783b */ /* 0x000eae0000000200 */
[C---:B------:R-:W-:Y:S08]  /*9c70*/  HMMA.16816.F32.BF16 R8, R164.reuse, R178, R8 ;  /* 0x000000b2a408723c */ /* 0x040ff00000041808 */
[C---:B---3--:R-:W-:Y:S08]  /*9c80*/  HMMA.16816.F32.BF16 R12, R164.reuse, R144, R12 ;  /* 0x00000090a40c723c */ /* 0x048ff0000004180c */
[C---:B------:R-:W-:Y:S08]  /*9c90*/  HMMA.16816.F32.BF16 R16, R164.reuse, R146, R16 ;  /* 0x00000092a410723c */ /* 0x040ff00000041810 */
[C---:B----4-:R-:W-:Y:S08]  /*9ca0*/  HMMA.16816.F32.BF16 R20, R164.reuse, R148, R20 ;  /* 0x00000094a414723c */ /* 0x050ff00000041814 */
        /* <DEDUP_REMOVED lines=8> */
[C---:B------:R-:W-:Y:S08]  /*9d30*/  HMMA.16816.F32.BF16 R20, R160.reuse, R140, R20 ;  /* 0x0000008ca014723c */ /* 0x040ff00000041814 */
[C---:B------:R-:W-:Y:S08]  /*9d40*/  HMMA.16816.F32.BF16 R24, R160.reuse, R142, R24 ;  /* 0x0000008ea018723c */ /* 0x040ff00000041818 */
[C---:B------:R-:W-:Y:S08]  /*9d50*/  HMMA.16816.F32.BF16 R28, R160.reuse, R152, R28 ;  /* 0x00000098a01c723c */ /* 0x040ff0000004181c */
[----:B------:R-:W-:Y:S08]  /*9d60*/  HMMA.16816.F32.BF16 R32, R160, R154, R32 ;  /* 0x0000009aa020723c */ /* 0x000ff00000041820 */
[C---:B--2---:R-:W-:Y:S08]  /*9d70*/  HMMA.16816.F32.BF16 R4, R172.reuse, R180, R4 ;  /* 0x000000b4ac04723c */ /* 0x044ff00000041804 */
[C---:B------:R-:W-:Y:S08]  /*9d80*/  HMMA.16816.F32.BF16 R8, R172.reuse, R182, R8 ;  /* 0x000000b6ac08723c */ /* 0x040ff00000041808 */
[C---:B-1----:R-:W-:Y:S08]  /*9d90*/  HMMA.16816.F32.BF16 R12, R172.reuse, R136, R12 ;  /* 0x00000088ac0c723c */ /* 0x042ff0000004180c */
        /* <DEDUP_REMOVED lines=17> */
[----:B------:R-:W-:Y:S01]  /*9eb0*/  FMUL.FTZ R16, R16, c[0x0][0x320] ;  /* 0x0000c80010107a20 */ /* 0x000fe20000410000 */
[----:B-1----:R-:W-:Y:S01]  /*9ec0*/  FMNMX.FTZ R0, R157, R133, !PT ;  /* 0x000000859d007209 */ /* 0x002fe20007810000 */
[----:B------:R-:W-:Y:S02]  /*9ed0*/  FMUL.FTZ R17, R17, c[0x0][0x320] ;  /* 0x0000c80011117a20 */ /* 0x000fe40000410000 */
[----:B------:R-:W-:Y:S02]  /*9ee0*/  FMUL.FTZ R18, R18, c[0x0][0x320] ;  /* 0x0000c80012127a20 */ /* 0x000fe40000410000 */
[----:B------:R-:W-:Y:S01]  /*9ef0*/  FMUL.FTZ R19, R19, c[0x0][0x320] ;  /* 0x0000c80013137a20 */ /* 0x000fe20000410000 */
[----:B------:R1:W-:Y:S10]  /*9f00*/  MUFU.TANH R166, R11 ;  /* 0x0000000b00a67308 */ /* 0x0003f40000002400 */
[----:B------:R-:W-:Y:S10]  /*9f10*/  MUFU.TANH R141, R13 ;  /* 0x0000000d008d7308 */ /* 0x000ff40000002400 */
[----:B------:R-:W-:Y:S01]  /*9f20*/  MUFU.TANH R143, R143 ;  /* 0x0000008f008f7308 */ /* 0x000fe20000002400 */
[C---:B--2---:R-:W-:Y:S01]  /*9f30*/  HMMA.16816.F32.BF16 R20, R172.reuse, R4, R20 ;  /* 0x00000004ac14723c */ /* 0x044fe20000041814 */
[----:B-1----:R-:W1:Y:S01]  /*9f40*/  LDSM.16.M88.4 R8, [R132+0x11900] ;  /* 0x011900008408783b */ /* 0x002e620000000200 */
[----:B------:R-:W-:Y:S06]  /*9f50*/  DEPBAR.LE SB0, 0x2 ;  /* 0x000080800000791a */ /* 0x000fec0000000000 */
[C---:B------:R-:W-:Y:S01]  /*9f60*/  HMMA.16816.F32.BF16 R24, R172.reuse, R6, R24 ;  /* 0x00000006ac18723c */ /* 0x040fe20000041818 */
[----:B------:R-:W2:Y:S01]  /*9f70*/  MUFU.TANH R145, R145 ;  /* 0x0000009100917308 */ /* 0x000ea20000002400 */
[----:B------:R-:W-:Y:S11]  /*9f80*/  BAR.SYNC.DEFER_BLOCKING 0x0 ;  /* 0x0000000000007b1d */ /* 0x000ff60000010000 */
[----:B------:R-:W-:Y:S03]  /*9f90*/  @!UPT UIADD3 URZ, URZ, URZ, URZ ;  /* 0x0000003f3f3ff290 */ /* 0x000fe6000fffe03f */
[----:B------:R-:W-:Y:S02]  /*9fa0*/  FMUL.FTZ R20, R20, c[0x0][0x320] ;  /* 0x0000c80014147a20 */ /* 0x000fe40000410000 */
[----:B------:R-:W-:Y:S02]  /*9fb0*/  FMUL.FTZ R21, R21, c[0x0][0x320] ;  /* 0x0000c80015157a20 */ /* 0x000fe40000410000 */
[----:B------:R-:W-:Y:S02]  /*9fc0*/  FMUL.FTZ R22, R22, c[0x0][0x320] ;  /* 0x0000c80016167a20 */ /* 0x000fe40000410000 */
[----:B------:R-:W-:Y:S02]  /*9fd0*/  FMUL.FTZ R23, R23, c[0x0][0x320] ;  /* 0x0000c80017177a20 */ /* 0x000fe40000410000 */
[----:B------:R-:W-:Y:S01]  /*9fe0*/  FMUL.FTZ R24, R24, c[0x0][0x320] ;  /* 0x0000c80018187a20 */ /* 0x000fe20000410000 */
[----:B--2---:R-:W-:Y:S01]  /*9ff0*/  FMNMX.FTZ R0, R145, R0, !PT ;  /* 0x0000000091007209 */ /* 0x004fe20007810000 */
[----:B------:R-:W-:Y:S01]  /*a000*/  FMUL.FTZ R25, R25, c[0x0][0x320] ;  /* 0x0000c80019197a20 */ /* 0x000fe20000410000 */
[----:B------:R-:W2:Y:S01]  /*a010*/  MUFU.TANH R158, R158 ;  /* 0x0000009e009e7308 */ /* 0x000ea20000002400 */
[----:B------:R-:W-:Y:S02]  /*a020*/  FMUL.FTZ R26, R26, c[0x0][0x320] ;  /* 0x0000c8001a1a7a20 */ /* 0x000fe40000410000 */
[----:B------:R-:W-:Y:S01]  /*a030*/  FMUL.FTZ R27, R27, c[0x0][0x320] ;  /* 0x0000c8001b1b7a20 */ /* 0x000fe20000410000 */
[C---:B-1----:R-:W-:Y:S06]  /*a040*/  HMMA.16816.F32.BF16 R28, R172.reuse, R8, R28 ;  /* 0x00000008ac1c723c */ /* 0x042fec000004181c */
[----:B------:R-:W1:Y:S02]  /*a050*/  MUFU.TANH R156, R156 ;  /* 0x0000009c009c7308 */ /* 0x000e640000002400 */
[----:B------:R-:W-:Y:S08]  /*a060*/  HMMA.16816.F32.BF16 R32, R172, R10, R32 ;  /* 0x0000000aac20723c */ /* 0x000ff00000041820 */
[----:B------:R-:W3:Y:S01]  /*a070*/  MUFU.TANH R159, R159 ;  /* 0x0000009f009f7308 */ /* 0x000ee20000002400 */
[----:B--2---:R-:W-:Y:S09]  /*a080*/  FMNMX.FTZ R13, R158, R3, !PT ;  /* 0x000000039e0d7209 */ /* 0x004ff20007810000 */
[----:B------:R-:W2:Y:S01]  /*a090*/  MUFU.TANH R142, R14 ;  /* 0x0000000e008e7308 */ /* 0x000ea20000002400 */
[----:B------:R-:W-:Y:S01]  /*a0a0*/  FMUL.FTZ R28, R28, c[0x0][0x320] ;  /* 0x0000c8001c1c7a20 */ /* 0x000fe20000410000 */
[----:B-1----:R-:W-:Y:S01]  /*a0b0*/  FMNMX.FTZ R13, R156, R13, !PT ;  /* 0x0000000d9c0d7209 */ /* 0x002fe20007810000 */
[----:B------:R-:W-:Y:S02]  /*a0c0*/  FMUL.FTZ R29, R29, c[0x0][0x320] ;  /* 0x0000c8001d1d7a20 */ /* 0x000fe40000410000 */
[----:B------:R-:W-:Y:S01]  /*a0d0*/  FMUL.FTZ R30, R30, c[0x0][0x320] ;  /* 0x0000c8001e1e7a20 */ /* 0x000fe20000410000 */
[----:B------:R-:W-:Y:S01]  /*a0e0*/  FMNMX.FTZ R13, R168, R13, !PT ;  /* 0x0000000da80d7209 */ /* 0x000fe20007810000 */
[----:B------:R-:W-:Y:S03]  /*a0f0*/  FMUL.FTZ R31, R31, c[0x0][0x320] ;  /* 0x0000c8001f1f7a20 */ /* 0x000fe60000410000 */
[----:B------:R-:W1:Y:S01]  /*a100*/  MUFU.TANH R138, R15 ;  /* 0x0000000f008a7308 */ /* 0x000e620000002400 */
[----:B------:R-:W-:Y:S01]  /*a110*/  FMUL.FTZ R32, R32, c[0x0][0x320] ;  /* 0x0000c80020207a20 */ /* 0x000fe20000410000 */
[----:B------:R-:W-:Y:S01]  /*a120*/  FMNMX.FTZ R13, R166, R13, !PT ;  /* 0x0000000da60d7209 */ /* 0x000fe20007810000 */
[----:B------:R-:W-:Y:S01]  /*a130*/  FMUL.FTZ R33, R33, c[0x0][0x320] ;  /* 0x0000c80021217a20 */ /* 0x000fe20000410000 */
[----:B---3--:R-:W-:Y:S01]  /*a140*/  FMNMX.FTZ R0, R159, R0, !PT ;  /* 0x000000009f007209 */ /* 0x008fe20007810000 */
[----:B------:R-:W-:Y:S02]  /*a150*/  FMUL.FTZ R34, R34, c[0x0][0x320] ;  /* 0x0000c80022227a20 */ /* 0x000fe40000410000 */
[----:B------:R-:W-:Y:S01]  /*a160*/  FMUL.FTZ R35, R35, c[0x0][0x320] ;  /* 0x0000c80023237a20 */ /* 0x000fe20000410000 */
[----:B------:R-:W-:Y:S02]  /*a170*/  FMNMX.FTZ R0, R165, R0, !PT ;  /* 0x00000000a5007209 */ /* 0x000fe40007810000 */
[----:B------:R-:W3:Y:S02]  /*a180*/  MUFU.TANH R139, R16 ;  /* 0x00000010008b7308 */ /* 0x000ee40000002400 */
[----:B------:R-:W-:Y:S02]  /*a190*/  FMNMX.FTZ R0, R143, R0, !PT ;  /* 0x000000008f007209 */ /* 0x000fe40007810000 */
[----:B--2---:R-:W-:Y:S02]  /*a1a0*/  FMNMX.FTZ R13, R142, R13, !PT ;  /* 0x0000000d8e0d7209 */ /* 0x004fe40007810000 */
[----:B------:R-:W-:Y:S04]  /*a1b0*/  FMNMX.FTZ R0, R141, R0, !PT ;  /* 0x000000008d007209 */ /* 0x000fe80007810000 */
[----:B------:R-:W2:Y:S01]  /*a1c0*/  MUFU.TANH R137, R17 ;  /* 0x0000001100897308 */ /* 0x000ea20000002400 */
[----:B-1----:R-:W-:Y:S09]  /*a1d0*/  FMNMX.FTZ R13, R138, R13, !PT ;  /* 0x0000000d8a0d7209 */ /* 0x002ff20007810000 */
[----:B------:R-:W1:Y:S01]  /*a1e0*/  MUFU.TANH R140, R18 ;  /* 0x00000012008c7308 */ /* 0x000e620000002400 */
[----:B---3--:R-:W-:Y:S02]  /*a1f0*/  FMNMX.FTZ R0, R139, R0, !PT ;  /* 0x000000008b007209 */ /* 0x008fe40007810000 */
[----:B------:R-:W-:Y:S07]  /*a200*/  IADD3 R16, R134, UR4, RZ ;  /* 0x0000000486107c10 */ /* 0x000fee000fffe0ff */
        /* <DEDUP_REMOVED lines=29> */
[----:B---3--:R-:W-:Y:S01]  /*a3e0*/  FMNMX.FTZ R13, R148, R13, !PT ;  /* 0x0000000d940d7209 */ /* 0x008fe20007810000 */
[----:B------:R-:W-:Y:S08]  /*a3f0*/  LDSM.16.MT88.4 R28, [R134+UR4+0x100] ;  /* 0x00010004861c783b */ /* 0x000ff00008004200 */
[----:B------:R-:W3:Y:S01]  /*a400*/  MUFU.TANH R146, R34 ;  /* 0x0000002200927308 */ /* 0x000ee20000002400 */
[----:B--2---:R-:W-:Y:S09]  /*a410*/  FMNMX.FTZ R0, R149, R0, !PT ;  /* 0x0000000095007209 */ /* 0x004ff20007810000 */
[----:B------:R-:W2:Y:S01]  /*a420*/  MUFU.TANH R144, R35 ;  /* 0x0000002300907308 */ /* 0x000ea20000002400 */
[----:B-1----:R-:W-:Y:S05]  /*a430*/  FMNMX.FTZ R11, R147, R0, !PT ;  /* 0x00000000930b7209 */ /* 0x002fea0007810000 */
[----:B------:R-:W1:Y:S01]  /*a440*/  SHFL.BFLY PT, R2, R11, 0x2, 0x1f ;  /* 0x0c401f000b027f89 */ /* 0x000e6200000e0000 */
[----:B---3--:R-:W-:Y:S04]  /*a450*/  FMNMX.FTZ R13, R146, R13, !PT ;  /* 0x0000000d920d7209 */ /* 0x008fe80007810000 */
[----:B--2---:R-:W-:Y:S03]  /*a460*/  FMNMX.FTZ R9, R144, R13, !PT ;  /* 0x0000000d90097209 */ /* 0x004fe60007810000 */
[----:B------:R-:W-:Y:S01]  /*a470*/  LDSM.16.MT88.4 R12, [R135+UR4+0x100] ;  /* 0x00010004870c783b */ /* 0x000fe20008004200 */
[----:B-1----:R-:W-:Y:S07]  /*a480*/  FMNMX.FTZ R7, R11, R2, !PT ;  /* 0x000000020b077209 */ /* 0x002fee0007810000 */
[----:B------:R-:W1:Y:S08]  /*a490*/  SHFL.BFLY PT, R0, R9, 0x2, 0x1f ;  /* 0x0c401f0009007f89 */ /* 0x000e7000000e0000 */
[----:B------:R-:W2:Y:S01]  /*a4a0*/  SHFL.BFLY PT, R2, R7, 0x1, 0x1f ;  /* 0x0c201f0007027f89 */ /* 0x000ea200000e0000 */
[----:B-1----:R-:W-:Y:S07]  /*a4b0*/  FMNMX.FTZ R5, R9, R0, !PT ;  /* 0x0000000009057209 */ /* 0x002fee0007810000 */
[----:B------:R-:W1:Y:S01]  /*a4c0*/  SHFL.BFLY PT, R0, R5, 0x1, 0x1f ;  /* 0x0c201f0005007f89 */ /* 0x000e6200000e0000 */
[----:B--2---:R-:W-:Y:S05]  /*a4d0*/  FMNMX.FTZ R2, R7, R2, !PT ;  /* 0x0000000207027209 */ /* 0x004fea0007810000 */
[C---:B------:R-:W-:Y:S02]  /*a4e0*/  FADD.FTZ R4, -R2.reuse, R133 ;  /* 0x0000008502047221 */ /* 0x040fe40000010100 */
[----:B------:R-:W-:Y:S02]  /*a4f0*/  FMUL.FTZ R152, R2, c[0x0][0x2d0] ;  /* 0x0000b40002987a20 */ /* 0x000fe40000410000 */
[----:B------:R-:W-:Y:S02]  /*a500*/  FMUL.FTZ R132, R4, c[0x0][0x2d0] ;  /* 0x0000b40004847a20 */ /* 0x000fe40000410000 */
[--C-:B------:R-:W-:Y:S02]  /*a510*/  FFMA.FTZ R163, R145, c[0x0][0x2d0], -R152.reuse ;  /* 0x0000b40091a37a23 */ /* 0x100fe40000010898 */
[--C-:B------:R-:W-:Y:S02]  /*a520*/  FFMA.FTZ R164, R157, c[0x0][0x2d0], -R152.reuse ;  /* 0x0000b4009da47a23 */ /* 0x100fe40000010898 */
[--C-:B------:R-:W-:Y:S01]  /*a530*/  FFMA.FTZ R161, R159, c[0x0][0x2d0], -R152.reuse ;  /* 0x0000b4009fa17a23 */ /* 0x100fe20000010898 */
[----:B------:R-:W2:Y:S01]  /*a540*/  MUFU.EX2 R132, R132 ;  /* 0x0000008400847308 */ /* 0x000ea20000000800 */
[--C-:B------:R-:W-:Y:S02]  /*a550*/  FFMA.FTZ R160, R165, c[0x0][0x2d0], -R152.reuse ;  /* 0x0000b400a5a07a23 */ /* 0x100fe40000010898 */
[--C-:B------:R-:W-:Y:S01]  /*a560*/  FFMA.FTZ R165, R143, c[0x0][0x2d0], -R152.reuse ;  /* 0x0000b4008fa57a23 */ /* 0x100fe20000010898 */
[----:B-1----:R-:W-:Y:S01]  /*a570*/  FMNMX.FTZ R0, R5, R0, !PT ;  /* 0x0000000005007209 */ /* 0x002fe20007810000 */
[--C-:B------:R-:W-:Y:S02]  /*a580*/  FFMA.FTZ R167, R139, c[0x0][0x2d0], -R152.reuse ;  /* 0x0000b4008ba77a23 */ /* 0x100fe40000010898 */
[--C-:B------:R-:W-:Y:S02]  /*a590*/  FFMA.FTZ R182, R155, c[0x0][0x2d0], -R152.reuse ;  /* 0x0000b4009bb67a23 */ /* 0x100fe40000010898 */
[C---:B------:R-:W-:Y:S01]  /*a5a0*/  FMUL.FTZ R145, R0.reuse, c[0x0][0x2d0] ;  /* 0x0000b40000917a20 */ /* 0x040fe20000410000 */
[----:B------:R-:W-:Y:S01]  /*a5b0*/  MUFU.EX2 R164, R164 ;  /* 0x000000a400a47308 */ /* 0x000fe20000000800 */
[----:B------:R-:W-:Y:S02]  /*a5c0*/  FADD.FTZ R4, -R0, R3 ;  /* 0x0000000300047221 */ /* 0x000fe40000010100 */
[--C-:B------:R-:W-:Y:S02]  /*a5d0*/  FFMA.FTZ R162, R158, c[0x0][0x2d0], -R145.reuse ;  /* 0x0000b4009ea27a23 */ /* 0x100fe40000010891 */
[--C-:B------:R-:W-:Y:S01]  /*a5e0*/  FFMA.FTZ R159, R156, c[0x0][0x2d0], -R145.reuse ;  /* 0x0000b4009c9f7a23 */ /* 0x100fe20000010891 */
[----:B------:R-:W-:Y:S01]  /*a5f0*/  IADD3 R156, R187, R16, RZ ;  /* 0x00000010bb9c7210 */ /* 0x000fe20007ffe0ff */
[--C-:B------:R-:W-:Y:S02]  /*a600*/  FFMA.FTZ R158, R168, c[0x0][0x2d0], -R145.reuse ;  /* 0x0000b400a89e7a23 */ /* 0x100fe40000010891 */
[--C-:B------:R-:W-:Y:S01]  /*a610*/  FFMA.FTZ R157, R166, c[0x0][0x2d0], -R145.reuse ;  /* 0x0000b400a69d7a23 */ /* 0x100fe20000010891 */
[----:B------:R-:W1:Y:S01]  /*a620*/  MUFU.EX2 R163, R163 ;  /* 0x000000a300a37308 */ /* 0x000e620000000800 */
[----:B------:R-:W-:Y:S01]  /*a630*/  FMUL.FTZ R3, R4, c[0x0][0x2d0] ;  /* 0x0000b40004037a20 */ /* 0x000fe20000410000 */
[----:B------:R-:W-:Y:S01]  /*a640*/  IADD3 R4, R135, UR4, RZ ;  /* 0x0000000487047c10 */ /* 0x000fe2000fffe0ff */
[C---:B--2---:R-:W-:Y:S02]  /*a650*/  FMUL.FTZ R5, R132.reuse, R129 ;  /* 0x0000008184057220 */ /* 0x044fe40000410000 */
[C---:B------:R-:W-:Y:S01]  /*a660*/  FMUL.FTZ R8, R132.reuse, R124 ;  /* 0x0000007c84087220 */ /* 0x040fe20000410000 */
[----:B------:R-:W-:Y:S01]  /*a670*/  IADD3 R133, R187, R4, RZ ;  /* 0x00000004bb857210 */ /* 0x000fe20007ffe0ff */
[C---:B------:R-:W-:Y:S02]  /*a680*/  FMUL.FTZ R4, R132.reuse, R128 ;  /* 0x0000008084047220 */ /* 0x040fe40000410000 */
[C---:B------:R-:W-:Y:S01]  /*a690*/  FMUL.FTZ R9, R132.reuse, R125 ;  /* 0x0000007d84097220 */ /* 0x040fe20000410000 */
[----:B------:R-:W2:Y:S01]  /*a6a0*/  MUFU.EX2 R3, R3 ;  /* 0x0000000300037308 */ /* 0x000ea20000000800 */
[----:B------:R-:W3:Y:S01]  /*a6b0*/  LDSM.16.MT88.4 R20, [R133+0x100] ;  /* 0x000100008514783b */ /* 0x000ee20000004200 */
[C---:B------:R-:W-:Y:S02]  /*a6c0*/  FMUL.FTZ R16, R132.reuse, R116 ;  /* 0x0000007484107220 */ /* 0x040fe40000410000 */
[C---:B------:R-:W-:Y:S02]  /*a6d0*/  FMUL.FTZ R17, R132.reuse, R117 ;  /* 0x0000007584117220 */ /* 0x040fe40000410000 */
[C---:B------:R-:W-:Y:S02]  /*a6e0*/  FMUL.FTZ R24, R132.reuse, R108 ;  /* 0x0000006c84187220 */ /* 0x040fe40000410000 */
[C---:B------:R-:W-:Y:S02]  /*a6f0*/  FMUL.FTZ R25, R132.reuse, R109 ;  /* 0x0000006d84197220 */ /* 0x040fe40000410000 */
[----:B------:R-:W-:Y:S01]  /*a700*/  MUFU.EX2 R161, R161 ;  /* 0x000000a100a17308 */ /* 0x000fe20000000800 */
[C---:B------:R-:W-:Y:S02]  /*a710*/  FMUL.FTZ R32, R132.reuse, R100 ;  /* 0x0000006484207220 */ /* 0x040fe40000410000 */
[C---:B------:R-:W-:Y:S01]  /*a720*/  FMUL.FTZ R33, R132.reuse, R101 ;  /* 0x0000006584217220 */ /* 0x040fe20000410000 */
[----:B-1----:R-:W-:Y:S01]  /*a730*/  F2FP.BF16.PACK_AB R128, R163, R164 ;  /* 0x000000a4a380723e */ /* 0x002fe200000010ff */
[C---:B------:R-:W-:Y:S02]  /*a740*/  FMUL.FTZ R36, R132.reuse, R36 ;  /* 0x0000002484247220 */ /* 0x040fe40000410000 */
[----:B------:R-:W-:Y:S02]  /*a750*/  FMUL.FTZ R37, R132, R37 ;  /* 0x0000002584257220 */ /* 0x000fe40000410000 */
[--C-:B------:R-:W-:Y:S01]  /*a760*/  FFMA.FTZ R166, R141, c[0x0][0x2d0], -R152.reuse ;  /* 0x0000b4008da67a23 */ /* 0x100fe20000010898 */
[----:B------:R-:W1:Y:S01]  /*a770*/  MUFU.EX2 R160, R160 ;  /* 0x000000a000a07308 */ /* 0x000e620000000800 */
[--C-:B------:R-:W-:Y:S02]  /*a780*/  FFMA.FTZ R168, R137, c[0x0][0x2d0], -R152.reuse ;  /* 0x0000b40089a87a23 */ /* 0x100fe40000010898 */
[--C-:B------:R-:W-:Y:S02]  /*a790*/  FFMA.FTZ R169, R142, c[0x0][0x2d0], -R145.reuse ;  /* 0x0000b4008ea97a23 */ /* 0x100fe40000010891 */
[C---:B--2---:R-:W-:Y:S02]  /*a7a0*/  FMUL.FTZ R6, R3.reuse, R130 ;  /* 0x0000008203067220 */ /* 0x044fe40000410000 */
[C---:B------:R-:W-:Y:S02]  /*a7b0*/  FMUL.FTZ R7, R3.reuse, R131 ;  /* 0x0000008303077220 */ /* 0x040fe40000410000 */
[C---:B------:R-:W-:Y:S01]  /*a7c0*/  FMUL.FTZ R10, R3.reuse, R126 ;  /* 0x0000007e030a7220 */ /* 0x040fe20000410000 */
[----:B------:R-:W-:Y:S01]  /*a7d0*/  MUFU.EX2 R162, R162 ;  /* 0x000000a200a27308 */ /* 0x000fe20000000800 */
[C---:B------:R-:W-:Y:S02]  /*a7e0*/  FMUL.FTZ R11, R3.reuse, R127 ;  /* 0x0000007f030b7220 */ /* 0x040fe40000410000 */
[C---:B------:R-:W-:Y:S01]  /*a7f0*/  FMUL.FTZ R18, R3.reuse, R118 ;  /* 0x0000007603127220 */ /* 0x040fe20000410000 */
[----:B------:R-:W-:Y:S01]  /*a800*/  LDSM.16.MT88.4 R124, [R135+UR4+0x2900] ;  /* 0x00290004877c783b */ /* 0x000fe20008004200 */
[C---:B------:R-:W-:Y:S02]  /*a810*/  FMUL.FTZ R19, R3.reuse, R119 ;  /* 0x0000007703137220 */ /* 0x040fe40000410000 */
[C---:B------:R-:W-:Y:S02]  /*a820*/  FMUL.FTZ R26, R3.reuse, R110 ;  /* 0x0000006e031a7220 */ /* 0x040fe40000410000 */
[C---:B------:R-:W-:Y:S01]  /*a830*/  FMUL.FTZ R27, R3.reuse, R111 ;  /* 0x0000006f031b7220 */ /* 0x040fe20000410000 */
[----:B------:R-:W2:Y:S01]  /*a840*/  MUFU.EX2 R159, R159 ;  /* 0x0000009f009f7308 */ /* 0x000ea20000000800 */
[C---:B------:R-:W-:Y:S01]  /*a850*/  FMUL.FTZ R34, R3.reuse, R102 ;  /* 0x0000006603227220 */ /* 0x040fe20000410000 */
[----:B------:R-:W-:Y:S01]  /*a860*/  LDSM.16.MT88.4 R108, [R156+0x2100] ;  /* 0x002100009c6c783b */ /* 0x000fe20000004200 */
[C---:B------:R-:W-:Y:S01]  /*a870*/  FMUL.FTZ R35, R3.reuse, R103 ;  /* 0x0000006703237220 */ /* 0x040fe20000410000 */
[----:B-1----:R-:W-:Y:S01]  /*a880*/  F2FP.BF16.PACK_AB R130, R160, R161 ;  /* 0x000000a1a082723e */ /* 0x002fe200000010ff */
[C---:B------:R-:W-:Y:S02]  /*a890*/  FMUL.FTZ R38, R3.reuse, R38 ;  /* 0x0000002603267220 */ /* 0x040fe40000410000 */
[----:B------:R-:W-:Y:S02]  /*a8a0*/  FMUL.FTZ R39, R3, R39 ;  /* 0x0000002703277220 */ /* 0x000fe40000410000 */
[--C-:B------:R-:W-:Y:S01]  /*a8b0*/  FFMA.FTZ R170, R138, c[0x0][0x2d0], -R145.reuse ;  /* 0x0000b4008aaa7a23 */ /* 0x100fe20000010891 */
[----:B------:R-:W-:Y:S01]  /*a8c0*/  MUFU.EX2 R158, R158 ;  /* 0x0000009e009e7308 */ /* 0x000fe20000000800 */
[----:B------:R-:W-:Y:S01]  /*a8d0*/  LDSM.16.MT88.4 R100, [R134+UR4+0x2100] ;  /* 0x002100048664783b */ /* 0x000fe20008004200 */
[--C-:B------:R-:W-:Y:S02]  /*a8e0*/  FFMA.FTZ R171, R140, c[0x0][0x2d0], -R145.reuse ;  /* 0x0000b4008cab7a23 */ /* 0x100fe40000010891 */
[--C-:B------:R-:W-:Y:S02]  /*a8f0*/  FFMA.FTZ R172, R136, c[0x0][0x2d0], -R145.reuse ;  /* 0x0000b40088ac7a23 */ /* 0x100fe40000010891 */
[--C-:B------:R-:W-:Y:S02]  /*a900*/  FFMA.FTZ R183, R149, c[0x0][0x2d0], -R152.reuse ;  /* 0x0000b40095b77a23 */ /* 0x100fe40000010898 */
[--C-:B------:R-:W-:Y:S01]  /*a910*/  FFMA.FTZ R191, R150, c[0x0][0x2d0], -R145.reuse ;  /* 0x0000b40096bf7a23 */ /* 0x100fe20000010891 */
[----:B------:R-:W-:Y:S01]  /*a920*/  LDSM.16.MT88.4 R116, [R134+UR4+0x900] ;  /* 0x000900048674783b */ /* 0x000fe20008004200 */
[----:B------:R-:W1:Y:S01]  /*a930*/  MUFU.EX2 R157, R157 ;  /* 0x0000009d009d7308 */ /* 0x000e620000000800 */
[--C-:B------:R-:W-:Y:S02]  /*a940*/  FFMA.FTZ R226, R148, c[0x0][0x2d0], -R145.reuse ;  /* 0x0000b40094e27a23 */ /* 0x100fe40000010891 */
[--C-:B------:R-:W-:Y:S01]  /*a950*/  FFMA.FTZ R225, R146, c[0x0][0x2d0], -R145.reuse ;  /* 0x0000b40092e17a23 */ /* 0x100fe20000010891 */
[----:B--2---:R-:W-:Y:S01]  /*a960*/  F2FP.BF16.PACK_AB R129, R159, R162 ;  /* 0x000000a29f81723e */ /* 0x004fe200000010ff */
[C---:B------:R-:W-:Y:S02]  /*a970*/  FMUL.FTZ R40, R132.reuse, R40 ;  /* 0x0000002884287220 */ /* 0x040fe40000410000 */
[----:B------:R-:W-:Y:S01]  /*a980*/  LDSM.16.MT88.4 R136, [R133+0x2900] ;  /* 0x002900008588783b */ /* 0x000fe20000004200 */
        /* <DEDUP_REMOVED lines=8> */
[----:B------:R-:W-:Y:S01]  /*aa10*/  FMUL.FTZ R47, R3, R47 ;  /* 0x0000002f032f7220 */ /* 0x000fe20000410000 */
[----:B------:R-:W2:Y:S01]  /*aa20*/  MUFU.EX2 R166, R166 ;  /* 0x000000a600a67308 */ /* 0x000ea20000000800 */
[C---:B------:R-:W-:Y:S01]  /*aa30*/  FMUL.FTZ R48, R132.reuse, R48 ;  /* 0x0000003084307220 */ /* 0x040fe20000410000 */
[----:B-1----:R-:W-:Y:S01]  /*aa40*/  F2FP.BF16.PACK_AB R131, R157, R158 ;  /* 0x0000009e9d83723e */ /* 0x002fe200000010ff */
[C---:B------:R-:W-:Y:S02]  /*aa50*/  FMUL.FTZ R49, R132.reuse, R49 ;  /* 0x0000003184317220 */ /* 0x040fe40000410000 */
[C---:B------:R-:W-:Y:S02]  /*aa60*/  FMUL.FTZ R50, R3.reuse, R50 ;  /* 0x0000003203327220 */ /* 0x040fe40000410000 */
[C---:B------:R-:W-:Y:S02]  /*aa70*/  FMUL.FTZ R51, R3.reuse, R51 ;  /* 0x0000003303337220 */ /* 0x040fe40000410000 */
[C---:B------:R-:W-:Y:S01]  /*aa80*/  HMMA.16816.F32.BF16 R4, R128.reuse, R12, R4 ;  /* 0x0000000c8004723c */ /* 0x040fe20000041804 */
[----:B------:R-:W-:Y:S04]  /*aa90*/  MUFU.EX2 R167, R167 ;  /* 0x000000a700a77308 */ /* 0x000fe80000000800 */
[C---:B------:R-:W-:Y:S02]  /*aaa0*/  FMUL.FTZ R52, R132.reuse, R52 ;  /* 0x0000003484347220 */ /* 0x040fe40000410000 */
[C---:B------:R-:W-:Y:S01]  /*aab0*/  FMUL.FTZ R12, R132.reuse, R120 ;  /* 0x00000078840c7220 */ /* 0x040fe20000410000 */
[C---:B------:R-:W-:Y:S03]  /*aac0*/  HMMA.16816.F32.BF16 R8, R128.reuse, R14, R8 ;  /* 0x0000000e8008723c */ /* 0x040fe60000041808 */
[----:B------:R-:W-:Y:S01]  /*aad0*/  MUFU.EX2 R168, R168 ;  /* 0x000000a800a87308 */ /* 0x000fe20000000800 */
[C---:B------:R-:W-:Y:S02]  /*aae0*/  FMUL.FTZ R13, R132.reuse, R121 ;  /* 0x00000079840d7220 */ /* 0x040fe40000410000 */
[C---:B------:R-:W-:Y:S02]  /*aaf0*/  FMUL.FTZ R53, R132.reuse, R53 ;  /* 0x0000003584357220 */ /* 0x040fe40000410000 */
[C---:B------:R-:W-:Y:S04]  /*ab00*/  FMUL.FTZ R14, R3.reuse, R122 ;  /* 0x0000007a030e7220 */ /* 0x040fe80000410000 */
[C---:B------:R-:W-:Y:S01]  /*ab10*/  FMUL.FTZ R15, R3.reuse, R123 ;  /* 0x0000007b030f7220 */ /* 0x040fe20000410000 */
[----:B------:R-:W-:Y:S01]  /*ab20*/  MUFU.EX2 R169, R169 ;  /* 0x000000a900a97308 */ /* 0x000fe20000000800 */
[----:B------:R-:W1:Y:S01]  /*ab30*/  LDSM.16.MT88.4 R120, [R156+0x100] ;  /* 0x000100009c78783b */ /* 0x000e620000004200 */
[C---:B------:R-:W-:Y:S02]  /*ab40*/  FMUL.FTZ R54, R3.reuse, R54 ;  /* 0x0000003603367220 */ /* 0x040fe40000410000 */
[C---:B------:R-:W-:Y:S02]  /*ab50*/  FMUL.FTZ R55, R3.reuse, R55 ;  /* 0x0000003703377220 */ /* 0x040fe40000410000 */
[C---:B---3--:R-:W-:Y:S03]  /*ab60*/  HMMA.16816.F32.BF16 R12, R128.reuse, R20, R12 ;  /* 0x00000014800c723c */ /* 0x048fe6000004180c */
[C---:B------:R-:W-:Y:S01]  /*ab70*/  FMUL.FTZ R56, R132.reuse, R56 ;  /* 0x0000003884387220 */ /* 0x040fe20000410000 */
[----:B------:R-:W3:Y:S01]  /*ab80*/  MUFU.EX2 R170, R170 ;  /* 0x000000aa00aa7308 */ /* 0x000ee20000000800 */
[C---:B------:R-:W-:Y:S02]  /*ab90*/  FMUL.FTZ R57, R132.reuse, R57 ;  /* 0x0000003984397220 */ /* 0x040fe40000410000 */
[C---:B------:R-:W-:Y:S01]  /*aba0*/  FMUL.FTZ R20, R132.reuse, R112 ;  /* 0x0000007084147220 */ /* 0x040fe20000410000 */
[C---:B------:R-:W-:Y:S04]  /*abb0*/  HMMA.16816.F32.BF16 R16, R128.reuse, R22, R16 ;  /* 0x000000168010723c */ /* 0x040fe80000041810 */
[C---:B------:R-:W-:Y:S02]  /*abc0*/  FMUL.FTZ R21, R132.reuse, R113 ;  /* 0x0000007184157220 */ /* 0x040fe40000410000 */
[C---:B------:R-:W-:Y:S01]  /*abd0*/  FMUL.FTZ R58, R3.reuse, R58 ;  /* 0x0000003a033a7220 */ /* 0x040fe20000410000 */
[----:B------:R-:W-:Y:S01]  /*abe0*/  MUFU.EX2 R171, R171 ;  /* 0x000000ab00ab7308 */ /* 0x000fe20000000800 */
[C---:B------:R-:W-:Y:S04]  /*abf0*/  FMUL.FTZ R22, R3.reuse, R114 ;  /* 0x0000007203167220 */ /* 0x040fe80000410000 */
[C---:B------:R-:W-:Y:S02]  /*ac00*/  FMUL.FTZ R23, R3.reuse, R115 ;  /* 0x0000007303177220 */ /* 0x040fe40000410000 */
[----:B------:R-:W4:Y:S01]  /*ac10*/  LDSM.16.MT88.4 R112, [R135+UR4+0x2100] ;  /* 0x002100048770783b */ /* 0x000f220008004200 */
[C---:B------:R-:W-:Y:S02]  /*ac20*/  FMUL.FTZ R59, R3.reuse, R59 ;  /* 0x0000003b033b7220 */ /* 0x040fe40000410000 */
[C---:B------:R-:W-:Y:S01]  /*ac30*/  FMUL.FTZ R60, R132.reuse, R60 ;  /* 0x0000003c843c7220 */ /* 0x040fe20000410000 */
[----:B------:R-:W5:Y:S01]  /*ac40*/  MUFU.EX2 R172, R172 ;  /* 0x000000ac00ac7308 */ /* 0x000f620000000800 */
[C---:B------:R-:W-:Y:S03]  /*ac50*/  HMMA.16816.F32.BF16 R20, R128.reuse, R28, R20 ;  /* 0x0000001c8014723c */ /* 0x040fe60000041814 */
        /* <DEDUP_REMOVED lines=21> */
[----:B------:R-:W1:Y:S01]  /*adb0*/  MUFU.EX2 R226, R226 ;  /* 0x000000e200e27308 */ /* 0x000e620000000800 */
[C---:B------:R-:W-:Y:S02]  /*adc0*/  FMUL.FTZ R70, R3.reuse, R70 ;  /* 0x0000004603467220 */ /* 0x040fe40000410000 */
[C---:B----4-:R-:W-:Y:S04]  /*add0*/  HMMA.16816.F32.BF16 R36, R128.reuse, R112, R36 ;  /* 0x000000708024723c */ /* 0x050fe80000041824 */
[C---:B------:R-:W-:Y:S02]  /*ade0*/  FMUL.FTZ R71, R3.reuse, R71 ;  /* 0x0000004703477220 */ /* 0x040fe40000410000 */
[C---:B------:R-:W-:Y:S01]  /*adf0*/  FMUL.FTZ R72, R132.reuse, R72 ;  /* 0x0000004884487220 */ /* 0x040fe20000410000 */
[----:B------:R-:W-:Y:S01]  /*ae00*/  MUFU.EX2 R225, R225 ;  /* 0x000000e100e17308 */ /* 0x000fe20000000800 */
[C---:B------:R-:W-:Y:S01]  /*ae10*/  HMMA.16816.F32.BF16 R40, R128.reuse, R114, R40 ;  /* 0x000000728028723c */ /* 0x040fe20000041828 */
[----:B------:R-:W-:Y:S03]  /*ae20*/  LDSM.16.MT88.4 R112, [R135+UR4+0x900] ;  /* 0x000900048770783b */ /* 0x000fe60008004200 */
[C---:B------:R-:W-:Y:S02]  /*ae30*/  FMUL.FTZ R73, R132.reuse, R73 ;  /* 0x0000004984497220 */ /* 0x040fe40000410000 */
[C---:B------:R-:W-:Y:S02]  /*ae40*/  FMUL.FTZ R74, R3.reuse, R74 ;  /* 0x0000004a034a7220 */ /* 0x040fe40000410000 */
[C---:B------:R-:W-:Y:S01]  /*ae50*/  FMUL.FTZ R75, R3.reuse, R75 ;  /* 0x0000004b034b7220 */ /* 0x040fe20000410000 */
[C---:B--2---:R-:W-:Y:S03]  /*ae60*/  HMMA.16816.F32.BF16 R44, R128.reuse, R104, R44 ;  /* 0x00000068802c723c */ /* 0x044fe6000004182c */
[C---:B------:R-:W-:Y:S02]  /*ae70*/  FMUL.FTZ R78, R3.reuse, R78 ;  /* 0x0000004e034e7220 */ /* 0x040fe40000410000 */
[C---:B------:R-:W-:Y:S02]  /*ae80*/  FMUL.FTZ R79, R3.reuse, R79 ;  /* 0x0000004f034f7220 */ /* 0x040fe40000410000 */
[C---:B------:R-:W-:Y:S01]  /*ae90*/  FMUL.FTZ R82, R3.reuse, R82 ;  /* 0x0000005203527220 */ /* 0x040fe20000410000 */
[C---:B------:R-:W-:Y:S01]  /*aea0*/  HMMA.16816.F32.BF16 R48, R128.reuse, R106, R48 ;  /* 0x0000006a8030723c */ /* 0x040fe20000041830 */
[----:B------:R-:W2:Y:S03]  /*aeb0*/  LDSM.16.MT88.4 R104, [R135+UR4+0x4100] ;  /* 0x004100048768783b */ /* 0x000ea60008004200 */
[C---:B------:R-:W-:Y:S02]  /*aec0*/  FMUL.FTZ R83, R3.reuse, R83 ;  /* 0x0000005303537220 */ /* 0x040fe40000410000 */
[C---:B------:R-:W-:Y:S02]  /*aed0*/  FMUL.FTZ R84, R132.reuse, R84 ;  /* 0x0000005484547220 */ /* 0x040fe40000410000 */
[C---:B------:R-:W-:Y:S04]  /*aee0*/  HMMA.16816.F32.BF16 R52, R128.reuse, R100, R52 ;  /* 0x000000648034723c */ /* 0x040fe80000041834 */
[C---:B------:R-:W-:Y:S02]  /*aef0*/  FMUL.FTZ R85, R132.reuse, R85 ;  /* 0x0000005584557220 */ /* 0x040fe40000410000 */
[C---:B------:R-:W-:Y:S02]  /*af00*/  FMUL.FTZ R86, R3.reuse, R86 ;  /* 0x0000005603567220 */ /* 0x040fe40000410000 */
[C---:B------:R-:W-:Y:S01]  /*af10*/  HMMA.16816.F32.BF16 R56, R128.reuse, R102, R56 ;  /* 0x000000668038723c */ /* 0x040fe20000041838 */
[----:B------:R-:W4:Y:S03]  /*af20*/  LDSM.16.MT88.4 R100, [R133+0x4100] ;  /* 0x004100008564783b */ /* 0x000f260000004200 */
[C---:B------:R-:W-:Y:S02]  /*af30*/  FMUL.FTZ R87, R3.reuse, R87 ;  /* 0x0000005703577220 */ /* 0x040fe40000410000 */
[C---:B------:R-:W-:Y:S02]  /*af40*/  FMUL.FTZ R88, R132.reuse, R88 ;  /* 0x0000005884587220 */ /* 0x040fe40000410000 */
[C---:B------:R-:W-:Y:S04]  /*af50*/  HMMA.16816.F32.BF16 R60, R128.reuse, R108, R60 ;  /* 0x0000006c803c723c */ /* 0x040fe8000004183c */
[C---:B------:R-:W-:Y:S02]  /*af60*/  FMUL.FTZ R89, R132.reuse, R89 ;  /* 0x0000005984597220 */ /* 0x040fe40000410000 */
[C---:B------:R-:W-:Y:S02]  /*af70*/  FMUL.FTZ R90, R3.reuse, R90 ;  /* 0x0000005a035a7220 */ /* 0x040fe40000410000 */
[C---:B------:R-:W-:Y:S01]  /*af80*/  HMMA.16816.F32.BF16 R64, R128.reuse, R110, R64 ;  /* 0x0000006e8040723c */ /* 0x040fe20000041840 */
[----:B------:R-:W1:Y:S03]  /*af90*/  LDSM.16.MT88.4 R108, [R134+UR4+0x4100] ;  /* 0x00410004866c783b */ /* 0x000e660008004200 */
        /* <DEDUP_REMOVED lines=8> */
[----:B------:R-:W2:Y:S03]  /*b020*/  LDSM.16.MT88.4 R104, [R156+0x4100] ;  /* 0x004100009c68783b */ /* 0x000ea60000004200 */
[C---:B------:R-:W-:Y:S02]  /*b030*/  FMUL.FTZ R76, R132.reuse, R76 ;  /* 0x0000004c844c7220 */ /* 0x040fe40000410000 */
[C---:B------:R-:W-:Y:S02]  /*b040*/  FMUL.FTZ R77, R132.reuse, R77 ;  /* 0x0000004d844d7220 */ /* 0x040fe40000410000 */
[C---:B------:R-:W-:Y:S04]  /*b050*/  FMUL.FTZ R97, R132.reuse, R97 ;  /* 0x0000006184617220 */ /* 0x040fe80000410000 */
[C---:B------:R-:W-:Y:S01]  /*b060*/  FMUL.FTZ R98, R3.reuse, R98 ;  /* 0x0000006203627220 */ /* 0x040fe20000410000 */
[C---:B----4-:R-:W-:Y:S03]  /*b070*/  HMMA.16816.F32.BF16 R76, R128.reuse, R100, R76 ;  /* 0x00000064804c723c */ /* 0x050fe6000004184c */
[C---:B------:R-:W-:Y:S02]  /*b080*/  FMUL.FTZ R80, R132.reuse, R80 ;  /* 0x0000005084507220 */ /* 0x040fe40000410000 */
[----:B------:R-:W-:Y:S02]  /*b090*/  FMUL.FTZ R81, R132, R81 ;  /* 0x0000005184517220 */ /* 0x000fe40000410000 */
[----:B------:R-:W-:Y:S01]  /*b0a0*/  FMUL.FTZ R99, R3, R99 ;  /* 0x0000006303637220 */ /* 0x000fe20000410000 */
[----:B------:R-:W-:Y:S01]  /*b0b0*/  F2FP.BF16.PACK_AB R100, R166, R165 ;  /* 0x000000a5a664723e */ /* 0x000fe200000010ff */
[--C-:B------:R-:W-:Y:S03]  /*b0c0*/  FFMA.FTZ R173, R179, c[0x0][0x2d0], -R152.reuse ;  /* 0x0000b400b3ad7a23 */ /* 0x100fe60000010898 */
[C---:B------:R-:W-:Y:S03]  /*b0d0*/  HMMA.16816.F32.BF16 R80, R128.reuse, R102, R80 ;  /* 0x000000668050723c */ /* 0x040fe60000041850 */
[--C-:B------:R-:W-:Y:S01]  /*b0e0*/  FFMA.FTZ R179, R154, c[0x0][0x2d0], -R145.reuse ;  /* 0x0000b4009ab37a23 */ /* 0x100fe20000010891 */
[----:B---3--:R-:W-:Y:S01]  /*b0f0*/  F2FP.BF16.PACK_AB R101, R170, R169 ;  /* 0x000000a9aa65723e */ /* 0x008fe200000010ff */
[--C-:B------:R-:W-:Y:S01]  /*b100*/  FFMA.FTZ R174, R177, c[0x0][0x2d0], -R152.reuse ;  /* 0x0000b400b1ae7a23 */ /* 0x100fe20000010898 */
[----:B------:R-:W-:Y:S01]  /*b110*/  MUFU.EX2 R173, R173 ;  /* 0x000000ad00ad7308 */ /* 0x000fe20000000800 */
[----:B------:R-:W-:Y:S01]  /*b120*/  F2FP.BF16.PACK_AB R102, R168, R167 ;  /* 0x000000a7a866723e */ /* 0x000fe200000010ff */
[C---:B-1----:R-:W-:Y:S04]  /*b130*/  HMMA.16816.F32.BF16 R84, R128.reuse, R108, R84 ;  /* 0x0000006c8054723c */ /* 0x042fe80000041854 */
[----:B-----5:R-:W-:Y:S01]  /*b140*/  F2FP.BF16.PACK_AB R103, R172, R171 ;  /* 0x000000abac67723e */ /* 0x020fe200000010ff */
[--C-:B------:R-:W-:Y:S02]  /*b150*/  FFMA.FTZ R175, R181, c[0x0][0x2d0], -R152.reuse ;  /* 0x0000b400b5af7a23 */ /* 0x100fe40000010898 */
[--C-:B------:R-:W-:Y:S01]  /*b160*/  FFMA.FTZ R181, R151, c[0x0][0x2d0], -R152.reuse ;  /* 0x0000b40097b57a23 */ /* 0x100fe20000010898 */
[C---:B------:R-:W-:Y:S01]  /*b170*/  HMMA.16816.F32.BF16 R88, R128.reuse, R110, R88 ;  /* 0x0000006e8058723c */ /* 0x040fe20000041858 */
[----:B------:R-:W1:Y:S01]  /*b180*/  LDSM.16.MT88.4 R108, [R133+0x900] ;  /* 0x00090000856c783b */ /* 0x000e620000004200 */
[----:B------:R-:W-:Y:S02]  /*b190*/  MUFU.EX2 R174, R174 ;  /* 0x000000ae00ae7308 */ /* 0x000fe40000000800 */
[--C-:B------:R-:W-:Y:S02]  /*b1a0*/  FFMA.FTZ R177, R178, c[0x0][0x2d0], -R145.reuse ;  /* 0x0000b400b2b17a23 */ /* 0x100fe40000010891 */
[--C-:B------:R-:W-:Y:S02]  /*b1b0*/  FFMA.FTZ R176, R176, c[0x0][0x2d0], -R145.reuse ;  /* 0x0000b400b0b07a23 */ /* 0x100fe40000010891 */
[C---:B--2---:R-:W-:Y:S01]  /*b1c0*/  HMMA.16816.F32.BF16 R92, R128.reuse, R104, R92 ;  /* 0x00000068805c723c */ /* 0x044fe2000004185c */
[----:B------:R-:W-:Y:S03]  /*b1d0*/  LDSM.16.MT88.4 R148, [R133+0x3900] ;  /* 0x003900008594783b */ /* 0x000fe60000004200 */
[--C-:B------:R-:W-:Y:S01]  /*b1e0*/  FFMA.FTZ R178, R180, c[0x0][0x2d0], -R145.reuse ;  /* 0x0000b400b4b27a23 */ /* 0x100fe20000010891 */
[----:B------:R-:W-:Y:S01]  /*b1f0*/  MUFU.EX2 R175, R175 ;  /* 0x000000af00af7308 */ /* 0x000fe20000000800 */
[--C-:B------:R-:W-:Y:S02]  /*b200*/  FFMA.FTZ R180, R153, c[0x0][0x2d0], -R152.reuse ;  /* 0x0000b40099b47a23 */ /* 0x100fe40000010898 */
[----:B------:R-:W-:Y:S01]  /*b210*/  HMMA.16816.F32.BF16 R96, R128, R106, R96 ;  /* 0x0000006a8060723c */ /* 0x000fe20000041860 */
[----:B------:R-:W2:Y:S03]  /*b220*/  LDSM.16.MT88.4 R104, [R156+0x2900] ;  /* 0x002900009c68783b */ /* 0x000ea60000004200 */
[----:B------:R-:W-:Y:S02]  /*b230*/  FFMA.FTZ R152, R147, c[0x0][0x2d0], -R152 ;  /* 0x0000b40093987a23 */ /* 0x000fe40000010898 */
[----:B------:R-:W-:Y:S01]  /*b240*/  FFMA.FTZ R145, R144, c[0x0][0x2d0], -R145 ;  /* 0x0000b40090917a23 */ /* 0x000fe20000010891 */
[----:B------:R-:W-:Y:S01]  /*b250*/  MUFU.EX2 R177, R177 ;  /* 0x000000b100b17308 */ /* 0x000fe20000000800 */
[C---:B------:R-:W-:Y:S05]  /*b260*/  HMMA.16816.F32.BF16 R4, R100.reuse, R112, R4 ;  /* 0x000000706404723c */ /* 0x040fea0000041804 */
[----:B------:R-:W-:Y:S02]  /*b270*/  FFMA.FTZ R162, R3, R210, R162 ;  /* 0x000000d203a27223 */ /* 0x000fe400000100a2 */
[----:B------:R-:W-:Y:S01]  /*b280*/  FFMA.FTZ R164, R132, R211, R164 ;  /* 0x000000d384a47223 */ /* 0x000fe200000100a4 */
[C---:B------:R-:W-:Y:S01]  /*b290*/  HMMA.16816.F32.BF16 R8, R100.reuse, R114, R8 ;  /* 0x000000726408723c */ /* 0x040fe20000041808 */
[----:B------:R-:W-:Y:S01]  /*b2a0*/  LDSM.16.MT88.4 R112, [R133+0x4900] ;  /* 0x004900008570783b */ /* 0x000fe20000004200 */
[----:B------:R3:W-:Y:S02]  /*b2b0*/  MUFU.EX2 R224, R152 ;  /* 0x0000009800e07308 */ /* 0x0007e40000000800 */
[----:B------:R-:W-:Y:S02]  /*b2c0*/  FADD.FTZ R164, R163, R164 ;  /* 0x000000a4a3a47221 */ /* 0x000fe40000010000 */
[----:B------:R-:W-:Y:S02]  /*b2d0*/  FADD.FTZ R159, R159, R162 ;  /* 0x000000a29f9f7221 */ /* 0x000fe40000010000 */
[----:B------:R-:W-:Y:S01]  /*b2e0*/  FADD.FTZ R161, R161, R164 ;  /* 0x000000a4a1a17221 */ /* 0x000fe20000010000 */
[C---:B-1----:R-:W-:Y:S03]  /*b2f0*/  HMMA.16816.F32.BF16 R12, R100.reuse, R108, R12 ;  /* 0x0000006c640c723c */ /* 0x042fe6000004180c */
[----:B------:R1:W-:Y:S01]  /*b300*/  MUFU.EX2 R228, R145 ;  /* 0x0000009100e47308 */ /* 0x0003e20000000800 */
[----:B------:R-:W-:Y:S02]  /*b310*/  FADD.FTZ R158, R158, R159 ;  /* 0x0000009f9e9e7221 */ /* 0x000fe40000010000 */
[----:B------:R-:W-:Y:S02]  /*b320*/  FADD.FTZ R160, R160, R161 ;  /* 0x000000a1a0a07221 */ /* 0x000fe40000010000 */
[C---:B------:R-:W-:Y:S01]  /*b330*/  HMMA.16816.F32.BF16 R16, R100.reuse, R110, R16 ;  /* 0x0000006e6410723c */ /* 0x040fe20000041810 */
[----:B------:R-:W4:Y:S03]  /*b340*/  LDSM.16.MT88.4 R108, [R135+UR4+0x4900] ;  /* 0x00490004876c783b */ /* 0x000f260008004200 */
[----:B------:R-:W-:Y:S01]  /*b350*/  FADD.FTZ R158, R157, R158 ;  /* 0x0000009e9d9e7221 */ /* 0x000fe20000010000 */
[----:B------:R-:W-:Y:S01]  /*b360*/  MUFU.EX2 R176, R176 ;  /* 0x000000b000b07308 */ /* 0x000fe20000000800 */
[----:B------:R-:W-:Y:S02]  /*b370*/  FADD.FTZ R165, R165, R160 ;  /* 0x000000a0a5a57221 */ /* 0x000fe40000010000 */
[C---:B------:R-:W-:Y:S01]  /*b380*/  HMMA.16816.F32.BF16 R20, R100.reuse, R116, R20 ;  /* 0x000000746414723c */ /* 0x040fe20000041814 */
[----:B---3--:R-:W-:Y:S03]  /*b390*/  LDSM.16.MT88.4 R152, [R134+UR4+0x3900] ;  /* 0x003900048698783b */ /* 0x008fe60008004200 */
[----:B------:R-:W-:Y:S02]  /*b3a0*/  FADD.FTZ R169, R169, R158 ;  /* 0x0000009ea9a97221 */ /* 0x000fe40000010000 */
[----:B------:R-:W-:Y:S01]  /*b3b0*/  FADD.FTZ R166, R166, R165 ;  /* 0x000000a5a6a67221 */ /* 0x000fe20000010000 */
[----:B------:R-:W-:Y:S01]  /*b3c0*/  MUFU.EX2 R178, R178 ;  /* 0x000000b200b27308 */ /* 0x000fe20000000800 */
[C---:B------:R-:W-:Y:S01]  /*b3d0*/  HMMA.16816.F32.BF16 R24, R100.reuse, R118, R24 ;  /* 0x000000766418723c */ /* 0x040fe20000041818 */
[----:B------:R-:W-:Y:S03]  /*b3e0*/  LDSM.16.MT88.4 R116, [R156+0x4900] ;  /* 0x004900009c74783b */ /* 0x000fe60000004200 */
[----:B------:R-:W-:Y:S02]  /*b3f0*/  FADD.FTZ R170, R170, R169 ;  /* 0x000000a9aaaa7221 */ /* 0x000fe40000010000 */
[----:B------:R-:W-:Y:S02]  /*b400*/  FADD.FTZ R167, R167, R166 ;  /* 0x000000a6a7a77221 */ /* 0x000fe40000010000 */
[C---:B------:R-:W-:Y:S01]  /*b410*/  HMMA.16816.F32.BF16 R28, R100.reuse, R120, R28 ;  /* 0x00000078641c723c */ /* 0x040fe2000004181c */
[----:B-1----:R-:W-:Y:S01]  /*b420*/  LDSM.16.MT88.4 R144, [R135+UR4+0x3900] ;  /* 0x003900048790783b */ /* 0x002fe20008004200 */
[----:B------:R-:W-:Y:S02]  /*b430*/  MUFU.EX2 R179, R179 ;  /* 0x000000b300b37308 */ /* 0x000fe40000000800 */
[----:B------:R-:W-:Y:S02]  /*b440*/  FADD.FTZ R171, R171, R170 ;  /* 0x000000aaabab7221 */ /* 0x000fe40000010000 */
[----:B------:R-:W-:Y:S02]  /*b450*/  FADD.FTZ R168, R168, R167 ;  /* 0x000000a7a8a87221 */ /* 0x000fe40000010000 */
[C---:B------:R-:W-:Y:S01]  /*b460*/  HMMA.16816.F32.BF16 R32, R100.reuse, R122, R32 ;  /* 0x0000007a6420723c */ /* 0x040fe20000041820 */
[----:B------:R-:W-:Y:S03]  /*b470*/  LDSM.16.MT88.4 R120, [R133+0x1100] ;  /* 0x001100008578783b */ /* 0x000fe60000004200 */
[----:B------:R-:W-:Y:S01]  /*b480*/  MUFU.EX2 R180, R180 ;  /* 0x000000b400b47308 */ /* 0x000fe20000000800 */
[----:B------:R-:W-:Y:S03]  /*b490*/  FADD.FTZ R172, R172, R171 ;  /* 0x000000abacac7221 */ /* 0x000fe60000010000 */
[C---:B------:R-:W-:Y:S06]  /*b4a0*/  HMMA.16816.F32.BF16 R36, R100.reuse, R124, R36 ;  /* 0x0000007c6424723c */ /* 0x040fec0000041824 */
[----:B------:R-:W1:Y:S02]  /*b4b0*/  MUFU.EX2 R181, R181 ;  /* 0x000000b500b57308 */ /* 0x000e640000000800 */
[C---:B------:R-:W-:Y:S01]  /*b4c0*/  HMMA.16816.F32.BF16 R40, R100.reuse, R126, R40 ;  /* 0x0000007e6428723c */ /* 0x040fe20000041828 */
[----:B------:R-:W-:Y:S07]  /*b4d0*/  LDSM.16.MT88.4 R124, [R156+0x1100] ;  /* 0x001100009c7c783b */ /* 0x000fee0000004200 */
[C---:B------:R-:W-:Y:S07]  /*b4e0*/  HMMA.16816.F32.BF16 R44, R100.reuse, R136, R44 ;  /* 0x00000088642c723c */ /* 0x040fee000004182c */
[----:B------:R-:W-:Y:S01]  /*b4f0*/  F2FP.BF16.PACK_AB R137, R226, R191 ;  /* 0x000000bfe289723e */ /* 0x000fe200000010ff */
[C---:B------:R-:W-:Y:S04]  /*b500*/  HMMA.16816.F32.BF16 R48, R100.reuse, R138, R48 ;  /* 0x0000008a6430723c */ /* 0x040fe80000041830 */
[----:B-1----:R-:W-:Y:S04]  /*b510*/  F2FP.BF16.PACK_AB R136, R181, R180 ;  /* 0x000000b4b588723e */ /* 0x002fe800000010ff */
[C---:B------:R-:W-:Y:S04]  /*b520*/  HMMA.16816.F32.BF16 R52, R100.reuse, R140, R52 ;  /* 0x0000008c6434723c */ /* 0x040fe80000041834 */
[----:B------:R-:W-:Y:S02]  /*b530*/  F2FP.BF16.PACK_AB R138, R224, R183 ;  /* 0x000000b7e08a723e */ /* 0x000fe400000010ff */
[----:B------:R-:W-:Y:S02]  /*b540*/  F2FP.BF16.PACK_AB R139, R228, R225 ;  /* 0x000000e1e48b723e */ /* 0x000fe400000010ff */
[C---:B------:R-:W-:Y:S01]  /*b550*/  HMMA.16816.F32.BF16 R56, R100.reuse, R142, R56 ;  /* 0x0000008e6438723c */ /* 0x040fe20000041838 */
[----:B------:R-:W-:Y:S07]  /*b560*/  LDSM.16.MT88.4 R140, [R156+0x1900] ;  /* 0x001900009c8c783b */ /* 0x000fee0000004200 */
[C---:B--2---:R-:W-:Y:S08]  /*b570*/  HMMA.16816.F32.BF16 R60, R100.reuse, R104, R60 ;  /* 0x00000068643c723c */ /* 0x044ff0000004183c */
[C---:B------:R-:W-:Y:S01]  /*b580*/  HMMA.16816.F32.BF16 R64, R100.reuse, R106, R64 ;  /* 0x0000006a6440723c */ /* 0x040fe20000041840 */
[----:B------:R-:W1:Y:S07]  /*b590*/  LDSM.16.MT88.4 R104, [R134+UR4+0x4900] ;  /* 0x004900048668783b */ /* 0x000e6e0008004200 */
[C---:B----4-:R-:W-:Y:S08]  /*b5a0*/  HMMA.16816.F32.BF16 R68, R100.reuse, R108, R68 ;  /* 0x0000006c6444723c */ /* 0x050ff00000041844 */
[C---:B------:R-:W-:Y:S01]  /*b5b0*/  HMMA.16816.F32.BF16 R72, R100.reuse, R110, R72 ;  /* 0x0000006e6448723c */ /* 0x040fe20000041848 */
[----:B------:R-:W2:Y:S07]  /*b5c0*/  LDSM.16.MT88.4 R108, [R135+UR4+0x1100] ;  /* 0x00110004876c783b */ /* 0x000eae0008004200 */
[C---:B------:R-:W-:Y:S08]  /*b5d0*/  HMMA.16816.F32.BF16 R76, R100.reuse, R112, R76 ;  /* 0x00000070644c723c */ /* 0x040ff0000004184c */
[C---:B------:R-:W-:Y:S01]  /*b5e0*/  HMMA.16816.F32.BF16 R80, R100.reuse, R114, R80 ;  /* 0x000000726450723c */ /* 0x040fe20000041850 */
[----:B------:R-:W3:Y:S07]  /*b5f0*/  LDSM.16.MT88.4 R112, [R134+UR4+0x1100] ;  /* 0x001100048670783b */ /* 0x000eee0008004200 */
[C---:B-1----:R-:W-:Y:S08]  /*b600*/  HMMA.16816.F32.BF16 R84, R100.reuse, R104, R84 ;  /* 0x000000686454723c */ /* 0x042ff00000041854 */
[C---:B------:R-:W-:Y:S01]  /*b610*/  HMMA.16816.F32.BF16 R88, R100.reuse, R106, R88 ;  /* 0x0000006a6458723c */ /* 0x040fe20000041858 */
[----:B------:R-:W1:Y:S07]  /*b620*/  LDSM.16.MT88.4 R104, [R135+UR4+0x3100] ;  /* 0x003100048768783b */ /* 0x000e6e0008004200 */
[C---:B------:R-:W-:Y:S08]  /*b630*/  HMMA.16816.F32.BF16 R92, R100.reuse, R116, R92 ;  /* 0x00000074645c723c */ /* 0x040ff0000004185c */
[----:B------:R-:W-:Y:S01]  /*b640*/  HMMA.16816.F32.BF16 R96, R100, R118, R96 ;  /* 0x000000766460723c */ /* 0x000fe20000041860 */
[----:B------:R-:W4:Y:S06]  /*b650*/  LDSM.16.MT88.4 R116, [R133+0x3100] ;  /* 0x003100008574783b */ /* 0x000f2c0000004200 */
        /* <DEDUP_REMOVED lines=14> */
[----:B------:R-:W2:Y:S03]  /*b740*/  LDSM.16.MT88.4 R108, [R134+UR4+0x3100] ;  /* 0x00310004866c783b */ /* 0x000ea60008004200 */
        /* <DEDUP_REMOVED lines=14> */
[C---:B------:R-:W-:Y:S01]  /*b830*/  HMMA.16816.F32.BF16 R32, R100.reuse, R126, R32 ;  /* 0x0000007e6420723c */ /* 0x040fe20000041820 */
[----:B------:R-:W-:Y:S07]  /*b840*/  LDSM.16.MT88.4 R124, [R135+UR4+0x1900] ;  /* 0x00190004877c783b */ /* 0x000fee0008004200 */
[C---:B-1----:R-:W-:Y:S08]  /*b850*/  HMMA.16816.F32.BF16 R36, R100.reuse, R104, R36 ;  /* 0x000000686424723c */ /* 0x042ff00000041824 */
[C---:B------:R-:W-:Y:S01]  /*b860*/  HMMA.16816.F32.BF16 R40, R100.reuse, R106, R40 ;  /* 0x0000006a6428723c */ /* 0x040fe20000041828 */
[----:B------:R-:W1:Y:S07]  /*b870*/  LDSM.16.MT88.4 R104, [R135+UR4+0x5100] ;  /* 0x005100048768783b */ /* 0x000e6e0008004200 */
[C---:B----4-:R-:W-:Y:S08]  /*b880*/  HMMA.16816.F32.BF16 R44, R100.reuse, R116, R44 ;  /* 0x00000074642c723c */ /* 0x050ff0000004182c */
[C---:B------:R-:W-:Y:S01]  /*b890*/  HMMA.16816.F32.BF16 R48, R100.reuse, R118, R48 ;  /* 0x000000766430723c */ /* 0x040fe20000041830 */
[----:B------:R-:W4:Y:S07]  /*b8a0*/  LDSM.16.MT88.4 R116, [R133+0x5100] ;  /* 0x005100008574783b */ /* 0x000f2e0000004200 */
[C---:B--2---:R-:W-:Y:S08]  /*b8b0*/  HMMA.16816.F32.BF16 R52, R100.reuse, R108, R52 ;  /* 0x0000006c6434723c */ /* 0x044ff00000041834 */
[C---:B------:R-:W-:Y:S01]  /*b8c0*/  HMMA.16816.F32.BF16 R56, R100.reuse, R110, R56 ;  /* 0x0000006e6438723c */ /* 0x040fe20000041838 */
[----:B------:R-:W2:Y:S07]  /*b8d0*/  LDSM.16.MT88.4 R108, [R134+UR4+0x5100] ;  /* 0x00510004866c783b */ /* 0x000eae0008004200 */
[C---:B---3--:R-:W-:Y:S08]  /*b8e0*/  HMMA.16816.F32.BF16 R60, R100.reuse, R112, R60 ;  /* 0x00000070643c723c */ /* 0x048ff0000004183c */
[C---:B------:R-:W-:Y:S01]  /*b8f0*/  HMMA.16816.F32.BF16 R64, R100.reuse, R114, R64 ;  /* 0x000000726440723c */ /* 0x040fe20000041840 */
[----:B------:R-:W3:Y:S07]  /*b900*/  LDSM.16.MT88.4 R112, [R156+0x5100] ;  /* 0x005100009c70783b */ /* 0x000eee0000004200 */
[C---:B-1----:R-:W-:Y:S08]  /*b910*/  HMMA.16816.F32.BF16 R68, R100.reuse, R104, R68 ;  /* 0x000000686444723c */ /* 0x042ff00000041844 */
[C---:B------:R-:W-:Y:S01]  /*b920*/  HMMA.16816.F32.BF16 R72, R100.reuse, R106, R72 ;  /* 0x0000006a6448723c */ /* 0x040fe20000041848 */
[----:B------:R-:W-:Y:S07]  /*b930*/  LDSM.16.MT88.4 R104, [R134+UR4+0x1900] ;  /* 0x001900048668783b */ /* 0x000fee0008004200 */
[C---:B----4-:R-:W-:Y:S08]  /*b940*/  HMMA.16816.F32.BF16 R76, R100.reuse, R116, R76 ;  /* 0x00000074644c723c */ /* 0x050ff0000004184c */
[C---:B------:R-:W-:Y:S01]  /*b950*/  HMMA.16816.F32.BF16 R80, R100.reuse, R118, R80 ;  /* 0x000000766450723c */ /* 0x040fe20000041850 */
[----:B------:R-:W1:Y:S07]  /*b960*/  LDSM.16.MT88.4 R116, [R133+0x1900] ;  /* 0x001900008574783b */ /* 0x000e6e0000004200 */
[C---:B--2---:R-:W-:Y:S08]  /*b970*/  HMMA.16816.F32.BF16 R84, R100.reuse, R108, R84 ;  /* 0x0000006c6454723c */ /* 0x044ff00000041854 */
[C---:B------:R-:W-:Y:S08]  /*b980*/  HMMA.16816.F32.BF16 R88, R100.reuse, R110, R88 ;  /* 0x0000006e6458723c */ /* 0x040ff00000041858 */
[C---:B---3--:R-:W-:Y:S08]  /*b990*/  HMMA.16816.F32.BF16 R92, R100.reuse, R112, R92 ;  /* 0x00000070645c723c */ /* 0x048ff0000004185c */
[----:B------:R-:W-:Y:S08]  /*b9a0*/  HMMA.16816.F32.BF16 R96, R100, R114, R96 ;  /* 0x000000726460723c */ /* 0x000ff00000041860 */
[C---:B------:R-:W-:Y:S01]  /*b9b0*/  HMMA.16816.F32.BF16 R128, R136.reuse, R124, R4 ;  /* 0x0000007c8880723c */ /* 0x040fe20000041804 */
[----:B------:R-:W2:Y:S07]  /*b9c0*/  LDSM.16.MT88.4 R4, [R156+0x3900] ;  /* 0x003900009c04783b */ /* 0x000eae0000004200 */
[C---:B------:R-:W-:Y:S01]  /*b9d0*/  HMMA.16816.F32.BF16 R124, R136.reuse, R126, R8 ;  /* 0x0000007e887c723c */ /* 0x040fe20000041808 */
[----:B------:R-:W3:Y:S07]  /*b9e0*/  LDSM.16.MT88.4 R8, [R135+UR4+0x5900] ;  /* 0x005900048708783b */ /* 0x000eee0008004200 */
[C---:B-1----:R-:W-:Y:S01]  /*b9f0*/  HMMA.16816.F32.BF16 R120, R136.reuse, R116, R12 ;  /* 0x000000748878723c */ /* 0x042fe2000004180c */
[----:B------:R1:W4:Y:S07]  /*ba00*/  LDSM.16.MT88.4 R12, [R133+0x5900] ;  /* 0x00590000850c783b */ /* 0x00032e0000004200 */
[C---:B------:R-:W-:Y:S07]  /*ba10*/  HMMA.16816.F32.BF16 R116, R136.reuse, R118, R16 ;  /* 0x000000768874723c */ /* 0x040fee0000041810 */
[----:B------:R-:W-:Y:S01]  /*ba20*/  IADD3 R16, R222, -0x2, RZ ;  /* 0xfffffffede107810 */ /* 0x000fe20007ffe0ff */
[C---:B------:R-:W-:Y:S03]  /*ba30*/  HMMA.16816.F32.BF16 R112, R136.reuse, R104, R20 ;  /* 0x000000688870723c */ /* 0x040fe60000041814 */
[C---:B------:R-:W-:Y:S05]  /*ba40*/  ISETP.GE.AND P6, PT, R16.reuse, R193, PT ;  /* 0x000000c11000720c */ /* 0x040fea0003fc6270 */
[C---:B------:R-:W-:Y:S04]  /*ba50*/  HMMA.16816.F32.BF16 R108, R136.reuse, R106, R24 ;  /* 0x0000006a886c723c */ /* 0x040fe80000041818 */
[----:B-1----:R-:W-:Y:S04]  /*ba60*/  MOV R133, R2 ;  /* 0x0000000200857202 */ /* 0x002fe80000000f00 */
        /* <DEDUP_REMOVED lines=8> */
[C---:B--2---:R-:W-:Y:S07]  /*baf0*/  HMMA.16816.F32.BF16 R60, R136.reuse, R4, R60 ;  /* 0x00000004883c723c */ /* 0x044fee000004183c */
[----:B------:R-:W-:Y:S01]  /*bb00*/  @P6 SHF.R.S32.HI R5, RZ, 0x1f, R16 ;  /* 0x0000001fff056819 */ /* 0x000fe20000011410 */
[C---:B------:R-:W-:Y:S04]  /*bb10*/  HMMA.16816.F32.BF16 R64, R136.reuse, R6, R64 ;  /* 0x000000068840723c */ /* 0x040fe80000041840 */
[----:B------:R-:W-:Y:S04]  /*bb20*/  @P6 IMAD R5, R5, c[0x0][0x1e0], RZ ;  /* 0x0000780005056a24 */ /* 0x000fe800078e02ff */
[C---:B---3--:R-:W-:Y:S04]  /*bb30*/  HMMA.16816.F32.BF16 R68, R136.reuse, R8, R68 ;  /* 0x000000088844723c */ /* 0x048fe80000041844 */
[C---:B------:R-:W-:Y:S02]  /*bb40*/  @P6 IMAD R5, R16.reuse, c[0x0][0x1e4], R5 ;  /* 0x0000790010056a24 */ /* 0x040fe400078e0205 */
[----:B------:R-:W-:Y:S02]  /*bb50*/  @P6 IMAD.WIDE.U32 R16, R16, c[0x0][0x1e0], RZ ;  /* 0x0000780010106a25 */ /* 0x000fe400078e00ff */
[C---:B------:R-:W-:Y:S04]  /*bb60*/  HMMA.16816.F32.BF16 R72, R136.reuse, R10, R72 ;  /* 0x0000000a8848723c */ /* 0x040fe80000041848 */
[----:B------:R-:W-:Y:S02]  /*bb70*/  @P6 IADD3 R5, R17, R5, RZ ;  /* 0x0000000511056210 */ /* 0x000fe40007ffe0ff */
[C---:B------:R-:W-:Y:S02]  /*bb80*/  @P6 SHF.L.U32 R8, R16.reuse, 0x6, RZ ;  /* 0x0000000610086819 */ /* 0x040fe400000006ff */
[----:B------:R-:W-:Y:S01]  /*bb90*/  @P6 SHF.L.U64.HI R9, R16, 0x6, R5 ;  /* 0x0000000610096819 */ /* 0x000fe20000010205 */
[C---:B----4-:R-:W-:Y:S01]  /*bba0*/  HMMA.16816.F32.BF16 R76, R136.reuse, R12, R76 ;  /* 0x0000000c884c723c */ /* 0x050fe2000004184c */
[----:B------:R-:W1:Y:S02]  /*bbb0*/  LDSM.16.MT88.4 R4, [R134+UR4+0x5900] ;  /* 0x005900048604783b */ /* 0x000e640008004200 */
[C---:B------:R-:W-:Y:S02]  /*bbc0*/  @P6 IADD3 R3, P0, R8.reuse, R202, RZ ;  /* 0x000000ca08036210 */ /* 0x040fe40007f1e0ff */
[C---:B------:R-:W-:Y:S02]  /*bbd0*/  @P6 IADD3 R17, P4, R8.reuse, R217, RZ ;  /* 0x000000d908116210 */ /* 0x040fe40007f9e0ff */
[----:B------:R-:W-:Y:S01]  /*bbe0*/  @P6 LEA R18, P5, R3, c[0x0][0x1c8], 0x1 ;  /* 0x0000720003126a11 */ /* 0x000fe200078a08ff */
[C---:B------:R-:W-:Y:S04]  /*bbf0*/  HMMA.16816.F32.BF16 R80, R136.reuse, R14, R80 ;  /* 0x0000000e8850723c */ /* 0x040fe80000041850 */
[----:B------:R-:W-:Y:S02]  /*bc00*/  @P6 IADD3.X R10, R9, R207, RZ, P0, !PT ;  /* 0x000000cf090a6210 */ /* 0x000fe400007fe4ff */
[----:B------:R-:W-:Y:S02]  /*bc10*/  @P6 LEA R16, P0, R17, c[0x0][0x1c8], 0x1 ;  /* 0x0000720011106a11 */ /* 0x000fe400078008ff */
[----:B------:R-:W-:Y:S04]  /*bc20*/  @P6 IADD3.X R20, R9, R216, RZ, P4, !PT ;  /* 0x000000d809146210 */ /* 0x000fe800027fe4ff */
[----:B------:R-:W-:Y:S02]  /*bc30*/  @P6 LEA.HI.X R19, R3, c[0x0][0x1cc], R10, 0x1, P5 ;  /* 0x0000730003136a11 */ /* 0x000fe400028f0c0a */
[----:B------:R-:W-:Y:S02]  /*bc40*/  @P6 LEA.HI.X R17, R17, c[0x0][0x1cc], R20, 0x1, P0 ;  /* 0x0000730011116a11 */ /* 0x000fe400000f0c14 */
[----:B------:R-:W-:Y:S02]  /*bc50*/  @P6 IADD3 R20, P5, R197, R8, RZ ;  /* 0x00000008c5146210 */ /* 0x000fe40007fbe0ff */
[----:B------:R-:W-:Y:S02]  /*bc60*/  @P6 IADD3 R13, P0, R8, R215, RZ ;  /* 0x000000d7080d6210 */ /* 0x000fe40007f1e0ff */
[----:B------:R-:W-:Y:S02]  /*bc70*/  @P6 IADD3.X R3, R196, R9, RZ, P5, !PT ;  /* 0x00000009c4036210 */ /* 0x000fe40002ffe4ff */
[C---:B------:R-:W-:Y:S02]  /*bc80*/  @P6 IADD3 R21, P4, R20.reuse, R202, RZ ;  /* 0x000000ca14156210 */ /* 0x040fe40007f9e0ff */
[----:B------:R-:W-:Y:S02]  /*bc90*/  @P6 IADD3.X R24, R9, R213, RZ, P0, !PT ;  /* 0x000000d509186210 */ /* 0x000fe400007fe4ff */
[----:B------:R-:W2:Y:S01]  /*bca0*/  LDSM.16.MT88.4 R8, [R156+0x5900] ;  /* 0x005900009c08783b */ /* 0x000ea20000004200 */
[----:B------:R-:W-:Y:S02]  /*bcb0*/  @P6 LEA R22, P0, R21, c[0x0][0x1c8], 0x1 ;  /* 0x0000720015166a11 */ /* 0x000fe400078008ff */
[----:B------:R-:W-:Y:S02]  /*bcc0*/  @P6 IADD3.X R26, R3, R207, RZ, P4, !PT ;  /* 0x000000cf031a6210 */ /* 0x000fe400027fe4ff */
[----:B------:R-:W-:Y:S02]  /*bcd0*/  @P6 LEA R12, P5, R13, c[0x0][0x1c8], 0x1 ;  /* 0x000072000d0c6a11 */ /* 0x000fe400078a08ff */
[----:B------:R-:W-:Y:S01]  /*bce0*/  @P6 LEA.HI.X R23, R21, c[0x0][0x1cc], R26, 0x1, P0 ;  /* 0x0000730015176a11 */ /* 0x000fe200000f0c1a */
[C---:B-1----:R-:W-:Y:S01]  /*bcf0*/  HMMA.16816.F32.BF16 R84, R136.reuse, R4, R84 ;  /* 0x000000048854723c */ /* 0x042fe20000041854 */
[----:B------:R-:W-:Y:S02]  /*bd00*/  MOV R21, UR7 ;  /* 0x0000000700157c02 */ /* 0x000fe40008000f00 */
[----:B------:R-:W-:Y:S02]  /*bd10*/  @P6 LEA.HI.X R13, R13, c[0x0][0x1cc], R24, 0x1, P5 ;  /* 0x000073000d0d6a11 */ /* 0x000fe400028f0c18 */
[C---:B------:R-:W-:Y:S01]  /*bd20*/  @P6 IADD3 R24, P0, R20.reuse, R217, RZ ;  /* 0x000000d914186210 */ /* 0x040fe20007f1e0ff */
[----:B------:R-:W-:Y:S01]  /*bd30*/  @P6 IMAD R26, R21, 0x3000, R198 ;  /* 0x00003000151a6824 */ /* 0x000fe200078e02c6 */
[----:B------:R-:W-:Y:S01]  /*bd40*/  @P6 IADD3 R25, P4, R20, R215, RZ ;  /* 0x000000d714196210 */ /* 0x000fe20007f9e0ff */
[C---:B------:R-:W-:Y:S04]  /*bd50*/  HMMA.16816.F32.BF16 R88, R136.reuse, R6, R88 ;  /* 0x000000068858723c */ /* 0x040fe80000041858 */
[C---:B------:R-:W-:Y:S02]  /*bd60*/  @P6 IADD3.X R15, R3.reuse, R216, RZ, P0, !PT ;  /* 0x000000d8030f6210 */ /* 0x040fe400007fe4ff */
[----:B------:R-:W-:Y:S02]  /*bd70*/  @P6 IADD3.X R28, R3, R213, RZ, P4, !PT ;  /* 0x000000d5031c6210 */ /* 0x000fe400027fe4ff */
[----:B------:R-:W-:Y:S04]  /*bd80*/  @P6 SHF.L.U32 R3, R26, 0x1, RZ ;  /* 0x000000011a036819 */ /* 0x000fe800000006ff */
[C---:B------:R-:W-:Y:S01]  /*bd90*/  @P6 LEA R14, P5, R24.reuse, c[0x0][0x1c8], 0x1 ;  /* 0x00007200180e6a11 */ /* 0x040fe200078a08ff */
[----:B------:R-:W-:Y:S01]  /*bda0*/  @!PT LDS RZ, [RZ] ;  /* 0x00000000fffff984 */ /* 0x000fe20000000800 */
[----:B------:R-:W-:Y:S01]  /*bdb0*/  @!PT LDS RZ, [RZ] ;  /* 0x00000000fffff984 */ /* 0x000fe20000000800 */
[----:B------:R-:W-:Y:S01]  /*bdc0*/  @!PT LDS RZ, [RZ] ;  /* 0x00000000fffff984 */ /* 0x000fe20000000800 */
[----:B------:R1:W-:Y:S01]  /*bdd0*/  @P6 LDGSTS.E.BYPASS.LTC128B.128 [R3+0xc100], [R18.64], !P3 ;  /* 0x0c10000012036fae */ /* 0x0003e2000d901d4a */
[C---:B------:R-:W-:Y:S02]  /*bde0*/  @P6 LEA R20, P0, R25.reuse, c[0x0][0x1c8], 0x1 ;  /* 0x0000720019146a11 */ /* 0x040fe400078008ff */
[----:B------:R-:W-:Y:S02]  /*bdf0*/  @P6 LEA.HI.X R15, R24, c[0x0][0x1cc], R15, 0x1, P5 ;  /* 0x00007300180f6a11 */ /* 0x000fe400028f0c0f */
[----:B------:R-:W-:Y:S02]  /*be00*/  @P6 LEA.HI.X R21, R25, c[0x0][0x1cc], R28, 0x1, P0 ;  /* 0x0000730019156a11 */ /* 0x000fe400000f0c1c */
[----:B------:R-:W-:Y:S01]  /*be10*/  ISETP.GT.AND P0, PT, R222, R223, PT ;  /* 0x000000dfde00720c */ /* 0x000fe20003f04270 */
[----:B------:R1:W-:Y:S01]  /*be20*/  @P6 LDGSTS.E.BYPASS.LTC128B.128 [R3+0xe100], [R16.64], !P2 ;  /* 0x0e10000010036fae */ /* 0x0003e2000d101d4a */
[----:B------:R-:W-:Y:S01]  /*be30*/  MOV R222, R214 ;  /* 0x000000d600de7202 */ /* 0x000fe20000000f00 */
[C---:B--2---:R-:W-:Y:S06]  /*be40*/  HMMA.16816.F32.BF16 R92, R136.reuse, R8, R92 ;  /* 0x00000008885c723c */ /* 0x044fec000004185c */
[----:B------:R1:W-:Y:S02]  /*be50*/  @P6 LDGSTS.E.BYPASS.LTC128B.128 [R3+0x10100], [R12.64], !P1 ;  /* 0x101000000c036fae */ /* 0x0003e4000c901d4a */
[----:B------:R-:W-:Y:S06]  /*be60*/  HMMA.16816.F32.BF16 R96, R136, R10, R96 ;  /* 0x0000000a8860723c */ /* 0x000fec0000041860 */
[----:B------:R1:W-:Y:S08]  /*be70*/  @P6 LDGSTS.E.BYPASS.LTC128B.128 [R3+0xd100], [R22.64], !P3 ;  /* 0x0d10000016036fae */ /* 0x0003f0000d901d4a */
[----:B------:R1:W-:Y:S08]  /*be80*/  @P6 LDGSTS.E.BYPASS.LTC128B.128 [R3+0xf100], [R14.64], !P2 ;  /* 0x0f1000000e036fae */ /* 0x0003f0000d101d4a */
[----:B------:R1:W-:Y:S08]  /*be90*/  @P6 LDGSTS.E.BYPASS.LTC128B.128 [R3+0x11100], [R20.64], !P1 ;  /* 0x1110000014036fae */ /* 0x0003f0000c901d4a */
[----:B------:R-:W0:Y:S01]  /*bea0*/  LDGDEPBAR ;  /* 0x00000000000079af */ /* 0x000e220000000000 */
[----:B-1----:R-:W-:Y:S01]  /*beb0*/  MOV R3, R0 ;  /* 0x0000000000037202 */ /* 0x002fe20000000f00 */
[----:B------:R-:W-:-:S06]  /*bec0*/  @P0 BRA `(.L_x_1599) ;  /* 0xffffd1b000000947 */ /* 0x000fcc000383ffff */
.L_x_1598:
[----:B------:R-:W-:-:S13]  /*bed0*/  ISETP.GE.AND P0, PT, R214, R193, PT ;  /* 0x000000c1d600720c */ /* 0x000fda0003f06270 */
[----:B------:R-:W-:Y:S05]  /*bee0*/  @!P0 BRA `(.L_x_1600) ;  /* 0x00003a2000008947 */ /* 0x000fea0003800000 */
[----:B------:R-:W-:Y:S01]  /*bef0*/  PLOP3.LUT P5, PT, PT, PT, UP2, 0x80, 0x0 ;  /* 0x000000000000781c */ /* 0x000fe20003faf028 */
[----:B------:R-:W-:Y:S01]  /*bf00*/  IMAD.MOV.U32 R133, RZ, RZ, 0x40 ;  /* 0x00000040ff857424 */ /* 0x000fe200078e00ff */
[----:B------:R-:W-:Y:S01]  /*bf10*/  PLOP3.LUT P4, PT, PT, PT, UP2, 0x80, 0x0 ;  /* 0x000000000000781c */ /* 0x000fe20003f8f028 */
[----:B------:R-:W-:Y:S01]  /*bf20*/  IMAD.MOV.U32 R3, RZ, RZ, R0 ;  /* 0x000000ffff037224 */ /* 0x000fe200078e0000 */
[----:B------:R-:W-:Y:S01]  /*bf30*/  LOP3.LUT P0, RZ, R212, 0x4, RZ, 0xc0, !PT ;  /* 0x00000004d4ff7812 */ /* 0x000fe2000780c0ff */
[----:B------:R-:W-:Y:S01]  /*bf40*/  IMAD.MOV.U32 R132, RZ, RZ, R2 ;  /* 0x000000ffff847224 */ /* 0x000fe200078e0002 */
[C---:B------:R-:W-:Y:S02]  /*bf50*/  IADD3 R212, P6, R200.reuse, 0x40, RZ ;  /* 0x00000040c8d47810 */ /* 0x040fe40007fde0ff */
[----:B------:R-:W-:Y:S02]  /*bf60*/  SEL R133, R133, 0xffffffc0, !P0 ;  /* 0xffffffc085857807 */ /* 0x000fe40004000000 */
[----:B------:R-:W-:Y:S01]  /*bf70*/  IADD3 R220, P0, R200, 0x80, RZ ;  /* 0x00000080c8dc7810 */ /* 0x000fe20007f1e0ff */
[----:B------:R-:W-:Y:S01]  /*bf80*/  IMAD.X R221, RZ, RZ, R205, P6 ;  /* 0x000000ffffdd7224 */ /* 0x000fe200030e06cd */
[C---:B------:R-:W-:Y:S01]  /*bf90*/  IADD3 R216, P6, R202.reuse, 0x80, RZ ;  /* 0x00000080cad87810 */ /* 0x040fe20007fde0ff */
[----:B------:R-:W-:Y:S01]  /*bfa0*/  @P5 IMAD.HI.U32 R213, R199, c[0x0][0x2c8], RZ ;  /* 0x0000b200c7d55a27 */ /* 0x000fe200078e00ff */
[----:B------:R-:W-:-:S03]  /*bfb0*/  IADD3 R218, P5, R202, 0x40, RZ ;  /* 0x00000040cada7810 */ /* 0x000fc60007fbe0ff */
[----:B------:R-:W-:Y:S01]  /*bfc0*/  IMAD.X R219, RZ, RZ, R205, P0 ;  /* 0x000000ffffdb7224 */ /* 0x000fe200000e06cd */
[----:B------:R-:W-:Y:S01]  /*bfd0*/  @P4 SHF.R.U32.HI R213, RZ, c[0x0][0x2cc], R213 ;  /* 0x0000b300ffd54a19 */ /* 0x000fe200000116d5 */
[--C-:B------:R-:W-:Y:S02]  /*bfe0*/  IMAD.X R217, RZ, RZ, R207.reuse, P5 ;  /* 0x000000ffffd97224 */ /* 0x100fe400028e06cf */
[----:B------:R-:W-:Y:S02]  /*bff0*/  IMAD.X R215, RZ, RZ, R207, P6 ;  /* 0x000000ffffd77224 */ /* 0x000fe400030e06cf */
.L_x_1609:
[----:B------:R-:W-:Y:S04]  /*c000*/  DEPBAR.LE SB0, 0x2 ;  /* 0x000080800000791a */ /* 0x000fe80000000000 */
[----:B------:R-:W-:Y:S01]  /*c010*/  BAR.SYNC.DEFER_BLOCKING 0x0 ;  /* 0x0000000000007b1d */ /* 0x000fe20000010000 */
[----:B------:R-:W-:Y:S01]  /*c020*/  UIMAD UR4, UR5, 0x6000, URZ ;  /* 0x00006000050478a4 */ /* 0x000fe2000f8e023f */
[----:B------:R-:W-:Y:S01]  /*c030*/  ISETP.GE.AND P6, PT, R193, R214, PT ;  /* 0x000000d6c100720c */ /* 0x000fe20003fc6270 */
[----:B------:R-:W-:Y:S02]  /*c040*/  UIADD3 UR9, UR7, 0x1, URZ ;  /* 0x0000000107097890 */ /* 0x000fe4000fffe03f */
[----:B------:R-:W-:Y:S02]  /*c050*/  UISETP.GE.AND UP0, UPT, UR7, 0x1, UPT ;  /* 0x000000010700788c */ /* 0x000fe4000bf06270 */
[----:B------:R-:W-:Y:S05]  /*c060*/  IADD3 R0, R188, UR4, RZ ;  /* 0x00000004bc007c10 */ /* 0x000fea000fffe0ff */
[----:B------:R-:W-:Y:S01]  /*c070*/  IMAD.IADD R192, R189, 0x1, R0 ;  /* 0x00000001bdc07824 */ /* 0x000fe200078e0200 */
[----:B------:R-:W-:Y:S02]  /*c080*/  IADD3 R0, R133, R0, RZ ;  /* 0x0000000085007210 */ /* 0x000fe40007ffe0ff */
[----:B------:R-:W-:Y:S04]  /*c090*/  @!P6 IADD3 R21, R214, -0x1, RZ ;  /* 0xffffffffd615e810 */ /* 0x000fe80007ffe0ff */
[----:B------:R-:W-:Y:S01]  /*c0a0*/  @!P6 SHF.R.S32.HI R2, RZ, 0x1f, R21 ;  /* 0x0000001fff02e819 */ /* 0x000fe20000011415 */
[----:B------:R-:W-:Y:S04]  /*c0b0*/  LDSM.16.M88.4 R32, [R190] ;  /* 0x00000000be20783b */ /* 0x000fe80000000200 */
[----:B------:R-:W-:Y:S04]  /*c0c0*/  @!P6 IMAD R2, R2, c[0x0][0x208], RZ ;  /* 0x000082000202ea24 */ /* 0x000fe800078e02ff */
[C---:B------:R-:W-:Y:S01]  /*c0d0*/  @!P6 IMAD R2, R21.reuse, c[0x0][0x20c], R2 ;  /* 0x000083001502ea24 */ /* 0x040fe200078e0202 */
[----:B------:R-:W1:Y:S01]  /*c0e0*/  LDSM.16.M88.4 R8, [R188+UR4+0xc100] ;  /* 0x00c10004bc08783b */ /* 0x000e620008000200 */
[----:B------:R-:W-:Y:S05]  /*c0f0*/  @!P6 IMAD.WIDE.U32 R20, R21, c[0x0][0x208], RZ ;  /* 0x000082001514ea25 */ /* 0x000fea00078e00ff */
[C---:B------:R-:W-:Y:S01]  /*c100*/  @!P6 SHF.L.U32 R149, R20.reuse, 0x6, RZ ;  /* 0x000000061495e819 */ /* 0x040fe200000006ff */
[----:B------:R-:W2:Y:S01]  /*c110*/  LDSM.16.M88.4 R16, [R188+UR4+0xc900] ;  /* 0x00c90004bc10783b */ /* 0x000ea20008000200 */
[----:B------:R-:W-:Y:S02]  /*c120*/  @!P6 IADD3 R2, R21, R2, RZ ;  /* 0x000000021502e210 */ /* 0x000fe40007ffe0ff */
[----:B------:R-:W-:Y:S02]  /*c130*/  @!P6 IADD3 R29, P0, R149, R200, RZ ;  /* 0x000000c8951de210 */ /* 0x000fe40007f1e0ff */
[----:B------:R-:W-:Y:S02]  /*c140*/  @!P6 SHF.L.U64.HI R31, R20, 0x6, R2 ;  /* 0x00000006141fe819 */ /* 0x000fe40000010202 */
[----:B------:R-:W3:Y:S01]  /*c150*/  LDSM.16.M88.4 R24, [R188+UR4+0xd100] ;  /* 0x00d10004bc18783b */ /* 0x000ee20008000200 */
[----:B------:R-:W-:Y:S02]  /*c160*/  @!P6 LEA R176, P4, R29, c[0x0][0x1f8], 0x1 ;  /* 0x00007e001db0ea11 */ /* 0x000fe400078808ff */
[----:B------:R-:W-:Y:S01]  /*c170*/  @!P6 IMAD.X R2, R31, 0x1, R205, P0 ;  /* 0x000000011f02e824 */ /* 0x000fe200000e06cd */
[----:B------:R-:W-:Y:S03]  /*c180*/  @!P6 IADD3 R153, P0, R195, R149, RZ ;  /* 0x00000095c399e210 */ /* 0x000fe60007f1e0ff */
[----:B------:R-:W4:Y:S01]  /*c190*/  LDSM.16.M88.4 R136, [R188+UR4+0xd900] ;  /* 0x00d90004bc88783b */ /* 0x000f220008000200 */
[----:B------:R-:W-:Y:S02]  /*c1a0*/  @!P6 LEA.HI.X R177, R29, c[0x0][0x1fc], R2, 0x1, P4 ;  /* 0x00007f001db1ea11 */ /* 0x000fe400020f0c02 */
[----:B------:R-:W-:Y:S02]  /*c1b0*/  @!P6 IADD3.X R152, R194, R31, RZ, P0, !PT ;  /* 0x0000001fc298e210 */ /* 0x000fe400007fe4ff */
[C---:B------:R-:W-:Y:S02]  /*c1c0*/  @!P6 IADD3 R29, P5, R149.reuse, R212, RZ ;  /* 0x000000d4951de210 */ /* 0x040fe40007fbe0ff */
[----:B------:R-:W-:Y:S01]  /*c1d0*/  LDSM.16.M88.4 R140, [R186] ;  /* 0x00000000ba8c783b */ /* 0x000fe20000000200 */
[----:B------:R-:W-:Y:S02]  /*c1e0*/  @!P6 IADD3 R30, P4, R149, R220, RZ ;  /* 0x000000dc951ee210 */ /* 0x000fe40007f9e0ff */
[----:B------:R-:W-:Y:S01]  /*c1f0*/  @!P6 IADD3 R2, P0, R153, R200, RZ ;  /* 0x000000c89902e210 */ /* 0x000fe20007f1e0ff */
[----:B------:R-:W-:Y:S01]  /*c200*/  @!P6 IMAD.X R28, R31, 0x1, R221, P5 ;  /* 0x000000011f1ce824 */ /* 0x000fe200028e06dd */
[C---:B------:R-:W-:Y:S02]  /*c210*/  @!P6 LEA R172, P5, R29.reuse, c[0x0][0x1f8], 0x1 ;  /* 0x00007e001dacea11 */ /* 0x040fe400078a08ff */
[----:B------:R-:W5:Y:S01]  /*c220*/  LDSM.16.M88.4 R144, [R192+0xc100] ;  /* 0x00c10000c090783b */ /* 0x000f620000000200 */
[----:B------:R-:W-:Y:S01]  /*c230*/  @!P6 IMAD.X R149, R152, 0x1, R205, P0 ;  /* 0x000000019895e824 */ /* 0x000fe200000e06cd */
[C---:B------:R-:W-:Y:S02]  /*c240*/  @!P6 LEA R168, P0, R2.reuse, c[0x0][0x1f8], 0x1 ;  /* 0x00007e0002a8ea11 */ /* 0x040fe400078008ff */
[----:B------:R-:W-:Y:S01]  /*c250*/  @!P6 LEA.HI.X R173, R29, c[0x0][0x1fc], R28, 0x1, P5 ;  /* 0x00007f001dadea11 */ /* 0x000fe200028f0c1c */
[C---:B-1----:R-:W-:Y:S03]  /*c260*/  HMMA.16816.F32.BF16 R4, R32.reuse, R8, RZ ;  /* 0x000000082004723c */ /* 0x042fe600000418ff */
[----:B------:R-:W-:Y:S02]  /*c270*/  @!P6 LEA.HI.X R169, R2, c[0x0][0x1fc], R149, 0x1, P0 ;  /* 0x00007f0002a9ea11 */ /* 0x000fe400000f0c95 */
[----:B------:R-:W1:Y:S01]  /*c280*/  LDSM.16.M88.4 R148, [R192+0xc900] ;  /* 0x00c90000c094783b */ /* 0x000e620000000200 */
[----:B------:R-:W-:Y:S02]  /*c290*/  @!P6 IADD3 R154, P0, R153, R212, RZ ;  /* 0x000000d4999ae210 */ /* 0x000fe40007f1e0ff */
[C---:B------:R-:W-:Y:S01]  /*c2a0*/  HMMA.16816.F32.BF16 R8, R32.reuse, R10, RZ ;  /* 0x0000000a2008723c */ /* 0x040fe200000418ff */
[----:B------:R-:W-:Y:S03]  /*c2b0*/  @!P6 IADD3.X R31, R31, R219, RZ, P4, !PT ;  /* 0x000000db1f1fe210 */ /* 0x000fe600027fe4ff */
[----:B------:R-:W-:Y:S02]  /*c2c0*/  @!P6 LEA R170, P4, R30, c[0x0][0x1f8], 0x1 ;  /* 0x00007e001eaaea11 */ /* 0x000fe400078808ff */
[----:B------:R-:W-:Y:S02]  /*c2d0*/  @!P6 LEA R178, P5, R154, c[0x0][0x1f8], 0x1 ;  /* 0x00007e009ab2ea11 */ /* 0x000fe400078a08ff */
[C---:B--2---:R-:W-:Y:S01]  /*c2e0*/  HMMA.16816.F32.BF16 R12, R32.reuse, R16, RZ ;  /* 0x00000010200c723c */ /* 0x044fe200000418ff */
[----:B------:R-:W-:Y:S03]  /*c2f0*/  @!P6 LEA.HI.X R171, R30, c[0x0][0x1fc], R31, 0x1, P4 ;  /* 0x00007f001eabea11 */ /* 0x000fe600020f0c1f */
[----:B------:R-:W-:Y:S04]  /*c300*/  @!P6 IADD3 R2, P4, R153, R220, RZ ;  /* 0x000000dc9902e210 */ /* 0x000fe80007f9e0ff */
[C---:B------:R-:W-:Y:S01]  /*c310*/  HMMA.16816.F32.BF16 R16, R32.reuse, R18, RZ ;  /* 0x000000122010723c */ /* 0x040fe200000418ff */
[C---:B------:R-:W-:Y:S07]  /*c320*/  @!P6 IMAD.X R153, R152.reuse, 0x1, R219, P4 ;  /* 0x000000019899e824 */ /* 0x040fee00020e06db */
[C---:B---3--:R-:W-:Y:S08]  /*c330*/  HMMA.16816.F32.BF16 R20, R32.reuse, R24, RZ ;  /* 0x000000182014723c */ /* 0x048ff000000418ff */
[C---:B------:R-:W-:Y:S08]  /*c340*/  HMMA.16816.F32.BF16 R24, R32.reuse, R26, RZ ;  /* 0x0000001a2018723c */ /* 0x040ff000000418ff */
[C---:B----4-:R-:W-:Y:S07]  /*c350*/  HMMA.16816.F32.BF16 R28, R32.reuse, R136, RZ ;  /* 0x00000088201c723c */ /* 0x050fee00000418ff */
[----:B------:R-:W-:Y:S01]  /*c360*/  MOV R136, UR7 ;  /* 0x0000000700887c02 */ /* 0x000fe20008000f00 */
[----:B------:R-:W-:Y:S01]  /*c370*/  HMMA.16816.F32.BF16 R32, R32, R138, RZ ;  /* 0x0000008a2020723c */ /* 0x000fe200000418ff */
[----:B------:R-:W-:Y:S01]  /*c380*/  @!P6 IADD3.X R137, R152, R221, RZ, P0, !PT ;  /* 0x000000dd9889e210 */ /* 0x000fe200007fe4ff */
[----:B------:R-:W-:Y:S02]  /*c390*/  USEL UR7, UR9, URZ, !UP0 ;  /* 0x0000003f09077287 */ /* 0x000fe4000c000000 */
[----:B------:R-:W-:Y:S01]  /*c3a0*/  @!P6 LEA R180, P0, R2, c[0x0][0x1f8], 0x1 ;  /* 0x00007e0002b4ea11 */ /* 0x000fe200078008ff */
[----:B------:R-:W-:Y:S01]  /*c3b0*/  @!P6 IMAD R175, R136, 0x6000, R209 ;  /* 0x0000600088afe824 */ /* 0x000fe200078e02d1 */
[----:B------:R-:W-:Y:S02]  /*c3c0*/  @!P6 LEA.HI.X R179, R154, c[0x0][0x1fc], R137, 0x1, P5 ;  /* 0x00007f009ab3ea11 */ /* 0x000fe400028f0c89 */
[C---:B-----5:R-:W-:Y:S01]  /*c3d0*/  HMMA.16816.F32.BF16 R4, R140.reuse, R144, R4 ;  /* 0x000000908c04723c */ /* 0x060fe20000041804 */
[----:B------:R-:W2:Y:S04]  /*c3e0*/  LDSM.16.M88.4 R136, [R192+0xd100] ;  /* 0x00d10000c088783b */ /* 0x000ea80000000200 */
[----:B------:R-:W-:Y:S02]  /*c3f0*/  @!P6 LEA.HI.X R181, R2, c[0x0][0x1fc], R153, 0x1, P0 ;  /* 0x00007f0002b5ea11 */ /* 0x000fe400000f0c99 */
[C---:B------:R-:W-:Y:S01]  /*c400*/  IADD3 R2, R133.reuse, R192, RZ ;  /* 0x000000c085027210 */ /* 0x040fe20007ffe0ff */
[C---:B------:R-:W-:Y:S01]  /*c410*/  HMMA.16816.F32.BF16 R8, R140.reuse, R146, R8 ;  /* 0x000000928c08723c */ /* 0x040fe20000041808 */
[----:B------:R-:W3:Y:S01]  /*c420*/  LDSM.16.M88.4 R152, [R192+0xd900] ;  /* 0x00d90000c098783b */ /* 0x000ee20000000200 */
[----:B------:R-:W-:Y:S06]  /*c430*/  PLOP3.LUT P0, PT, PT, PT, UP2, 0x80, 0x0 ;  /* 0x000000000000781c */ /* 0x000fec0003f0f028 */
[C---:B-1----:R-:W-:Y:S01]  /*c440*/  HMMA.16816.F32.BF16 R12, R140.reuse, R148, R12 ;  /* 0x000000948c0c723c */ /* 0x042fe2000004180c */
[----:B------:R-:W-:Y:S01]  /*c450*/  @!PT LDS RZ, [RZ] ;  /* 0x00000000fffff984 */ /* 0x000fe20000000800 */
[----:B------:R-:W-:Y:S01]  /*c460*/  @!PT LDS RZ, [RZ] ;  /* 0x00000000fffff984 */ /* 0x000fe20000000800 */
[----:B------:R-:W-:Y:S01]  /*c470*/  @!PT LDS RZ, [RZ] ;  /* 0x00000000fffff984 */ /* 0x000fe20000000800 */
[----:B------:R1:W-:Y:S07]  /*c480*/  @!P6 LDGSTS.E.BYPASS.LTC128B.128 [R175], [R176.64], !P3 ;  /* 0x00000000b0afefae */ /* 0x0003ee000d901d4a */
[C---:B------:R-:W-:Y:S01]  /*c490*/  HMMA.16816.F32.BF16 R16, R140.reuse, R150, R16 ;  /* 0x000000968c10723c */ /* 0x040fe20000041810 */
[----:B------:R1:W-:Y:S07]  /*c4a0*/  @!P6 LDGSTS.E.BYPASS.LTC128B.128 [R175+0x2000], [R172.64], !P2 ;  /* 0x02000000acafefae */ /* 0x0003ee000d101d4a */
[----:B------:R4:W-:Y:S07]  /*c4b0*/  @!P6 LDGSTS.E.BYPASS.LTC128B.128 [R175+0x4000], [R170.64], !P1 ;  /* 0x04000000aaafefae */ /* 0x0009ee000c901d4a */
[----:B------:R4:W-:Y:S01]  /*c4c0*/  @!P6 LDGSTS.E.BYPASS.LTC128B.128 [R175+0x1000], [R168.64], !P3 ;  /* 0x01000000a8afefae */ /* 0x0009e2000d901d4a */
[C---:B--2---:R-:W-:Y:S06]  /*c4d0*/  HMMA.16816.F32.BF16 R20, R140.reuse, R136, R20 ;  /* 0x000000888c14723c */ /* 0x044fec0000041814 */
[----:B------:R1:W-:Y:S02]  /*c4e0*/  @!P6 LDGSTS.E.BYPASS.LTC128B.128 [R175+0x3000], [R178.64], !P2 ;  /* 0x03000000b2afefae */ /* 0x0003e4000d101d4a */
[C---:B------:R-:W-:Y:S05]  /*c4f0*/  HMMA.16816.F32.BF16 R24, R140.reuse, R138, R24 ;  /* 0x0000008a8c18723c */ /* 0x040fea0000041818 */
[----:B------:R1:W-:Y:S03]  /*c500*/  @!P6 LDGSTS.E.BYPASS.LTC128B.128 [R175+0x5000], [R180.64], !P1 ;  /* 0x05000000b4afefae */ /* 0x0003e6000c901d4a */
[C---:B---3--:R-:W-:Y:S04]  /*c510*/  HMMA.16816.F32.BF16 R28, R140.reuse, R152, R28 ;  /* 0x000000988c1c723c */ /* 0x048fe8000004181c */
[----:B------:R-:W-:Y:S04]  /*c520*/  LDSM.16.M88.4 R156, [R185] ;  /* 0x00000000b99c783b */ /* 0x000fe80000000200 */
[----:B------:R-:W-:Y:S03]  /*c530*/  HMMA.16816.F32.BF16 R32, R140, R154, R32 ;  /* 0x0000009a8c20723c */ /* 0x000fe60000041820 */
[----:B------:R-:W2:Y:S07]  /*c540*/  LDSM.16.M88.4 R160, [R0+0xc100] ;  /* 0x00c1000000a0783b */ /* 0x000eae0000000200 */
[----:B------:R-:W3:Y:S07]  /*c550*/  LDSM.16.M88.4 R164, [R0+0xc900] ;  /* 0x00c9000000a4783b */ /* 0x000eee0000000200 */
[----:B------:R-:W5:Y:S07]  /*c560*/  LDSM.16.M88.4 R144, [R0+0xd100] ;  /* 0x00d100000090783b */ /* 0x000f6e0000000200 */
[----:B------:R-:W1:Y:S07]  /*c570*/  LDSM.16.M88.4 R148, [R0+0xd900] ;  /* 0x00d900000094783b */ /* 0x000e6e0000000200 */
[----:B------:R-:W-:Y:S07]  /*c580*/  LDSM.16.M88.4 R136, [R184] ;  /* 0x00000000b888783b */ /* 0x000fee0000000200 */
[----:B----4-:R-:W4:Y:S01]  /*c590*/  LDSM.16.M88.4 R168, [R2+0xc100] ;  /* 0x00c1000002a8783b */ /* 0x010f220000000200 */
[C---:B--2---:R-:W-:Y:S06]  /*c5a0*/  HMMA.16816.F32.BF16 R4, R156.reuse, R160, R4 ;  /* 0x000000a09c04723c */ /* 0x044fec0000041804 */
[----:B------:R-:W2:Y:S02]  /*c5b0*/  LDSM.16.M88.4 R140, [R2+0xc900] ;  /* 0x00c90000028c783b */ /* 0x000ea40000000200 */
[C---:B------:R-:W-:Y:S05]  /*c5c0*/  HMMA.16816.F32.BF16 R8, R156.reuse, R162, R8 ;  /* 0x000000a29c08723c */ /* 0x040fea0000041808 */
[----:B------:R-:W2:Y:S03]  /*c5d0*/  LDSM.16.M88.4 R152, [R2+0xd100] ;  /* 0x00d100000298783b */ /* 0x000ea60000000200 */
[C---:B---3--:R-:W-:Y:S04]  /*c5e0*/  HMMA.16816.F32.BF16 R12, R156.reuse, R164, R12 ;  /* 0x000000a49c0c723c */ /* 0x048fe8000004180c */
[----:B------:R-:W3:Y:S04]  /*c5f0*/  LDSM.16.M88.4 R160, [R2+0xd900] ;  /* 0x00d9000002a0783b */ /* 0x000ee80000000200 */
[C---:B------:R-:W-:Y:S03]  /*c600*/  HMMA.16816.F32.BF16 R16, R156.reuse, R166, R16 ;  /* 0x000000a69c10723c */ /* 0x040fe60000041810 */
[----:B------:R-:W-:Y:S05]  /*c610*/  LDSM.16.M88.4 R164, [R188+UR4+0xe100] ;  /* 0x00e10004bca4783b */ /* 0x000fea0008000200 */
[C---:B-----5:R-:W-:Y:S02]  /*c620*/  HMMA.16816.F32.BF16 R20, R156.reuse, R144, R20 ;  /* 0x000000909c14723c */ /* 0x060fe40000041814 */
[----:B-1----:R-:W-:Y:S06]  /*c630*/  LDSM.16.M88.4 R172, [R192+0xf900] ;  /* 0x00f90000c0ac783b */ /* 0x002fec0000000200 */
[C---:B------:R-:W-:Y:S01]  /*c640*/  HMMA.16816.F32.BF16 R24, R156.reuse, R146, R24 ;  /* 0x000000929c18723c */ /* 0x040fe20000041818 */
[----:B------:R-:W1:Y:S07]  /*c650*/  LDSM.16.M88.4 R144, [R190+0x4000] ;  /* 0x00400000be90783b */ /* 0x000e6e0000000200 */
[C---:B------:R-:W-:Y:S01]  /*c660*/  HMMA.16816.F32.BF16 R28, R156.reuse, R148, R28 ;  /* 0x000000949c1c723c */ /* 0x040fe2000004181c */
[----:B------:R-:W-:Y:S07]  /*c670*/  LDSM.16.M88.4 R176, [R190+0x8000] ;  /* 0x00800000beb0783b */ /* 0x000fee0000000200 */
[----:B------:R-:W-:Y:S01]  /*c680*/  HMMA.16816.F32.BF16 R32, R156, R150, R32 ;  /* 0x000000969c20723c */ /* 0x000fe20000041820 */
[----:B------:R-:W5:Y:S07]  /*c690*/  LDSM.16.M88.4 R148, [R188+UR4+0xe900] ;  /* 0x00e90004bc94783b */ /* 0x000f6e0008000200 */
[C---:B----4-:R-:W-:Y:S01]  /*c6a0*/  HMMA.16816.F32.BF16 R4, R136.reuse, R168, R4 ;  /* 0x000000a88804723c */ /* 0x050fe20000041804 */
[----:B------:R-:W4:Y:S07]  /*c6b0*/  LDSM.16.M88.4 R156, [R188+UR4+0xf100] ;  /* 0x00f10004bc9c783b */ /* 0x000f2e0008000200 */
[C---:B------:R-:W-:Y:S01]  /*c6c0*/  HMMA.16816.F32.BF16 R8, R136.reuse, R170, R8 ;  /* 0x000000aa8808723c */ /* 0x040fe20000041808 */
[----:B------:R-:W1:Y:S07]  /*c6d0*/  LDSM.16.M88.4 R168, [R188+UR4+0xf900] ;  /* 0x00f90004bca8783b */ /* 0x000e6e0008000200 */
[C---:B--2---:R-:W-:Y:S01]  /*c6e0*/  HMMA.16816.F32.BF16 R12, R136.reuse, R140, R12 ;  /* 0x0000008c880c723c */ /* 0x044fe2000004180c */
[----:B------:R-:W-:Y:S07]  /*c6f0*/  LDSM.16.M88.4 R180, [R188+UR4+0x10100] ;  /* 0x01010004bcb4783b */ /* 0x000fee0008000200 */
[C---:B------:R-:W-:Y:S01]  /*c700*/  HMMA.16816.F32.BF16 R16, R136.reuse, R142, R16 ;  /* 0x0000008e8810723c */ /* 0x040fe20000041810 */
[----:B------:R-:W-:Y:S07]  /*c710*/  LDSM.16.M88.4 R140, [R192+0xe100] ;  /* 0x00e10000c08c783b */ /* 0x000fee0000000200 */
[C---:B------:R-:W-:Y:S01]  /*c720*/  HMMA.16816.F32.BF16 R20, R136.reuse, R152, R20 ;  /* 0x000000988814723c */ /* 0x040fe20000041814 */
[----:B------:R-:W0:Y:S07]  /*c730*/  LDGDEPBAR ;  /* 0x00000000000079af */ /* 0x000e2e0000000000 */
[C---:B------:R-:W-:Y:S01]  /*c740*/  HMMA.16816.F32.BF16 R24, R136.reuse, R154, R24 ;  /* 0x0000009a8818723c */ /* 0x040fe20000041818 */
[----:B------:R-:W-:Y:S07]  /*c750*/  LDSM.16.M88.4 R152, [R192+0xe900] ;  /* 0x00e90000c098783b */ /* 0x000fee0000000200 */
[C---:B---3--:R-:W-:Y:S08]  /*c760*/  HMMA.16816.F32.BF16 R28, R136.reuse, R160, R28 ;  /* 0x000000a0881c723c */ /* 0x048ff0000004181c */
[----:B------:R-:W-:Y:S01]  /*c770*/  HMMA.16816.F32.BF16 R32, R136, R162, R32 ;  /* 0x000000a28820723c */ /* 0x000fe20000041820 */
[----:B------:R-:W2:Y:S07]  /*c780*/  LDSM.16.M88.4 R136, [R186+0x4000] ;  /* 0x00400000ba88783b */ /* 0x000eae0000000200 */
[C---:B-1----:R-:W-:Y:S01]  /*c790*/  HMMA.16816.F32.BF16 R4, R144.reuse, R164, R4 ;  /* 0x000000a49004723c */ /* 0x042fe20000041804 */
[----:B------:R-:W1:Y:S07]  /*c7a0*/  LDSM.16.M88.4 R160, [R192+0xf100] ;  /* 0x00f10000c0a0783b */ /* 0x000e6e0000000200 */
[C---:B------:R-:W-:Y:S01]  /*c7b0*/  HMMA.16816.F32.BF16 R8, R144.reuse, R166, R8 ;  /* 0x000000a69008723c */ /* 0x040fe20000041808 */
[----:B------:R-:W-:Y:S07]  /*c7c0*/  LDSM.16.M88.4 R164, [R2+0xe100] ;  /* 0x00e1000002a4783b */ /* 0x000fee0000000200 */
[C---:B-----5:R-:W-:Y:S08]  /*c7d0*/  HMMA.16816.F32.BF16 R12, R144.reuse, R148, R12 ;  /* 0x00000094900c723c */ /* 0x060ff0000004180c */
[C---:B------:R-:W-:Y:S01]  /*c7e0*/  HMMA.16816.F32.BF16 R16, R144.reuse, R150, R16 ;  /* 0x000000969010723c */ /* 0x040fe20000041810 */
[----:B------:R-:W-:Y:S07]  /*c7f0*/  LDSM.16.M88.4 R148, [R185+0x4000] ;  /* 0x00400000b994783b */ /* 0x000fee0000000200 */
[C---:B----4-:R-:W-:Y:S08]  /*c800*/  HMMA.16816.F32.BF16 R20, R144.reuse, R156, R20 ;  /* 0x0000009c9014723c */ /* 0x050ff00000041814 */
[C---:B------:R-:W-:Y:S01]  /*c810*/  HMMA.16816.F32.BF16 R24, R144.reuse, R158, R24 ;  /* 0x0000009e9018723c */ /* 0x040fe20000041818 */
[----:B------:R-:W3:Y:S07]  /*c820*/  LDSM.16.M88.4 R156, [R0+0xe100] ;  /* 0x00e10000009c783b */ /* 0x000eee0000000200 */
        /* <DEDUP_REMOVED lines=8> */
[----:B------:R-:W4:Y:S07]  /*c8b0*/  LDSM.16.M88.4 R152, [R0+0xf900] ;  /* 0x00f900000098783b */ /* 0x000f2e0000000200 */
[C---:B-1----:R-:W-:Y:S08]  /*c8c0*/  HMMA.16816.F32.BF16 R20, R136.reuse, R160, R20 ;  /* 0x000000a08814723c */ /* 0x042ff00000041814 */
[C---:B------:R-:W-:Y:S01]  /*c8d0*/  HMMA.16816.F32.BF16 R24, R136.reuse, R162, R24 ;  /* 0x000000a28818723c */ /* 0x040fe20000041818 */
[----:B------:R-:W1:Y:S07]  /*c8e0*/  LDSM.16.M88.4 R160, [R184+0x4000] ;  /* 0x00400000b8a0783b */ /* 0x000e6e0000000200 */
[C---:B------:R-:W-:Y:S08]  /*c8f0*/  HMMA.16816.F32.BF16 R28, R136.reuse, R172, R28 ;  /* 0x000000ac881c723c */ /* 0x040ff0000004181c */
[----:B------:R-:W-:Y:S07]  /*c900*/  HMMA.16816.F32.BF16 R32, R136, R174, R32 ;  /* 0x000000ae8820723c */ /* 0x000fee0000041820 */
[----:B------:R-:W-:Y:S01]  /*c910*/  IADD3 R136, R133, UR4, R188 ;  /* 0x0000000485887c10 */ /* 0x000fe2000fffe0bc */
[C---:B---3--:R-:W-:Y:S05]  /*c920*/  HMMA.16816.F32.BF16 R4, R148.reuse, R156, R4 ;  /* 0x0000009c9404723c */ /* 0x048fea0000041804 */
[----:B------:R-:W-:Y:S03]  /*c930*/  IMAD.IADD R191, R189, 0x1, R136 ;  /* 0x00000001bdbf7824 */ /* 0x000fe600078e0288 */
[C---:B------:R-:W-:Y:S01]  /*c940*/  HMMA.16816.F32.BF16 R8, R148.reuse, R158, R8 ;  /* 0x0000009e9408723c */ /* 0x040fe20000041808 */
[----:B------:R-:W-:Y:S07]  /*c950*/  LDSM.16.M88.4 R156, [R192+0x10100] ;  /* 0x01010000c09c783b */ /* 0x000fee0000000200 */
[C---:B--2---:R-:W-:Y:S01]  /*c960*/  HMMA.16816.F32.BF16 R12, R148.reuse, R140, R12 ;  /* 0x0000008c940c723c */ /* 0x044fe2000004180c */
[----:B------:R-:W2:Y:S07]  /*c970*/  LDSM.16.M88.4 R136, [R191+0xe900] ;  /* 0x00e90000bf88783b */ /* 0x000eae0000000200 */
[C---:B------:R-:W-:Y:S01]  /*c980*/  HMMA.16816.F32.BF16 R16, R148.reuse, R142, R16 ;  /* 0x0000008e9410723c */ /* 0x040fe20000041810 */
[----:B------:R-:W3:Y:S07]  /*c990*/  LDSM.16.M88.4 R168, [R191+0xf100] ;  /* 0x00f10000bfa8783b */ /* 0x000eee0000000200 */
[C---:B------:R-:W-:Y:S01]  /*c9a0*/  HMMA.16816.F32.BF16 R20, R148.reuse, R144, R20 ;  /* 0x000000909414723c */ /* 0x040fe20000041814 */
[----:B------:R-:W5:Y:S07]  /*c9b0*/  LDSM.16.M88.4 R172, [R191+0xf900] ;  /* 0x00f90000bfac783b */ /* 0x000f6e0000000200 */
[C---:B------:R-:W-:Y:S01]  /*c9c0*/  HMMA.16816.F32.BF16 R24, R148.reuse, R146, R24 ;  /* 0x000000929418723c */ /* 0x040fe20000041818 */
[----:B------:R-:W3:Y:S07]  /*c9d0*/  LDSM.16.M88.4 R140, [R188+UR4+0x10900] ;  /* 0x01090004bc8c783b */ /* 0x000eee0008000200 */
[C---:B----4-:R-:W-:Y:S01]  /*c9e0*/  HMMA.16816.F32.BF16 R28, R148.reuse, R152, R28 ;  /* 0x00000098941c723c */ /* 0x050fe2000004181c */
[----:B------:R-:W4:Y:S07]  /*c9f0*/  LDSM.16.M88.4 R144, [R188+UR4+0x11100] ;  /* 0x01110004bc90783b */ /* 0x000f2e0008000200 */
[----:B------:R-:W-:Y:S01]  /*ca00*/  HMMA.16816.F32.BF16 R32, R148, R154, R32 ;  /* 0x0000009a9420723c */ /* 0x000fe20000041820 */
[----:B------:R-:W4:Y:S07]  /*ca10*/  LDSM.16.M88.4 R148, [R188+UR4+0x11900] ;  /* 0x01190004bc94783b */ /* 0x000f2e0008000200 */
[C---:B-1----:R-:W-:Y:S01]  /*ca20*/  HMMA.16816.F32.BF16 R4, R160.reuse, R164, R4 ;  /* 0x000000a4a004723c */ /* 0x042fe20000041804 */
        /* <DEDUP_REMOVED lines=16> */
[C---:B------:R-:W-:Y:S08]  /*cb30*/  HMMA.16816.F32.BF16 R12, R176.reuse, R140, R12 ;  /* 0x0000008cb00c723c */ /* 0x040ff0000004180c */
[C---:B------:R-:W-:Y:S01]  /*cb40*/  HMMA.16816.F32.BF16 R16, R176.reuse, R142, R16 ;  /* 0x0000008eb010723c */ /* 0x040fe20000041810 */
[----:B------:R-:W1:Y:S07]  /*cb50*/  LDSM.16.M88.4 R140, [R0+0x10900] ;  /* 0x01090000008c783b */ /* 0x000e6e0000000200 */
[C---:B----4-:R-:W-:Y:S08]  /*cb60*/  HMMA.16816.F32.BF16 R20, R176.reuse, R144, R20 ;  /* 0x00000090b014723c */ /* 0x050ff00000041814 */
[C---:B------:R-:W-:Y:S01]  /*cb70*/  HMMA.16816.F32.BF16 R24, R176.reuse, R146, R24 ;  /* 0x00000092b018723c */ /* 0x040fe20000041818 */
[----:B------:R-:W4:Y:S07]  /*cb80*/  LDSM.16.M88.4 R144, [R0+0x11100] ;  /* 0x011100000090783b */ /* 0x000f2e0000000200 */
[C---:B------:R-:W-:Y:S08]  /*cb90*/  HMMA.16816.F32.BF16 R28, R176.reuse, R148, R28 ;  /* 0x00000094b01c723c */ /* 0x040ff0000004181c */
[----:B------:R-:W-:Y:S01]  /*cba0*/  HMMA.16816.F32.BF16 R32, R176, R150, R32 ;  /* 0x00000096b020723c */ /* 0x000fe20000041820 */
[----:B------:R-:W3:Y:S07]  /*cbb0*/  LDSM.16.M88.4 R148, [R0+0x11900] ;  /* 0x011900000094783b */ /* 0x000eee0000000200 */
[----:B------:R-:W4:Y:S01]  /*cbc0*/  LDSM.16.M88.4 R176, [R184+0x8000] ;  /* 0x00800000b8b0783b */ /* 0x000f220000000200 */
[C---:B-1----:R-:W-:Y:S08]  /*cbd0*/  HMMA.16816.F32.BF16 R4, R152.reuse, R156, R4 ;  /* 0x0000009c9804723c */ /* 0x042ff00000041804 */
        /* <DEDUP_REMOVED lines=10> */
[C---:B------:R-:W-:Y:S08]  /*cc80*/  HMMA.16816.F32.BF16 R12, R168.reuse, R140, R12 ;  /* 0x0000008ca80c723c */ /* 0x040ff0000004180c */
[C---:B------:R-:W-:Y:S08]  /*cc90*/  HMMA.16816.F32.BF16 R16, R168.reuse, R142, R16 ;  /* 0x0000008ea810723c */ /* 0x040ff00000041810 */
[C---:B----4-:R-:W-:Y:S08]  /*cca0*/  HMMA.16816.F32.BF16 R20, R168.reuse, R144, R20 ;  /* 0x00000090a814723c */ /* 0x050ff00000041814 */
[C---:B------:R-:W-:Y:S08]  /*ccb0*/  HMMA.16816.F32.BF16 R24, R168.reuse, R146, R24 ;  /* 0x00000092a818723c */ /* 0x040ff00000041818 */
[C---:B------:R-:W-:Y:S08]  /*ccc0*/  HMMA.16816.F32.BF16 R28, R168.reuse, R148, R28 ;  /* 0x00000094a81c723c */ /* 0x040ff0000004181c */
[----:B------:R-:W-:Y:S08]  /*ccd0*/  HMMA.16816.F32.BF16 R32, R168, R150, R32 ;  /* 0x00000096a820723c */ /* 0x000ff00000041820 */
[C---:B------:R-:W-:Y:S08]  /*cce0*/  HMMA.16816.F32.BF16 R4, R176.reuse, R180, R4 ;  /* 0x000000b4b004723c */ /* 0x040ff00000041804 */
[C---:B------:R-:W-:Y:S08]  /*ccf0*/  HMMA.16816.F32.BF16 R8, R176.reuse, R182, R8 ;  /* 0x000000b6b008723c */ /* 0x040ff00000041808 */
[C---:B-1----:R-:W-:Y:S08]  /*cd00*/  HMMA.16816.F32.BF16 R12, R176.reuse, R136, R12 ;  /* 0x00000088b00c723c */ /* 0x042ff0000004180c */
[----:B------:R-:W-:Y:S01]  /*cd10*/  FMUL.FTZ R140, R4, c[0x0][0x320] ;  /* 0x0000c800048c7a20 */ /* 0x000fe20000410000 */
[C---:B------:R-:W-:Y:S03]  /*cd20*/  HMMA.16816.F32.BF16 R16, R176.reuse, R138, R16 ;  /* 0x0000008ab010723c */ /* 0x040fe60000041810 */
[----:B------:R-:W-:Y:S02]  /*cd30*/  FMUL.FTZ R141, R5, c[0x0][0x320] ;  /* 0x0000c800058d7a20 */ /* 0x000fe40000410000 */
[----:B------:R-:W1:Y:S01]  /*cd40*/  MUFU.TANH R140, R140 ;  /* 0x0000008c008c7308 */ /* 0x000e620000002400 */
[----:B------:R-:W-:Y:S02]  /*cd50*/  FMUL.FTZ R0, R6, c[0x0][0x320] ;  /* 0x0000c80006007a20 */ /* 0x000fe40000410000 */
[----:B------:R-:W-:Y:S04]  /*cd60*/  FMUL.FTZ R9, R9, c[0x0][0x320] ;  /* 0x0000c80009097a20 */ /* 0x000fe80000410000 */
[----:B------:R-:W-:Y:S02]  /*cd70*/  FMUL.FTZ R10, R10, c[0x0][0x320] ;  /* 0x0000c8000a0a7a20 */ /* 0x000fe40000410000 */
[----:B------:R-:W-:Y:S01]  /*cd80*/  FMUL.FTZ R11, R11, c[0x0][0x320] ;  /* 0x0000c8000b0b7a20 */ /* 0x000fe20000410000 */
[----:B------:R-:W2:Y:S01]  /*cd90*/  MUFU.TANH R143, R9 ;  /* 0x00000009008f7308 */ /* 0x000ea20000002400 */
[----:B------:R-:W-:Y:S02]  /*cda0*/  FMUL.FTZ R2, R7, c[0x0][0x320] ;  /* 0x0000c80007027a20 */ /* 0x000fe40000410000 */
[----:B------:R-:W3:Y:S01]  /*cdb0*/  LDSM.16.M88.4 R4, [R191+0x11100] ;  /* 0x01110000bf04783b */ /* 0x000ee20000000200 */
[----:B------:R-:W-:Y:S02]  /*cdc0*/  FMUL.FTZ R142, R8, c[0x0][0x320] ;  /* 0x0000c800088e7a20 */ /* 0x000fe40000410000 */
[----:B------:R-:W-:Y:S02]  /*cdd0*/  FMUL.FTZ R13, R13, c[0x0][0x320] ;  /* 0x0000c8000d0d7a20 */ /* 0x000fe40000410000 */
[----:B------:R-:W-:Y:S02]  /*cde0*/  FMUL.FTZ R14, R14, c[0x0][0x320] ;  /* 0x0000c8000e0e7a20 */ /* 0x000fe40000410000 */
[----:B------:R-:W4:Y:S01]  /*cdf0*/  MUFU.TANH R136, R10 ;  /* 0x0000000a00887308 */ /* 0x000f220000002400 */
[----:B------:R-:W-:Y:S02]  /*ce00*/  FMUL.FTZ R17, R17, c[0x0][0x320] ;  /* 0x0000c80011117a20 */ /* 0x000fe40000410000 */
[----:B------:R-:W-:Y:S02]  /*ce10*/  FMUL.FTZ R18, R18, c[0x0][0x320] ;  /* 0x0000c80012127a20 */ /* 0x000fe40000410000 */
[----:B------:R-:W-:Y:S02]  /*ce20*/  FMUL.FTZ R173, R12, c[0x0][0x320] ;  /* 0x0000c8000cad7a20 */ /* 0x000fe40000410000 */
[----:B------:R-:W-:Y:S02]  /*ce30*/  FMUL.FTZ R12, R15, c[0x0][0x320] ;  /* 0x0000c8000f0c7a20 */ /* 0x000fe40000410000 */
[----:B------:R-:W-:Y:S01]  /*ce40*/  FMUL.FTZ R171, R16, c[0x0][0x320] ;  /* 0x0000c80010ab7a20 */ /* 0x000fe20000410000 */
[----:B------:R5:W1:Y:S10]  /*ce50*/  MUFU.TANH R137, R11 ;  /* 0x0000000b00897308 */ /* 0x000a740000002400 */
[----:B------:R1:W1:Y:S10]  /*ce60*/  MUFU.TANH R169, R17 ;  /* 0x0000001100a97308 */ /* 0x0002740000002400 */
[----:B------:R2:W2:Y:S01]  /*ce70*/  MUFU.TANH R172, R18 ;  /* 0x0000001200ac7308 */ /* 0x0004a20000002400 */
[C---:B---3--:R-:W-:Y:S01]  /*ce80*/  HMMA.16816.F32.BF16 R20, R176.reuse, R4, R20 ;  /* 0x00000004b014723c */ /* 0x048fe20000041814 */
[----:B-----5:R-:W3:Y:S08]  /*ce90*/  LDSM.16.M88.4 R8, [R191+0x11900] ;  /* 0x01190000bf08783b */ /* 0x020ef00000000200 */
[----:B------:R5:W3:Y:S01]  /*cea0*/  MUFU.TANH R167, R13 ;  /* 0x0000000d00a77308 */ /* 0x000ae20000002400 */
[C---:B------:R-:W-:Y:S03]  /*ceb0*/  HMMA.16816.F32.BF16 R24, R176.reuse, R6, R24 ;  /* 0x00000006b018723c */ /* 0x040fe60000041818 */
[----:B-1----:R-:W-:Y:S01]  /*cec0*/  MOV R17, R199 ;  /* 0x000000c700117202 */ /* 0x002fe20000000f00 */
[----:B------:R-:W-:Y:S01]  /*ced0*/  FMUL.FTZ R4, R19, c[0x0][0x320] ;  /* 0x0000c80013047a20 */ /* 0x000fe20000410000 */
[----:B------:R-:W-:Y:S02]  /*cee0*/  @P0 MOV R17, R213 ;  /* 0x000000d500110202 */ /* 0x000fe40000000f00 */
[----:B------:R-:W-:Y:S02]  /*cef0*/  PLOP3.LUT P0, PT, PT, PT, UP1, 0x40, 0x0 ;  /* 0x000000000000781c */ /* 0x000fe40003f0e818 */
[----:B------:R1:W1:Y:S01]  /*cf00*/  MUFU.TANH R170, R14 ;  /* 0x0000000e00aa7308 */ /* 0x0002620000002400 */
[----:B--2---:R-:W2:Y:S04]  /*cf10*/  SHFL.IDX PT, R18, R17, RZ, 0x1c1f ;  /* 0x001c1fff11127589 */ /* 0x004ea800000e0000 */
        /* <DEDUP_REMOVED lines=9> */
[----:B------:R-:W-:Y:S01]  /*cfb0*/  FMUL.FTZ R27, R27, c[0x0][0x320] ;  /* 0x0000c8001b1b7a20 */ /* 0x000fe20000410000 */
[C---:B---3--:R-:W-:Y:S08]  /*cfc0*/  HMMA.16816.F32.BF16 R28, R176.reuse, R8, R28 ;  /* 0x00000008b01c723c */ /* 0x048ff0000004181c */
[----:B------:R-:W3:Y:S01]  /*cfd0*/  MUFU.TANH R2, R2 ;  /* 0x0000000200027308 */ /* 0x000ee20000002400 */
[----:B------:R-:W-:Y:S07]  /*cfe0*/  HMMA.16816.F32.BF16 R32, R176, R10, R32 ;  /* 0x0000000ab020723c */ /* 0x000fee0000041820 */
[----:B------:R-:W-:Y:S02]  /*cff0*/  IMAD.SHL.U32 R11, R214, 0x40, RZ ;  /* 0x00000040d60b7824 */ /* 0x000fe400078e00ff */
[----:B------:R-:W1:Y:S03]  /*d000*/  MUFU.TANH R142, R142 ;  /* 0x0000008e008e7308 */ /* 0x000e660000002400 */
[----:B------:R-:W-:Y:S03]  /*d010*/  IADD3 R15, -R208, 0x1, -R11 ;  /* 0x00000001d00f7810 */ /* 0x000fe60007ffe90b */
[----:B------:R-:W-:Y:S01]  /*d020*/  FMUL.FTZ R149, R28, c[0x0][0x320] ;  /* 0x0000c8001c957a20 */ /* 0x000fe20000410000 */
[----:B------:R-:W-:Y:S03]  /*d030*/  IADD3 R15, R15, c[0x0][0x1d0], RZ ;  /* 0x000074000f0f7a10 */ /* 0x000fe60007ffe0ff */
[----:B------:R-:W3:Y:S01]  /*d040*/  MUFU.TANH R173, R173 ;  /* 0x000000ad00ad7308 */ /* 0x000ee20000002400 */
[----:B------:R-:W-:Y:S02]  /*d050*/  FMUL.FTZ R29, R29, c[0x0][0x320] ;  /* 0x0000c8001d1d7a20 */ /* 0x000fe40000410000 */
[----:B------:R-:W-:Y:S01]  /*d060*/  FMUL.FTZ R30, R30, c[0x0][0x320] ;  /* 0x0000c8001e1e7a20 */ /* 0x000fe20000410000 */
[----:B------:R-:W-:Y:S01]  /*d070*/  IADD3 R15, R15, -c[0x0][0x168], RZ ;  /* 0x80005a000f0f7a10 */ /* 0x000fe20007ffe0ff */
[----:B------:R-:W-:Y:S02]  /*d080*/  FMUL.FTZ R31, R31, c[0x0][0x320] ;  /* 0x0000c8001f1f7a20 */ /* 0x000fe40000410000 */
[----:B------:R-:W-:Y:S01]  /*d090*/  FMUL.FTZ R145, R32, c[0x0][0x320] ;  /* 0x0000c80020917a20 */ /* 0x000fe20000410000 */
[----:B-----5:R-:W-:Y:S01]  /*d0a0*/  IADD3 R13, R15, c[0x0][0x328], RZ ;  /* 0x0000ca000f0d7a10 */ /* 0x020fe20007ffe0ff */
[----:B------:R-:W-:Y:S01]  /*d0b0*/  FMUL.FTZ R6, R33, c[0x0][0x320] ;  /* 0x0000c80021067a20 */ /* 0x000fe20000410000 */
[----:B------:R-:W3:Y:S01]  /*d0c0*/  MUFU.TANH R12, R12 ;  /* 0x0000000c000c7308 */ /* 0x000ee20000002400 */
[----:B------:R-:W-:Y:S01]  /*d0d0*/  FMUL.FTZ R10, R34, c[0x0][0x320] ;  /* 0x0000c800220a7a20 */ /* 0x000fe20000410000 */
[----:B------:R-:W-:Y:S01]  /*d0e0*/  IADD3 R15, R15, UR6, RZ ;  /* 0x000000060f0f7c10 */ /* 0x000fe2000fffe0ff */
[----:B------:R-:W-:Y:S01]  /*d0f0*/  FMUL.FTZ R8, R35, c[0x0][0x320] ;  /* 0x0000c80023087a20 */ /* 0x000fe20000410000 */
[-C--:B--2---:R-:W-:Y:S02]  /*d100*/  IADD3 R16, R13, R18.reuse, RZ ;  /* 0x000000120d107210 */ /* 0x084fe40007ffe0ff */
[----:B-1----:R-:W-:Y:S04]  /*d110*/  IADD3 R14, R15, R18, RZ ;  /* 0x000000120f0e7210 */ /* 0x002fe80007ffe0ff */
[----:B------:R-:W1:Y:S10]  /*d120*/  MUFU.TANH R171, R171 ;  /* 0x000000ab00ab7308 */ /* 0x000e740000002400 */
[----:B------:R-:W2:Y:S10]  /*d130*/  MUFU.TANH R4, R4 ;  /* 0x0000000400047308 */ /* 0x000eb40000002400 */
[----:B------:R-:W1:Y:S10]  /*d140*/  MUFU.TANH R175, R175 ;  /* 0x000000af00af7308 */ /* 0x000e740000002400 */
[----:B------:R1:W1:Y:S10]  /*d150*/  MUFU.TANH R155, R21 ;  /* 0x00000015009b7308 */ /* 0x0002740000002400 */
[----:B------:R1:W1:Y:S10]  /*d160*/  MUFU.TANH R174, R22 ;  /* 0x0000001600ae7308 */ /* 0x0002740000002400 */
[----:B------:R1:W1:Y:S10]  /*d170*/  MUFU.TANH R154, R23 ;  /* 0x00000017009a7308 */ /* 0x0002740000002400 */
        /* <DEDUP_REMOVED lines=27> */
.L_x_1603:
[----:B------:R-:W-:Y:S04]  /*d330*/  MOV R5, c[0x0][0x32c] ;  /* 0x0000cb0000057a02 */ /* 0x000fe80000000f00 */
[----:B------:R-:W-:Y:S11]  /*d340*/  ISETP.NE.AND P0, PT, R5, 0x1, PT ;  /* 0x000000010500780c */ /* 0x000ff60003f05270 */
[----:B------:R-:W-:Y:S02]  /*d350*/  @!UPT UIADD3 URZ, URZ, URZ, URZ ;  /* 0x0000003f3f3ff290 */ /* 0x000fe4000fffe03f */
[----:B------:R-:W-:Y:S05]  /*d360*/  @P0 IMAD.HI.U32 R5, R18, c[0x0][0x330], RZ ;  /* 0x0000cc0012050a27 */ /* 0x000fea00078e00ff */
[----:B------:R-:W-:Y:S02]  /*d370*/  @P0 SHF.R.U32.HI R18, RZ, c[0x0][0x334], R5 ;  /* 0x0000cd00ff120a19 */ /* 0x000fe40000011605 */
.L_x_1604:
[----:B------:R-:W-:Y:S05]  /*d380*/  BSYNC B0 ;  /* 0x0000000000007941 */ /* 0x000fea0003800000 */
.L_x_1602:
[----:B------:R-:W-:Y:S04]  /*d390*/  IMAD R7, R18, c[0x0][0x32c], -R11 ;  /* 0x0000cb0012077a24 */ /* 0x000fe800078e0a0b */
[----:B------:R-:W-:Y:S05]  /*d3a0*/  IMAD.IADD R7, R7, 0x1, -R208 ;  /* 0x0000000107077824 */ /* 0x000fea00078e0ad0 */
[----:B------:R-:W-:Y:S02]  /*d3b0*/  IADD3 R5, R7, c[0x0][0x32c], RZ ;  /* 0x0000cb0007057a10 */ /* 0x000fe40007ffe0ff */
[----:B------:R-:W-:Y:S02]  /*d3c0*/  IMNMX R14, R14, R7, !PT ;  /* 0x000000070e0e7217 */ /* 0x000fe40007800200 */
[----:B------:R-:W-:Y:S02]  /*d3d0*/  IMNMX R16, R16, R5, PT ;  /* 0x0000000510107217 */ /* 0x000fe40003800200 */
.L_x_1601:
[----:B--234-:R-:W-:Y:S01]  /*d3e0*/  ISETP.GT.AND P0, PT, R214, -0x1, PT ;  /* 0xffffffffd600780c */ /* 0x01cfe20003f04270 */
[----:B------:R-:W2:Y:S03]  /*d3f0*/  SHFL.IDX PT, R18, R17, 0x1, 0x1c1f ;  /* 0x003c1f0011127f89 */ /* 0x000ea600000e0000 */
[C---:B------:R-:W-:Y:S02]  /*d400*/  ISETP.GT.AND P4, PT, R14.reuse, 0x1, P0 ;  /* 0x000000010e00780c */ /* 0x040fe40000784270 */
[----:B------:R-:W-:Y:S02]  /*d410*/  ISETP.GT.AND P5, PT, R14, RZ, P0 ;  /* 0x000000ff0e00720c */ /* 0x000fe400007a4270 */
        /* <DEDUP_REMOVED lines=8> */
[----:B------:R-:W-:Y:S01]  /*d4a0*/  FSEL R173, R173, -INF , !P4 ;  /* 0xff800000adad7808 */ /* 0x000fe20006000000 */
[--C-:B--2---:R-:W-:Y:S01]  /*d4b0*/  IMAD.IADD R13, R13, 0x1, R18.reuse ;  /* 0x000000010d0d7824 */ /* 0x104fe200078e0212 */
[----:B------:R-:W-:Y:S01]  /*d4c0*/  ISETP.GT.AND P4, PT, R14, 0x19, P0 ;  /* 0x000000190e00780c */ /* 0x000fe20000784270 */
[----:B------:R-:W-:Y:S01]  /*d4d0*/  IMAD.IADD R15, R15, 0x1, R18 ;  /* 0x000000010f0f7824 */ /* 0x000fe200078e0212 */
        /* <DEDUP_REMOVED lines=14> */
[----:B-1----:R-:W-:Y:S02]  /*d5c0*/  FSEL R171, R171, -INF , !P5 ;  /* 0xff800000abab7808 */ /* 0x002fe40006800000 */
        /* <DEDUP_REMOVED lines=37> */
.L_x_1607:
[----:B------:R-:W-:Y:S04]  /*d820*/  MOV R6, c[0x0][0x32c] ;  /* 0x0000cb0000067a02 */ /* 0x000fe80000000f00 */
[----:B------:R-:W-:Y:S11]  /*d830*/  ISETP.NE.AND P4, PT, R6, 0x1, PT ;  /* 0x000000010600780c */ /* 0x000ff60003f85270 */
[----:B------:R-:W-:Y:S02]  /*d840*/  @!UPT UIADD3 URZ, URZ, URZ, URZ ;  /* 0x0000003f3f3ff290 */ /* 0x000fe4000fffe03f */
[----:B------:R-:W-:Y:S05]  /*d850*/  @P4 IMAD.HI.U32 R6, R14, c[0x0][0x330], RZ ;  /* 0x0000cc000e064a27 */ /* 0x000fea00078e00ff */
[----:B------:R-:W-:Y:S02]  /*d860*/  @P4 SHF.R.U32.HI R14, RZ, c[0x0][0x334], R6 ;  /* 0x0000cd00ff0e4a19 */ /* 0x000fe40000011606 */
.L_x_1608:
[----:B------:R-:W-:Y:S05]  /*d870*/  BSYNC B0 ;  /* 0x0000000000007941 */ /* 0x000fea0003800000 */
.L_x_1606:
[----:B------:R-:W-:Y:S04]  /*d880*/  IMAD R11, R14, c[0x0][0x32c], -R11 ;  /* 0x0000cb000e0b7a24 */ /* 0x000fe800078e0a0b */
[----:B------:R-:W-:Y:S05]  /*d890*/  IMAD.IADD R14, R11, 0x1, -R208 ;  /* 0x000000010b0e7824 */ /* 0x000fea00078e0ad0 */
[----:B------:R-:W-:Y:S02]  /*d8a0*/  IADD3 R6, R14, c[0x0][0x32c], RZ ;  /* 0x0000cb000e067a10 */ /* 0x000fe40007ffe0ff */
[----:B------:R-:W-:Y:S02]  /*d8b0*/  IMNMX R15, R15, R14, !PT ;  /* 0x0000000e0f0f7217 */ /* 0x000fe40007800200 */
[----:B------:R-:W-:Y:S02]  /*d8c0*/  IMNMX R13, R13, R6, PT ;  /* 0x000000060d0d7217 */ /* 0x000fe40003800200 */
.L_x_1605:
[----:B------:R-:W-:Y:S01]  /*d8d0*/  FMNMX.FTZ R6, R9, R132, !PT ;  /* 0x0000008409067209 */ /* 0x000fe20007810000 */
[----:B------:R-:W-:Y:S04]  /*d8e0*/  DEPBAR.LE SB0, 0x2 ;  /* 0x000080800000791a */ /* 0x000fe80000000000 */
[----:B------:R-:W-:Y:S01]  /*d8f0*/  FMNMX.FTZ R6, R141, R6, !PT ;  /* 0x000000068d067209 */ /* 0x000fe20007810000 */
[----:B------:R-:W-:Y:S01]  /*d900*/  BAR.SYNC.DEFER_BLOCKING 0x0 ;  /* 0x0000000000007b1d */ /* 0x000fe20000010000 */
[----:B------:R-:W-:Y:S01]  /*d910*/  ISETP.GT.AND P6, PT, R15, RZ, P0 ;  /* 0x000000ff0f00720c */ /* 0x000fe200007c4270 */
        /* <DEDUP_REMOVED lines=8> */
[----:B------:R-:W-:Y:S02]  /*d9a0*/  ISETP.GT.AND P4, PT, R15, 0x8, P0 ;  /* 0x000000080f00780c */ /* 0x000fe40000784270 */
[----:B------:R-:W-:Y:S02]  /*d9b0*/  FMNMX.FTZ R6, R167, R6, !PT ;  /* 0x00000006a7067209 */ /* 0x000fe40007810000 */
[----:B------:R-:W-:Y:S02]  /*d9c0*/  ISETP.LT.OR P5, PT, R13, 0x2, P5 ;  /* 0x000000020d00780c */ /* 0x000fe40002fa1670 */
[----:B------:R-:W-:Y:S02]  /*d9d0*/  FSEL R16, R0, -INF , !P6 ;  /* 0xff80000000107808 */ /* 0x000fe40007000000 */
[----:B------:R-:W-:Y:S02]  /*d9e0*/  FMNMX.FTZ R6, R171, R6, !PT ;  /* 0x00000006ab067209 */ /* 0x000fe40007810000 */
[----:B------:R-:W-:Y:S01]  /*d9f0*/  FSEL R14, R2, -INF , !P5 ;  /* 0xff800000020e7808 */ /* 0x000fe20006800000 */
[----:B------:R-:W-:Y:S01]  /*da00*/  LDSM.16.MT88.4 R28, [R134+UR4+0x100] ;  /* 0x00010004861c783b */ /* 0x000fe20008004200 */
[----:B------:R-:W-:Y:S02]  /*da10*/  ISETP.GT.AND P6, PT, R15, 0x9, P0 ;  /* 0x000000090f00780c */ /* 0x000fe400007c4270 */
[----:B------:R-:W-:Y:S02]  /*da20*/  ISETP.LT.OR P4, PT, R13, 0x9, P4 ;  /* 0x000000090d00780c */ /* 0x000fe40002781670 */
[----:B------:R-:W-:Y:S02]  /*da30*/  FMNMX.FTZ R11, R16, R3, !PT ;  /* 0x00000003100b7209 */ /* 0x000fe40007810000 */
[----:B------:R-:W-:Y:S02]  /*da40*/  FMNMX.FTZ R0, R169, R6, !PT ;  /* 0x00000006a9007209 */ /* 0x000fe40007810000 */
[----:B------:R-:W-:Y:S02]  /*da50*/  FMNMX.FTZ R11, R14, R11, !PT ;  /* 0x0000000b0e0b7209 */ /* 0x000fe40007810000 */
[----:B------:R-:W-:Y:S02]  /*da60*/  ISETP.GT.AND P5, PT, R15, 0x10, P0 ;  /* 0x000000100f00780c */ /* 0x000fe400007a4270 */
[----:B------:R-:W-:Y:S02]  /*da70*/  ISETP.LT.OR P6, PT, R13, 0xa, P6 ;  /* 0x0000000a0d00780c */ /* 0x000fe400037c1670 */
[----:B------:R-:W-:Y:S02]  /*da80*/  FSEL R136, R136, -INF , !P4 ;  /* 0xff80000088887808 */ /* 0x000fe40006000000 */
[----:B------:R-:W-:Y:S02]  /*da90*/  FMNMX.FTZ R0, R175, R0, !PT ;  /* 0x00000000af007209 */ /* 0x000fe40007810000 */
[----:B------:R-:W-:Y:S02]  /*daa0*/  ISETP.GT.AND P4, PT, R15, 0x11, P0 ;  /* 0x000000110f00780c */ /* 0x000fe40000784270 */
[----:B------:R-:W-:Y:S02]  /*dab0*/  FSEL R6, R137, -INF , !P6 ;  /* 0xff80000089067808 */ /* 0x000fe40007000000 */
[----:B------:R-:W-:Y:S02]  /*dac0*/  ISETP.LT.OR P5, PT, R13, 0x11, P5 ;  /* 0x000000110d00780c */ /* 0x000fe40002fa1670 */
[----:B------:R-:W-:Y:S02]  /*dad0*/  FMNMX.FTZ R11, R136, R11, !PT ;  /* 0x0000000b880b7209 */ /* 0x000fe40007810000 */
[----:B------:R-:W-:Y:S02]  /*dae0*/  FMNMX.FTZ R0, R155, R0, !PT ;  /* 0x000000009b007209 */ /* 0x000fe40007810000 */
[----:B------:R-:W-:Y:S02]  /*daf0*/  ISETP.GT.AND P6, PT, R15, 0x18, P0 ;  /* 0x000000180f00780c */ /* 0x000fe400007c4270 */
[----:B------:R-:W-:Y:S02]  /*db00*/  ISETP.LT.OR P4, PT, R13, 0x12, P4 ;  /* 0x000000120d00780c */ /* 0x000fe40002781670 */
[----:B------:R-:W-:Y:S02]  /*db10*/  FMNMX.FTZ R17, R6, R11, !PT ;  /* 0x0000000b06117209 */ /* 0x000fe40007810000 */
[----:B------:R-:W-:Y:S02]  /*db20*/  FSEL R170, R170, -INF , !P5 ;  /* 0xff800000aaaa7808 */ /* 0x000fe40006800000 */
[----:B------:R-:W-:Y:S02]  /*db30*/  FMNMX.FTZ R0, R153, R0, !PT ;  /* 0x0000000099007209 */ /* 0x000fe40007810000 */
[----:B------:R-:W-:Y:S02]  /*db40*/  FSEL R178, R12, -INF , !P4 ;  /* 0xff8000000cb27808 */ /* 0x000fe40006000000 */
[----:B------:R-:W-:Y:S02]  /*db50*/  ISETP.GT.AND P5, PT, R15, 0x19, P0 ;  /* 0x000000190f00780c */ /* 0x000fe400007a4270 */
        /* <DEDUP_REMOVED lines=23> */
[----:B------:R-:W-:Y:S02]  /*dcd0*/  FSEL R152, R152, -INF , !P5 ;  /* 0xff80000098987808 */ /* 0x000fe40006800000 */
[----:B------:R-:W-:Y:S01]  /*dce0*/  FMNMX.FTZ R17, R154, R17, !PT ;  /* 0x000000119a117209 */ /* 0x000fe20007810000 */
[----:B------:R-:W1:Y:S01]  /*dcf0*/  SHFL.BFLY PT, R0, R11, 0x2, 0x1f ;  /* 0x0c401f000b007f89 */ /* 0x000e6200000e0000 */
[----:B------:R-:W-:Y:S02]  /*dd00*/  ISETP.GT.AND P6, PT, R15, 0x30, P0 ;  /* 0x000000300f00780c */ /* 0x000fe400007c4270 */
[C---:B------:R-:W-:Y:S02]  /*dd10*/  ISETP.LT.OR P4, PT, R13.reuse, 0x2a, P4 ;  /* 0x0000002a0d00780c */ /* 0x040fe40002781670 */
[----:B------:R-:W-:Y:S02]  /*dd20*/  FMNMX.FTZ R17, R152, R17, !PT ;  /* 0x0000001198117209 */ /* 0x000fe40007810000 */
[----:B------:R-:W-:Y:S02]  /*dd30*/  FSEL R150, R150, -INF , !P4 ;  /* 0xff80000096967808 */ /* 0x000fe40006000000 */
[----:B------:R-:W-:Y:S02]  /*dd40*/  ISETP.LT.OR P6, PT, R13, 0x31, P6 ;  /* 0x000000310d00780c */ /* 0x000fe400037c1670 */
[----:B------:R-:W-:Y:S02]  /*dd50*/  ISETP.GT.AND P5, PT, R15, 0x31, P0 ;  /* 0x000000310f00780c */ /* 0x000fe400007a4270 */
[----:B------:R-:W-:Y:S02]  /*dd60*/  FSEL R146, R146, -INF , !P6 ;  /* 0xff80000092927808 */ /* 0x000fe40007000000 */
[----:B------:R-:W-:Y:S02]  /*dd70*/  FMNMX.FTZ R17, R150, R17, !PT ;  /* 0x0000001196117209 */ /* 0x000fe40007810000 */
[----:B------:R-:W-:Y:S02]  /*dd80*/  ISETP.LT.OR P5, PT, R13, 0x32, P5 ;  /* 0x000000320d00780c */ /* 0x000fe40002fa1670 */
[C---:B------:R-:W-:Y:S02]  /*dd90*/  ISETP.GT.AND P4, PT, R15.reuse, 0x38, P0 ;  /* 0x000000380f00780c */ /* 0x040fe40000784270 */
[----:B------:R-:W-:Y:S02]  /*dda0*/  FSEL R144, R144, -INF , !P5 ;  /* 0xff80000090907808 */ /* 0x000fe40006800000 */
[----:B------:R-:W-:Y:S02]  /*ddb0*/  FMNMX.FTZ R17, R146, R17, !PT ;  /* 0x0000001192117209 */ /* 0x000fe40007810000 */
[----:B------:R-:W-:Y:S02]  /*ddc0*/  ISETP.GT.AND P0, PT, R15, 0x39, P0 ;  /* 0x000000390f00780c */ /* 0x000fe40000704270 */
[C---:B------:R-:W-:Y:S02]  /*ddd0*/  ISETP.LT.OR P4, PT, R13.reuse, 0x39, P4 ;  /* 0x000000390d00780c */ /* 0x040fe40002781670 */
[----:B------:R-:W-:Y:S02]  /*dde0*/  FMNMX.FTZ R17, R144, R17, !PT ;  /* 0x0000001190117209 */ /* 0x000fe40007810000 */
[----:B------:R-:W-:Y:S02]  /*ddf0*/  FSEL R142, R10, -INF , !P4 ;  /* 0xff8000000a8e7808 */ /* 0x000fe40006000000 */
[----:B------:R-:W-:Y:S02]  /*de00*/  ISETP.LT.OR P0, PT, R13, 0x3a, P0 ;  /* 0x0000003a0d00780c */ /* 0x000fe40000701670 */
[----:B------:R-:W-:Y:S02]  /*de10*/  FMNMX.FTZ R17, R142, R17, !PT ;  /* 0x000000118e117209 */ /* 0x000fe40007810000 */
[----:B------:R-:W-:Y:S02]  /*de20*/  FSEL R140, R8, -INF , !P0 ;  /* 0xff800000088c7808 */ /* 0x000fe40004000000 */
[----:B-1----:R-:W-:Y:S02]  /*de30*/  FMNMX.FTZ R4, R11, R0, !PT ;  /* 0x000000000b047209 */ /* 0x002fe40007810000 */
[----:B------:R-:W-:Y:S03]  /*de40*/  FMNMX.FTZ R13, R140, R17, !PT ;  /* 0x000000118c0d7209 */ /* 0x000fe60007810000 */
[----:B------:R-:W1:Y:S08]  /*de50*/  SHFL.BFLY PT, R15, R4, 0x1, 0x1f ;  /* 0x0c201f00040f7f89 */ /* 0x000e7000000e0000 */
[----:B------:R-:W2:Y:S01]  /*de60*/  SHFL.BFLY PT, R0, R13, 0x2, 0x1f ;  /* 0x0c401f000d007f89 */ /* 0x000ea200000e0000 */
[----:B-1----:R-:W-:Y:S04]  /*de70*/  FMNMX.FTZ R2, R4, R15, !PT ;  /* 0x0000000f04027209 */ /* 0x002fe80007810000 */
[C---:B------:R-:W-:Y:S01]  /*de80*/  FSETP.NEU.FTZ.AND P0, PT, R2.reuse, -INF , PT ;  /* 0xff8000000200780b */ /* 0x040fe20003f1d000 */
[----:B------:R-:W-:Y:S01]  /*de90*/  FMUL.FTZ R148, R2, c[0x0][0x2d0] ;  /* 0x0000b40002947a20 */ /* 0x000fe20000410000 */
[----:B--2---:R-:W-:Y:S04]  /*dea0*/  FMNMX.FTZ R11, R13, R0, !PT ;  /* 0x000000000d0b7209 */ /* 0x004fe80007810000 */
[----:B------:R-:W-:Y:S01]  /*deb0*/  FSEL R148, R148, RZ, P0 ;  /* 0x000000ff94947208 */ /* 0x000fe20000000000 */
[----:B------:R-:W1:Y:S04]  /*dec0*/  SHFL.BFLY PT, R0, R11, 0x1, 0x1f ;  /* 0x0c201f000b007f89 */ /* 0x000e6800000e0000 */
[--C-:B------:R-:W-:Y:S01]  /*ded0*/  FFMA.FTZ R161, R5, c[0x0][0x2d0], -R148.reuse ;  /* 0x0000b40005a17a23 */ /* 0x100fe20000010894 */
[----:B------:R-:W-:Y:S01]  /*dee0*/  FSEL R5, R2, RZ, P0 ;  /* 0x000000ff02057208 */ /* 0x000fe20000000000 */
[--C-:B------:R-:W-:Y:S02]  /*def0*/  FFMA.FTZ R164, R141, c[0x0][0x2d0], -R148.reuse ;  /* 0x0000b4008da47a23 */ /* 0x100fe40000010894 */
[----:B------:R-:W-:Y:S02]  /*df00*/  FFMA.FTZ R165, R9, c[0x0][0x2d0], -R148 ;  /* 0x0000b40009a57a23 */ /* 0x000fe40000010894 */
[----:B------:R-:W-:Y:S01]  /*df10*/  FADD.FTZ R4, -R5, R132 ;  /* 0x0000008405047221 */ /* 0x000fe20000010100 */
[----:B------:R-:W-:Y:S01]  /*df20*/  MUFU.EX2 R161, R161 ;  /* 0x000000a100a17308 */ /* 0x000fe20000000800 */
[--C-:B------:R-:W-:Y:S02]  /*df30*/  FFMA.FTZ R158, R7, c[0x0][0x2d0], -R148.reuse ;  /* 0x0000b400079e7a23 */ /* 0x100fe40000010894 */
[----:B------:R-:W-:Y:S02]  /*df40*/  FMUL.FTZ R132, R4, c[0x0][0x2d0] ;  /* 0x0000b40004847a20 */ /* 0x000fe40000410000 */
[--C-:B------:R-:W-:Y:S02]  /*df50*/  FFMA.FTZ R177, R153, c[0x0][0x2d0], -R148.reuse ;  /* 0x0000b40099b17a23 */ /* 0x100fe40000010894 */
[--C-:B------:R-:W-:Y:S02]  /*df60*/  FFMA.FTZ R182, R149, c[0x0][0x2d0], -R148.reuse ;  /* 0x0000b40095b67a23 */ /* 0x100fe40000010894 */
[--C-:B------:R-:W-:Y:S01]  /*df70*/  FFMA.FTZ R183, R147, c[0x0][0x2d0], -R148.reuse ;  /* 0x0000b40093b77a23 */ /* 0x100fe20000010894 */
[----:B------:R-:W-:Y:S01]  /*df80*/  MUFU.EX2 R165, R165 ;  /* 0x000000a500a57308 */ /* 0x000fe20000000800 */
[--C-:B------:R-:W-:Y:S02]  /*df90*/  FFMA.FTZ R191, R145, c[0x0][0x2d0], -R148.reuse ;  /* 0x0000b40091bf7a23 */ /* 0x100fe40000010894 */
[--C-:B------:R-:W-:Y:S01]  /*dfa0*/  FFMA.FTZ R166, R173, c[0x0][0x2d0], -R148.reuse ;  /* 0x0000b400ada67a23 */ /* 0x100fe20000010894 */
[----:B-1----:R-:W-:Y:S01]  /*dfb0*/  FMNMX.FTZ R0, R11, R0, !PT ;  /* 0x000000000b007209 */ /* 0x002fe20007810000 */
[--C-:B------:R-:W-:Y:S02]  /*dfc0*/  FFMA.FTZ R167, R167, c[0x0][0x2d0], -R148.reuse ;  /* 0x0000b400a7a77a23 */ /* 0x100fe40000010894 */
[--C-:B------:R-:W-:Y:S01]  /*dfd0*/  FFMA.FTZ R168, R171, c[0x0][0x2d0], -R148.reuse ;  /* 0x0000b400aba87a23 */ /* 0x100fe20000010894 */
[C---:B------:R-:W-:Y:S01]  /*dfe0*/  FSETP.NEU.FTZ.AND P0, PT, R0.reuse, -INF , PT ;  /* 0xff8000000000780b */ /* 0x040fe20003f1d000 */
[C---:B------:R-:W-:Y:S01]  /*dff0*/  FMUL.FTZ R141, R0.reuse, c[0x0][0x2d0] ;  /* 0x0000b400008d7a20 */ /* 0x040fe20000410000 */
[----:B------:R-:W1:Y:S01]  /*e000*/  MUFU.EX2 R164, R164 ;  /* 0x000000a400a47308 */ /* 0x000e620000000800 */
[--C-:B------:R-:W-:Y:S01]  /*e010*/  FFMA.FTZ R169, R169, c[0x0][0x2d0], -R148.reuse ;  /* 0x0000b400a9a97a23 */ /* 0x100fe20000010894 */
[----:B------:R-:W-:Y:S01]  /*e020*/  FSEL R4, R0, RZ, P0 ;  /* 0x000000ff00047208 */ /* 0x000fe20000000000 */
[--C-:B------:R-:W-:Y:S01]  /*e030*/  FFMA.FTZ R175, R175, c[0x0][0x2d0], -R148.reuse ;  /* 0x0000b400afaf7a23 */ /* 0x100fe20000010894 */
[----:B------:R-:W-:Y:S03]  /*e040*/  FSEL R141, R141, RZ, P0 ;  /* 0x000000ff8d8d7208 */ /* 0x000fe60000000000 */
[----:B------:R-:W-:Y:S02]  /*e050*/  FADD.FTZ R4, -R4, R3 ;  /* 0x0000000304047221 */ /* 0x000fe40000010100 */
[--C-:B------:R-:W-:Y:S01]  /*e060*/  FFMA.FTZ R162, R14, c[0x0][0x2d0], -R141.reuse ;  /* 0x0000b4000ea27a23 */ /* 0x100fe2000001088d */
[----:B------:R-:W2:Y:S01]  /*e070*/  MUFU.EX2 R158, R158 ;  /* 0x0000009e009e7308 */ /* 0x000ea20000000800 */
[----:B------:R-:W3:Y:S01]  /*e080*/  LDSM.16.MT88.4 R12, [R135+UR4+0x100] ;  /* 0x00010004870c783b */ /* 0x000ee20008004200 */
[--C-:B------:R-:W-:Y:S01]  /*e090*/  FFMA.FTZ R163, R16, c[0x0][0x2d0], -R141.reuse ;  /* 0x0000b40010a37a23 */ /* 0x100fe2000001088d */
[----:B------:R-:W-:Y:S01]  /*e0a0*/  IADD3 R16, R134, UR4, RZ ;  /* 0x0000000486107c10 */ /* 0x000fe2000fffe0ff */
[--C-:B------:R-:W-:Y:S02]  /*e0b0*/  FFMA.FTZ R159, R136, c[0x0][0x2d0], -R141.reuse ;  /* 0x0000b400889f7a23 */ /* 0x100fe4000001088d */
[--C-:B------:R-:W-:Y:S01]  /*e0c0*/  FFMA.FTZ R160, R6, c[0x0][0x2d0], -R141.reuse ;  /* 0x0000b40006a07a23 */ /* 0x100fe2000001088d */
[----:B------:R-:W-:Y:S01]  /*e0d0*/  IADD3 R157, R187, R16, RZ ;  /* 0x00000010bb9d7210 */ /* 0x000fe20007ffe0ff */
[----:B------:R-:W-:Y:S01]  /*e0e0*/  FMUL.FTZ R3, R4, c[0x0][0x2d0] ;  /* 0x0000b40004037a20 */ /* 0x000fe20000410000 */
[----:B------:R-:W-:Y:S01]  /*e0f0*/  IADD3 R4, R135, UR4, RZ ;  /* 0x0000000487047c10 */ /* 0x000fe2000fffe0ff */
[----:B------:R-:W4:Y:S01]  /*e100*/  MUFU.EX2 R132, R132 ;  /* 0x0000008400847308 */ /* 0x000f220000000800 */
[--C-:B------:R-:W-:Y:S02]  /*e110*/  FFMA.FTZ R179, R154, c[0x0][0x2d0], -R141.reuse ;  /* 0x0000b4009ab37a23 */ /* 0x100fe4000001088d */
[----:B------:R-:W-:Y:S01]  /*e120*/  IADD3 R156, R187, R4, RZ ;  /* 0x00000004bb9c7210 */ /* 0x000fe20007ffe0ff */
[--C-:B------:R-:W-:Y:S01]  /*e130*/  FFMA.FTZ R180, R152, c[0x0][0x2d0], -R141.reuse ;  /* 0x0000b40098b47a23 */ /* 0x100fe2000001088d */
[----:B-1----:R-:W-:Y:S01]  /*e140*/  F2FP.BF16.PACK_AB R136, R164, R165 ;  /* 0x000000a5a488723e */ /* 0x002fe200000010ff */
[--C-:B------:R-:W-:Y:S02]  /*e150*/  FFMA.FTZ R181, R150, c[0x0][0x2d0], -R141.reuse ;  /* 0x0000b40096b57a23 */ /* 0x100fe4000001088d */
[----:B------:R-:W1:Y:S01]  /*e160*/  LDSM.16.MT88.4 R20, [R156+0x100] ;  /* 0x000100009c14783b */ /* 0x000e620000004200 */
[--C-:B------:R-:W-:Y:S01]  /*e170*/  FFMA.FTZ R222, R146, c[0x0][0x2d0], -R141.reuse ;  /* 0x0000b40092de7a23 */ /* 0x100fe2000001088d */
[----:B------:R-:W-:Y:S01]  /*e180*/  MUFU.EX2 R163, R163 ;  /* 0x000000a300a37308 */ /* 0x000fe20000000800 */
[--C-:B------:R-:W-:Y:S02]  /*e190*/  FFMA.FTZ R223, R144, c[0x0][0x2d0], -R141.reuse ;  /* 0x0000b40090df7a23 */ /* 0x100fe4000001088d */
[--C-:B------:R-:W-:Y:S01]  /*e1a0*/  FFMA.FTZ R224, R142, c[0x0][0x2d0], -R141.reuse ;  /* 0x0000b4008ee07a23 */ /* 0x100fe2000001088d */
[----:B--2---:R-:W-:Y:S01]  /*e1b0*/  F2FP.BF16.PACK_AB R138, R158, R161 ;  /* 0x000000a19e8a723e */ /* 0x004fe200000010ff */
[--C-:B------:R-:W-:Y:S01]  /*e1c0*/  FFMA.FTZ R170, R170, c[0x0][0x2d0], -R141.reuse ;  /* 0x0000b400aaaa7a23 */ /* 0x100fe2000001088d */
[----:B------:R-:W-:Y:S01]  /*e1d0*/  LDSM.16.MT88.4 R144, [R157+0x1900] ;  /* 0x001900009d90783b */ /* 0x000fe20000004200 */
[--C-:B------:R-:W-:Y:S02]  /*e1e0*/  FFMA.FTZ R171, R178, c[0x0][0x2d0], -R141.reuse ;  /* 0x0000b400b2ab7a23 */ /* 0x100fe4000001088d */
[--C-:B------:R-:W-:Y:S01]  /*e1f0*/  FFMA.FTZ R178, R151, c[0x0][0x2d0], -R148.reuse ;  /* 0x0000b40097b27a23 */ /* 0x100fe20000010894 */
[----:B------:R-:W2:Y:S01]  /*e200*/  MUFU.EX2 R162, R162 ;  /* 0x000000a200a27308 */ /* 0x000ea20000000800 */
[--C-:B------:R-:W-:Y:S02]  /*e210*/  FFMA.FTZ R172, R172, c[0x0][0x2d0], -R141.reuse ;  /* 0x0000b400acac7a23 */ /* 0x100fe4000001088d */
[--C-:B------:R-:W-:Y:S02]  /*e220*/  FFMA.FTZ R173, R176, c[0x0][0x2d0], -R141.reuse ;  /* 0x0000b400b0ad7a23 */ /* 0x100fe4000001088d */
[C---:B----4-:R-:W-:Y:S02]  /*e230*/  FMUL.FTZ R4, R132.reuse, R128 ;  /* 0x0000008084047220 */ /* 0x050fe40000410000 */
        /* <DEDUP_REMOVED lines=8> */
[----:B------:R-:W4:Y:S01]  /*e2c0*/  MUFU.EX2 R160, R160 ;  /* 0x000000a000a07308 */ /* 0x000f220000000800 */
[C---:B------:R-:W-:Y:S02]  /*e2d0*/  FMUL.FTZ R32, R132.reuse, R100 ;  /* 0x0000006484207220 */ /* 0x040fe40000410000 */
[----:B------:R-:W-:Y:S01]  /*e2e0*/  FMUL.FTZ R33, R132, R101 ;  /* 0x0000006584217220 */ /* 0x000fe20000410000 */
[----:B--2---:R-:W-:Y:S01]  /*e2f0*/  F2FP.BF16.PACK_AB R137, R162, R163 ;  /* 0x000000a3a289723e */ /* 0x004fe200000010ff */
[--C-:B------:R-:W-:Y:S02]  /*e300*/  FFMA.FTZ R176, R155, c[0x0][0x2d0], -R148.reuse ;  /* 0x0000b4009bb07a23 */ /* 0x100fe40000010894 */
[----:B------:R-:W-:Y:S01]  /*e310*/  LDSM.16.MT88.4 R152, [R156+0x3900] ;  /* 0x003900009c98783b */ /* 0x000fe20000004200 */
[----:B------:R-:W-:Y:S02]  /*e320*/  FFMA.FTZ R148, R143, c[0x0][0x2d0], -R148 ;  /* 0x0000b4008f947a23 */ /* 0x000fe40000010894 */
[----:B------:R-:W2:Y:S01]  /*e330*/  MUFU.EX2 R3, R3 ;  /* 0x0000000300037308 */ /* 0x000ea20000000800 */
[C---:B------:R-:W-:Y:S02]  /*e340*/  FMUL.FTZ R36, R132.reuse, R36 ;  /* 0x0000002484247220 */ /* 0x040fe40000410000 */
[C---:B------:R-:W-:Y:S02]  /*e350*/  FMUL.FTZ R37, R132.reuse, R37 ;  /* 0x0000002584257220 */ /* 0x040fe40000410000 */
[C---:B------:R-:W-:Y:S02]  /*e360*/  FMUL.FTZ R40, R132.reuse, R40 ;  /* 0x0000002884287220 */ /* 0x040fe40000410000 */
[C---:B------:R-:W-:Y:S02]  /*e370*/  FMUL.FTZ R41, R132.reuse, R41 ;  /* 0x0000002984297220 */ /* 0x040fe40000410000 */
[C---:B------:R-:W-:Y:S01]  /*e380*/  FMUL.FTZ R44, R132.reuse, R44 ;  /* 0x0000002c842c7220 */ /* 0x040fe20000410000 */
[----:B------:R5:W-:Y:S01]  /*e390*/  MUFU.EX2 R192, R148 ;  /* 0x0000009400c07308 */ /* 0x000be20000000800 */
[C---:B------:R-:W-:Y:S02]  /*e3a0*/  FMUL.FTZ R45, R132.reuse, R45 ;  /* 0x0000002d842d7220 */ /* 0x040fe40000410000 */
[----:B------:R-:W-:Y:S01]  /*e3b0*/  FMUL.FTZ R48, R132, R48 ;  /* 0x0000003084307220 */ /* 0x000fe20000410000 */
[----:B----4-:R-:W-:Y:S01]  /*e3c0*/  F2FP.BF16.PACK_AB R139, R160, R159 ;  /* 0x0000009fa08b723e */ /* 0x010fe200000010ff */
[C---:B------:R-:W-:Y:S02]  /*e3d0*/  FMUL.FTZ R49, R132.reuse, R49 ;  /* 0x0000003184317220 */ /* 0x040fe40000410000 */
[C---:B------:R-:W-:Y:S02]  /*e3e0*/  FMUL.FTZ R52, R132.reuse, R52 ;  /* 0x0000003484347220 */ /* 0x040fe40000410000 */
[C---:B------:R-:W-:Y:S01]  /*e3f0*/  FMUL.FTZ R53, R132.reuse, R53 ;  /* 0x0000003584357220 */ /* 0x040fe20000410000 */
[----:B------:R-:W-:Y:S01]  /*e400*/  MUFU.EX2 R166, R166 ;  /* 0x000000a600a67308 */ /* 0x000fe20000000800 */
[C---:B------:R-:W-:Y:S02]  /*e410*/  FMUL.FTZ R56, R132.reuse, R56 ;  /* 0x0000003884387220 */ /* 0x040fe40000410000 */
[C---:B------:R-:W-:Y:S02]  /*e420*/  FMUL.FTZ R57, R132.reuse, R57 ;  /* 0x0000003984397220 */ /* 0x040fe40000410000 */
[C---:B--2---:R-:W-:Y:S02]  /*e430*/  FMUL.FTZ R6, R3.reuse, R130 ;  /* 0x0000008203067220 */ /* 0x044fe40000410000 */
[C---:B------:R-:W-:Y:S02]  /*e440*/  FMUL.FTZ R7, R3.reuse, R131 ;  /* 0x0000008303077220 */ /* 0x040fe40000410000 */
[----:B------:R-:W-:Y:S01]  /*e450*/  LDSM.16.MT88.4 R128, [R156+0x2900] ;  /* 0x002900009c80783b */ /* 0x000fe20000004200 */
[C---:B------:R-:W-:Y:S01]  /*e460*/  FMUL.FTZ R10, R3.reuse, R126 ;  /* 0x0000007e030a7220 */ /* 0x040fe20000410000 */
[----:B------:R-:W2:Y:S01]  /*e470*/  MUFU.EX2 R167, R167 ;  /* 0x000000a700a77308 */ /* 0x000ea20000000800 */
[C---:B------:R-:W-:Y:S02]  /*e480*/  FMUL.FTZ R11, R3.reuse, R127 ;  /* 0x0000007f030b7220 */ /* 0x040fe40000410000 */
[C---:B---3--:R-:W-:Y:S03]  /*e490*/  HMMA.16816.F32.BF16 R4, R136.reuse, R12, R4 ;  /* 0x0000000c8804723c */ /* 0x048fe60000041804 */
[----:B------:R-:W-:Y:S02]  /*e4a0*/  LDSM.16.MT88.4 R124, [R135+UR4+0x2900] ;  /* 0x00290004877c783b */ /* 0x000fe40008004200 */
[C---:B------:R-:W-:Y:S02]  /*e4b0*/  FMUL.FTZ R18, R3.reuse, R118 ;  /* 0x0000007603127220 */ /* 0x040fe40000410000 */
[C---:B------:R-:W-:Y:S01]  /*e4c0*/  FMUL.FTZ R12, R132.reuse, R120 ;  /* 0x00000078840c7220 */ /* 0x040fe20000410000 */
[C---:B------:R-:W-:Y:S01]  /*e4d0*/  HMMA.16816.F32.BF16 R8, R136.reuse, R14, R8 ;  /* 0x0000000e8808723c */ /* 0x040fe20000041808 */
[----:B------:R-:W-:Y:S02]  /*e4e0*/  MUFU.EX2 R168, R168 ;  /* 0x000000a800a87308 */ /* 0x000fe40000000800 */
[----:B-----5:R-:W-:Y:S01]  /*e4f0*/  LDSM.16.MT88.4 R148, [R135+UR4+0x3900] ;  /* 0x003900048794783b */ /* 0x020fe20008004200 */
        /* <DEDUP_REMOVED lines=9> */
[C---:B-1----:R-:W-:Y:S01]  /*e590*/  HMMA.16816.F32.BF16 R12, R136.reuse, R20, R12 ;  /* 0x00000014880c723c */ /* 0x042fe2000004180c */
[----:B------:R-:W1:Y:S02]  /*e5a0*/  LDSM.16.MT88.4 R120, [R157+0x100] ;  /* 0x000100009d78783b */ /* 0x000e640000004200 */
        /* <DEDUP_REMOVED lines=8> */
[----:B------:R-:W3:Y:S01]  /*e630*/  MUFU.EX2 R171, R171 ;  /* 0x000000ab00ab7308 */ /* 0x000ee20000000800 */
[C---:B------:R-:W-:Y:S01]  /*e640*/  FMUL.FTZ R22, R3.reuse, R114 ;  /* 0x0000007203167220 */ /* 0x040fe20000410000 */
[----:B------:R-:W-:Y:S03]  /*e650*/  LDSM.16.MT88.4 R108, [R157+0x2100] ;  /* 0x002100009d6c783b */ /* 0x000fe60000004200 */
[C---:B------:R-:W-:Y:S02]  /*e660*/  FMUL.FTZ R23, R3.reuse, R115 ;  /* 0x0000007303177220 */ /* 0x040fe40000410000 */
[C---:B------:R-:W-:Y:S02]  /*e670*/  FMUL.FTZ R42, R3.reuse, R42 ;  /* 0x0000002a032a7220 */ /* 0x040fe40000410000 */
[C---:B------:R-:W-:Y:S01]  /*e680*/  FMUL.FTZ R43, R3.reuse, R43 ;  /* 0x0000002b032b7220 */ /* 0x040fe20000410000 */
[----:B------:R-:W4:Y:S01]  /*e690*/  LDSM.16.MT88.4 R112, [R135+UR4+0x2100] ;  /* 0x002100048770783b */ /* 0x000f220008004200 */
[C---:B------:R-:W-:Y:S01]  /*e6a0*/  FMUL.FTZ R46, R3.reuse, R46 ;  /* 0x0000002e032e7220 */ /* 0x040fe20000410000 */
[C---:B------:R-:W-:Y:S01]  /*e6b0*/  HMMA.16816.F32.BF16 R20, R136.reuse, R28, R20 ;  /* 0x0000001c8814723c */ /* 0x040fe20000041814 */
[----:B------:R-:W-:Y:S02]  /*e6c0*/  MUFU.EX2 R172, R172 ;  /* 0x000000ac00ac7308 */ /* 0x000fe40000000800 */
[C---:B------:R-:W-:Y:S02]  /*e6d0*/  FMUL.FTZ R47, R3.reuse, R47 ;  /* 0x0000002f032f7220 */ /* 0x040fe40000410000 */
[C---:B------:R-:W-:Y:S02]  /*e6e0*/  FMUL.FTZ R50, R3.reuse, R50 ;  /* 0x0000003203327220 */ /* 0x040fe40000410000 */
[C---:B------:R-:W-:Y:S01]  /*e6f0*/  FMUL.FTZ R28, R132.reuse, R104 ;  /* 0x00000068841c7220 */ /* 0x040fe20000410000 */
[C---:B------:R-:W-:Y:S03]  /*e700*/  HMMA.16816.F32.BF16 R24, R136.reuse, R30, R24 ;  /* 0x0000001e8818723c */ /* 0x040fe60000041818 */
[----:B------:R-:W5:Y:S01]  /*e710*/  MUFU.EX2 R173, R173 ;  /* 0x000000ad00ad7308 */ /* 0x000f620000000800 */
[C---:B------:R-:W-:Y:S02]  /*e720*/  FMUL.FTZ R29, R132.reuse, R105 ;  /* 0x00000069841d7220 */ /* 0x040fe40000410000 */
[C---:B------:R-:W-:Y:S02]  /*e730*/  FMUL.FTZ R51, R3.reuse, R51 ;  /* 0x0000003303337220 */ /* 0x040fe40000410000 */
[C---:B------:R-:W-:Y:S04]  /*e740*/  FMUL.FTZ R30, R3.reuse, R106 ;  /* 0x0000006a031e7220 */ /* 0x040fe80000410000 */
[C---:B------:R-:W-:Y:S01]  /*e750*/  FMUL.FTZ R31, R3.reuse, R107 ;  /* 0x0000006b031f7220 */ /* 0x040fe20000410000 */
[----:B------:R-:W-:Y:S01]  /*e760*/  MUFU.EX2 R175, R175 ;  /* 0x000000af00af7308 */ /* 0x000fe20000000800 */
[----:B------:R-:W2:Y:S01]  /*e770*/  LDSM.16.MT88.4 R104, [R156+0x2100] ;  /* 0x002100009c68783b */ /* 0x000ea20000004200 */
[C---:B------:R-:W-:Y:S02]  /*e780*/  FMUL.FTZ R54, R3.reuse, R54 ;  /* 0x0000003603367220 */ /* 0x040fe40000410000 */
[C---:B------:R-:W-:Y:S02]  /*e790*/  FMUL.FTZ R55, R3.reuse, R55 ;  /* 0x0000003703377220 */ /* 0x040fe40000410000 */
[C---:B-1----:R-:W-:Y:S03]  /*e7a0*/  HMMA.16816.F32.BF16 R28, R136.reuse, R120, R28 ;  /* 0x00000078881c723c */ /* 0x042fe6000004181c */
[C---:B------:R-:W-:Y:S01]  /*e7b0*/  FMUL.FTZ R58, R3.reuse, R58 ;  /* 0x0000003a033a7220 */ /* 0x040fe20000410000 */
[----:B------:R-:W1:Y:S01]  /*e7c0*/  MUFU.EX2 R176, R176 ;  /* 0x000000b000b07308 */ /* 0x000e620000000800 */
[C---:B------:R-:W-:Y:S02]  /*e7d0*/  FMUL.FTZ R59, R3.reuse, R59 ;  /* 0x0000003b033b7220 */ /* 0x040fe40000410000 */
[C---:B------:R-:W-:Y:S01]  /*e7e0*/  FMUL.FTZ R60, R132.reuse, R60 ;  /* 0x0000003c843c7220 */ /* 0x040fe20000410000 */
[C---:B------:R-:W-:Y:S01]  /*e7f0*/  HMMA.16816.F32.BF16 R32, R136.reuse, R122, R32 ;  /* 0x0000007a8820723c */ /* 0x040fe20000041820 */
[----:B------:R-:W-:Y:S03]  /*e800*/  LDSM.16.MT88.4 R120, [R157+0x900] ;  /* 0x000900009d78783b */ /* 0x000fe60000004200 */
[C---:B------:R-:W-:Y:S02]  /*e810*/  FMUL.FTZ R61, R132.reuse, R61 ;  /* 0x0000003d843d7220 */ /* 0x040fe40000410000 */
[C---:B------:R-:W-:Y:S01]  /*e820*/  FMUL.FTZ R62, R3.reuse, R62 ;  /* 0x0000003e033e7220 */ /* 0x040fe20000410000 */
[----:B------:R-:W-:Y:S01]  /*e830*/  MUFU.EX2 R177, R177 ;  /* 0x000000b100b17308 */ /* 0x000fe20000000800 */
[C---:B----4-:R-:W-:Y:S04]  /*e840*/  HMMA.16816.F32.BF16 R36, R136.reuse, R112, R36 ;  /* 0x000000708824723c */ /* 0x050fe80000041824 */
[C---:B------:R-:W-:Y:S02]  /*e850*/  FMUL.FTZ R63, R3.reuse, R63 ;  /* 0x0000003f033f7220 */ /* 0x040fe40000410000 */
[C---:B------:R-:W-:Y:S02]  /*e860*/  FMUL.FTZ R64, R132.reuse, R64 ;  /* 0x0000004084407220 */ /* 0x040fe40000410000 */
[C---:B------:R-:W-:Y:S01]  /*e870*/  HMMA.16816.F32.BF16 R40, R136.reuse, R114, R40 ;  /* 0x000000728828723c */ /* 0x040fe20000041828 */
[----:B------:R-:W-:Y:S01]  /*e880*/  LDSM.16.MT88.4 R112, [R135+UR4+0x900] ;  /* 0x000900048770783b */ /* 0x000fe20008004200 */
[----:B------:R-:W4:Y:S02]  /*e890*/  MUFU.EX2 R178, R178 ;  /* 0x000000b200b27308 */ /* 0x000f240000000800 */
[C---:B------:R-:W-:Y:S02]  /*e8a0*/  FMUL.FTZ R65, R132.reuse, R65 ;  /* 0x0000004184417220 */ /* 0x040fe40000410000 */
[C---:B------:R-:W-:Y:S02]  /*e8b0*/  FMUL.FTZ R66, R3.reuse, R66 ;  /* 0x0000004203427220 */ /* 0x040fe40000410000 */
[C---:B------:R-:W-:Y:S01]  /*e8c0*/  FMUL.FTZ R67, R3.reuse, R67 ;  /* 0x0000004303437220 */ /* 0x040fe20000410000 */
[C---:B--2---:R-:W-:Y:S03]  /*e8d0*/  HMMA.16816.F32.BF16 R44, R136.reuse, R104, R44 ;  /* 0x00000068882c723c */ /* 0x044fe6000004182c */
[----:B------:R-:W-:Y:S01]  /*e8e0*/  MUFU.EX2 R179, R179 ;  /* 0x000000b300b37308 */ /* 0x000fe20000000800 */
[C---:B------:R-:W-:Y:S02]  /*e8f0*/  FMUL.FTZ R68, R132.reuse, R68 ;  /* 0x0000004484447220 */ /* 0x040fe40000410000 */
[C---:B------:R-:W-:Y:S02]  /*e900*/  FMUL.FTZ R69, R132.reuse, R69 ;  /* 0x0000004584457220 */ /* 0x040fe40000410000 */
[C---:B------:R-:W-:Y:S01]  /*e910*/  FMUL.FTZ R70, R3.reuse, R70 ;  /* 0x0000004603467220 */ /* 0x040fe20000410000 */
[C---:B------:R-:W-:Y:S01]  /*e920*/  HMMA.16816.F32.BF16 R48, R136.reuse, R106, R48 ;  /* 0x0000006a8830723c */ /* 0x040fe20000041830 */
[----:B------:R-:W2:Y:S03]  /*e930*/  LDSM.16.MT88.4 R104, [R135+UR4+0x4100] ;  /* 0x004100048768783b */ /* 0x000ea60008004200 */
[----:B------:R-:W-:Y:S01]  /*e940*/  MUFU.EX2 R180, R180 ;  /* 0x000000b400b47308 */ /* 0x000fe20000000800 */
[C---:B------:R-:W-:Y:S02]  /*e950*/  FMUL.FTZ R71, R3.reuse, R71 ;  /* 0x0000004703477220 */ /* 0x040fe40000410000 */
[C---:B------:R-:W-:Y:S01]  /*e960*/  FMUL.FTZ R72, R132.reuse, R72 ;  /* 0x0000004884487220 */ /* 0x040fe20000410000 */
[C---:B------:R-:W-:Y:S04]  /*e970*/  HMMA.16816.F32.BF16 R52, R136.reuse, R100, R52 ;  /* 0x000000648834723c */ /* 0x040fe80000041834 */
[C---:B------:R-:W-:Y:S02]  /*e980*/  FMUL.FTZ R73, R132.reuse, R73 ;  /* 0x0000004984497220 */ /* 0x040fe40000410000 */
[----:B------:R-:W-:Y:S01]  /*e990*/  MUFU.EX2 R181, R181 ;  /* 0x000000b500b57308 */ /* 0x000fe20000000800 */
        /* <DEDUP_REMOVED lines=10> */
[----:B------:R-:W4:Y:S01]  /*ea40*/  LDSM.16.MT88.4 R108, [R134+UR4+0x4100] ;  /* 0x00410004866c783b */ /* 0x000f220008004200 */
[----:B------:R-:W-:Y:S02]  /*ea50*/  MUFU.EX2 R183, R183 ;  /* 0x000000b700b77308 */ /* 0x000fe40000000800 */
[C---:B------:R-:W-:Y:S02]  /*ea60*/  FMUL.FTZ R79, R3.reuse, R79 ;  /* 0x0000004f034f7220 */ /* 0x040fe40000410000 */
[C---:B------:R-:W-:Y:S02]  /*ea70*/  FMUL.FTZ R80, R132.reuse, R80 ;  /* 0x0000005084507220 */ /* 0x040fe40000410000 */
[C---:B------:R-:W-:Y:S01]  /*ea80*/  FMUL.FTZ R81, R132.reuse, R81 ;  /* 0x0000005184517220 */ /* 0x040fe20000410000 */
[C---:B--2---:R-:W-:Y:S03]  /*ea90*/  HMMA.16816.F32.BF16 R68, R136.reuse, R104, R68 ;  /* 0x000000688844723c */ /* 0x044fe60000041844 */
[C---:B------:R-:W-:Y:S01]  /*eaa0*/  FMUL.FTZ R82, R3.reuse, R82 ;  /* 0x0000005203527220 */ /* 0x040fe20000410000 */
[----:B------:R-:W-:Y:S01]  /*eab0*/  MUFU.EX2 R191, R191 ;  /* 0x000000bf00bf7308 */ /* 0x000fe20000000800 */
[C---:B------:R-:W-:Y:S02]  /*eac0*/  FMUL.FTZ R83, R3.reuse, R83 ;  /* 0x0000005303537220 */ /* 0x040fe40000410000 */
[C---:B------:R-:W-:Y:S01]  /*ead0*/  FMUL.FTZ R84, R132.reuse, R84 ;  /* 0x0000005484547220 */ /* 0x040fe20000410000 */
[C---:B------:R-:W-:Y:S01]  /*eae0*/  HMMA.16816.F32.BF16 R72, R136.reuse, R106, R72 ;  /* 0x0000006a8848723c */ /* 0x040fe20000041848 */
[----:B------:R-:W2:Y:S03]  /*eaf0*/  LDSM.16.MT88.4 R104, [R157+0x4100] ;  /* 0x004100009d68783b */ /* 0x000ea60000004200 */
[C---:B------:R-:W-:Y:S02]  /*eb00*/  FMUL.FTZ R85, R132.reuse, R85 ;  /* 0x0000005584557220 */ /* 0x040fe40000410000 */
[C---:B------:R-:W-:Y:S01]  /*eb10*/  FMUL.FTZ R86, R3.reuse, R86 ;  /* 0x0000005603567220 */ /* 0x040fe20000410000 */
[----:B------:R-:W-:Y:S01]  /*eb20*/  MUFU.EX2 R222, R222 ;  /* 0x000000de00de7308 */ /* 0x000fe20000000800 */
[C---:B-1----:R-:W-:Y:S04]  /*eb30*/  HMMA.16816.F32.BF16 R76, R136.reuse, R100, R76 ;  /* 0x00000064884c723c */ /* 0x042fe8000004184c */
[----:B------:R-:W-:Y:S02]  /*eb40*/  FMUL.FTZ R87, R3, R87 ;  /* 0x0000005703577220 */ /* 0x000fe40000410000 */
[C---:B------:R-:W-:Y:S01]  /*eb50*/  FMUL.FTZ R88, R132.reuse, R88 ;  /* 0x0000005884587220 */ /* 0x040fe20000410000 */
[----:B------:R-:W-:Y:S01]  /*eb60*/  F2FP.BF16.PACK_AB R100, R167, R166 ;  /* 0x000000a6a764723e */ /* 0x000fe200000010ff */
[C---:B------:R-:W-:Y:S01]  /*eb70*/  HMMA.16816.F32.BF16 R80, R136.reuse, R102, R80 ;  /* 0x000000668850723c */ /* 0x040fe20000041850 */
[----:B------:R-:W-:Y:S03]  /*eb80*/  MUFU.EX2 R223, R223 ;  /* 0x000000df00df7308 */ /* 0x000fe60000000800 */
[C---:B------:R-:W-:Y:S01]  /*eb90*/  FMUL.FTZ R89, R132.reuse, R89 ;  /* 0x0000005984597220 */ /* 0x040fe20000410000 */
[----:B---3--:R-:W-:Y:S01]  /*eba0*/  F2FP.BF16.PACK_AB R101, R171, R170 ;  /* 0x000000aaab65723e */ /* 0x008fe200000010ff */
[----:B------:R-:W-:Y:S01]  /*ebb0*/  FMUL.FTZ R90, R3, R90 ;  /* 0x0000005a035a7220 */ /* 0x000fe20000410000 */
[----:B------:R-:W-:Y:S01]  /*ebc0*/  F2FP.BF16.PACK_AB R102, R169, R168 ;  /* 0x000000a8a966723e */ /* 0x000fe200000010ff */
[C---:B----4-:R-:W-:Y:S03]  /*ebd0*/  HMMA.16816.F32.BF16 R84, R136.reuse, R108, R84 ;  /* 0x0000006c8854723c */ /* 0x050fe60000041854 */
[----:B------:R-:W-:Y:S01]  /*ebe0*/  MUFU.EX2 R224, R224 ;  /* 0x000000e000e07308 */ /* 0x000fe20000000800 */
[----:B------:R-:W-:Y:S01]  /*ebf0*/  FMUL.FTZ R91, R3, R91 ;  /* 0x0000005b035b7220 */ /* 0x000fe20000410000 */
[----:B-----5:R-:W-:Y:S01]  /*ec00*/  F2FP.BF16.PACK_AB R103, R173, R172 ;  /* 0x000000acad67723e */ /* 0x020fe200000010ff */
[C---:B------:R-:W-:Y:S02]  /*ec10*/  FMUL.FTZ R92, R132.reuse, R92 ;  /* 0x0000005c845c7220 */ /* 0x040fe40000410000 */
[C---:B------:R-:W-:Y:S03]  /*ec20*/  FMUL.FTZ R93, R132.reuse, R93 ;  /* 0x0000005d845d7220 */ /* 0x040fe60000410000 */
[C---:B------:R-:W-:Y:S01]  /*ec30*/  HMMA.16816.F32.BF16 R88, R136.reuse, R110, R88 ;  /* 0x0000006e8858723c */ /* 0x040fe20000041858 */
[----:B------:R-:W1:Y:S02]  /*ec40*/  LDSM.16.MT88.4 R108, [R134+UR4+0x900] ;  /* 0x00090004866c783b */ /* 0x000e640008004200 */
[C---:B------:R-:W-:Y:S02]  /*ec50*/  FMUL.FTZ R94, R3.reuse, R94 ;  /* 0x0000005e035e7220 */ /* 0x040fe40000410000 */
[C---:B------:R-:W-:Y:S02]  /*ec60*/  FMUL.FTZ R95, R3.reuse, R95 ;  /* 0x0000005f035f7220 */ /* 0x040fe40000410000 */
[C---:B------:R-:W-:Y:S02]  /*ec70*/  FMUL.FTZ R96, R132.reuse, R96 ;  /* 0x0000006084607220 */ /* 0x040fe40000410000 */
[----:B------:R-:W-:Y:S03]  /*ec80*/  FMUL.FTZ R97, R132, R97 ;  /* 0x0000006184617220 */ /* 0x000fe60000410000 */
[C---:B--2---:R-:W-:Y:S03]  /*ec90*/  HMMA.16816.F32.BF16 R92, R136.reuse, R104, R92 ;  /* 0x00000068885c723c */ /* 0x044fe6000004185c */
[C---:B------:R-:W-:Y:S02]  /*eca0*/  FMUL.FTZ R98, R3.reuse, R98 ;  /* 0x0000006203627220 */ /* 0x040fe40000410000 */
[C---:B------:R-:W-:Y:S02]  /*ecb0*/  FMUL.FTZ R99, R3.reuse, R99 ;  /* 0x0000006303637220 */ /* 0x040fe40000410000 */
[--C-:B------:R-:W-:Y:S02]  /*ecc0*/  FFMA.FTZ R174, R174, c[0x0][0x2d0], -R141.reuse ;  /* 0x0000b400aeae7a23 */ /* 0x100fe4000001088d */
[----:B------:R-:W-:Y:S03]  /*ecd0*/  FFMA.FTZ R141, R140, c[0x0][0x2d0], -R141 ;  /* 0x0000b4008c8d7a23 */ /* 0x000fe6000001088d */
[----:B------:R-:W-:Y:S01]  /*ece0*/  HMMA.16816.F32.BF16 R96, R136, R106, R96 ;  /* 0x0000006a8860723c */ /* 0x000fe20000041860 */
[----:B------:R-:W2:Y:S01]  /*ecf0*/  LDSM.16.MT88.4 R104, [R134+UR4+0x2900] ;  /* 0x002900048668783b */ /* 0x000ea20008004200 */
[----:B------:R3:W-:Y:S01]  /*ed00*/  MUFU.EX2 R225, R141 ;  /* 0x0000008d00e17308 */ /* 0x0007e20000000800 */
[----:B------:R-:W-:Y:S02]  /*ed10*/  FFMA.FTZ R163, R3, R210, R163 ;  /* 0x000000d203a37223 */ /* 0x000fe400000100a3 */
[----:B------:R-:W-:Y:S01]  /*ed20*/  FFMA.FTZ R165, R132, R211, R165 ;  /* 0x000000d384a57223 */ /* 0x000fe200000100a5 */
[----:B------:R-:W-:Y:S01]  /*ed30*/  MOV R132, R2 ;  /* 0x0000000200847202 */ /* 0x000fe20000000f00 */
[----:B------:R-:W-:Y:S01]  /*ed40*/  FADD.FTZ R162, R162, R163 ;  /* 0x000000a3a2a27221 */ /* 0x000fe20000010000 */
[C---:B------:R-:W-:Y:S01]  /*ed50*/  HMMA.16816.F32.BF16 R4, R100.reuse, R112, R4 ;  /* 0x000000706404723c */ /* 0x040fe20000041804 */
[----:B------:R-:W-:Y:S03]  /*ed60*/  LDSM.16.MT88.4 R136, [R156+0x3100] ;  /* 0x003100009c88783b */ /* 0x000fe60000004200 */
[----:B------:R-:W4:Y:S01]  /*ed70*/  MUFU.EX2 R174, R174 ;  /* 0x000000ae00ae7308 */ /* 0x000f220000000800 */
[----:B------:R-:W-:Y:S02]  /*ed80*/  FADD.FTZ R164, R164, R165 ;  /* 0x000000a5a4a47221 */ /* 0x000fe40000010000 */
[----:B------:R-:W-:Y:S01]  /*ed90*/  FADD.FTZ R159, R159, R162 ;  /* 0x000000a29f9f7221 */ /* 0x000fe20000010000 */
[C---:B------:R-:W-:Y:S01]  /*eda0*/  HMMA.16816.F32.BF16 R8, R100.reuse, R114, R8 ;  /* 0x000000726408723c */ /* 0x040fe20000041808 */
[----:B------:R-:W5:Y:S03]  /*edb0*/  LDSM.16.MT88.4 R112, [R157+0x2900] ;  /* 0x002900009d70783b */ /* 0x000f660000004200 */
[----:B------:R-:W-:Y:S02]  /*edc0*/  FADD.FTZ R161, R161, R164 ;  /* 0x000000a4a1a17221 */ /* 0x000fe40000010000 */
[----:B------:R-:W-:Y:S02]  /*edd0*/  FADD.FTZ R159, R160, R159 ;  /* 0x0000009fa09f7221 */ /* 0x000fe40000010000 */
[C---:B------:R-:W-:Y:S01]  /*ede0*/  HMMA.16816.F32.BF16 R12, R100.reuse, R116, R12 ;  /* 0x00000074640c723c */ /* 0x040fe2000004180c */
[----:B---3--:R-:W-:Y:S03]  /*edf0*/  LDSM.16.MT88.4 R140, [R134+UR4+0x1900] ;  /* 0x00190004868c783b */ /* 0x008fe60008004200 */
        /* <DEDUP_REMOVED lines=13> */
[C---:B------:R-:W-:Y:S04]  /*eed0*/  HMMA.16816.F32.BF16 R28, R100.reuse, R120, R28 ;  /* 0x00000078641c723c */ /* 0x040fe8000004181c */
[----:B------:R-:W-:Y:S04]  /*eee0*/  FADD.FTZ R168, R169, R168 ;  /* 0x000000a8a9a87221 */ /* 0x000fe80000010000 */
[C---:B------:R-:W-:Y:S01]  /*eef0*/  HMMA.16816.F32.BF16 R32, R100.reuse, R122, R32 ;  /* 0x0000007a6420723c */ /* 0x040fe20000041820 */
[----:B------:R-:W-:Y:S07]  /*ef00*/  LDSM.16.MT88.4 R120, [R156+0x1100] ;  /* 0x001100009c78783b */ /* 0x000fee0000004200 */
[C---:B------:R-:W-:Y:S08]  /*ef10*/  HMMA.16816.F32.BF16 R36, R100.reuse, R124, R36 ;  /* 0x0000007c6424723c */ /* 0x040ff00000041824 */
[C---:B------:R-:W-:Y:S01]  /*ef20*/  HMMA.16816.F32.BF16 R40, R100.reuse, R126, R40 ;  /* 0x0000007e6428723c */ /* 0x040fe20000041828 */
[----:B------:R-:W-:Y:S07]  /*ef30*/  LDSM.16.MT88.4 R124, [R134+UR4+0x1100] ;  /* 0x00110004867c783b */ /* 0x000fee0008004200 */
[C---:B------:R-:W-:Y:S08]  /*ef40*/  HMMA.16816.F32.BF16 R44, R100.reuse, R128, R44 ;  /* 0x00000080642c723c */ /* 0x040ff0000004182c */
[C---:B------:R-:W-:Y:S01]  /*ef50*/  HMMA.16816.F32.BF16 R48, R100.reuse, R130, R48 ;  /* 0x000000826430723c */ /* 0x040fe20000041830 */
[----:B------:R-:W-:Y:S07]  /*ef60*/  LDSM.16.MT88.4 R128, [R135+UR4+0x3100] ;  /* 0x003100048780783b */ /* 0x000fee0008004200 */
[C---:B--2---:R-:W-:Y:S08]  /*ef70*/  HMMA.16816.F32.BF16 R52, R100.reuse, R104, R52 ;  /* 0x000000686434723c */ /* 0x044ff00000041834 */
[C---:B------:R-:W-:Y:S01]  /*ef80*/  HMMA.16816.F32.BF16 R56, R100.reuse, R106, R56 ;  /* 0x0000006a6438723c */ /* 0x040fe20000041838 */
[----:B------:R-:W2:Y:S07]  /*ef90*/  LDSM.16.MT88.4 R104, [R134+UR4+0x4900] ;  /* 0x004900048668783b */ /* 0x000eae0008004200 */
[C---:B-----5:R-:W-:Y:S08]  /*efa0*/  HMMA.16816.F32.BF16 R60, R100.reuse, R112, R60 ;  /* 0x00000070643c723c */ /* 0x060ff0000004183c */
[C---:B------:R-:W-:Y:S01]  /*efb0*/  HMMA.16816.F32.BF16 R64, R100.reuse, R114, R64 ;  /* 0x000000726440723c */ /* 0x040fe20000041840 */
[----:B------:R-:W3:Y:S07]  /*efc0*/  LDSM.16.MT88.4 R112, [R157+0x4900] ;  /* 0x004900009d70783b */ /* 0x000eee0000004200 */
[C---:B-1----:R-:W-:Y:S08]  /*efd0*/  HMMA.16816.F32.BF16 R68, R100.reuse, R108, R68 ;  /* 0x0000006c6444723c */ /* 0x042ff00000041844 */
[C---:B------:R-:W-:Y:S01]  /*efe0*/  HMMA.16816.F32.BF16 R72, R100.reuse, R110, R72 ;  /* 0x0000006e6448723c */ /* 0x040fe20000041848 */
[----:B------:R-:W1:Y:S07]  /*eff0*/  LDSM.16.MT88.4 R108, [R135+UR4+0x1100] ;  /* 0x00110004876c783b */ /* 0x000e6e0008004200 */
[C---:B------:R-:W-:Y:S08]  /*f000*/  HMMA.16816.F32.BF16 R76, R100.reuse, R116, R76 ;  /* 0x00000074644c723c */ /* 0x040ff0000004184c */
[C---:B------:R-:W-:Y:S01]  /*f010*/  HMMA.16816.F32.BF16 R80, R100.reuse, R118, R80 ;  /* 0x000000766450723c */ /* 0x040fe20000041850 */
[----:B------:R-:W5:Y:S07]  /*f020*/  LDSM.16.MT88.4 R116, [R157+0x1100] ;  /* 0x001100009d74783b */ /* 0x000f6e0000004200 */
[C---:B--2---:R-:W-:Y:S08]  /*f030*/  HMMA.16816.F32.BF16 R84, R100.reuse, R104, R84 ;  /* 0x000000686454723c */ /* 0x044ff00000041854 */
[C---:B------:R-:W-:Y:S01]  /*f040*/  HMMA.16816.F32.BF16 R88, R100.reuse, R106, R88 ;  /* 0x0000006a6458723c */ /* 0x040fe20000041858 */
[----:B------:R-:W2:Y:S07]  /*f050*/  LDSM.16.MT88.4 R104, [R134+UR4+0x3100] ;  /* 0x003100048668783b */ /* 0x000eae0008004200 */
[C---:B---3--:R-:W-:Y:S08]  /*f060*/  HMMA.16816.F32.BF16 R92, R100.reuse, R112, R92 ;  /* 0x00000070645c723c */ /* 0x048ff0000004185c */
[----:B------:R-:W-:Y:S01]  /*f070*/  HMMA.16816.F32.BF16 R96, R100, R114, R96 ;  /* 0x000000726460723c */ /* 0x000fe20000041860 */
[----:B------:R-:W-:Y:S06]  /*f080*/  LDSM.16.MT88.4 R112, [R135+UR4+0x5100] ;  /* 0x005100048770783b */ /* 0x000fec0008004200 */
[----:B------:R-:W-:Y:S01]  /*f090*/  F2FP.BF16.PACK_AB R100, R176, R175 ;  /* 0x000000afb064723e */ /* 0x000fe200000010ff */
[----:B------:R-:W-:Y:S01]  /*f0a0*/  FADD.FTZ R175, R175, R168 ;  /* 0x000000a8afaf7221 */ /* 0x000fe20000010000 */
[----:B------:R-:W-:Y:S03]  /*f0b0*/  F2FP.BF16.PACK_AB R102, R178, R177 ;  /* 0x000000b1b266723e */ /* 0x000fe600000010ff */
[----:B----4-:R-:W-:Y:S01]  /*f0c0*/  F2FP.BF16.PACK_AB R101, R179, R174 ;  /* 0x000000aeb365723e */ /* 0x010fe200000010ff */
        /* <DEDUP_REMOVED lines=15> */
[----:B------:R-:W-:Y:S07]  /*f1c0*/  LDSM.16.MT88.4 R124, [R135+UR4+0x1900] ;  /* 0x00190004877c783b */ /* 0x000fee0008004200 */
[C---:B-----5:R-:W-:Y:S08]  /*f1d0*/  HMMA.16816.F32.BF16 R28, R100.reuse, R116, R28 ;  /* 0x00000074641c723c */ /* 0x060ff0000004181c */
[C---:B------:R-:W-:Y:S01]  /*f1e0*/  HMMA.16816.F32.BF16 R32, R100.reuse, R118, R32 ;  /* 0x000000766420723c */ /* 0x040fe20000041820 */
[----:B------:R-:W3:Y:S07]  /*f1f0*/  LDSM.16.MT88.4 R116, [R156+0x5100] ;  /* 0x005100009c74783b */ /* 0x000eee0000004200 */
        /* <DEDUP_REMOVED lines=9> */
[----:B------:R-:W-:Y:S01]  /*f290*/  F2FP.BF16.PACK_AB R139, R225, R224 ;  /* 0x000000e0e18b723e */ /* 0x000fe200000010ff */
        /* <DEDUP_REMOVED lines=14> */
[C---:B---3--:R-:W-:Y:S08]  /*f380*/  HMMA.16816.F32.BF16 R76, R100.reuse, R116, R76 ;  /* 0x00000074644c723c */ /* 0x048ff0000004184c */
[C---:B------:R-:W-:Y:S01]  /*f390*/  HMMA.16816.F32.BF16 R80, R100.reuse, R118, R80 ;  /* 0x000000766450723c */ /* 0x040fe20000041850 */
[----:B------:R-:W3:Y:S07]  /*f3a0*/  LDSM.16.MT88.4 R116, [R156+0x1900] ;  /* 0x001900009c74783b */ /* 0x000eee0000004200 */
[C---:B--2---:R-:W-:Y:S08]  /*f3b0*/  HMMA.16816.F32.BF16 R84, R100.reuse, R104, R84 ;  /* 0x000000686454723c */ /* 0x044ff00000041854 */
[C---:B------:R-:W-:Y:S08]  /*f3c0*/  HMMA.16816.F32.BF16 R88, R100.reuse, R106, R88 ;  /* 0x0000006a6458723c */ /* 0x040ff00000041858 */
[C---:B-1----:R-:W-:Y:S08]  /*f3d0*/  HMMA.16816.F32.BF16 R92, R100.reuse, R108, R92 ;  /* 0x0000006c645c723c */ /* 0x042ff0000004185c */
[----:B------:R-:W-:Y:S08]  /*f3e0*/  HMMA.16816.F32.BF16 R96, R100, R110, R96 ;  /* 0x0000006e6460723c */ /* 0x000ff00000041860 */
[C---:B------:R-:W-:Y:S01]  /*f3f0*/  HMMA.16816.F32.BF16 R128, R136.reuse, R124, R4 ;  /* 0x0000007c8880723c */ /* 0x040fe20000041804 */
[----:B------:R-:W1:Y:S07]  /*f400*/  LDSM.16.MT88.4 R4, [R134+UR4+0x3900] ;  /* 0x003900048604783b */ /* 0x000e6e0008004200 */
[C---:B------:R-:W-:Y:S01]  /*f410*/  HMMA.16816.F32.BF16 R124, R136.reuse, R126, R8 ;  /* 0x0000007e887c723c */ /* 0x040fe20000041808 */
[----:B------:R-:W2:Y:S07]  /*f420*/  LDSM.16.MT88.4 R8, [R157+0x3900] ;  /* 0x003900009d08783b */ /* 0x000eae0000004200 */
[C---:B---3--:R-:W-:Y:S01]  /*f430*/  HMMA.16816.F32.BF16 R120, R136.reuse, R116, R12 ;  /* 0x000000748878723c */ /* 0x048fe2000004180c */
[----:B------:R-:W3:Y:S07]  /*f440*/  LDSM.16.MT88.4 R12, [R135+UR4+0x5900] ;  /* 0x00590004870c783b */ /* 0x000eee0008004200 */
[C---:B------:R-:W-:Y:S01]  /*f450*/  HMMA.16816.F32.BF16 R116, R136.reuse, R118, R16 ;  /* 0x000000768874723c */ /* 0x040fe20000041810 */
[----:B------:R-:W4:Y:S07]  /*f460*/  LDSM.16.MT88.4 R16, [R156+0x5900] ;  /* 0x005900009c10783b */ /* 0x000f2e0000004200 */
[C---:B------:R-:W-:Y:S07]  /*f470*/  HMMA.16816.F32.BF16 R112, R136.reuse, R140, R20 ;  /* 0x0000008c8870723c */ /* 0x040fee0000041814 */
[----:B------:R-:W-:Y:S01]  /*f480*/  IADD3 R20, R214, -0x2, RZ ;  /* 0xfffffffed6147810 */ /* 0x000fe20007ffe0ff */
[C---:B------:R-:W-:Y:S03]  /*f490*/  HMMA.16816.F32.BF16 R108, R136.reuse, R142, R24 ;  /* 0x0000008e886c723c */ /* 0x040fe60000041818 */
[C---:B------:R-:W-:Y:S05]  /*f4a0*/  ISETP.GE.AND P6, PT, R20.reuse, R193, PT ;  /* 0x000000c11400720c */ /* 0x040fea0003fc6270 */
[C---:B------:R-:W-:Y:S08]  /*f4b0*/  HMMA.16816.F32.BF16 R104, R136.reuse, R144, R28 ;  /* 0x000000908868723c */ /* 0x040ff0000004181c */
[C---:B------:R-:W-:Y:S08]  /*f4c0*/  HMMA.16816.F32.BF16 R100, R136.reuse, R146, R32 ;  /* 0x000000928864723c */ /* 0x040ff00000041820 */
[C---:B------:R-:W-:Y:S08]  /*f4d0*/  HMMA.16816.F32.BF16 R36, R136.reuse, R148, R36 ;  /* 0x000000948824723c */ /* 0x040ff00000041824 */
[C---:B------:R-:W-:Y:S08]  /*f4e0*/  HMMA.16816.F32.BF16 R40, R136.reuse, R150, R40 ;  /* 0x000000968828723c */ /* 0x040ff00000041828 */
[C---:B------:R-:W-:Y:S08]  /*f4f0*/  HMMA.16816.F32.BF16 R44, R136.reuse, R152, R44 ;  /* 0x00000098882c723c */ /* 0x040ff0000004182c */
[C---:B------:R-:W-:Y:S08]  /*f500*/  HMMA.16816.F32.BF16 R48, R136.reuse, R154, R48 ;  /* 0x0000009a8830723c */ /* 0x040ff00000041830 */
[C---:B-1----:R-:W-:Y:S07]  /*f510*/  HMMA.16816.F32.BF16 R52, R136.reuse, R4, R52 ;  /* 0x000000048834723c */ /* 0x042fee0000041834 */
[----:B------:R-:W-:Y:S01]  /*f520*/  @P6 SHF.R.S32.HI R5, RZ, 0x1f, R20 ;  /* 0x0000001fff056819 */ /* 0x000fe20000011414 */
[C---:B------:R-:W-:Y:S04]  /*f530*/  HMMA.16816.F32.BF16 R56, R136.reuse, R6, R56 ;  /* 0x000000068838723c */ /* 0x040fe80000041838 */
[----:B------:R-:W-:Y:S04]  /*f540*/  @P6 IMAD R5, R5, c[0x0][0x1e0], RZ ;  /* 0x0000780005056a24 */ /* 0x000fe800078e02ff */
[C---:B--2---:R-:W-:Y:S04]  /*f550*/  HMMA.16816.F32.BF16 R60, R136.reuse, R8, R60 ;  /* 0x00000008883c723c */ /* 0x044fe8000004183c */
[C---:B------:R-:W-:Y:S03]  /*f560*/  @P6 IMAD R5, R20.reuse, c[0x0][0x1e4], R5 ;  /* 0x0000790014056a24 */ /* 0x040fe600078e0205 */
[----:B------:R-:W-:Y:S01]  /*f570*/  @P6 IMAD.WIDE.U32 R8, R20, c[0x0][0x1e0], RZ ;  /* 0x0000780014086a25 */ /* 0x000fe200078e00ff */
[C---:B------:R-:W-:Y:S04]  /*f580*/  HMMA.16816.F32.BF16 R64, R136.reuse, R10, R64 ;  /* 0x0000000a8840723c */ /* 0x040fe80000041840 */
[----:B------:R-:W-:Y:S02]  /*f590*/  @P6 IADD3 R5, R9, R5, RZ ;  /* 0x0000000509056210 */ /* 0x000fe40007ffe0ff */
[C---:B------:R-:W-:Y:S02]  /*f5a0*/  @P6 SHF.L.U32 R9, R8.reuse, 0x6, RZ ;  /* 0x0000000608096819 */ /* 0x040fe400000006ff */
[C---:B---3--:R-:W-:Y:S04]  /*f5b0*/  HMMA.16816.F32.BF16 R68, R136.reuse, R12, R68 ;  /* 0x0000000c8844723c */ /* 0x048fe80000041844 */
[----:B------:R-:W-:Y:S02]  /*f5c0*/  @P6 SHF.L.U64.HI R8, R8, 0x6, R5 ;  /* 0x0000000608086819 */ /* 0x000fe40000010205 */
[----:B------:R-:W1:Y:S01]  /*f5d0*/  LDSM.16.MT88.4 R4, [R134+UR4+0x5900] ;  /* 0x005900048604783b */ /* 0x000e620008004200 */
[C---:B------:R-:W-:Y:S01]  /*f5e0*/  @P6 IADD3 R10, P0, R9.reuse, R202, RZ ;  /* 0x000000ca090a6210 */ /* 0x040fe20007f1e0ff */
[C---:B------:R-:W-:Y:S04]  /*f5f0*/  HMMA.16816.F32.BF16 R72, R136.reuse, R14, R72 ;  /* 0x0000000e8848723c */ /* 0x040fe80000041848 */
[----:B------:R-:W-:Y:S02]  /*f600*/  @P6 LEA R20, P5, R10, c[0x0][0x1c8], 0x1 ;  /* 0x000072000a146a11 */ /* 0x000fe400078a08ff */
[----:B------:R-:W-:Y:S02]  /*f610*/  @P6 IADD3 R22, P4, R9, R218, RZ ;  /* 0x000000da09166210 */ /* 0x000fe40007f9e0ff */
[----:B------:R-:W-:Y:S01]  /*f620*/  @P6 IADD3.X R11, R8, R207, RZ, P0, !PT ;  /* 0x000000cf080b6210 */ /* 0x000fe200007fe4ff */
[C---:B----4-:R-:W-:Y:S03]  /*f630*/  HMMA.16816.F32.BF16 R76, R136.reuse, R16, R76 ;  /* 0x00000010884c723c */ /* 0x050fe6000004184c */
[----:B------:R-:W-:Y:S02]  /*f640*/  @P6 LEA R12, P0, R22, c[0x0][0x1c8], 0x1 ;  /* 0x00007200160c6a11 */ /* 0x000fe400078008ff */
[----:B------:R-:W-:Y:S02]  /*f650*/  @P6 IADD3.X R13, R8, R217, RZ, P4, !PT ;  /* 0x000000d9080d6210 */ /* 0x000fe400027fe4ff */
[----:B------:R-:W-:Y:S01]  /*f660*/  @P6 LEA.HI.X R21, R10, c[0x0][0x1cc], R11, 0x1, P5 ;  /* 0x000073000a156a11 */ /* 0x000fe200028f0c0b */
[C---:B------:R-:W-:Y:S04]  /*f670*/  HMMA.16816.F32.BF16 R80, R136.reuse, R18, R80 ;  /* 0x000000128850723c */ /* 0x040fe80000041850 */
[----:B------:R-:W-:Y:S02]  /*f680*/  @P6 IADD3 R3, P5, R197, R9, RZ ;  /* 0x00000009c5036210 */ /* 0x000fe40007fbe0ff */
[----:B------:R-:W-:Y:S02]  /*f690*/  @P6 LEA.HI.X R13, R22, c[0x0][0x1cc], R13, 0x1, P0 ;  /* 0x00007300160d6a11 */ /* 0x000fe400000f0c0d */
[----:B------:R-:W-:Y:S04]  /*f6a0*/  @P6 IADD3 R14, P0, R9, R216, RZ ;  /* 0x000000d8090e6210 */ /* 0x000fe80007f1e0ff */
[----:B------:R-:W-:Y:S02]  /*f6b0*/  @P6 IADD3.X R22, R196, R8, RZ, P5, !PT ;  /* 0x00000008c4166210 */ /* 0x000fe40002ffe4ff */
[----:B------:R-:W-:Y:S02]  /*f6c0*/  @P6 IADD3 R15, P4, R3, R202, RZ ;  /* 0x000000ca030f6210 */ /* 0x000fe40007f9e0ff */
[----:B------:R-:W-:Y:S02]  /*f6d0*/  @P6 IADD3.X R17, R8, R215, RZ, P0, !PT ;  /* 0x000000d708116210 */ /* 0x000fe400007fe4ff */
[----:B------:R-:W2:Y:S01]  /*f6e0*/  LDSM.16.MT88.4 R8, [R157+0x5900] ;  /* 0x005900009d08783b */ /* 0x000ea20000004200 */
[C---:B------:R-:W-:Y:S02]  /*f6f0*/  @P6 LEA R24, P0, R15.reuse, c[0x0][0x1c8], 0x1 ;  /* 0x000072000f186a11 */ /* 0x040fe400078008ff */
[----:B------:R-:W-:Y:S01]  /*f700*/  @P6 IADD3.X R26, R22, R207, RZ, P4, !PT ;  /* 0x000000cf161a6210 */ /* 0x000fe200027fe4ff */
[C---:B-1----:R-:W-:Y:S03]  /*f710*/  HMMA.16816.F32.BF16 R84, R136.reuse, R4, R84 ;  /* 0x000000048854723c */ /* 0x042fe60000041854 */
[C---:B------:R-:W-:Y:S02]  /*f720*/  @P6 LEA R16, P5, R14.reuse, c[0x0][0x1c8], 0x1 ;  /* 0x000072000e106a11 */ /* 0x040fe400078a08ff */
[----:B------:R-:W-:Y:S02]  /*f730*/  @P6 LEA.HI.X R25, R15, c[0x0][0x1cc], R26, 0x1, P0 ;  /* 0x000073000f196a11 */ /* 0x000fe400000f0c1a */
[----:B------:R-:W-:Y:S01]  /*f740*/  MOV R15, UR7 ;  /* 0x00000007000f7c02 */ /* 0x000fe20008000f00 */
[C---:B------:R-:W-:Y:S04]  /*f750*/  HMMA.16816.F32.BF16 R88, R136.reuse, R6, R88 ;  /* 0x000000068858723c */ /* 0x040fe80000041858 */
[----:B------:R-:W-:Y:S01]  /*f760*/  @P6 LEA.HI.X R17, R14, c[0x0][0x1cc], R17, 0x1, P5 ;  /* 0x000073000e116a11 */ /* 0x000fe200028f0c11 */
[----:B------:R-:W-:Y:S01]  /*f770*/  @P6 IMAD R15, R15, 0x3000, R198 ;  /* 0x000030000f0f6824 */ /* 0x000fe200078e02c6 */
[C---:B------:R-:W-:Y:S02]  /*f780*/  @P6 IADD3 R14, P0, R3.reuse, R218, RZ ;  /* 0x000000da030e6210 */ /* 0x040fe40007f1e0ff */
[----:B------:R-:W-:Y:S04]  /*f790*/  @P6 IADD3 R23, P4, R3, R216, RZ ;  /* 0x000000d803176210 */ /* 0x000fe80007f9e0ff */
[----:B------:R-:W-:Y:S02]  /*f7a0*/  @P6 LEA R18, P5, R14, c[0x0][0x1c8], 0x1 ;  /* 0x000072000e126a11 */ /* 0x000fe400078a08ff */
[----:B------:R-:W-:Y:S02]  /*f7b0*/  @P6 IADD3.X R3, R22, R217, RZ, P0, !PT ;  /* 0x000000d916036210 */ /* 0x000fe400007fe4ff */
[----:B------:R-:W-:Y:S02]  /*f7c0*/  @P6 LEA R26, P0, R23, c[0x0][0x1c8], 0x1 ;  /* 0x00007200171a6a11 */ /* 0x000fe400078008ff */
[----:B------:R-:W-:Y:S02]  /*f7d0*/  @P6 LEA.HI.X R19, R14, c[0x0][0x1cc], R3, 0x1, P5 ;  /* 0x000073000e136a11 */ /* 0x000fe400028f0c03 */
[----:B------:R-:W-:Y:S02]  /*f7e0*/  @P6 SHF.L.U32 R3, R15, 0x1, RZ ;  /* 0x000000010f036819 */ /* 0x000fe400000006ff */
[----:B------:R-:W-:Y:S03]  /*f7f0*/  @P6 IADD3.X R22, R22, R215, RZ, P4, !PT ;  /* 0x000000d716166210 */ /* 0x000fe600027fe4ff */
[----:B------:R-:W-:Y:S01]  /*f800*/  @!PT LDS RZ, [RZ] ;  /* 0x00000000fffff984 */ /* 0x000fe20000000800 */
[----:B------:R-:W-:Y:S01]  /*f810*/  @!PT LDS RZ, [RZ] ;  /* 0x00000000fffff984 */ /* 0x000fe20000000800 */
[----:B------:R-:W-:Y:S01]  /*f820*/  @!PT LDS RZ, [RZ] ;  /* 0x00000000fffff984 */ /* 0x000fe20000000800 */
[----:B------:R1:W-:Y:S01]  /*f830*/  @P6 LDGSTS.E.BYPASS.LTC128B.128 [R3+0xc100], [R20.64], !P3 ;  /* 0x0c10000014036fae */ /* 0x0003e2000d901d4a */
[----:B------:R-:W-:Y:S01]  /*f840*/  @P6 LEA.HI.X R27, R23, c[0x0][0x1cc], R22, 0x1, P0 ;  /* 0x00007300171b6a11 */ /* 0x000fe200000f0c16 */
[C---:B--2---:R-:W-:Y:S03]  /*f850*/  HMMA.16816.F32.BF16 R92, R136.reuse, R8, R92 ;  /* 0x00000008885c723c */ /* 0x044fe6000004185c */
[----:B------:R-:W-:Y:S03]  /*f860*/  ISETP.GE.AND P0, PT, R193, R214, PT ;  /* 0x000000d6c100720c */ /* 0x000fe60003f06270 */
[----:B------:R1:W-:Y:S01]  /*f870*/  @P6 LDGSTS.E.BYPASS.LTC128B.128 [R3+0xe100], [R12.64], !P2 ;  /* 0x0e1000000c036fae */ /* 0x0003e2000d101d4a */
[----:B------:R-:W-:Y:S01]  /*f880*/  IADD3 R214, R214, -0x1, RZ ;  /* 0xffffffffd6d67810 */ /* 0x000fe20007ffe0ff */
[----:B------:R-:W-:Y:S06]  /*f890*/  HMMA.16816.F32.BF16 R96, R136, R10, R96 ;  /* 0x0000000a8860723c */ /* 0x000fec0000041860 */
[----:B------:R1:W-:Y:S08]  /*f8a0*/  @P6 LDGSTS.E.BYPASS.LTC128B.128 [R3+0x10100], [R16.64], !P1 ;  /* 0x1010000010036fae */ /* 0x0003f0000c901d4a */
[----:B------:R1:W-:Y:S08]  /*f8b0*/  @P6 LDGSTS.E.BYPASS.LTC128B.128 [R3+0xd100], [R24.64], !P3 ;  /* 0x0d10000018036fae */ /* 0x0003f0000d901d4a */
[----:B------:R1:W-:Y:S08]  /*f8c0*/  @P6 LDGSTS.E.BYPASS.LTC128B.128 [R3+0xf100], [R18.64], !P2 ;  /* 0x0f10000012036fae */ /* 0x0003f0000d101d4a */
[----:B------:R1:W-:Y:S08]  /*f8d0*/  @P6 LDGSTS.E.BYPASS.LTC128B.128 [R3+0x11100], [R26.64], !P1 ;  /* 0x111000001a036fae */ /* 0x0003f0000c901d4a */
[----:B------:R-:W0:Y:S01]  /*f8e0*/  LDGDEPBAR ;  /* 0x00000000000079af */ /* 0x000e220000000000 */
[----:B-1----:R-:W-:Y:S01]  /*f8f0*/  MOV R3, R0 ;  /* 0x0000000000037202 */ /* 0x002fe20000000f00 */
[----:B------:R-:W-:-:S06]  /*f900*/  @!P0 BRA `(.L_x_1609) ;  /* 0xffffc6f000008947 */ /* 0x000fcc000383ffff */
.L_x_1600:
        /* <DEDUP_REMOVED lines=12> */
[----:B------:R-:W-:Y:S02]  /*f9d0*/  MOV R7, 0xff800000 ;  /* 0xff80000000077802 */ /* 0x000fe40000000f00 */
[----:B------:R-:W-:-:S09]  /*f9e0*/  FSETP.NE.FTZ.AND P0, PT, R4, RZ, PT ;  /* 0x000000ff0400720b */ /* 0x000fd20003f15000 */
[----:B------:R-:W1:Y:S01]  /*f9f0*/  @P1 MUFU.RCP R6, R5 ;  /* 0x0000000500061308 */ /* 0x000e620000001000 */
[----:B------:R-:W-:-:S03]  /*fa00*/  @P1 MOV R8, 0x3f317218 ;  /* 0x3f31721800081802 */ /* 0x000fc60000000f00 */
[----:B------:R-:W-:Y:S02]  /*fa10*/  @P0 MOV R9, 0x3f317218 ;  /* 0x3f31721800090802 */ /* 0x000fe40000000f00 */
[----:B------:R-:W-:Y:S02]  /*fa20*/  @P1 FMUL.FTZ R8, R8, c[0x0][0x2d0] ;  /* 0x0000b40008081a20 */ /* 0x000fe40000410000 */
[----:B------:R-:W2:Y:S01]  /*fa30*/  @P1 MUFU.LG2 R5, R5 ;  /* 0x0000000500051308 */ /* 0x000ea20000000c00 */
[----:B------:R-:W-:Y:S02]  /*fa40*/  @P0 FMUL.FTZ R9, R9, c[0x0][0x2d0] ;  /* 0x0000b40009090a20 */ /* 0x000fe40000410000 */
[----:B-1----:R-:W-:-:S05]  /*fa50*/  FMUL.FTZ R128, R6, R128 ;  /* 0x0000008006807220 */ /* 0x002fca0000410000 */
[----:B------:R-:W1:Y:S01]  /*fa60*/  @P0 MUFU.RCP R3, R4 ;  /* 0x0000000400030308 */ /* 0x000e620000001000 */
        /* <DEDUP_REMOVED lines=46> */
[----:B------:R-:W-:Y:S02]  /*fd50*/  FMUL.FTZ R97, R6, R97 ;  /* 0x0000006106617220 */ /* 0x000fe40000410000 */
[----:B------:R3:W4:Y:S01]  /*fd60*/  @P0 MUFU.LG2 R6, R4 ;  /* 0x0000000400060308 */ /* 0x0007220000000c00 */
[----:B--2---:R-:W-:-:S02]  /*fd70*/  @P1 FMUL.FTZ R5, R5, 0.69314718246459960938 ;  /* 0x3f31721805051820 */ /* 0x004fc40000410000 */
[C---:B-1----:R-:W-:Y:S02]  /*fd80*/  FMUL.FTZ R130, R3.reuse, R130 ;  /* 0x0000008203827220 */ /* 0x042fe40000410000 */
[C---:B------:R-:W-:Y:S02]  /*fd90*/  FMUL.FTZ R131, R3.reuse, R131 ;  /* 0x0000008303837220 */ /* 0x040fe40000410000 */
[C---:B------:R-:W-:Y:S02]  /*fda0*/  FMUL.FTZ R126, R3.reuse, R126 ;  /* 0x0000007e037e7220 */ /* 0x040fe40000410000 */
[C---:B------:R-:W-:Y:S02]  /*fdb0*/  FMUL.FTZ R127, R3.reuse, R127 ;  /* 0x0000007f037f7220 */ /* 0x040fe40000410000 */
[C---:B------:R-:W-:Y:S02]  /*fdc0*/  FMUL.FTZ R122, R3.reuse, R122 ;  /* 0x0000007a037a7220 */ /* 0x040fe40000410000 */
[----:B------:R-:W-:-:S02]  /*fdd0*/  FMUL.FTZ R123, R3, R123 ;  /* 0x0000007b037b7220 */ /* 0x000fc40000410000 */
[C---:B------:R-:W-:Y:S01]  /*fde0*/  FMUL.FTZ R118, R3.reuse, R118 ;  /* 0x0000007603767220 */ /* 0x040fe20000410000 */
[----:B---3--:R-:W-:Y:S01]  /*fdf0*/  MOV R4, 0xff800000 ;  /* 0xff80000000047802 */ /* 0x008fe20000000f00 */
[----:B----4-:R-:W-:Y:S02]  /*fe00*/  @P0 FMUL.FTZ R6, R6, 0.69314718246459960938 ;  /* 0x3f31721806060820 */ /* 0x010fe40000410000 */
        /* <DEDUP_REMOVED lines=41> */
[----:B------:R-:W-:Y:S02]  /*100a0*/  @P1 FFMA.FTZ R4, R8, R2, R5 ;  /* 0x0000000208041223 */ /* 0x000fe40000010005 */
[----:B------:R-:W-:Y:S02]  /*100b0*/  @P0 FFMA.FTZ R7, R9, R0, R6 ;  /* 0x0000000009070223 */ /* 0x000fe40000010006 */
.L_x_1567:
[----:B------:R-:W-:Y:S05]  /*100c0*/  @P2 BRA `(.L_x_1610) ;  /* 0x0000197000002947 */ /* 0x000fea0003800000 */
[----:B------:R-:W1:Y:S01]  /*100d0*/  S2R R3, SR_CTAID.Y ;  /* 0x0000000000037919 */ /* 0x000e620000002600 */
[----:B------:R-:W-:Y:S01]  /*100e0*/  IMAD R6, RZ, RZ, -UR8 ;  /* 0x80000008ff067e24 */ /* 0x000fe2000f8e02ff */
[----:B------:R-:W-:Y:S01]  /*100f0*/  USHF.R.S32.HI UR6, URZ, 0x1f, UR8 ;  /* 0x0000001f3f067899 */ /* 0x000fe20008011408 */
[----:B------:R-:W-:Y:S01]  /*10100*/  IMAD.MOV.U32 R11, RZ, RZ, c[0x0][0x4e8] ;  /* 0x00013a00ff0b7624 */ /* 0x000fe200078e00ff */
[----:B------:R-:W2:Y:S01]  /*10110*/  S2R R2, SR_TID.X ;  /* 0x0000000000027919 */ /* 0x000ea20000002100 */
[----:B------:R-:W-:Y:S01]  /*10120*/  ULDC.64 UR4, c[0x0][0x4d0] ;  /* 0x0001340000047ab9 */ /* 0x000fe20000000a00 */
[----:B------:R-:W-:Y:S01]  /*10130*/  BSSY B0, `(.L_x_1611) ;  /* 0x00000fe000007945 */ /* 0x000fe20003800000 */
[----:B------:R-:W-:Y:S01]  /*10140*/  UIMAD UR7, UR6, UR4, URZ ;  /* 0x00000004060772a4 */ /* 0x000fe2000f8e023f */
[----:B------:R-:W3:Y:S01]  /*10150*/  S2R R9, SR_CTAID.Z ;  /* 0x0000000000097919 */ /* 0x000ee20000002700 */
[----:B------:R-:W-:-:S03]  /*10160*/  UIMAD.WIDE.U32 UR12, UR8, UR4, URZ ;  /* 0x00000004080c72a5 */ /* 0x000fc6000f8e003f */
[----:B------:R-:W-:Y:S01]  /*10170*/  BAR.SYNC.DEFER_BLOCKING 0x1, 0x100 ;  /* 0x0044000000007b1d */ /* 0x000fe20000010000 */
[----:B------:R-:W-:Y:S01]  /*10180*/  UIMAD UR7, UR8, UR5, UR7 ;  /* 0x00000005080772a4 */ /* 0x000fe2000f8e0207 */
[C---:B------:R-:W-:Y:S01]  /*10190*/  ISETP.NE.AND P1, PT, R11.reuse, 0x1, PT ;  /* 0x000000010b00780c */ /* 0x040fe20003f25270 */
[----:B------:R-:W-:Y:S01]  /*101a0*/  IMAD.U32 R16, RZ, RZ, UR12 ;  /* 0x0000000cff107e24 */ /* 0x000fe2000f8e00ff */
[----:B------:R-:W-:Y:S01]  /*101b0*/  MOV R17, UR13 ;  /* 0x0000000d00117c02 */ /* 0x000fe20008000f00 */
[----:B------:R-:W-:Y:S01]  /*101c0*/  UIADD3 UR7, UR13, UR7, URZ ;  /* 0x000000070d077290 */ /* 0x000fe2000fffe03f */
[----:B------:R-:W4:Y:S01]  /*101d0*/  S2R R10, SR_CTAID.X ;  /* 0x00000000000a7919 */ /* 0x000f220000002500 */
[----:B------:R-:W-:Y:S01]  /*101e0*/  ULDC.64 UR4, c[0x0][0x438] ;  /* 0x00010e0000047ab9 */ /* 0x000fe20000000a00 */
[----:B------:R-:W-:Y:S01]  /*101f0*/  IMAD R11, R11, c[0x0][0x388], RZ ;  /* 0x0000e2000b0b7a24 */ /* 0x000fe200078e02ff */
[----:B------:R-:W-:Y:S02]  /*10200*/  UIMAD.WIDE.U32 UR14, UR8, UR4, URZ ;  /* 0x00000004080e72a5 */ /* 0x000fe4000f8e003f */
[----:B------:R-:W-:Y:S01]  /*10210*/  UIMAD UR4, UR6, UR4, URZ ;  /* 0x00000004060472a4 */ /* 0x000fe2000f8e023f */
[----:B-1----:R-:W-:-:S02]  /*10220*/  IMAD R6, R6, c[0x0][0x550], R3 ;  /* 0x0001540006067a24 */ /* 0x002fc400078e0203 */
[----:B------:R-:W-:Y:S01]  /*10230*/  IMAD.U32 R17, RZ, RZ, UR7 ;  /* 0x00000007ff117e24 */ /* 0x000fe2000f8e00ff */
[----:B------:R-:W-:Y:S01]  /*10240*/  UIMAD UR4, UR8, UR5, UR4 ;  /* 0x00000005080472a4 */ /* 0x000fe2000f8e0204 */
[----:B--2---:R-:W-:Y:S01]  /*10250*/  SHF.R.S32.HI R3, RZ, 0x1f, R2 ;  /* 0x0000001fff037819 */ /* 0x004fe20000011402 */
[----:B------:R-:W-:Y:S01]  /*10260*/  IMAD.U32 R15, RZ, RZ, UR15 ;  /* 0x0000000fff0f7e24 */ /* 0x000fe2000f8e00ff */
[----:B------:R-:W-:Y:S01]  /*10270*/  MOV R14, UR14 ;  /* 0x0000000e000e7c02 */ /* 0x000fe20008000f00 */
[----:B------:R-:W-:Y:S01]  /*10280*/  UIADD3 UR4, UR15, UR4, URZ ;  /* 0x000000040f047290 */ /* 0x000fe2000fffe03f */
[-C--:B------:R-:W-:Y:S01]  /*10290*/  LEA.HI R0, R3, R2.reuse, RZ, 0x5 ;  /* 0x0000000203007211 */ /* 0x080fe200078f28ff */
[----:B---3--:R-:W-:Y:S01]  /*102a0*/  IMAD.WIDE.U32 R16, R9, c[0x0][0x4d8], R16 ;  /* 0x0001360009107a25 */ /* 0x008fe200078e0010 */
[----:B------:R-:W-:Y:S02]  /*102b0*/  LEA.HI R3, R3, R2, RZ, 0x2 ;  /* 0x0000000203037211 */ /* 0x000fe400078f10ff */
[----:B------:R-:W-:Y:S01]  /*102c0*/  LOP3.LUT R5, R0, 0xffffffe0, RZ, 0xc0, !PT ;  /* 0xffffffe000057812 */ /* 0x000fe200078ec0ff */
[----:B------:R-:W-:Y:S01]  /*102d0*/  IMAD.U32 R15, RZ, RZ, UR4 ;  /* 0x00000004ff0f7e24 */ /* 0x000fe2000f8e00ff */
[----:B------:R-:W-:Y:S01]  /*102e0*/  SHF.R.S32.HI R13, RZ, 0x5, R0 ;  /* 0x00000005ff0d7819 */ /* 0x000fe20000011400 */
[----:B------:R-:W-:Y:S01]  /*102f0*/  IMAD.MOV.U32 R18, RZ, RZ, R16 ;  /* 0x000000ffff127224 */ /* 0x000fe200078e0010 */
[----:B------:R-:W-:Y:S01]  /*10300*/  SHF.R.S32.HI R0, RZ, 0x1f, R0 ;  /* 0x0000001fff007819 */ /* 0x000fe20000011400 */
[----:B------:R-:W-:Y:S01]  /*10310*/  IMAD.IADD R5, R2, 0x1, -R5 ;  /* 0x0000000102057824 */ /* 0x000fe200078e0a05 */
[----:B------:R-:W-:Y:S01]  /*10320*/  LOP3.LUT R3, R3, 0xfffffffc, RZ, 0xc0, !PT ;  /* 0xfffffffc03037812 */ /* 0x000fe200078ec0ff */
[----:B------:R-:W-:Y:S01]  /*10330*/  IMAD.WIDE.U32 R14, R9, c[0x0][0x440], R14 ;  /* 0x00011000090e7a25 */ /* 0x000fe200078e000e */
[----:B------:R-:W-:-:S02]  /*10340*/  LEA.HI R0, R0, R13, RZ, 0x3 ;  /* 0x0000000d00007211 */ /* 0x000fc400078f18ff */
[----:B------:R-:W-:Y:S02]  /*10350*/  IADD3 R3, -R3, R2, RZ ;  /* 0x0000000203037210 */ /* 0x000fe40007ffe1ff */
[----:B------:R-:W-:Y:S02]  /*10360*/  LOP3.LUT R0, R0, 0xffffff8, RZ, 0xc0, !PT ;  /* 0x0ffffff800007812 */ /* 0x000fe400078ec0ff */
[----:B------:R-:W-:Y:S02]  /*10370*/  SHF.R.S32.HI R2, RZ, 0x1f, R5 ;  /* 0x0000001fff027819 */ /* 0x000fe40000011405 */
[----:B------:R-:W-:Y:S01]  /*10380*/  SHF.R.S32.HI R8, RZ, 0x1f, R9 ;  /* 0x0000001fff087819 */ /* 0x000fe20000011409 */
[----:B------:R-:W-:Y:S01]  /*10390*/  IMAD.IADD R13, R13, 0x1, -R0 ;  /* 0x000000010d0d7824 */ /* 0x000fe200078e0a00 */
[----:B------:R-:W-:Y:S02]  /*103a0*/  LEA.HI R0, R3, R3, RZ, 0x1 ;  /* 0x0000000303007211 */ /* 0x000fe400078f08ff */
[----:B------:R-:W-:-:S02]  /*103b0*/  LEA.HI R2, R2, R5, RZ, 0x2 ;  /* 0x0000000502027211 */ /* 0x000fc400078f10ff */
[----:B------:R-:W-:Y:S02]  /*103c0*/  LOP3.LUT R0, R0, 0x1ffffffe, RZ, 0xc0, !PT ;  /* 0x1ffffffe00007812 */ /* 0x000fe400078ec0ff */
[----:B------:R-:W-:Y:S02]  /*103d0*/  SHF.R.S32.HI R12, RZ, 0x2, R2 ;  /* 0x00000002ff0c7819 */ /* 0x000fe40000011402 */
[----:B------:R-:W-:Y:S02]  /*103e0*/  IADD3 R0, R3, -R0, RZ ;  /* 0x8000000003007210 */ /* 0x000fe40007ffe0ff */
[----:B------:R-:W-:Y:S01]  /*103f0*/  MOV R20, R14 ;  /* 0x0000000e00147202 */ /* 0x000fe20000000f00 */
[----:B------:R-:W-:Y:S01]  /*10400*/  IMAD R13, R13, 0x10, R12 ;  /* 0x000000100d0d7824 */ /* 0x000fe200078e020c */
[----:B------:R-:W-:Y:S01]  /*10410*/  LOP3.LUT R2, R2, 0x7ffffffc, RZ, 0xc0, !PT ;  /* 0x7ffffffc02027812 */ /* 0x000fe200078ec0ff */
        /* <DEDUP_REMOVED lines=27> */
[----:B------:R-:W-:Y:S02]  /*105d0*/  IADD3.X R15, R12, R19, R15, P0, !PT ;  /* 0x000000130c0f7210 */ /* 0x000fe400007fe40f */
        /* <DEDUP_REMOVED lines=14> */
[----:B------:R-:W-:Y:S01]  /*106c0*/  SHF.R.S32.HI R6, RZ, 0x1f, R12 ;  /* 0x0000001fff067819 */ /* 0x000fe2000001140c */
[----:B------:R-:W-:Y:S01]  /*106d0*/  IMAD.IADD R5, R5, 0x1, -R2 ;  /* 0x0000000105057824 */ /* 0x000fe200078e0a02 */
[----:B------:R-:W-:Y:S01]  /*106e0*/  LEA.HI.X R9, R14, c[0x0][0x4ac], R9, 0x2, P0 ;  /* 0x00012b000e097a11 */ /* 0x000fe200000f1409 */
[----:B------:R-:W-:Y:S01]  /*106f0*/  IMAD R3, R8, c[0x0][0x434], R3 ;  /* 0x00010d0008037a24 */ /* 0x000fe200078e0203 */
[----:B------:R-:W-:Y:S02]  /*10700*/  SHFL.IDX PT, R14, R0, RZ, 0x1c1f ;  /* 0x001c1fff000e7589 */ /* 0x000fe400000e0000 */
[----:B------:R-:W-:Y:S01]  /*10710*/  SHF.L.U32 R5, R5, 0x1, RZ ;  /* 0x0000000105057819 */ /* 0x000fe200000006ff */
[----:B------:R-:W-:Y:S01]  /*10720*/  IMAD.IADD R21, R21, 0x1, R3 ;  /* 0x0000000115157824 */ /* 0x000fe200078e0203 */
[----:B------:R-:W1:Y:S01]  /*10730*/  SHFL.IDX PT, R15, R9, RZ, 0x1c1f ;  /* 0x001c1fff090f7589 */ /* 0x000e6200000e0000 */
[----:B------:R-:W-:Y:S01]  /*10740*/  IMAD R3, R6, c[0x0][0x428], RZ ;  /* 0x00010a0006037a24 */ /* 0x000fe200078e02ff */
[----:B------:R-:W-:-:S02]  /*10750*/  IADD3 R6, R10, 0x8, RZ ;  /* 0x000000080a067810 */ /* 0x000fc40007ffe0ff */
[----:B------:R-:W2:Y:S01]  /*10760*/  SHFL.IDX PT, R17, R9, 0x1, 0x1c1f ;  /* 0x003c1f0009117f89 */ /* 0x000ea200000e0000 */
        /* <DEDUP_REMOVED lines=8> */
[----:B-1----:R3:W-:Y:S04]  /*107f0*/  @!P2 ST.E [R14.64], R4 ;  /* 0x000000040e00a985 */ /* 0x0027e8000c10190a */
[----:B--2---:R3:W-:Y:S01]  /*10800*/  @!P1 ST.E [R16.64], R7 ;  /* 0x0000000710009985 */ /* 0x0047e2000c10190a */
[----:B------:R-:W-:-:S03]  /*10810*/  ISETP.GE.AND P1, PT, R10, R11, PT ;  /* 0x0000000b0a00720c */ /* 0x000fc60003f26270 */
[----:B------:R3:W1:Y:S10]  /*10820*/  SHFL.IDX PT, R13, R8, RZ, 0x1c1f ;  /* 0x001c1fff080d7589 */ /* 0x00067400000e0000 */
[----:B------:R-:W-:Y:S05]  /*10830*/  @P1 BRA `(.L_x_1612) ;  /* 0x000008d000001947 */ /* 0x000fea0003800000 */
[C---:B------:R-:W-:Y:S02]  /*10840*/  ISETP.GE.AND P1, PT, R5.reuse, c[0x0][0x3c8], PT ;  /* 0x0000f20005007a0c */ /* 0x040fe40003f26270 */
[----:B---3--:R-:W-:-:S02]  /*10850*/  IADD3 R7, R5, 0x8, RZ ;  /* 0x0000000805077810 */ /* 0x008fc40007ffe0ff */
[----:B------:R-:W-:Y:S02]  /*10860*/  IADD3 R6, R5, 0x10, RZ ;  /* 0x0000001005067810 */ /* 0x000fe40007ffe0ff */
[----:B------:R-:W-:Y:S02]  /*10870*/  ISETP.GE.AND P5, PT, R7, c[0x0][0x3c8], PT ;  /* 0x0000f20007007a0c */ /* 0x000fe40003fa6270 */
[C---:B------:R-:W-:Y:S02]  /*10880*/  IADD3 R4, R5.reuse, 0x18, RZ ;  /* 0x0000001805047810 */ /* 0x040fe40007ffe0ff */
[C---:B------:R-:W-:Y:S02]  /*10890*/  IADD3 R2, R5.reuse, 0x20, RZ ;  /* 0x0000002005027810 */ /* 0x040fe40007ffe0ff */
[----:B------:R-:W-:Y:S01]  /*108a0*/  ISETP.GE.AND P4, PT, R6, c[0x0][0x3c8], PT ;  /* 0x0000f20006007a0c */ /* 0x000fe20003f86270 */
[----:B-1--4-:R-:W-:Y:S01]  /*108b0*/  @!P1 IMAD.WIDE R10, R5, 0x4, R12 ;  /* 0x00000004050a9825 */ /* 0x012fe200078e020c */
[----:B------:R-:W-:-:S02]  /*108c0*/  ISETP.GE.AND P3, PT, R4, c[0x0][0x3c8], PT ;  /* 0x0000f20004007a0c */ /* 0x000fc40003f66270 */
[----:B------:R-:W-:Y:S02]  /*108d0*/  ISETP.GE.AND P2, PT, R2, c[0x0][0x3c8], PT ;  /* 0x0000f20002007a0c */ /* 0x000fe40003f46270 */
[C---:B------:R-:W-:Y:S01]  /*108e0*/  IADD3 R0, R5.reuse, 0x28, RZ ;  /* 0x0000002805007810 */ /* 0x040fe20007ffe0ff */
[----:B------:R1:W-:Y:S01]  /*108f0*/  @!P1 ST.E.64 [R10.64], R128 ;  /* 0x000000800a009985 */ /* 0x0003e2000c101b0a */
[----:B------:R-:W-:Y:S02]  /*10900*/  IADD3 R9, R5, 0x30, RZ ;  /* 0x0000003005097810 */ /* 0x000fe40007ffe0ff */
[----:B------:R-:W-:Y:S02]  /*10910*/  ISETP.GE.AND P6, PT, R0, c[0x0][0x3c8], PT ;  /* 0x0000f20000007a0c */ /* 0x000fe40003fc6270 */
[----:B------:R-:W-:Y:S02]  /*10920*/  ISETP.GE.AND P1, PT, R9, c[0x0][0x3c8], PT ;  /* 0x0000f20009007a0c */ /* 0x000fe40003f26270 */
[----:B------:R-:W-:-:S02]  /*10930*/  @!P5 LEA.HI R7, R7, R7, RZ, 0x1 ;  /* 0x000000070707d211 */ /* 0x000fc400078f08ff */
[----:B------:R-:W-:Y:S02]  /*10940*/  @!P4 LEA.HI R6, R6, R6, RZ, 0x1 ;  /* 0x000000060606c211 */ /* 0x000fe400078f08ff */
[----:B------:R-:W-:Y:S02]  /*10950*/  @!P5 LOP3.LUT R7, R7, 0xfffffffe, RZ, 0xc0, !PT ;  /* 0xfffffffe0707d812 */ /* 0x000fe400078ec0ff */
[----:B------:R-:W-:Y:S02]  /*10960*/  @!P3 LEA.HI R4, R4, R4, RZ, 0x1 ;  /* 0x000000040404b211 */ /* 0x000fe400078f08ff */
[----:B------:R-:W-:Y:S02]  /*10970*/  @!P2 LEA.HI R2, R2, R2, RZ, 0x1 ;  /* 0x000000020202a211 */ /* 0x000fe400078f08ff */
[----:B------:R-:W-:Y:S01]  /*10980*/  @!P4 LOP3.LUT R15, R6, 0xfffffffe, RZ, 0xc0, !PT ;  /* 0xfffffffe060fc812 */ /* 0x000fe200078ec0ff */
[----:B------:R-:W-:Y:S01]  /*10990*/  @!P5 IMAD.WIDE R6, R7, 0x4, R12 ;  /* 0x000000040706d825 */ /* 0x000fe200078e020c */
[----:B------:R-:W-:-:S02]  /*109a0*/  @!P3 LOP3.LUT R17, R4, 0xfffffffe, RZ, 0xc0, !PT ;  /* 0xfffffffe0411b812 */ /* 0x000fc400078ec0ff */
[----:B------:R-:W-:Y:S02]  /*109b0*/  @!P2 LOP3.LUT R19, R2, 0xfffffffe, RZ, 0xc0, !PT ;  /* 0xfffffffe0213a812 */ /* 0x000fe400078ec0ff */
[----:B------:R-:W-:Y:S01]  /*109c0*/  @!P6 LEA.HI R0, R0, R0, RZ, 0x1 ;  /* 0x000000000000e211 */ /* 0x000fe200078f08ff */
[----:B------:R2:W-:Y:S01]  /*109d0*/  @!P5 ST.E.64 [R6.64], R124 ;  /* 0x0000007c0600d985 */ /* 0x0005e2000c101b0a */
[----:B------:R-:W-:Y:S02]  /*109e0*/  @!P1 LEA.HI R9, R9, R9, RZ, 0x1 ;  /* 0x0000000909099211 */ /* 0x000fe400078f08ff */
[----:B------:R-:W-:Y:S01]  /*109f0*/  IADD3 R4, R5, 0x48, RZ ;  /* 0x0000004805047810 */ /* 0x000fe20007ffe0ff */
[--C-:B-1----:R-:W-:Y:S01]  /*10a00*/  @!P4 IMAD.WIDE R10, R15, 0x4, R12.reuse ;  /* 0x000000040f0ac825 */ /* 0x102fe200078e020c */
[----:B------:R-:W-:Y:S02]  /*10a10*/  @!P1 LOP3.LUT R9, R9, 0xfffffffe, RZ, 0xc0, !PT ;  /* 0xfffffffe09099812 */ /* 0x000fe400078ec0ff */
[----:B------:R-:W-:Y:S01]  /*10a20*/  IADD3 R18, R5, 0x40, RZ ;  /* 0x0000004005127810 */ /* 0x000fe20007ffe0ff */
[----:B------:R-:W-:Y:S01]  /*10a30*/  @!P3 IMAD.WIDE R14, R17, 0x4, R12 ;  /* 0x00000004110eb825 */ /* 0x000fe200078e020c */
[----:B------:R1:W-:Y:S01]  /*10a40*/  @!P4 ST.E.64 [R10.64], R120 ;  /* 0x000000780a00c985 */ /* 0x0003e2000c101b0a */
[----:B------:R-:W-:-:S02]  /*10a50*/  IADD3 R2, R5, 0x50, RZ ;  /* 0x0000005005027810 */ /* 0x000fc40007ffe0ff */
[----:B------:R-:W-:Y:S01]  /*10a60*/  @!P2 IMAD.WIDE R16, R19, 0x4, R12 ;  /* 0x000000041310a825 */ /* 0x000fe200078e020c */
[----:B------:R-:W-:Y:S01]  /*10a70*/  IADD3 R19, R5, 0x38, RZ ;  /* 0x0000003805137810 */ /* 0x000fe20007ffe0ff */
[----:B------:R3:W-:Y:S01]  /*10a80*/  @!P3 ST.E.64 [R14.64], R116 ;  /* 0x000000740e00b985 */ /* 0x0007e2000c101b0a */
[----:B------:R-:W-:Y:S02]  /*10a90*/  ISETP.GE.AND P3, PT, R4, c[0x0][0x3c8], PT ;  /* 0x0000f20004007a0c */ /* 0x000fe40003f66270 */
[----:B------:R-:W-:Y:S01]  /*10aa0*/  ISETP.GE.AND P5, PT, R19, c[0x0][0x3c8], PT ;  /* 0x0000f20013007a0c */ /* 0x000fe20003fa6270 */
[----:B------:R4:W-:Y:S01]  /*10ab0*/  @!P2 ST.E.64 [R16.64], R112 ;  /* 0x000000701000a985 */ /* 0x0009e2000c101b0a */
[----:B------:R-:W-:Y:S02]  /*10ac0*/  ISETP.GE.AND P4, PT, R18, c[0x0][0x3c8], PT ;  /* 0x0000f20012007a0c */ /* 0x000fe40003f86270 */
[----:B------:R-:W-:Y:S02]  /*10ad0*/  ISETP.GE.AND P2, PT, R2, c[0x0][0x3c8], PT ;  /* 0x0000f20002007a0c */ /* 0x000fe40003f46270 */
[----:B------:R-:W-:-:S02]  /*10ae0*/  IADD3 R20, R5, 0xa8, RZ ;  /* 0x000000a805147810 */ /* 0x000fc40007ffe0ff */
[----:B--2---:R-:W-:Y:S02]  /*10af0*/  @!P6 LOP3.LUT R7, R0, 0xfffffffe, RZ, 0xc0, !PT ;  /* 0xfffffffe0007e812 */ /* 0x004fe400078ec0ff */
[----:B------:R-:W-:-:S03]  /*10b00*/  IADD3 R0, R5, 0x58, RZ ;  /* 0x0000005805007810 */ /* 0x000fc60007ffe0ff */
[----:B------:R-:W-:Y:S01]  /*10b10*/  @!P5 LEA.HI R19, R19, R19, RZ, 0x1 ;  /* 0x000000131313d211 */ /* 0x000fe200078f08ff */
[--C-:B------:R-:W-:Y:S01]  /*10b20*/  @!P6 IMAD.WIDE R6, R7, 0x4, R12.reuse ;  /* 0x000000040706e825 */ /* 0x100fe200078e020c */
[----:B------:R-:W-:Y:S02]  /*10b30*/  @!P3 LEA.HI R4, R4, R4, RZ, 0x1 ;  /* 0x000000040404b211 */ /* 0x000fe400078f08ff */
[----:B------:R-:W-:Y:S01]  /*10b40*/  @!P4 LEA.HI R18, R18, R18, RZ, 0x1 ;  /* 0x000000121212c211 */ /* 0x000fe200078f08ff */
[----:B-1----:R-:W-:Y:S01]  /*10b50*/  @!P1 IMAD.WIDE R10, R9, 0x4, R12 ;  /* 0x00000004090a9825 */ /* 0x002fe200078e020c */
[----:B------:R1:W-:Y:S01]  /*10b60*/  @!P6 ST.E.64 [R6.64], R108 ;  /* 0x0000006c0600e985 */ /* 0x0003e2000c101b0a */
[----:B------:R-:W-:Y:S02]  /*10b70*/  @!P5 LOP3.LUT R19, R19, 0xfffffffe, RZ, 0xc0, !PT ;  /* 0xfffffffe1313d812 */ /* 0x000fe400078ec0ff */
[----:B------:R-:W-:Y:S01]  /*10b80*/  @!P2 LEA.HI R2, R2, R2, RZ, 0x1 ;  /* 0x000000020202a211 */ /* 0x000fe200078f08ff */
[----:B------:R2:W-:Y:S01]  /*10b90*/  @!P1 ST.E.64 [R10.64], R104 ;  /* 0x000000680a009985 */ /* 0x0005e2000c101b0a */
[----:B------:R-:W-:-:S02]  /*10ba0*/  ISETP.GE.AND P1, PT, R0, c[0x0][0x3c8], PT ;  /* 0x0000f20000007a0c */ /* 0x000fc40003f26270 */
[----:B---3--:R-:W-:Y:S02]  /*10bb0*/  @!P3 LOP3.LUT R15, R4, 0xfffffffe, RZ, 0xc0, !PT ;  /* 0xfffffffe040fb812 */ /* 0x008fe400078ec0ff */
[----:B------:R-:W-:Y:S02]  /*10bc0*/  IADD3 R4, R5, 0x60, RZ ;  /* 0x0000006005047810 */ /* 0x000fe40007ffe0ff */
[----:B------:R-:W-:Y:S01]  /*10bd0*/  @!P4 LOP3.LUT R9, R18, 0xfffffffe, RZ, 0xc0, !PT ;  /* 0xfffffffe1209c812 */ /* 0x000fe200078ec0ff */
[--C-:B------:R-:W-:Y:S01]  /*10be0*/  @!P3 IMAD.WIDE R14, R15, 0x4, R12.reuse ;  /* 0x000000040f0eb825 */ /* 0x100fe200078e020c */
[----:B------:R-:W-:Y:S02]  /*10bf0*/  ISETP.GE.AND P6, PT, R4, c[0x0][0x3c8], PT ;  /* 0x0000f20004007a0c */ /* 0x000fe40003fc6270 */
[----:B------:R-:W-:Y:S01]  /*10c00*/  IADD3 R18, R5, 0x68, RZ ;  /* 0x0000006805127810 */ /* 0x000fe20007ffe0ff */
[----:B----4-:R-:W-:Y:S01]  /*10c10*/  @!P4 IMAD.WIDE R16, R9, 0x4, R12 ;  /* 0x000000040910c825 */ /* 0x010fe200078e020c */
[----:B------:R-:W-:-:S02]  /*10c20*/  IADD3 R9, R5, 0x70, RZ ;  /* 0x0000007005097810 */ /* 0x000fc40007ffe0ff */
[----:B------:R-:W-:-:S04]  /*10c30*/  @!P1 LEA.HI R0, R0, R0, RZ, 0x1 ;  /* 0x0000000000009211 */ /* 0x000fc800078f08ff */
[----:B------:R-:W-:Y:S02]  /*10c40*/  @!P1 LOP3.LUT R21, R0, 0xfffffffe, RZ, 0xc0, !PT ;  /* 0xfffffffe00159812 */ /* 0x000fe400078ec0ff */
[C---:B------:R-:W-:Y:S02]  /*10c50*/  IADD3 R0, R5.reuse, 0x88, RZ ;  /* 0x0000008805007810 */ /* 0x040fe40007ffe0ff */
[----:B------:R-:W-:Y:S02]  /*10c60*/  @!P6 LEA.HI R4, R4, R4, RZ, 0x1 ;  /* 0x000000040404e211 */ /* 0x000fe400078f08ff */
[----:B-1----:R-:W-:Y:S02]  /*10c70*/  @!P2 LOP3.LUT R7, R2, 0xfffffffe, RZ, 0xc0, !PT ;  /* 0xfffffffe0207a812 */ /* 0x002fe400078ec0ff */
[----:B------:R-:W-:Y:S01]  /*10c80*/  IADD3 R2, R5, 0x78, RZ ;  /* 0x0000007805027810 */ /* 0x000fe20007ffe0ff */
[----:B--2---:R-:W-:Y:S01]  /*10c90*/  @!P5 IMAD.WIDE R10, R19, 0x4, R12 ;  /* 0x00000004130ad825 */ /* 0x004fe200078e020c */
[----:B------:R-:W-:-:S03]  /*10ca0*/  IADD3 R19, R5, 0x80, RZ ;  /* 0x0000008005137810 */ /* 0x000fc60007ffe0ff */
[----:B------:R-:W-:Y:S01]  /*10cb0*/  @!P2 IMAD.WIDE R6, R7, 0x4, R12 ;  /* 0x000000040706a825 */ /* 0x000fe200078e020c */
[----:B------:R1:W-:Y:S01]  /*10cc0*/  @!P5 ST.E.64 [R10.64], R100 ;  /* 0x000000640a00d985 */ /* 0x0003e2000c101b0a */
[----:B------:R-:W-:-:S03]  /*10cd0*/  ISETP.GE.AND P5, PT, R18, c[0x0][0x3c8], PT ;  /* 0x0000f20012007a0c */ /* 0x000fc60003fa6270 */
[----:B------:R2:W-:Y:S01]  /*10ce0*/  @!P4 ST.E.64 [R16.64], R36 ;  /* 0x000000241000c985 */ /* 0x0005e2000c101b0a */
[----:B------:R-:W-:-:S03]  /*10cf0*/  ISETP.GE.AND P4, PT, R9, c[0x0][0x3c8], PT ;  /* 0x0000f20009007a0c */ /* 0x000fc60003f86270 */
[----:B------:R3:W-:Y:S01]  /*10d00*/  @!P3 ST.E.64 [R14.64], R40 ;  /* 0x000000280e00b985 */ /* 0x0007e2000c101b0a */
[----:B------:R-:W-:-:S03]  /*10d10*/  ISETP.GE.AND P3, PT, R2, c[0x0][0x3c8], PT ;  /* 0x0000f20002007a0c */ /* 0x000fc60003f66270 */
[----:B------:R4:W-:Y:S01]  /*10d20*/  @!P2 ST.E.64 [R6.64], R44 ;  /* 0x0000002c0600a985 */ /* 0x0009e2000c101b0a */
[----:B------:R-:W-:Y:S02]  /*10d30*/  ISETP.GE.AND P2, PT, R19, c[0x0][0x3c8], PT ;  /* 0x0000f20013007a0c */ /* 0x000fe40003f46270 */
[----:B------:R-:W-:-:S03]  /*10d40*/  @!P5 LEA.HI R18, R18, R18, RZ, 0x1 ;  /* 0x000000121212d211 */ /* 0x000fc600078f08ff */
[----:B------:R-:W-:-:S04]  /*10d50*/  @!P4 LEA.HI R9, R9, R9, RZ, 0x1 ;  /* 0x000000090909c211 */ /* 0x000fc800078f08ff */
[----:B------:R-:W-:Y:S02]  /*10d60*/  @!P3 LEA.HI R2, R2, R2, RZ, 0x1 ;  /* 0x000000020202b211 */ /* 0x000fe400078f08ff */
[----:B------:R-:W-:Y:S02]  /*10d70*/  @!P4 LOP3.LUT R9, R9, 0xfffffffe, RZ, 0xc0, !PT ;  /* 0xfffffffe0909c812 */ /* 0x000fe400078ec0ff */
[----:B------:R-:W-:Y:S01]  /*10d80*/  @!P2 LEA.HI R19, R19, R19, RZ, 0x1 ;  /* 0x000000131313a211 */ /* 0x000fe200078f08ff */
[----:B-1----:R-:W-:-:S03]  /*10d90*/  @!P1 IMAD.WIDE R10, R21, 0x4, R12 ;  /* 0x00000004150a9825 */ /* 0x002fc600078e020c */
[----:B------:R-:W-:Y:S02]  /*10da0*/  @!P2 LOP3.LUT R19, R19, 0xfffffffe, RZ, 0xc0, !PT ;  /* 0xfffffffe1313a812 */ /* 0x000fe400078ec0ff */
[----:B------:R-:W-:Y:S01]  /*10db0*/  IADD3 R21, R5, 0xa0, RZ ;  /* 0x000000a005157810 */ /* 0x000fe20007ffe0ff */
[--C-:B--2---:R-:W-:Y:S01]  /*10dc0*/  @!P4 IMAD.WIDE R16, R9, 0x4, R12.reuse ;  /* 0x000000040910c825 */ /* 0x104fe200078e020c */
[----:B------:R1:W-:Y:S01]  /*10dd0*/  @!P1 ST.E.64 [R10.64], R48 ;  /* 0x000000300a009985 */ /* 0x0003e2000c101b0a */
[----:B------:R-:W-:Y:S02]  /*10de0*/  ISETP.GE.AND P1, PT, R0, c[0x0][0x3c8], PT ;  /* 0x0000f20000007a0c */ /* 0x000fe40003f26270 */
[----:B---3--:R-:W-:Y:S01]  /*10df0*/  @!P5 LOP3.LUT R15, R18, 0xfffffffe, RZ, 0xc0, !PT ;  /* 0xfffffffe120fd812 */ /* 0x008fe200078ec0ff */
[--C-:B------:R-:W-:Y:S01]  /*10e00*/  @!P2 IMAD.WIDE R18, R19, 0x4, R12.reuse ;  /* 0x000000041312a825 */ /* 0x100fe200078e020c */
[----:B------:R-:W-:Y:S02]  /*10e10*/  IADD3 R9, R5, 0xb0, RZ ;  /* 0x000000b005097810 */ /* 0x000fe40007ffe0ff */
[----:B----4-:R-:W-:Y:S01]  /*10e20*/  @!P6 LOP3.LUT R7, R4, 0xfffffffe, RZ, 0xc0, !PT ;  /* 0xfffffffe0407e812 */ /* 0x010fe200078ec0ff */
[----:B------:R-:W-:Y:S01]  /*10e30*/  @!P5 IMAD.WIDE R14, R15, 0x4, R12 ;  /* 0x000000040f0ed825 */ /* 0x000fe200078e020c */
[----:B------:R-:W-:-:S03]  /*10e40*/  IADD3 R4, R5, 0xb8, RZ ;  /* 0x000000b805047810 */ /* 0x000fc60007ffe0ff */
[----:B------:R-:W-:Y:S02]  /*10e50*/  @!P6 IMAD.WIDE R6, R7, 0x4, R12 ;  /* 0x000000040706e825 */ /* 0x000fe400078e020c */
[----:B------:R-:W-:-:S03]  /*10e60*/  @!P1 LEA.HI R0, R0, R0, RZ, 0x1 ;  /* 0x0000000000009211 */ /* 0x000fc600078f08ff */
[----:B------:R2:W-:Y:S04]  /*10e70*/  @!P6 ST.E.64 [R6.64], R52 ;  /* 0x000000340600e985 */ /* 0x0005e8000c101b0a */
[----:B------:R3:W-:Y:S04]  /*10e80*/  @!P5 ST.E.64 [R14.64], R56 ;  /* 0x000000380e00d985 */ /* 0x0007e8000c101b0a */
[----:B------:R-:W-:Y:S01]  /*10e90*/  @!P4 ST.E.64 [R16.64], R60 ;  /* 0x0000003c1000c985 */ /* 0x000fe2000c101b0a */
[----:B------:R-:W-:Y:S02]  /*10ea0*/  ISETP.GE.AND P4, PT, R21, c[0x0][0x3c8], PT ;  /* 0x0000f20015007a0c */ /* 0x000fe40003f86270 */
[----:B-1----:R-:W-:-:S02]  /*10eb0*/  @!P3 LOP3.LUT R11, R2, 0xfffffffe, RZ, 0xc0, !PT ;  /* 0xfffffffe020bb812 */ /* 0x002fc400078ec0ff */
[----:B------:R-:W-:-:S03]  /*10ec0*/  IADD3 R2, R5, 0x98, RZ ;  /* 0x0000009805027810 */ /* 0x000fc60007ffe0ff */
[----:B------:R-:W-:Y:S01]  /*10ed0*/  @!P3 IMAD.WIDE R10, R11, 0x4, R12 ;  /* 0x000000040b0ab825 */ /* 0x000fe200078e020c */
[----:B------:R-:W-:-:S04]  /*10ee0*/  ISETP.GE.AND P5, PT, R2, c[0x0][0x3c8], PT ;  /* 0x0000f20002007a0c */ /* 0x000fc80003fa6270 */
[----:B------:R1:W-:Y:S01]  /*10ef0*/  @!P3 ST.E.64 [R10.64], R64 ;  /* 0x000000400a00b985 */ /* 0x0003e2000c101b0a */
[----:B------:R-:W-:Y:S02]  /*10f00*/  ISETP.GE.AND P3, PT, R20, c[0x0][0x3c8], PT ;  /* 0x0000f20014007a0c */ /* 0x000fe40003f66270 */
[----:B------:R-:W-:Y:S01]  /*10f10*/  @!P4 LEA.HI R21, R21, R21, RZ, 0x1 ;  /* 0x000000151515c211 */ /* 0x000fe200078f08ff */
[----:B------:R4:W-:Y:S01]  /*10f20*/  @!P2 ST.E.64 [R18.64], R68 ;  /* 0x000000441200a985 */ /* 0x0009e2000c101b0a */
[----:B------:R-:W-:Y:S02]  /*10f30*/  ISETP.GE.AND P2, PT, R9, c[0x0][0x3c8], PT ;  /* 0x0000f20009007a0c */ /* 0x000fe40003f46270 */
[----:B--2---:R-:W-:Y:S02]  /*10f40*/  @!P1 LOP3.LUT R7, R0, 0xfffffffe, RZ, 0xc0, !PT ;  /* 0xfffffffe00079812 */ /* 0x004fe400078ec0ff */
[----:B------:R-:W-:Y:S02]  /*10f50*/  IADD3 R0, R5, 0x90, RZ ;  /* 0x0000009005007810 */ /* 0x000fe40007ffe0ff */
[----:B------:R-:W-:Y:S01]  /*10f60*/  @!P5 LEA.HI R2, R2, R2, RZ, 0x1 ;  /* 0x000000020202d211 */ /* 0x000fe200078f08ff */
[----:B------:R-:W-:Y:S01]  /*10f70*/  @!P1 IMAD.WIDE R6, R7, 0x4, R12 ;  /* 0x0000000407069825 */ /* 0x000fe200078e020c */
[----:B------:R-:W-:-:S02]  /*10f80*/  ISETP.GE.AND P6, PT, R0, c[0x0][0x3c8], PT ;  /* 0x0000f20000007a0c */ /* 0x000fc40003fc6270 */
[----:B------:R-:W-:Y:S02]  /*10f90*/  @!P3 LEA.HI R20, R20, R20, RZ, 0x1 ;  /* 0x000000141414b211 */ /* 0x000fe400078f08ff */
[----:B------:R2:W-:Y:S01]  /*10fa0*/  @!P1 ST.E.64 [R6.64], R72 ;  /* 0x0000004806009985 */ /* 0x0005e2000c101b0a */
[----:B------:R-:W-:Y:S02]  /*10fb0*/  ISETP.GE.AND P1, PT, R4, c[0x0][0x3c8], PT ;  /* 0x0000f20004007a0c */ /* 0x000fe40003f26270 */
[----:B------:R-:W-:Y:S02]  /*10fc0*/  @!P2 LEA.HI R9, R9, R9, RZ, 0x1 ;  /* 0x000000090909a211 */ /* 0x000fe400078f08ff */
[----:B------:R-:W-:Y:S02]  /*10fd0*/  @!P4 LOP3.LUT R21, R21, 0xfffffffe, RZ, 0xc0, !PT ;  /* 0xfffffffe1515c812 */ /* 0x000fe400078ec0ff */
[----:B---3--:R-:W-:Y:S02]  /*10fe0*/  @!P3 LOP3.LUT R15, R20, 0xfffffffe, RZ, 0xc0, !PT ;  /* 0xfffffffe140fb812 */ /* 0x008fe400078ec0ff */
[----:B------:R-:W-:-:S02]  /*10ff0*/  @!P6 LEA.HI R0, R0, R0, RZ, 0x1 ;  /* 0x000000000000e211 */ /* 0x000fc400078f08ff */
[----:B------:R-:W-:Y:S01]  /*11000*/  @!P2 LOP3.LUT R9, R9, 0xfffffffe, RZ, 0xc0, !PT ;  /* 0xfffffffe0909a812 */ /* 0x000fe200078ec0ff */
[--C-:B------:R-:W-:Y:S01]  /*11010*/  @!P3 IMAD.WIDE R14, R15, 0x4, R12.reuse ;  /* 0x000000040f0eb825 */ /* 0x100fe200078e020c */
[----:B-1----:R-:W-:Y:S02]  /*11020*/  @!P5 LOP3.LUT R11, R2, 0xfffffffe, RZ, 0xc0, !PT ;  /* 0xfffffffe020bd812 */ /* 0x002fe400078ec0ff */
[----:B------:R-:W-:Y:S01]  /*11030*/  @!P1 LEA.HI R4, R4, R4, RZ, 0x1 ;  /* 0x0000000404049211 */ /* 0x000fe200078f08ff */
[----:B----4-:R-:W-:-:S03]  /*11040*/  @!P4 IMAD.WIDE R18, R21, 0x4, R12 ;  /* 0x000000041512c825 */ /* 0x010fc600078e020c */
[----:B------:R-:W-:Y:S01]  /*11050*/  @!P1 LOP3.LUT R17, R4, 0xfffffffe, RZ, 0xc0, !PT ;  /* 0xfffffffe04119812 */ /* 0x000fe200078ec0ff */
[----:B------:R-:W-:-:S04]  /*11060*/  @!P5 IMAD.WIDE R10, R11, 0x4, R12 ;  /* 0x000000040b0ad825 */ /* 0x000fc800078e020c */
[----:B------:R-:W-:Y:S01]  /*11070*/  @!P2 IMAD.WIDE R20, R9, 0x4, R12 ;  /* 0x000000040914a825 */ /* 0x000fe200078e020c */
[----:B--2---:R-:W-:-:S05]  /*11080*/  @!P6 LOP3.LUT R7, R0, 0xfffffffe, RZ, 0xc0, !PT ;  /* 0xfffffffe0007e812 */ /* 0x004fca00078ec0ff */
        /* <DEDUP_REMOVED lines=8> */
.L_x_1612:
[----:B------:R-:W-:Y:S05]  /*11110*/  BSYNC B0 ;  /* 0x0000000000007941 */ /* 0x000fea0003800000 */
.L_x_1611:
[----:B-1-3--:R1:W2:Y:S04]  /*11120*/  SHFL.IDX PT, R7, R8, 0x1, 0x1c1f ;  /* 0x003c1f0008077f89 */ /* 0x00a2a800000e0000 */
[----:B------:R1:W3:Y:S01]  /*11130*/  SHFL.IDX PT, R6, R3, 0x1, 0x1c1f ;  /* 0x003c1f0003067f89 */ /* 0x0002e200000e0000 */
[----:B------:R-:W-:Y:S05]  /*11140*/  @P0 EXIT ;  /* 0x000000000000094d */ /* 0x000fea0003800000 */
[C---:B-1----:R-:W-:Y:S02]  /*11150*/  IADD3 R3, R5.reuse, 0x8, RZ ;  /* 0x0000000805037810 */ /* 0x042fe40007ffe0ff */
[----:B------:R-:W-:-:S02]  /*11160*/  ISETP.GE.AND P1, PT, R5, c[0x0][0x3c8], PT ;  /* 0x0000f20005007a0c */ /* 0x000fc40003f26270 */
[----:B------:R-:W-:Y:S02]  /*11170*/  ISETP.GE.AND P0, PT, R3, c[0x0][0x3c8], PT ;  /* 0x0000f20003007a0c */ /* 0x000fe40003f06270 */
[C---:B------:R-:W-:Y:S02]  /*11180*/  IADD3 R2, R5.reuse, 0x10, RZ ;  /* 0x0000001005027810 */ /* 0x040fe40007ffe0ff */
[C---:B------:R-:W-:Y:S02]  /*11190*/  IADD3 R0, R5.reuse, 0x18, RZ ;  /* 0x0000001805007810 */ /* 0x040fe40007ffe0ff */
[----:B------:R-:W-:Y:S02]  /*111a0*/  ISETP.GE.AND P6, PT, R2, c[0x0][0x3c8], PT ;  /* 0x0000f20002007a0c */ /* 0x000fe40003fc6270 */
[----:B------:R-:W-:Y:S02]  /*111b0*/  ISETP.GE.AND P5, PT, R0, c[0x0][0x3c8], PT ;  /* 0x0000f20000007a0c */ /* 0x000fe40003fa6270 */
[C---:B------:R-:W-:Y:S01]  /*111c0*/  IADD3 R10, R5.reuse, 0x20, RZ ;  /* 0x00000020050a7810 */ /* 0x040fe20007ffe0ff */
[C---:B--234-:R-:W-:Y:S01]  /*111d0*/  @!P1 IMAD.WIDE R12, R5.reuse, 0x4, R6 ;  /* 0x00000004050c9825 */ /* 0x05cfe200078e0206 */
[----:B------:R-:W-:-:S02]  /*111e0*/  IADD3 R9, R5, 0x28, RZ ;  /* 0x0000002805097810 */ /* 0x000fc40007ffe0ff */
[----:B------:R-:W-:Y:S02]  /*111f0*/  @!P0 LEA.HI R3, R3, R3, RZ, 0x1 ;  /* 0x0000000303038211 */ /* 0x000fe400078f08ff */
[----:B------:R-:W-:Y:S01]  /*11200*/  IADD3 R8, R5, 0x30, RZ ;  /* 0x0000003005087810 */ /* 0x000fe20007ffe0ff */
[----:B------:R1:W-:Y:S01]  /*11210*/  @!P1 ST.E.64 [R12.64], R130 ;  /* 0x000000820c009985 */ /* 0x0003e2000c101b0a */
[----:B------:R-:W-:Y:S02]  /*11220*/  @!P0 LOP3.LUT R3, R3, 0xfffffffe, RZ, 0xc0, !PT ;  /* 0xfffffffe03038812 */ /* 0x000fe400078ec0ff */
[----:B------:R-:W-:Y:S02]  /*11230*/  IADD3 R4, R5, 0x38, RZ ;  /* 0x0000003805047810 */ /* 0x000fe40007ffe0ff */
[----:B------:R-:W-:Y:S01]  /*11240*/  ISETP.GE.AND P4, PT, R10, c[0x0][0x3c8], PT ;  /* 0x0000f2000a007a0c */ /* 0x000fe20003f86270 */
[----:B------:R-:W-:Y:S01]  /*11250*/  @!P0 IMAD.WIDE R14, R3, 0x4, R6 ;  /* 0x00000004030e8825 */ /* 0x000fe200078e0206 */
        /* <DEDUP_REMOVED lines=8> */
[----:B------:R-:W-:Y:S02]  /*112e0*/  @!P6 LOP3.LUT R11, R2, 0xfffffffe, RZ, 0xc0, !PT ;  /* 0xfffffffe020be812 */ /* 0x000fe400078ec0ff */
[----:B------:R-:W-:Y:S02]  /*112f0*/  @!P4 LEA.HI R10, R10, R10, RZ, 0x1 ;  /* 0x0000000a0a0ac211 */ /* 0x000fe400078f08ff */
[----:B------:R-:W-:Y:S02]  /*11300*/  @!P3 LEA.HI R9, R9, R9, RZ, 0x1 ;  /* 0x000000090909b211 */ /* 0x000fe400078f08ff */
[----:B------:R-:W-:Y:S02]  /*11310*/  IADD3 R2, R5, 0x48, RZ ;  /* 0x0000004805027810 */ /* 0x000fe40007ffe0ff */
[----:B-1----:R-:W-:Y:S02]  /*11320*/  @!P5 LOP3.LUT R13, R0, 0xfffffffe, RZ, 0xc0, !PT ;  /* 0xfffffffe000dd812 */ /* 0x002fe400078ec0ff */
[----:B------:R-:W-:-:S02]  /*11330*/  @!P2 LEA.HI R8, R8, R8, RZ, 0x1 ;  /* 0x000000080808a211 */ /* 0x000fc400078f08ff */
[----:B------:R-:W-:Y:S01]  /*11340*/  IADD3 R0, R5, 0x50, RZ ;  /* 0x0000005005007810 */ /* 0x000fe20007ffe0ff */
[--C-:B------:R-:W-:Y:S01]  /*11350*/  @!P5 IMAD.WIDE R12, R13, 0x4, R6.reuse ;  /* 0x000000040d0cd825 */ /* 0x100fe200078e0206 */
[----:B------:R-:W-:Y:S02]  /*11360*/  @!P1 LEA.HI R4, R4, R4, RZ, 0x1 ;  /* 0x0000000404049211 */ /* 0x000fe400078f08ff */
[----:B------:R-:W-:Y:S02]  /*11370*/  @!P0 LEA.HI R3, R3, R3, RZ, 0x1 ;  /* 0x0000000303038211 */ /* 0x000fe400078f08ff */
[----:B------:R-:W-:Y:S01]  /*11380*/  @!P3 LOP3.LUT R9, R9, 0xfffffffe, RZ, 0xc0, !PT ;  /* 0xfffffffe0909b812 */ /* 0x000fe200078ec0ff */
[----:B--2---:R-:W-:Y:S01]  /*11390*/  @!P6 IMAD.WIDE R14, R11, 0x4, R6 ;  /* 0x000000040b0ee825 */ /* 0x004fe200078e0206 */
[----:B------:R-:W-:Y:S02]  /*113a0*/  @!P4 LOP3.LUT R11, R10, 0xfffffffe, RZ, 0xc0, !PT ;  /* 0xfffffffe0a0bc812 */ /* 0x000fe400078ec0ff */
[----:B------:R-:W-:-:S02]  /*113b0*/  @!P0 LOP3.LUT R3, R3, 0xfffffffe, RZ, 0xc0, !PT ;  /* 0xfffffffe03038812 */ /* 0x000fc400078ec0ff */
[----:B------:R1:W-:Y:S01]  /*113c0*/  @!P6 ST.E.64 [R14.64], R122 ;  /* 0x0000007a0e00e985 */ /* 0x0003e2000c101b0a */
[----:B------:R-:W-:Y:S01]  /*113d0*/  ISETP.GE.AND P6, PT, R2, c[0x0][0x3c8], PT ;  /* 0x0000f20002007a0c */ /* 0x000fe20003fc6270 */
[--C-:B------:R-:W-:Y:S01]  /*113e0*/  @!P4 IMAD.WIDE R10, R11, 0x4, R6.reuse ;  /* 0x000000040b0ac825 */ /* 0x100fe200078e0206 */
[----:B------:R-:W-:Y:S01]  /*113f0*/  IADD3 R20, R5, 0x58, RZ ;  /* 0x0000005805147810 */ /* 0x000fe20007ffe0ff */
[----:B------:R2:W-:Y:S01]  /*11400*/  @!P5 ST.E.64 [R12.64], R118 ;  /* 0x000000760c00d985 */ /* 0x0005e2000c101b0a */
[----:B------:R-:W-:Y:S01]  /*11410*/  ISETP.GE.AND P5, PT, R0, c[0x0][0x3c8], PT ;  /* 0x0000f20000007a0c */ /* 0x000fe20003fa6270 */
[----:B------:R-:W-:Y:S01]  /*11420*/  @!P0 IMAD.WIDE R16, R3, 0x4, R6 ;  /* 0x0000000403108825 */ /* 0x000fe200078e0206 */
[C---:B------:R-:W-:Y:S01]  /*11430*/  IADD3 R19, R5.reuse, 0x60, RZ ;  /* 0x0000006005137810 */ /* 0x040fe20007ffe0ff */
[----:B------:R3:W-:Y:S01]  /*11440*/  @!P4 ST.E.64 [R10.64], R114 ;  /* 0x000000720a00c985 */ /* 0x0007e2000c101b0a */
[C---:B------:R-:W-:Y:S02]  /*11450*/  IADD3 R18, R5.reuse, 0x68, RZ ;  /* 0x0000006805127810 */ /* 0x040fe40007ffe0ff */
[----:B------:R-:W-:-:S02]  /*11460*/  IADD3 R3, R5, 0x78, RZ ;  /* 0x0000007805037810 */ /* 0x000fc40007ffe0ff */
[----:B------:R-:W-:Y:S02]  /*11470*/  ISETP.GE.AND P4, PT, R20, c[0x0][0x3c8], PT ;  /* 0x0000f20014007a0c */ /* 0x000fe40003f86270 */
[----:B------:R-:W-:-:S03]  /*11480*/  @!P6 LEA.HI R2, R2, R2, RZ, 0x1 ;  /* 0x000000020202e211 */ /* 0x000fc600078f08ff */
[----:B------:R-:W-:-:S08]  /*11490*/  @!P5 LEA.HI R0, R0, R0, RZ, 0x1 ;  /* 0x000000000000d211 */ /* 0x000fd000078f08ff */
[----:B------:R-:W-:Y:S02]  /*114a0*/  @!P4 LEA.HI R20, R20, R20, RZ, 0x1 ;  /* 0x000000141414c211 */ /* 0x000fe400078f08ff */
[----:B-1----:R-:W-:Y:S01]  /*114b0*/  @!P2 LOP3.LUT R15, R8, 0xfffffffe, RZ, 0xc0, !PT ;  /* 0xfffffffe080fa812 */ /* 0x002fe200078ec0ff */
[----:B------:R-:W-:Y:S01]  /*114c0*/  @!P3 IMAD.WIDE R8, R9, 0x4, R6 ;  /* 0x000000040908b825 */ /* 0x000fe200078e0206 */
[----:B--2---:R-:W-:-:S03]  /*114d0*/  @!P1 LOP3.LUT R13, R4, 0xfffffffe, RZ, 0xc0, !PT ;  /* 0xfffffffe040d9812 */ /* 0x004fc600078ec0ff */
[--C-:B------:R-:W-:Y:S01]  /*114e0*/  @!P2 IMAD.WIDE R14, R15, 0x4, R6.reuse ;  /* 0x000000040f0ea825 */ /* 0x100fe200078e0206 */
[----:B------:R-:W-:Y:S01]  /*114f0*/  IADD3 R4, R5, 0x70, RZ ;  /* 0x0000007005047810 */ /* 0x000fe20007ffe0ff */
[----:B------:R1:W-:Y:S01]  /*11500*/  @!P3 ST.E.64 [R8.64], R110 ;  /* 0x0000006e0800b985 */ /* 0x0003e2000c101b0a */
[----:B------:R-:W-:Y:S01]  /*11510*/  ISETP.GE.AND P3, PT, R19, c[0x0][0x3c8], PT ;  /* 0x0000f20013007a0c */ /* 0x000fe20003f66270 */
[--C-:B------:R-:W-:Y:S01]  /*11520*/  @!P1 IMAD.WIDE R12, R13, 0x4, R6.reuse ;  /* 0x000000040d0c9825 */ /* 0x100fe200078e0206 */
[----:B---3--:R-:W-:Y:S01]  /*11530*/  @!P5 LOP3.LUT R11, R0, 0xfffffffe, RZ, 0xc0, !PT ;  /* 0xfffffffe000bd812 */ /* 0x008fe200078ec0ff */
[----:B------:R-:W-:Y:S01]  /*11540*/  @!P2 ST.E.64 [R14.64], R106 ;  /* 0x0000006a0e00a985 */ /* 0x000fe2000c101b0a */
[----:B------:R-:W-:Y:S02]  /*11550*/  ISETP.GE.AND P2, PT, R18, c[0x0][0x3c8], PT ;  /* 0x0000f20012007a0c */ /* 0x000fe40003f46270 */
[----:B------:R-:W-:Y:S01]  /*11560*/  IADD3 R0, R5, 0x88, RZ ;  /* 0x0000008805007810 */ /* 0x000fe20007ffe0ff */
[----:B------:R2:W-:Y:S01]  /*11570*/  @!P1 ST.E.64 [R12.64], R102 ;  /* 0x000000660c009985 */ /* 0x0005e2000c101b0a */
[----:B------:R-:W-:Y:S01]  /*11580*/  ISETP.GE.AND P1, PT, R4, c[0x0][0x3c8], PT ;  /* 0x0000f20004007a0c */ /* 0x000fe20003f26270 */
[----:B------:R-:W-:-:S02]  /*11590*/  @!P5 IMAD.WIDE R10, R11, 0x4, R6 ;  /* 0x000000040b0ad825 */ /* 0x000fc400078e0206 */
[----:B------:R3:W-:Y:S01]  /*115a0*/  @!P0 ST.E.64 [R16.64], R38 ;  /* 0x0000002610008985 */ /* 0x0007e2000c101b0a */
[----:B------:R-:W-:Y:S02]  /*115b0*/  ISETP.GE.AND P0, PT, R3, c[0x0][0x3c8], PT ;  /* 0x0000f20003007a0c */ /* 0x000fe40003f06270 */
[----:B------:R-:W-:-:S03]  /*115c0*/  @!P3 LEA.HI R19, R19, R19, RZ, 0x1 ;  /* 0x000000131313b211 */ /* 0x000fc600078f08ff */
[----:B------:R-:W-:Y:S02]  /*115d0*/  @!P2 LEA.HI R18, R18, R18, RZ, 0x1 ;  /* 0x000000121212a211 */ /* 0x000fe400078f08ff */
[----:B------:R-:W-:Y:S02]  /*115e0*/  @!P3 LOP3.LUT R19, R19, 0xfffffffe, RZ, 0xc0, !PT ;  /* 0xfffffffe1313b812 */ /* 0x000fe400078ec0ff */
[----:B------:R-:W-:-:S04]  /*115f0*/  @!P1 LEA.HI R4, R4, R4, RZ, 0x1 ;  /* 0x0000000404049211 */ /* 0x000fc800078f08ff */
[----:B------:R-:W-:Y:S02]  /*11600*/  @!P0 LEA.HI R3, R3, R3, RZ, 0x1 ;  /* 0x0000000303038211 */ /* 0x000fe400078f08ff */
[----:B-1----:R-:W-:Y:S02]  /*11610*/  @!P6 LOP3.LUT R9, R2, 0xfffffffe, RZ, 0xc0, !PT ;  /* 0xfffffffe0209e812 */ /* 0x002fe400078ec0ff */
[----:B------:R-:W-:Y:S02]  /*11620*/  IADD3 R2, R5, 0x80, RZ ;  /* 0x0000008005027810 */ /* 0x000fe40007ffe0ff */
[----:B------:R-:W-:Y:S01]  /*11630*/  @!P0 LOP3.LUT R3, R3, 0xfffffffe, RZ, 0xc0, !PT ;  /* 0xfffffffe03038812 */ /* 0x000fe200078ec0ff */
[----:B------:R-:W-:Y:S01]  /*11640*/  @!P6 IMAD.WIDE R8, R9, 0x4, R6 ;  /* 0x000000040908e825 */ /* 0x000fe200078e0206 */
[----:B--2---:R-:W-:-:S03]  /*11650*/  @!P4 LOP3.LUT R13, R20, 0xfffffffe, RZ, 0xc0, !PT ;  /* 0xfffffffe140dc812 */ /* 0x004fc600078ec0ff */
[--C-:B------:R-:W-:Y:S01]  /*11660*/  @!P3 IMAD.WIDE R14, R19, 0x4, R6.reuse ;  /* 0x00000004130eb825 */ /* 0x100fe200078e0206 */
[----:B------:R1:W-:Y:S01]  /*11670*/  @!P6 ST.E.64 [R8.64], R42 ;  /* 0x0000002a0800e985 */ /* 0x0003e2000c101b0a */
[----:B------:R-:W-:Y:S02]  /*11680*/  ISETP.GE.AND P6, PT, R2, c[0x0][0x3c8], PT ;  /* 0x0000f20002007a0c */ /* 0x000fe40003fc6270 */
[--C-:B------:R-:W-:Y:S01]  /*11690*/  @!P4 IMAD.WIDE R12, R13, 0x4, R6.reuse ;  /* 0x000000040d0cc825 */ /* 0x100fe200078e0206 */
[----:B------:R2:W-:Y:S01]  /*116a0*/  @!P5 ST.E.64 [R10.64], R46 ;  /* 0x0000002e0a00d985 */ /* 0x0005e2000c101b0a */
[----:B------:R-:W-:Y:S02]  /*116b0*/  ISETP.GE.AND P5, PT, R0, c[0x0][0x3c8], PT ;  /* 0x0000f20000007a0c */ /* 0x000fe40003fa6270 */
[----:B------:R-:W-:Y:S01]  /*116c0*/  IADD3 R20, R5, 0x90, RZ ;  /* 0x0000009005147810 */ /* 0x000fe20007ffe0ff */
[----:B---3--:R-:W-:Y:S01]  /*116d0*/  @!P0 IMAD.WIDE R16, R3, 0x4, R6 ;  /* 0x0000000403108825 */ /* 0x008fe200078e0206 */
[C---:B------:R-:W-:Y:S01]  /*116e0*/  IADD3 R19, R5.reuse, 0x98, RZ ;  /* 0x0000009805137810 */ /* 0x040fe20007ffe0ff */
[----:B------:R3:W-:Y:S01]  /*116f0*/  @!P4 ST.E.64 [R12.64], R50 ;  /* 0x000000320c00c985 */ /* 0x0007e2000c101b0a */
[----:B------:R-:W-:-:S02]  /*11700*/  IADD3 R3, R5, 0xb0, RZ ;  /* 0x000000b005037810 */ /* 0x000fc40007ffe0ff */
[----:B------:R-:W-:Y:S01]  /*11710*/  ISETP.GE.AND P4, PT, R20, c[0x0][0x3c8], PT ;  /* 0x0000f20014007a0c */ /* 0x000fe20003f86270 */
[----:B------:R4:W-:Y:S01]  /*11720*/  @!P3 ST.E.64 [R14.64], R54 ;  /* 0x000000360e00b985 */ /* 0x0009e2000c101b0a */
[----:B------:R-:W-:Y:S02]  /*11730*/  ISETP.GE.AND P3, PT, R19, c[0x0][0x3c8], PT ;  /* 0x0000f20013007a0c */ /* 0x000fe40003f66270 */
[----:B------:R-:W-:Y:S02]  /*11740*/  @!P6 LEA.HI R2, R2, R2, RZ, 0x1 ;  /* 0x000000020202e211 */ /* 0x000fe400078f08ff */
[----:B------:R-:W-:-:S07]  /*11750*/  @!P5 LEA.HI R0, R0, R0, RZ, 0x1 ;  /* 0x000000000000d211 */ /* 0x000fce00078f08ff */
[----:B------:R-:W-:Y:S02]  /*11760*/  @!P4 LEA.HI R20, R20, R20, RZ, 0x1 ;  /* 0x000000141414c211 */ /* 0x000fe400078f08ff */
[----:B------:R-:W-:Y:S02]  /*11770*/  @!P3 LEA.HI R19, R19, R19, RZ, 0x1 ;  /* 0x000000131313b211 */ /* 0x000fe400078f08ff */
[----:B-1----:R-:W-:Y:S02]  /*11780*/  @!P2 LOP3.LUT R9, R18, 0xfffffffe, RZ, 0xc0, !PT ;  /* 0xfffffffe1209a812 */ /* 0x002fe400078ec0ff */
[----:B------:R-:W-:Y:S02]  /*11790*/  IADD3 R18, R5, 0xa0, RZ ;  /* 0x000000a005127810 */ /* 0x000fe40007ffe0ff */
[----:B--2---:R-:W-:Y:S01]  /*117a0*/  @!P1 LOP3.LUT R11, R4, 0xfffffffe, RZ, 0xc0, !PT ;  /* 0xfffffffe040b9812 */ /* 0x004fe200078ec0ff */
[----:B------:R-:W-:Y:S01]  /*117b0*/  @!P2 IMAD.WIDE R8, R9, 0x4, R6 ;  /* 0x000000040908a825 */ /* 0x000fe200078e0206 */
[----:B------:R-:W-:-:S02]  /*117c0*/  IADD3 R4, R5, 0xa8, RZ ;  /* 0x000000a805047810 */ /* 0x000fc40007ffe0ff */
[----:B------:R-:W-:Y:S01]  /*117d0*/  @!P3 LOP3.LUT R19, R19, 0xfffffffe, RZ, 0xc0, !PT ;  /* 0xfffffffe1313b812 */ /* 0x000fe200078ec0ff */
[----:B------:R-:W-:Y:S01]  /*117e0*/  @!P1 IMAD.WIDE R10, R11, 0x4, R6 ;  /* 0x000000040b0a9825 */ /* 0x000fe200078e0206 */
[----:B------:R1:W-:Y:S01]  /*117f0*/  @!P2 ST.E.64 [R8.64], R58 ;  /* 0x0000003a0800a985 */ /* 0x0003e2000c101b0a */
[----:B------:R-:W-:Y:S02]  /*11800*/  ISETP.GE.AND P2, PT, R18, c[0x0][0x3c8], PT ;  /* 0x0000f20012007a0c */ /* 0x000fe40003f46270 */
[----:B---3--:R-:W-:Y:S01]  /*11810*/  @!P4 LOP3.LUT R13, R20, 0xfffffffe, RZ, 0xc0, !PT ;  /* 0xfffffffe140dc812 */ /* 0x008fe200078ec0ff */
        /* <DEDUP_REMOVED lines=34> */
.L_x_1610:
        /* <DEDUP_REMOVED lines=50> */
.L_x_1613:
        /* <DEDUP_REMOVED lines=10> */
.L_x_2513:


//--------------------- .text._ZN7cutlass13device_kernelIN5flash19enable_sm80_to_sm89INS1_16FlashAttnFwdSm80INS1_25CollectiveMainloopFwdSm80ILi8ELi2ELb0EN4cute5tupleIJNS5_1CILi128EEENS7_ILi64EEENS7_ILi192EEEEEELi192ENS_10bfloat16_tEfNS_4arch4Sm80ELb0ELb1ELb1ELb1ELb0ELb0ELb1ELb1EEENS1_21CollectiveEpilogueFwdINS6_IJS8_SA_S9_EEENS6_IJNS7_ILi1EEESI_SI_EEESC_SE_Li256ELb1ELb1ELb1ELb0EEENS1_36VarlenDynamicPersistentTileSchedulerILi128ELi64ELi256ELi256ELb1ELb1ELb0ELb1ELb0ELb1EEEEEEEEEvNT_6ParamsE --------------------------
	.section	.text._ZN7cutlass13device_kernelIN5flash19enable_sm80_to_sm89INS1_16FlashAttnFwdSm80INS1_25CollectiveMainloopFwdSm80ILi8ELi2ELb0EN4cute5tupleIJNS5_1CILi128EEENS7_ILi64EEENS7_ILi192EEEEEELi192ENS_10bfloat16_tEfNS_4arch4Sm80ELb0ELb1ELb1ELb1ELb0ELb0ELb1ELb1EEENS1_21CollectiveEpilogueFwdINS6_IJS8_SA_S9_EEENS6_IJNS7_ILi1EEESI_SI_EEESC_SE_Li256ELb1ELb1ELb1ELb0EEENS1_36VarlenDynamicPersistentTileSchedulerILi128ELi64ELi256ELi256ELb1ELb1ELb0ELb1ELb0ELb1EEEEEEEEEvNT_6ParamsE,"ax",@progbits
	.sectioninfo	@"SHI_REGISTERS=255"
	.align	128
.text._ZN7cutlass13device_kernelIN5flash19enable_sm80_to_sm89INS1_16FlashAttnFwdSm80INS1_25CollectiveMainloopFwdSm80ILi8ELi2ELb0EN4cute5tupleIJNS5_1CILi128EEENS7_ILi64EEENS7_ILi192EEEEEELi192ENS_10bfloat16_tEfNS_4arch4Sm80ELb0ELb1ELb1ELb1ELb0ELb0ELb1ELb1EEENS1_21CollectiveEpilogueFwdINS6_IJS8_SA_S9_EEENS6_IJNS7_ILi1EEESI_SI_EEESC_SE_Li256ELb1ELb1ELb1ELb0EEENS1_36VarlenDynamicPersistentTileSchedulerILi128ELi64ELi256ELi256ELb1ELb1ELb0ELb1ELb0ELb1EEEEEEEEEvNT_6ParamsE:
        .type           _ZN7cutlass13device_kernelIN5flash19enable_sm80_to_sm89INS1_16FlashAttnFwdSm80INS1_25CollectiveMainloopFwdSm80ILi8ELi2ELb0EN4cute5tupleIJNS5_1CILi128EEENS7_ILi64EEENS7_ILi192EEEEEELi192ENS_10bfloat16_tEfNS_4arch4Sm80ELb0ELb1ELb1ELb1ELb0ELb0ELb1ELb1EEENS1_21CollectiveEpilogueFwdINS6_IJS8_SA_S9_EEENS6_IJNS7_ILi1EEESI_SI_EEESC_SE_Li256ELb1ELb1ELb1ELb0EEENS1_36VarlenDynamicPersistentTileSchedulerILi128ELi64ELi256ELi256ELb1ELb1ELb0ELb1ELb0ELb1EEEEEEEEEvNT_6ParamsE,@function
        .size           _ZN7cutlass13device_kernelIN5flash19enable_sm80_to_sm89INS1_16FlashAttnFwdSm80INS1_25CollectiveMainloopFwdSm80ILi8ELi2ELb0EN4cute5tupleIJNS5_1CILi128EEENS7_ILi64EEENS7_ILi192EEEEEELi192ENS_10bfloat16_tEfNS_4arch4Sm80ELb0ELb1ELb1ELb1ELb0ELb0ELb1ELb1EEENS1_21CollectiveEpilogueFwdINS6_IJS8_SA_S9_EEENS6_IJNS7_ILi1EEESI_SI_EEESC_SE_Li256ELb1ELb1ELb1ELb0EEENS1_36VarlenDynamicPersistentTileSchedulerILi128ELi64ELi256ELi256ELb1ELb1ELb0ELb1ELb0ELb1EEEEEEEEEvNT_6ParamsE,(.L_x_2514 - _ZN7cutlass13device_kernelIN5flash19enable_sm80_to_sm89INS1_16FlashAttnFwdSm80INS1_25CollectiveMainloopFwdSm80ILi8ELi2ELb0EN4cute5tupleIJNS5_1CILi128EEENS7_ILi64EEENS7_ILi192EEEEEELi192ENS_10bfloat16_tEfNS_4arch4Sm80ELb0ELb1ELb1ELb1ELb0ELb0ELb1ELb1EEENS1_21CollectiveEpilogueFwdINS6_IJS8_SA_S9_EEENS6_IJNS7_ILi1EEESI_SI_EEESC_SE_Li256ELb1ELb1ELb1ELb0EEENS1_36VarlenDynamicPersistentTileSchedulerILi128ELi64ELi256ELi256ELb1ELb1ELb0ELb1ELb0ELb1EEEEEEEEEvNT_6ParamsE)
        .other          _ZN7cutlass13device_kernelIN5flash19enable_sm80_to_sm89INS1_16FlashAttnFwdSm80INS1_25CollectiveMainloopFwdSm80ILi8ELi2ELb0EN4cute5tupleIJNS5_1CILi128EEENS7_ILi64EEENS7_ILi192EEEEEELi192ENS_10bfloat16_tEfNS_4arch4Sm80ELb0ELb1ELb1ELb1ELb0ELb0ELb1ELb1EEENS1_21CollectiveEpilogueFwdINS6_IJS8_SA_S9_EEENS6_IJNS7_ILi1EEESI_SI_EEESC_SE_Li256ELb1ELb1ELb1ELb0EEENS1_36VarlenDynamicPersistentTileSchedulerILi128ELi64ELi256ELi256ELb1ELb1ELb0ELb1ELb0ELb1EEEEEEEEEvNT_6ParamsE,@"STO_CUDA_ENTRY STV_DEFAULT"
_ZN7cutlass13device_kernelIN5flash19enable_sm80_to_sm89INS1_16FlashAttnFwdSm80INS1_25CollectiveMainloopFwdSm80ILi8ELi2ELb0EN4cute5tupleIJNS5_1CILi128EEENS7_ILi64EEENS7_ILi192EEEEEELi192ENS_10bfloat16_tEfNS_4arch4Sm80ELb0ELb1ELb1ELb1ELb0ELb0ELb1ELb1EEENS1_21CollectiveEpilogueFwdINS6_IJS8_SA_S9_EEENS6_IJNS7_ILi1EEESI_SI_EEESC_SE_Li256ELb1ELb1ELb1ELb0EEENS1_36VarlenDynamicPersistentTileSchedulerILi128ELi64ELi256ELi256ELb1ELb1ELb0ELb1ELb0ELb1EEEEEEEEEvNT_6ParamsE:
        /* <DEDUP_REMOVED lines=52> */
.L_x_1619:
        /* <DEDUP_REMOVED lines=16> */
.L_x_1762:
        /* <DEDUP_REMOVED lines=16> */
.L_x_1763:
[----:B---3--:R-:W-:-:S05]  /*0540*/  IMAD R0, R0, c[0x0][0x538], RZ ;  /* 0x00014e0000007a24 */ /* 0x008fca00078e02ff */
[----:B------:R-:W-:-:S04]  /*0550*/  IADD3 R6, R0, R6, RZ ;  /* 0x0000000600067210 */ /* 0x000fc80007ffe0ff */
[----:B------:R-:W-:-:S13]  /*0560*/  ISETP.GT.AND P0, PT, R6, UR4, PT ;  /* 0x0000000406007c0c */ /* 0x000fda000bf04270 */
[----:B-12---:R-:W-:Y:S05]  /*0570*/  @!P0 BRA `(.L_x_1619) ;  /* 0xfffffdc000008947 */ /* 0x006fea000383ffff */
.L_x_1615:
[----:B------:R-:W-:-:S05]  /*0580*/  IADD3 R11, -R0, R6, RZ ;  /* 0x00000006000b7210 */ /* 0x000fca0007ffe1ff */
[----:B------:R-:W-:-:S05]  /*0590*/  IMAD R0, R4, c[0x0][0x538], R11 ;  /* 0x00014e0004007a24 */ /* 0x000fca00078e020b */
[----:B------:R-:W-:Y:S01]  /*05a0*/  ISETP.GT.AND P0, PT, R0, UR4, PT ;  /* 0x0000000400007c0c */ /* 0x000fe2000bf04270 */
[----:B------:R-:W-:-:S12]  /*05b0*/  BRA.DIV ~URZ, `(.L_x_1620) ;  /* 0x00014b727f007947 */ /* 0x000fd8000b800000 */
[----:B------:R-:W-:-:S04]  /*05c0*/  VOTE.ANY R10, PT, !P0 ;  /* 0x00000000000a7806 */ /* 0x000fc800040e0100 */
.L_x_1764:
[----:B------:R-:W1:Y:S02]  /*05d0*/  POPC R6, R10 ;  /* 0x0000000a00067309 */ /* 0x000e640000000000 */
[----:B-12---:R-:W-:Y:S01]  /*05e0*/  IADD3 R231, R6, R7, RZ ;  /* 0x0000000706e77210 */ /* 0x006fe20007ffe0ff */
[----:B------:R-:W-:Y:S05]  /*05f0*/  BRA.DIV ~URZ, `(.L_x_1621) ;  /* 0x00014b827f007947 */ /* 0x000fea000b800000 */
[----:B------:R1:W2:Y:S01]  /*0600*/  SHFL.IDX PT, R229, R9, R6, 0x1f ;  /* 0x00001f0609e57589 */ /* 0x0002a200000e0000 */
[----:B------:R-:W-:-:S03]  /*0610*/  MOV R7, RZ ;  /* 0x000000ff00077202 */ /* 0x000fc60000000f00 */
[----:B------:R1:W3:Y:S04]  /*0620*/  SHFL.IDX PT, R9, R8, R6, 0x1f ;  /* 0x00001f0608097589 */ /* 0x0002e800000e0000 */
.L_x_1765:
[----:B------:R-:W-:Y:S01]  /*0630*/  ISETP.NE.AND P0, PT, R10, RZ, PT ;  /* 0x000000ff0a00720c */ /* 0x000fe20003f05270 */
[----:B------:R-:W-:-:S12]  /*0640*/  BSSY B0, `(.L_x_1622) ;  /* 0x0000005000007945 */ /* 0x000fd80003800000 */
[----:B------:R-:W-:Y:S05]  /*0650*/  @!P0 BRA `(.L_x_1623) ;  /* 0x0000003000008947 */ /* 0x000fea0003800000 */
[----:B------:R-:W-:Y:S01]  /*0660*/  IADD3 R3, R6, -0x1, RZ ;  /* 0xffffffff06037810 */ /* 0x000fe20007ffe0ff */
[----:B------:R-:W-:Y:S05]  /*0670*/  BRA.DIV ~URZ, `(.L_x_1624) ;  /* 0x00014be27f007947 */ /* 0x000fea000b800000 */
[----:B------:R4:W1:Y:S02]  /*0680*/  SHFL.IDX PT, R7, R4, R3, 0x1f ;  /* 0x00001f0304077589 */ /* 0x00086400000e0000 */
.L_x_1623:
[----:B------:R-:W-:Y:S05]  /*0690*/  BSYNC B0 ;  /* 0x0000000000007941 */ /* 0x000fea0003800000 */
.L_x_1622:
        /* <DEDUP_REMOVED lines=67> */
.L_x_1626:
        /* <DEDUP_REMOVED lines=68> */
.L_x_1627:
[----:B------:R-:W-:Y:S05]  /*0f10*/  BSYNC B0 ;  /* 0x0000000000007941 */ /* 0x000fea0003800000 */
.L_x_1625:
[----:B------:R-:W-:-:S04]  /*0f20*/  LOP3.LUT R0, RZ, R0, RZ, 0x33, !PT ;  /* 0x00000000ff007212 */ /* 0x000fc800078e33ff */
[----:B------:R-:W-:Y:S01]  /*0f30*/  IADD3 R229, R0, R229, RZ ;  /* 0x000000e500e57210 */ /* 0x000fe20007ffe0ff */
[----:B------:R-:W-:Y:S05]  /*0f40*/  BRA `(.L_x_1628) ;  /* 0x0000004000007947 */ /* 0x000fea0003800000 */
.L_x_1616:
[----:B--2---:R-:W-:Y:S01]  /*0f50*/  IMAD.MOV.U32 R229, RZ, RZ, RZ ;  /* 0x000000ffffe57224 */ /* 0x004fe200078e00ff */
[----:B------:R-:W-:Y:S01]  /*0f60*/  MOV R230, RZ ;  /* 0x000000ff00e67202 */ /* 0x000fe20000000f00 */
[----:B------:R-:W-:Y:S01]  /*0f70*/  IMAD.U32 R228, RZ, RZ, UR4 ;  /* 0x00000004ffe47e24 */ /* 0x000fe2000f8e00ff */
[----:B------:R-:W-:Y:S02]  /*0f80*/  MOV R231, c[0x0][0x53c] ;  /* 0x00014f0000e77a02 */ /* 0x000fe40000000f00 */
.L_x_1628:
[----:B------:R-:W-:Y:S01]  /*0f90*/  ISETP.NE.AND P0, PT, R12, RZ, PT ;  /* 0x000000ff0c00720c */ /* 0x000fe20003f05270 */
[----:B------:R-:W-:-:S12]  /*0fa0*/  WARPSYNC 0xffffffff ;  /* 0xffffffff00007948 */ /* 0x000fd80003800000 */
[----:B------:R1:W-:Y:S04]  /*0fb0*/  @!P0 STS.128 [0x24100], R228 ;  /* 0x024100e4ff008388 */ /* 0x0003e80000000c00 */
[----:B------:R-:W-:Y:S06]  /*0fc0*/  BAR.ARV 0x5, 0x100 ;  /* 0x0144000000007b1d */ /* 0x000fec0000002000 */
.L_x_1614:
[----:B-12---:R-:W-:-:S13]  /*0fd0*/  ISETP.GE.AND P0, PT, R231, c[0x0][0x53c], PT ;  /* 0x00014f00e7007a0c */ /* 0x006fda0003f06270 */
[----:B------:R-:W-:Y:S05]  /*0fe0*/  @P0 EXIT ;  /* 0x000000000000094d */ /* 0x000fea0003800000 */
[----:B------:R-:W1:Y:S02]  /*0ff0*/  S2R R14, SR_TID.X ;  /* 0x00000000000e7919 */ /* 0x000e640000002100 */
[----:B-1----:R-:W-:-:S04]  /*1000*/  SHF.R.S32.HI R7, RZ, 0x1f, R14 ;  /* 0x0000001fff077819 */ /* 0x002fc8000001140e */
[CC--:B------:R-:W-:Y:S02]  /*1010*/  LEA.HI R12, R7.reuse, R14.reuse, RZ, 0x2 ;  /* 0x0000000e070c7211 */ /* 0x0c0fe400078f10ff */
[----:B------:R-:W-:Y:S02]  /*1020*/  LEA.HI R3, R7, R14, RZ, 0x4 ;  /* 0x0000000e07037211 */ /* 0x000fe400078f20ff */
[--C-:B------:R-:W-:Y:S02]  /*1030*/  SHF.R.S32.HI R8, RZ, 0x2, R12.reuse ;  /* 0x00000002ff087819 */ /* 0x100fe4000001140c */
[----:B------:R-:W-:Y:S02]  /*1040*/  SHF.R.S32.HI R0, RZ, 0x1f, R12 ;  /* 0x0000001fff007819 */ /* 0x000fe4000001140c */
        /* <DEDUP_REMOVED lines=12> */
[CC--:B------:R-:W-:Y:S01]  /*1110*/  LEA.HI R3, R7.reuse, R14.reuse, RZ, 0x6 ;  /* 0x0000000e07037211 */ /* 0x0c0fe200078f30ff */
[----:B------:R-:W-:Y:S01]  /*1120*/  IMAD.IADD R9, R14, 0x1, -R4 ;  /* 0x000000010e097824 */ /* 0x000fe200078e0a04 */
[----:B------:R-:W-:Y:S01]  /*1130*/  LEA.HI R7, R7, R14, RZ, 0x5 ;  /* 0x0000000e07077211 */ /* 0x000fe200078f28ff */
[----:B------:R-:W-:Y:S01]  /*1140*/  IMAD.SHL.U32 R0, R251, 0x40, RZ ;  /* 0x00000040fb007824 */ /* 0x000fe200078e00ff */
[----:B------:R-:W-:Y:S01]  /*1150*/  SHF.R.S32.HI R4, RZ, 0x1f, R2 ;  /* 0x0000001fff047819 */ /* 0x000fe20000011402 */
[----:B------:R-:W-:Y:S02]  /*1160*/  IMAD.SHL.U32 R3, R3, 0x8, RZ ;  /* 0x0000000803037824 */ /* 0x000fe400078e00ff */
[----:B------:R-:W-:Y:S01]  /*1170*/  IMAD.SHL.U32 R210, R9, 0x8, RZ ;  /* 0x0000000809d27824 */ /* 0x000fe200078e00ff */
[----:B------:R-:W-:-:S02]  /*1180*/  LEA.HI R11, R4, R2, RZ, 0x3 ;  /* 0x00000002040b7211 */ /* 0x000fc400078f18ff */
[----:B------:R-:W-:Y:S02]  /*1190*/  LOP3.LUT R0, R0, 0x1c0, RZ, 0xc0, !PT ;  /* 0x000001c000007812 */ /* 0x000fe400078ec0ff */
[----:B------:R-:W-:Y:S02]  /*11a0*/  LOP3.LUT R6, R3, 0x7ffffe00, RZ, 0xc0, !PT ;  /* 0x7ffffe0003067812 */ /* 0x000fe400078ec0ff */
[----:B------:R-:W-:Y:S02]  /*11b0*/  LOP3.LUT R4, R11, 0xfffffff8, RZ, 0xc0, !PT ;  /* 0xfffffff80b047812 */ /* 0x000fe400078ec0ff */
[----:B------:R-:W-:Y:S02]  /*11c0*/  SHF.R.U32.HI R5, RZ, 0x3, R0 ;  /* 0x00000003ff057819 */ /* 0x000fe40000011600 */
[----:B------:R-:W-:Y:S01]  /*11d0*/  LOP3.LUT R3, R0, 0x38, R210, 0xf8, !PT ;  /* 0x0000003800037812 */ /* 0x000fe200078ef8d2 */
[----:B------:R-:W-:Y:S01]  /*11e0*/  IMAD.SHL.U32 R0, R9, 0x40, RZ ;  /* 0x0000004009007824 */ /* 0x000fe200078e00ff */
[----:B------:R-:W-:Y:S01]  /*11f0*/  IADD3 R209, R210, 0x40, RZ ;  /* 0x00000040d2d17810 */ /* 0x000fe20007ffe0ff */
[----:B------:R-:W-:Y:S01]  /*1200*/  IMAD.IADD R9, R2, 0x1, -R4 ;  /* 0x0000000102097824 */ /* 0x000fe200078e0a04 */
[----:B------:R-:W-:-:S02]  /*1210*/  LOP3.LUT R2, R7, 0xffffffe0, RZ, 0xc0, !PT ;  /* 0xffffffe007027812 */ /* 0x000fc400078ec0ff */
[----:B------:R-:W-:Y:S02]  /*1220*/  LOP3.LUT R0, R0, 0x1c0, RZ, 0xc0, !PT ;  /* 0x000001c000007812 */ /* 0x000fe400078ec0ff */
[----:B------:R-:W-:Y:S01]  /*1230*/  LOP3.LUT R227, R6, R3, R5, 0xf6, !PT ;  /* 0x0000000306e37212 */ /* 0x000fe200078ef605 */
[----:B------:R-:W-:Y:S01]  /*1240*/  IMAD.IADD R15, R14, 0x1, -R2 ;  /* 0x000000010e0f7824 */ /* 0x000fe200078e0a02 */
[----:B------:R-:W-:Y:S02]  /*1250*/  LOP3.LUT R4, R0, 0x8, R10, 0xf8, !PT ;  /* 0x0000000800047812 */ /* 0x000fe400078ef80a */
[----:B------:R-:W-:Y:S01]  /*1260*/  SHF.R.U32.HI R3, RZ, 0x3, R0 ;  /* 0x00000003ff037819 */ /* 0x000fe20000011600 */
[----:B------:R-:W-:Y:S01]  /*1270*/  IMAD.SHL.U32 R227, R227, 0x2, RZ ;  /* 0x00000002e3e37824 */ /* 0x000fe200078e00ff */
[--C-:B------:R-:W-:Y:S02]  /*1280*/  SHF.R.S32.HI R6, RZ, 0x5, R7.reuse ;  /* 0x00000005ff067819 */ /* 0x100fe40000011407 */
[----:B------:R-:W-:Y:S01]  /*1290*/  SHF.R.S32.HI R0, RZ, 0x1f, R7 ;  /* 0x0000001fff007819 */ /* 0x000fe20000011407 */
[----:B------:R-:W-:Y:S01]  /*12a0*/  IMAD.SHL.U32 R7, R13, 0x8, RZ ;  /* 0x000000080d077824 */ /* 0x000fe200078e00ff */
[----:B------:R-:W-:-:S02]  /*12b0*/  LOP3.LUT R2, R12, 0xfffffffc, RZ, 0xc0, !PT ;  /* 0xfffffffc0c027812 */ /* 0x000fc400078ec0ff */
[----:B------:R-:W-:Y:S02]  /*12c0*/  LOP3.LUT R12, R4, R3, RZ, 0x3c, !PT ;  /* 0x00000003040c7212 */ /* 0x000fe400078e3cff */
[----:B------:R-:W-:Y:S01]  /*12d0*/  LEA.HI R0, R0, R6, RZ, 0x3 ;  /* 0x0000000600007211 */ /* 0x000fe200078f18ff */
[----:B------:R-:W-:Y:S01]  /*12e0*/  IMAD.IADD R4, R14, 0x1, -R2 ;  /* 0x000000010e047824 */ /* 0x000fe200078e0a02 */
[----:B------:R-:W-:Y:S01]  /*12f0*/  SHF.R.S32.HI R10, RZ, 0x1f, R15 ;  /* 0x0000001fff0a7819 */ /* 0x000fe2000001140f */
[----:B------:R-:W-:Y:S01]  /*1300*/  IMAD.SHL.U32 R2, R9, 0x40, RZ ;  /* 0x0000004009027824 */ /* 0x000fe200078e00ff */
[----:B------:R-:W-:Y:S02]  /*1310*/  LOP3.LUT R0, R0, 0xffffff8, RZ, 0xc0, !PT ;  /* 0x0ffffff800007812 */ /* 0x000fe400078ec0ff */
[----:B------:R-:W-:Y:S02]  /*1320*/  LEA.HI R10, R10, R15, RZ, 0x2 ;  /* 0x0000000f0a0a7211 */ /* 0x000fe400078f10ff */
[----:B------:R-:W-:Y:S01]  /*1330*/  LOP3.LUT R2, R2, 0x1c0, RZ, 0xc0, !PT ;  /* 0x000001c002027812 */ /* 0x000fe200078ec0ff */
[----:B------:R-:W-:Y:S01]  /*1340*/  IMAD.IADD R3, R6, 0x1, -R0 ;  /* 0x0000000106037824 */ /* 0x000fe200078e0a00 */
[----:B------:R-:W-:-:S02]  /*1350*/  SHF.R.S32.HI R0, RZ, 0x2, R10 ;  /* 0x00000002ff007819 */ /* 0x000fc4000001140a */
[----:B------:R-:W-:Y:S02]  /*1360*/  LOP3.LUT R7, R2, 0x8, R7, 0xf8, !PT ;  /* 0x0000000802077812 */ /* 0x000fe400078ef807 */
[----:B------:R-:W-:Y:S01]  /*1370*/  SHF.R.U32.HI R2, RZ, 0x3, R2 ;  /* 0x00000003ff027819 */ /* 0x000fe20000011602 */
[----:B------:R-:W-:Y:S01]  /*1380*/  IMAD R14, R3, 0x10, R0 ;  /* 0x00000010030e7824 */ /* 0x000fe200078e0200 */
[----:B------:R-:W-:Y:S01]  /*1390*/  LOP3.LUT R5, R8, 0x1, RZ, 0xc0, !PT ;  /* 0x0000000108057812 */ /* 0x000fe200078ec0ff */
[----:B------:R-:W-:Y:S01]  /*13a0*/  IMAD.SHL.U32 R3, R6, 0x400, RZ ;  /* 0x0000040006037824 */ /* 0x000fe200078e00ff */
[----:B------:R-:W-:Y:S02]  /*13b0*/  LEA.HI R0, R4, R4, RZ, 0x1 ;  /* 0x0000000404007211 */ /* 0x000fe400078f08ff */
[----:B------:R-:W-:Y:S01]  /*13c0*/  LOP3.LUT R7, R7, R2, RZ, 0x3c, !PT ;  /* 0x0000000207077212 */ /* 0x000fe200078e3cff */
[----:B------:R-:W-:Y:S01]  /*13d0*/  IMAD.SHL.U32 R2, R8, 0x40, RZ ;  /* 0x0000004008027824 */ /* 0x000fe200078e00ff */
[----:B------:R-:W-:Y:S01]  /*13e0*/  ISETP.NE.U32.AND P3, PT, R5, 0x1, PT ;  /* 0x000000010500780c */ /* 0x000fe20003f65070 */
[----:B------:R-:W-:Y:S01]  /*13f0*/  IMAD R5, R4, 0x2, R3 ;  /* 0x0000000204057824 */ /* 0x000fe200078e0203 */
[----:B------:R-:W-:Y:S01]  /*1400*/  LOP3.LUT R0, R0, 0x1ffffffe, RZ, 0xc0, !PT ;  /* 0x1ffffffe00007812 */ /* 0x000fe200078ec0ff */
[----:B------:R-:W-:Y:S01]  /*1410*/  STL [R1+0x30], R14 ;  /* 0x0000300e01007387 */ /* 0x000fe20000100800 */
[----:B------:R-:W-:-:S02]  /*1420*/  LOP3.LUT R6, R2, 0x1c0, RZ, 0xc0, !PT ;  /* 0x000001c002067812 */ /* 0x000fc400078ec0ff */
[----:B------:R-:W-:Y:S01]  /*1430*/  R2P PR, R8, 0x6 ;  /* 0x0000000608007804 */ /* 0x000fe20000000000 */
[----:B------:R-:W-:Y:S01]  /*1440*/  IMAD.SHL.U32 R8, R11, 0x40, RZ ;  /* 0x000000400b087824 */ /* 0x000fe200078e00ff */
[----:B------:R-:W-:Y:S01]  /*1450*/  LOP3.LUT P0, RZ, R9, 0x2, RZ, 0xc0, !PT ;  /* 0x0000000209ff7812 */ /* 0x000fe2000780c0ff */
[----:B------:R-:W-:Y:S01]  /*1460*/  IMAD.IADD R233, R4, 0x1, -R0 ;  /* 0x0000000104e97824 */ /* 0x000fe200078e0a00 */
[----:B------:R-:W-:Y:S01]  /*1470*/  LEA.HI R4, R6, R6, RZ, 0x1d ;  /* 0x0000000606047211 */ /* 0x000fe200078fe8ff */
[----:B------:R-:W-:Y:S01]  /*1480*/  IMAD R0, R13, 0x200, R12 ;  /* 0x000002000d007824 */ /* 0x000fe200078e020c */
[----:B------:R-:W-:Y:S01]  /*1490*/  LOP3.LUT R2, R8, 0xfffffe00, RZ, 0xc0, !PT ;  /* 0xfffffe0008027812 */ /* 0x000fe200078ec0ff */
[----:B------:R-:W-:Y:S01]  /*14a0*/  IMAD R233, R233, 0x8, R14 ;  /* 0x00000008e9e97824 */ /* 0x000fe200078e020e */
[----:B------:R-:W-:Y:S01]  /*14b0*/  LOP3.LUT P4, RZ, R9, 0x4, RZ, 0xc0, !PT ;  /* 0x0000000409ff7812 */ /* 0x000fe2000788c0ff */
[----:B------:R-:W-:Y:S01]  /*14c0*/  IMAD.IADD R8, R5, 0x1, R4 ;  /* 0x0000000105087824 */ /* 0x000fe200078e0204 */
[----:B------:R-:W-:Y:S01]  /*14d0*/  LOP3.LUT R5, R10, 0x7ffffffc, RZ, 0xc0, !PT ;  /* 0x7ffffffc0a057812 */ /* 0x000fe200078ec0ff */
[----:B------:R-:W-:Y:S01]  /*14e0*/  IMAD.MOV.U32 R4, RZ, RZ, 0x20 ;  /* 0x00000020ff047424 */ /* 0x000fe200078e00ff */
[CC--:B------:R-:W-:Y:S01]  /*14f0*/  IADD3 R3, R7.reuse, R2.reuse, R3 ;  /* 0x0000000207037210 */ /* 0x0c0fe20007ffe003 */
[----:B------:R-:W-:Y:S01]  /*1500*/  IMAD.MOV.U32 R9, RZ, RZ, 0x40 ;  /* 0x00000040ff097424 */ /* 0x000fe200078e00ff */
[----:B------:R-:W-:Y:S01]  /*1510*/  LOP3.LUT R2, R7, R2, RZ, 0xfc, !PT ;  /* 0x0000000207027212 */ /* 0x000fe200078efcff */
[----:B------:R-:W-:Y:S01]  /*1520*/  IMAD.IADD R7, R15, 0x1, -R5 ;  /* 0x000000010f077824 */ /* 0x000fe200078e0a05 */
[----:B------:R-:W-:-:S02]  /*1530*/  SEL R6, R4, 0xffffffe0, !P1 ;  /* 0xffffffe004067807 */ /* 0x000fc40004800000 */
[----:B------:R-:W-:Y:S01]  /*1540*/  LEA R10, R8, 0x80, 0x1 ;  /* 0x00000080080a7811 */ /* 0x000fe200078e08ff */
[----:B------:R-:W-:Y:S01]  /*1550*/  IMAD.SHL.U32 R214, R7, 0x2, RZ ;  /* 0x0000000207d67824 */ /* 0x000fe200078e00ff */
[----:B------:R-:W-:Y:S02]  /*1560*/  SEL R5, R9, 0xffffffc0, !P2 ;  /* 0xffffffc009057807 */ /* 0x000fe40005000000 */
[----:B------:R-:W-:Y:S01]  /*1570*/  SEL R192, R4, 0xffffffe0, !P0 ;  /* 0xffffffe004c07807 */ /* 0x000fe20004000000 */
[C---:B------:R-:W-:Y:S01]  /*1580*/  IMAD.IADD R8, R10.reuse, 0x1, R6 ;  /* 0x000000010a087824 */ /* 0x040fe200078e0206 */
[C---:B------:R-:W-:Y:S01]  /*1590*/  IADD3 R7, R10.reuse, -0x10, RZ ;  /* 0xfffffff00a077810 */ /* 0x040fe20007ffe0ff */
[C---:B------:R-:W-:Y:S01]  /*15a0*/  IMAD.IADD R4, R10.reuse, 0x1, R5 ;  /* 0x000000010a047824 */ /* 0x040fe200078e0205 */
[----:B------:R-:W-:Y:S01]  /*15b0*/  @P3 IADD3 R7, R10, 0x10, RZ ;  /* 0x000000100a073810 */ /* 0x000fe20007ffe0ff */
[----:B------:R-:W-:Y:S01]  /*15c0*/  STL [R1+0x8], R10 ;  /* 0x0000080a01007387 */ /* 0x000fe20000100800 */
[----:B------:R-:W-:-:S02]  /*15d0*/  LEA R194, R2, 0x100, 0x1 ;  /* 0x0000010002c27811 */ /* 0x000fc400078e08ff */
[----:B------:R-:W-:Y:S01]  /*15e0*/  LEA R193, R0, 0xc100, 0x1 ;  /* 0x0000c10000c17811 */ /* 0x000fe200078e08ff */
[----:B------:R1:W-:Y:S01]  /*15f0*/  STL [R1+0x14], R8 ;  /* 0x0000140801007387 */ /* 0x0003e20000100800 */
[----:B------:R-:W-:Y:S01]  /*1600*/  IMAD.IADD R2, R5, 0x1, R7 ;  /* 0x0000000105027824 */ /* 0x000fe200078e0207 */
[----:B------:R-:W-:Y:S02]  /*1610*/  SEL R0, R9, 0xffffffc0, !P4 ;  /* 0xffffffc009007807 */ /* 0x000fe40006000000 */
[----:B------:R2:W-:Y:S01]  /*1620*/  STL [R1+0x24], R4 ;  /* 0x0000240401007387 */ /* 0x0005e20000100800 */
[----:B------:R-:W-:Y:S02]  /*1630*/  LEA R187, R3, 0x18100, 0x1 ;  /* 0x0001810003bb7811 */ /* 0x000fe400078e08ff */
[----:B------:R-:W-:Y:S01]  /*1640*/  IADD3 R232, R210, 0x80, RZ ;  /* 0x00000080d2e87810 */ /* 0x000fe20007ffe0ff */
[----:B------:R-:W-:Y:S01]  /*1650*/  STL [R1+0xc], R7 ;  /* 0x00000c0701007387 */ /* 0x000fe20000100800 */
[----:B------:R-:W-:Y:S01]  /*1660*/  SHF.R.S32.HI R211, RZ, 0x1f, R210 ;  /* 0x0000001fffd37819 */ /* 0x000fe200000114d2 */
[C---:B------:R-:W-:Y:S01]  /*1670*/  IMAD.IADD R188, R187.reuse, 0x1, R192 ;  /* 0x00000001bbbc7824 */ /* 0x040fe200078e02c0 */
[----:B------:R-:W-:Y:S01]  /*1680*/  SHF.R.S32.HI R249, RZ, 0x1f, R209 ;  /* 0x0000001ffff97819 */ /* 0x000fe200000114d1 */
[----:B------:R-:W-:Y:S01]  /*1690*/  IMAD.IADD R190, R187, 0x1, R0 ;  /* 0x00000001bbbe7824 */ /* 0x000fe200078e0200 */
[----:B------:R-:W-:Y:S01]  /*16a0*/  SHF.R.S32.HI R248, RZ, 0x1f, R232 ;  /* 0x0000001ffff87819 */ /* 0x000fe200000114e8 */
[----:B------:R-:W-:Y:S01]  /*16b0*/  IMAD.IADD R195, R0, 0x1, R194 ;  /* 0x0000000100c37824 */ /* 0x000fe200078e02c2 */
[C---:B------:R-:W-:Y:S01]  /*16c0*/  IADD3 R225, R227.reuse, 0x100, RZ ;  /* 0x00000100e3e17810 */ /* 0x040fe20007ffe0ff */
[----:B------:R-:W-:Y:S01]  /*16d0*/  IMAD.IADD R189, R188, 0x1, R0 ;  /* 0x00000001bcbd7824 */ /* 0x000fe200078e0200 */
[----:B------:R-:W-:Y:S01]  /*16e0*/  IADD3 R224, R227, 0xc100, RZ ;  /* 0x0000c100e3e07810 */ /* 0x000fe20007ffe0ff */
[----:B-1----:R-:W-:-:S02]  /*16f0*/  IMAD.IADD R8, R8, 0x1, R5 ;  /* 0x0000000108087824 */ /* 0x002fc400078e0205 */
[----:B--2---:R-:W-:-:S03]  /*1700*/  IMAD.IADD R4, R6, 0x1, R7 ;  /* 0x0000000106047824 */ /* 0x004fc600078e0207 */
[----:B------:R-:W-:Y:S01]  /*1710*/  STL [R1+0x20], R8 ;  /* 0x0000200801007387 */ /* 0x000fe20000100800 */
[----:B------:R-:W-:-:S03]  /*1720*/  IMAD.IADD R3, R4, 0x1, R5 ;  /* 0x0000000104037824 */ /* 0x000fc600078e0205 */
[----:B------:R-:W-:Y:S04]  /*1730*/  STL [R1+0x10], R4 ;  /* 0x0000100401007387 */ /* 0x000fe80000100800 */
[----:B------:R1:W-:Y:S04]  /*1740*/  STL [R1+0x1c], R2 ;  /* 0x00001c0201007387 */ /* 0x0003e80000100800 */
[----:B------:R2:W-:Y:S01]  /*1750*/  STL [R1+0x18], R3 ;  /* 0x0000180301007387 */ /* 0x0005e20000100800 */
[----:B-1----:R-:W-:-:S04]  /*1760*/  IMAD.IADD R2, R192, 0x1, R194 ;  /* 0x00000001c0027824 */ /* 0x002fc800078e02c2 */
[----:B------:R-:W-:-:S05]  /*1770*/  IMAD.IADD R2, R0, 0x1, R2 ;  /* 0x0000000100027824 */ /* 0x000fca00078e0202 */
[----:B------:R2:W-:Y:S02]  /*1780*/  STL [R1+0x28], R2 ;  /* 0x0000280201007387 */ /* 0x0005e40000100800 */
.L_x_1761:
        /* <DEDUP_REMOVED lines=10> */
[----:B--2---:R-:W-:Y:S01]  /*1830*/  IMAD.WIDE R2, R231, R14, c[0x0][0x350] ;  /* 0x0000d400e7027625 */ /* 0x004fe200078e020e */
        /* <DEDUP_REMOVED lines=16> */
.L_x_1629:
[----:B------:R-:W-:-:S04]  /*1940*/  ISETP.NE.U32.AND P0, PT, RZ, c[0x0][0x368], PT ;  /* 0x0000da00ff007a0c */ /* 0x000fc80003f05070 */
[----:B------:R-:W-:-:S13]  /*1950*/  ISETP.NE.AND.EX P0, PT, RZ, c[0x0][0x36c], PT, P0 ;  /* 0x0000db00ff007a0c */ /* 0x000fda0003f05300 */
[----:B------:R-:W-:Y:S05]  /*1960*/  @!P0 BRA `(.L_x_1630) ;  /* 0x0000003000008947 */ /* 0x000fea0003800000 */
[----:B-1----:R-:W-:-:S05]  /*1970*/  IMAD.WIDE R2, R231, R14, c[0x0][0x368] ;  /* 0x0000da00e7027625 */ /* 0x002fca00078e020e */
[----:B------:R1:W5:Y:S01]  /*1980*/  LDG.E R0, [R2.64] ;  /* 0x0000000802007981 */ /* 0x000362000c1e1900 */
[----:B------:R-:W-:Y:S05]  /*1990*/  BRA `(.L_x_1631) ;  /* 0x0000005000007947 */ /* 0x000fea0003800000 */
.L_x_1630:
[----:B------:R-:W-:Y:S01]  /*19a0*/  MOV R0, c[0x0][0x1d0] ;  /* 0x0000740000007a02 */ /* 0x000fe20000000f00 */
[----:B------:R-:W-:Y:S05]  /*19b0*/  @!P4 BRA `(.L_x_1631) ;  /* 0x000000300000c947 */ /* 0x000fea0003800000 */
[----:B-1----:R-:W2:Y:S04]  /*19c0*/  LDG.E R4, [R2.64] ;  /* 0x0000000802047981 */ /* 0x002ea8000c1e1900 */
[----:B------:R-:W2:Y:S02]  /*19d0*/  LDG.E R0, [R2.64+0x4] ;  /* 0x0000040802007981 */ /* 0x000ea4000c1e1900 */
[----:B--2---:R-:W-:-:S03]  /*19e0*/  IADD3 R0, -R4, R0, RZ ;  /* 0x0000000004007210 */ /* 0x004fc60007ffe1ff */
.L_x_1631:
[----:B-1----:R-:W-:Y:S01]  /*19f0*/  IMAD.MOV.U32 R2, RZ, RZ, c[0x0][0x2c4] ;  /* 0x0000b100ff027624 */ /* 0x002fe200078e00ff */
[----:B-----5:R-:W-:Y:S01]  /*1a00*/  IADD3 R13, R11, R10, RZ ;  /* 0x0000000a0b0d7210 */ /* 0x020fe20007ffe0ff */
[----:B------:R-:W-:-:S02]  /*1a10*/  IMAD.IADD R215, R0, 0x1, -R10 ;  /* 0x0000000100d77824 */ /* 0x000fc400078e0a0a */
[----:B------:R-:W-:Y:S01]  /*1a20*/  IMAD.SHL.U32 R226, R229, 0x80, RZ ;  /* 0x00000080e5e27824 */ /* 0x000fe200078e00ff */
[----:B------:R-:W-:Y:S01]  /*1a30*/  ISETP.NE.AND P2, PT, R2, 0x1, PT ;  /* 0x000000010200780c */ /* 0x000fe20003f45270 */
[----:B------:R-:W-:Y:S01]  /*1a40*/  IMAD.MOV.U32 R7, RZ, RZ, c[0x0][0x32c] ;  /* 0x0000cb00ff077624 */ /* 0x000fe200078e00ff */
[----:B------:R-:W-:Y:S02]  /*1a50*/  IADD3 R4, R215, 0x1, -R216 ;  /* 0x00000001d7047810 */ /* 0x000fe40007ffe8d8 */
[----:B------:R-:W-:Y:S02]  /*1a60*/  IADD3 R2, R226, 0x7f, RZ ;  /* 0x0000007fe2027810 */ /* 0x000fe40007ffe0ff */
[----:B------:R-:W-:Y:S01]  /*1a70*/  ISETP.GE.AND P1, PT, R7, 0x1, PT ;  /* 0x000000010700780c */ /* 0x000fe20003f26270 */
[----:B------:R1:W-:Y:S01]  /*1a80*/  STL [R1+0x4], R4 ;  /* 0x0000040401007387 */ /* 0x0003e20000100800 */
[----:B------:R-:W-:-:S05]  /*1a90*/  MOV R0, R2 ;  /* 0x0000000200007202 */ /* 0x000fca0000000f00 */
[----:B------:R-:W-:-:S05]  /*1aa0*/  @P2 IMAD.HI.U32 R3, R2, c[0x0][0x2c8], RZ ;  /* 0x0000b20002032a27 */ /* 0x000fca00078e00ff */
        /* <DEDUP_REMOVED lines=14> */
.L_x_1634:
[----:B------:R-:W-:-:S13]  /*1b90*/  ISETP.NE.AND P0, PT, R7, 0x1, PT ;  /* 0x000000010700780c */ /* 0x000fda0003f05270 */
[----:B------:R-:W-:-:S05]  /*1ba0*/  @P0 IMAD.HI.U32 R0, R2, c[0x0][0x330], RZ ;  /* 0x0000cc0002000a27 */ /* 0x000fca00078e00ff */
[----:B------:R-:W-:Y:S02]  /*1bb0*/  @P0 SHF.R.U32.HI R2, RZ, c[0x0][0x334], R0 ;  /* 0x0000cd00ff020a19 */ /* 0x000fe40000011600 */
.L_x_1635:
[----:B------:R-:W-:Y:S05]  /*1bc0*/  BSYNC B0 ;  /* 0x0000000000007941 */ /* 0x000fea0003800000 */
.L_x_1633:
[----:B------:R-:W-:-:S05]  /*1bd0*/  IMAD R2, R2, R7, c[0x0][0x32c] ;  /* 0x0000cb0002027624 */ /* 0x000fca00078e0207 */
[----:B------:R-:W-:-:S04]  /*1be0*/  IMNMX R3, R3, R2, PT ;  /* 0x0000000203037217 */ /* 0x000fc80003800200 */
.L_x_1632:
[----:B------:R-:W-:Y:S01]  /*1bf0*/  IADD3 R3, R3, 0x3f, RZ ;  /* 0x0000003f03037810 */ /* 0x000fe20007ffe0ff */
[----:B-1----:R-:W-:Y:S01]  /*1c00*/  @P2 IMAD.HI.U32 R4, R226, c[0x0][0x2c8], RZ ;  /* 0x0000b200e2042a27 */ /* 0x002fe200078e00ff */
        /* <DEDUP_REMOVED lines=8> */
[----:B------:R-:W-:Y:S01]  /*1c90*/  IMAD.IADD R0, R250, 0x1, R0 ;  /* 0x00000001fa007824 */ /* 0x000fe200078e0200 */
[----:B------:R-:W-:Y:S02]  /*1ca0*/  SHF.R.S32.HI R3, RZ, 0x6, R3 ;  /* 0x00000006ff037819 */ /* 0x000fe40000011403 */
[----:B------:R-:W-:Y:S02]  /*1cb0*/  SHF.R.S32.HI R4, RZ, 0x6, R2 ;  /* 0x00000006ff047819 */ /* 0x000fe40000011402 */
        /* <DEDUP_REMOVED lines=12> */
.L_x_1638:
[----:B------:R-:W-:-:S13]  /*1d80*/  ISETP.NE.AND P0, PT, R7, 0x1, PT ;  /* 0x000000010700780c */ /* 0x000fda0003f05270 */
[----:B------:R-:W-:-:S05]  /*1d90*/  @P0 IMAD.HI.U32 R3, R0, c[0x0][0x330], RZ ;  /* 0x0000cc0000030a27 */ /* 0x000fca00078e00ff */
[----:B------:R-:W-:Y:S02]  /*1da0*/  @P0 SHF.R.U32.HI R0, RZ, c[0x0][0x334], R3 ;  /* 0x0000cd00ff000a19 */ /* 0x000fe40000011603 */
.L_x_1639:
[----:B------:R-:W-:Y:S05]  /*1db0*/  BSYNC B0 ;  /* 0x0000000000007941 */ /* 0x000fea0003800000 */
.L_x_1637:
[----:B------:R-:W-:-:S05]  /*1dc0*/  IMAD R0, R0, c[0x0][0x32c], RZ ;  /* 0x0000cb0000007a24 */ /* 0x000fca00078e02ff */
[----:B------:R-:W-:-:S04]  /*1dd0*/  IMNMX R2, R2, R0, !PT ;  /* 0x0000000002027217 */ /* 0x000fc80007800200 */
.L_x_1636:
        /* <DEDUP_REMOVED lines=13> */
[----:B------:R1:W-:Y:S02]  /*1eb0*/  STL [R1], R15 ;  /* 0x0000000f01007387 */ /* 0x0003e40000100800 */
[----:B------:R-:W-:Y:S05]  /*1ec0*/  @!P0 BRA `(.L_x_1641) ;  /* 0x000001f000008947 */ /* 0x000fea0003800000 */
[----:B------:R-:W-:Y:S01]  /*1ed0*/  ISETP.NE.AND P0, PT, R252, RZ, PT ;  /* 0x000000fffc00720c */ /* 0x000fe20003f05270 */
[----:B------:R-:W-:-:S03]  /*1ee0*/  IMAD.MOV.U32 R4, RZ, RZ, RZ ;  /* 0x000000ffff047224 */ /* 0x000fc600078e00ff */
[----:B------:R-:W-:-:S04]  /*1ef0*/  SEL R0, R252, c[0x0][0x338], P0 ;  /* 0x0000ce00fc007a07 */ /* 0x000fc80000000000 */
[----:B------:R-:W-:Y:S02]  /*1f00*/  IABS R3, R0 ;  /* 0x0000000000037213 */ /* 0x000fe40000000000 */
[----:B------:R-:W-:Y:S02]  /*1f10*/  IADD3 R6, R0, -0x1, R11 ;  /* 0xffffffff00067810 */ /* 0x000fe40007ffe00b */
[----:B------:R-:W2:Y:S03]  /*1f20*/  I2F.RP R2, R3 ;  /* 0x0000000300027306 */ /* 0x000ea60000209400 */
[----:B------:R-:W-:-:S05]  /*1f30*/  IMAD.IADD R6, R6, 0x1, -R8 ;  /* 0x0000000106067824 */ /* 0x000fca00078e0a08 */
[----:B------:R-:W-:Y:S01]  /*1f40*/  IABS R10, R6 ;  /* 0x00000006000a7213 */ /* 0x000fe20000000000 */
        /* <DEDUP_REMOVED lines=23> */
.L_x_1641:
[----:B------:R-:W-:Y:S05]  /*20c0*/  BSYNC B0 ;  /* 0x0000000000007941 */ /* 0x000fea0003800000 */
.L_x_1640:
[----:B------:R-:W-:Y:S01]  /*20d0*/  IMAD R200, R15, R2, R8 ;  /* 0x000000020fc87224 */ /* 0x000fe200078e0208 */
        /* <DEDUP_REMOVED lines=55> */
[----:B------:R-:W2:Y:S01]  /*2450*/  S2R R3, SR_TID.X ;  /* 0x0000000000037919 */ /* 0x000ea20000002100 */
[----:B------:R-:W-:-:S04]  /*2460*/  ISETP.NE.U32.AND P3, PT, RZ, c[0x0][0x340], PT ;  /* 0x0000d000ff007a0c */ /* 0x000fc80003f65070 */
[----:B------:R-:W-:Y:S02]  /*2470*/  ISETP.NE.AND.EX P3, PT, RZ, c[0x0][0x344], PT, P3 ;  /* 0x0000d100ff007a0c */ /* 0x000fe40003f65330 */
[----:B--2---:R-:W-:-:S04]  /*2480*/  SHF.R.S32.HI R4, RZ, 0x1f, R3 ;  /* 0x0000001fff047819 */ /* 0x004fc80000011403 */
[----:B------:R-:W-:-:S04]  /*2490*/  LEA.HI R4, R4, R3, RZ, 0x3 ;  /* 0x0000000304047211 */ /* 0x000fc800078f18ff */
[----:B------:R-:W-:-:S04]  /*24a0*/  LOP3.LUT R4, R4, 0xfffffff8, RZ, 0xc0, !PT ;  /* 0xfffffff804047812 */ /* 0x000fc800078ec0ff */
[----:B------:R-:W-:Y:S01]  /*24b0*/  IADD3 R4, -R4, R3, RZ ;  /* 0x0000000304047210 */ /* 0x000fe20007ffe1ff */
[----:B------:R-:W-:-:S05]  /*24c0*/  @P3 IMAD.WIDE R2, R231, R14, c[0x0][0x340] ;  /* 0x0000d000e7023625 */ /* 0x000fca00078e020e */
[----:B-1----:R1:W2:Y:S01]  /*24d0*/  @P3 LDG.E R15, [R2.64] ;  /* 0x00000008020f3981 */ /* 0x0022a2000c1e1900 */
[----:B------:R-:W-:Y:S02]  /*24e0*/  SHF.R.S32.HI R0, RZ, 0x1f, R12 ;  /* 0x0000001fff007819 */ /* 0x000fe4000001140c */
[----:B------:R-:W-:Y:S02]  /*24f0*/  SHF.R.S32.HI R14, RZ, 0x1f, R231 ;  /* 0x0000001fff0e7819 */ /* 0x000fe400000114e7 */
[----:B------:R-:W-:Y:S01]  /*2500*/  SEL R8, R231, RZ, !P5 ;  /* 0x000000ffe7087207 */ /* 0x000fe20006800000 */
[----:B------:R-:W-:Y:S01]  /*2510*/  IMAD R0, R0, c[0x0][0x178], RZ ;  /* 0x00005e0000007a24 */ /* 0x000fe200078e02ff */
[----:B------:R-:W-:Y:S02]  /*2520*/  SEL R11, R14, RZ, !P5 ;  /* 0x000000ff0e0b7207 */ /* 0x000fe40006800000 */
[----:B------:R-:W-:Y:S01]  /*2530*/  ISETP.GE.AND P6, PT, R209, c[0x0][0x198], PT ;  /* 0x00006600d1007a0c */ /* 0x000fe20003fc6270 */
[----:B------:R-:W-:Y:S01]  /*2540*/  IMAD R0, R12, c[0x0][0x17c], R0 ;  /* 0x00005f000c007a24 */ /* 0x000fe200078e0200 */
[----:B------:R-:W-:Y:S01]  /*2550*/  ISETP.GE.AND P5, PT, R232, c[0x0][0x198], PT ;  /* 0x00006600e8007a0c */ /* 0x000fe20003fa6270 */
[----:B------:R-:W-:-:S04]  /*2560*/  IMAD R11, R11, c[0x0][0x1c0], RZ ;  /* 0x000070000b0b7a24 */ /* 0x000fc800078e02ff */
[----:B------:R-:W-:Y:S01]  /*2570*/  IMAD R11, R8, c[0x0][0x1c4], R11 ;  /* 0x00007100080b7a24 */ /* 0x000fe200078e020b */
[----:B-1----:R-:W-:-:S05]  /*2580*/  LEA R2, R4, R251, 0x5 ;  /* 0x000000fb04027211 */ /* 0x002fca00078e28ff */
[----:B------:R-:W-:Y:S02]  /*2590*/  IMAD.IADD R9, R226, 0x1, R2 ;  /* 0x00000001e2097824 */ /* 0x000fe400078e0202 */
[----:B------:R-:W-:-:S03]  /*25a0*/  IMAD.WIDE.U32 R2, R12, c[0x0][0x178], RZ ;  /* 0x00005e000c027a25 */ /* 0x000fc600078e00ff */
[----:B------:R-:W-:Y:S01]  /*25b0*/  MOV R10, R9 ;  /* 0x00000009000a7202 */ /* 0x000fe20000000f00 */
[----:B------:R-:W-:Y:S01]  /*25c0*/  @P2 IMAD.HI.U32 R4, R9, c[0x0][0x2c8], RZ ;  /* 0x0000b20009042a27 */ /* 0x000fe200078e00ff */
[----:B------:R-:W-:Y:S02]  /*25d0*/  IADD3 R3, R3, R0, RZ ;  /* 0x0000000003037210 */ /* 0x000fe40007ffe0ff */
[----:B------:R-:W-:Y:S02]  /*25e0*/  IADD3 R0, P0, R251, R13, RZ ;  /* 0x0000000dfb007210 */ /* 0x000fe40007f1e0ff */
[----:B------:R-:W-:Y:S01]  /*25f0*/  @P2 SHF.R.U32.HI R10, RZ, c[0x0][0x2cc], R4 ;  /* 0x0000b300ff0a2a19 */ /* 0x000fe20000011604 */
[----:B------:R-:W-:Y:S01]  /*2600*/  IMAD.WIDE.U32 R2, R235, c[0x0][0x1b8], R2 ;  /* 0x00006e00eb027a25 */ /* 0x000fe200078e0002 */
[----:B------:R-:W-:-:S03]  /*2610*/  SHF.R.S32.HI R4, RZ, 0x1f, R13 ;  /* 0x0000001fff047819 */ /* 0x000fc6000001140d */
[----:B------:R-:W-:Y:S01]  /*2620*/  IMAD R3, R235, c[0x0][0x1bc], R3 ;  /* 0x00006f00eb037a24 */ /* 0x000fe200078e0203 */
[----:B------:R-:W-:Y:S01]  /*2630*/  LEA.HI.X.SX32 R4, R251, R4, 0x1, P0 ;  /* 0x00000004fb047211 */ /* 0x000fe200000f0eff */
[----:B------:R-:W-:Y:S01]  /*2640*/  IMAD.WIDE.U32 R6, R0, c[0x0][0x1e0], R210 ;  /* 0x0000780000067a25 */ /* 0x000fe200078e00d2 */
[----:B------:R-:W-:-:S03]  /*2650*/  ISETP.GE.AND P0, PT, R210, c[0x0][0x198], PT ;  /* 0x00006600d2007a0c */ /* 0x000fc60003f06270 */
[C---:B------:R-:W-:Y:S02]  /*2660*/  IMAD R13, R4.reuse, c[0x0][0x1e0], RZ ;  /* 0x00007800040d7a24 */ /* 0x040fe400078e02ff */
[----:B------:R-:W-:Y:S02]  /*2670*/  IMAD R12, R4, c[0x0][0x208], RZ ;  /* 0x00008200040c7a24 */ /* 0x000fe400078e02ff */
[----:B------:R-:W-:Y:S01]  /*2680*/  IMAD.WIDE.U32 R2, R8, c[0x0][0x1c0], R2 ;  /* 0x0000700008027a25 */ /* 0x000fe200078e0002 */
[----:B------:R-:W-:-:S03]  /*2690*/  SHF.R.S32.HI R8, RZ, 0x1f, R10 ;  /* 0x0000001fff087819 */ /* 0x000fc6000001140a */
[----:B------:R-:W-:-:S04]  /*26a0*/  IMAD.WIDE.U32 R4, R0, c[0x0][0x208], R210 ;  /* 0x0000820000047a25 */ /* 0x000fc800078e00d2 */
[C---:B------:R-:W-:Y:S02]  /*26b0*/  IMAD R13, R0.reuse, c[0x0][0x1e4], R13 ;  /* 0x00007900000d7a24 */ /* 0x040fe400078e020d */
[----:B------:R-:W-:Y:S02]  /*26c0*/  IMAD R12, R0, c[0x0][0x20c], R12 ;  /* 0x00008300000c7a24 */ /* 0x000fe400078e020c */
[----:B------:R-:W-:Y:S01]  /*26d0*/  IMAD.MOV R0, RZ, RZ, -R10 ;  /* 0x000000ffff007224 */ /* 0x000fe200078e0a0a */
[----:B------:R-:W-:Y:S01]  /*26e0*/  IADD3 R7, R7, R13, RZ ;  /* 0x0000000d07077210 */ /* 0x000fe20007ffe0ff */
[----:B------:R-:W-:Y:S01]  /*26f0*/  IMAD R8, R8, c[0x0][0x1b0], RZ ;  /* 0x00006c0008087a24 */ /* 0x000fe200078e02ff */
[----:B------:R-:W-:Y:S01]  /*2700*/  IADD3 R5, R5, R12, RZ ;  /* 0x0000000c05057210 */ /* 0x000fe20007ffe0ff */
[----:B------:R-:W-:Y:S02]  /*2710*/  IMAD.IADD R3, R3, 0x1, R11 ;  /* 0x0000000103037824 */ /* 0x000fe400078e020b */
[----:B------:R-:W-:-:S02]  /*2720*/  IMAD R0, R0, c[0x0][0x2c4], R9 ;  /* 0x0000b10000007a24 */ /* 0x000fc400078e0209 */
[C---:B------:R-:W-:Y:S02]  /*2730*/  IMAD R8, R10.reuse, c[0x0][0x1b4], R8 ;  /* 0x00006d000a087a24 */ /* 0x040fe400078e0208 */
[----:B------:R-:W-:-:S04]  /*2740*/  IMAD.WIDE.U32 R10, R10, c[0x0][0x1b0], R2 ;  /* 0x00006c000a0a7a25 */ /* 0x000fc800078e0002 */
[----:B------:R-:W-:-:S04]  /*2750*/  IMAD.WIDE.U32 R6, R235, c[0x0][0x1e8], R6 ;  /* 0x00007a00eb067a25 */ /* 0x000fc800078e0006 */
[----:B------:R-:W-:Y:S01]  /*2760*/  IMAD.WIDE.U32 R2, R235, c[0x0][0x210], R4 ;  /* 0x00008400eb027a25 */ /* 0x000fe200078e0004 */
[----:B------:R-:W-:Y:S02]  /*2770*/  SHF.R.S32.HI R4, RZ, 0x1f, R0 ;  /* 0x0000001fff047819 */ /* 0x000fe40000011400 */
[----:B------:R-:W-:Y:S01]  /*2780*/  IADD3 R5, R11, R8, RZ ;  /* 0x000000080b057210 */ /* 0x000fe20007ffe0ff */
[C---:B------:R-:W-:Y:S01]  /*2790*/  IMAD R9, R235.reuse, c[0x0][0x1ec], R7 ;  /* 0x00007b00eb097a24 */ /* 0x040fe200078e0207 */
[----:B------:R-:W-:Y:S01]  /*27a0*/  MOV R8, R6 ;  /* 0x0000000600087202 */ /* 0x000fe20000000f00 */
[----:B------:R-:W-:Y:S01]  /*27b0*/  IMAD R11, R4, c[0x0][0x1a8], RZ ;  /* 0x00006a00040b7a24 */ /* 0x000fe200078e02ff */
[----:B------:R-:W-:Y:S01]  /*27c0*/  MOV R4, R10 ;  /* 0x0000000a00047202 */ /* 0x000fe20000000f00 */
[----:B------:R-:W-:Y:S02]  /*27d0*/  IMAD.MOV.U32 R6, RZ, RZ, R2 ;  /* 0x000000ffff067224 */ /* 0x000fe400078e0002 */
[----:B------:R-:W-:-:S02]  /*27e0*/  IMAD R7, R235, c[0x0][0x214], R3 ;  /* 0x00008500eb077a24 */ /* 0x000fc400078e0203 */
[C---:B------:R-:W-:Y:S02]  /*27f0*/  IMAD R12, R0.reuse, c[0x0][0x1ac], R11 ;  /* 0x00006b00000c7a24 */ /* 0x040fe400078e020b */
[----:B------:R-:W-:Y:S01]  /*2800*/  IMAD.WIDE.U32 R4, R0, c[0x0][0x1a8], R4 ;  /* 0x00006a0000047a25 */ /* 0x000fe200078e0004 */
[----:B--2---:R-:W-:-:S03]  /*2810*/  @P3 MOV R2, R15 ;  /* 0x0000000f00023202 */ /* 0x004fc60000000f00 */
[----:B------:R-:W-:Y:S01]  /*2820*/  @!P3 IMAD.MOV.U32 R2, RZ, RZ, R231 ;  /* 0x000000ffff02b224 */ /* 0x000fe200078e00e7 */
[----:B------:R-:W-:Y:S02]  /*2830*/  @P3 SHF.R.S32.HI R3, RZ, 0x1f, R15 ;  /* 0x0000001fff033819 */ /* 0x000fe4000001140f */
[----:B------:R-:W-:Y:S02]  /*2840*/  @!P3 MOV R3, R14 ;  /* 0x0000000e0003b202 */ /* 0x000fe40000000f00 */
[----:B------:R-:W-:Y:S02]  /*2850*/  SEL R0, R2, RZ, !P4 ;  /* 0x000000ff02007207 */ /* 0x000fe40006000000 */
[----:B------:R-:W-:Y:S02]  /*2860*/  SEL R2, R3, RZ, !P4 ;  /* 0x000000ff03027207 */ /* 0x000fe40006000000 */
[----:B------:R-:W-:Y:S01]  /*2870*/  P2R R14, PR, RZ, 0x1 ;  /* 0x00000001ff0e7803 */ /* 0x000fe20000000000 */
[----:B------:R-:W-:Y:S01]  /*2880*/  IMAD.WIDE.U32 R218, R0, c[0x0][0x1f0], R8 ;  /* 0x00007c0000da7a25 */ /* 0x000fe200078e0008 */
[----:B------:R-:W-:-:S02]  /*2890*/  IADD3 R3, R5, R12, RZ ;  /* 0x0000000c05037210 */ /* 0x000fc40007ffe0ff */
[----:B------:R-:W-:Y:S01]  /*28a0*/  LEA R13, P0, R4, c[0x0][0x160], 0x1 ;  /* 0x00005800040d7a11 */ /* 0x000fe200078008ff */
[----:B------:R-:W-:Y:S01]  /*28b0*/  IMAD R11, R2, c[0x0][0x1f0], RZ ;  /* 0x00007c00020b7a24 */ /* 0x000fe200078e02ff */
[----:B------:R-:W-:Y:S01]  /*28c0*/  ISETP.GE.AND P3, PT, R232, c[0x0][0x1d4], PT ;  /* 0x00007500e8007a0c */ /* 0x000fe20003f66270 */
[----:B------:R-:W-:Y:S01]  /*28d0*/  IMAD R10, R2, c[0x0][0x218], RZ ;  /* 0x00008600020a7a24 */ /* 0x000fe200078e02ff */
[----:B------:R-:W-:Y:S01]  /*28e0*/  LEA.HI.X R9, R4, c[0x0][0x164], R3, 0x1, P0 ;  /* 0x0000590004097a11 */ /* 0x000fe200000f0c03 */
[----:B------:R-:W-:Y:S01]  /*28f0*/  IMAD.WIDE.U32 R220, R0, c[0x0][0x218], R6 ;  /* 0x0000860000dc7a25 */ /* 0x000fe200078e0006 */
[----:B------:R-:W-:-:S03]  /*2900*/  IADD3 R12, R205, -0x1, RZ ;  /* 0xffffffffcd0c7810 */ /* 0x000fc60007ffe0ff */
[C---:B------:R-:W-:Y:S02]  /*2910*/  IMAD R2, R0.reuse, c[0x0][0x1f4], R11 ;  /* 0x00007d0000027a24 */ /* 0x040fe400078e020b */
[----:B------:R-:W-:Y:S02]  /*2920*/  IMAD R0, R0, c[0x0][0x21c], R10 ;  /* 0x0000870000007a24 */ /* 0x000fe400078e020a */
[----:B------:R-:W-:Y:S01]  /*2930*/  IMAD.IADD R10, R251, 0x1, R226 ;  /* 0x00000001fb0a7824 */ /* 0x000fe200078e02e2 */
[----:B------:R-:W-:Y:S02]  /*2940*/  IADD3 R217, R219, R2, RZ ;  /* 0x00000002dbd97210 */ /* 0x000fe40007ffe0ff */
[----:B------:R-:W-:Y:S01]  /*2950*/  IADD3 R222, R221, R0, RZ ;  /* 0x00000000ddde7210 */ /* 0x000fe20007ffe0ff */
[----:B------:R-:W-:Y:S05]  /*2960*/  BRA.DIV ~URZ, `(.L_x_1643) ;  /* 0x000129527f007947 */ /* 0x000fea000b800000 */
[----:B------:R1:W2:Y:S02]  /*2970*/  SHFL.IDX PT, R8, R9, RZ, 0x181f ;  /* 0x00181fff09087589 */ /* 0x0002a400000e0000 */
.L_x_1766:
[----:B------:R-:W-:Y:S05]  /*2980*/  BRA.DIV ~URZ, `(.L_x_1644) ;  /* 0x000129a27f007947 */ /* 0x000fea000b800000 */
[----:B------:R3:W4:Y:S02]  /*2990*/  SHFL.IDX PT, R0, R13, RZ, 0x181f ;  /* 0x00181fff0d007589 */ /* 0x00072400000e0000 */
.L_x_1767:
[----:B------:R-:W-:Y:S01]  /*29a0*/  IMAD R11, R216, c[0x0][0x2c4], RZ ;  /* 0x0000b100d80b7a24 */ /* 0x000fe200078e02ff */
[----:B------:R-:W-:Y:S04]  /*29b0*/  BSSY B0, `(.L_x_1645) ;  /* 0x0000010000007945 */ /* 0x000fe80003800000 */
[----:B------:R-:W-:-:S13]  /*29c0*/  ISETP.GE.AND P0, PT, R10, R11, PT ;  /* 0x0000000b0a00720c */ /* 0x000fda0003f06270 */
[----:B------:R-:W-:Y:S05]  /*29d0*/  @P0 BRA `(.L_x_1646) ;  /* 0x000000d000000947 */ /* 0x000fea0003800000 */
[----:B----4-:R-:W-:Y:S02]  /*29e0*/  LEA R6, P0, R210, R0, 0x1 ;  /* 0x00000000d2067211 */ /* 0x010fe400078008ff */
[----:B------:R-:W-:Y:S02]  /*29f0*/  ISETP.NE.AND P4, PT, R14, RZ, PT ;  /* 0x000000ff0e00720c */ /* 0x000fe40003f85270 */
        /* <DEDUP_REMOVED lines=11> */
.L_x_1646:
[----:B------:R-:W-:Y:S05]  /*2ab0*/  BSYNC B0 ;  /* 0x0000000000007941 */ /* 0x000fea0003800000 */
.L_x_1645:
[----:B------:R-:W-:Y:S05]  /*2ac0*/  BRA.DIV ~URZ, `(.L_x_1647) ;  /* 0x000128c27f007947 */ /* 0x000fea000b800000 */
[----:B--2---:R2:W1:Y:S04]  /*2ad0*/  SHFL.IDX PT, R8, R9, 0x1, 0x181f ;  /* 0x00381f0009087f89 */ /* 0x00446800000e0000 */
[----:B----4-:R2:W4:Y:S02]  /*2ae0*/  SHFL.IDX PT, R0, R13, 0x1, 0x181f ;  /* 0x00381f000d007f89 */ /* 0x01052400000e0000 */
.L_x_1768:
[----:B------:R-:W-:Y:S01]  /*2af0*/  IADD3 R2, R10, 0x20, RZ ;  /* 0x000000200a027810 */ /* 0x000fe20007ffe0ff */
[----:B------:R-:W-:Y:S03]  /*2b00*/  BSSY B0, `(.L_x_1648) ;  /* 0x0000010000007945 */ /* 0x000fe60003800000 */
[----:B------:R-:W-:-:S13]  /*2b10*/  ISETP.GE.AND P0, PT, R2, R11, PT ;  /* 0x0000000b0200720c */ /* 0x000fda0003f06270 */
[----:B------:R-:W-:Y:S05]  /*2b20*/  @P0 BRA `(.L_x_1649) ;  /* 0x000000d000000947 */ /* 0x000fea0003800000 */
[----:B----4-:R-:W-:Y:S02]  /*2b30*/  LEA R6, P0, R210, R0, 0x1 ;  /* 0x00000000d2067211 */ /* 0x010fe400078008ff */
[----:B------:R-:W-:Y:S02]  /*2b40*/  ISETP.NE.AND P4, PT, R14, RZ, PT ;  /* 0x000000ff0e00720c */ /* 0x000fe40003f85270 */
[----:B-1----:R-:W-:Y:S02]  /*2b50*/  LEA.HI.X R7, R210, R8, R211, 0x1, P0 ;  /* 0x00000008d2077211 */ /* 0x002fe400000f0cd3 */
        /* <DEDUP_REMOVED lines=10> */
.L_x_1649:
[----:B------:R-:W-:Y:S05]  /*2c00*/  BSYNC B0 ;  /* 0x0000000000007941 */ /* 0x000fea0003800000 */
.L_x_1648:
[----:B------:R-:W-:Y:S05]  /*2c10*/  BRA.DIV ~URZ, `(.L_x_1650) ;  /* 0x000128327f007947 */ /* 0x000fea000b800000 */
[----:B-1----:R1:W2:Y:S02]  /*2c20*/  SHFL.IDX PT, R8, R9, 0x2, 0x181f ;  /* 0x00581f0009087f89 */ /* 0x0022a400000e0000 */
.L_x_1769:
[----:B------:R-:W-:Y:S05]  /*2c30*/  BRA.DIV ~URZ, `(.L_x_1651) ;  /* 0x000128827f007947 */ /* 0x000fea000b800000 */
[----:B----4-:R4:W1:Y:S02]  /*2c40*/  SHFL.IDX PT, R0, R13, 0x2, 0x181f ;  /* 0x00581f000d007f89 */ /* 0x01086400000e0000 */
.L_x_1770:
[----:B------:R-:W-:Y:S01]  /*2c50*/  IADD3 R2, R10, 0x40, RZ ;  /* 0x000000400a027810 */ /* 0x000fe20007ffe0ff */
[----:B------:R-:W-:Y:S03]  /*2c60*/  BSSY B0, `(.L_x_1652) ;  /* 0x0000010000007945 */ /* 0x000fe60003800000 */
[----:B------:R-:W-:-:S13]  /*2c70*/  ISETP.GE.AND P0, PT, R2, R11, PT ;  /* 0x0000000b0200720c */ /* 0x000fda0003f06270 */
[----:B------:R-:W-:Y:S05]  /*2c80*/  @P0 BRA `(.L_x_1653) ;  /* 0x000000d000000947 */ /* 0x000fea0003800000 */
[----:B-1----:R-:W-:Y:S02]  /*2c90*/  LEA R6, P0, R210, R0, 0x1 ;  /* 0x00000000d2067211 */ /* 0x002fe400078008ff */
        /* <DEDUP_REMOVED lines=12> */
.L_x_1653:
[----:B------:R-:W-:Y:S05]  /*2d60*/  BSYNC B0 ;  /* 0x0000000000007941 */ /* 0x000fea0003800000 */
.L_x_1652:
[----:B------:R-:W-:Y:S05]  /*2d70*/  BRA.DIV ~URZ, `(.L_x_1654) ;  /* 0x000127a27f007947 */ /* 0x000fea000b800000 */
[----:B--2---:R2:W3:Y:S04]  /*2d80*/  SHFL.IDX PT, R8, R9, 0x3, 0x181f ;  /* 0x00781f0009087f89 */ /* 0x0044e800000e0000 */
[----:B-1----:R2:W1:Y:S02]  /*2d90*/  SHFL.IDX PT, R0, R13, 0x3, 0x181f ;  /* 0x00781f000d007f89 */ /* 0x00246400000e0000 */
.L_x_1771:
[----:B------:R-:W-:-:S04]  /*2da0*/  IADD3 R2, R10, 0x60, RZ ;  /* 0x000000600a027810 */ /* 0x000fc80007ffe0ff */
[----:B------:R-:W-:-:S13]  /*2db0*/  ISETP.GE.AND P4, PT, R2, R11, PT ;  /* 0x0000000b0200720c */ /* 0x000fda0003f86270 */
[----:B-1----:R-:W-:-:S04]  /*2dc0*/  @!P4 LEA R6, P0, R210, R0, 0x1 ;  /* 0x00000000d206c211 */ /* 0x002fc800078008ff */
[----:B---3--:R-:W-:Y:S02]  /*2dd0*/  @!P4 LEA.HI.X R7, R210, R8, R211, 0x1, P0 ;  /* 0x00000008d207c211 */ /* 0x008fe400000f0cd3 */
[----:B------:R-:W-:-:S04]  /*2de0*/  @!P4 LEA R4, P0, R209, R0, 0x1 ;  /* 0x00000000d104c211 */ /* 0x000fc800078008ff */
[----:B------:R-:W-:Y:S02]  /*2df0*/  @!P4 LEA.HI.X R5, R209, R8, R249, 0x1, P0 ;  /* 0x00000008d105c211 */ /* 0x000fe400000f0cf9 */
[----:B------:R-:W-:-:S04]  /*2e00*/  @!P4 LEA R2, P0, R232, R0, 0x1 ;  /* 0x00000000e802c211 */ /* 0x000fc800078008ff */
[----:B------:R-:W-:Y:S02]  /*2e10*/  @!P4 LEA.HI.X R3, R232, R8, R248, 0x1, P0 ;  /* 0x00000008e803c211 */ /* 0x000fe400000f0cf8 */
[----:B------:R-:W-:-:S13]  /*2e20*/  ISETP.NE.AND P0, PT, R14, RZ, PT ;  /* 0x000000ff0e00720c */ /* 0x000fda0003f05270 */
[----:B------:R-:W-:Y:S01]  /*2e30*/  @!PT LDS RZ, [RZ] ;  /* 0x00000000fffff984 */ /* 0x000fe20000000800 */
[----:B------:R-:W-:Y:S01]  /*2e40*/  @!PT LDS RZ, [RZ] ;  /* 0x00000000fffff984 */ /* 0x000fe20000000800 */
[----:B------:R-:W-:Y:S01]  /*2e50*/  @!PT LDS RZ, [RZ] ;  /* 0x00000000fffff984 */ /* 0x000fe20000000800 */
[----:B------:R1:W-:Y:S04]  /*2e60*/  @!P4 LDGSTS.E.BYPASS.LTC128B.128 [R227+0x1b100], [R6.64], !P0 ;  /* 0x1b10000006e3cfae */ /* 0x0003e8000c101d48 */
[----:B------:R1:W-:Y:S04]  /*2e70*/  @!P4 LDGSTS.E.BYPASS.LTC128B.128 [R227+0x1f100], [R4.64], !P6 ;  /* 0x1f10000004e3cfae */ /* 0x0003e8000f101d48 */
[----:B------:R1:W-:Y:S04]  /*2e80*/  @!P4 LDGSTS.E.BYPASS.LTC128B.128 [R227+0x23100], [R2.64], !P5 ;  /* 0x2310000002e3cfae */ /* 0x0003e8000e901d48 */
[----:B------:R-:W0:Y:S01]  /*2e90*/  LDGDEPBAR ;  /* 0x00000000000079af */ /* 0x000e220000000000 */
[----:B------:R-:W-:Y:S02]  /*2ea0*/  WARPSYNC 0xffffffff ;  /* 0xffffffff00007948 */ /* 0x000fe40003800000 */
[C---:B------:R-:W-:Y:S01]  /*2eb0*/  IMAD.SHL.U32 R104, R12.reuse, 0x40, RZ ;  /* 0x000000400c687824 */ /* 0x040fe200078e00ff */
[----:B-1----:R-:W-:Y:S01]  /*2ec0*/  SHF.R.S32.HI R7, RZ, 0x1f, R12 ;  /* 0x0000001fff077819 */ /* 0x002fe2000001140c */
[----:B------:R-:W-:Y:S01]  /*2ed0*/  IMAD.WIDE.U32 R2, R12, c[0x0][0x1e0], RZ ;  /* 0x000078000c027a25 */ /* 0x000fe200078e00ff */
[----:B------:R-:W-:Y:S02]  /*2ee0*/  BAR.SYNC.DEFER_BLOCKING 0x0 ;  /* 0x0000000000007b1d */ /* 0x000fe40000010000 */
[----:B------:R-:W-:Y:S01]  /*2ef0*/  IADD3 R4, -R104, R215, -R251 ;  /* 0x000000d768047210 */ /* 0x000fe20007ffe9fb */
[----:B------:R-:W-:Y:S01]  /*2f00*/  IMAD R0, R7, c[0x0][0x1e0], RZ ;  /* 0x0000780007007a24 */ /* 0x000fe200078e02ff */
[----:B------:R-:W-:-:S02]  /*2f10*/  LEA R5, P5, R2, R218, 0x6 ;  /* 0x000000da02057211 */ /* 0x000fc400078a30ff */
[----:B------:R-:W-:Y:S01]  /*2f20*/  ISETP.GE.AND P6, PT, R4, 0x1, PT ;  /* 0x000000010400780c */ /* 0x000fe20003fc6270 */
[----:B------:R-:W-:Y:S01]  /*2f30*/  IMAD R0, R12, c[0x0][0x1e4], R0 ;  /* 0x000079000c007a24 */ /* 0x000fe200078e0200 */
[----:B------:R-:W-:Y:S01]  /*2f40*/  ISETP.GE.AND P4, PT, R4, 0x21, PT ;  /* 0x000000210400780c */ /* 0x000fe20003f86270 */
[----:B------:R-:W-:Y:S01]  /*2f50*/  ULDC.64 UR4, c[0x0][0x208] ;  /* 0x0000820000047ab9 */ /* 0x000fe20000000a00 */
[----:B------:R-:W-:Y:S01]  /*2f60*/  BSSY B0, `(.L_x_1655) ;  /* 0x0000050000007945 */ /* 0x000fe20003800000 */
[----:B------:R-:W-:Y:S01]  /*2f70*/  IMAD.IADD R0, R3, 0x1, R0 ;  /* 0x0000000103007824 */ /* 0x000fe200078e0200 */
[----:B------:R-:W-:Y:S02]  /*2f80*/  USHF.L.U32 UR7, UR4, 0x6, URZ ;  /* 0x0000000604077899 */ /* 0x000fe4000800063f */
[----:B------:R-:W-:Y:S02]  /*2f90*/  UMOV UR6, 0x6 ;  /* 0x0000000600067882 */ /* 0x000fe40000000000 */
[----:B------:R-:W-:Y:S01]  /*2fa0*/  LEA.HI.X R6, R2, R217, R0, 0x6, P5 ;  /* 0x000000d902067211 */ /* 0x000fe200028f3400 */
[----:B------:R-:W-:Y:S01]  /*2fb0*/  IMAD.MOV.U32 R0, RZ, RZ, 0x20 ;  /* 0x00000020ff007424 */ /* 0x000fe200078e00ff */
[----:B------:R-:W-:Y:S01]  /*2fc0*/  USHF.L.U64.HI UR5, UR4, UR6, UR5 ;  /* 0x0000000604057299 */ /* 0x000fe20008010205 */
[----:B------:R-:W-:-:S02]  /*2fd0*/  @P6 LEA R2, P5, R5, c[0x0][0x1c8], 0x1 ;  /* 0x0000720005026a11 */ /* 0x000fc400078a08ff */
[----:B------:R-:W-:Y:S01]  /*2fe0*/  @P6 ISETP.GE.AND P0, PT, R210, c[0x0][0x1d4], PT ;  /* 0x00007500d2006a0c */ /* 0x000fe20003f06270 */
[C---:B--2---:R-:W-:Y:S01]  /*2ff0*/  IMAD.WIDE.U32 R8, R0.reuse, c[0x0][0x1e0], RZ ;  /* 0x0000780000087a25 */ /* 0x044fe200078e00ff */
[----:B------:R-:W-:Y:S02]  /*3000*/  @P6 LEA.HI.X R3, R5, c[0x0][0x1cc], R6, 0x1, P5 ;  /* 0x0000730005036a11 */ /* 0x000fe400028f0c06 */
[----:B------:R-:W-:Y:S01]  /*3010*/  @P6 ISETP.GE.AND P5, PT, R209, c[0x0][0x1d4], PT ;  /* 0x00007500d1006a0c */ /* 0x000fe20003fa6270 */
[----:B------:R-:W-:-:S08]  /*3020*/  IMAD R10, R0, c[0x0][0x1e4], RZ ;  /* 0x00007900000a7a24 */ /* 0x000fd000078e02ff */
[----:B------:R-:W-:Y:S01]  /*3030*/  @!PT LDS RZ, [RZ] ;  /* 0x00000000fffff984 */ /* 0x000fe20000000800 */
[----:B------:R-:W-:Y:S01]  /*3040*/  @!PT LDS RZ, [RZ] ;  /* 0x00000000fffff984 */ /* 0x000fe20000000800 */
[----:B------:R-:W-:Y:S01]  /*3050*/  @!PT LDS RZ, [RZ] ;  /* 0x00000000fffff984 */ /* 0x000fe20000000800 */
[----:B------:R1:W-:Y:S01]  /*3060*/  @P6 LDGSTS.E.BYPASS.LTC128B.128 [R227+0xc100], [R2.64], !P0 ;  /* 0x0c10000002e36fae */ /* 0x0003e2000c101d48 */
[----:B------:R-:W-:Y:S01]  /*3070*/  @P4 IADD3 R5, P0, R5, R8, RZ ;  /* 0x0000000805054210 */ /* 0x000fe20007f1e0ff */
[----:B------:R-:W-:Y:S02]  /*3080*/  IMAD R8, R7, c[0x0][0x208], RZ ;  /* 0x0000820007087a24 */ /* 0x000fe400078e02ff */
[----:B------:R1:W-:Y:S01]  /*3090*/  @P6 LDGSTS.E.BYPASS.LTC128B.128 [R227+0xe100], [R2.64+0x80], !P5 ;  /* 0x0e10008002e36fae */ /* 0x0003e2000e901d48 */
[----:B------:R-:W-:Y:S01]  /*30a0*/  @P4 IADD3.X R9, R6, R9, R10, P0, !PT ;  /* 0x0000000906094210 */ /* 0x000fe200007fe40a */
[----:B------:R-:W-:Y:S01]  /*30b0*/  IMAD.WIDE.U32 R6, R12, c[0x0][0x208], RZ ;  /* 0x000082000c067a25 */ /* 0x000fe200078e00ff */
[----:B------:R-:W-:Y:S01]  /*30c0*/  @P4 ISETP.GE.AND P5, PT, R210, c[0x0][0x1d4], PT ;  /* 0x00007500d2004a0c */ /* 0x000fe20003fa6270 */
[----:B------:R1:W-:Y:S01]  /*30d0*/  @P6 LDGSTS.E.BYPASS.LTC128B.128 [R227+0x10100], [R2.64+0x100], !P3 ;  /* 0x1010010002e36fae */ /* 0x0003e2000d901d48 */
[----:B------:R-:W-:Y:S01]  /*30e0*/  @P4 ISETP.GE.AND P0, PT, R209, c[0x0][0x1d4], PT ;  /* 0x00007500d1004a0c */ /* 0x000fe20003f06270 */
[----:B------:R-:W-:-:S04]  /*30f0*/  IMAD R8, R12, c[0x0][0x20c], R8 ;  /* 0x000083000c087a24 */ /* 0x000fc800078e0208 */
[----:B------:R-:W-:Y:S01]  /*3100*/  IMAD.IADD R7, R7, 0x1, R8 ;  /* 0x0000000107077824 */ /* 0x000fe200078e0208 */
[----:B-1----:R-:W-:-:S04]  /*3110*/  @P4 LEA R2, P6, R5, c[0x0][0x1c8], 0x1 ;  /* 0x0000720005024a11 */ /* 0x002fc800078c08ff */
[----:B------:R-:W-:Y:S02]  /*3120*/  @P4 LEA.HI.X R3, R5, c[0x0][0x1cc], R9, 0x1, P6 ;  /* 0x0000730005034a11 */ /* 0x000fe400030f0c09 */
[----:B------:R-:W-:-:S03]  /*3130*/  LEA R5, P6, R6, R220, 0x6 ;  /* 0x000000dc06057211 */ /* 0x000fc600078c30ff */
[----:B------:R1:W-:Y:S01]  /*3140*/  @P4 LDGSTS.E.BYPASS.LTC128B.128 [R227+0xd100], [R2.64], !P5 ;  /* 0x0d10000002e34fae */ /* 0x0003e2000e901d48 */
[----:B------:R-:W-:Y:S02]  /*3150*/  LEA.HI.X R6, R6, R222, R7, 0x6, P6 ;  /* 0x000000de06067211 */ /* 0x000fe400030f3407 */
[----:B------:R-:W-:Y:S01]  /*3160*/  ISETP.GE.AND P6, PT, R210, c[0x0][0x1d4], PT ;  /* 0x00007500d2007a0c */ /* 0x000fe20003fc6270 */
[----:B------:R1:W-:Y:S01]  /*3170*/  @P4 LDGSTS.E.BYPASS.LTC128B.128 [R227+0xf100], [R2.64+0x80], !P0 ;  /* 0x0f10008002e34fae */ /* 0x0003e2000c101d48 */
[----:B------:R-:W-:-:S03]  /*3180*/  ISETP.GE.AND P5, PT, R209, c[0x0][0x1d4], PT ;  /* 0x00007500d1007a0c */ /* 0x000fc60003fa6270 */
[----:B------:R1:W-:Y:S01]  /*3190*/  @P4 LDGSTS.E.BYPASS.LTC128B.128 [R227+0x11100], [R2.64+0x100], !P3 ;  /* 0x1110010002e34fae */ /* 0x0003e2000d901d48 */
[C---:B------:R-:W-:Y:S02]  /*31a0*/  ISETP.LT.OR P4, PT, R4.reuse, 0x1, P6 ;  /* 0x000000010400780c */ /* 0x040fe40003781670 */
[----:B------:R-:W-:Y:S01]  /*31b0*/  ISETP.LT.OR P6, PT, R4, 0x21, P6 ;  /* 0x000000210400780c */ /* 0x000fe200037c1670 */
[----:B------:R-:W0:Y:S01]  /*31c0*/  LDGDEPBAR ;  /* 0x00000000000079af */ /* 0x000e220000000000 */
[----:B-1----:R-:W-:-:S04]  /*31d0*/  LEA R2, P0, R5, c[0x0][0x1f8], 0x1 ;  /* 0x00007e0005027a11 */ /* 0x002fc800078008ff */
[----:B------:R-:W-:Y:S02]  /*31e0*/  LEA.HI.X R3, R5, c[0x0][0x1fc], R6, 0x1, P0 ;  /* 0x00007f0005037a11 */ /* 0x000fe400000f0c06 */
[C---:B------:R-:W-:Y:S02]  /*31f0*/  ISETP.LT.OR P0, PT, R4.reuse, 0x1, P5 ;  /* 0x000000010400780c */ /* 0x040fe40002f01670 */
[----:B------:R-:W-:Y:S01]  /*3200*/  ISETP.LT.OR P5, PT, R4, 0x21, P5 ;  /* 0x000000210400780c */ /* 0x000fe20002fa1670 */
[----:B------:R1:W-:Y:S01]  /*3210*/  LDGSTS.E.BYPASS.LTC128B.128 [R227+0x100], [R2.64], !P4 ;  /* 0x0010000002e37fae */ /* 0x0003e2000e101d48 */
[----:B------:R-:W-:-:S09]  /*3220*/  ISETP.GE.AND P4, PT, R232, c[0x0][0x1d4], PT ;  /* 0x00007500e8007a0c */ /* 0x000fd20003f86270 */
[----:B------:R1:W-:Y:S01]  /*3230*/  LDGSTS.E.BYPASS.LTC128B.128 [R227+0x2100], [R2.64+0x80], !P0 ;  /* 0x0210008002e37fae */ /* 0x0003e2000c101d48 */
[C---:B------:R-:W-:Y:S02]  /*3240*/  ISETP.LT.OR P0, PT, R4.reuse, 0x1, P4 ;  /* 0x000000010400780c */ /* 0x040fe40002701670 */
[----:B------:R-:W-:-:S11]  /*3250*/  ISETP.LT.OR P4, PT, R4, 0x21, P4 ;  /* 0x000000210400780c */ /* 0x000fd60002781670 */
[----:B------:R1:W-:Y:S02]  /*3260*/  LDGSTS.E.BYPASS.LTC128B.128 [R227+0x4100], [R2.64+0x100], !P0 ;  /* 0x0410010002e37fae */ /* 0x0003e4000c101d48 */
[----:B-1----:R-:W-:-:S04]  /*3270*/  IADD3 R2, P0, R2, UR7, RZ ;  /* 0x0000000702027c10 */ /* 0x002fc8000ff1e0ff */
[----:B------:R-:W-:-:S05]  /*3280*/  IADD3.X R3, R3, UR5, RZ, P0, !PT ;  /* 0x0000000503037c10 */ /* 0x000fca00087fe4ff */
[----:B------:R1:W-:Y:S04]  /*3290*/  LDGSTS.E.BYPASS.LTC128B.128 [R227+0x1100], [R2.64], !P6 ;  /* 0x0110000002e37fae */ /* 0x0003e8000f101d48 */
[----:B------:R1:W-:Y:S04]  /*32a0*/  LDGSTS.E.BYPASS.LTC128B.128 [R227+0x3100], [R2.64+0x80], !P5 ;  /* 0x0310008002e37fae */ /* 0x0003e8000e901d48 */
[----:B------:R1:W-:Y:S01]  /*32b0*/  LDGSTS.E.BYPASS.LTC128B.128 [R227+0x5100], [R2.64+0x100], !P4 ;  /* 0x0510010002e37fae */ /* 0x0003e2000e101d48 */
[----:B------:R-:W-:-:S03]  /*32c0*/  ISETP.GT.AND P4, PT, R12, R200, PT ;  /* 0x000000c80c00720c */ /* 0x000fc60003f84270 */
[----:B------:R-:W0:Y:S01]  /*32d0*/  LDGDEPBAR ;  /* 0x00000000000079af */ /* 0x000e220000000000 */
[----:B-1----:R-:W-:-:S09]  /*32e0*/  IMAD.MOV.U32 R2, RZ, RZ, 0x40 ;  /* 0x00000040ff027424 */ /* 0x002fd200078e00ff */
[----:B------:R-:W-:Y:S05]  /*32f0*/  @!P4 BRA `(.L_x_1656) ;  /* 0x000001600000c947 */ /* 0x000fea0003800000 */
[----:B------:R-:W-:Y:S01]  /*3300*/  IADD3 R3, R205, -0x2, RZ ;  /* 0xfffffffecd037810 */ /* 0x000fe20007ffe0ff */
[----:B------:R-:W-:Y:S01]  /*3310*/  IMAD.WIDE.U32 R8, R2, c[0x0][0x1e0], RZ ;  /* 0x0000780002087a25 */ /* 0x000fe200078e00ff */
[----:B------:R-:W-:Y:S02]  /*3320*/  ISETP.GE.AND P5, PT, R210, c[0x0][0x1d4], PT ;  /* 0x00007500d2007a0c */ /* 0x000fe40003fa6270 */
[----:B------:R-:W-:Y:S01]  /*3330*/  SHF.R.S32.HI R4, RZ, 0x1f, R3 ;  /* 0x0000001fff047819 */ /* 0x000fe20000011403 */
[----:B------:R-:W-:-:S04]  /*3340*/  IMAD.WIDE.U32 R6, R3, c[0x0][0x1e0], RZ ;  /* 0x0000780003067a25 */ /* 0x000fc800078e00ff */
[----:B------:R-:W-:-:S04]  /*3350*/  IMAD R4, R4, c[0x0][0x1e0], RZ ;  /* 0x0000780004047a24 */ /* 0x000fc800078e02ff */
[----:B------:R-:W-:Y:S01]  /*3360*/  IMAD R4, R3, c[0x0][0x1e4], R4 ;  /* 0x0000790003047a24 */ /* 0x000fe200078e0204 */
[----:B------:R-:W-:-:S03]  /*3370*/  LEA R3, P0, R6, R218, 0x6 ;  /* 0x000000da06037211 */ /* 0x000fc600078030ff */
[----:B------:R-:W-:Y:S01]  /*3380*/  IMAD.IADD R5, R7, 0x1, R4 ;  /* 0x0000000107057824 */ /* 0x000fe200078e0204 */
[----:B------:R-:W-:-:S04]  /*3390*/  LEA R4, P6, R3, c[0x0][0x1c8], 0x1 ;  /* 0x0000720003047a11 */ /* 0x000fc800078c08ff */
[----:B------:R-:W-:Y:S02]  /*33a0*/  LEA.HI.X R6, R6, R217, R5, 0x6, P0 ;  /* 0x000000d906067211 */ /* 0x000fe400000f3405 */
[----:B------:R-:W-:Y:S02]  /*33b0*/  ISETP.GE.AND P0, PT, R209, c[0x0][0x1d4], PT ;  /* 0x00007500d1007a0c */ /* 0x000fe40003f06270 */
[----:B------:R-:W-:Y:S01]  /*33c0*/  LEA.HI.X R5, R3, c[0x0][0x1cc], R6, 0x1, P6 ;  /* 0x0000730003057a11 */ /* 0x000fe200030f0c06 */
[----:B------:R-:W-:Y:S01]  /*33d0*/  IMAD R3, R2, c[0x0][0x1e4], RZ ;  /* 0x0000790002037a24 */ /* 0x000fe200078e02ff */
[----:B------:R-:W-:-:S03]  /*33e0*/  IADD3 R6, P6, R8, R4, RZ ;  /* 0x0000000408067210 */ /* 0x000fc60007fde0ff */
[----:B------:R1:W-:Y:S01]  /*33f0*/  LDGSTS.E.BYPASS.LTC128B.128 [R227+0x12100], [R4.64], !P5 ;  /* 0x1210000004e37fae */ /* 0x0003e2000e901d48 */
[----:B------:R-:W-:-:S05]  /*3400*/  IADD3.X R7, R5, R9, R3, P6, !PT ;  /* 0x0000000905077210 */ /* 0x000fca00037fe403 */
[----:B------:R1:W-:Y:S04]  /*3410*/  LDGSTS.E.BYPASS.LTC128B.128 [R227+0x14100], [R4.64+0x80], !P0 ;  /* 0x1410008004e37fae */ /* 0x0003e8000c101d48 */
[----:B------:R1:W-:Y:S04]  /*3420*/  LDGSTS.E.BYPASS.LTC128B.128 [R227+0x16100], [R4.64+0x100], !P3 ;  /* 0x1610010004e37fae */ /* 0x0003e8000d901d48 */
[----:B------:R1:W-:Y:S04]  /*3430*/  LDGSTS.E.BYPASS.LTC128B.128 [R227+0x13100], [R6.64], !P5 ;  /* 0x1310000006e37fae */ /* 0x0003e8000e901d48 */
[----:B------:R1:W-:Y:S04]  /*3440*/  LDGSTS.E.BYPASS.LTC128B.128 [R227+0x15100], [R6.64+0x80], !P0 ;  /* 0x1510008006e37fae */ /* 0x0003e8000c101d48 */
[----:B------:R1:W-:Y:S02]  /*3450*/  LDGSTS.E.BYPASS.LTC128B.128 [R227+0x17100], [R6.64+0x100], !P3 ;  /* 0x1710010006e37fae */ /* 0x0003e4000d901d48 */
.L_x_1656:
[----:B------:R-:W-:Y:S05]  /*3460*/  BSYNC B0 ;  /* 0x0000000000007941 */ /* 0x000fea0003800000 */
.L_x_1655:
[----:B------:R-:W2:Y:S01]  /*3470*/  S2R R3, SR_TID.X ;  /* 0x0000000000037919 */ /* 0x000ea20000002100 */
[----:B------:R-:W-:Y:S03]  /*3480*/  BSSY B0, `(.L_x_1657) ;  /* 0x000002e000007945 */ /* 0x000fe60003800000 */
[----:B------:R-:W0:Y:S01]  /*3490*/  LDGDEPBAR ;  /* 0x00000000000079af */ /* 0x000e220000000000 */
[----:B--2---:R-:W-:-:S04]  /*34a0*/  SHF.R.S32.HI R28, RZ, 0x1f, R3 ;  /* 0x0000001fff1c7819 */ /* 0x004fc80000011403 */
[----:B------:R-:W-:Y:S01]  /*34b0*/  LEA.HI R28, R28, R3, RZ, 0x3 ;  /* 0x000000031c1c7211 */ /* 0x000fe200078f18ff */
[----:B------:R-:W-:-:S04]  /*34c0*/  DEPBAR.LE SB0, 0x3 ;  /* 0x000080c00000791a */ /* 0x000fc80000000000 */
[----:B------:R-:W-:-:S04]  /*34d0*/  DEPBAR.LE SB0, 0x2 ;  /* 0x000080800000791a */ /* 0x000fc80000000000 */
[----:B------:R-:W-:Y:S01]  /*34e0*/  LOP3.LUT R28, R28, 0xfffffff8, RZ, 0xc0, !PT ;  /* 0xfffffff81c1c7812 */ /* 0x000fe200078ec0ff */
[----:B------:R-:W-:Y:S04]  /*34f0*/  BAR.SYNC.DEFER_BLOCKING 0x0 ;  /* 0x0000000000007b1d */ /* 0x000fe80000010000 */
[----:B------:R-:W-:-:S05]  /*3500*/  IMAD.IADD R28, R3, 0x1, -R28 ;  /* 0x00000001031c7824 */ /* 0x000fca00078e0a1c */
[----:B------:R-:W-:-:S04]  /*3510*/  LOP3.LUT P0, RZ, R28, 0x2, RZ, 0xc0, !PT ;  /* 0x000000021cff7812 */ /* 0x000fc8000780c0ff */
[----:B------:R-:W-:-:S05]  /*3520*/  SEL R191, R0, 0xffffffe0, !P0 ;  /* 0xffffffe000bf7807 */ /* 0x000fca0004000000 */
[----:B------:R-:W-:Y:S01]  /*3530*/  IMAD.IADD R3, R193, 0x1, R191 ;  /* 0x00000001c1037824 */ /* 0x000fe200078e02bf */
[----:B------:R2:W3:Y:S04]  /*3540*/  LDSM.16.M88.4 R8, [R187] ;  /* 0x00000000bb08783b */ /* 0x0004e80000000200 */
[----:B------:R2:W1:Y:S04]  /*3550*/  LDSM.16.M88.4 R20, [R193] ;  /* 0x00000000c114783b */ /* 0x0004680000000200 */
[----:B------:R2:W4:Y:S04]  /*3560*/  LDSM.16.M88.4 R24, [R193+0x800] ;  /* 0x00080000c118783b */ /* 0x0005280000000200 */
[----:B------:R2:W1:Y:S04]  /*3570*/  LDSM.16.M88.4 R32, [R193+0x1000] ;  /* 0x00100000c120783b */ /* 0x0004680000000200 */
[----:B------:R2:W1:Y:S04]  /*3580*/  LDSM.16.M88.4 R48, [R193+0x1800] ;  /* 0x00180000c130783b */ /* 0x0004680000000200 */
[----:B-1----:R2:W1:Y:S04]  /*3590*/  LDSM.16.M88.4 R4, [R188] ;  /* 0x00000000bc04783b */ /* 0x0024680000000200 */
[----:B------:R2:W1:Y:S04]  /*35a0*/  LDSM.16.M88.4 R52, [R3] ;  /* 0x000000000334783b */ /* 0x0004680000000200 */
[----:B------:R2:W1:Y:S04]  /*35b0*/  LDSM.16.M88.4 R56, [R3+0x800] ;  /* 0x000800000338783b */ /* 0x0004680000000200 */
[----:B------:R2:W1:Y:S04]  /*35c0*/  LDSM.16.M88.4 R64, [R3+0x1000] ;  /* 0x001000000340783b */ /* 0x0004680000000200 */
[----:B------:R2:W1:Y:S01]  /*35d0*/  LDSM.16.M88.4 R76, [R3+0x1800] ;  /* 0x00180000034c783b */ /* 0x0004620000000200 */
[----:B------:R-:W-:Y:S05]  /*35e0*/  @!P4 BRA `(.L_x_1658) ;  /* 0x000001700000c947 */ /* 0x000fea0003800000 */
[----:B------:R-:W-:Y:S02]  /*35f0*/  IADD3 R0, R205, -0x2, RZ ;  /* 0xfffffffecd007810 */ /* 0x000fe40007ffe0ff */
[----:B------:R-:W-:-:S02]  /*3600*/  ISETP.GE.AND P4, PT, R210, c[0x0][0x1d4], PT ;  /* 0x00007500d2007a0c */ /* 0x000fc40003f86270 */
[----:B------:R-:W-:Y:S01]  /*3610*/  SHF.R.S32.HI R12, RZ, 0x1f, R0 ;  /* 0x0000001fff0c7819 */ /* 0x000fe20000011400 */
[----:B------:R-:W-:-:S04]  /*3620*/  IMAD.WIDE.U32 R14, R0, c[0x0][0x208], RZ ;  /* 0x00008200000e7a25 */ /* 0x000fc800078e00ff */
[----:B------:R-:W-:-:S04]  /*3630*/  IMAD R12, R12, c[0x0][0x208], RZ ;  /* 0x000082000c0c7a24 */ /* 0x000fc800078e02ff */
[----:B------:R-:W-:Y:S01]  /*3640*/  IMAD R12, R0, c[0x0][0x20c], R12 ;  /* 0x00008300000c7a24 */ /* 0x000fe200078e020c */
[----:B------:R-:W-:-:S03]  /*3650*/  LEA R0, P0, R14, R220, 0x6 ;  /* 0x000000dc0e007211 */ /* 0x000fc600078030ff */
[----:B----4-:R-:W-:Y:S01]  /*3660*/  IMAD.IADD R13, R15, 0x1, R12 ;  /* 0x000000010f0d7824 */ /* 0x010fe200078e020c */
[----:B------:R-:W-:-:S04]  /*3670*/  LEA R12, P5, R0, c[0x0][0x1f8], 0x1 ;  /* 0x00007e00000c7a11 */ /* 0x000fc800078a08ff */
[----:B------:R-:W-:Y:S02]  /*3680*/  LEA.HI.X R14, R14, R222, R13, 0x6, P0 ;  /* 0x000000de0e0e7211 */ /* 0x000fe400000f340d */
[----:B------:R-:W-:Y:S02]  /*3690*/  ISETP.GE.AND P0, PT, R209, c[0x0][0x1d4], PT ;  /* 0x00007500d1007a0c */ /* 0x000fe40003f06270 */
[----:B------:R-:W-:Y:S02]  /*36a0*/  LEA.HI.X R13, R0, c[0x0][0x1fc], R14, 0x1, P5 ;  /* 0x00007f00000d7a11 */ /* 0x000fe400028f0c0e */
[----:B------:R-:W-:-:S03]  /*36b0*/  IADD3 R14, P5, R12, UR7, RZ ;  /* 0x000000070c0e7c10 */ /* 0x000fc6000ffbe0ff */
[----:B------:R-:W-:Y:S01]  /*36c0*/  @!PT LDS RZ, [RZ] ;  /* 0x00000000fffff984 */ /* 0x000fe20000000800 */
[----:B------:R-:W-:Y:S01]  /*36d0*/  @!PT LDS RZ, [RZ] ;  /* 0x00000000fffff984 */ /* 0x000fe20000000800 */
[----:B------:R-:W-:Y:S01]  /*36e0*/  @!PT LDS RZ, [RZ] ;  /* 0x00000000fffff984 */ /* 0x000fe20000000800 */
[----:B------:R4:W-:Y:S01]  /*36f0*/  LDGSTS.E.BYPASS.LTC128B.128 [R227+0x6100], [R12.64], !P4 ;  /* 0x061000000ce37fae */ /* 0x0009e2000e101d48 */
[----:B------:R-:W-:-:S05]  /*3700*/  IADD3.X R15, R13, UR5, RZ, P5, !PT ;  /* 0x000000050d0f7c10 */ /* 0x000fca000affe4ff */
[----:B------:R4:W-:Y:S04]  /*3710*/  LDGSTS.E.BYPASS.LTC128B.128 [R227+0x8100], [R12.64+0x80], !P0 ;  /* 0x081000800ce37fae */ /* 0x0009e8000c101d48 */
[----:B------:R4:W-:Y:S04]  /*3720*/  LDGSTS.E.BYPASS.LTC128B.128 [R227+0xa100], [R12.64+0x100], !P3 ;  /* 0x0a1001000ce37fae */ /* 0x0009e8000d901d48 */
[----:B------:R4:W-:Y:S04]  /*3730*/  LDGSTS.E.BYPASS.LTC128B.128 [R227+0x7100], [R14.64], !P4 ;  /* 0x071000000ee37fae */ /* 0x0009e8000e101d48 */
[----:B------:R4:W-:Y:S04]  /*3740*/  LDGSTS.E.BYPASS.LTC128B.128 [R227+0x9100], [R14.64+0x80], !P0 ;  /* 0x091000800ee37fae */ /* 0x0009e8000c101d48 */
[----:B------:R4:W-:Y:S02]  /*3750*/  LDGSTS.E.BYPASS.LTC128B.128 [R227+0xb100], [R14.64+0x100], !P3 ;  /* 0x0b1001000ee37fae */ /* 0x0009e4000d901d48 */
.L_x_1658:
[----:B------:R-:W-:Y:S05]  /*3760*/  BSYNC B0 ;  /* 0x0000000000007941 */ /* 0x000fea0003800000 */
.L_x_1657:
[----:B------:R-:W-:Y:S01]  /*3770*/  LOP3.LUT P0, RZ, R28, 0x4, RZ, 0xc0, !PT ;  /* 0x000000041cff7812 */ /* 0x000fe2000780c0ff */
[C---:B---3--:R-:W-:Y:S01]  /*3780*/  HMMA.16816.F32.BF16 R16, R8.reuse, R20, RZ ;  /* 0x000000140810723c */ /* 0x048fe200000418ff */
[----:B----4-:R-:W-:Y:S01]  /*3790*/  LDSM.16.M88.4 R12, [R190] ;  /* 0x00000000be0c783b */ /* 0x010fe20000000200 */
[----:B------:R-:W-:Y:S01]  /*37a0*/  ULDC UR4, c[0x0][0x324] ;  /* 0x0000c90000047ab9 */ /* 0x000fe20000000800 */
[----:B------:R-:W-:Y:S01]  /*37b0*/  SEL R186, R2, 0xffffffc0, !P0 ;  /* 0xffffffc002ba7807 */ /* 0x000fe20004000000 */
[----:B------:R-:W-:Y:S01]  /*37c0*/  ULOP3.LUT UR4, URZ, UR4, URZ, 0x33, !UPT ;  /* 0x000000043f047292 */ /* 0x000fe2000f8e333f */
[----:B------:R-:W-:Y:S02]  /*37d0*/  LDSM.16.M88.4 R80, [R193+0x3000] ;  /* 0x00300000c150783b */ /* 0x000fe40000000200 */
[----:B------:R-:W-:Y:S01]  /*37e0*/  IADD3 R2, R193, R186, RZ ;  /* 0x000000bac1027210 */ /* 0x000fe20007ffe0ff */
[C---:B------:R-:W-:Y:S01]  /*37f0*/  HMMA.16816.F32.BF16 R20, R8.reuse, R22, RZ ;  /* 0x000000160814723c */ /* 0x040fe200000418ff */
[----:B------:R-:W-:Y:S01]  /*3800*/  IADD3 R0, R186, R193, R191 ;  /* 0x000000c1ba007210 */ /* 0x000fe20007ffe0bf */
[----:B------:R-:W-:Y:S04]  /*3810*/  LDSM.16.M88.4 R88, [R3+0x4800] ;  /* 0x004800000358783b */ /* 0x000fe80000000200 */
[----:B------:R-:W3:Y:S02]  /*3820*/  LDSM.16.M88.4 R60, [R2] ;  /* 0x00000000023c783b */ /* 0x000ee40000000200 */
[C---:B------:R-:W-:Y:S02]  /*3830*/  HMMA.16816.F32.BF16 R40, R8.reuse, R24, RZ ;  /* 0x000000180828723c */ /* 0x040fe400000418ff */
[----:B------:R-:W4:Y:S04]  /*3840*/  LDSM.16.M88.4 R72, [R2+0x800] ;  /* 0x000800000248783b */ /* 0x000f280000000200 */
[----:B------:R-:W5:Y:S02]  /*3850*/  LDSM.16.M88.4 R68, [R2+0x1000] ;  /* 0x001000000244783b */ /* 0x000f640000000200 */
[C---:B------:R-:W-:Y:S02]  /*3860*/  HMMA.16816.F32.BF16 R44, R8.reuse, R26, RZ ;  /* 0x0000001a082c723c */ /* 0x040fe400000418ff */
[----:B------:R-:W-:Y:S04]  /*3870*/  LDSM.16.M88.4 R84, [R0+0x2000] ;  /* 0x002000000054783b */ /* 0x000fe80000000200 */
[----:B------:R-:W-:Y:S02]  /*3880*/  LDSM.16.M88.4 R92, [R0+0x2800] ;  /* 0x00280000005c783b */ /* 0x000fe40000000200 */
[C---:B------:R-:W-:Y:S02]  /*3890*/  HMMA.16816.F32.BF16 R36, R8.reuse, R32, RZ ;  /* 0x000000200824723c */ /* 0x040fe400000418ff */
[----:B------:R-:W0:Y:S06]  /*38a0*/  LDGDEPBAR ;  /* 0x00000000000079af */ /* 0x000e2c0000000000 */
[C---:B------:R-:W-:Y:S08]  /*38b0*/  HMMA.16816.F32.BF16 R32, R8.reuse, R34, RZ ;  /* 0x000000220820723c */ /* 0x040ff000000418ff */
[C---:B------:R-:W-:Y:S08]  /*38c0*/  HMMA.16816.F32.BF16 R28, R8.reuse, R48, RZ ;  /* 0x00000030081c723c */ /* 0x040ff000000418ff */
[----:B------:R-:W-:Y:S08]  /*38d0*/  HMMA.16816.F32.BF16 R24, R8, R50, RZ ;  /* 0x000000320818723c */ /* 0x000ff000000418ff */
[C---:B-1----:R-:W-:Y:S08]  /*38e0*/  HMMA.16816.F32.BF16 R16, R4.reuse, R52, R16 ;  /* 0x000000340410723c */ /* 0x042ff00000041810 */
[C---:B------:R-:W-:Y:S08]  /*38f0*/  HMMA.16816.F32.BF16 R8, R4.reuse, R54, R20 ;  /* 0x000000360408723c */ /* 0x040ff00000041814 */
[C---:B------:R-:W-:Y:S08]  /*3900*/  HMMA.16816.F32.BF16 R20, R4.reuse, R56, R40 ;  /* 0x000000380414723c */ /* 0x040ff00000041828 */
[C---:B------:R-:W-:Y:S01]  /*3910*/  HMMA.16816.F32.BF16 R40, R4.reuse, R58, R44 ;  /* 0x0000003a0428723c */ /* 0x040fe2000004182c */
[----:B------:R-:W1:Y:S07]  /*3920*/  LDSM.16.M88.4 R56, [R2+0x1800] ;  /* 0x001800000238783b */ /* 0x000e6e0000000200 */
[C---:B------:R-:W-:Y:S08]  /*3930*/  HMMA.16816.F32.BF16 R48, R4.reuse, R66, R32 ;  /* 0x000000420430723c */ /* 0x040ff00000041820 */
[C---:B------:R-:W-:Y:S01]  /*3940*/  HMMA.16816.F32.BF16 R52, R4.reuse, R64, R36 ;  /* 0x000000400434723c */ /* 0x040fe20000041824 */
[----:B------:R-:W-:Y:S07]  /*3950*/  LDSM.16.M88.4 R64, [R0+0x1800] ;  /* 0x001800000040783b */ /* 0x000fee0000000200 */
[----:B------:R-:W-:Y:S08]  /*3960*/  HMMA.16816.F32.BF16 R44, R4, R76, R28 ;  /* 0x0000004c042c723c */ /* 0x000ff0000004181c */
[----:B---3--:R-:W-:Y:S08]  /*3970*/  HMMA.16816.F32.BF16 R32, R12, R60, R16 ;  /* 0x0000003c0c20723c */ /* 0x008ff00000041810 */
[----:B------:R-:W-:Y:S01]  /*3980*/  HMMA.16816.F32.BF16 R36, R4, R78, R24 ;  /* 0x0000004e0424723c */ /* 0x000fe20000041818 */
[----:B------:R-:W-:Y:S04]  /*3990*/  LDSM.16.M88.4 R4, [R189] ;  /* 0x00000000bd04783b */ /* 0x000fe80000000200 */
[----:B------:R-:W-:Y:S03]  /*39a0*/  LDSM.16.M88.4 R24, [R0+0x800] ;  /* 0x000800000018783b */ /* 0x000fe60000000200 */
[C---:B----4-:R-:W-:Y:S01]  /*39b0*/  HMMA.16816.F32.BF16 R16, R12.reuse, R72, R20 ;  /* 0x000000480c10723c */ /* 0x050fe20000041814 */
[----:B------:R-:W3:Y:S04]  /*39c0*/  LDSM.16.M88.4 R20, [R0] ;  /* 0x000000000014783b */ /* 0x000ee80000000200 */
[----:B------:R-:W-:Y:S03]  /*39d0*/  LDSM.16.M88.4 R76, [R193+0x2000] ;  /* 0x00200000c14c783b */ /* 0x000fe60000000200 */
[C---:B------:R-:W-:Y:S01]  /*39e0*/  HMMA.16816.F32.BF16 R28, R12.reuse, R62, R8 ;  /* 0x0000003e0c1c723c */ /* 0x040fe20000041808 */
[----:B------:R-:W4:Y:S04]  /*39f0*/  LDSM.16.M88.4 R60, [R0+0x1000] ;  /* 0x00100000003c783b */ /* 0x000f280000000200 */
[----:B------:R-:W2:Y:S03]  /*3a00*/  LDSM.16.M88.4 R8, [R187+0x4000] ;  /* 0x00400000bb08783b */ /* 0x000ea60000000200 */
[C---:B-----5:R-:W-:Y:S08]  /*3a10*/  HMMA.16816.F32.BF16 R52, R12.reuse, R68, R52 ;  /* 0x000000440c34723c */ /* 0x060ff00000041834 */
[C---:B-1----:R-:W-:Y:S08]  /*3a20*/  HMMA.16816.F32.BF16 R44, R12.reuse, R56, R44 ;  /* 0x000000380c2c723c */ /* 0x042ff0000004182c */
[C---:B------:R-:W-:Y:S01]  /*3a30*/  HMMA.16816.F32.BF16 R40, R12.reuse, R74, R40 ;  /* 0x0000004a0c28723c */ /* 0x040fe20000041828 */
[----:B------:R-:W1:Y:S07]  /*3a40*/  LDSM.16.M88.4 R72, [R193+0x2800] ;  /* 0x00280000c148783b */ /* 0x000e6e0000000200 */
[C---:B------:R-:W-:Y:S08]  /*3a50*/  HMMA.16816.F32.BF16 R48, R12.reuse, R70, R48 ;  /* 0x000000460c30723c */ /* 0x040ff00000041830 */
[----:B------:R-:W-:Y:S01]  /*3a60*/  HMMA.16816.F32.BF16 R36, R12, R58, R36 ;  /* 0x0000003a0c24723c */ /* 0x000fe20000041824 */
[----:B------:R-:W-:Y:S07]  /*3a70*/  LDSM.16.M88.4 R56, [R3+0x2000] ;  /* 0x002000000338783b */ /* 0x000fee0000000200 */
[C---:B---3--:R-:W-:Y:S08]  /*3a80*/  HMMA.16816.F32.BF16 R32, R4.reuse, R20, R32 ;  /* 0x000000140420723c */ /* 0x048ff00000041820 */
[C---:B------:R-:W-:Y:S08]  /*3a90*/  HMMA.16816.F32.BF16 R28, R4.reuse, R22, R28 ;  /* 0x00000016041c723c */ /* 0x040ff0000004181c */
[C---:B------:R-:W-:Y:S08]  /*3aa0*/  HMMA.16816.F32.BF16 R20, R4.reuse, R24, R16 ;  /* 0x000000180414723c */ /* 0x040ff00000041810 */
[C---:B----4-:R-:W-:Y:S01]  /*3ab0*/  HMMA.16816.F32.BF16 R12, R4.reuse, R60, R52 ;  /* 0x0000003c040c723c */ /* 0x050fe20000041834 */
[----:B------:R-:W-:Y:S07]  /*3ac0*/  LDSM.16.M88.4 R52, [R193+0x3800] ;  /* 0x00380000c134783b */ /* 0x000fee0000000200 */
[C---:B------:R-:W-:Y:S08]  /*3ad0*/  HMMA.16816.F32.BF16 R68, R4.reuse, R64, R44 ;  /* 0x000000400444723c */ /* 0x040ff0000004182c */
[C---:B------:R-:W-:Y:S01]  /*3ae0*/  HMMA.16816.F32.BF16 R16, R4.reuse, R26, R40 ;  /* 0x0000001a0410723c */ /* 0x040fe20000041828 */
[----:B------:R-:W-:Y:S07]  /*3af0*/  LDSM.16.M88.4 R40, [R3+0x2800] ;  /* 0x002800000328783b */ /* 0x000fee0000000200 */
[C---:B------:R-:W-:Y:S08]  /*3b00*/  HMMA.16816.F32.BF16 R60, R4.reuse, R62, R48 ;  /* 0x0000003e043c723c */ /* 0x040ff00000041830 */
[----:B------:R-:W-:Y:S01]  /*3b10*/  HMMA.16816.F32.BF16 R64, R4, R66, R36 ;  /* 0x000000420440723c */ /* 0x000fe20000041824 */
[----:B------:R-:W3:Y:S07]  /*3b20*/  LDSM.16.M88.4 R4, [R188+0x4000] ;  /* 0x00400000bc04783b */ /* 0x000eee0000000200 */
[C---:B--2---:R-:W-:Y:S01]  /*3b30*/  HMMA.16816.F32.BF16 R24, R8.reuse, R76, R32 ;  /* 0x0000004c0818723c */ /* 0x044fe20000041820 */
[----:B------:R-:W-:Y:S07]  /*3b40*/  LDSM.16.M88.4 R32, [R3+0x3000] ;  /* 0x003000000320783b */ /* 0x000fee0000000200 */
[C---:B------:R-:W-:Y:S01]  /*3b50*/  HMMA.16816.F32.BF16 R48, R8.reuse, R78, R28 ;  /* 0x0000004e0830723c */ /* 0x040fe2000004181c */
[----:B------:R-:W-:Y:S07]  /*3b60*/  LDSM.16.M88.4 R76, [R2+0x2000] ;  /* 0x00200000024c783b */ /* 0x000fee0000000200 */
[C---:B-1----:R-:W-:Y:S01]  /*3b70*/  HMMA.16816.F32.BF16 R44, R8.reuse, R72, R20 ;  /* 0x00000048082c723c */ /* 0x042fe20000041814 */
[----:B------:R-:W1:Y:S07]  /*3b80*/  LDSM.16.M88.4 R20, [R190+0x4000] ;  /* 0x00400000be14783b */ /* 0x000e6e0000000200 */
[C---:B------:R-:W-:Y:S08]  /*3b90*/  HMMA.16816.F32.BF16 R36, R8.reuse, R74, R16 ;  /* 0x0000004a0824723c */ /* 0x040ff00000041810 */
[C---:B------:R-:W-:Y:S08]  /*3ba0*/  HMMA.16816.F32.BF16 R28, R8.reuse, R80, R12 ;  /* 0x00000050081c723c */ /* 0x040ff0000004180c */
[----:B------:R-:W-:Y:S01]  /*3bb0*/  HMMA.16816.F32.BF16 R16, R8, R82, R60 ;  /* 0x000000520810723c */ /* 0x000fe2000004183c */
[----:B------:R-:W2:Y:S07]  /*3bc0*/  LDSM.16.M88.4 R80, [R3+0x3800] ;  /* 0x003800000350783b */ /* 0x000eae0000000200 */
[----:B---3--:R-:W-:Y:S01]  /*3bd0*/  HMMA.16816.F32.BF16 R12, R4, R56, R24 ;  /* 0x00000038040c723c */ /* 0x008fe20000041818 */
[----:B------:R-:W3:Y:S07]  /*3be0*/  LDSM.16.M88.4 R24, [R189+0x4000] ;  /* 0x00400000bd18783b */ /* 0x000eee0000000200 */
[C---:B------:R-:W-:Y:S08]  /*3bf0*/  HMMA.16816.F32.BF16 R60, R8.reuse, R52, R68 ;  /* 0x00000034083c723c */ /* 0x040ff00000041844 */
[----:B------:R-:W-:Y:S08]  /*3c00*/  HMMA.16816.F32.BF16 R72, R8, R54, R64 ;  /* 0x000000360848723c */ /* 0x000ff00000041840 */
[----:B------:R-:W-:Y:S08]  /*3c10*/  HMMA.16816.F32.BF16 R56, R4, R58, R48 ;  /* 0x0000003a0438723c */ /* 0x000ff00000041830 */
[----:B-1----:R-:W-:Y:S01]  /*3c20*/  HMMA.16816.F32.BF16 R8, R20, R76, R12 ;  /* 0x0000004c1408723c */ /* 0x002fe2000004180c */
[----:B------:R-:W-:Y:S07]  /*3c30*/  LDSM.16.M88.4 R12, [R188+0x8000] ;  /* 0x00800000bc0c783b */ /* 0x000fee0000000200 */
[C---:B------:R-:W-:Y:S08]  /*3c40*/  HMMA.16816.F32.BF16 R68, R4.reuse, R40, R44 ;  /* 0x000000280444723c */ /* 0x040ff0000004182c */
[C---:B------:R-:W-:Y:S01]  /*3c50*/  HMMA.16816.F32.BF16 R64, R4.reuse, R42, R36 ;  /* 0x0000002a0440723c */ /* 0x040fe20000041824 */
[----:B------:R-:W1:Y:S07]  /*3c60*/  LDSM.16.M88.4 R36, [R2+0x2800] ;  /* 0x002800000224783b */ /* 0x000e6e0000000200 */
[C---:B------:R-:W-:Y:S01]  /*3c70*/  HMMA.16816.F32.BF16 R44, R4.reuse, R34, R16 ;  /* 0x00000022042c723c */ /* 0x040fe20000041810 */
[----:B------:R-:W-:Y:S07]  /*3c80*/  LDSM.16.M88.4 R16, [R187+0x8000] ;  /* 0x00800000bb10783b */ /* 0x000fee0000000200 */
[C---:B--2---:R-:W-:Y:S01]  /*3c90*/  HMMA.16816.F32.BF16 R48, R4.reuse, R80, R60 ;  /* 0x000000500430723c */ /* 0x044fe2000004183c */
[----:B------:R-:W2:Y:S07]  /*3ca0*/  LDSM.16.M88.4 R60, [R193+0x4000] ;  /* 0x00400000c13c783b */ /* 0x000eae0000000200 */
[----:B------:R-:W-:Y:S01]  /*3cb0*/  HMMA.16816.F32.BF16 R52, R4, R32, R28 ;  /* 0x000000200434723c */ /* 0x000fe2000004181c */
[----:B------:R-:W4:Y:S07]  /*3cc0*/  LDSM.16.M88.4 R32, [R2+0x3000] ;  /* 0x003000000220783b */ /* 0x000f2e0000000200 */
[----:B------:R-:W-:Y:S01]  /*3cd0*/  HMMA.16816.F32.BF16 R28, R20, R78, R56 ;  /* 0x0000004e141c723c */ /* 0x000fe20000041838 */
[----:B------:R-:W5:Y:S07]  /*3ce0*/  LDSM.16.M88.4 R56, [R2+0x3800] ;  /* 0x003800000238783b */ /* 0x000f6e0000000200 */
[----:B---3--:R-:W-:Y:S08]  /*3cf0*/  HMMA.16816.F32.BF16 R8, R24, R84, R8 ;  /* 0x000000541808723c */ /* 0x008ff00000041808 */
[----:B------:R-:W-:Y:S01]  /*3d00*/  HMMA.16816.F32.BF16 R76, R4, R82, R72 ;  /* 0x00000052044c723c */ /* 0x000fe20000041848 */
[----:B------:R-:W3:Y:S07]  /*3d10*/  LDSM.16.M88.4 R80, [R3+0x4000] ;  /* 0x004000000350783b */ /* 0x000eee0000000200 */
[----:B-1----:R-:W-:Y:S08]  /*3d20*/  HMMA.16816.F32.BF16 R40, R20, R36, R68 ;  /* 0x000000241428723c */ /* 0x002ff00000041844 */
[----:B------:R-:W-:Y:S01]  /*3d30*/  HMMA.16816.F32.BF16 R28, R24, R86, R28 ;  /* 0x00000056181c723c */ /* 0x000fe2000004181c */
[----:B------:R-:W-:Y:S07]  /*3d40*/  LDSM.16.M88.4 R84, [R0+0x4000] ;  /* 0x004000000054783b */ /* 0x000fee0000000200 */
[----:B--2---:R-:W-:Y:S01]  /*3d50*/  HMMA.16816.F32.BF16 R4, R16, R60, R8 ;  /* 0x0000003c1004723c */ /* 0x004fe20000041808 */
[----:B------:R-:W-:Y:S07]  /*3d60*/  LDSM.16.M88.4 R8, [R190+0x8000] ;  /* 0x00800000be08783b */ /* 0x000fee0000000200 */
[C---:B----4-:R-:W-:Y:S01]  /*3d70*/  HMMA.16816.F32.BF16 R96, R20.reuse, R32, R52 ;  /* 0x000000201460723c */ /* 0x050fe20000041834 */
[----:B------:R-:W1:Y:S07]  /*3d80*/  LDSM.16.M88.4 R52, [R193+0x4800] ;  /* 0x00480000c134783b */ /* 0x000e6e0000000200 */
[C---:B------:R-:W-:Y:S01]  /*3d90*/  HMMA.16816.F32.BF16 R72, R20.reuse, R38, R64 ;  /* 0x000000261448723c */ /* 0x040fe20000041840 */
[----:B------:R-:W2:Y:S07]  /*3da0*/  LDSM.16.M88.4 R64, [R2+0x4000] ;  /* 0x004000000240783b */ /* 0x000eae0000000200 */
[----:B------:R-:W-:Y:S01]  /*3db0*/  HMMA.16816.F32.BF16 R100, R20, R34, R44 ;  /* 0x000000221464723c */ /* 0x000fe2000004182c */
[----:B------:R-:W4:Y:S07]  /*3dc0*/  LDSM.16.M88.4 R44, [R0+0x3000] ;  /* 0x00300000002c783b */ /* 0x000f2e0000000200 */
[----:B------:R-:W-:Y:S08]  /*3dd0*/  HMMA.16816.F32.BF16 R36, R24, R92, R40 ;  /* 0x0000005c1824723c */ /* 0x000ff00000041828 */
[----:B------:R-:W-:Y:S01]  /*3de0*/  HMMA.16816.F32.BF16 R32, R16, R62, R28 ;  /* 0x0000003e1020723c */ /* 0x000fe2000004181c */
[----:B------:R-:W-:Y:S07]  /*3df0*/  LDSM.16.M88.4 R60, [R193+0x5800] ;  /* 0x00580000c13c783b */ /* 0x000fee0000000200 */
[----:B-----5:R-:W-:Y:S01]  /*3e00*/  HMMA.16816.F32.BF16 R68, R20, R56, R48 ;  /* 0x000000381444723c */ /* 0x020fe20000041830 */
[----:B------:R-:W5:Y:S07]  /*3e10*/  LDSM.16.M88.4 R48, [R0+0x3800] ;  /* 0x003800000030783b */ /* 0x000f6e0000000200 */
[----:B---3--:R-:W-:Y:S01]  /*3e20*/  HMMA.16816.F32.BF16 R28, R12, R80, R4 ;  /* 0x000000500c1c723c */ /* 0x008fe20000041804 */
[----:B------:R-:W3:Y:S07]  /*3e30*/  LDSM.16.M88.4 R4, [R189+0x8000] ;  /* 0x00800000bd04783b */ /* 0x000eee0000000200 */
[----:B------:R-:W-:Y:S01]  /*3e40*/  HMMA.16816.F32.BF16 R40, R24, R94, R72 ;  /* 0x0000005e1828723c */ /* 0x000fe20000041848 */
[----:B------:R-:W3:Y:S07]  /*3e50*/  LDSM.16.M88.4 R72, [R193+0x5000] ;  /* 0x00500000c148783b */ /* 0x000eee0000000200 */
[----:B------:R-:W-:Y:S08]  /*3e60*/  HMMA.16816.F32.BF16 R56, R20, R58, R76 ;  /* 0x0000003a1438723c */ /* 0x000ff0000004184c */
[----:B-1----:R-:W-:Y:S08]  /*3e70*/  HMMA.16816.F32.BF16 R36, R16, R52, R36 ;  /* 0x000000341024723c */ /* 0x002ff00000041824 */
[----:B------:R-:W-:Y:S01]  /*3e80*/  HMMA.16816.F32.BF16 R32, R12, R82, R32 ;  /* 0x000000520c20723c */ /* 0x000fe20000041820 */
[----:B------:R-:W1:Y:S07]  /*3e90*/  LDSM.16.M88.4 R80, [R2+0x4800] ;  /* 0x004800000250783b */ /* 0x000e6e0000000200 */
[----:B--2---:R-:W-:Y:S08]  /*3ea0*/  HMMA.16816.F32.BF16 R20, R8, R64, R28 ;  /* 0x000000400814723c */ /* 0x004ff0000004181c */
[----:B----4-:R-:W-:Y:S08]  /*3eb0*/  HMMA.16816.F32.BF16 R28, R24, R44, R96 ;  /* 0x0000002c181c723c */ /* 0x010ff00000041860 */
[----:B------:R-:W-:Y:S01]  /*3ec0*/  HMMA.16816.F32.BF16 R40, R16, R54, R40 ;  /* 0x000000361028723c */ /* 0x000fe20000041828 */
[----:B------:R-:W-:Y:S07]  /*3ed0*/  LDSM.16.M88.4 R52, [R2+0x5000] ;  /* 0x005000000234783b */ /* 0x000fee0000000200 */
[C---:B-----5:R-:W-:Y:S01]  /*3ee0*/  HMMA.16816.F32.BF16 R96, R24.reuse, R48, R68 ;  /* 0x000000301860723c */ /* 0x060fe20000041844 */
[----:B------:R-:W2:Y:S07]  /*3ef0*/  LDSM.16.M88.4 R68, [R3+0x5000] ;  /* 0x005000000344783b */ /* 0x000eae0000000200 */
[----:B------:R-:W-:Y:S08]  /*3f00*/  HMMA.16816.F32.BF16 R76, R24, R46, R100 ;  /* 0x0000002e184c723c */ /* 0x000ff00000041864 */
[----:B------:R-:W-:Y:S08]  /*3f10*/  HMMA.16816.F32.BF16 R36, R12, R88, R36 ;  /* 0x000000580c24723c */ /* 0x000ff00000041824 */
[----:B------:R-:W-:Y:S01]  /*3f20*/  HMMA.16816.F32.BF16 R32, R8, R66, R32 ;  /* 0x000000420820723c */ /* 0x000fe20000041820 */
[----:B------:R4:W-:Y:S07]  /*3f30*/  LDSM.16.M88.4 R64, [R3+0x5800] ;  /* 0x005800000340783b */ /* 0x0009ee0000000200 */
[----:B---3--:R-:W-:Y:S08]  /*3f40*/  HMMA.16816.F32.BF16 R44, R4, R84, R20 ;  /* 0x00000054042c723c */ /* 0x008ff00000041814 */
[----:B------:R-:W-:Y:S08]  /*3f50*/  HMMA.16816.F32.BF16 R20, R16, R72, R28 ;  /* 0x000000481014723c */ /* 0x000ff0000004181c */
[----:B------:R-:W-:Y:S01]  /*3f60*/  HMMA.16816.F32.BF16 R92, R24, R50, R56 ;  /* 0x00000032185c723c */ /* 0x000fe20000041838 */
[----:B------:R-:W3:Y:S04]  /*3f70*/  LDSM.16.M88.4 R48, [R0+0x4800] ;  /* 0x004800000030783b */ /* 0x000ee80000000200 */
[----:B------:R-:W5:Y:S03]  /*3f80*/  LDSM.16.M88.4 R56, [R0+0x5000] ;  /* 0x005000000038783b */ /* 0x000f660000000200 */
[----:B------:R-:W-:Y:S01]  /*3f90*/  HMMA.16816.F32.BF16 R28, R12, R90, R40 ;  /* 0x0000005a0c1c723c */ /* 0x000fe20000041828 */
[----:B------:R-:W-:-:S04]  /*3fa0*/  FMUL.FTZ R24, R44, c[0x0][0x320] ;  /* 0x0000c8002c187a20 */ /* 0x000fc80000410000 */
[----:B------:R2:W2:Y:S03]  /*3fb0*/  MUFU.TANH R73, R24 ;  /* 0x0000001800497308 */ /* 0x0004a60000002400 */
[----:B-1----:R-:W-:Y:S08]  /*3fc0*/  HMMA.16816.F32.BF16 R40, R8, R80, R36 ;  /* 0x000000500828723c */ /* 0x002ff00000041824 */
[----:B------:R-:W-:Y:S01]  /*3fd0*/  HMMA.16816.F32.BF16 R36, R4, R86, R32 ;  /* 0x000000560424723c */ /* 0x000fe20000041820 */
[----:B--2---:R-:W-:-:S07]  /*3fe0*/  FMUL.FTZ R24, R45, c[0x0][0x320] ;  /* 0x0000c8002d187a20 */ /* 0x004fce0000410000 */
[----:B------:R-:W-:Y:S01]  /*3ff0*/  HMMA.16816.F32.BF16 R32, R16, R74, R76 ;  /* 0x0000004a1020723c */ /* 0x000fe2000004184c */
[----:B------:R1:W2:Y:S11]  /*4000*/  MUFU.TANH R72, R24 ;  /* 0x0000001800487308 */ /* 0x0002b60000002400 */
[----:B------:R-:W-:Y:S04]  /*4010*/  @!UPT UIADD3 URZ, URZ, URZ, URZ ;  /* 0x0000003f3f3ff290 */ /* 0x000fe8000fffe03f */
[----:B----4-:R-:W-:Y:S01]  /*4020*/  FMUL.FTZ R3, R36, c[0x0][0x320] ;  /* 0x0000c80024037a20 */ /* 0x010fe20000410000 */
[C---:B-1----:R-:W-:Y:S03]  /*4030*/  HMMA.16816.F32.BF16 R24, R12.reuse, R68, R20 ;  /* 0x000000440c18723c */ /* 0x042fe60000041814 */
[----:B------:R1:W4:Y:S04]  /*4040*/  MUFU.TANH R68, R3 ;  /* 0x0000000300447308 */ /* 0x0003280000002400 */
[----:B------:R-:W-:Y:S01]  /*4050*/  FMUL.FTZ R20, R46, c[0x0][0x320] ;  /* 0x0000c8002e147a20 */ /* 0x000fe20000410000 */
[----:B------:R-:W-:Y:S03]  /*4060*/  HMMA.16816.F32.BF16 R32, R12, R70, R32 ;  /* 0x000000460c20723c */ /* 0x000fe60000041820 */
[----:B------:R2:W2:Y:S01]  /*4070*/  MUFU.TANH R74, R20 ;  /* 0x00000014004a7308 */ /* 0x0004a20000002400 */
[----:B-1----:R-:W-:-:S04]  /*4080*/  FMUL.FTZ R3, R37, c[0x0][0x320] ;  /* 0x0000c80025037a20 */ /* 0x002fc80000410000 */
[----:B--2---:R-:W-:Y:S07]  /*4090*/  HMMA.16816.F32.BF16 R20, R8, R82, R28 ;  /* 0x000000520814723c */ /* 0x004fee000004181c */
[----:B------:R-:W-:Y:S02]  /*40a0*/  FMUL.FTZ R28, R47, c[0x0][0x320] ;  /* 0x0000c8002f1c7a20 */ /* 0x000fe40000410000 */
[----:B---3--:R-:W-:Y:S02]  /*40b0*/  HMMA.16816.F32.BF16 R44, R4, R48, R40 ;  /* 0x00000030042c723c */ /* 0x008fe40000041828 */
[----:B------:R1:W2:Y:S06]  /*40c0*/  MUFU.TANH R69, R28 ;  /* 0x0000001c00457308 */ /* 0x0002ac0000002400 */
[C---:B------:R-:W-:Y:S02]  /*40d0*/  HMMA.16816.F32.BF16 R40, R16.reuse, R60, R96 ;  /* 0x0000003c1028723c */ /* 0x040fe40000041860 */
[----:B------:R3:W2:Y:S06]  /*40e0*/  MUFU.TANH R60, R3 ;  /* 0x00000003003c7308 */ /* 0x0006ac0000002400 */
[----:B------:R-:W-:Y:S08]  /*40f0*/  HMMA.16816.F32.BF16 R16, R16, R62, R92 ;  /* 0x0000003e1010723c */ /* 0x000ff0000004185c */
[----:B-1----:R-:W-:Y:S01]  /*4100*/  HMMA.16816.F32.BF16 R28, R8, R52, R24 ;  /* 0x00000034081c723c */ /* 0x002fe20000041818 */
[----:B---3--:R-:W-:-:S04]  /*4110*/  FMUL.FTZ R3, R38, c[0x0][0x320] ;  /* 0x0000c80026037a20 */ /* 0x008fc80000410000 */
[----:B------:R1:W3:Y:S03]  /*4120*/  MUFU.TANH R61, R3 ;  /* 0x00000003003d7308 */ /* 0x0002e60000002400 */
[----:B------:R-:W-:Y:S01]  /*4130*/  HMMA.16816.F32.BF16 R24, R8, R54, R32 ;  /* 0x000000360818723c */ /* 0x000fe20000041820 */
[----:B------:R-:W-:Y:S01]  /*4140*/  LDSM.16.M88.4 R32, [R0+0x5800] ;  /* 0x005800000020783b */ /* 0x000fe20000000200 */
[----:B-1----:R-:W-:-:S06]  /*4150*/  FMUL.FTZ R3, R39, c[0x0][0x320] ;  /* 0x0000c80027037a20 */ /* 0x002fcc0000410000 */
[----:B------:R-:W-:Y:S01]  /*4160*/  HMMA.16816.F32.BF16 R36, R4, R50, R20 ;  /* 0x000000320424723c */ /* 0x000fe20000041814 */
[----:B------:R1:W2:Y:S01]  /*4170*/  LDSM.16.M88.4 R48, [R2+0x5800] ;  /* 0x005800000230783b */ /* 0x0002a20000000200 */
[----:B------:R3:W1:Y:S06]  /*4180*/  MUFU.TANH R52, R3 ;  /* 0x0000000300347308 */ /* 0x00066c0000002400 */
[----:B------:R-:W-:Y:S08]  /*4190*/  HMMA.16816.F32.BF16 R20, R12, R64, R40 ;  /* 0x000000400c14723c */ /* 0x000ff00000041828 */
[----:B-----5:R-:W-:Y:S01]  /*41a0*/  HMMA.16816.F32.BF16 R28, R4, R56, R28 ;  /* 0x00000038041c723c */ /* 0x020fe2000004181c */
[----:B---3--:R-:W-:-:S04]  /*41b0*/  FMUL.FTZ R3, R44, c[0x0][0x320] ;  /* 0x0000c8002c037a20 */ /* 0x008fc80000410000 */
[----:B------:R-:W3:Y:S01]  /*41c0*/  MUFU.TANH R44, R3 ;  /* 0x00000003002c7308 */ /* 0x000ee20000002400 */
[----:B-1----:R-:W-:Y:S02]  /*41d0*/  FMUL.FTZ R2, R45, c[0x0][0x320] ;  /* 0x0000c8002d027a20 */ /* 0x002fe40000410000 */
[----:B------:R-:W-:Y:S01]  /*41e0*/  HMMA.16816.F32.BF16 R12, R12, R66, R16 ;  /* 0x000000420c0c723c */ /* 0x000fe20000041810 */
[----:B------:R-:W-:-:S04]  /*41f0*/  FMUL.FTZ R0, R37, c[0x0][0x320] ;  /* 0x0000c80025007a20 */ /* 0x000fc80000410000 */
[----:B------:R1:W1:Y:S03]  /*4200*/  MUFU.TANH R45, R2 ;  /* 0x00000002002d7308 */ /* 0x0002660000002400 */
[----:B--2---:R-:W-:Y:S01]  /*4210*/  HMMA.16816.F32.BF16 R16, R8, R48, R20 ;  /* 0x000000300810723c */ /* 0x004fe20000041814 */
[----:B-1----:R-:W-:-:S07]  /*4220*/  FMUL.FTZ R2, R46, c[0x0][0x320] ;  /* 0x0000c8002e027a20 */ /* 0x002fce0000410000 */
[----:B------:R-:W-:Y:S01]  /*4230*/  HMMA.16816.F32.BF16 R20, R4, R58, R24 ;  /* 0x0000003a0414723c */ /* 0x000fe20000041818 */
[----:B------:R1:W2:Y:S07]  /*4240*/  MUFU.TANH R42, R2 ;  /* 0x00000002002a7308 */ /* 0x0002ae0000002400 */
[----:B------:R-:W-:Y:S08]  /*4250*/  HMMA.16816.F32.BF16 R8, R8, R50, R12 ;  /* 0x000000320808723c */ /* 0x000ff0000004180c */
[----:B------:R-:W-:Y:S01]  /*4260*/  HMMA.16816.F32.BF16 R12, R4, R32, R16 ;  /* 0x00000020040c723c */ /* 0x000fe20000041810 */
[----:B-1----:R-:W-:-:S04]  /*4270*/  FMUL.FTZ R2, R47, c[0x0][0x320] ;  /* 0x0000c8002f027a20 */ /* 0x002fc80000410000 */
[----:B------:R1:W1:Y:S11]  /*4280*/  MUFU.TANH R41, R2 ;  /* 0x0000000200297308 */ /* 0x0002760000002400 */
[----:B------:R-:W-:Y:S01]  /*4290*/  HMMA.16816.F32.BF16 R8, R4, R34, R8 ;  /* 0x000000220408723c */ /* 0x000fe20000041808 */
[----:B-1----:R-:W-:-:S02]  /*42a0*/  FMUL.FTZ R2, R36, c[0x0][0x320] ;  /* 0x0000c80024027a20 */ /* 0x002fc40000410000 */
[----:B------:R1:W1:Y:S05]  /*42b0*/  MUFU.TANH R36, R0 ;  /* 0x0000000000247308 */ /* 0x00026a0000002400 */
[----:B------:R-:W-:-:S03]  /*42c0*/  FMUL.FTZ R3, R15, c[0x0][0x320] ;  /* 0x0000c8000f037a20 */ /* 0x000fc60000410000 */
[----:B------:R5:W2:Y:S01]  /*42d0*/  MUFU.TANH R40, R2 ;  /* 0x0000000200287308 */ /* 0x000aa20000002400 */
[----:B-1----:R-:W-:-:S07]  /*42e0*/  FMUL.FTZ R0, R38, c[0x0][0x320] ;  /* 0x0000c80026007a20 */ /* 0x002fce0000410000 */
[----:B------:R1:W1:Y:S01]  /*42f0*/  MUFU.TANH R38, R0 ;  /* 0x0000000000267308 */ /* 0x0002620000002400 */
[----:B-----5:R-:W-:Y:S02]  /*4300*/  FMUL.FTZ R2, R14, c[0x0][0x320] ;  /* 0x0000c8000e027a20 */ /* 0x020fe40000410000 */
[----:B-1----:R-:W-:-:S05]  /*4310*/  FMUL.FTZ R0, R39, c[0x0][0x320] ;  /* 0x0000c80027007a20 */ /* 0x002fca0000410000 */
        /* <DEDUP_REMOVED lines=12> */
[----:B------:R-:W1:Y:S08]  /*43e0*/  MUFU.TANH R21, R3 ;  /* 0x0000000300157308 */ /* 0x000e700000002400 */
[----:B------:R5:W1:Y:S02]  /*43f0*/  MUFU.TANH R17, R0 ;  /* 0x0000000000117308 */ /* 0x000a640000002400 */
[----:B-----5:R-:W-:-:S06]  /*4400*/  FMUL.FTZ R0, R22, c[0x0][0x320] ;  /* 0x0000c80016007a20 */ /* 0x020fcc0000410000 */
        /* <DEDUP_REMOVED lines=8> */
[----:B-----5:R-:W-:-:S04]  /*4490*/  IADD3 R0, R233, R226, RZ ;  /* 0x000000e2e9007210 */ /* 0x020fc80007ffe0ff */
[----:B------:R-:W-:Y:S01]  /*44a0*/  MOV R4, R0 ;  /* 0x0000000000047202 */ /* 0x000fe20000000f00 */
[----:B------:R-:W-:-:S04]  /*44b0*/  @P2 IMAD.HI.U32 R2, R0, c[0x0][0x2c8], RZ ;  /* 0x0000b20000022a27 */ /* 0x000fc800078e00ff */
[----:B------:R-:W-:Y:S01]  /*44c0*/  FMUL.FTZ R0, R8, c[0x0][0x320] ;  /* 0x0000c80008007a20 */ /* 0x000fe20000410000 */
[----:B------:R-:W-:Y:S01]  /*44d0*/  @P2 SHF.R.U32.HI R4, RZ, c[0x0][0x2cc], R2 ;  /* 0x0000b300ff042a19 */ /* 0x000fe20000011602 */
[----:B------:R-:W-:Y:S01]  /*44e0*/  FMUL.FTZ R2, R11, c[0x0][0x320] ;  /* 0x0000c8000b027a20 */ /* 0x000fe20000410000 */
[----:B------:R-:W-:Y:S01]  /*44f0*/  IADD3 R8, -R214, R215, -R104 ;  /* 0x000000d7d6087210 */ /* 0x000fe20007ffe968 */
[----:B------:R5:W1:Y:S02]  /*4500*/  MUFU.TANH R12, R0 ;  /* 0x00000000000c7308 */ /* 0x000a640000002400 */
[----:B------:R-:W1:Y:S06]  /*4510*/  SHFL.IDX PT, R3, R4, RZ, 0x1c1f ;  /* 0x001c1fff04037589 */ /* 0x000e6c00000e0000 */
[----:B------:R-:W1:Y:S01]  /*4520*/  MUFU.TANH R19, R2 ;  /* 0x0000000200137308 */ /* 0x000e620000002400 */
[----:B-----5:R-:W-:-:S07]  /*4530*/  FMUL.FTZ R0, R9, c[0x0][0x320] ;  /* 0x0000c80009007a20 */ /* 0x020fce0000410000 */
[----:B------:R5:W1:Y:S02]  /*4540*/  MUFU.TANH R9, R0 ;  /* 0x0000000000097308 */ /* 0x000a640000002400 */
[----:B-----5:R-:W-:-:S06]  /*4550*/  FMUL.FTZ R0, R10, c[0x0][0x320] ;  /* 0x0000c8000a007a20 */ /* 0x020fcc0000410000 */
[----:B------:R5:W1:Y:S02]  /*4560*/  MUFU.TANH R20, R0 ;  /* 0x0000000000147308 */ /* 0x000a640000002400 */
[----:B-----5:R-:W-:-:S04]  /*4570*/  IADD3 R0, R215, 0x1, -R104 ;  /* 0x00000001d7007810 */ /* 0x020fc80007ffe868 */
[----:B------:R-:W-:-:S04]  /*4580*/  IADD3 R0, -R216, R0, -R214 ;  /* 0x00000000d8007210 */ /* 0x000fc80007ffe9d6 */
[C---:B------:R-:W-:Y:S02]  /*4590*/  IADD3 R6, R0.reuse, c[0x0][0x328], RZ ;  /* 0x0000ca0000067a10 */ /* 0x040fe40007ffe0ff */
[----:B------:R-:W-:Y:S02]  /*45a0*/  IADD3 R7, R0, UR4, RZ ;  /* 0x0000000400077c10 */ /* 0x000fe4000fffe0ff */
[-C--:B-1----:R-:W-:Y:S02]  /*45b0*/  IADD3 R2, R6, R3.reuse, RZ ;  /* 0x0000000306027210 */ /* 0x082fe40007ffe0ff */
[----:B------:R-:W-:Y:S02]  /*45c0*/  IADD3 R0, R7, R3, RZ ;  /* 0x0000000307007210 */ /* 0x000fe40007ffe0ff */
[----:B------:R-:W-:Y:S01]  /*45d0*/  IMNMX R2, R8, R2, PT ;  /* 0x0000000208027217 */ /* 0x000fe20003800200 */
[----:B------:R-:W-:Y:S05]  /*45e0*/  @!P1 BRA `(.L_x_1659) ;  /* 0x0000015000009947 */ /* 0x000fea0003800000 */
[----:B--234-:R-:W-:Y:S01]  /*45f0*/  IADD3 R3, -R216, R215, R3 ;  /* 0x000000d7d8037210 */ /* 0x01cfe20007ffe103 */
        /* <DEDUP_REMOVED lines=10> */
.L_x_1661:
[----:B------:R-:W-:-:S04]  /*46a0*/  MOV R5, c[0x0][0x32c] ;  /* 0x0000cb0000057a02 */ /* 0x000fc80000000f00 */
[----:B------:R-:W-:-:S13]  /*46b0*/  ISETP.NE.AND P0, PT, R5, 0x1, PT ;  /* 0x000000010500780c */ /* 0x000fda0003f05270 */
[----:B------:R-:W-:-:S05]  /*46c0*/  @P0 IMAD.HI.U32 R5, R3, c[0x0][0x330], RZ ;  /* 0x0000cc0003050a27 */ /* 0x000fca00078e00ff */
[----:B------:R-:W-:Y:S02]  /*46d0*/  @P0 SHF.R.U32.HI R3, RZ, c[0x0][0x334], R5 ;  /* 0x0000cd00ff030a19 */ /* 0x000fe40000011605 */
.L_x_1662:
[----:B------:R-:W-:Y:S05]  /*46e0*/  BSYNC B0 ;  /* 0x0000000000007941 */ /* 0x000fea0003800000 */
.L_x_1660:
[----:B------:R-:W-:-:S04]  /*46f0*/  IMAD R3, R3, c[0x0][0x32c], -R104 ;  /* 0x0000cb0003037a24 */ /* 0x000fc800078e0a68 */
[----:B------:R-:W-:-:S05]  /*4700*/  IMAD.IADD R3, R3, 0x1, -R214 ;  /* 0x0000000103037824 */ /* 0x000fca00078e0ad6 */
[----:B------:R-:W-:Y:S02]  /*4710*/  IADD3 R5, R3, c[0x0][0x32c], RZ ;  /* 0x0000cb0003057a10 */ /* 0x000fe40007ffe0ff */
[----:B------:R-:W-:Y:S02]  /*4720*/  IMNMX R0, R0, R3, !PT ;  /* 0x0000000300007217 */ /* 0x000fe40007800200 */
[----:B------:R-:W-:Y:S02]  /*4730*/  IMNMX R2, R2, R5, PT ;  /* 0x0000000502027217 */ /* 0x000fe40003800200 */
.L_x_1659:
[----:B--234-:R-:W-:Y:S01]  /*4740*/  ISETP.GT.AND P0, PT, R205, RZ, PT ;  /* 0x000000ffcd00720c */ /* 0x01cfe20003f04270 */
[----:B------:R-:W1:Y:S03]  /*4750*/  SHFL.IDX PT, R3, R4, 0x1, 0x1c1f ;  /* 0x003c1f0004037f89 */ /* 0x000e6600000e0000 */
[C---:B------:R-:W-:Y:S02]  /*4760*/  ISETP.GT.AND P4, PT, R0.reuse, RZ, P0 ;  /* 0x000000ff0000720c */ /* 0x040fe40000784270 */
[----:B------:R-:W-:-:S02]  /*4770*/  ISETP.GT.AND P6, PT, R0, 0x1, P0 ;  /* 0x000000010000780c */ /* 0x000fc400007c4270 */
[----:B------:R-:W-:Y:S02]  /*4780*/  ISETP.LT.OR P4, PT, R2, 0x1, P4 ;  /* 0x000000010200780c */ /* 0x000fe40002781670 */
[C---:B------:R-:W-:Y:S02]  /*4790*/  ISETP.GT.AND P5, PT, R0.reuse, 0x8, P0 ;  /* 0x000000080000780c */ /* 0x040fe400007a4270 */
[----:B------:R-:W-:Y:S02]  /*47a0*/  FSEL R10, R73, -INF , !P4 ;  /* 0xff800000490a7808 */ /* 0x000fe40006000000 */
[----:B------:R-:W-:Y:S02]  /*47b0*/  ISETP.GT.AND P4, PT, R0, 0x9, P0 ;  /* 0x000000090000780c */ /* 0x000fe40000784270 */
[C---:B------:R-:W-:Y:S02]  /*47c0*/  ISETP.LT.OR P6, PT, R2.reuse, 0x2, P6 ;  /* 0x000000020200780c */ /* 0x040fe400037c1670 */
[----:B------:R-:W-:-:S02]  /*47d0*/  ISETP.LT.OR P5, PT, R2, 0x9, P5 ;  /* 0x000000090200780c */ /* 0x000fc40002fa1670 */
[----:B------:R-:W-:Y:S02]  /*47e0*/  ISETP.LT.OR P4, PT, R2, 0xa, P4 ;  /* 0x0000000a0200780c */ /* 0x000fe40002781670 */
[----:B------:R-:W-:Y:S02]  /*47f0*/  FSEL R11, R72, -INF , !P6 ;  /* 0xff800000480b7808 */ /* 0x000fe40007000000 */
[----:B------:R-:W-:Y:S02]  /*4800*/  FSEL R14, R68, -INF , !P5 ;  /* 0xff800000440e7808 */ /* 0x000fe40006800000 */
[----:B------:R-:W-:Y:S02]  /*4810*/  FSEL R15, R60, -INF , !P4 ;  /* 0xff8000003c0f7808 */ /* 0x000fe40006000000 */
[C---:B------:R-:W-:Y:S02]  /*4820*/  ISETP.GT.AND P6, PT, R0.reuse, 0x10, P0 ;  /* 0x000000100000780c */ /* 0x040fe400007c4270 */
[----:B------:R-:W-:-:S02]  /*4830*/  ISETP.GT.AND P5, PT, R0, 0x11, P0 ;  /* 0x000000110000780c */ /* 0x000fc400007a4270 */
[----:B------:R-:W-:Y:S02]  /*4840*/  ISETP.GT.AND P4, PT, R0, 0x18, P0 ;  /* 0x000000180000780c */ /* 0x000fe40000784270 */
[C---:B------:R-:W-:Y:S02]  /*4850*/  ISETP.LT.OR P6, PT, R2.reuse, 0x11, P6 ;  /* 0x000000110200780c */ /* 0x040fe400037c1670 */
[C---:B------:R-:W-:Y:S02]  /*4860*/  ISETP.LT.OR P5, PT, R2.reuse, 0x12, P5 ;  /* 0x000000120200780c */ /* 0x040fe40002fa1670 */
[----:B------:R-:W-:Y:S02]  /*4870*/  ISETP.LT.OR P4, PT, R2, 0x19, P4 ;  /* 0x000000190200780c */ /* 0x000fe40002781670 */
[----:B------:R-:W-:Y:S02]  /*4880*/  FSEL R44, R44, -INF , !P6 ;  /* 0xff8000002c2c7808 */ /* 0x000fe40007000000 */
[----:B------:R-:W-:-:S02]  /*4890*/  FSEL R45, R45, -INF , !P5 ;  /* 0xff8000002d2d7808 */ /* 0x000fc40006800000 */
[----:B------:R-:W-:Y:S02]  /*48a0*/  FSEL R46, R40, -INF , !P4 ;  /* 0xff800000282e7808 */ /* 0x000fe40006000000 */
[C---:B------:R-:W-:Y:S02]  /*48b0*/  ISETP.GT.AND P6, PT, R0.reuse, 0x19, P0 ;  /* 0x000000190000780c */ /* 0x040fe400007c4270 */
[C---:B------:R-:W-:Y:S02]  /*48c0*/  ISETP.GT.AND P5, PT, R0.reuse, 0x20, P0 ;  /* 0x000000200000780c */ /* 0x040fe400007a4270 */
        /* <DEDUP_REMOVED lines=18> */
[----:B------:R-:W-:Y:S01]  /*49f0*/  ISETP.GT.AND P4, PT, R0, 0x39, P0 ;  /* 0x000000390000780c */ /* 0x000fe20000784270 */
[----:B-1----:R-:W-:Y:S01]  /*4a00*/  IMAD.IADD R0, R6, 0x1, R3 ;  /* 0x0000000106007824 */ /* 0x002fe200078e0203 */
[C---:B------:R-:W-:Y:S02]  /*4a10*/  ISETP.LT.OR P6, PT, R2.reuse, 0x32, P6 ;  /* 0x000000320200780c */ /* 0x040fe400037c1670 */
[----:B------:R-:W-:-:S02]  /*4a20*/  ISETP.LT.OR P5, PT, R2, 0x39, P5 ;  /* 0x000000390200780c */ /* 0x000fc40002fa1670 */
[----:B------:R-:W-:Y:S02]  /*4a30*/  ISETP.LT.OR P4, PT, R2, 0x3a, P4 ;  /* 0x0000003a0200780c */ /* 0x000fe40002781670 */
[----:B------:R-:W-:Y:S01]  /*4a40*/  IMNMX R2, R8, R0, PT ;  /* 0x0000000008027217 */ /* 0x000fe20003800200 */
[----:B------:R-:W-:Y:S01]  /*4a50*/  IMAD.IADD R0, R7, 0x1, R3 ;  /* 0x0000000107007824 */ /* 0x000fe200078e0203 */
[----:B------:R-:W-:Y:S02]  /*4a60*/  FSEL R202, R13, -INF , !P6 ;  /* 0xff8000000dca7808 */ /* 0x000fe40007000000 */
[----:B------:R-:W-:Y:S02]  /*4a70*/  FSEL R203, R12, -INF , !P5 ;  /* 0xff8000000ccb7808 */ /* 0x000fe40006800000 */
[----:B------:R-:W-:Y:S01]  /*4a80*/  FSEL R204, R9, -INF , !P4 ;  /* 0xff80000009cc7808 */ /* 0x000fe20006000000 */
        /* <DEDUP_REMOVED lines=12> */
.L_x_1665:
[----:B------:R-:W-:-:S04]  /*4b50*/  MOV R4, c[0x0][0x32c] ;  /* 0x0000cb0000047a02 */ /* 0x000fc80000000f00 */
[----:B------:R-:W-:-:S13]  /*4b60*/  ISETP.NE.AND P4, PT, R4, 0x1, PT ;  /* 0x000000010400780c */ /* 0x000fda0003f85270 */
[----:B------:R-:W-:-:S05]  /*4b70*/  @P4 IMAD.HI.U32 R4, R3, c[0x0][0x330], RZ ;  /* 0x0000cc0003044a27 */ /* 0x000fca00078e00ff */
[----:B------:R-:W-:Y:S02]  /*4b80*/  @P4 SHF.R.U32.HI R3, RZ, c[0x0][0x334], R4 ;  /* 0x0000cd00ff034a19 */ /* 0x000fe40000011604 */
.L_x_1666:
[----:B------:R-:W-:Y:S05]  /*4b90*/  BSYNC B0 ;  /* 0x0000000000007941 */ /* 0x000fea0003800000 */
.L_x_1664:
[----:B------:R-:W-:-:S04]  /*4ba0*/  IMAD R3, R3, c[0x0][0x32c], -R104 ;  /* 0x0000cb0003037a24 */ /* 0x000fc800078e0a68 */
[----:B------:R-:W-:-:S05]  /*4bb0*/  IMAD.IADD R3, R3, 0x1, -R214 ;  /* 0x0000000103037824 */ /* 0x000fca00078e0ad6 */
[----:B------:R-:W-:Y:S02]  /*4bc0*/  IADD3 R4, R3, c[0x0][0x32c], RZ ;  /* 0x0000cb0003047a10 */ /* 0x000fe40007ffe0ff */
[----:B------:R-:W-:Y:S02]  /*4bd0*/  IMNMX R0, R0, R3, !PT ;  /* 0x0000000300007217 */ /* 0x000fe40007800200 */
[----:B------:R-:W-:Y:S02]  /*4be0*/  IMNMX R2, R2, R4, PT ;  /* 0x0000000402027217 */ /* 0x000fe40003800200 */
.L_x_1663:
[----:B------:R-:W2:Y:S01]  /*4bf0*/  LDL R48, [R1+0x28] ;  /* 0x0000280001307983 */ /* 0x000ea20000100800 */
[----:B------:R-:W-:Y:S01]  /*4c00*/  FMNMX.FTZ R3, R10, R11, !PT ;  /* 0x0000000b0a037209 */ /* 0x000fe20007810000 */
[----:B------:R-:W-:-:S04]  /*4c10*/  DEPBAR.LE SB0, 0x2 ;  /* 0x000080800000791a */ /* 0x000fc80000000000 */
[----:B------:R-:W-:Y:S01]  /*4c20*/  FMNMX.FTZ R3, R14, R3, !PT ;  /* 0x000000030e037209 */ /* 0x000fe20007810000 */
[----:B------:R-:W-:Y:S01]  /*4c30*/  IMAD.IADD R16, R192, 0x1, R195 ;  /* 0x00000001c0107824 */ /* 0x000fe200078e02c3 */
[----:B------:R-:W-:Y:S01]  /*4c40*/  BAR.SYNC.DEFER_BLOCKING 0x0 ;  /* 0x0000000000007b1d */ /* 0x000fe20000010000 */
[C---:B------:R-:W-:Y:S02]  /*4c50*/  ISETP.GT.AND P6, PT, R0.reuse, RZ, P0 ;  /* 0x000000ff0000720c */ /* 0x040fe400007c4270 */
[----:B------:R-:W-:Y:S02]  /*4c60*/  FMNMX.FTZ R3, R15, R3, !PT ;  /* 0x000000030f037209 */ /* 0x000fe40007810000 */
[----:B------:R-:W-:Y:S01]  /*4c70*/  ISETP.GT.AND P5, PT, R0, 0x1, P0 ;  /* 0x000000010000780c */ /* 0x000fe200007a4270 */
[----:B------:R-:W-:Y:S01]  /*4c80*/  BSSY B0, `(.L_x_1667) ;  /* 0x0000173000007945 */ /* 0x000fe20003800000 */
[----:B------:R-:W-:Y:S02]  /*4c90*/  FMNMX.FTZ R3, R44, R3, !PT ;  /* 0x000000032c037209 */ /* 0x000fe40007810000 */
[----:B------:R-:W-:-:S02]  /*4ca0*/  ISETP.LT.OR P6, PT, R2, 0x1, P6 ;  /* 0x000000010200780c */ /* 0x000fc400037c1670 */
[----:B------:R-:W-:Y:S02]  /*4cb0*/  FMNMX.FTZ R3, R45, R3, !PT ;  /* 0x000000032d037209 */ /* 0x000fe40007810000 */
[----:B------:R-:W-:Y:S02]  /*4cc0*/  ISETP.GT.AND P4, PT, R0, 0x8, P0 ;  /* 0x000000080000780c */ /* 0x000fe40000784270 */
[----:B------:R-:W-:Y:S02]  /*4cd0*/  ISETP.LT.OR P5, PT, R2, 0x2, P5 ;  /* 0x000000020200780c */ /* 0x000fe40002fa1670 */
[----:B------:R-:W-:Y:S02]  /*4ce0*/  FSEL R6, R74, -INF , !P6 ;  /* 0xff8000004a067808 */ /* 0x000fe40007000000 */
[----:B------:R-:W-:Y:S02]  /*4cf0*/  FMNMX.FTZ R3, R46, R3, !PT ;  /* 0x000000032e037209 */ /* 0x000fe40007810000 */
[----:B------:R-:W-:-:S02]  /*4d00*/  ISETP.GT.AND P6, PT, R0, 0x9, P0 ;  /* 0x000000090000780c */ /* 0x000fc400007c4270 */
[----:B------:R-:W-:Y:S02]  /*4d10*/  ISETP.LT.OR P4, PT, R2, 0x9, P4 ;  /* 0x000000090200780c */ /* 0x000fe40002781670 */
[----:B------:R-:W-:Y:S02]  /*4d20*/  FSEL R7, R69, -INF , !P5 ;  /* 0xff80000045077808 */ /* 0x000fe40006800000 */
[----:B------:R-:W-:Y:S02]  /*4d30*/  FMNMX.FTZ R3, R47, R3, !PT ;  /* 0x000000032f037209 */ /* 0x000fe40007810000 */
[----:B------:R-:W-:Y:S02]  /*4d40*/  ISETP.GT.AND P5, PT, R0, 0x10, P0 ;  /* 0x000000100000780c */ /* 0x000fe400007a4270 */
[----:B------:R-:W-:Y:S02]  /*4d50*/  ISETP.LT.OR P6, PT, R2, 0xa, P6 ;  /* 0x0000000a0200780c */ /* 0x000fe400037c1670 */
[----:B------:R-:W-:-:S02]  /*4d60*/  FSEL R8, R61, -INF , !P4 ;  /* 0xff8000003d087808 */ /* 0x000fc40006000000 */
[----:B------:R-:W-:Y:S02]  /*4d70*/  FMNMX.FTZ R4, R6, R7, !PT ;  /* 0x0000000706047209 */ /* 0x000fe40007810000 */
[----:B------:R-:W-:Y:S02]  /*4d80*/  FMNMX.FTZ R3, R141, R3, !PT ;  /* 0x000000038d037209 */ /* 0x000fe40007810000 */
[----:B------:R-:W-:Y:S02]  /*4d90*/  ISETP.GT.AND P4, PT, R0, 0x11, P0 ;  /* 0x000000110000780c */ /* 0x000fe40000784270 */
[----:B------:R-:W-:Y:S02]  /*4da0*/  ISETP.LT.OR P5, PT, R2, 0x11, P5 ;  /* 0x000000110200780c */ /* 0x000fe40002fa1670 */
[----:B------:R-:W-:Y:S02]  /*4db0*/  FSEL R9, R52, -INF , !P6 ;  /* 0xff80000034097808 */ /* 0x000fe40007000000 */
        /* <DEDUP_REMOVED lines=9> */
[----:B------:R-:W-:Y:S01]  /*4e50*/  ISETP.LT.OR P6, PT, R2, 0x19, P6 ;  /* 0x000000190200780c */ /* 0x000fe200037c1670 */
[----:B------:R-:W-:Y:S01]  /*4e60*/  LDSM.16.MT88.4 R40, [R16+0x2000] ;  /* 0x002000001028783b */ /* 0x000fe20000004200 */
        /* <DEDUP_REMOVED lines=9> */
[----:B------:R-:W-:Y:S01]  /*4f00*/  ISETP.LT.OR P4, PT, R2, 0x21, P4 ;  /* 0x000000210200780c */ /* 0x000fe20002781670 */
[----:B------:R-:W-:Y:S01]  /*4f10*/  LDSM.16.MT88.4 R36, [R194] ;  /* 0x00000000c224783b */ /* 0x000fe20000004200 */
[----:B------:R-:W-:Y:S02]  /*4f20*/  FMNMX.FTZ R4, R52, R4, !PT ;  /* 0x0000000434047209 */ /* 0x000fe40007810000 */
[----:B------:R-:W-:Y:S02]  /*4f30*/  FMNMX.FTZ R3, R202, R3, !PT ;  /* 0x00000003ca037209 */ /* 0x000fe40007810000 */
[----:B------:R-:W-:Y:S02]  /*4f40*/  ISETP.GT.AND P5, PT, R0, 0x28, P0 ;  /* 0x000000280000780c */ /* 0x000fe400007a4270 */
[----:B------:R-:W-:Y:S02]  /*4f50*/  ISETP.LT.OR P6, PT, R2, 0x22, P6 ;  /* 0x000000220200780c */ /* 0x000fe400037c1670 */
[----:B------:R-:W-:-:S02]  /*4f60*/  FSEL R54, R28, -INF , !P4 ;  /* 0xff8000001c367808 */ /* 0x000fc40006000000 */
[----:B------:R-:W-:Y:S01]  /*4f70*/  FMNMX.FTZ R4, R53, R4, !PT ;  /* 0x0000000435047209 */ /* 0x000fe20007810000 */
[----:B------:R-:W-:Y:S01]  /*4f80*/  LDSM.16.MT88.4 R28, [R195+0x2000] ;  /* 0x00200000c31c783b */ /* 0x000fe20000004200 */
[----:B------:R-:W-:Y:S02]  /*4f90*/  FMNMX.FTZ R3, R203, R3, !PT ;  /* 0x00000003cb037209 */ /* 0x000fe40007810000 */
[----:B------:R-:W-:Y:S02]  /*4fa0*/  ISETP.GT.AND P4, PT, R0, 0x29, P0 ;  /* 0x000000290000780c */ /* 0x000fe40000784270 */
[----:B------:R-:W-:Y:S02]  /*4fb0*/  FSEL R55, R27, -INF , !P6 ;  /* 0xff8000001b377808 */ /* 0x000fe40007000000 */
[----:B------:R-:W-:Y:S02]  /*4fc0*/  ISETP.LT.OR P5, PT, R2, 0x29, P5 ;  /* 0x000000290200780c */ /* 0x000fe40002fa1670 */
[----:B------:R-:W-:-:S02]  /*4fd0*/  FMNMX.FTZ R4, R54, R4, !PT ;  /* 0x0000000436047209 */ /* 0x000fc40007810000 */
[----:B------:R-:W-:Y:S02]  /*4fe0*/  FMNMX.FTZ R3, R204, R3, !PT ;  /* 0x00000003cc037209 */ /* 0x000fe40007810000 */
[----:B------:R-:W-:Y:S02]  /*4ff0*/  ISETP.GT.AND P6, PT, R0, 0x30, P0 ;  /* 0x000000300000780c */ /* 0x000fe400007c4270 */
[----:B------:R-:W-:Y:S01]  /*5000*/  ISETP.LT.OR P4, PT, R2, 0x2a, P4 ;  /* 0x0000002a0200780c */ /* 0x000fe20002781670 */
[----:B------:R-:W1:Y:S01]  /*5010*/  SHFL.BFLY PT, R5, R3, 0x2, 0x1f ;  /* 0x0c401f0003057f89 */ /* 0x000e6200000e0000 */
[----:B------:R-:W-:Y:S02]  /*5020*/  FSEL R102, R26, -INF , !P5 ;  /* 0xff8000001a667808 */ /* 0x000fe40006800000 */
[----:B------:R-:W-:Y:S01]  /*5030*/  FMNMX.FTZ R4, R55, R4, !PT ;  /* 0x0000000437047209 */ /* 0x000fe20007810000 */
[----:B------:R-:W-:Y:S01]  /*5040*/  LDSM.16.MT88.4 R24, [R195] ;  /* 0x00000000c318783b */ /* 0x000fe20000004200 */
        /* <DEDUP_REMOVED lines=8> */
[----:B------:R-:W-:Y:S02]  /*50d0*/  ISETP.GT.AND P0, PT, R0, 0x39, P0 ;  /* 0x000000390000780c */ /* 0x000fe40000704270 */
[C---:B------:R-:W-:Y:S02]  /*50e0*/  ISETP.LT.OR P4, PT, R2.reuse, 0x39, P4 ;  /* 0x000000390200780c */ /* 0x040fe40002781670 */
[----:B------:R-:W-:Y:S02]  /*50f0*/  FSEL R185, R21, -INF , !P5 ;  /* 0xff80000015b97808 */ /* 0x000fe40006800000 */
[----:B------:R-:W-:Y:S02]  /*5100*/  FMNMX.FTZ R0, R159, R4, !PT ;  /* 0x000000049f007209 */ /* 0x000fe40007810000 */
[----:B------:R-:W-:-:S02]  /*5110*/  ISETP.LT.OR P0, PT, R2, 0x3a, P0 ;  /* 0x0000003a0200780c */ /* 0x000fc40000701670 */
[----:B------:R-:W-:Y:S02]  /*5120*/  FSEL R184, R20, -INF , !P4 ;  /* 0xff80000014b87808 */ /* 0x000fe40006000000 */
[----:B------:R-:W-:Y:S02]  /*5130*/  FMNMX.FTZ R2, R185, R0, !PT ;  /* 0x00000000b9027209 */ /* 0x000fe40007810000 */
[----:B------:R-:W-:Y:S02]  /*5140*/  FSEL R19, R19, -INF , !P0 ;  /* 0xff80000013137808 */ /* 0x000fe40004000000 */
[----:B------:R-:W-:Y:S02]  /*5150*/  FMNMX.FTZ R2, R184, R2, !PT ;  /* 0x00000002b8027209 */ /* 0x000fe40007810000 */
[----:B-1----:R-:W-:Y:S02]  /*5160*/  FMNMX.FTZ R0, R3, R5, !PT ;  /* 0x0000000503007209 */ /* 0x002fe40007810000 */
[----:B------:R-:W-:-:S03]  /*5170*/  FMNMX.FTZ R2, R19, R2, !PT ;  /* 0x0000000213027209 */ /* 0x000fc60007810000 */
[----:B------:R-:W1:Y:S04]  /*5180*/  SHFL.BFLY PT, R4, R0, 0x1, 0x1f ;  /* 0x0c201f0000047f89 */ /* 0x000e6800000e0000 */
[----:B------:R-:W3:Y:S01]  /*5190*/  SHFL.BFLY PT, R3, R2, 0x2, 0x1f ;  /* 0x0c401f0002037f89 */ /* 0x000ee200000e0000 */
[----:B-1----:R-:W-:Y:S02]  /*51a0*/  FMNMX.FTZ R101, R0, R4, !PT ;  /* 0x0000000400657209 */ /* 0x002fe40007810000 */
[----:B---3--:R-:W-:-:S03]  /*51b0*/  FMNMX.FTZ R3, R2, R3, !PT ;  /* 0x0000000302037209 */ /* 0x008fc60007810000 */
        /* <DEDUP_REMOVED lines=8> */
[----:B---3--:R-:W-:Y:S01]  /*5240*/  FFMA.FTZ R0, R11, c[0x0][0x2d0], -R2 ;  /* 0x0000b4000b007a23 */ /* 0x008fe20000010802 */
[----:B------:R-:W-:-:S03]  /*5250*/  FSETP.NEU.FTZ.AND P0, PT, R100, -INF , PT ;  /* 0xff8000006400780b */ /* 0x000fc60003f1d000 */
[----:B------:R-:W-:Y:S08]  /*5260*/  MUFU.EX2 R246, R3 ;  /* 0x0000000300f67308 */ /* 0x000ff00000000800 */
[----:B------:R1:W-:Y:S02]  /*5270*/  MUFU.EX2 R245, R0 ;  /* 0x0000000000f57308 */ /* 0x0003e40000000800 */
[----:B-1----:R-:W-:-:S02]  /*5280*/  FFMA.FTZ R0, R14, c[0x0][0x2d0], -R2 ;  /* 0x0000b4000e007a23 */ /* 0x002fc40000010802 */
[----:B------:R-:W1:Y:S04]  /*5290*/  LDSM.16.MT88.4 R12, [R194+0x2000] ;  /* 0x00200000c20c783b */ /* 0x000e680000004200 */
[----:B------:R3:W4:Y:S02]  /*52a0*/  MUFU.EX2 R244, R0 ;  /* 0x0000000000f47308 */ /* 0x0007240000000800 */
[----:B---3--:R-:W-:-:S05]  /*52b0*/  FMUL.FTZ R0, R100, c[0x0][0x2d0] ;  /* 0x0000b40064007a20 */ /* 0x008fca0000410000 */
[----:B------:R-:W-:-:S05]  /*52c0*/  FSEL R0, R0, RZ, P0 ;  /* 0x000000ff00007208 */ /* 0x000fca0000000000 */
[--C-:B------:R-:W-:Y:S02]  /*52d0*/  FFMA.FTZ R4, R7, c[0x0][0x2d0], -R0.reuse ;  /* 0x0000b40007047a23 */ /* 0x100fe40000010800 */
[--C-:B------:R-:W-:Y:S01]  /*52e0*/  FFMA.FTZ R3, R6, c[0x0][0x2d0], -R0.reuse ;  /* 0x0000b40006037a23 */ /* 0x100fe20000010800 */
[----:B----4-:R-:W-:Y:S01]  /*52f0*/  F2FP.BF16.PACK_AB R6, R246, R244 ;  /* 0x000000f4f606723e */ /* 0x010fe200000010ff */
[----:B------:R3:W-:Y:S08]  /*5300*/  MUFU.EX2 R223, R4 ;  /* 0x0000000400df7308 */ /* 0x0007f00000000800 */
[----:B------:R4:W5:Y:S01]  /*5310*/  MUFU.EX2 R229, R3 ;  /* 0x0000000300e57308 */ /* 0x0009620000000800 */
[----:B---3--:R-:W-:Y:S01]  /*5320*/  FFMA.FTZ R4, R8, c[0x0][0x2d0], -R0 ;  /* 0x0000b40008047a23 */ /* 0x008fe20000010800 */
[----:B--2---:R-:W-:Y:S06]  /*5330*/  LDSM.16.MT88.4 R20, [R48] ;  /* 0x000000003014783b */ /* 0x004fec0000004200 */
[----:B------:R2:W-:Y:S01]  /*5340*/  MUFU.EX2 R213, R4 ;  /* 0x0000000400d57308 */ /* 0x0005e20000000800 */
[----:B----4-:R-:W-:Y:S01]  /*5350*/  IMAD.IADD R3, R192, 0x1, R194 ;  /* 0x00000001c0037824 */ /* 0x010fe200078e02c2 */
[----:B-----5:R-:W-:-:S04]  /*5360*/  F2FP.BF16.PACK_AB R5, R223, R229 ;  /* 0x000000e5df05723e */ /* 0x020fc800000010ff */
[----:B------:R-:W-:Y:S01]  /*5370*/  LDSM.16.MT88.4 R32, [R3] ;  /* 0x000000000320783b */ /* 0x000fe20000004200 */
[----:B--2---:R-:W-:-:S03]  /*5380*/  FFMA.FTZ R4, R9, c[0x0][0x2d0], -R0 ;  /* 0x0000b40009047a23 */ /* 0x004fc60000010800 */
[----:B------:R-:W2:Y:S01]  /*5390*/  LDSM.16.MT88.4 R8, [R3+0x2000] ;  /* 0x002000000308783b */ /* 0x000ea20000004200 */
[----:B------:R3:W4:Y:S02]  /*53a0*/  MUFU.EX2 R230, R4 ;  /* 0x0000000400e67308 */ /* 0x0007240000000800 */
[----:B---3--:R-:W-:Y:S02]  /*53b0*/  F2FP.BF16.PACK_AB R4, R245, R247 ;  /* 0x000000f7f504723e */ /* 0x008fe400000010ff */
[----:B----4-:R-:W-:-:S07]  /*53c0*/  F2FP.BF16.PACK_AB R7, R230, R213 ;  /* 0x000000d5e607723e */ /* 0x010fce00000010ff */
[C---:B-1----:R-:W-:Y:S08]  /*53d0*/  HMMA.16816.F32.BF16 R84, R4.reuse, R12, RZ ;  /* 0x0000000c0454723c */ /* 0x042ff000000418ff */
[C---:B------:R-:W-:Y:S01]  /*53e0*/  HMMA.16816.F32.BF16 R80, R4.reuse, R14, RZ ;  /* 0x0000000e0450723c */ /* 0x040fe200000418ff */
[----:B------:R-:W1:Y:S04]  /*53f0*/  LDSM.16.MT88.4 R12, [R48+0x4000] ;  /* 0x00400000300c783b */ /* 0x000e680000004200 */
[----:B------:R-:W-:Y:S03]  /*5400*/  LDSM.16.MT88.4 R48, [R3+0x800] ;  /* 0x000800000330783b */ /* 0x000fe60000004200 */
[C---:B--2---:R-:W-:Y:S07]  /*5410*/  HMMA.16816.F32.BF16 R72, R4.reuse, R8, RZ ;  /* 0x000000080448723c */ /* 0x044fee00000418ff */
[--C-:B------:R-:W-:Y:S01]  /*5420*/  FFMA.FTZ R8, R44, c[0x0][0x2d0], -R2.reuse ;  /* 0x0000b4002c087a23 */ /* 0x100fe20000010802 */
[C---:B------:R-:W-:Y:S03]  /*5430*/  HMMA.16816.F32.BF16 R108, R4.reuse, R32, RZ ;  /* 0x00000020046c723c */ /* 0x040fe600000418ff */
[----:B------:R2:W-:Y:S05]  /*5440*/  MUFU.EX2 R241, R8 ;  /* 0x0000000800f17308 */ /* 0x0005ea0000000800 */
[C---:B------:R-:W-:Y:S01]  /*5450*/  HMMA.16816.F32.BF16 R112, R4.reuse, R34, RZ ;  /* 0x000000220470723c */ /* 0x040fe200000418ff */
[----:B------:R-:W3:Y:S07]  /*5460*/  LDSM.16.MT88.4 R32, [R194+0x4000] ;  /* 0x00400000c220783b */ /* 0x000eee0000004200 */
[----:B------:R-:W-:Y:S01]  /*5470*/  HMMA.16816.F32.BF16 R104, R4, R24, RZ ;  /* 0x000000180468723c */ /* 0x000fe200000418ff */
[----:B--2---:R-:W-:-:S04]  /*5480*/  FFMA.FTZ R8, R45, c[0x0][0x2d0], -R2 ;  /* 0x0000b4002d087a23 */ /* 0x004fc80000010802 */
[----:B------:R2:W4:Y:S03]  /*5490*/  MUFU.EX2 R243, R8 ;  /* 0x0000000800f37308 */ /* 0x0005260000000800 */
[C---:B------:R-:W-:Y:S01]  /*54a0*/  HMMA.16816.F32.BF16 R96, R4.reuse, R26, RZ ;  /* 0x0000001a0460723c */ /* 0x040fe200000418ff */
[----:B------:R-:W5:Y:S07]  /*54b0*/  LDSM.16.MT88.4 R24, [R3+0x4000] ;  /* 0x004000000318783b */ /* 0x000f6e0000004200 */
[----:B------:R-:W-:Y:S01]  /*54c0*/  HMMA.16816.F32.BF16 R92, R4, R20, RZ ;  /* 0x00000014045c723c */ /* 0x000fe200000418ff */
[----:B--2---:R-:W-:-:S07]  /*54d0*/  FFMA.FTZ R8, R46, c[0x0][0x2d0], -R2 ;  /* 0x0000b4002e087a23 */ /* 0x004fce0000010802 */
[C---:B------:R-:W-:Y:S01]  /*54e0*/  HMMA.16816.F32.BF16 R88, R4.reuse, R22, RZ ;  /* 0x000000160458723c */ /* 0x040fe200000418ff */
[----:B------:R-:W2:Y:S01]  /*54f0*/  LDSM.16.MT88.4 R20, [R195+0x4000] ;  /* 0x00400000c314783b */ /* 0x000ea20000004200 */
[----:B------:R1:W-:Y:S06]  /*5500*/  MUFU.EX2 R240, R8 ;  /* 0x0000000800f07308 */ /* 0x0003ec0000000800 */
[C---:B------:R-:W-:Y:S08]  /*5510*/  HMMA.16816.F32.BF16 R120, R4.reuse, R36, RZ ;  /* 0x000000240478723c */ /* 0x040ff000000418ff */
[----:B------:R-:W-:Y:S01]  /*5520*/  HMMA.16816.F32.BF16 R116, R4, R38, RZ ;  /* 0x000000260474723c */ /* 0x000fe200000418ff */
[----:B------:R-:W-:Y:S01]  /*5530*/  LDSM.16.MT88.4 R36, [R16+0x800] ;  /* 0x000800001024783b */ /* 0x000fe20000004200 */
[----:B-1----:R-:W-:-:S03]  /*5540*/  FFMA.FTZ R8, R47, c[0x0][0x2d0], -R2 ;  /* 0x0000b4002f087a23 */ /* 0x002fc60000010802 */
[----:B------:R-:W1:Y:S01]  /*5550*/  LDSM.16.MT88.4 R44, [R194+0x800] ;  /* 0x00080000c22c783b */ /* 0x000e620000004200 */
[----:B------:R3:W1:Y:S02]  /*5560*/  MUFU.EX2 R242, R8 ;  /* 0x0000000800f27308 */ /* 0x0006640000000800 */
[C---:B------:R-:W-:Y:S08]  /*5570*/  HMMA.16816.F32.BF16 R68, R4.reuse, R28, RZ ;  /* 0x0000001c0444723c */ /* 0x040ff000000418ff */
[----:B------:R-:W-:Y:S01]  /*5580*/  HMMA.16816.F32.BF16 R64, R4, R30, RZ ;  /* 0x0000001e0440723c */ /* 0x000fe200000418ff */
[----:B------:R-:W1:Y:S01]  /*5590*/  LDSM.16.MT88.4 R28, [R3+0x2800] ;  /* 0x00280000031c783b */ /* 0x000e620000004200 */
[----:B---3--:R-:W-:-:S06]  /*55a0*/  FFMA.FTZ R8, R18, c[0x0][0x2d0], -R0 ;  /* 0x0000b40012087a23 */ /* 0x008fcc0000010800 */
[C---:B------:R-:W-:Y:S01]  /*55b0*/  HMMA.16816.F32.BF16 R152, R4.reuse, R12, RZ ;  /* 0x0000000c0498723c */ /* 0x040fe200000418ff */
[----:B------:R3:W-:Y:S07]  /*55c0*/  MUFU.EX2 R207, R8 ;  /* 0x0000000800cf7308 */ /* 0x0007ee0000000800 */
[C---:B------:R-:W-:Y:S01]  /*55d0*/  HMMA.16816.F32.BF16 R160, R4.reuse, R14, RZ ;  /* 0x0000000e04a0723c */ /* 0x040fe200000418ff */
[----:B------:R-:W1:Y:S07]  /*55e0*/  LDSM.16.MT88.4 R12, [R195+0x2800] ;  /* 0x00280000c30c783b */ /* 0x000e6e0000004200 */
[----:B------:R-:W-:Y:S01]  /*55f0*/  HMMA.16816.F32.BF16 R76, R4, R10, RZ ;  /* 0x0000000a044c723c */ /* 0x000fe200000418ff */
[----:B---3--:R-:W-:-:S04]  /*5600*/  FFMA.FTZ R8, R17, c[0x0][0x2d0], -R0 ;  /* 0x0000b40011087a23 */ /* 0x008fc80000010800 */
[----:B------:R3:W1:Y:S03]  /*5610*/  MUFU.EX2 R212, R8 ;  /* 0x0000000800d47308 */ /* 0x0006660000000800 */
[C---:B------:R-:W-:Y:S08]  /*5620*/  HMMA.16816.F32.BF16 R56, R4.reuse, R40, RZ ;  /* 0x000000280438723c */ /* 0x040ff000000418ff */
[----:B------:R-:W-:Y:S01]  /*5630*/  HMMA.16816.F32.BF16 R60, R4, R42, RZ ;  /* 0x0000002a043c723c */ /* 0x000fe200000418ff */
[----:B------:R-:W-:Y:S01]  /*5640*/  LDSM.16.MT88.4 R40, [R195+0x800] ;  /* 0x00080000c328783b */ /* 0x000fe20000004200 */
[----:B---3--:R-:W-:-:S06]  /*5650*/  FFMA.FTZ R8, R52, c[0x0][0x2d0], -R0 ;  /* 0x0000b40034087a23 */ /* 0x008fcc0000010800 */
[C---:B------:R-:W-:Y:S01]  /*5660*/  HMMA.16816.F32.BF16 R124, R4.reuse, R32, RZ ;  /* 0x00000020047c723c */ /* 0x040fe200000418ff */
[----:B------:R3:W-:Y:S07]  /*5670*/  MUFU.EX2 R206, R8 ;  /* 0x0000000800ce7308 */ /* 0x0007ee0000000800 */
[C---:B------:R-:W-:Y:S01]  /*5680*/  HMMA.16816.F32.BF16 R128, R4.reuse, R34, RZ ;  /* 0x000000220480723c */ /* 0x040fe200000418ff */
[----:B------:R-:W-:Y:S07]  /*5690*/  LDSM.16.MT88.4 R32, [R194+0x2800] ;  /* 0x00280000c220783b */ /* 0x000fee0000004200 */
[----:B-----5:R-:W-:Y:S01]  /*56a0*/  HMMA.16816.F32.BF16 R132, R4, R24, RZ ;  /* 0x000000180484723c */ /* 0x020fe200000418ff */
[----:B---3--:R-:W-:-:S04]  /*56b0*/  FFMA.FTZ R8, R53, c[0x0][0x2d0], -R0 ;  /* 0x0000b40035087a23 */ /* 0x008fc80000010800 */
[----:B------:R3:W5:Y:S03]  /*56c0*/  MUFU.EX2 R208, R8 ;  /* 0x0000000800d07308 */ /* 0x0007660000000800 */
[C---:B------:R-:W-:Y:S01]  /*56d0*/  HMMA.16816.F32.BF16 R136, R4.reuse, R26, RZ ;  /* 0x0000001a0488723c */ /* 0x040fe200000418ff */
[----:B------:R-:W-:Y:S07]  /*56e0*/  LDSM.16.MT88.4 R24, [R194+0x4800] ;  /* 0x00480000c218783b */ /* 0x000fee0000004200 */
[C---:B--2---:R-:W-:Y:S01]  /*56f0*/  HMMA.16816.F32.BF16 R144, R4.reuse, R20, RZ ;  /* 0x000000140490723c */ /* 0x044fe200000418ff */
[----:B---3--:R-:W2:Y:S07]  /*5700*/  LDSM.16.MT88.4 R8, [R16+0x2800] ;  /* 0x002800001008783b */ /* 0x008eae0000004200 */
[----:B------:R-:W-:Y:S01]  /*5710*/  HMMA.16816.F32.BF16 R148, R4, R22, RZ ;  /* 0x000000160494723c */ /* 0x000fe200000418ff */
[----:B------:R-:W-:Y:S06]  /*5720*/  LDSM.16.MT88.4 R20, [R195+0x4800] ;  /* 0x00480000c314783b */ /* 0x000fec0000004200 */
[----:B----4-:R-:W-:-:S02]  /*5730*/  F2FP.BF16.PACK_AB R4, R243, R241 ;  /* 0x000000f1f304723e */ /* 0x010fc400000010ff */
[----:B-1----:R-:W-:Y:S02]  /*5740*/  F2FP.BF16.PACK_AB R6, R242, R240 ;  /* 0x000000f0f206723e */ /* 0x002fe400000010ff */
[----:B------:R-:W-:Y:S02]  /*5750*/  F2FP.BF16.PACK_AB R5, R212, R207 ;  /* 0x000000cfd405723e */ /* 0x000fe400000010ff */
[----:B-----5:R-:W-:-:S07]  /*5760*/  F2FP.BF16.PACK_AB R7, R208, R206 ;  /* 0x000000ced007723e */ /* 0x020fce00000010ff */
[C---:B------:R-:W-:Y:S08]  /*5770*/  HMMA.16816.F32.BF16 R196, R4.reuse, R44, R120 ;  /* 0x0000002c04c4723c */ /* 0x040ff00000041878 */
[C---:B------:R-:W-:Y:S08]  /*5780*/  HMMA.16816.F32.BF16 R120, R4.reuse, R36, R92 ;  /* 0x000000240478723c */ /* 0x040ff0000004185c */
[C---:B------:R-:W-:Y:S08]  /*5790*/  HMMA.16816.F32.BF16 R92, R4.reuse, R28, R72 ;  /* 0x0000001c045c723c */ /* 0x040ff00000041848 */
[C---:B------:R-:W-:Y:S08]  /*57a0*/  HMMA.16816.F32.BF16 R72, R4.reuse, R12, R68 ;  /* 0x0000000c0448723c */ /* 0x040ff00000041844 */
[C---:B------:R-:W-:Y:S01]  /*57b0*/  HMMA.16816.F32.BF16 R68, R4.reuse, R14, R64 ;  /* 0x0000000e0444723c */ /* 0x040fe20000041840 */
[----:B------:R-:W-:Y:S07]  /*57c0*/  LDSM.16.MT88.4 R12, [R16+0x4800] ;  /* 0x00480000100c783b */ /* 0x000fee0000004200 */
[C---:B--2---:R-:W-:Y:S07]  /*57d0*/  HMMA.16816.F32.BF16 R64, R4.reuse, R8, R56 ;  /* 0x000000080440723c */ /* 0x044fee0000041838 */
[--C-:B------:R-:W-:Y:S01]  /*57e0*/  FFMA.FTZ R8, R141, c[0x0][0x2d0], -R2.reuse ;  /* 0x0000b4008d087a23 */ /* 0x100fe20000010802 */
[C---:B------:R-:W-:Y:S03]  /*57f0*/  HMMA.16816.F32.BF16 R176, R4.reuse, R48, R108 ;  /* 0x0000003004b0723c */ /* 0x040fe6000004186c */
[----:B------:R1:W-:Y:S05]  /*5800*/  MUFU.EX2 R239, R8 ;  /* 0x0000000800ef7308 */ /* 0x0003ea0000000800 */
[C---:B------:R-:W-:Y:S08]  /*5810*/  HMMA.16816.F32.BF16 R164, R4.reuse, R42, R96 ;  /* 0x0000002a04a4723c */ /* 0x040ff00000041860 */
[----:B------:R-:W-:Y:S01]  /*5820*/  HMMA.16816.F32.BF16 R108, R4, R32, R84 ;  /* 0x00000020046c723c */ /* 0x000fe20000041854 */
[----:B-1----:R-:W-:-:S04]  /*5830*/  FFMA.FTZ R8, R140, c[0x0][0x2d0], -R2 ;  /* 0x0000b4008c087a23 */ /* 0x002fc80000010802 */
[----:B------:R1:W2:Y:S03]  /*5840*/  MUFU.EX2 R238, R8 ;  /* 0x0000000800ee7308 */ /* 0x0002a60000000800 */
[C---:B------:R-:W-:Y:S01]  /*5850*/  HMMA.16816.F32.BF16 R96, R4.reuse, R34, R80 ;  /* 0x000000220460723c */ /* 0x040fe20000041850 */
[----:B------:R-:W3:Y:S07]  /*5860*/  LDSM.16.MT88.4 R32, [R3+0x4800] ;  /* 0x004800000320783b */ /* 0x000eee0000004200 */
[----:B------:R-:W-:Y:S01]  /*5870*/  HMMA.16816.F32.BF16 R180, R4, R46, R116 ;  /* 0x0000002e04b4723c */ /* 0x000fe20000041874 */
[----:B-1----:R-:W-:-:S07]  /*5880*/  FFMA.FTZ R8, R142, c[0x0][0x2d0], -R2 ;  /* 0x0000b4008e087a23 */ /* 0x002fce0000010802 */
[C---:B------:R-:W-:Y:S01]  /*5890*/  HMMA.16816.F32.BF16 R116, R4.reuse, R38, R88 ;  /* 0x000000260474723c */ /* 0x040fe20000041858 */
[----:B------:R-:W1:Y:S01]  /*58a0*/  LDSM.16.MT88.4 R36, [R195+0x1000] ;  /* 0x00100000c324783b */ /* 0x000e620000004200 */
[----:B------:R4:W-:Y:S06]  /*58b0*/  MUFU.EX2 R237, R8 ;  /* 0x0000000800ed7308 */ /* 0x0009ec0000000800 */
[C---:B------:R-:W-:Y:S08]  /*58c0*/  HMMA.16816.F32.BF16 R60, R4.reuse, R10, R60 ;  /* 0x0000000a043c723c */ /* 0x040ff0000004183c */
[----:B------:R-:W-:Y:S01]  /*58d0*/  HMMA.16816.F32.BF16 R80, R4, R30, R76 ;  /* 0x0000001e0450723c */ /* 0x000fe2000004184c */
[----:B------:R-:W-:Y:S01]  /*58e0*/  LDSM.16.MT88.4 R28, [R3+0x1000] ;  /* 0x00100000031c783b */ /* 0x000fe20000004200 */
[----:B----4-:R-:W-:-:S04]  /*58f0*/  FFMA.FTZ R8, R143, c[0x0][0x2d0], -R2 ;  /* 0x0000b4008f087a23 */ /* 0x010fc80000010802 */
[----:B------:R4:W5:Y:S02]  /*5900*/  MUFU.EX2 R236, R8 ;  /* 0x0000000800ec7308 */ /* 0x0009640000000800 */
[C---:B------:R-:W-:Y:S08]  /*5910*/  HMMA.16816.F32.BF16 R168, R4.reuse, R50, R112 ;  /* 0x0000003204a8723c */ /* 0x040ff00000041870 */
[----:B---3--:R-:W-:Y:S01]  /*5920*/  HMMA.16816.F32.BF16 R76, R4, R32, R132 ;  /* 0x00000020044c723c */ /* 0x008fe20000041884 */
[----:B------:R-:W-:Y:S01]  /*5930*/  LDSM.16.MT88.4 R132, [R16+0x1800] ;  /* 0x001800001084783b */ /* 0x000fe20000004200 */
[----:B----4-:R-:W-:-:S06]  /*5940*/  FFMA.FTZ R8, R54, c[0x0][0x2d0], -R0 ;  /* 0x0000b40036087a23 */ /* 0x010fcc0000010800 */
[C---:B------:R-:W-:Y:S01]  /*5950*/  HMMA.16816.F32.BF16 R44, R4.reuse, R34, R136 ;  /* 0x00000022042c723c */ /* 0x040fe20000041888 */
[----:B------:R-:W3:Y:S01]  /*5960*/  LDSM.16.MT88.4 R32, [R194+0x1000] ;  /* 0x00100000c220783b */ /* 0x000ee20000004200 */
[----:B------:R4:W-:Y:S06]  /*5970*/  MUFU.EX2 R158, R8 ;  /* 0x00000008009e7308 */ /* 0x0009ec0000000800 */
[C---:B------:R-:W-:Y:S08]  /*5980*/  HMMA.16816.F32.BF16 R172, R4.reuse, R40, R104 ;  /* 0x0000002804ac723c */ /* 0x040ff00000041868 */
[----:B------:R-:W-:Y:S01]  /*5990*/  HMMA.16816.F32.BF16 R56, R4, R22, R148 ;  /* 0x000000160438723c */ /* 0x000fe20000041894 */
[----:B----4-:R-:W-:-:S04]  /*59a0*/  FFMA.FTZ R8, R55, c[0x0][0x2d0], -R0 ;  /* 0x0000b40037087a23 */ /* 0x010fc80000010800 */
[----:B------:R4:W1:Y:S03]  /*59b0*/  MUFU.EX2 R157, R8 ;  /* 0x00000008009d7308 */ /* 0x0008660000000800 */
[C---:B------:R-:W-:Y:S01]  /*59c0*/  HMMA.16816.F32.BF16 R52, R4.reuse, R20, R144 ;  /* 0x000000140434723c */ /* 0x040fe20000041890 */
[----:B------:R-:W-:Y:S07]  /*59d0*/  LDSM.16.MT88.4 R20, [R195+0x3000] ;  /* 0x00300000c314783b */ /* 0x000fee0000004200 */
[----:B------:R-:W-:Y:S01]  /*59e0*/  HMMA.16816.F32.BF16 R40, R4, R24, R124 ;  /* 0x000000180428723c */ /* 0x000fe2000004187c */
[----:B------:R-:W-:Y:S01]  /*59f0*/  LDSM.16.MT88.4 R124, [R195+0x1800] ;  /* 0x00180000c37c783b */ /* 0x000fe20000004200 */
[----:B----4-:R-:W-:-:S06]  /*5a00*/  FFMA.FTZ R8, R102, c[0x0][0x2d0], -R0 ;  /* 0x0000b40066087a23 */ /* 0x010fcc0000010800 */
[C---:B------:R-:W-:Y:S01]  /*5a10*/  HMMA.16816.F32.BF16 R48, R4.reuse, R26, R128 ;  /* 0x0000001a0430723c */ /* 0x040fe20000041880 */
[----:B------:R-:W-:Y:S01]  /*5a20*/  LDSM.16.MT88.4 R24, [R3+0x3000] ;  /* 0x003000000318783b */ /* 0x000fe20000004200 */
[----:B------:R4:W-:Y:S06]  /*5a30*/  MUFU.EX2 R156, R8 ;  /* 0x00000008009c7308 */ /* 0x0009ec0000000800 */
[C---:B------:R-:W-:Y:S08]  /*5a40*/  HMMA.16816.F32.BF16 R88, R4.reuse, R12, R152 ;  /* 0x0000000c0458723c */ /* 0x040ff00000041898 */
[----:B------:R-:W-:Y:S01]  /*5a50*/  HMMA.16816.F32.BF16 R84, R4, R14, R160 ;  /* 0x0000000e0454723c */ /* 0x000fe200000418a0 */
[----:B------:R-:W-:Y:S01]  /*5a60*/  LDSM.16.MT88.4 R12, [R16+0x1000] ;  /* 0x00100000100c783b */ /* 0x000fe20000004200 */
[----:B----4-:R-:W-:-:S04]  /*5a70*/  FFMA.FTZ R8, R103, c[0x0][0x2d0], -R0 ;  /* 0x0000b40067087a23 */ /* 0x010fc80000010800 */
[----:B------:R4:W3:Y:S01]  /*5a80*/  MUFU.EX2 R102, R8 ;  /* 0x0000000800667308 */ /* 0x0008e20000000800 */
[----:B--2---:R-:W-:Y:S02]  /*5a90*/  F2FP.BF16.PACK_AB R4, R238, R239 ;  /* 0x000000efee04723e */ /* 0x004fe400000010ff */
[----:B-----5:R-:W-:Y:S02]  /*5aa0*/  F2FP.BF16.PACK_AB R6, R236, R237 ;  /* 0x000000edec06723e */ /* 0x020fe400000010ff */
[----:B-1----:R-:W-:Y:S01]  /*5ab0*/  F2FP.BF16.PACK_AB R5, R157, R158 ;  /* 0x0000009e9d05723e */ /* 0x002fe200000010ff */
[----:B----4-:R-:W1:Y:S01]  /*5ac0*/  LDSM.16.MT88.4 R8, [R194+0x3000] ;  /* 0x00300000c208783b */ /* 0x010e620000004200 */
[----:B---3--:R-:W-:-:S07]  /*5ad0*/  F2FP.BF16.PACK_AB R7, R102, R156 ;  /* 0x0000009c6607723e */ /* 0x008fce00000010ff */
[C---:B------:R-:W-:Y:S08]  /*5ae0*/  HMMA.16816.F32.BF16 R128, R4.reuse, R38, R164 ;  /* 0x000000260480723c */ /* 0x040ff000000418a4 */
[C---:B------:R-:W-:Y:S08]  /*5af0*/  HMMA.16816.F32.BF16 R196, R4.reuse, R32, R196 ;  /* 0x0000002004c4723c */ /* 0x040ff000000418c4 */
[C---:B------:R-:W-:Y:S01]  /*5b00*/  HMMA.16816.F32.BF16 R180, R4.reuse, R34, R180 ;  /* 0x0000002204b4723c */ /* 0x040fe200000418b4 */
[----:B------:R-:W-:Y:S07]  /*5b10*/  LDSM.16.MT88.4 R32, [R194+0x5000] ;  /* 0x00500000c220783b */ /* 0x000fee0000004200 */
[C---:B------:R-:W-:Y:S08]  /*5b20*/  HMMA.16816.F32.BF16 R112, R4.reuse, R28, R176 ;  /* 0x0000001c0470723c */ /* 0x040ff000000418b0 */
[C---:B-1----:R-:W-:Y:S01]  /*5b30*/  HMMA.16816.F32.BF16 R164, R4.reuse, R8, R108 ;  /* 0x0000000804a4723c */ /* 0x042fe2000004186c */
[----:B------:R-:W-:Y:S06]  /*5b40*/  LDSM.16.MT88.4 R108, [R194+0x1800] ;  /* 0x00180000c26c783b */ /* 0x000fec0000004200 */
[--C-:B------:R-:W-:Y:S01]  /*5b50*/  FFMA.FTZ R8, R201, c[0x0][0x2d0], -R2.reuse ;  /* 0x0000b400c9087a23 */ /* 0x100fe20000010802 */
[C---:B------:R-:W-:Y:S01]  /*5b60*/  HMMA.16816.F32.BF16 R104, R4.reuse, R30, R168 ;  /* 0x0000001e0468723c */ /* 0x040fe200000418a8 */
[----:B------:R-:W1:Y:S02]  /*5b70*/  LDSM.16.MT88.4 R28, [R16+0x3000] ;  /* 0x00300000101c783b */ /* 0x000e640000004200 */
[----:B------:R2:W-:Y:S05]  /*5b80*/  MUFU.EX2 R234, R8 ;  /* 0x0000000800ea7308 */ /* 0x0005ea0000000800 */
[C---:B------:R-:W-:Y:S08]  /*5b90*/  HMMA.16816.F32.BF16 R176, R4.reuse, R36, R172 ;  /* 0x0000002404b0723c */ /* 0x040ff000000418ac */
[----:B------:R-:W-:Y:S01]  /*5ba0*/  HMMA.16816.F32.BF16 R152, R4, R20, R72 ;  /* 0x000000140498723c */ /* 0x000fe20000041848 */
[----:B------:R-:W-:Y:S01]  /*5bb0*/  LDSM.16.MT88.4 R72, [R194+0x5800] ;  /* 0x00580000c248783b */ /* 0x000fe20000004200 */
[----:B--2---:R-:W-:-:S04]  /*5bc0*/  FFMA.FTZ R8, R202, c[0x0][0x2d0], -R2 ;  /* 0x0000b400ca087a23 */ /* 0x004fc80000010802 */
[----:B------:R2:W3:Y:S02]  /*5bd0*/  MUFU.EX2 R202, R8 ;  /* 0x0000000800ca7308 */ /* 0x0004e40000000800 */
[C---:B------:R-:W-:Y:S01]  /*5be0*/  HMMA.16816.F32.BF16 R148, R4.reuse, R22, R68 ;  /* 0x000000160494723c */ /* 0x040fe20000041844 */
[----:B------:R-:W4:Y:S07]  /*5bf0*/  LDSM.16.MT88.4 R20, [R195+0x5000] ;  /* 0x00500000c314783b */ /* 0x000f2e0000004200 */
[----:B------:R-:W-:Y:S01]  /*5c00*/  HMMA.16816.F32.BF16 R92, R4, R24, R92 ;  /* 0x00000018045c723c */ /* 0x000fe2000004185c */
[----:B--2---:R-:W-:-:S07]  /*5c10*/  FFMA.FTZ R8, R203, c[0x0][0x2d0], -R2 ;  /* 0x0000b400cb087a23 */ /* 0x004fce0000010802 */
[C---:B------:R-:W-:Y:S01]  /*5c20*/  HMMA.16816.F32.BF16 R36, R4.reuse, R26, R80 ;  /* 0x0000001a0424723c */ /* 0x040fe20000041850 */
[----:B------:R-:W2:Y:S01]  /*5c30*/  LDSM.16.MT88.4 R24, [R16+0x5000] ;  /* 0x005000001018783b */ /* 0x000ea20000004200 */
[----:B------:R-:W-:Y:S01]  /*5c40*/  FFMA.FTZ R2, R204, c[0x0][0x2d0], -R2 ;  /* 0x0000b400cc027a23 */ /* 0x000fe20000010802 */
[----:B------:R-:W-:Y:S02]  /*5c50*/  MUFU.EX2 R201, R8 ;  /* 0x0000000800c97308 */ /* 0x000fe40000000800 */
[----:B------:R-:W-:Y:S03]  /*5c60*/  LDSM.16.MT88.4 R80, [R3+0x5800] ;  /* 0x005800000350783b */ /* 0x000fe60000004200 */
[C---:B------:R-:W-:Y:S03]  /*5c70*/  HMMA.16816.F32.BF16 R160, R4.reuse, R10, R96 ;  /* 0x0000000a04a0723c */ /* 0x040fe60000041860 */
[----:B------:R5:W1:Y:S04]  /*5c80*/  MUFU.EX2 R103, R2 ;  /* 0x0000000200677308 */ /* 0x000a680000000800 */
[----:B---3--:R-:W-:Y:S01]  /*5c90*/  F2FP.BF16.PACK_AB R96, R202, R234 ;  /* 0x000000eaca60723e */ /* 0x008fe200000010ff */
[C---:B------:R-:W-:Y:S08]  /*5ca0*/  HMMA.16816.F32.BF16 R172, R4.reuse, R12, R120 ;  /* 0x0000000c04ac723c */ /* 0x040ff00000041878 */
[----:B------:R-:W-:Y:S01]  /*5cb0*/  HMMA.16816.F32.BF16 R168, R4, R14, R116 ;  /* 0x0000000e04a8723c */ /* 0x000fe20000041874 */
[----:B------:R-:W3:Y:S01]  /*5cc0*/  LDSM.16.MT88.4 R12, [R3+0x5000] ;  /* 0x00500000030c783b */ /* 0x000ee20000004200 */
[----:B-----5:R-:W-:Y:S01]  /*5cd0*/  FFMA.FTZ R2, R159, c[0x0][0x2d0], -R0 ;  /* 0x0000b4009f027a23 */ /* 0x020fe20000010800 */
[----:B-1----:R-:W-:-:S02]  /*5ce0*/  F2FP.BF16.PACK_AB R98, R103, R201 ;  /* 0x000000c96762723e */ /* 0x002fc400000010ff */
[----:B------:R-:W1:Y:S01]  /*5cf0*/  LDSM.16.MT88.4 R116, [R3+0x1800] ;  /* 0x001800000374783b */ /* 0x000e620000004200 */
[----:B------:R5:W-:Y:S02]  /*5d00*/  MUFU.EX2 R11, R2 ;  /* 0x00000002000b7308 */ /* 0x000be40000000800 */
[C---:B------:R-:W-:Y:S01]  /*5d10*/  HMMA.16816.F32.BF16 R144, R4.reuse, R28, R64 ;  /* 0x0000001c0490723c */ /* 0x040fe20000041840 */
[----:B------:R-:W-:Y:S07]  /*5d20*/  LDSM.16.MT88.4 R64, [R16+0x3800] ;  /* 0x003800001040783b */ /* 0x000fee0000004200 */
[----:B------:R-:W-:Y:S01]  /*5d30*/  HMMA.16816.F32.BF16 R68, R4, R30, R60 ;  /* 0x0000001e0444723c */ /* 0x000fe2000004183c */
[----:B-----5:R-:W-:-:S07]  /*5d40*/  FFMA.FTZ R2, R185, c[0x0][0x2d0], -R0 ;  /* 0x0000b400b9027a23 */ /* 0x020fce0000010800 */
[C---:B------:R-:W-:Y:S01]  /*5d50*/  HMMA.16816.F32.BF16 R136, R4.reuse, R32, R40 ;  /* 0x000000200488723c */ /* 0x040fe20000041828 */
[----:B------:R-:W-:Y:S01]  /*5d60*/  LDSM.16.MT88.4 R40, [R194+0x3800] ;  /* 0x00380000c228783b */ /* 0x000fe20000004200 */
[----:B------:R5:W2:Y:S06]  /*5d70*/  MUFU.EX2 R10, R2 ;  /* 0x00000002000a7308 */ /* 0x000aac0000000800 */
[C---:B------:R-:W-:Y:S01]  /*5d80*/  HMMA.16816.F32.BF16 R140, R4.reuse, R34, R48 ;  /* 0x00000022048c723c */ /* 0x040fe20000041830 */
[----:B------:R-:W1:Y:S07]  /*5d90*/  LDSM.16.MT88.4 R48, [R3+0x3800] ;  /* 0x003800000330783b */ /* 0x000e6e0000004200 */
[----:B----4-:R-:W-:Y:S01]  /*5da0*/  HMMA.16816.F32.BF16 R28, R4, R20, R52 ;  /* 0x00000014041c723c */ /* 0x010fe20000041834 */
[--C-:B-----5:R-:W-:Y:S01]  /*5db0*/  FFMA.FTZ R2, R184, c[0x0][0x2d0], -R0.reuse ;  /* 0x0000b400b8027a23 */ /* 0x120fe20000010800 */
[----:B--2---:R-:W-:Y:S01]  /*5dc0*/  F2FP.BF16.PACK_AB R97, R10, R11 ;  /* 0x0000000b0a61723e */ /* 0x004fe200000010ff */
[----:B------:R-:W-:-:S02]  /*5dd0*/  FFMA.FTZ R0, R19, c[0x0][0x2d0], -R0 ;  /* 0x0000b40013007a23 */ /* 0x000fc40000010800 */
[----:B------:R2:W-:Y:S03]  /*5de0*/  MUFU.EX2 R9, R2 ;  /* 0x0000000200097308 */ /* 0x0005e60000000800 */
[C---:B------:R-:W-:Y:S01]  /*5df0*/  HMMA.16816.F32.BF16 R32, R4.reuse, R22, R56 ;  /* 0x000000160420723c */ /* 0x040fe20000041838 */
[----:B------:R-:W4:Y:S04]  /*5e00*/  LDSM.16.MT88.4 R56, [R195+0x3800] ;  /* 0x00380000c338783b */ /* 0x000f280000004200 */
[----:B------:R-:W-:Y:S01]  /*5e10*/  LDSM.16.MT88.4 R16, [R16+0x5800] ;  /* 0x005800001010783b */ /* 0x000fe20000004200 */
[----:B------:R5:W1:Y:S02]  /*5e20*/  MUFU.EX2 R8, R0 ;  /* 0x0000000000087308 */ /* 0x000a640000000800 */
[----:B------:R-:W-:Y:S01]  /*5e30*/  HMMA.16816.F32.BF16 R20, R4, R24, R88 ;  /* 0x000000180414723c */ /* 0x000fe20000041858 */
[----:B------:R-:W4:Y:S01]  /*5e40*/  LDSM.16.MT88.4 R88, [R195+0x5800] ;  /* 0x00580000c358783b */ /* 0x000f220000004200 */
[----:B--2---:R-:W-:-:S06]  /*5e50*/  FADD.FTZ R2, R247, R245 ;  /* 0x000000f5f7027221 */ /* 0x004fcc0000010000 */
[----:B---3--:R-:W-:Y:S01]  /*5e60*/  HMMA.16816.F32.BF16 R76, R4, R12, R76 ;  /* 0x0000000c044c723c */ /* 0x008fe2000004184c */
[----:B------:R-:W-:Y:S02]  /*5e70*/  FADD.FTZ R2, R244, R2 ;  /* 0x00000002f4027221 */ /* 0x000fe40000010000 */
[----:B-----5:R-:W-:-:S05]  /*5e80*/  FADD.FTZ R0, R229, R223 ;  /* 0x000000dfe5007221 */ /* 0x020fca0000010000 */
[C---:B------:R-:W-:Y:S01]  /*5e90*/  HMMA.16816.F32.BF16 R12, R4.reuse, R14, R44 ;  /* 0x0000000e040c723c */ /* 0x040fe2000004182c */
[----:B------:R-:W-:Y:S01]  /*5ea0*/  FADD.FTZ R2, R246, R2 ;  /* 0x00000002f6027221 */ /* 0x000fe20000010000 */
[----:B-1----:R-:W-:Y:S01]  /*5eb0*/  F2FP.BF16.PACK_AB R99, R8, R9 ;  /* 0x000000090863723e */ /* 0x002fe200000010ff */
[----:B------:R-:W-:Y:S02]  /*5ec0*/  FADD.FTZ R0, R213, R0 ;  /* 0x00000000d5007221 */ /* 0x000fe40000010000 */
        /* <DEDUP_REMOVED lines=24> */
[----:B------:R-:W-:Y:S01]  /*6050*/  FADD.FTZ R2, R11, R0 ;  /* 0x000000000b027221 */ /* 0x000fe20000010000 */
[----:B------:R-:W-:Y:S01]  /*6060*/  IADD3 R0, R205, -0x3, RZ ;  /* 0xfffffffdcd007810 */ /* 0x000fe20007ffe0ff */
[----:B------:R-:W-:Y:S02]  /*6070*/  FADD.FTZ R3, R201, R3 ;  /* 0x00000003c9037221 */ /* 0x000fe40000010000 */
[----:B------:R-:W-:Y:S01]  /*6080*/  FADD.FTZ R2, R10, R2 ;  /* 0x000000020a027221 */ /* 0x000fe20000010000 */
[----:B------:R-:W-:Y:S01]  /*6090*/  ISETP.GE.AND P0, PT, R0, R200, PT ;  /* 0x000000c80000720c */ /* 0x000fe20003f06270 */
[----:B------:R-:W-:Y:S01]  /*60a0*/  HMMA.16816.F32.BF16 R116, R96, R118, R104 ;  /* 0x000000766074723c */ /* 0x000fe20000041868 */
[----:B------:R-:W-:-:S02]  /*60b0*/  FADD.FTZ R212, R103, R3 ;  /* 0x0000000367d47221 */ /* 0x000fc40000010000 */
[----:B------:R-:W-:-:S04]  /*60c0*/  FADD.FTZ R2, R9, R2 ;  /* 0x0000000209027221 */ /* 0x000fc80000010000 */
[----:B------:R-:W-:Y:S01]  /*60d0*/  FADD.FTZ R213, R8, R2 ;  /* 0x0000000208d57221 */ /* 0x000fe20000010000 */
[C---:B------:R-:W-:Y:S08]  /*60e0*/  HMMA.16816.F32.BF16 R48, R96.reuse, R50, R36 ;  /* 0x000000326030723c */ /* 0x040ff00000041824 */
        /* <DEDUP_REMOVED lines=21> */
[----:B------:R-:W-:Y:S01]  /*6240*/  IMAD.WIDE.U32 R4, R0, c[0x0][0x1e0], RZ ;  /* 0x0000780000047a25 */ /* 0x000fe200078e00ff */
[----:B------:R-:W-:-:S03]  /*6250*/  ISETP.GE.AND P4, PT, R210, c[0x0][0x1d4], PT ;  /* 0x00007500d2007a0c */ /* 0x000fc60003f86270 */
        /* <DEDUP_REMOVED lines=15> */
[----:B------:R-:W-:-:S05]  /*6350*/  LEA.HI.X R5, R5, R3, R0, 0x6, P5 ;  /* 0x0000000305057211 */ /* 0x000fca00028f3400 */
[----:B------:R1:W-:Y:S04]  /*6360*/  LDGSTS.E.BYPASS.LTC128B.128 [R227+0xe100], [R2.64+0x80], !P0 ;  /* 0x0e10008002e37fae */ /* 0x0003e8000c101d48 */
[----:B------:R1:W-:Y:S04]  /*6370*/  LDGSTS.E.BYPASS.LTC128B.128 [R227+0x10100], [R2.64+0x100], !P3 ;  /* 0x1010010002e37fae */ /* 0x0003e8000d901d48 */
[----:B------:R1:W-:Y:S04]  /*6380*/  LDGSTS.E.BYPASS.LTC128B.128 [R227+0xd100], [R4.64], !P4 ;  /* 0x0d10000004e37fae */ /* 0x0003e8000e101d48 */
[----:B------:R1:W-:Y:S04]  /*6390*/  LDGSTS.E.BYPASS.LTC128B.128 [R227+0xf100], [R4.64+0x80], !P0 ;  /* 0x0f10008004e37fae */ /* 0x0003e8000c101d48 */
[----:B------:R1:W-:Y:S02]  /*63a0*/  LDGSTS.E.BYPASS.LTC128B.128 [R227+0x11100], [R4.64+0x100], !P3 ;  /* 0x1110010004e37fae */ /* 0x0003e4000d901d48 */
.L_x_1668:
[----:B------:R-:W-:Y:S05]  /*63b0*/  BSYNC B0 ;  /* 0x0000000000007941 */ /* 0x000fea0003800000 */
.L_x_1667:
[----:B-1----:R-:W-:Y:S01]  /*63c0*/  @P2 IMAD.HI.U32 R2, R226, c[0x0][0x2c8], RZ ;  /* 0x0000b200e2022a27 */ /* 0x002fe200078e00ff */
[----:B------:R-:W0:Y:S01]  /*63d0*/  LDGDEPBAR ;  /* 0x00000000000079af */ /* 0x000e220000000000 */
[----:B------:R-:W-:-:S02]  /*63e0*/  IADD3 R196, R205, -0x2, RZ ;  /* 0xfffffffecdc47810 */ /* 0x000fc40007ffe0ff */
[----:B------:R-:W-:Y:S01]  /*63f0*/  IMAD.MOV.U32 R0, RZ, RZ, R226 ;  /* 0x000000ffff007224 */ /* 0x000fe200078e00e2 */
        /* <DEDUP_REMOVED lines=15> */
.L_x_1671:
[----:B------:R-:W-:-:S13]  /*64f0*/  ISETP.NE.AND P0, PT, R4, 0x1, PT ;  /* 0x000000010400780c */ /* 0x000fda0003f05270 */
[----:B------:R-:W-:-:S05]  /*6500*/  @P0 IMAD.HI.U32 R2, R3, c[0x0][0x330], RZ ;  /* 0x0000cc0003020a27 */ /* 0x000fca00078e00ff */
[----:B------:R-:W-:Y:S02]  /*6510*/  @P0 SHF.R.U32.HI R3, RZ, c[0x0][0x334], R2 ;  /* 0x0000cd00ff030a19 */ /* 0x000fe40000011602 */
.L_x_1672:
[----:B------:R-:W-:Y:S05]  /*6520*/  BSYNC B0 ;  /* 0x0000000000007941 */ /* 0x000fea0003800000 */
.L_x_1670:
[----:B------:R-:W-:-:S05]  /*6530*/  IMAD R3, R3, R4, c[0x0][0x32c] ;  /* 0x0000cb0003037624 */ /* 0x000fca00078e0204 */
[----:B------:R-:W-:-:S04]  /*6540*/  IMNMX R0, R0, R3, PT ;  /* 0x0000000300007217 */ /* 0x000fc80003800200 */
.L_x_1669:
[----:B------:R-:W-:Y:S01]  /*6550*/  SHF.R.S32.HI R2, RZ, 0x1f, R0 ;  /* 0x0000001fff027819 */ /* 0x000fe20000011400 */
[----:B------:R-:W-:Y:S02]  /*6560*/  IMAD.MOV.U32 R185, RZ, RZ, 0x1 ;  /* 0x00000001ffb97424 */ /* 0x000fe400078e00ff */
[----:B------:R-:W-:Y:S01]  /*6570*/  IMAD.MOV.U32 R198, RZ, RZ, RZ ;  /* 0x000000ffffc67224 */ /* 0x000fe200078e00ff */
[----:B------:R-:W-:-:S04]  /*6580*/  LEA.HI R0, R2, R0, RZ, 0x6 ;  /* 0x0000000002007211 */ /* 0x000fc800078f30ff */
[----:B------:R-:W-:-:S04]  /*6590*/  SHF.R.S32.HI R0, RZ, 0x6, R0 ;  /* 0x00000006ff007819 */ /* 0x000fc80000011400 */
[----:B------:R-:W-:-:S04]  /*65a0*/  IMNMX R205, R200, R0, !PT ;  /* 0x00000000c8cd7217 */ /* 0x000fc80007800200 */
[----:B------:R-:W-:-:S13]  /*65b0*/  ISETP.GE.AND P0, PT, R196, R205, PT ;  /* 0x000000cdc400720c */ /* 0x000fda0003f06270 */
[----:B------:R-:W-:Y:S05]  /*65c0*/  @!P0 BRA `(.L_x_1673) ;  /* 0x0000377000008947 */ /* 0x000fea0003800000 */
[----:B------:R-:W-:Y:S01]  /*65d0*/  IMAD.MOV.U32 R3, RZ, RZ, R100 ;  /* 0x000000ffff037224 */ /* 0x000fe200078e0064 */
[----:B------:R-:W-:Y:S01]  /*65e0*/  MOV R198, RZ ;  /* 0x000000ff00c67202 */ /* 0x000fe20000000f00 */
[----:B------:R-:W-:Y:S01]  /*65f0*/  IMAD.MOV.U32 R2, RZ, RZ, R101 ;  /* 0x000000ffff027224 */ /* 0x000fe200078e0065 */
[----:B------:R-:W-:Y:S02]  /*6600*/  MOV R185, 0x1 ;  /* 0x0000000100b97802 */ /* 0x000fe40000000f00 */
.L_x_1682:
[----:B------:R-:W-:Y:S04]  /*6610*/  DEPBAR.LE SB0, 0x2 ;  /* 0x000080800000791a */ /* 0x000fe80000000000 */
[----:B------:R-:W-:Y:S01]  /*6620*/  WARPSYNC 0xffffffff ;  /* 0xffffffff00007948 */ /* 0x000fe20003800000 */
[----:B------:R-:W-:Y:S01]  /*6630*/  BAR.SYNC.DEFER_BLOCKING 0x0 ;  /* 0x0000000000007b1d */ /* 0x000fe20000010000 */
[----:B------:R-:W-:Y:S01]  /*6640*/  IMAD R184, R185, 0x6000, RZ ;  /* 0x00006000b9b87824 */ /* 0x000fe200078e02ff */
[----:B------:R-:W-:Y:S04]  /*6650*/  ISETP.GE.AND P6, PT, R200, R196, PT ;  /* 0x000000c4c800720c */ /* 0x000fe80003fc6270 */
[----:B------:R-:W-:Y:S04]  /*6660*/  IADD3 R0, R193, R184, RZ ;  /* 0x000000b8c1007210 */ /* 0x000fe80007ffe0ff */
[CC--:B------:R-:W-:Y:S02]  /*6670*/  IADD3 R180, R191.reuse, R0.reuse, RZ ;  /* 0x00000000bfb47210 */ /* 0x0c0fe40007ffe0ff */
[C---:B------:R-:W-:Y:S02]  /*6680*/  IADD3 R181, R186.reuse, R0, RZ ;  /* 0x00000000bab57210 */ /* 0x040fe40007ffe0ff */
[----:B------:R-:W-:Y:S01]  /*6690*/  IADD3 R183, R186, R180, RZ ;  /* 0x000000b4bab77210 */ /* 0x000fe20007ffe0ff */
[----:B------:R-:W-:Y:S01]  /*66a0*/  @!P6 IMAD R154, R198, 0x6000, R225 ;  /* 0x00006000c69ae824 */ /* 0x000fe200078e02e1 */
[----:B------:R-:W-:Y:S02]  /*66b0*/  @!P6 IADD3 R20, R196, -0x1, RZ ;  /* 0xffffffffc414e810 */ /* 0x000fe40007ffe0ff */
[----:B------:R-:W-:Y:S02]  /*66c0*/  @!P6 MOV R148, c[0x0][0x208] ;  /* 0x000082000094ea02 */ /* 0x000fe40000000f00 */
[----:B------:R-:W-:Y:S02]  /*66d0*/  @!P6 SHF.R.S32.HI R12, RZ, 0x1f, R20 ;  /* 0x0000001fff0ce819 */ /* 0x000fe40000011414 */
[----:B------:R-:W-:Y:S01]  /*66e0*/  @!P6 MOV R149, c[0x0][0x20c] ;  /* 0x000083000095ea02 */ /* 0x000fe20000000f00 */
[----:B------:R-:W-:Y:S02]  /*66f0*/  LDSM.16.M88.4 R32, [R187] ;  /* 0x00000000bb20783b */ /* 0x000fe40000000200 */
[----:B------:R-:W-:Y:S01]  /*6700*/  @!P6 IMAD R12, R12, c[0x0][0x208], RZ ;  /* 0x000082000c0cea24 */ /* 0x000fe200078e02ff */
[----:B------:R-:W-:Y:S01]  /*6710*/  IADD3 R182, R191, R0, R186 ;  /* 0x00000000bfb67210 */ /* 0x000fe20007ffe0ba */
[----:B------:R-:W-:Y:S02]  /*6720*/  ULDC UR4, c[0x0][0x324] ;  /* 0x0000c90000047ab9 */ /* 0x000fe40000000800 */
[C---:B------:R-:W-:Y:S01]  /*6730*/  @!P6 IMAD R22, R20.reuse, c[0x0][0x20c], R12 ;  /* 0x000083001416ea24 */ /* 0x040fe200078e020c */
[----:B------:R-:W-:Y:S01]  /*6740*/  ULOP3.LUT UR4, URZ, UR4, URZ, 0x33, !UPT ;  /* 0x000000043f047292 */ /* 0x000fe2000f8e333f */
[----:B------:R-:W1:Y:S01]  /*6750*/  LDSM.16.M88.4 R8, [R0] ;  /* 0x000000000008783b */ /* 0x000e620000000200 */
[----:B------:R-:W-:Y:S05]  /*6760*/  @!P6 IMAD.WIDE.U32 R20, R20, c[0x0][0x208], RZ ;  /* 0x000082001414ea25 */ /* 0x000fea00078e00ff */
[----:B------:R-:W-:Y:S01]  /*6770*/  @!P6 SHF.L.U32 R28, R20, 0x6, RZ ;  /* 0x00000006141ce819 */ /* 0x000fe200000006ff */
[----:B------:R-:W2:Y:S01]  /*6780*/  LDSM.16.M88.4 R16, [R0+0x800] ;  /* 0x000800000010783b */ /* 0x000ea20000000200 */
[----:B------:R-:W-:Y:S02]  /*6790*/  @!P6 IADD3 R22, R21, R22, RZ ;  /* 0x000000161516e210 */ /* 0x000fe40007ffe0ff */
[----:B------:R-:W-:Y:S02]  /*67a0*/  @!P6 LEA R31, P0, R148, R28, 0x5 ;  /* 0x0000001c941fe211 */ /* 0x000fe400078028ff */
[----:B------:R-:W-:Y:S02]  /*67b0*/  @!P6 IADD3 R29, P5, R28, R220, RZ ;  /* 0x000000dc1c1de210 */ /* 0x000fe40007fbe0ff */
[----:B------:R-:W3:Y:S01]  /*67c0*/  LDSM.16.M88.4 R24, [R0+0x1000] ;  /* 0x001000000018783b */ /* 0x000ee20000000200 */
[----:B------:R-:W-:Y:S02]  /*67d0*/  @!P6 SHF.L.U64.HI R30, R20, 0x6, R22 ;  /* 0x00000006141ee819 */ /* 0x000fe40000010216 */
[----:B------:R-:W-:Y:S02]  /*67e0*/  @!P6 LEA R156, P4, R29, c[0x0][0x1f8], 0x1 ;  /* 0x00007e001d9cea11 */ /* 0x000fe400078808ff */
[----:B------:R-:W-:Y:S02]  /*67f0*/  @!P6 LEA.HI.X R152, R148, R30, R149, 0x5, P0 ;  /* 0x0000001e9498e211 */ /* 0x000fe400000f2c95 */
[----:B------:R-:W4:Y:S01]  /*6800*/  LDSM.16.M88.4 R100, [R0+0x1800] ;  /* 0x001800000064783b */ /* 0x000f220000000200 */
[----:B------:R-:W-:Y:S02]  /*6810*/  @!P6 ISETP.GE.AND P0, PT, R209, c[0x0][0x1d4], PT ;  /* 0x00007500d100ea0c */ /* 0x000fe40003f06270 */
[----:B------:R-:W-:Y:S02]  /*6820*/  @!P6 IADD3.X R28, R30, R222, RZ, P5, !PT ;  /* 0x000000de1e1ce210 */ /* 0x000fe40002ffe4ff */
[----:B------:R-:W-:Y:S02]  /*6830*/  @!P6 IADD3 R153, P5, R31, R220, RZ ;  /* 0x000000dc1f99e210 */ /* 0x000fe40007fbe0ff */
[----:B------:R-:W-:Y:S01]  /*6840*/  LDSM.16.M88.4 R136, [R188] ;  /* 0x00000000bc88783b */ /* 0x000fe20000000200 */
[----:B------:R-:W-:Y:S02]  /*6850*/  @!P6 LEA.HI.X R157, R29, c[0x0][0x1fc], R28, 0x1, P4 ;  /* 0x00007f001d9dea11 */ /* 0x000fe400020f0c1c */
[----:B------:R-:W-:Y:S04]  /*6860*/  @!P6 ISETP.GE.AND P4, PT, R210, c[0x0][0x1d4], PT ;  /* 0x00007500d200ea0c */ /* 0x000fe80003f86270 */
[----:B------:R-:W5:Y:S01]  /*6870*/  LDSM.16.M88.4 R140, [R180] ;  /* 0x00000000b48c783b */ /* 0x000f620000000200 */
[C---:B-1----:R-:W-:Y:S06]  /*6880*/  HMMA.16816.F32.BF16 R4, R32.reuse, R8, RZ ;  /* 0x000000082004723c */ /* 0x042fec00000418ff */
[----:B------:R-:W1:Y:S02]  /*6890*/  LDSM.16.M88.4 R144, [R180+0x800] ;  /* 0x00080000b490783b */ /* 0x000e640000000200 */
[C---:B------:R-:W-:Y:S05]  /*68a0*/  HMMA.16816.F32.BF16 R8, R32.reuse, R10, RZ ;  /* 0x0000000a2008723c */ /* 0x040fea00000418ff */
[----:B------:R-:W1:Y:S03]  /*68b0*/  LDSM.16.M88.4 R148, [R180+0x1000] ;  /* 0x00100000b494783b */ /* 0x000e660000000200 */
[C---:B--2---:R-:W-:Y:S08]  /*68c0*/  HMMA.16816.F32.BF16 R12, R32.reuse, R16, RZ ;  /* 0x00000010200c723c */ /* 0x044ff000000418ff */
[C---:B------:R-:W-:Y:S08]  /*68d0*/  HMMA.16816.F32.BF16 R16, R32.reuse, R18, RZ ;  /* 0x000000122010723c */ /* 0x040ff000000418ff */
[C---:B---3--:R-:W-:Y:S08]  /*68e0*/  HMMA.16816.F32.BF16 R20, R32.reuse, R24, RZ ;  /* 0x000000182014723c */ /* 0x048ff000000418ff */
[C---:B------:R-:W-:Y:S08]  /*68f0*/  HMMA.16816.F32.BF16 R24, R32.reuse, R26, RZ ;  /* 0x0000001a2018723c */ /* 0x040ff000000418ff */
[C---:B----4-:R-:W-:Y:S07]  /*6900*/  HMMA.16816.F32.BF16 R28, R32.reuse, R100, RZ ;  /* 0x00000064201c723c */ /* 0x050fee00000418ff */
[----:B------:R-:W-:Y:S01]  /*6910*/  @!P6 IADD3.X R100, R152, R222, RZ, P5, !PT ;  /* 0x000000de9864e210 */ /* 0x000fe20002ffe4ff */
[----:B------:R-:W-:Y:S01]  /*6920*/  HMMA.16816.F32.BF16 R32, R32, R102, RZ ;  /* 0x000000662020723c */ /* 0x000fe200000418ff */
[C---:B------:R-:W-:Y:S04]  /*6930*/  @!P6 LEA R152, P5, R153.reuse, c[0x0][0x1f8], 0x1 ;  /* 0x00007e009998ea11 */ /* 0x040fe800078a08ff */
[----:B------:R-:W-:Y:S02]  /*6940*/  @!P6 LEA.HI.X R153, R153, c[0x0][0x1fc], R100, 0x1, P5 ;  /* 0x00007f009999ea11 */ /* 0x000fe400028f0c64 */
[----:B------:R-:W2:Y:S01]  /*6950*/  LDSM.16.M88.4 R100, [R180+0x1800] ;  /* 0x00180000b464783b */ /* 0x000ea20000000200 */
[C---:B-----5:R-:W-:Y:S06]  /*6960*/  HMMA.16816.F32.BF16 R4, R136.reuse, R140, R4 ;  /* 0x0000008c8804723c */ /* 0x060fec0000041804 */
[----:B------:R-:W-:Y:S01]  /*6970*/  @!PT LDS RZ, [RZ] ;  /* 0x00000000fffff984 */ /* 0x000fe20000000800 */
[----:B------:R-:W-:Y:S01]  /*6980*/  @!PT LDS RZ, [RZ] ;  /* 0x00000000fffff984 */ /* 0x000fe20000000800 */
[----:B------:R-:W-:Y:S01]  /*6990*/  @!PT LDS RZ, [RZ] ;  /* 0x00000000fffff984 */ /* 0x000fe20000000800 */
[----:B------:R3:W-:Y:S02]  /*69a0*/  @!P6 LDGSTS.E.BYPASS.LTC128B.128 [R154], [R156.64], !P4 ;  /* 0x000000009c9aefae */ /* 0x0007e4000e101d48 */
[C---:B------:R-:W-:Y:S05]  /*69b0*/  HMMA.16816.F32.BF16 R8, R136.reuse, R142, R8 ;  /* 0x0000008e8808723c */ /* 0x040fea0000041808 */
[----:B------:R3:W-:Y:S03]  /*69c0*/  @!P6 LDGSTS.E.BYPASS.LTC128B.128 [R154+0x2000], [R156.64+0x80], !P0 ;  /* 0x020000809c9aefae */ /* 0x0007e6000c101d48 */
[C---:B-1----:R-:W-:Y:S04]  /*69d0*/  HMMA.16816.F32.BF16 R12, R136.reuse, R144, R12 ;  /* 0x00000090880c723c */ /* 0x042fe8000004180c */
[----:B------:R3:W-:Y:S04]  /*69e0*/  @!P6 LDGSTS.E.BYPASS.LTC128B.128 [R154+0x4000], [R156.64+0x100], !P3 ;  /* 0x040001009c9aefae */ /* 0x0007e8000d901d48 */
[C---:B------:R-:W-:Y:S03]  /*69f0*/  HMMA.16816.F32.BF16 R16, R136.reuse, R146, R16 ;  /* 0x000000928810723c */ /* 0x040fe60000041810 */
[----:B------:R1:W-:Y:S05]  /*6a00*/  @!P6 LDGSTS.E.BYPASS.LTC128B.128 [R154+0x1000], [R152.64], !P4 ;  /* 0x01000000989aefae */ /* 0x0003ea000e101d48 */
[C---:B------:R-:W-:Y:S02]  /*6a10*/  HMMA.16816.F32.BF16 R20, R136.reuse, R148, R20 ;  /* 0x000000948814723c */ /* 0x040fe40000041814 */
[----:B------:R1:W-:Y:S01]  /*6a20*/  @!P6 LDGSTS.E.BYPASS.LTC128B.128 [R154+0x3000], [R152.64+0x80], !P0 ;  /* 0x03000080989aefae */ /* 0x0003e2000c101d48 */
[----:B------:R-:W-:Y:S05]  /*6a30*/  ISETP.GE.AND P0, PT, R198, 0x1, PT ;  /* 0x00000001c600780c */ /* 0x000fea0003f06270 */
[C---:B------:R-:W-:Y:S01]  /*6a40*/  HMMA.16816.F32.BF16 R24, R136.reuse, R150, R24 ;  /* 0x000000968818723c */ /* 0x040fe20000041818 */
[----:B------:R1:W-:Y:S07]  /*6a50*/  @!P6 LDGSTS.E.BYPASS.LTC128B.128 [R154+0x5000], [R152.64+0x100], !P3 ;  /* 0x05000100989aefae */ /* 0x0003ee000d901d48 */
[C---:B--2---:R-:W-:Y:S01]  /*6a60*/  HMMA.16816.F32.BF16 R28, R136.reuse, R100, R28 ;  /* 0x00000064881c723c */ /* 0x044fe2000004181c */
[----:B---3--:R-:W-:Y:S07]  /*6a70*/  LDSM.16.M88.4 R156, [R181] ;  /* 0x00000000b59c783b */ /* 0x008fee0000000200 */
[----:B------:R-:W-:Y:S01]  /*6a80*/  HMMA.16816.F32.BF16 R32, R136, R102, R32 ;  /* 0x000000668820723c */ /* 0x000fe20000041820 */
[----:B------:R-:W-:Y:S07]  /*6a90*/  LDSM.16.M88.4 R140, [R181+0x800] ;  /* 0x00080000b58c783b */ /* 0x000fee0000000200 */
[----:B------:R-:W-:Y:S07]  /*6aa0*/  LDSM.16.M88.4 R144, [R181+0x1000] ;  /* 0x00100000b590783b */ /* 0x000fee0000000200 */
[----:B-1----:R-:W1:Y:S07]  /*6ab0*/  LDSM.16.M88.4 R152, [R190] ;  /* 0x00000000be98783b */ /* 0x002e6e0000000200 */
[----:B------:R-:W2:Y:S07]  /*6ac0*/  LDSM.16.M88.4 R148, [R181+0x1800] ;  /* 0x00180000b594783b */ /* 0x000eae0000000200 */
[----:B------:R-:W-:Y:S07]  /*6ad0*/  LDSM.16.M88.4 R160, [R189] ;  /* 0x00000000bda0783b */ /* 0x000fee0000000200 */
[----:B------:R-:W3:Y:S07]  /*6ae0*/  LDSM.16.M88.4 R164, [R183] ;  /* 0x00000000b7a4783b */ /* 0x000eee0000000200 */
[----:B------:R-:W4:Y:S07]  /*6af0*/  LDSM.16.M88.4 R100, [R183+0x800] ;  /* 0x00080000b764783b */ /* 0x000f2e0000000200 */
[----:B------:R-:W5:Y:S01]  /*6b00*/  LDSM.16.M88.4 R136, [R183+0x1000] ;  /* 0x00100000b788783b */ /* 0x000f620000000200 */
[C---:B-1----:R-:W-:Y:S06]  /*6b10*/  HMMA.16816.F32.BF16 R4, R152.reuse, R156, R4 ;  /* 0x0000009c9804723c */ /* 0x042fec0000041804 */
[----:B------:R-:W-:Y:S02]  /*6b20*/  LDSM.16.M88.4 R168, [R180+0x2800] ;  /* 0x00280000b4a8783b */ /* 0x000fe40000000200 */
[C---:B------:R-:W-:Y:S05]  /*6b30*/  HMMA.16816.F32.BF16 R8, R152.reuse, R158, R8 ;  /* 0x0000009e9808723c */ /* 0x040fea0000041808 */
[----:B------:R-:W-:Y:S03]  /*6b40*/  LDSM.16.M88.4 R156, [R0+0x3800] ;  /* 0x00380000009c783b */ /* 0x000fe60000000200 */
[C---:B------:R-:W-:Y:S04]  /*6b50*/  HMMA.16816.F32.BF16 R12, R152.reuse, R140, R12 ;  /* 0x0000008c980c723c */ /* 0x040fe8000004180c */
[----:B------:R-:W-:Y:S04]  /*6b60*/  LDSM.16.M88.4 R172, [R181+0x2000] ;  /* 0x00200000b5ac783b */ /* 0x000fe80000000200 */
[C---:B------:R-:W-:Y:S03]  /*6b70*/  HMMA.16816.F32.BF16 R16, R152.reuse, R142, R16 ;  /* 0x0000008e9810723c */ /* 0x040fe60000041810 */
[----:B------:R-:W1:Y:S05]  /*6b80*/  LDSM.16.M88.4 R140, [R183+0x1800] ;  /* 0x00180000b78c783b */ /* 0x000e6a0000000200 */
[C---:B------:R-:W-:Y:S02]  /*6b90*/  HMMA.16816.F32.BF16 R20, R152.reuse, R144, R20 ;  /* 0x000000909814723c */ /* 0x040fe40000041814 */
[----:B------:R-:W-:Y:S06]  /*6ba0*/  LDSM.16.M88.4 R176, [R0+0x4000] ;  /* 0x0040000000b0783b */ /* 0x000fec0000000200 */
[C---:B------:R-:W-:Y:S01]  /*6bb0*/  HMMA.16816.F32.BF16 R24, R152.reuse, R146, R24 ;  /* 0x000000929818723c */ /* 0x040fe20000041818 */
[----:B------:R-:W-:Y:S07]  /*6bc0*/  LDSM.16.M88.4 R144, [R187+0x4000] ;  /* 0x00400000bb90783b */ /* 0x000fee0000000200 */
[C---:B--2---:R-:W-:Y:S01]  /*6bd0*/  HMMA.16816.F32.BF16 R28, R152.reuse, R148, R28 ;  /* 0x00000094981c723c */ /* 0x044fe2000004181c */
[----:B------:R-:W0:Y:S07]  /*6be0*/  LDGDEPBAR ;  /* 0x00000000000079af */ /* 0x000e2e0000000000 */
[----:B------:R-:W-:Y:S01]  /*6bf0*/  HMMA.16816.F32.BF16 R32, R152, R150, R32 ;  /* 0x000000969820723c */ /* 0x000fe20000041820 */
[----:B------:R-:W2:Y:S07]  /*6c00*/  LDSM.16.M88.4 R148, [R0+0x2000] ;  /* 0x002000000094783b */ /* 0x000eae0000000200 */
[C---:B---3--:R-:W-:Y:S01]  /*6c10*/  HMMA.16816.F32.BF16 R4, R160.reuse, R164, R4 ;  /* 0x000000a4a004723c */ /* 0x048fe20000041804 */
[----:B------:R-:W3:Y:S07]  /*6c20*/  LDSM.16.M88.4 R152, [R0+0x2800] ;  /* 0x002800000098783b */ /* 0x000eee0000000200 */
[C---:B------:R-:W-:Y:S01]  /*6c30*/  HMMA.16816.F32.BF16 R8, R160.reuse, R166, R8 ;  /* 0x000000a6a008723c */ /* 0x040fe20000041808 */
[----:B------:R-:W-:Y:S07]  /*6c40*/  LDSM.16.M88.4 R164, [R180+0x2000] ;  /* 0x00200000b4a4783b */ /* 0x000fee0000000200 */
[C---:B----4-:R-:W-:Y:S08]  /*6c50*/  HMMA.16816.F32.BF16 R12, R160.reuse, R100, R12 ;  /* 0x00000064a00c723c */ /* 0x050ff0000004180c */
[C---:B------:R-:W-:Y:S01]  /*6c60*/  HMMA.16816.F32.BF16 R16, R160.reuse, R102, R16 ;  /* 0x00000066a010723c */ /* 0x040fe20000041810 */
[----:B------:R-:W4:Y:S07]  /*6c70*/  LDSM.16.M88.4 R100, [R0+0x3000] ;  /* 0x003000000064783b */ /* 0x000f2e0000000200 */
        /* <DEDUP_REMOVED lines=10> */
[C---:B---3--:R-:W-:Y:S08]  /*6d20*/  HMMA.16816.F32.BF16 R12, R144.reuse, R152, R12 ;  /* 0x00000098900c723c */ /* 0x048ff0000004180c */
[C---:B------:R-:W-:Y:S01]  /*6d30*/  HMMA.16816.F32.BF16 R16, R144.reuse, R154, R16 ;  /* 0x0000009a9010723c */ /* 0x040fe20000041810 */
[----:B------:R-:W-:Y:S07]  /*6d40*/  LDSM.16.M88.4 R152, [R181+0x3800] ;  /* 0x00380000b598783b */ /* 0x000fee0000000200 */
[C---:B----4-:R-:W-:Y:S08]  /*6d50*/  HMMA.16816.F32.BF16 R20, R144.reuse, R100, R20 ;  /* 0x000000649014723c */ /* 0x050ff00000041814 */
[C---:B------:R-:W-:Y:S01]  /*6d60*/  HMMA.16816.F32.BF16 R24, R144.reuse, R102, R24 ;  /* 0x000000669018723c */ /* 0x040fe20000041818 */
[----:B------:R-:W3:Y:S07]  /*6d70*/  LDSM.16.M88.4 R100, [R181+0x2800] ;  /* 0x00280000b564783b */ /* 0x000eee0000000200 */
[C---:B------:R-:W-:Y:S08]  /*6d80*/  HMMA.16816.F32.BF16 R28, R144.reuse, R156, R28 ;  /* 0x0000009c901c723c */ /* 0x040ff0000004181c */
[----:B------:R-:W-:Y:S01]  /*6d90*/  HMMA.16816.F32.BF16 R32, R144, R158, R32 ;  /* 0x0000009e9020723c */ /* 0x000fe20000041820 */
[----:B------:R-:W4:Y:S07]  /*6da0*/  LDSM.16.M88.4 R144, [R181+0x3000] ;  /* 0x00300000b590783b */ /* 0x000f2e0000000200 */
        /* <DEDUP_REMOVED lines=36> */
[C---:B--2---:R-:W-:Y:S08]  /*6ff0*/  HMMA.16816.F32.BF16 R28, R156.reuse, R148, R28 ;  /* 0x000000949c1c723c */ /* 0x044ff0000004181c */
[----:B------:R-:W-:Y:S01]  /*7000*/  HMMA.16816.F32.BF16 R32, R156, R150, R32 ;  /* 0x000000969c20723c */ /* 0x000fe20000041820 */
[----:B------:R-:W2:Y:S07]  /*7010*/  LDSM.16.M88.4 R148, [R180+0x5800] ;  /* 0x00580000b494783b */ /* 0x000eae0000000200 */
[C---:B------:R-:W-:Y:S01]  /*7020*/  HMMA.16816.F32.BF16 R4, R168.reuse, R176, R4 ;  /* 0x000000b0a804723c */ /* 0x040fe20000041804 */
[----:B------:R-:W1:Y:S07]  /*7030*/  LDSM.16.M88.4 R156, [R190+0x8000] ;  /* 0x00800000be9c783b */ /* 0x000e6e0000000200 */
        /* <DEDUP_REMOVED lines=18> */
[C---:B--2---:R-:W-:Y:S08]  /*7160*/  HMMA.16816.F32.BF16 R28, R160.reuse, R148, R28 ;  /* 0x00000094a01c723c */ /* 0x044ff0000004181c */
[----:B------:R-:W-:Y:S08]  /*7170*/  HMMA.16816.F32.BF16 R32, R160, R150, R32 ;  /* 0x00000096a020723c */ /* 0x000ff00000041820 */
[C---:B------:R-:W-:Y:S08]  /*7180*/  HMMA.16816.F32.BF16 R4, R156.reuse, R164, R4 ;  /* 0x000000a49c04723c */ /* 0x040ff00000041804 */
[C---:B------:R-:W-:Y:S08]  /*7190*/  HMMA.16816.F32.BF16 R8, R156.reuse, R166, R8 ;  /* 0x000000a69c08723c */ /* 0x040ff00000041808 */
[C---:B---3--:R-:W-:Y:S08]  /*71a0*/  HMMA.16816.F32.BF16 R12, R156.reuse, R100, R12 ;  /* 0x000000649c0c723c */ /* 0x048ff0000004180c */
        /* <DEDUP_REMOVED lines=25> */
[C---:B-1----:R-:W-:Y:S07]  /*7340*/  HMMA.16816.F32.BF16 R20, R168.reuse, R4, R20 ;  /* 0x00000004a814723c */ /* 0x042fee0000041814 */
[----:B------:R-:W-:Y:S01]  /*7350*/  FMUL.FTZ R5, R19, c[0x0][0x320] ;  /* 0x0000c80013057a20 */ /* 0x000fe20000410000 */
[C---:B------:R-:W-:Y:S03]  /*7360*/  HMMA.16816.F32.BF16 R24, R168.reuse, R6, R24 ;  /* 0x00000006a818723c */ /* 0x040fe60000041818 */
[----:B------:R-:W1:Y:S01]  /*7370*/  MUFU.TANH R144, R5 ;  /* 0x0000000500907308 */ /* 0x000e620000002400 */
[----:B-----5:R-:W-:Y:S03]  /*7380*/  FMUL.FTZ R0, R9, c[0x0][0x320] ;  /* 0x0000c80009007a20 */ /* 0x020fe60000410000 */
[----:B------:R-:W-:Y:S01]  /*7390*/  IADD3 R6, R233, R226, RZ ;  /* 0x000000e2e9067210 */ /* 0x000fe20007ffe0ff */
[----:B------:R-:W5:Y:S01]  /*73a0*/  LDSM.16.M88.4 R8, [R182+0x5800] ;  /* 0x00580000b608783b */ /* 0x000f620000000200 */
[----:B------:R-:W-:Y:S04]  /*73b0*/  SHF.L.U32 R7, R196, 0x6, RZ ;  /* 0x00000006c4077819 */ /* 0x000fe800000006ff */
[----:B------:R1:W1:Y:S03]  /*73c0*/  MUFU.TANH R137, R0 ;  /* 0x0000000000897308 */ /* 0x0002660000002400 */
[----:B------:R-:W-:Y:S02]  /*73d0*/  FMUL.FTZ R4, R21, c[0x0][0x320] ;  /* 0x0000c80015047a20 */ /* 0x000fe40000410000 */
[----:B-1----:R-:W-:Y:S02]  /*73e0*/  FMUL.FTZ R0, R12, c[0x0][0x320] ;  /* 0x0000c8000c007a20 */ /* 0x002fe40000410000 */
[----:B------:R-:W-:Y:S03]  /*73f0*/  FMUL.FTZ R12, R18, c[0x0][0x320] ;  /* 0x0000c800120c7a20 */ /* 0x000fe60000410000 */
[----:B------:R1:W1:Y:S01]  /*7400*/  MUFU.TANH R136, R0 ;  /* 0x0000000000887308 */ /* 0x0002620000002400 */
[C---:B-----5:R-:W-:Y:S09]  /*7410*/  HMMA.16816.F32.BF16 R28, R168.reuse, R8, R28 ;  /* 0x00000008a81c723c */ /* 0x060ff2000004181c */
[----:B------:R-:W2:Y:S01]  /*7420*/  MUFU.TANH R143, R12 ;  /* 0x0000000c008f7308 */ /* 0x000ea20000002400 */
[----:B------:R-:W-:Y:S03]  /*7430*/  HMMA.16816.F32.BF16 R32, R168, R10, R32 ;  /* 0x0000000aa820723c */ /* 0x000fe60000041820 */
[----:B-1----:R-:W-:Y:S06]  /*7440*/  FMUL.FTZ R0, R13, c[0x0][0x320] ;  /* 0x0000c8000d007a20 */ /* 0x002fec0000410000 */
[----:B------:R1:W1:Y:S03]  /*7450*/  MUFU.TANH R103, R0 ;  /* 0x0000000000677308 */ /* 0x0002660000002400 */
[----:B-1----:R-:W-:Y:S07]  /*7460*/  FMUL.FTZ R0, R14, c[0x0][0x320] ;  /* 0x0000c8000e007a20 */ /* 0x002fee0000410000 */
[----:B------:R1:W1:Y:S02]  /*7470*/  MUFU.TANH R145, R0 ;  /* 0x0000000000917308 */ /* 0x0002640000002400 */
[----:B-1----:R-:W-:Y:S08]  /*7480*/  FMUL.FTZ R0, R15, c[0x0][0x320] ;  /* 0x0000c8000f007a20 */ /* 0x002ff00000410000 */
[----:B------:R1:W1:Y:S02]  /*7490*/  MUFU.TANH R146, R0 ;  /* 0x0000000000927308 */ /* 0x0002640000002400 */
[----:B-1----:R-:W-:Y:S08]  /*74a0*/  FMUL.FTZ R0, R16, c[0x0][0x320] ;  /* 0x0000c80010007a20 */ /* 0x002ff00000410000 */
[----:B------:R1:W1:Y:S02]  /*74b0*/  MUFU.TANH R102, R0 ;  /* 0x0000000000667308 */ /* 0x0002640000002400 */
[----:B-1----:R-:W-:Y:S08]  /*74c0*/  FMUL.FTZ R0, R17, c[0x0][0x320] ;  /* 0x0000c80011007a20 */ /* 0x002ff00000410000 */
[----:B------:R1:W1:Y:S02]  /*74d0*/  MUFU.TANH R101, R0 ;  /* 0x0000000000657308 */ /* 0x0002640000002400 */
[----:B-1----:R-:W-:Y:S08]  /*74e0*/  FMUL.FTZ R0, R20, c[0x0][0x320] ;  /* 0x0000c80014007a20 */ /* 0x002ff00000410000 */
[----:B------:R1:W1:Y:S10]  /*74f0*/  MUFU.TANH R20, R4 ;  /* 0x0000000400147308 */ /* 0x0002740000002400 */
[----:B------:R5:W2:Y:S01]  /*7500*/  MUFU.TANH R100, R0 ;  /* 0x0000000000647308 */ /* 0x000aa20000002400 */
[----:B-1----:R-:W-:Y:S09]  /*7510*/  FMUL.FTZ R4, R33, c[0x0][0x320] ;  /* 0x0000c80021047a20 */ /* 0x002ff20000410000 */
[----:B------:R1:W1:Y:S01]  /*7520*/  MUFU.TANH R14, R4 ;  /* 0x00000004000e7308 */ /* 0x0002620000002400 */
[----:B-----5:R-:W-:Y:S09]  /*7530*/  FMUL.FTZ R0, R22, c[0x0][0x320] ;  /* 0x0000c80016007a20 */ /* 0x020ff20000410000 */
[----:B------:R5:W2:Y:S01]  /*7540*/  MUFU.TANH R140, R0 ;  /* 0x00000000008c7308 */ /* 0x000aa20000002400 */
[----:B-1----:R-:W-:Y:S04]  /*7550*/  IADD3 R4, R198, 0x1, RZ ;  /* 0x00000001c6047810 */ /* 0x002fe80007ffe0ff */
[----:B------:R-:W-:Y:S01]  /*7560*/  SEL R198, R4, RZ, !P0 ;  /* 0x000000ff04c67207 */ /* 0x000fe20004000000 */
[----:B-----5:R-:W-:Y:S04]  /*7570*/  FMUL.FTZ R0, R23, c[0x0][0x320] ;  /* 0x0000c80017007a20 */ /* 0x020fe80000410000 */
        /* <DEDUP_REMOVED lines=19> */
[----:B-1----:R-:W-:Y:S05]  /*76b0*/  @P2 IMAD.HI.U32 R0, R6, c[0x0][0x2c8], RZ ;  /* 0x0000b20006002a27 */ /* 0x002fea00078e00ff */
[----:B------:R-:W-:Y:S01]  /*76c0*/  @P2 SHF.R.U32.HI R6, RZ, c[0x0][0x2cc], R0 ;  /* 0x0000b300ff062a19 */ /* 0x000fe20000011600 */
[----:B------:R-:W-:Y:S04]  /*76d0*/  FMUL.FTZ R0, R34, c[0x0][0x320] ;  /* 0x0000c80022007a20 */ /* 0x000fe80000410000 */
[----:B------:R1:W1:Y:S01]  /*76e0*/  MUFU.TANH R22, R0 ;  /* 0x0000000000167308 */ /* 0x0002620000002400 */
[----:B------:R-:W5:Y:S01]  /*76f0*/  SHFL.IDX PT, R5, R6, RZ, 0x1c1f ;  /* 0x001c1fff06057589 */ /* 0x000f6200000e0000 */
[----:B-1----:R-:W-:Y:S08]  /*7700*/  FMUL.FTZ R0, R35, c[0x0][0x320] ;  /* 0x0000c80023007a20 */ /* 0x002ff00000410000 */
[----:B------:R1:W1:Y:S02]  /*7710*/  MUFU.TANH R21, R0 ;  /* 0x0000000000157308 */ /* 0x0002640000002400 */
[----:B-1----:R-:W-:Y:S04]  /*7720*/  IADD3 R0, -R214, 0x1, -R7 ;  /* 0x00000001d6007810 */ /* 0x002fe80007ffe907 */
[----:B------:R-:W-:Y:S04]  /*7730*/  IADD3 R0, -R216, R0, R215 ;  /* 0x00000000d8007210 */ /* 0x000fe80007ffe1d7 */
[C---:B------:R-:W-:Y:S02]  /*7740*/  IADD3 R9, R0.reuse, c[0x0][0x328], RZ ;  /* 0x0000ca0000097a10 */ /* 0x040fe40007ffe0ff */
[----:B------:R-:W-:Y:S02]  /*7750*/  IADD3 R8, R0, UR4, RZ ;  /* 0x0000000400087c10 */ /* 0x000fe4000fffe0ff */
[-C--:B-----5:R-:W-:Y:S02]  /*7760*/  IADD3 R4, R9, R5.reuse, RZ ;  /* 0x0000000509047210 */ /* 0x0a0fe40007ffe0ff */
[----:B------:R-:W-:Y:S01]  /*7770*/  IADD3 R0, R8, R5, RZ ;  /* 0x0000000508007210 */ /* 0x000fe20007ffe0ff */
[----:B------:R-:W-:-:S05]  /*7780*/  @!P1 BRA `(.L_x_1674) ;  /* 0x0000018000009947 */ /* 0x000fca0003800000 */
[----:B--234-:R-:W-:Y:S01]  /*7790*/  IADD3 R5, -R216, R215, R5 ;  /* 0x000000d7d8057210 */ /* 0x01cfe20007ffe105 */
        /* <DEDUP_REMOVED lines=12> */
.L_x_1676:
[----:B------:R-:W-:Y:S04]  /*7860*/  MOV R10, c[0x0][0x32c] ;  /* 0x0000cb00000a7a02 */ /* 0x000fe80000000f00 */
[----:B------:R-:W-:Y:S11]  /*7870*/  ISETP.NE.AND P0, PT, R10, 0x1, PT ;  /* 0x000000010a00780c */ /* 0x000ff60003f05270 */
[----:B------:R-:W-:Y:S02]  /*7880*/  @!UPT UIADD3 URZ, URZ, URZ, URZ ;  /* 0x0000003f3f3ff290 */ /* 0x000fe4000fffe03f */
[----:B------:R-:W-:Y:S05]  /*7890*/  @P0 IMAD.HI.U32 R10, R5, c[0x0][0x330], RZ ;  /* 0x0000cc00050a0a27 */ /* 0x000fea00078e00ff */
[----:B------:R-:W-:Y:S02]  /*78a0*/  @P0 SHF.R.U32.HI R5, RZ, c[0x0][0x334], R10 ;  /* 0x0000cd00ff050a19 */ /* 0x000fe4000001160a */
.L_x_1677:
[----:B------:R-:W-:Y:S05]  /*78b0*/  BSYNC B0 ;  /* 0x0000000000007941 */ /* 0x000fea0003800000 */
.L_x_1675:
[----:B------:R-:W-:Y:S04]  /*78c0*/  IMAD R5, R5, c[0x0][0x32c], -R7 ;  /* 0x0000cb0005057a24 */ /* 0x000fe800078e0a07 */
[----:B------:R-:W-:Y:S05]  /*78d0*/  IMAD.IADD R5, R5, 0x1, -R214 ;  /* 0x0000000105057824 */ /* 0x000fea00078e0ad6 */
[----:B------:R-:W-:Y:S02]  /*78e0*/  IADD3 R10, R5, c[0x0][0x32c], RZ ;  /* 0x0000cb00050a7a10 */ /* 0x000fe40007ffe0ff */
[----:B------:R-:W-:Y:S02]  /*78f0*/  IMNMX R0, R0, R5, !PT ;  /* 0x0000000500007217 */ /* 0x000fe40007800200 */
[----:B------:R-:W-:Y:S02]  /*7900*/  IMNMX R4, R4, R10, PT ;  /* 0x0000000a04047217 */ /* 0x000fe40003800200 */
.L_x_1674:
[----:B--234-:R-:W-:Y:S01]  /*7910*/  ISETP.GT.AND P0, PT, R196, -0x1, PT ;  /* 0xffffffffc400780c */ /* 0x01cfe20003f04270 */
[----:B------:R-:W1:Y:S03]  /*7920*/  SHFL.IDX PT, R5, R6, 0x1, 0x1c1f ;  /* 0x003c1f0006057f89 */ /* 0x000e6600000e0000 */
[C---:B------:R-:W-:Y:S02]  /*7930*/  ISETP.GT.AND P4, PT, R0.reuse, RZ, P0 ;  /* 0x000000ff0000720c */ /* 0x040fe40000784270 */
[----:B------:R-:W-:Y:S02]  /*7940*/  ISETP.GT.AND P6, PT, R0, 0x1, P0 ;  /* 0x000000010000780c */ /* 0x000fe400007c4270 */
[----:B------:R-:W-:Y:S02]  /*7950*/  ISETP.LT.OR P4, PT, R4, 0x1, P4 ;  /* 0x000000010400780c */ /* 0x000fe40002781670 */
[----:B------:R-:W-:Y:S02]  /*7960*/  ISETP.GT.AND P5, PT, R0, 0x8, P0 ;  /* 0x000000080000780c */ /* 0x000fe400007a4270 */
[----:B------:R-:W-:Y:S02]  /*7970*/  FSEL R10, R142, -INF , !P4 ;  /* 0xff8000008e0a7808 */ /* 0x000fe40006000000 */
[----:B------:R-:W-:Y:S02]  /*7980*/  ISETP.GT.AND P4, PT, R0, 0x9, P0 ;  /* 0x000000090000780c */ /* 0x000fe40000784270 */
        /* <DEDUP_REMOVED lines=35> */
[----:B------:R-:W-:Y:S01]  /*7bc0*/  ISETP.GT.AND P4, PT, R0, 0x39, P0 ;  /* 0x000000390000780c */ /* 0x000fe20000784270 */
[--C-:B-1----:R-:W-:Y:S01]  /*7bd0*/  IMAD.IADD R0, R8, 0x1, R5.reuse ;  /* 0x0000000108007824 */ /* 0x102fe200078e0205 */
[C---:B------:R-:W-:Y:S02]  /*7be0*/  ISETP.LT.OR P6, PT, R4.reuse, 0x32, P6 ;  /* 0x000000320400780c */ /* 0x040fe400037c1670 */
[C---:B------:R-:W-:Y:S02]  /*7bf0*/  ISETP.LT.OR P5, PT, R4.reuse, 0x39, P5 ;  /* 0x000000390400780c */ /* 0x040fe40002fa1670 */
[----:B------:R-:W-:Y:S01]  /*7c00*/  ISETP.LT.OR P4, PT, R4, 0x3a, P4 ;  /* 0x0000003a0400780c */ /* 0x000fe20002781670 */
[----:B------:R-:W-:Y:S01]  /*7c10*/  IMAD.IADD R4, R9, 0x1, R5 ;  /* 0x0000000109047824 */ /* 0x000fe200078e0205 */
[----:B------:R-:W-:Y:S02]  /*7c20*/  FSEL R170, R17, -INF , !P6 ;  /* 0xff80000011aa7808 */ /* 0x000fe40007000000 */
[----:B------:R-:W-:Y:S02]  /*7c30*/  FSEL R171, R15, -INF , !P5 ;  /* 0xff8000000fab7808 */ /* 0x000fe40006800000 */
        /* <DEDUP_REMOVED lines=15> */
.L_x_1680:
[----:B------:R-:W-:Y:S04]  /*7d30*/  MOV R6, c[0x0][0x32c] ;  /* 0x0000cb0000067a02 */ /* 0x000fe80000000f00 */
[----:B------:R-:W-:Y:S11]  /*7d40*/  ISETP.NE.AND P4, PT, R6, 0x1, PT ;  /* 0x000000010600780c */ /* 0x000ff60003f85270 */
[----:B------:R-:W-:Y:S02]  /*7d50*/  @!UPT UIADD3 URZ, URZ, URZ, URZ ;  /* 0x0000003f3f3ff290 */ /* 0x000fe4000fffe03f */
[----:B------:R-:W-:Y:S05]  /*7d60*/  @P4 IMAD.HI.U32 R6, R5, c[0x0][0x330], RZ ;  /* 0x0000cc0005064a27 */ /* 0x000fea00078e00ff */
[----:B------:R-:W-:Y:S02]  /*7d70*/  @P4 SHF.R.U32.HI R5, RZ, c[0x0][0x334], R6 ;  /* 0x0000cd00ff054a19 */ /* 0x000fe40000011606 */
.L_x_1681:
[----:B------:R-:W-:Y:S05]  /*7d80*/  BSYNC B0 ;  /* 0x0000000000007941 */ /* 0x000fea0003800000 */
.L_x_1679:
[----:B------:R-:W-:Y:S04]  /*7d90*/  IMAD R7, R5, c[0x0][0x32c], -R7 ;  /* 0x0000cb0005077a24 */ /* 0x000fe800078e0a07 */
[----:B------:R-:W-:Y:S05]  /*7da0*/  IMAD.IADD R7, R7, 0x1, -R214 ;  /* 0x0000000107077824 */ /* 0x000fea00078e0ad6 */
[----:B------:R-:W-:Y:S02]  /*7db0*/  IADD3 R5, R7, c[0x0][0x32c], RZ ;  /* 0x0000cb0007057a10 */ /* 0x000fe40007ffe0ff */
[----:B------:R-:W-:Y:S02]  /*7dc0*/  IMNMX R0, R0, R7, !PT ;  /* 0x0000000700007217 */ /* 0x000fe40007800200 */
[----:B------:R-:W-:Y:S02]  /*7dd0*/  IMNMX R4, R4, R5, PT ;  /* 0x0000000504047217 */ /* 0x000fe40003800200 */
.L_x_1678:
[----:B------:R-:W-:Y:S01]  /*7de0*/  FMNMX.FTZ R5, R10, R2, !PT ;  /* 0x000000020a057209 */ /* 0x000fe20007810000 */
[----:B------:R-:W-:Y:S04]  /*7df0*/  DEPBAR.LE SB0, 0x2 ;  /* 0x000080800000791a */ /* 0x000fe80000000000 */
[----:B------:R-:W-:Y:S01]  /*7e00*/  FMNMX.FTZ R5, R12, R5, !PT ;  /* 0x000000050c057209 */ /* 0x000fe20007810000 */
[----:B------:R-:W-:Y:S01]  /*7e10*/  BAR.SYNC.DEFER_BLOCKING 0x0 ;  /* 0x0000000000007b1d */ /* 0x000fe20000010000 */
[C---:B------:R-:W-:Y:S02]  /*7e20*/  ISETP.GT.AND P6, PT, R0.reuse, RZ, P0 ;  /* 0x000000ff0000720c */ /* 0x040fe400007c4270 */
[----:B------:R-:W-:Y:S02]  /*7e30*/  FMNMX.FTZ R5, R11, R5, !PT ;  /* 0x000000050b057209 */ /* 0x000fe40007810000 */
[C---:B------:R-:W-:Y:S02]  /*7e40*/  ISETP.GT.AND P5, PT, R0.reuse, 0x1, P0 ;  /* 0x000000010000780c */ /* 0x040fe400007a4270 */
[----:B------:R-:W-:Y:S02]  /*7e50*/  FMNMX.FTZ R5, R13, R5, !PT ;  /* 0x000000050d057209 */ /* 0x000fe40007810000 */
[----:B------:R-:W-:Y:S02]  /*7e60*/  ISETP.GT.AND P4, PT, R0, 0x8, P0 ;  /* 0x000000080000780c */ /* 0x000fe40000784270 */
[----:B------:R-:W-:Y:S02]  /*7e70*/  FMNMX.FTZ R5, R142, R5, !PT ;  /* 0x000000058e057209 */ /* 0x000fe40007810000 */
[C---:B------:R-:W-:Y:S02]  /*7e80*/  ISETP.LT.OR P6, PT, R4.reuse, 0x1, P6 ;  /* 0x000000010400780c */ /* 0x040fe400037c1670 */
[----:B------:R-:W-:Y:S02]  /*7e90*/  FMNMX.FTZ R5, R147, R5, !PT ;  /* 0x0000000593057209 */ /* 0x000fe40007810000 */
[----:B------:R-:W-:Y:S02]  /*7ea0*/  ISETP.LT.OR P5, PT, R4, 0x2, P5 ;  /* 0x000000020400780c */ /* 0x000fe40002fa1670 */
[----:B------:R-:W-:Y:S02]  /*7eb0*/  FMNMX.FTZ R5, R150, R5, !PT ;  /* 0x0000000596057209 */ /* 0x000fe40007810000 */
[----:B------:R-:W-:Y:S02]  /*7ec0*/  ISETP.LT.OR P4, PT, R4, 0x9, P4 ;  /* 0x000000090400780c */ /* 0x000fe40002781670 */
[----:B------:R-:W-:Y:S02]  /*7ed0*/  FMNMX.FTZ R5, R153, R5, !PT ;  /* 0x0000000599057209 */ /* 0x000fe40007810000 */
[----:B------:R-:W-:Y:S02]  /*7ee0*/  FSEL R6, R152, -INF , !P6 ;  /* 0xff80000098067808 */ /* 0x000fe40007000000 */
[----:B------:R-:W-:Y:S02]  /*7ef0*/  FMNMX.FTZ R5, R154, R5, !PT ;  /* 0x000000059a057209 */ /* 0x000fe40007810000 */
[----:B------:R-:W-:Y:S02]  /*7f00*/  ISETP.GT.AND P6, PT, R0, 0x9, P0 ;  /* 0x000000090000780c */ /* 0x000fe400007c4270 */
        /* <DEDUP_REMOVED lines=14> */
[----:B------:R-:W-:Y:S01]  /*7ff0*/  FSEL R145, R145, -INF , !P5 ;  /* 0xff80000091917808 */ /* 0x000fe20006800000 */
[----:B------:R-:W1:Y:S01]  /*8000*/  SHFL.BFLY PT, R15, R5, 0x2, 0x1f ;  /* 0x0c401f00050f7f89 */ /* 0x000e6200000e0000 */
[----:B------:R-:W-:Y:S02]  /*8010*/  FSEL R146, R146, -INF , !P4 ;  /* 0xff80000092927808 */ /* 0x000fe40006000000 */
[----:B------:R-:W-:Y:S02]  /*8020*/  FSEL R9, R148, -INF , !P6 ;  /* 0xff80000094097808 */ /* 0x000fe40007000000 */
[C---:B------:R-:W-:Y:S02]  /*8030*/  ISETP.GT.AND P6, PT, R0.reuse, 0x18, P0 ;  /* 0x000000180000780c */ /* 0x040fe400007c4270 */
[C---:B------:R-:W-:Y:S02]  /*8040*/  ISETP.GT.AND P5, PT, R0.reuse, 0x19, P0 ;  /* 0x000000190000780c */ /* 0x040fe400007a4270 */
[----:B------:R-:W-:Y:S02]  /*8050*/  ISETP.GT.AND P4, PT, R0, 0x20, P0 ;  /* 0x000000200000780c */ /* 0x000fe40000784270 */
[C---:B------:R-:W-:Y:S02]  /*8060*/  ISETP.LT.OR P6, PT, R4.reuse, 0x19, P6 ;  /* 0x000000190400780c */ /* 0x040fe400037c1670 */
[C---:B------:R-:W-:Y:S02]  /*8070*/  ISETP.LT.OR P5, PT, R4.reuse, 0x1a, P5 ;  /* 0x0000001a0400780c */ /* 0x040fe40002fa1670 */
[----:B------:R-:W-:Y:S02]  /*8080*/  ISETP.LT.OR P4, PT, R4, 0x21, P4 ;  /* 0x000000210400780c */ /* 0x000fe40002781670 */
[----:B------:R-:W-:Y:S02]  /*8090*/  FSEL R143, R143, -INF , !P6 ;  /* 0xff8000008f8f7808 */ /* 0x000fe40007000000 */
        /* <DEDUP_REMOVED lines=10> */
[C---:B------:R-:W-:Y:S02]  /*8140*/  ISETP.GT.AND P6, PT, R0.reuse, 0x30, P0 ;  /* 0x000000300000780c */ /* 0x040fe400007c4270 */
[C---:B------:R-:W-:Y:S02]  /*8150*/  ISETP.GT.AND P5, PT, R0.reuse, 0x31, P0 ;  /* 0x000000310000780c */ /* 0x040fe400007a4270 */
[----:B------:R-:W-:Y:S02]  /*8160*/  FSEL R155, R25, -INF , !P4 ;  /* 0xff800000199b7808 */ /* 0x000fe40006000000 */
[C---:B------:R-:W-:Y:S02]  /*8170*/  ISETP.GT.AND P4, PT, R0.reuse, 0x38, P0 ;  /* 0x000000380000780c */ /* 0x040fe40000784270 */
[----:B------:R-:W-:Y:S02]  /*8180*/  ISETP.GT.AND P0, PT, R0, 0x39, P0 ;  /* 0x000000390000780c */ /* 0x000fe40000704270 */
[----:B-1----:R-:W-:Y:S02]  /*8190*/  FMNMX.FTZ R0, R5, R15, !PT ;  /* 0x0000000f05007209 */ /* 0x002fe40007810000 */
[----:B------:R-:W-:Y:S02]  /*81a0*/  ISETP.LT.OR P0, PT, R4, 0x3a, P0 ;  /* 0x0000003a0400780c */ /* 0x000fe40000701670 */
[----:B------:R-:W-:Y:S01]  /*81b0*/  FMNMX.FTZ R14, R6, R3, !PT ;  /* 0x00000003060e7209 */ /* 0x000fe20007810000 */
[----:B------:R-:W1:Y:S01]  /*81c0*/  SHFL.BFLY PT, R5, R0, 0x1, 0x1f ;  /* 0x0c201f0000057f89 */ /* 0x000e6200000e0000 */
[----:B------:R-:W-:Y:S02]  /*81d0*/  FSEL R168, R21, -INF , !P0 ;  /* 0xff80000015a87808 */ /* 0x000fe40004000000 */
[----:B------:R-:W-:Y:S02]  /*81e0*/  FMNMX.FTZ R14, R7, R14, !PT ;  /* 0x0000000e070e7209 */ /* 0x000fe40007810000 */
[----:B------:R-:W-:Y:S02]  /*81f0*/  ISETP.LT.OR P6, PT, R4, 0x31, P6 ;  /* 0x000000310400780c */ /* 0x000fe400037c1670 */
[----:B------:R-:W-:Y:S02]  /*8200*/  FMNMX.FTZ R14, R8, R14, !PT ;  /* 0x0000000e080e7209 */ /* 0x000fe40007810000 */
        /* <DEDUP_REMOVED lines=8> */
[----:B-1----:R-:W-:Y:S02]  /*8290*/  FMNMX.FTZ R101, R0, R5, !PT ;  /* 0x0000000500657209 */ /* 0x002fe40007810000 */
[----:B------:R-:W-:Y:S02]  /*82a0*/  FMNMX.FTZ R14, R144, R14, !PT ;  /* 0x0000000e900e7209 */ /* 0x000fe40007810000 */
[C---:B------:R-:W-:Y:S01]  /*82b0*/  FSETP.NEU.FTZ.AND P0, PT, R101.reuse, -INF , PT ;  /* 0xff8000006500780b */ /* 0x040fe20003f1d000 */
[----:B------:R-:W-:Y:S01]  /*82c0*/  FMUL.FTZ R0, R101, c[0x0][0x2d0] ;  /* 0x0000b40065007a20 */ /* 0x000fe20000410000 */
[----:B------:R-:W-:Y:S02]  /*82d0*/  FMNMX.FTZ R14, R148, R14, !PT ;  /* 0x0000000e940e7209 */ /* 0x000fe40007810000 */
[----:B------:R-:W-:Y:S02]  /*82e0*/  FSEL R167, R22, -INF , !P4 ;  /* 0xff80000016a77808 */ /* 0x000fe40006000000 */
[----:B------:R-:W-:Y:S02]  /*82f0*/  FSEL R140, R0, RZ, P0 ;  /* 0x000000ff008c7208 */ /* 0x000fe40000000000 */
[----:B------:R-:W-:Y:S02]  /*8300*/  FMNMX.FTZ R14, R149, R14, !PT ;  /* 0x0000000e950e7209 */ /* 0x000fe40007810000 */
[----:B------:R-:W-:Y:S01]  /*8310*/  IADD3 R102, R195, R184, RZ ;  /* 0x000000b8c3667210 */ /* 0x000fe20007ffe0ff */
[--C-:B------:R-:W-:Y:S01]  /*8320*/  FFMA.FTZ R0, R10, c[0x0][0x2d0], -R140.reuse ;  /* 0x0000b4000a007a23 */ /* 0x100fe2000001088c */
[----:B------:R-:W-:Y:S01]  /*8330*/  FMNMX.FTZ R14, R151, R14, !PT ;  /* 0x0000000e970e7209 */ /* 0x000fe20007810000 */
[--C-:B------:R-:W-:Y:S01]  /*8340*/  FFMA.FTZ R5, R13, c[0x0][0x2d0], -R140.reuse ;  /* 0x0000b4000d057a23 */ /* 0x100fe2000001088c */
[----:B------:R-:W-:Y:S01]  /*8350*/  IADD3 R103, R192, R102, RZ ;  /* 0x00000066c0677210 */ /* 0x000fe20007ffe0ff */
[----:B------:R1:W-:Y:S01]  /*8360*/  MUFU.EX2 R201, R0 ;  /* 0x0000000000c97308 */ /* 0x0003e20000000800 */
[----:B------:R-:W-:Y:S01]  /*8370*/  FMNMX.FTZ R14, R155, R14, !PT ;  /* 0x0000000e9b0e7209 */ /* 0x000fe20007810000 */
[----:B------:R-:W-:Y:S03]  /*8380*/  LDSM.16.MT88.4 R28, [R102] ;  /* 0x00000000661c783b */ /* 0x000fe60000004200 */
[----:B------:R-:W-:Y:S04]  /*8390*/  FMNMX.FTZ R14, R165, R14, !PT ;  /* 0x0000000ea50e7209 */ /* 0x000fe80007810000 */
[----:B------:R-:W-:Y:S01]  /*83a0*/  FMNMX.FTZ R4, R166, R14, !PT ;  /* 0x0000000ea6047209 */ /* 0x000fe20007810000 */
[----:B------:R-:W-:Y:S03]  /*83b0*/  MUFU.EX2 R202, R5 ;  /* 0x0000000500ca7308 */ /* 0x000fe60000000800 */
[----:B------:R-:W-:Y:S04]  /*83c0*/  FMNMX.FTZ R4, R167, R4, !PT ;  /* 0x00000004a7047209 */ /* 0x000fe80007810000 */
[----:B------:R-:W-:Y:S05]  /*83d0*/  FMNMX.FTZ R4, R168, R4, !PT ;  /* 0x00000004a8047209 */ /* 0x000fea0007810000 */
[----:B------:R-:W2:Y:S01]  /*83e0*/  SHFL.BFLY PT, R14, R4, 0x2, 0x1f ;  /* 0x0c401f00040e7f89 */ /* 0x000ea200000e0000 */
[--C-:B-1----:R-:W-:Y:S04]  /*83f0*/  FFMA.FTZ R0, R12, c[0x0][0x2d0], -R140.reuse ;  /* 0x0000b4000c007a23 */ /* 0x102fe8000001088c */
[----:B------:R1:W3:Y:S01]  /*8400*/  MUFU.EX2 R203, R0 ;  /* 0x0000000000cb7308 */ /* 0x0002e20000000800 */
[----:B--2---:R-:W-:Y:S05]  /*8410*/  FMNMX.FTZ R4, R4, R14, !PT ;  /* 0x0000000e04047209 */ /* 0x004fea0007810000 */
[----:B------:R-:W2:Y:S01]  /*8420*/  SHFL.BFLY PT, R14, R4, 0x1, 0x1f ;  /* 0x0c201f00040e7f89 */ /* 0x000ea200000e0000 */
[----:B-1----:R-:W-:Y:S01]  /*8430*/  FFMA.FTZ R0, R11, c[0x0][0x2d0], -R140 ;  /* 0x0000b4000b007a23 */ /* 0x002fe2000001088c */
[----:B---3--:R-:W-:Y:S03]  /*8440*/  F2FP.BF16.PACK_AB R136, R203, R201 ;  /* 0x000000c9cb88723e */ /* 0x008fe600000010ff */
[----:B------:R1:W3:Y:S01]  /*8450*/  MUFU.EX2 R204, R0 ;  /* 0x0000000000cc7308 */ /* 0x0002e20000000800 */
[----:B--2---:R-:W-:Y:S02]  /*8460*/  FMNMX.FTZ R100, R4, R14, !PT ;  /* 0x0000000e04647209 */ /* 0x004fe40007810000 */
[----:B-1----:R-:W-:Y:S03]  /*8470*/  FSEL R0, R101, RZ, P0 ;  /* 0x000000ff65007208 */ /* 0x002fe60000000000 */
[C---:B------:R-:W-:Y:S01]  /*8480*/  FMUL.FTZ R4, R100.reuse, c[0x0][0x2d0] ;  /* 0x0000b40064047a20 */ /* 0x040fe20000410000 */
[----:B------:R-:W-:Y:S02]  /*8490*/  FSETP.NEU.FTZ.AND P0, PT, R100, -INF , PT ;  /* 0xff8000006400780b */ /* 0x000fe40003f1d000 */
[----:B---3--:R-:W-:Y:S01]  /*84a0*/  F2FP.BF16.PACK_AB R138, R202, R204 ;  /* 0x000000ccca8a723e */ /* 0x008fe200000010ff */
[----:B------:R-:W-:Y:S01]  /*84b0*/  FADD.FTZ R0, -R0, R2 ;  /* 0x0000000200007221 */ /* 0x000fe20000010100 */
[----:B------:R-:W-:Y:S03]  /*84c0*/  FSEL R141, R4, RZ, P0 ;  /* 0x000000ff048d7208 */ /* 0x000fe60000000000 */
[----:B------:R-:W-:Y:S02]  /*84d0*/  FMUL.FTZ R0, R0, c[0x0][0x2d0] ;  /* 0x0000b40000007a20 */ /* 0x000fe40000410000 */
[--C-:B------:R-:W-:Y:S02]  /*84e0*/  FFMA.FTZ R4, R8, c[0x0][0x2d0], -R141.reuse ;  /* 0x0000b40008047a23 */ /* 0x100fe4000001088d */
[----:B------:R1:W2:Y:S10]  /*84f0*/  MUFU.EX2 R2, R0 ;  /* 0x0000000000027308 */ /* 0x0002b40000000800 */
[----:B------:R3:W-:Y:S01]  /*8500*/  MUFU.EX2 R175, R4 ;  /* 0x0000000400af7308 */ /* 0x0007e20000000800 */
[--C-:B-1----:R-:W-:Y:S02]  /*8510*/  FFMA.FTZ R0, R6, c[0x0][0x2d0], -R141.reuse ;  /* 0x0000b40006007a23 */ /* 0x102fe4000001088d */
[C---:B--2---:R-:W-:Y:S07]  /*8520*/  FMUL.FTZ R5, R2.reuse, R105 ;  /* 0x0000006902057220 */ /* 0x044fee0000410000 */
[----:B------:R1:W-:Y:S01]  /*8530*/  MUFU.EX2 R173, R0 ;  /* 0x0000000000ad7308 */ /* 0x0003e20000000800 */
[C---:B------:R-:W-:Y:S02]  /*8540*/  FMUL.FTZ R8, R2.reuse, R108 ;  /* 0x0000006c02087220 */ /* 0x040fe40000410000 */
[C---:B------:R-:W-:Y:S02]  /*8550*/  FMUL.FTZ R16, R2.reuse, R116 ;  /* 0x0000007402107220 */ /* 0x040fe40000410000 */
[C---:B------:R-:W-:Y:S02]  /*8560*/  FMUL.FTZ R17, R2.reuse, R117 ;  /* 0x0000007502117220 */ /* 0x040fe40000410000 */
[--C-:B---3--:R-:W-:Y:S02]  /*8570*/  FFMA.FTZ R4, R9, c[0x0][0x2d0], -R141.reuse ;  /* 0x0000b40009047a23 */ /* 0x108fe4000001088d */
[C---:B------:R-:W-:Y:S02]  /*8580*/  FMUL.FTZ R9, R2.reuse, R109 ;  /* 0x0000006d02097220 */ /* 0x040fe40000410000 */
[----:B------:R2:W3:Y:S01]  /*8590*/  MUFU.EX2 R176, R4 ;  /* 0x0000000400b07308 */ /* 0x0004e20000000800 */
[C---:B------:R-:W-:Y:S02]  /*85a0*/  FMUL.FTZ R24, R2.reuse, R124 ;  /* 0x0000007c02187220 */ /* 0x040fe40000410000 */
[C---:B------:R-:W-:Y:S02]  /*85b0*/  FMUL.FTZ R25, R2.reuse, R125 ;  /* 0x0000007d02197220 */ /* 0x040fe40000410000 */
[C---:B------:R-:W-:Y:S02]  /*85c0*/  FMUL.FTZ R32, R2.reuse, R132 ;  /* 0x0000008402207220 */ /* 0x040fe40000410000 */
[C---:B------:R-:W-:Y:S02]  /*85d0*/  FMUL.FTZ R33, R2.reuse, R133 ;  /* 0x0000008502217220 */ /* 0x040fe40000410000 */
[C---:B------:R-:W-:Y:S02]  /*85e0*/  FMUL.FTZ R36, R2.reuse, R36 ;  /* 0x0000002402247220 */ /* 0x040fe40000410000 */
[C---:B------:R-:W-:Y:S02]  /*85f0*/  FMUL.FTZ R37, R2.reuse, R37 ;  /* 0x0000002502257220 */ /* 0x040fe40000410000 */
[----:B-1----:R-:W-:Y:S02]  /*8600*/  FFMA.FTZ R0, R7, c[0x0][0x2d0], -R141 ;  /* 0x0000b40007007a23 */ /* 0x002fe4000001088d */
[C---:B------:R-:W-:Y:S02]  /*8610*/  FMUL.FTZ R40, R2.reuse, R40 ;  /* 0x0000002802287220 */ /* 0x040fe40000410000 */
[----:B------:R1:W4:Y:S01]  /*8620*/  MUFU.EX2 R174, R0 ;  /* 0x0000000000ae7308 */ /* 0x0003220000000800 */
[C---:B------:R-:W-:Y:S02]  /*8630*/  FMUL.FTZ R41, R2.reuse, R41 ;  /* 0x0000002902297220 */ /* 0x040fe40000410000 */
[C---:B------:R-:W-:Y:S02]  /*8640*/  FMUL.FTZ R44, R2.reuse, R44 ;  /* 0x0000002c022c7220 */ /* 0x040fe40000410000 */
[C---:B------:R-:W-:Y:S02]  /*8650*/  FMUL.FTZ R45, R2.reuse, R45 ;  /* 0x0000002d022d7220 */ /* 0x040fe40000410000 */
[----:B--2---:R-:W-:Y:S01]  /*8660*/  FMUL.FTZ R4, R2, R104 ;  /* 0x0000006802047220 */ /* 0x004fe20000410000 */
[----:B---3--:R-:W-:Y:S01]  /*8670*/  F2FP.BF16.PACK_AB R139, R176, R175 ;  /* 0x000000afb08b723e */ /* 0x008fe200000010ff */
        /* <DEDUP_REMOVED lines=8> */
[----:B-1----:R-:W-:Y:S01]  /*8700*/  FSEL R0, R100, RZ, P0 ;  /* 0x000000ff64007208 */ /* 0x002fe20000000000 */
[----:B------:R-:W-:Y:S01]  /*8710*/  FMUL.FTZ R64, R2, R64 ;  /* 0x0000004002407220 */ /* 0x000fe20000410000 */
[----:B----4-:R-:W-:Y:S01]  /*8720*/  F2FP.BF16.PACK_AB R137, R174, R173 ;  /* 0x000000adae89723e */ /* 0x010fe200000010ff */
[----:B------:R-:W-:Y:S02]  /*8730*/  FMUL.FTZ R65, R2, R65 ;  /* 0x0000004102417220 */ /* 0x000fe40000410000 */
[----:B------:R-:W-:Y:S01]  /*8740*/  FADD.FTZ R0, -R0, R3 ;  /* 0x0000000300007221 */ /* 0x000fe20000010100 */
[----:B------:R-:W-:Y:S01]  /*8750*/  IADD3 R3, R194, R184, RZ ;  /* 0x000000b8c2037210 */ /* 0x000fe20007ffe0ff */
[----:B------:R-:W-:Y:S02]  /*8760*/  FMUL.FTZ R68, R2, R68 ;  /* 0x0000004402447220 */ /* 0x000fe40000410000 */
[----:B------:R-:W-:Y:S01]  /*8770*/  FMUL.FTZ R0, R0, c[0x0][0x2d0] ;  /* 0x0000b40000007a20 */ /* 0x000fe20000410000 */
[----:B------:R-:W-:Y:S01]  /*8780*/  IADD3 R152, R192, R3, RZ ;  /* 0x00000003c0987210 */ /* 0x000fe20007ffe0ff */
[----:B------:R-:W1:Y:S01]  /*8790*/  LDSM.16.MT88.4 R12, [R3] ;  /* 0x00000000030c783b */ /* 0x000e620000004200 */
[C---:B------:R-:W-:Y:S02]  /*87a0*/  FMUL.FTZ R69, R2.reuse, R69 ;  /* 0x0000004502457220 */ /* 0x040fe40000410000 */
[C---:B------:R-:W-:Y:S01]  /*87b0*/  FMUL.FTZ R72, R2.reuse, R72 ;  /* 0x0000004802487220 */ /* 0x040fe20000410000 */
[----:B------:R-:W2:Y:S01]  /*87c0*/  MUFU.EX2 R0, R0 ;  /* 0x0000000000007308 */ /* 0x000ea20000000800 */
[C---:B------:R-:W-:Y:S02]  /*87d0*/  FMUL.FTZ R73, R2.reuse, R73 ;  /* 0x0000004902497220 */ /* 0x040fe40000410000 */
[C---:B------:R-:W-:Y:S01]  /*87e0*/  FMUL.FTZ R76, R2.reuse, R76 ;  /* 0x0000004c024c7220 */ /* 0x040fe20000410000 */
[----:B------:R-:W3:Y:S01]  /*87f0*/  LDSM.16.MT88.4 R20, [R152] ;  /* 0x000000009814783b */ /* 0x000ee20000004200 */
        /* <DEDUP_REMOVED lines=10> */
[C---:B--2---:R-:W-:Y:S02]  /*88a0*/  FMUL.FTZ R6, R0.reuse, R106 ;  /* 0x0000006a00067220 */ /* 0x044fe40000410000 */
[C---:B------:R-:W-:Y:S02]  /*88b0*/  FMUL.FTZ R7, R0.reuse, R107 ;  /* 0x0000006b00077220 */ /* 0x040fe40000410000 */
[----:B------:R-:W2:Y:S01]  /*88c0*/  LDSM.16.MT88.4 R104, [R103] ;  /* 0x000000006768783b */ /* 0x000ea20000004200 */
[C---:B------:R-:W-:Y:S02]  /*88d0*/  FMUL.FTZ R10, R0.reuse, R110 ;  /* 0x0000006e000a7220 */ /* 0x040fe40000410000 */
[C---:B------:R-:W-:Y:S02]  /*88e0*/  FMUL.FTZ R11, R0.reuse, R111 ;  /* 0x0000006f000b7220 */ /* 0x040fe40000410000 */
[C---:B------:R-:W-:Y:S01]  /*88f0*/  FMUL.FTZ R18, R0.reuse, R118 ;  /* 0x0000007600127220 */ /* 0x040fe20000410000 */
[C---:B-1----:R-:W-:Y:S02]  /*8900*/  HMMA.16816.F32.BF16 R4, R136.reuse, R12, R4 ;  /* 0x0000000c8804723c */ /* 0x042fe40000041804 */
[----:B------:R-:W1:Y:S03]  /*8910*/  LDSM.16.MT88.4 R108, [R3+0x2000] ;  /* 0x00200000036c783b */ /* 0x000e660000004200 */
[----:B------:R-:W-:Y:S02]  /*8920*/  FMUL.FTZ R19, R0, R119 ;  /* 0x0000007700137220 */ /* 0x000fe40000410000 */
[C---:B------:R-:W-:Y:S01]  /*8930*/  FMUL.FTZ R12, R2.reuse, R112 ;  /* 0x00000070020c7220 */ /* 0x040fe20000410000 */
[C---:B------:R-:W-:Y:S02]  /*8940*/  HMMA.16816.F32.BF16 R8, R136.reuse, R14, R8 ;  /* 0x0000000e8808723c */ /* 0x040fe40000041808 */
[----:B------:R-:W-:Y:S02]  /*8950*/  LDSM.16.MT88.4 R116, [R3+0x800] ;  /* 0x000800000374783b */ /* 0x000fe40000004200 */
[----:B------:R-:W-:Y:S02]  /*8960*/  FMUL.FTZ R13, R2, R113 ;  /* 0x00000071020d7220 */ /* 0x000fe40000410000 */
[C---:B------:R-:W-:Y:S02]  /*8970*/  FMUL.FTZ R26, R0.reuse, R126 ;  /* 0x0000007e001a7220 */ /* 0x040fe40000410000 */
[C---:B------:R-:W-:Y:S04]  /*8980*/  FMUL.FTZ R14, R0.reuse, R114 ;  /* 0x00000072000e7220 */ /* 0x040fe80000410000 */
[C---:B------:R-:W-:Y:S02]  /*8990*/  FMUL.FTZ R15, R0.reuse, R115 ;  /* 0x00000073000f7220 */ /* 0x040fe40000410000 */
[----:B------:R-:W4:Y:S01]  /*89a0*/  LDSM.16.MT88.4 R112, [R152+0x2000] ;  /* 0x002000009870783b */ /* 0x000f220000004200 */
[C---:B------:R-:W-:Y:S02]  /*89b0*/  FMUL.FTZ R27, R0.reuse, R127 ;  /* 0x0000007f001b7220 */ /* 0x040fe40000410000 */
[C---:B------:R-:W-:Y:S02]  /*89c0*/  FMUL.FTZ R34, R0.reuse, R134 ;  /* 0x0000008600227220 */ /* 0x040fe40000410000 */
[C---:B---3--:R-:W-:Y:S03]  /*89d0*/  HMMA.16816.F32.BF16 R12, R136.reuse, R20, R12 ;  /* 0x00000014880c723c */ /* 0x048fe6000004180c */
        /* <DEDUP_REMOVED lines=9> */
[----:B------:R-:W-:Y:S01]  /*8a70*/  LDSM.16.MT88.4 R120, [R152+0x800] ;  /* 0x000800009878783b */ /* 0x000fe20000004200 */
[C---:B------:R-:W-:Y:S02]  /*8a80*/  FMUL.FTZ R39, R0.reuse, R39 ;  /* 0x0000002700277220 */ /* 0x040fe40000410000 */
[C---:B------:R-:W-:Y:S02]  /*8a90*/  FMUL.FTZ R42, R0.reuse, R42 ;  /* 0x0000002a002a7220 */ /* 0x040fe40000410000 */
[C---:B------:R-:W-:Y:S03]  /*8aa0*/  HMMA.16816.F32.BF16 R20, R136.reuse, R28, R20 ;  /* 0x0000001c8814723c */ /* 0x040fe60000041814 */
[C---:B------:R-:W-:Y:S02]  /*8ab0*/  FMUL.FTZ R43, R0.reuse, R43 ;  /* 0x0000002b002b7220 */ /* 0x040fe40000410000 */
[----:B------:R-:W-:Y:S02]  /*8ac0*/  FMUL.FTZ R46, R0, R46 ;  /* 0x0000002e002e7220 */ /* 0x000fe40000410000 */
[C---:B------:R-:W-:Y:S01]  /*8ad0*/  FMUL.FTZ R28, R2.reuse, R128 ;  /* 0x00000080021c7220 */ /* 0x040fe20000410000 */
[C---:B------:R-:W-:Y:S04]  /*8ae0*/  HMMA.16816.F32.BF16 R24, R136.reuse, R30, R24 ;  /* 0x0000001e8818723c */ /* 0x040fe80000041818 */
[----:B------:R-:W-:Y:S02]  /*8af0*/  FMUL.FTZ R29, R2, R129 ;  /* 0x00000081021d7220 */ /* 0x000fe40000410000 */
[C---:B------:R-:W-:Y:S02]  /*8b00*/  FMUL.FTZ R47, R0.reuse, R47 ;  /* 0x0000002f002f7220 */ /* 0x040fe40000410000 */
[C---:B------:R-:W-:Y:S04]  /*8b10*/  FMUL.FTZ R30, R0.reuse, R130 ;  /* 0x00000082001e7220 */ /* 0x040fe80000410000 */
[C---:B------:R-:W-:Y:S02]  /*8b20*/  FMUL.FTZ R31, R0.reuse, R131 ;  /* 0x00000083001f7220 */ /* 0x040fe40000410000 */
[----:B------:R-:W-:Y:S01]  /*8b30*/  LDSM.16.MT88.4 R128, [R3+0x2800] ;  /* 0x002800000380783b */ /* 0x000fe20000004200 */
[C---:B------:R-:W-:Y:S02]  /*8b40*/  FMUL.FTZ R50, R0.reuse, R50 ;  /* 0x0000003200327220 */ /* 0x040fe40000410000 */
[C---:B------:R-:W-:Y:S02]  /*8b50*/  FMUL.FTZ R51, R0.reuse, R51 ;  /* 0x0000003300337220 */ /* 0x040fe40000410000 */
        /* <DEDUP_REMOVED lines=8> */
[C---:B-1----:R-:W-:Y:S04]  /*8be0*/  HMMA.16816.F32.BF16 R36, R136.reuse, R108, R36 ;  /* 0x0000006c8824723c */ /* 0x042fe80000041824 */
[C---:B------:R-:W-:Y:S02]  /*8bf0*/  FMUL.FTZ R63, R0.reuse, R63 ;  /* 0x0000003f003f7220 */ /* 0x040fe40000410000 */
[C---:B------:R-:W-:Y:S02]  /*8c00*/  FMUL.FTZ R66, R0.reuse, R66 ;  /* 0x0000004200427220 */ /* 0x040fe40000410000 */
[C---:B------:R-:W-:Y:S01]  /*8c10*/  HMMA.16816.F32.BF16 R40, R136.reuse, R110, R40 ;  /* 0x0000006e8828723c */ /* 0x040fe20000041828 */
[----:B------:R-:W1:Y:S03]  /*8c20*/  LDSM.16.MT88.4 R108, [R103+0x2000] ;  /* 0x00200000676c783b */ /* 0x000e660000004200 */
[C---:B------:R-:W-:Y:S02]  /*8c30*/  FMUL.FTZ R67, R0.reuse, R67 ;  /* 0x0000004300437220 */ /* 0x040fe40000410000 */
[C---:B------:R-:W-:Y:S02]  /*8c40*/  FMUL.FTZ R70, R0.reuse, R70 ;  /* 0x0000004600467220 */ /* 0x040fe40000410000 */
[C---:B----4-:R-:W-:Y:S04]  /*8c50*/  HMMA.16816.F32.BF16 R44, R136.reuse, R112, R44 ;  /* 0x00000070882c723c */ /* 0x050fe8000004182c */
        /* <DEDUP_REMOVED lines=17> */
[----:B------:R-:W-:Y:S02]  /*8d70*/  FMUL.FTZ R94, R0, R94 ;  /* 0x0000005e005e7220 */ /* 0x000fe40000410000 */
[C---:B------:R-:W-:Y:S04]  /*8d80*/  HMMA.16816.F32.BF16 R64, R136.reuse, R110, R64 ;  /* 0x0000006e8840723c */ /* 0x040fe80000041840 */
[--C-:B------:R-:W-:Y:S02]  /*8d90*/  FFMA.FTZ R108, R142, c[0x0][0x2d0], -R140.reuse ;  /* 0x0000b4008e6c7a23 */ /* 0x100fe4000001088c */
[----:B------:R-:W-:Y:S02]  /*8da0*/  FMUL.FTZ R95, R0, R95 ;  /* 0x0000005f005f7220 */ /* 0x000fe40000410000 */
[C---:B---3--:R-:W-:Y:S01]  /*8db0*/  HMMA.16816.F32.BF16 R68, R136.reuse, R112, R68 ;  /* 0x000000708844723c */ /* 0x048fe20000041844 */
[----:B------:R1:W-:Y:S03]  /*8dc0*/  MUFU.EX2 R184, R108 ;  /* 0x0000006c00b87308 */ /* 0x0003e60000000800 */
[----:B------:R-:W-:Y:S02]  /*8dd0*/  FMUL.FTZ R97, R2, R97 ;  /* 0x0000006102617220 */ /* 0x000fe40000410000 */
[----:B------:R-:W-:Y:S02]  /*8de0*/  FMUL.FTZ R98, R0, R98 ;  /* 0x0000006200627220 */ /* 0x000fe40000410000 */
[C---:B------:R-:W-:Y:S04]  /*8df0*/  HMMA.16816.F32.BF16 R72, R136.reuse, R114, R72 ;  /* 0x000000728848723c */ /* 0x040fe80000041848 */
[--C-:B------:R-:W-:Y:S02]  /*8e00*/  FFMA.FTZ R112, R150, c[0x0][0x2d0], -R140.reuse ;  /* 0x0000b40096707a23 */ /* 0x100fe4000001088c */
[----:B------:R-:W-:Y:S02]  /*8e10*/  FMUL.FTZ R99, R0, R99 ;  /* 0x0000006300637220 */ /* 0x000fe40000410000 */
[----:B------:R3:W-:Y:S01]  /*8e20*/  MUFU.EX2 R199, R112 ;  /* 0x0000007000c77308 */ /* 0x0007e20000000800 */
[C---:B--2---:R-:W-:Y:S03]  /*8e30*/  HMMA.16816.F32.BF16 R76, R136.reuse, R104, R76 ;  /* 0x00000068884c723c */ /* 0x044fe6000004184c */
[----:B------:R-:W-:Y:S04]  /*8e40*/  FFMA.FTZ R2, R2, R212, R201 ;  /* 0x000000d402027223 */ /* 0x000fe800000100c9 */
[--C-:B------:R-:W-:Y:S01]  /*8e50*/  FFMA.FTZ R104, R145, c[0x0][0x2d0], -R141.reuse ;  /* 0x0000b40091687a23 */ /* 0x100fe2000001088d */
[C---:B------:R-:W-:Y:S03]  /*8e60*/  HMMA.16816.F32.BF16 R80, R136.reuse, R106, R80 ;  /* 0x0000006a8850723c */ /* 0x040fe60000041850 */
[----:B------:R2:W-:Y:S01]  /*8e70*/  MUFU.EX2 R164, R104 ;  /* 0x0000006800a47308 */ /* 0x0005e20000000800 */
[--C-:B-1----:R-:W-:Y:S09]  /*8e80*/  FFMA.FTZ R108, R147, c[0x0][0x2d0], -R140.reuse ;  /* 0x0000b400936c7a23 */ /* 0x102ff2000001088c */
[----:B------:R1:W-:Y:S01]  /*8e90*/  MUFU.EX2 R197, R108 ;  /* 0x0000006c00c57308 */ /* 0x0003e20000000800 */
[--C-:B---3--:R-:W-:Y:S09]  /*8ea0*/  FFMA.FTZ R112, R153, c[0x0][0x2d0], -R140.reuse ;  /* 0x0000b40099707a23 */ /* 0x108ff2000001088c */
[----:B------:R3:W4:Y:S01]  /*8eb0*/  MUFU.EX2 R183, R112 ;  /* 0x0000007000b77308 */ /* 0x0007220000000800 */
[--C-:B--2---:R-:W-:Y:S09]  /*8ec0*/  FFMA.FTZ R104, R146, c[0x0][0x2d0], -R141.reuse ;  /* 0x0000b40092687a23 */ /* 0x104ff2000001088d */
[----:B------:R2:W5:Y:S01]  /*8ed0*/  MUFU.EX2 R162, R104 ;  /* 0x0000006800a27308 */ /* 0x0005620000000800 */
[----:B-1----:R-:W1:Y:S08]  /*8ee0*/  LDSM.16.MT88.4 R108, [R102+0x4000] ;  /* 0x00400000666c783b */ /* 0x002e700000004200 */
[----:B---3--:R-:W3:Y:S01]  /*8ef0*/  LDSM.16.MT88.4 R112, [R103+0x4000] ;  /* 0x004000006770783b */ /* 0x008ee20000004200 */
[----:B----4-:R-:W-:Y:S01]  /*8f00*/  F2FP.BF16.PACK_AB R106, R183, R199 ;  /* 0x000000c7b76a723e */ /* 0x010fe200000010ff */
[--C-:B--2---:R-:W-:Y:S01]  /*8f10*/  FFMA.FTZ R104, R143, c[0x0][0x2d0], -R141.reuse ;  /* 0x0000b4008f687a23 */ /* 0x104fe2000001088d */
[----:B-----5:R-:W-:Y:S03]  /*8f20*/  F2FP.BF16.PACK_AB R105, R162, R164 ;  /* 0x000000a4a269723e */ /* 0x020fe600000010ff */
[----:B------:R2:W-:Y:S01]  /*8f30*/  MUFU.EX2 R163, R104 ;  /* 0x0000006800a37308 */ /* 0x0005e20000000800 */
[C---:B-1----:R-:W-:Y:S08]  /*8f40*/  HMMA.16816.F32.BF16 R84, R136.reuse, R108, R84 ;  /* 0x0000006c8854723c */ /* 0x042ff00000041854 */
[C---:B------:R-:W-:Y:S01]  /*8f50*/  HMMA.16816.F32.BF16 R88, R136.reuse, R110, R88 ;  /* 0x0000006e8858723c */ /* 0x040fe20000041858 */
[----:B------:R-:W1:Y:S03]  /*8f60*/  LDSM.16.MT88.4 R108, [R102+0x800] ;  /* 0x00080000666c783b */ /* 0x000e660000004200 */
[--C-:B--2---:R-:W-:Y:S04]  /*8f70*/  FFMA.FTZ R104, R144, c[0x0][0x2d0], -R141.reuse ;  /* 0x0000b40090687a23 */ /* 0x104fe8000001088d */
[C---:B---3--:R-:W-:Y:S01]  /*8f80*/  HMMA.16816.F32.BF16 R92, R136.reuse, R112, R92 ;  /* 0x00000070885c723c */ /* 0x048fe2000004185c */
[----:B------:R2:W3:Y:S01]  /*8f90*/  MUFU.EX2 R161, R104 ;  /* 0x0000006800a17308 */ /* 0x0004e20000000800 */
[----:B------:R-:W-:Y:S06]  /*8fa0*/  LDSM.16.MT88.4 R144, [R152+0x3800] ;  /* 0x003800009890783b */ /* 0x000fec0000004200 */
[----:B------:R-:W-:Y:S02]  /*8fb0*/  HMMA.16816.F32.BF16 R96, R136, R114, R96 ;  /* 0x000000728860723c */ /* 0x000fe40000041860 */
[----:B------:R-:W4:Y:S08]  /*8fc0*/  LDSM.16.MT88.4 R112, [R102+0x2800] ;  /* 0x002800006670783b */ /* 0x000f300000004200 */
[----:B------:R-:W-:Y:S02]  /*8fd0*/  LDSM.16.MT88.4 R136, [R152+0x3000] ;  /* 0x003000009888783b */ /* 0x000fe40000004200 */
[----:B--2---:R-:W-:Y:S02]  /*8fe0*/  F2FP.BF16.PACK_AB R104, R197, R184 ;  /* 0x000000b8c568723e */ /* 0x004fe400000010ff */
[----:B---3--:R-:W-:Y:S07]  /*8ff0*/  F2FP.BF16.PACK_AB R107, R161, R163 ;  /* 0x000000a3a16b723e */ /* 0x008fee00000010ff */
[C---:B------:R-:W-:Y:S08]  /*9000*/  HMMA.16816.F32.BF16 R4, R104.reuse, R116, R4 ;  /* 0x000000746804723c */ /* 0x040ff00000041804 */
[C---:B------:R-:W-:Y:S01]  /*9010*/  HMMA.16816.F32.BF16 R8, R104.reuse, R118, R8 ;  /* 0x000000766808723c */ /* 0x040fe20000041808 */
[----:B------:R-:W2:Y:S07]  /*9020*/  LDSM.16.MT88.4 R116, [R103+0x2800] ;  /* 0x002800006774783b */ /* 0x000eae0000004200 */
        /* <DEDUP_REMOVED lines=8> */
[----:B---3--:R-:W3:Y:S07]  /*90b0*/  LDSM.16.MT88.4 R120, [R152+0x4800] ;  /* 0x004800009878783b */ /* 0x008eee0000004200 */
        /* <DEDUP_REMOVED lines=8> */
[C---:B----4-:R-:W-:Y:S07]  /*9140*/  HMMA.16816.F32.BF16 R52, R104.reuse, R112, R52 ;  /* 0x000000706834723c */ /* 0x050fee0000041834 */
        /* <DEDUP_REMOVED lines=11> */
[----:B------:R1:W-:Y:S07]  /*9200*/  MUFU.EX2 R180, R112 ;  /* 0x0000007000b47308 */ /* 0x0003ee0000000800 */
[C---:B---3--:R-:W-:Y:S03]  /*9210*/  HMMA.16816.F32.BF16 R76, R104.reuse, R120, R76 ;  /* 0x00000078684c723c */ /* 0x048fe6000004184c */
[----:B------:R3:W-:Y:S01]  /*9220*/  MUFU.EX2 R159, R108 ;  /* 0x0000006c009f7308 */ /* 0x0007e20000000800 */
[----:B--2---:R-:W-:Y:S03]  /*9230*/  LDSM.16.MT88.4 R116, [R103+0x4800] ;  /* 0x004800006774783b */ /* 0x004fe60000004200 */
[--C-:B------:R-:W-:Y:S01]  /*9240*/  FFMA.FTZ R120, R155, c[0x0][0x2d0], -R141.reuse ;  /* 0x0000b4009b787a23 */ /* 0x100fe2000001088d */
[C---:B------:R-:W-:Y:S05]  /*9250*/  HMMA.16816.F32.BF16 R80, R104.reuse, R122, R80 ;  /* 0x0000007a6850723c */ /* 0x040fea0000041850 */
[----:B------:R2:W-:Y:S01]  /*9260*/  MUFU.EX2 R157, R120 ;  /* 0x00000078009d7308 */ /* 0x0005e20000000800 */
[--C-:B-1----:R-:W-:Y:S09]  /*9270*/  FFMA.FTZ R112, R158, c[0x0][0x2d0], -R140.reuse ;  /* 0x0000b4009e707a23 */ /* 0x102ff2000001088c */
[----:B------:R1:W4:Y:S01]  /*9280*/  MUFU.EX2 R179, R112 ;  /* 0x0000007000b37308 */ /* 0x0003220000000800 */
[--C-:B---3--:R-:W-:Y:S02]  /*9290*/  FFMA.FTZ R108, R151, c[0x0][0x2d0], -R141.reuse ;  /* 0x0000b400976c7a23 */ /* 0x108fe4000001088d */
[----:B------:R-:W-:Y:S07]  /*92a0*/  LDSM.16.MT88.4 R148, [R102+0x3800] ;  /* 0x003800006694783b */ /* 0x000fee0000004200 */
[----:B------:R3:W3:Y:S01]  /*92b0*/  MUFU.EX2 R158, R108 ;  /* 0x0000006c009e7308 */ /* 0x0006e20000000800 */
[----:B--2---:R-:W-:Y:S08]  /*92c0*/  LDSM.16.MT88.4 R120, [R103+0x1000] ;  /* 0x001000006778783b */ /* 0x004ff00000004200 */
[----:B-1----:R-:W1:Y:S08]  /*92d0*/  LDSM.16.MT88.4 R112, [R102+0x4800] ;  /* 0x004800006670783b */ /* 0x002e700000004200 */
[----:B---3--:R-:W2:Y:S01]  /*92e0*/  LDSM.16.MT88.4 R108, [R3+0x1000] ;  /* 0x00100000036c783b */ /* 0x008ea20000004200 */
[C---:B-1----:R-:W-:Y:S08]  /*92f0*/  HMMA.16816.F32.BF16 R84, R104.reuse, R112, R84 ;  /* 0x000000706854723c */ /* 0x042ff00000041854 */
[C---:B------:R-:W-:Y:S01]  /*9300*/  HMMA.16816.F32.BF16 R88, R104.reuse, R114, R88 ;  /* 0x000000726858723c */ /* 0x040fe20000041858 */
[----:B------:R-:W1:Y:S07]  /*9310*/  LDSM.16.MT88.4 R112, [R102+0x3000] ;  /* 0x003000006670783b */ /* 0x000e6e0000004200 */
[C---:B------:R-:W-:Y:S08]  /*9320*/  HMMA.16816.F32.BF16 R92, R104.reuse, R116, R92 ;  /* 0x00000074685c723c */ /* 0x040ff0000004185c */
[----:B------:R-:W-:Y:S01]  /*9330*/  HMMA.16816.F32.BF16 R96, R104, R118, R96 ;  /* 0x000000766860723c */ /* 0x000fe20000041860 */
[----:B------:R-:W-:Y:S06]  /*9340*/  LDSM.16.MT88.4 R116, [R3+0x5000] ;  /* 0x005000000374783b */ /* 0x000fec0000004200 */
[----:B-----5:R-:W-:Y:S02]  /*9350*/  F2FP.BF16.PACK_AB R104, R181, R182 ;  /* 0x000000b6b568723e */ /* 0x020fe400000010ff */
[----:B----4-:R-:W-:Y:S03]  /*9360*/  F2FP.BF16.PACK_AB R106, R179, R180 ;  /* 0x000000b4b36a723e */ /* 0x010fe600000010ff */
[----:B------:R-:W-:Y:S02]  /*9370*/  F2FP.BF16.PACK_AB R105, R159, R160 ;  /* 0x000000a09f69723e */ /* 0x000fe400000010ff */
[----:B------:R-:W-:Y:S07]  /*9380*/  F2FP.BF16.PACK_AB R107, R157, R158 ;  /* 0x0000009e9d6b723e */ /* 0x000fee00000010ff */
[C---:B--2---:R-:W-:Y:S08]  /*9390*/  HMMA.16816.F32.BF16 R4, R104.reuse, R108, R4 ;  /* 0x0000006c6804723c */ /* 0x044ff00000041804 */
[C---:B------:R-:W-:Y:S01]  /*93a0*/  HMMA.16816.F32.BF16 R8, R104.reuse, R110, R8 ;  /* 0x0000006e6808723c */ /* 0x040fe20000041808 */
[----:B------:R-:W2:Y:S07]  /*93b0*/  LDSM.16.MT88.4 R108, [R103+0x3000] ;  /* 0x00300000676c783b */ /* 0x000eae0000004200 */
[C---:B------:R-:W-:Y:S07]  /*93c0*/  HMMA.16816.F32.BF16 R12, R104.reuse, R124, R12 ;  /* 0x0000007c680c723c */ /* 0x040fee000004180c */
[--C-:B------:R-:W-:Y:S01]  /*93d0*/  FFMA.FTZ R124, R165, c[0x0][0x2d0], -R141.reuse ;  /* 0x0000b400a57c7a23 */ /* 0x100fe2000001088d */
[C---:B------:R-:W-:Y:S03]  /*93e0*/  HMMA.16816.F32.BF16 R16, R104.reuse, R126, R16 ;  /* 0x0000007e6810723c */ /* 0x040fe60000041810 */
[----:B------:R3:W-:Y:S05]  /*93f0*/  MUFU.EX2 R156, R124 ;  /* 0x0000007c009c7308 */ /* 0x0007ea0000000800 */
[C---:B------:R-:W-:Y:S08]  /*9400*/  HMMA.16816.F32.BF16 R20, R104.reuse, R128, R20 ;  /* 0x000000806814723c */ /* 0x040ff00000041814 */
[C---:B------:R-:W-:Y:S08]  /*9410*/  HMMA.16816.F32.BF16 R24, R104.reuse, R130, R24 ;  /* 0x000000826818723c */ /* 0x040ff00000041818 */
[C---:B------:R-:W-:Y:S01]  /*9420*/  HMMA.16816.F32.BF16 R28, R104.reuse, R120, R28 ;  /* 0x00000078681c723c */ /* 0x040fe2000004181c */
[----:B---3--:R-:W-:Y:S06]  /*9430*/  LDSM.16.MT88.4 R124, [R102+0x1800] ;  /* 0x00180000667c783b */ /* 0x008fec0000004200 */
[--C-:B------:R-:W-:Y:S01]  /*9440*/  FFMA.FTZ R120, R169, c[0x0][0x2d0], -R140.reuse ;  /* 0x0000b400a9787a23 */ /* 0x100fe2000001088c */
[C---:B------:R-:W-:Y:S03]  /*9450*/  HMMA.16816.F32.BF16 R32, R104.reuse, R122, R32 ;  /* 0x0000007a6820723c */ /* 0x040fe60000041820 */
[----:B------:R3:W-:Y:S05]  /*9460*/  MUFU.EX2 R178, R120 ;  /* 0x0000007800b27308 */ /* 0x0007ea0000000800 */
[C---:B------:R-:W-:Y:S08]  /*9470*/  HMMA.16816.F32.BF16 R36, R104.reuse, R132, R36 ;  /* 0x000000846824723c */ /* 0x040ff00000041824 */
[C---:B------:R-:W-:Y:S01]  /*9480*/  HMMA.16816.F32.BF16 R40, R104.reuse, R134, R40 ;  /* 0x000000866828723c */ /* 0x040fe20000041828 */
[----:B------:R-:W-:Y:S07]  /*9490*/  LDSM.16.MT88.4 R132, [R103+0x1800] ;  /* 0x001800006784783b */ /* 0x000fee0000004200 */
[C---:B------:R-:W-:Y:S01]  /*94a0*/  HMMA.16816.F32.BF16 R44, R104.reuse, R136, R44 ;  /* 0x00000088682c723c */ /* 0x040fe2000004182c */
[----:B---3--:R-:W3:Y:S07]  /*94b0*/  LDSM.16.MT88.4 R120, [R152+0x5000] ;  /* 0x005000009878783b */ /* 0x008eee0000004200 */
[C---:B------:R-:W-:Y:S08]  /*94c0*/  HMMA.16816.F32.BF16 R48, R104.reuse, R138, R48 ;  /* 0x0000008a6830723c */ /* 0x040ff00000041830 */
[C---:B-1----:R-:W-:Y:S07]  /*94d0*/  HMMA.16816.F32.BF16 R52, R104.reuse, R112, R52 ;  /* 0x000000706834723c */ /* 0x042fee0000041834 */
[--C-:B------:R-:W-:Y:S01]  /*94e0*/  FFMA.FTZ R112, R170, c[0x0][0x2d0], -R140.reuse ;  /* 0x0000b400aa707a23 */ /* 0x100fe2000001088c */
[C---:B------:R-:W-:Y:S03]  /*94f0*/  HMMA.16816.F32.BF16 R56, R104.reuse, R114, R56 ;  /* 0x000000726838723c */ /* 0x040fe60000041838 */
[----:B------:R1:W4:Y:S05]  /*9500*/  MUFU.EX2 R177, R112 ;  /* 0x0000007000b17308 */ /* 0x00032a0000000800 */
[C---:B--2---:R-:W-:Y:S08]  /*9510*/  HMMA.16816.F32.BF16 R60, R104.reuse, R108, R60 ;  /* 0x0000006c683c723c */ /* 0x044ff0000004183c */
[C---:B------:R-:W-:Y:S01]  /*9520*/  HMMA.16816.F32.BF16 R64, R104.reuse, R110, R64 ;  /* 0x0000006e6840723c */ /* 0x040fe20000041840 */
[----:B------:R-:W-:Y:S07]  /*9530*/  LDSM.16.MT88.4 R108, [R103+0x5000] ;  /* 0x00500000676c783b */ /* 0x000fee0000004200 */
[C---:B------:R-:W-:Y:S04]  /*9540*/  HMMA.16816.F32.BF16 R68, R104.reuse, R116, R68 ;  /* 0x000000746844723c */ /* 0x040fe80000041844 */
[--C-:B-1----:R-:W-:Y:S01]  /*9550*/  FFMA.FTZ R112, R171, c[0x0][0x2d0], -R140.reuse ;  /* 0x0000b400ab707a23 */ /* 0x102fe2000001088c */
[----:B----4-:R-:W-:Y:S01]  /*9560*/  F2FP.BF16.PACK_AB R136, R177, R178 ;  /* 0x000000b2b188723e */ /* 0x010fe200000010ff */
[----:B------:R-:W-:Y:S02]  /*9570*/  FFMA.FTZ R140, R172, c[0x0][0x2d0], -R140 ;  /* 0x0000b400ac8c7a23 */ /* 0x000fe4000001088c */
[C---:B------:R-:W-:Y:S01]  /*9580*/  HMMA.16816.F32.BF16 R72, R104.reuse, R118, R72 ;  /* 0x000000766848723c */ /* 0x040fe20000041848 */
[----:B------:R1:W-:Y:S03]  /*9590*/  MUFU.EX2 R170, R112 ;  /* 0x0000007000aa7308 */ /* 0x0003e60000000800 */
[--C-:B------:R-:W-:Y:S04]  /*95a0*/  FFMA.FTZ R116, R166, c[0x0][0x2d0], -R141.reuse ;  /* 0x0000b400a6747a23 */ /* 0x100fe8000001088d */
[C---:B---3--:R-:W-:Y:S03]  /*95b0*/  HMMA.16816.F32.BF16 R76, R104.reuse, R120, R76 ;  /* 0x00000078684c723c */ /* 0x048fe6000004184c */
[----:B------:R2:W3:Y:S05]  /*95c0*/  MUFU.EX2 R155, R116 ;  /* 0x00000074009b7308 */ /* 0x0004ea0000000800 */
[C---:B------:R-:W-:Y:S01]  /*95d0*/  HMMA.16816.F32.BF16 R80, R104.reuse, R122, R80 ;  /* 0x0000007a6850723c */ /* 0x040fe20000041850 */
[----:B------:R-:W-:Y:S04]  /*95e0*/  LDSM.16.MT88.4 R120, [R152+0x1800] ;  /* 0x001800009878783b */ /* 0x000fe80000004200 */
[----:B------:R-:W4:Y:S04]  /*95f0*/  MUFU.EX2 R169, R140 ;  /* 0x0000008c00a97308 */ /* 0x000f280000000800 */
[----:B-1----:R-:W1:Y:S03]  /*9600*/  LDSM.16.MT88.4 R112, [R102+0x5000] ;  /* 0x005000006670783b */ /* 0x002e660000004200 */
[--C-:B--2---:R-:W-:Y:S01]  /*9610*/  FFMA.FTZ R116, R167, c[0x0][0x2d0], -R141.reuse ;  /* 0x0000b400a7747a23 */ /* 0x104fe2000001088d */
[----:B---3--:R-:W-:Y:S01]  /*9620*/  F2FP.BF16.PACK_AB R137, R155, R156 ;  /* 0x0000009c9b89723e */ /* 0x008fe200000010ff */
[----:B------:R-:W-:Y:S02]  /*9630*/  FFMA.FTZ R141, R168, c[0x0][0x2d0], -R141 ;  /* 0x0000b400a88d7a23 */ /* 0x000fe4000001088d */
[----:B------:R2:W-:Y:S01]  /*9640*/  MUFU.EX2 R154, R116 ;  /* 0x00000074009a7308 */ /* 0x0005e20000000800 */
[----:B----4-:R-:W-:Y:S09]  /*9650*/  F2FP.BF16.PACK_AB R138, R169, R170 ;  /* 0x000000aaa98a723e */ /* 0x010ff200000010ff */
[----:B------:R3:W4:Y:S01]  /*9660*/  MUFU.EX2 R153, R141 ;  /* 0x0000008d00997308 */ /* 0x0007220000000800 */
[----:B--2---:R-:W2:Y:S01]  /*9670*/  LDSM.16.MT88.4 R116, [R3+0x1800] ;  /* 0x001800000374783b */ /* 0x004ea20000004200 */
[C---:B-1----:R-:W-:Y:S08]  /*9680*/  HMMA.16816.F32.BF16 R84, R104.reuse, R112, R84 ;  /* 0x000000706854723c */ /* 0x042ff00000041854 */
[C---:B------:R-:W-:Y:S01]  /*9690*/  HMMA.16816.F32.BF16 R88, R104.reuse, R114, R88 ;  /* 0x000000726858723c */ /* 0x040fe20000041858 */
[----:B---3--:R-:W1:Y:S03]  /*96a0*/  LDSM.16.MT88.4 R140, [R3+0x3800] ;  /* 0x00380000038c783b */ /* 0x008e660000004200 */
[----:B----4-:R-:W-:Y:S04]  /*96b0*/  F2FP.BF16.PACK_AB R139, R153, R154 ;  /* 0x0000009a998b723e */ /* 0x010fe800000010ff */
[C---:B------:R-:W-:Y:S08]  /*96c0*/  HMMA.16816.F32.BF16 R92, R104.reuse, R108, R92 ;  /* 0x0000006c685c723c */ /* 0x040ff0000004185c */
[----:B------:R-:W-:Y:S08]  /*96d0*/  HMMA.16816.F32.BF16 R96, R104, R110, R96 ;  /* 0x0000006e6860723c */ /* 0x000ff00000041860 */
[C---:B--2---:R-:W-:Y:S01]  /*96e0*/  HMMA.16816.F32.BF16 R104, R136.reuse, R116, R4 ;  /* 0x000000748868723c */ /* 0x044fe20000041804 */
[----:B------:R-:W2:Y:S07]  /*96f0*/  LDSM.16.MT88.4 R4, [R103+0x3800] ;  /* 0x003800006704783b */ /* 0x000eae0000004200 */
[C---:B------:R-:W-:Y:S01]  /*9700*/  HMMA.16816.F32.BF16 R108, R136.reuse, R118, R8 ;  /* 0x00000076886c723c */ /* 0x040fe20000041808 */
[----:B------:R3:W4:Y:S07]  /*9710*/  LDSM.16.MT88.4 R8, [R3+0x5800] ;  /* 0x005800000308783b */ /* 0x00072e0000004200 */
[C---:B------:R-:W-:Y:S01]  /*9720*/  HMMA.16816.F32.BF16 R112, R136.reuse, R120, R12 ;  /* 0x000000788870723c */ /* 0x040fe2000004180c */
[----:B------:R-:W5:Y:S07]  /*9730*/  LDSM.16.MT88.4 R12, [R152+0x5800] ;  /* 0x00580000980c783b */ /* 0x000f6e0000004200 */
[C---:B------:R-:W-:Y:S07]  /*9740*/  HMMA.16816.F32.BF16 R116, R136.reuse, R122, R16 ;  /* 0x0000007a8874723c */ /* 0x040fee0000041810 */
[----:B------:R-:W-:Y:S01]  /*9750*/  FADD.FTZ R16, R203, R2 ;  /* 0x00000002cb107221 */ /* 0x000fe20000010000 */
[C---:B------:R-:W-:Y:S04]  /*9760*/  HMMA.16816.F32.BF16 R120, R136.reuse, R124, R20 ;  /* 0x0000007c8878723c */ /* 0x040fe80000041814 */
[----:B---3--:R-:W-:Y:S01]  /*9770*/  IADD3 R3, R196, -0x2, RZ ;  /* 0xfffffffec4037810 */ /* 0x008fe20007ffe0ff */
[----:B------:R-:W-:Y:S03]  /*9780*/  FFMA.FTZ R2, R0, R213, R173 ;  /* 0x000000d500027223 */ /* 0x000fe600000100ad */
[C---:B------:R-:W-:Y:S03]  /*9790*/  HMMA.16816.F32.BF16 R124, R136.reuse, R126, R24 ;  /* 0x0000007e887c723c */ /* 0x040fe60000041818 */
[----:B------:R-:W-:Y:S01]  /*97a0*/  ISETP.GE.AND P6, PT, R3, R200, PT ;  /* 0x000000c80300720c */ /* 0x000fe20003fc6270 */
[----:B------:R-:W-:Y:S04]  /*97b0*/  FADD.FTZ R2, R174, R2 ;  /* 0x00000002ae027221 */ /* 0x000fe80000010000 */
[C---:B------:R-:W-:Y:S08]  /*97c0*/  HMMA.16816.F32.BF16 R128, R136.reuse, R132, R28 ;  /* 0x000000848880723c */ /* 0x040ff0000004181c */
[C---:B------:R-:W-:Y:S01]  /*97d0*/  HMMA.16816.F32.BF16 R132, R136.reuse, R134, R32 ;  /* 0x000000868884723c */ /* 0x040fe20000041820 */
[----:B------:R-:W-:Y:S03]  /*97e0*/  @P6 MOV R18, c[0x0][0x1e4] ;  /* 0x0000790000126a02 */ /* 0x000fe60000000f00 */
[----:B------:R-:W-:Y:S04]  /*97f0*/  @P6 SHF.R.S32.HI R0, RZ, 0x1f, R3 ;  /* 0x0000001fff006819 */ /* 0x000fe80000011403 */
[C---:B-1----:R-:W-:Y:S08]  /*9800*/  HMMA.16816.F32.BF16 R36, R136.reuse, R140, R36 ;  /* 0x0000008c8824723c */ /* 0x042ff00000041824 */
        /* <DEDUP_REMOVED lines=9> */
[----:B------:R-:W-:Y:S01]  /*98a0*/  FADD.FTZ R8, R204, R16 ;  /* 0x00000010cc087221 */ /* 0x000fe20000010000 */
[C---:B------:R-:W-:Y:S04]  /*98b0*/  HMMA.16816.F32.BF16 R72, R136.reuse, R10, R72 ;  /* 0x0000000a8848723c */ /* 0x040fe80000041848 */
[----:B------:R-:W-:Y:S02]  /*98c0*/  @P6 IMAD R9, R0, c[0x0][0x1e0], RZ ;  /* 0x0000780000096a24 */ /* 0x000fe400078e02ff */
[----:B------:R-:W-:Y:S02]  /*98d0*/  FADD.FTZ R0, R202, R8 ;  /* 0x00000008ca007221 */ /* 0x000fe40000010000 */
[----:B------:R-:W-:Y:S01]  /*98e0*/  FADD.FTZ R8, R175, R2 ;  /* 0x00000002af087221 */ /* 0x000fe20000010000 */
[C---:B-----5:R-:W-:Y:S03]  /*98f0*/  HMMA.16816.F32.BF16 R76, R136.reuse, R12, R76 ;  /* 0x0000000c884c723c */ /* 0x060fe6000004184c */
[C---:B------:R-:W-:Y:S02]  /*9900*/  @P6 IMAD R9, R3.reuse, c[0x0][0x1e4], R9 ;  /* 0x0000790003096a24 */ /* 0x040fe400078e0209 */
[----:B------:R-:W-:Y:S02]  /*9910*/  @P6 IMAD.WIDE.U32 R2, R3, c[0x0][0x1e0], RZ ;  /* 0x0000780003026a25 */ /* 0x000fe400078e00ff */
[----:B------:R-:W-:Y:S01]  /*9920*/  @P6 MOV R13, c[0x0][0x1e0] ;  /* 0x00007800000d6a02 */ /* 0x000fe20000000f00 */
[C---:B------:R-:W-:Y:S04]  /*9930*/  HMMA.16816.F32.BF16 R80, R136.reuse, R14, R80 ;  /* 0x0000000e8850723c */ /* 0x040fe80000041850 */
[----:B------:R-:W-:Y:S01]  /*9940*/  FADD.FTZ R16, R184, R0 ;  /* 0x00000000b8107221 */ /* 0x000fe20000010000 */
[----:B------:R-:W-:Y:S01]  /*9950*/  @P6 IADD3 R3, R3, R9, RZ ;  /* 0x0000000903036210 */ /* 0x000fe20007ffe0ff */
[----:B------:R-:W-:Y:S02]  /*9960*/  FADD.FTZ R0, R176, R8 ;  /* 0x00000008b0007221 */ /* 0x000fe40000010000 */
[----:B------:R-:W2:Y:S01]  /*9970*/  LDSM.16.MT88.4 R8, [R103+0x5800] ;  /* 0x005800006708783b */ /* 0x000ea20000004200 */
[----:B------:R-:W-:Y:S01]  /*9980*/  FADD.FTZ R16, R197, R16 ;  /* 0x00000010c5107221 */ /* 0x000fe20000010000 */
[C---:B-1----:R-:W-:Y:S03]  /*9990*/  HMMA.16816.F32.BF16 R84, R136.reuse, R4, R84 ;  /* 0x000000048854723c */ /* 0x042fe60000041854 */
[----:B------:R-:W-:Y:S01]  /*99a0*/  FADD.FTZ R12, R164, R0 ;  /* 0x00000000a40c7221 */ /* 0x000fe20000010000 */
[C---:B------:R-:W-:Y:S01]  /*99b0*/  @P6 SHF.L.U32 R0, R2.reuse, 0x6, RZ ;  /* 0x0000000602006819 */ /* 0x040fe200000006ff */
[----:B------:R-:W-:Y:S01]  /*99c0*/  FADD.FTZ R16, R199, R16 ;  /* 0x00000010c7107221 */ /* 0x000fe20000010000 */
[----:B------:R-:W-:Y:S01]  /*99d0*/  @P6 SHF.L.U64.HI R2, R2, 0x6, R3 ;  /* 0x0000000602026819 */ /* 0x000fe20000010203 */
[----:B------:R-:W-:Y:S01]  /*99e0*/  FADD.FTZ R17, R162, R12 ;  /* 0x0000000ca2117221 */ /* 0x000fe20000010000 */
[----:B------:R-:W-:Y:S01]  /*99f0*/  @P6 IADD3 R3, P5, R0, R218, RZ ;  /* 0x000000da00036210 */ /* 0x000fe20007fbe0ff */
[C---:B------:R-:W-:Y:S03]  /*9a00*/  HMMA.16816.F32.BF16 R88, R136.reuse, R6, R88 ;  /* 0x000000068858723c */ /* 0x040fe60000041858 */
[----:B------:R-:W-:Y:S01]  /*9a10*/  @P6 LEA R12, P4, R3, c[0x0][0x1c8], 0x1 ;  /* 0x00007200030c6a11 */ /* 0x000fe200078808ff */
[----:B------:R-:W-:Y:S01]  /*9a20*/  FADD.FTZ R15, R163, R17 ;  /* 0x00000011a30f7221 */ /* 0x000fe20000010000 */
[----:B------:R-:W-:Y:S01]  /*9a30*/  @P6 LEA R14, P0, R13, R0, 0x5 ;  /* 0x000000000d0e6211 */ /* 0x000fe200078028ff */
[----:B------:R-:W-:Y:S01]  /*9a40*/  FADD.FTZ R16, R183, R16 ;  /* 0x00000010b7107221 */ /* 0x000fe20000010000 */
[-C--:B------:R-:W-:Y:S01]  /*9a50*/  @P6 IADD3.X R0, R2, R217.reuse, RZ, P5, !PT ;  /* 0x000000d902006210 */ /* 0x080fe20002ffe4ff */
[----:B------:R-:W-:Y:S01]  /*9a60*/  FADD.FTZ R15, R161, R15 ;  /* 0x0000000fa10f7221 */ /* 0x000fe20000010000 */
[----:B------:R-:W-:Y:S02]  /*9a70*/  @P6 LEA.HI.X R2, R13, R2, R18, 0x5, P0 ;  /* 0x000000020d026211 */ /* 0x000fe400000f2c12 */
[----:B------:R-:W-:Y:S01]  /*9a80*/  @P6 ISETP.GE.AND P0, PT, R209, c[0x0][0x1d4], PT ;  /* 0x00007500d1006a0c */ /* 0x000fe20003f06270 */
[----:B------:R-:W-:Y:S01]  /*9a90*/  FADD.FTZ R5, R182, R16 ;  /* 0x00000010b6057221 */ /* 0x000fe20000010000 */
[----:B------:R-:W-:Y:S01]  /*9aa0*/  @P6 LEA.HI.X R13, R3, c[0x0][0x1cc], R0, 0x1, P4 ;  /* 0x00007300030d6a11 */ /* 0x000fe200020f0c00 */
[----:B------:R-:W-:Y:S01]  /*9ab0*/  FADD.FTZ R4, R160, R15 ;  /* 0x0000000fa0047221 */ /* 0x000fe20000010000 */
[----:B------:R-:W-:Y:S02]  /*9ac0*/  @P6 ISETP.GE.AND P4, PT, R210, c[0x0][0x1d4], PT ;  /* 0x00007500d2006a0c */ /* 0x000fe40003f86270 */
[----:B------:R-:W-:Y:S01]  /*9ad0*/  @P6 IADD3 R0, P5, R14, R218, RZ ;  /* 0x000000da0e006210 */ /* 0x000fe20007fbe0ff */
[----:B------:R-:W-:Y:S02]  /*9ae0*/  FADD.FTZ R14, R181, R5 ;  /* 0x00000005b50e7221 */ /* 0x000fe40000010000 */
[----:B------:R-:W-:Y:S01]  /*9af0*/  FADD.FTZ R5, R159, R4 ;  /* 0x000000049f057221 */ /* 0x000fe20000010000 */
[----:B------:R-:W-:Y:S01]  /*9b00*/  @P6 IADD3.X R3, R2, R217, RZ, P5, !PT ;  /* 0x000000d902036210 */ /* 0x000fe20002ffe4ff */
[----:B------:R-:W-:Y:S01]  /*9b10*/  FADD.FTZ R4, R180, R14 ;  /* 0x0000000eb4047221 */ /* 0x000fe20000010000 */
[----:B------:R-:W-:Y:S01]  /*9b20*/  @P6 LEA R2, P5, R0, c[0x0][0x1c8], 0x1 ;  /* 0x0000720000026a11 */ /* 0x000fe200078a08ff */
[----:B------:R-:W-:Y:S02]  /*9b30*/  FADD.FTZ R6, R158, R5 ;  /* 0x000000059e067221 */ /* 0x000fe40000010000 */
[----:B------:R-:W-:Y:S01]  /*9b40*/  FADD.FTZ R5, R179, R4 ;  /* 0x00000004b3057221 */ /* 0x000fe20000010000 */
[----:B------:R-:W-:Y:S01]  /*9b50*/  @P6 LEA.HI.X R3, R0, c[0x0][0x1cc], R3, 0x1, P5 ;  /* 0x0000730000036a11 */ /* 0x000fe200028f0c03 */
[----:B------:R-:W-:Y:S01]  /*9b60*/  @P6 IMAD R0, R198, 0x6000, R224 ;  /* 0x00006000c6006824 */ /* 0x000fe200078e02e0 */
[C---:B--2---:R-:W-:Y:S03]  /*9b70*/  HMMA.16816.F32.BF16 R92, R136.reuse, R8, R92 ;  /* 0x00000008885c723c */ /* 0x044fe6000004185c */
[----:B------:R-:W-:Y:S01]  /*9b80*/  FADD.FTZ R4, R157, R6 ;  /* 0x000000069d047221 */ /* 0x000fe20000010000 */
[----:B------:R-:W-:Y:S01]  /*9b90*/  @!PT LDS RZ, [RZ] ;  /* 0x00000000fffff984 */ /* 0x000fe20000000800 */
[----:B------:R-:W-:Y:S01]  /*9ba0*/  @!PT LDS RZ, [RZ] ;  /* 0x00000000fffff984 */ /* 0x000fe20000000800 */
[----:B------:R-:W-:Y:S01]  /*9bb0*/  @!PT LDS RZ, [RZ] ;  /* 0x00000000fffff984 */ /* 0x000fe20000000800 */
[----:B------:R1:W-:Y:S04]  /*9bc0*/  @P6 LDGSTS.E.BYPASS.LTC128B.128 [R0], [R12.64], !P4 ;  /* 0x000000000c006fae */ /* 0x0003e8000e101d48 */
[----:B------:R-:W-:Y:S04]  /*9bd0*/  HMMA.16816.F32.BF16 R96, R136, R10, R96 ;  /* 0x0000000a8860723c */ /* 0x000fe80000041860 */
[----:B------:R1:W-:Y:S08]  /*9be0*/  @P6 LDGSTS.E.BYPASS.LTC128B.128 [R0+0x2000], [R12.64+0x80], !P0 ;  /* 0x020000800c006fae */ /* 0x0003f0000c101d48 */
[----:B------:R1:W-:Y:S08]  /*9bf0*/  @P6 LDGSTS.E.BYPASS.LTC128B.128 [R0+0x4000], [R12.64+0x100], !P3 ;  /* 0x040001000c006fae */ /* 0x0003f0000d901d48 */
[----:B------:R2:W-:Y:S01]  /*9c00*/  @P6 LDGSTS.E.BYPASS.LTC128B.128 [R0+0x1000], [R2.64], !P4 ;  /* 0x0100000002006fae */ /* 0x0005e2000e101d48 */
[----:B------:R-:W-:Y:S07]  /*9c10*/  ISETP.GE.AND P4, PT, R185, 0x1, PT ;  /* 0x00000001b900780c */ /* 0x000fee0003f86270 */
[----:B------:R2:W-:Y:S01]  /*9c20*/  @P6 LDGSTS.E.BYPASS.LTC128B.128 [R0+0x3000], [R2.64+0x80], !P0 ;  /* 0x0300008002006fae */ /* 0x0005e2000c101d48 */
[C---:B------:R-:W-:Y:S02]  /*9c30*/  ISETP.GT.AND P0, PT, R196.reuse, R205, PT ;  /* 0x000000cdc400720c */ /* 0x040fe40003f04270 */
[----:B------:R-:W-:Y:S05]  /*9c40*/  IADD3 R196, R196, -0x1, RZ ;  /* 0xffffffffc4c47810 */ /* 0x000fea0007ffe0ff */
[----:B------:R2:W-:Y:S08]  /*9c50*/  @P6 LDGSTS.E.BYPASS.LTC128B.128 [R0+0x5000], [R2.64+0x100], !P3 ;  /* 0x0500010002006fae */ /* 0x0005f0000d901d48 */
[----:B------:R-:W0:Y:S01]  /*9c60*/  LDGDEPBAR ;  /* 0x00000000000079af */ /* 0x000e220000000000 */
[----:B--2---:R-:W-:Y:S02]  /*9c70*/  FADD.FTZ R2, R178, R5 ;  /* 0x00000005b2027221 */ /* 0x004fe40000010000 */
[----:B-1----:R-:W-:Y:S02]  /*9c80*/  FADD.FTZ R0, R156, R4 ;  /* 0x000000049c007221 */ /* 0x002fe40000010000 */
[----:B------:R-:W-:Y:S02]  /*9c90*/  FADD.FTZ R2, R177, R2 ;  /* 0x00000002b1027221 */ /* 0x000fe40000010000 */
[----:B------:R-:W-:Y:S02]  /*9ca0*/  FADD.FTZ R0, R155, R0 ;  /* 0x000000009b007221 */ /* 0x000fe40000010000 */
[----:B------:R-:W-:Y:S02]  /*9cb0*/  FADD.FTZ R3, R170, R2 ;  /* 0x00000002aa037221 */ /* 0x000fe40000010000 */
[----:B------:R-:W-:Y:S01]  /*9cc0*/  FADD.FTZ R2, R154, R0 ;  /* 0x000000009a027221 */ /* 0x000fe20000010000 */
[----:B------:R-:W-:Y:S01]  /*9cd0*/  IADD3 R0, R185, 0x1, RZ ;  /* 0x00000001b9007810 */ /* 0x000fe20007ffe0ff */
[----:B------:R-:W-:Y:S01]  /*9ce0*/  FADD.FTZ R212, R169, R3 ;  /* 0x00000003a9d47221 */ /* 0x000fe20000010000 */
[----:B------:R-:W-:Y:S01]  /*9cf0*/  MOV R3, R100 ;  /* 0x0000006400037202 */ /* 0x000fe20000000f00 */
[----:B------:R-:W-:Y:S01]  /*9d00*/  FADD.FTZ R213, R153, R2 ;  /* 0x0000000299d57221 */ /* 0x000fe20000010000 */
[----:B------:R-:W-:Y:S02]  /*9d10*/  SEL R185, R0, RZ, !P4 ;  /* 0x000000ff00b97207 */ /* 0x000fe40006000000 */
[----:B------:R-:W-:Y:S01]  /*9d20*/  MOV R2, R101 ;  /* 0x0000006500027202 */ /* 0x000fe20000000f00 */
[----:B------:R-:W-:-:S05]  /*9d30*/  @P0 BRA `(.L_x_1682) ;  /* 0xffffc8d000000947 */ /* 0x000fca000383ffff */
.L_x_1673:
[----:B------:R-:W2:Y:S01]  /*9d40*/  LDL.LU R4, [R1+0x4] ;  /* 0x0000040001047983 */ /* 0x000ea20000300800 */
[----:B------:R-:W-:-:S05]  /*9d50*/  IADD3 R0, R226, 0x7f, RZ ;  /* 0x0000007fe2007810 */ /* 0x000fca0007ffe0ff */
[----:B------:R-:W-:-:S05]  /*9d60*/  @P2 IMAD.HI.U32 R2, R0, c[0x0][0x2c8], RZ ;  /* 0x0000b20000022a27 */ /* 0x000fca00078e00ff */
[----:B------:R-:W-:-:S05]  /*9d70*/  @P2 SHF.R.U32.HI R0, RZ, c[0x0][0x2cc], R2 ;  /* 0x0000b300ff002a19 */ /* 0x000fca0000011602 */
[----:B--2---:R-:W-:-:S05]  /*9d80*/  IMAD.IADD R0, R4, 0x1, R0 ;  /* 0x0000000104007824 */ /* 0x004fca00078e0200 */
        /* <DEDUP_REMOVED lines=12> */
.L_x_1685:
[----:B------:R-:W-:-:S04]  /*9e50*/  MOV R3, c[0x0][0x32c] ;  /* 0x0000cb0000037a02 */ /* 0x000fc80000000f00 */
[----:B------:R-:W-:-:S13]  /*9e60*/  ISETP.NE.AND P0, PT, R3, 0x1, PT ;  /* 0x000000010300780c */ /* 0x000fda0003f05270 */
[----:B------:R-:W-:-:S05]  /*9e70*/  @P0 IMAD.HI.U32 R3, R0, c[0x0][0x330], RZ ;  /* 0x0000cc0000030a27 */ /* 0x000fca00078e00ff */
[----:B------:R-:W-:Y:S02]  /*9e80*/  @P0 SHF.R.U32.HI R0, RZ, c[0x0][0x334], R3 ;  /* 0x0000cd00ff000a19 */ /* 0x000fe40000011603 */
.L_x_1686:
[----:B------:R-:W-:Y:S05]  /*9e90*/  BSYNC B0 ;  /* 0x0000000000007941 */ /* 0x000fea0003800000 */
.L_x_1684:
[----:B------:R-:W-:-:S05]  /*9ea0*/  IMAD R0, R0, c[0x0][0x32c], RZ ;  /* 0x0000cb0000007a24 */ /* 0x000fca00078e02ff */
[----:B------:R-:W-:-:S04]  /*9eb0*/  IMNMX R2, R2, R0, !PT ;  /* 0x0000000002027217 */ /* 0x000fc80007800200 */
.L_x_1683:
        /* <DEDUP_REMOVED lines=9> */
[----:B------:R-:W-:Y:S02]  /*9f50*/  MOV R197, R196 ;  /* 0x000000c400c57202 */ /* 0x000fe40000000f00 */
.L_x_1688:
[----:B------:R-:W-:Y:S04]  /*9f60*/  DEPBAR.LE SB0, 0x2 ;  /* 0x000080800000791a */ /* 0x000fe80000000000 */
[----:B------:R-:W-:Y:S01]  /*9f70*/  WARPSYNC 0xffffffff ;  /* 0xffffffff00007948 */ /* 0x000fe20003800000 */
[----:B------:R-:W-:Y:S01]  /*9f80*/  BAR.SYNC.DEFER_BLOCKING 0x0 ;  /* 0x0000000000007b1d */ /* 0x000fe20000010000 */
[----:B------:R-:W-:Y:S01]  /*9f90*/  IMAD R184, R185, 0x6000, RZ ;  /* 0x00006000b9b87824 */ /* 0x000fe200078e02ff */
[----:B------:R-:W-:Y:S02]  /*9fa0*/  ISETP.GE.AND P6, PT, R200, R197, PT ;  /* 0x000000c5c800720c */ /* 0x000fe40003fc6270 */
[----:B------:R-:W-:Y:S02]  /*9fb0*/  IADD3 R196, R197, -0x1, RZ ;  /* 0xffffffffc5c47810 */ /* 0x000fe40007ffe0ff */
[----:B------:R-:W-:Y:S04]  /*9fc0*/  IADD3 R2, R193, R184, RZ ;  /* 0x000000b8c1027210 */ /* 0x000fe80007ffe0ff */
[CC--:B------:R-:W-:Y:S02]  /*9fd0*/  IADD3 R180, R191.reuse, R2.reuse, RZ ;  /* 0x00000002bfb47210 */ /* 0x0c0fe40007ffe0ff */
[C---:B------:R-:W-:Y:S02]  /*9fe0*/  IADD3 R181, R186.reuse, R2, RZ ;  /* 0x00000002bab57210 */ /* 0x040fe40007ffe0ff */
[----:B------:R-:W-:Y:S01]  /*9ff0*/  IADD3 R183, R186, R180, RZ ;  /* 0x000000b4bab77210 */ /* 0x000fe20007ffe0ff */
[----:B------:R-:W-:Y:S01]  /*a000*/  @!P6 IMAD.WIDE.U32 R20, R196, c[0x0][0x208], RZ ;  /* 0x00008200c414ea25 */ /* 0x000fe200078e00ff */
[----:B------:R-:W-:Y:S02]  /*a010*/  @!P6 MOV R31, c[0x0][0x208] ;  /* 0x00008200001fea02 */ /* 0x000fe40000000f00 */
[----:B------:R-:W-:Y:S02]  /*a020*/  @!P6 MOV R148, c[0x0][0x20c] ;  /* 0x000083000094ea02 */ /* 0x000fe40000000f00 */
[----:B------:R-:W-:Y:S01]  /*a030*/  IADD3 R182, R191, R2, R186 ;  /* 0x00000002bfb67210 */ /* 0x000fe20007ffe0ba */
[----:B------:R-:W-:Y:S08]  /*a040*/  LDSM.16.M88.4 R32, [R187] ;  /* 0x00000000bb20783b */ /* 0x000ff00000000200 */
[----:B------:R-:W1:Y:S08]  /*a050*/  LDSM.16.M88.4 R8, [R2] ;  /* 0x000000000208783b */ /* 0x000e700000000200 */
[----:B------:R-:W2:Y:S08]  /*a060*/  LDSM.16.M88.4 R16, [R2+0x800] ;  /* 0x000800000210783b */ /* 0x000eb00000000200 */
[----:B------:R-:W3:Y:S08]  /*a070*/  LDSM.16.M88.4 R24, [R2+0x1000] ;  /* 0x001000000218783b */ /* 0x000ef00000000200 */
[----:B------:R-:W4:Y:S08]  /*a080*/  LDSM.16.M88.4 R100, [R2+0x1800] ;  /* 0x001800000264783b */ /* 0x000f300000000200 */
[----:B------:R-:W-:Y:S01]  /*a090*/  LDSM.16.M88.4 R136, [R188] ;  /* 0x00000000bc88783b */ /* 0x000fe20000000200 */
[C---:B-1----:R-:W-:Y:S07]  /*a0a0*/  HMMA.16816.F32.BF16 R4, R32.reuse, R8, RZ ;  /* 0x000000082004723c */ /* 0x042fee00000418ff */
[----:B------:R-:W1:Y:S01]  /*a0b0*/  LDSM.16.M88.4 R140, [R180] ;  /* 0x00000000b48c783b */ /* 0x000e620000000200 */
[----:B------:R-:W-:Y:S07]  /*a0c0*/  @!P6 SHF.R.S32.HI R8, RZ, 0x1f, R196 ;  /* 0x0000001fff08e819 */ /* 0x000fee00000114c4 */
[----:B------:R-:W5:Y:S01]  /*a0d0*/  LDSM.16.M88.4 R144, [R180+0x800] ;  /* 0x00080000b490783b */ /* 0x000f620000000200 */
[----:B------:R-:W-:Y:S02]  /*a0e0*/  @!P6 IMAD R22, R8, c[0x0][0x208], RZ ;  /* 0x000082000816ea24 */ /* 0x000fe400078e02ff */
[C---:B------:R-:W-:Y:S02]  /*a0f0*/  HMMA.16816.F32.BF16 R8, R32.reuse, R10, RZ ;  /* 0x0000000a2008723c */ /* 0x040fe400000418ff */
[----:B------:R-:W-:Y:S06]  /*a100*/  @!P6 IMAD R22, R196, c[0x0][0x20c], R22 ;  /* 0x00008300c416ea24 */ /* 0x000fec00078e0216 */
[C---:B--2---:R-:W-:Y:S07]  /*a110*/  HMMA.16816.F32.BF16 R12, R32.reuse, R16, RZ ;  /* 0x00000010200c723c */ /* 0x044fee00000418ff */
[----:B------:R-:W-:Y:S02]  /*a120*/  @!P6 IADD3 R16, R21, R22, RZ ;  /* 0x000000161510e210 */ /* 0x000fe40007ffe0ff */
[C---:B------:R-:W-:Y:S03]  /*a130*/  @!P6 SHF.L.U32 R21, R20.reuse, 0x6, RZ ;  /* 0x000000061415e819 */ /* 0x040fe600000006ff */
[----:B------:R-:W-:Y:S02]  /*a140*/  @!P6 SHF.L.U64.HI R29, R20, 0x6, R16 ;  /* 0x00000006141de819 */ /* 0x000fe40000010210 */
[C---:B------:R-:W-:Y:S01]  /*a150*/  HMMA.16816.F32.BF16 R16, R32.reuse, R18, RZ ;  /* 0x000000122010723c */ /* 0x040fe200000418ff */
[----:B------:R-:W-:Y:S02]  /*a160*/  @!P6 IADD3 R28, P5, R21, R220, RZ ;  /* 0x000000dc151ce210 */ /* 0x000fe40007fbe0ff */
[----:B------:R-:W-:Y:S02]  /*a170*/  @!P6 LEA R30, P0, R31, R21, 0x5 ;  /* 0x000000151f1ee211 */ /* 0x000fe400078028ff */
[C---:B------:R-:W-:Y:S03]  /*a180*/  @!P6 LEA R158, P4, R28.reuse, c[0x0][0x1f8], 0x1 ;  /* 0x00007e001c9eea11 */ /* 0x040fe600078808ff */
[C---:B---3--:R-:W-:Y:S07]  /*a190*/  HMMA.16816.F32.BF16 R20, R32.reuse, R24, RZ ;  /* 0x000000182014723c */ /* 0x048fee00000418ff */
[----:B------:R-:W-:Y:S02]  /*a1a0*/  @!P6 IADD3.X R24, R29, R222, RZ, P5, !PT ;  /* 0x000000de1d18e210 */ /* 0x000fe40002ffe4ff */
[----:B------:R-:W-:Y:S02]  /*a1b0*/  @!P6 LEA.HI.X R29, R31, R29, R148, 0x5, P0 ;  /* 0x0000001d1f1de211 */ /* 0x000fe400000f2c94 */
[----:B------:R-:W2:Y:S01]  /*a1c0*/  LDSM.16.M88.4 R148, [R180+0x1000] ;  /* 0x00100000b494783b */ /* 0x000ea20000000200 */
[----:B------:R-:W-:Y:S02]  /*a1d0*/  @!P6 LEA.HI.X R159, R28, c[0x0][0x1fc], R24, 0x1, P4 ;  /* 0x00007f001c9fea11 */ /* 0x000fe400020f0c18 */
[C---:B------:R-:W-:Y:S01]  /*a1e0*/  HMMA.16816.F32.BF16 R24, R32.reuse, R26, RZ ;  /* 0x0000001a2018723c */ /* 0x040fe200000418ff */
[----:B------:R-:W-:Y:S02]  /*a1f0*/  @!P6 IADD3 R152, P5, R30, R220, RZ ;  /* 0x000000dc1e98e210 */ /* 0x000fe40007fbe0ff */
[----:B------:R-:W-:Y:S02]  /*a200*/  @!P6 ISETP.GE.AND P4, PT, R210, c[0x0][0x1d4], PT ;  /* 0x00007500d200ea0c */ /* 0x000fe40003f86270 */
[----:B------:R-:W-:Y:S02]  /*a210*/  @!P6 IADD3.X R153, R29, R222, RZ, P5, !PT ;  /* 0x000000de1d99e210 */ /* 0x000fe40002ffe4ff */
[C---:B------:R-:W-:Y:S01]  /*a220*/  @!P6 LEA R156, P5, R152.reuse, c[0x0][0x1f8], 0x1 ;  /* 0x00007e00989cea11 */ /* 0x040fe200078a08ff */
[C---:B----4-:R-:W-:Y:S01]  /*a230*/  HMMA.16816.F32.BF16 R28, R32.reuse, R100, RZ ;  /* 0x00000064201c723c */ /* 0x050fe200000418ff */
[----:B------:R-:W-:Y:S03]  /*a240*/  @!P6 ISETP.GE.AND P0, PT, R209, c[0x0][0x1d4], PT ;  /* 0x00007500d100ea0c */ /* 0x000fe60003f06270 */
[----:B------:R-:W-:Y:S02]  /*a250*/  @!P6 LEA.HI.X R157, R152, c[0x0][0x1fc], R153, 0x1, P5 ;  /* 0x00007f00989dea11 */ /* 0x000fe400028f0c99 */
[----:B------:R-:W3:Y:S01]  /*a260*/  LDSM.16.M88.4 R152, [R180+0x1800] ;  /* 0x00180000b498783b */ /* 0x000ee20000000200 */
[----:B------:R-:W-:Y:S01]  /*a270*/  @!P6 IMAD R100, R198, 0x6000, R225 ;  /* 0x00006000c664e824 */ /* 0x000fe200078e02e1 */
[----:B------:R-:W-:Y:S06]  /*a280*/  HMMA.16816.F32.BF16 R32, R32, R102, RZ ;  /* 0x000000662020723c */ /* 0x000fec00000418ff */
[----:B------:R-:W-:Y:S01]  /*a290*/  @!PT LDS RZ, [RZ] ;  /* 0x00000000fffff984 */ /* 0x000fe20000000800 */
[----:B------:R-:W-:Y:S01]  /*a2a0*/  @!PT LDS RZ, [RZ] ;  /* 0x00000000fffff984 */ /* 0x000fe20000000800 */
[----:B------:R-:W-:Y:S01]  /*a2b0*/  @!PT LDS RZ, [RZ] ;  /* 0x00000000fffff984 */ /* 0x000fe20000000800 */
[----:B------:R4:W-:Y:S02]  /*a2c0*/  @!P6 LDGSTS.E.BYPASS.LTC128B.128 [R100], [R158.64], !P4 ;  /* 0x000000009e64efae */ /* 0x0009e4000e101d48 */
[C---:B-1----:R-:W-:Y:S06]  /*a2d0*/  HMMA.16816.F32.BF16 R4, R136.reuse, R140, R4 ;  /* 0x0000008c8804723c */ /* 0x042fec0000041804 */
[----:B------:R4:W-:Y:S02]  /*a2e0*/  @!P6 LDGSTS.E.BYPASS.LTC128B.128 [R100+0x2000], [R158.64+0x80], !P0 ;  /* 0x020000809e64efae */ /* 0x0009e4000c101d48 */
[C---:B------:R-:W-:Y:S06]  /*a2f0*/  HMMA.16816.F32.BF16 R8, R136.reuse, R142, R8 ;  /* 0x0000008e8808723c */ /* 0x040fec0000041808 */
[----:B------:R4:W-:Y:S02]  /*a300*/  @!P6 LDGSTS.E.BYPASS.LTC128B.128 [R100+0x4000], [R158.64+0x100], !P3 ;  /* 0x040001009e64efae */ /* 0x0009e4000d901d48 */
[C---:B-----5:R-:W-:Y:S06]  /*a310*/  HMMA.16816.F32.BF16 R12, R136.reuse, R144, R12 ;  /* 0x00000090880c723c */ /* 0x060fec000004180c */
[----:B------:R4:W-:Y:S02]  /*a320*/  @!P6 LDGSTS.E.BYPASS.LTC128B.128 [R100+0x1000], [R156.64], !P4 ;  /* 0x010000009c64efae */ /* 0x0009e4000e101d48 */
[C---:B------:R-:W-:Y:S06]  /*a330*/  HMMA.16816.F32.BF16 R16, R136.reuse, R146, R16 ;  /* 0x000000928810723c */ /* 0x040fec0000041810 */
[----:B------:R4:W-:Y:S02]  /*a340*/  @!P6 LDGSTS.E.BYPASS.LTC128B.128 [R100+0x3000], [R156.64+0x80], !P0 ;  /* 0x030000809c64efae */ /* 0x0009e4000c101d48 */
[C---:B--2---:R-:W-:Y:S06]  /*a350*/  HMMA.16816.F32.BF16 R20, R136.reuse, R148, R20 ;  /* 0x000000948814723c */ /* 0x044fec0000041814 */
[----:B------:R4:W-:Y:S02]  /*a360*/  @!P6 LDGSTS.E.BYPASS.LTC128B.128 [R100+0x5000], [R156.64+0x100], !P3 ;  /* 0x050001009c64efae */ /* 0x0009e4000d901d48 */
[C---:B------:R-:W-:Y:S06]  /*a370*/  HMMA.16816.F32.BF16 R24, R136.reuse, R150, R24 ;  /* 0x000000968818723c */ /* 0x040fec0000041818 */
[----:B------:R-:W-:Y:S02]  /*a380*/  LDSM.16.M88.4 R140, [R181+0x800] ;  /* 0x00080000b58c783b */ /* 0x000fe40000000200 */
[C---:B---3--:R-:W-:Y:S06]  /*a390*/  HMMA.16816.F32.BF16 R28, R136.reuse, R152, R28 ;  /* 0x00000098881c723c */ /* 0x048fec000004181c */
[----:B------:R-:W0:Y:S02]  /*a3a0*/  LDGDEPBAR ;  /* 0x00000000000079af */ /* 0x000e240000000000 */
[----:B------:R-:W-:Y:S06]  /*a3b0*/  HMMA.16816.F32.BF16 R32, R136, R154, R32 ;  /* 0x0000009a8820723c */ /* 0x000fec0000041820 */
[----:B------:R-:W-:Y:S08]  /*a3c0*/  LDSM.16.M88.4 R144, [R181+0x1000] ;  /* 0x00100000b590783b */ /* 0x000ff00000000200 */
[----:B----4-:R-:W-:Y:S08]  /*a3d0*/  LDSM.16.M88.4 R100, [R190] ;  /* 0x00000000be64783b */ /* 0x010ff00000000200 */
[----:B------:R-:W1:Y:S08]  /*a3e0*/  LDSM.16.M88.4 R156, [R181] ;  /* 0x00000000b59c783b */ /* 0x000e700000000200 */
[----:B------:R-:W2:Y:S08]  /*a3f0*/  LDSM.16.M88.4 R148, [R181+0x1800] ;  /* 0x00180000b594783b */ /* 0x000eb00000000200 */
[----:B------:R-:W-:Y:S08]  /*a400*/  LDSM.16.M88.4 R160, [R189] ;  /* 0x00000000bda0783b */ /* 0x000ff00000000200 */
[----:B------:R-:W3:Y:S08]  /*a410*/  LDSM.16.M88.4 R164, [R183] ;  /* 0x00000000b7a4783b */ /* 0x000ef00000000200 */
[----:B------:R-:W4:Y:S01]  /*a420*/  LDSM.16.M88.4 R136, [R183+0x800] ;  /* 0x00080000b788783b */ /* 0x000f220000000200 */
[C---:B-1----:R-:W-:Y:S07]  /*a430*/  HMMA.16816.F32.BF16 R4, R100.reuse, R156, R4 ;  /* 0x0000009c6404723c */ /* 0x042fee0000041804 */
[----:B------:R-:W1:Y:S01]  /*a440*/  LDSM.16.M88.4 R152, [R183+0x1000] ;  /* 0x00100000b798783b */ /* 0x000e620000000200 */
[C---:B------:R-:W-:Y:S07]  /*a450*/  HMMA.16816.F32.BF16 R8, R100.reuse, R158, R8 ;  /* 0x0000009e6408723c */ /* 0x040fee0000041808 */
[----:B------:R-:W-:Y:S01]  /*a460*/  LDSM.16.M88.4 R156, [R2+0x3800] ;  /* 0x00380000029c783b */ /* 0x000fe20000000200 */
        /* <DEDUP_REMOVED lines=16> */
[C---:B----4-:R-:W-:Y:S08]  /*a570*/  HMMA.16816.F32.BF16 R12, R160.reuse, R136, R12 ;  /* 0x00000088a00c723c */ /* 0x050ff0000004180c */
[C---:B------:R-:W-:Y:S01]  /*a580*/  HMMA.16816.F32.BF16 R16, R160.reuse, R138, R16 ;  /* 0x0000008aa010723c */ /* 0x040fe20000041810 */
[----:B------:R-:W4:Y:S07]  /*a590*/  LDSM.16.M88.4 R136, [R2+0x3000] ;  /* 0x003000000288783b */ /* 0x000f2e0000000200 */
[C---:B-1----:R-:W-:Y:S08]  /*a5a0*/  HMMA.16816.F32.BF16 R20, R160.reuse, R152, R20 ;  /* 0x00000098a014723c */ /* 0x042ff00000041814 */
[C---:B------:R-:W-:Y:S01]  /*a5b0*/  HMMA.16816.F32.BF16 R24, R160.reuse, R154, R24 ;  /* 0x0000009aa018723c */ /* 0x040fe20000041818 */
[----:B------:R-:W1:Y:S07]  /*a5c0*/  LDSM.16.M88.4 R152, [R188+0x4000] ;  /* 0x00400000bc98783b */ /* 0x000e6e0000000200 */
        /* <DEDUP_REMOVED lines=12> */
[----:B------:R-:W-:Y:S07]  /*a690*/  LDSM.16.M88.4 R136, [R181+0x3000] ;  /* 0x00300000b588783b */ /* 0x000fee0000000200 */
[C---:B------:R-:W-:Y:S08]  /*a6a0*/  HMMA.16816.F32.BF16 R28, R100.reuse, R156, R28 ;  /* 0x0000009c641c723c */ /* 0x040ff0000004181c */
        /* <DEDUP_REMOVED lines=9> */
[C---:B-----5:R-:W-:Y:S08]  /*a740*/  HMMA.16816.F32.BF16 R20, R152.reuse, R140, R20 ;  /* 0x0000008c9814723c */ /* 0x060ff00000041814 */
[C---:B------:R-:W-:Y:S01]  /*a750*/  HMMA.16816.F32.BF16 R24, R152.reuse, R142, R24 ;  /* 0x0000008e9818723c */ /* 0x040fe20000041818 */
[----:B------:R-:W4:Y:S07]  /*a760*/  LDSM.16.M88.4 R140, [R182+0x2800] ;  /* 0x00280000b68c783b */ /* 0x000f2e0000000200 */
[C---:B--2---:R-:W-:Y:S08]  /*a770*/  HMMA.16816.F32.BF16 R28, R152.reuse, R144, R28 ;  /* 0x00000090981c723c */ /* 0x044ff0000004181c */
[----:B------:R-:W-:Y:S01]  /*a780*/  HMMA.16816.F32.BF16 R32, R152, R146, R32 ;  /* 0x000000929820723c */ /* 0x000fe20000041820 */
[----:B------:R-:W2:Y:S07]  /*a790*/  LDSM.16.M88.4 R144, [R182+0x3000] ;  /* 0x00300000b690783b */ /* 0x000eae0000000200 */
[C---:B------:R-:W-:Y:S01]  /*a7a0*/  HMMA.16816.F32.BF16 R4, R160.reuse, R172, R4 ;  /* 0x000000aca004723c */ /* 0x040fe20000041804 */
        /* <DEDUP_REMOVED lines=8> */
[----:B------:R-:W2:Y:S07]  /*a830*/  LDSM.16.M88.4 R136, [R2+0x5000] ;  /* 0x005000000288783b */ /* 0x000eae0000000200 */
[C---:B------:R-:W-:Y:S08]  /*a840*/  HMMA.16816.F32.BF16 R28, R160.reuse, R148, R28 ;  /* 0x00000094a01c723c */ /* 0x040ff0000004181c */
[----:B------:R-:W-:Y:S01]  /*a850*/  HMMA.16816.F32.BF16 R32, R160, R150, R32 ;  /* 0x00000096a020723c */ /* 0x000fe20000041820 */
[----:B------:R-:W3:Y:S07]  /*a860*/  LDSM.16.M88.4 R148, [R2+0x5800] ;  /* 0x005800000294783b */ /* 0x000eee0000000200 */
[C---:B-1----:R-:W-:Y:S01]  /*a870*/  HMMA.16816.F32.BF16 R4, R156.reuse, R164, R4 ;  /* 0x000000a49c04723c */ /* 0x042fe20000041804 */
[----:B------:R-:W1:Y:S07]  /*a880*/  LDSM.16.M88.4 R160, [R188+0x8000] ;  /* 0x00800000bca0783b */ /* 0x000e6e0000000200 */
[C---:B------:R-:W-:Y:S01]  /*a890*/  HMMA.16816.F32.BF16 R8, R156.reuse, R166, R8 ;  /* 0x000000a69c08723c */ /* 0x040fe20000041808 */
[----:B------:R-:W-:Y:S07]  /*a8a0*/  LDSM.16.M88.4 R164, [R181+0x4000] ;  /* 0x00400000b5a4783b */ /* 0x000fee0000000200 */
[C---:B----4-:R-:W-:Y:S08]  /*a8b0*/  HMMA.16816.F32.BF16 R12, R156.reuse, R140, R12 ;  /* 0x0000008c9c0c723c */ /* 0x050ff0000004180c */
[C---:B------:R-:W-:Y:S01]  /*a8c0*/  HMMA.16816.F32.BF16 R16, R156.reuse, R142, R16 ;  /* 0x0000008e9c10723c */ /* 0x040fe20000041810 */
[----:B------:R-:W4:Y:S07]  /*a8d0*/  LDSM.16.M88.4 R140, [R180+0x4800] ;  /* 0x00480000b48c783b */ /* 0x000f2e0000000200 */
[C---:B--2---:R-:W-:Y:S08]  /*a8e0*/  HMMA.16816.F32.BF16 R20, R156.reuse, R144, R20 ;  /* 0x000000909c14723c */ /* 0x044ff00000041814 */
[C---:B------:R-:W-:Y:S01]  /*a8f0*/  HMMA.16816.F32.BF16 R24, R156.reuse, R146, R24 ;  /* 0x000000929c18723c */ /* 0x040fe20000041818 */
[----:B------:R-:W2:Y:S07]  /*a900*/  LDSM.16.M88.4 R144, [R180+0x5000] ;  /* 0x00500000b490783b */ /* 0x000eae0000000200 */
[C---:B-----5:R-:W-:Y:S08]  /*a910*/  HMMA.16816.F32.BF16 R28, R156.reuse, R152, R28 ;  /* 0x000000989c1c723c */ /* 0x060ff0000004181c */
[----:B------:R-:W-:Y:S01]  /*a920*/  HMMA.16816.F32.BF16 R32, R156, R154, R32 ;  /* 0x0000009a9c20723c */ /* 0x000fe20000041820 */
[----:B------:R-:W5:Y:S07]  /*a930*/  LDSM.16.M88.4 R152, [R180+0x5800] ;  /* 0x00580000b498783b */ /* 0x000f6e0000000200 */
[C---:B------:R-:W-:Y:S01]  /*a940*/  HMMA.16816.F32.BF16 R4, R168.reuse, R176, R4 ;  /* 0x000000b0a804723c */ /* 0x040fe20000041804 */
[----:B------:R-:W1:Y:S07]  /*a950*/  LDSM.16.M88.4 R156, [R190+0x8000] ;  /* 0x00800000be9c783b */ /* 0x000e6e0000000200 */
        /* <DEDUP_REMOVED lines=13> */
[C---:B------:R-:W-:Y:S08]  /*aa30*/  HMMA.16816.F32.BF16 R8, R160.reuse, R174, R8 ;  /* 0x000000aea008723c */ /* 0x040ff00000041808 */
[C---:B----4-:R-:W-:Y:S08]  /*aa40*/  HMMA.16816.F32.BF16 R12, R160.reuse, R140, R12 ;  /* 0x0000008ca00c723c */ /* 0x050ff0000004180c */
[C---:B------:R-:W-:Y:S08]  /*aa50*/  HMMA.16816.F32.BF16 R16, R160.reuse, R142, R16 ;  /* 0x0000008ea010723c */ /* 0x040ff00000041810 */
[C---:B--2---:R-:W-:Y:S08]  /*aa60*/  HMMA.16816.F32.BF16 R20, R160.reuse, R144, R20 ;  /* 0x00000090a014723c */ /* 0x044ff00000041814 */
[C---:B------:R-:W-:Y:S08]  /*aa70*/  HMMA.16816.F32.BF16 R24, R160.reuse, R146, R24 ;  /* 0x00000092a018723c */ /* 0x040ff00000041818 */
[C---:B-----5:R-:W-:Y:S08]  /*aa80*/  HMMA.16816.F32.BF16 R28, R160.reuse, R152, R28 ;  /* 0x00000098a01c723c */ /* 0x060ff0000004181c */
[----:B------:R-:W-:Y:S08]  /*aa90*/  HMMA.16816.F32.BF16 R32, R160, R154, R32 ;  /* 0x0000009aa020723c */ /* 0x000ff00000041820 */
[C---:B------:R-:W-:Y:S08]  /*aaa0*/  HMMA.16816.F32.BF16 R4, R156.reuse, R164, R4 ;  /* 0x000000a49c04723c */ /* 0x040ff00000041804 */
        /* <DEDUP_REMOVED lines=228> */
[----:B------:R-:W-:Y:S01]  /*b8f0*/  FMUL.FTZ R88, R2, R88 ;  /* 0x0000005802587220 */ /* 0x000fe20000410000 */
[----:B-1----:R-:W-:Y:S01]  /*b900*/  IADD3 R3, R194, R184, RZ ;  /* 0x000000b8c2037210 */ /* 0x002fe20007ffe0ff */
[----:B------:R-:W-:Y:S01]  /*b910*/  FMUL.FTZ R89, R2, R89 ;  /* 0x0000005902597220 */ /* 0x000fe20000410000 */
[----:B--2---:R-:W-:Y:S01]  /*b920*/  F2FP.BF16.PACK_AB R105, R178, R177 ;  /* 0x000000b1b269723e */ /* 0x004fe200000010ff */
[----:B------:R-:W-:Y:S01]  /*b930*/  FMUL.FTZ R90, R0, R90 ;  /* 0x0000005a005a7220 */ /* 0x000fe20000410000 */
        /* <DEDUP_REMOVED lines=13> */
[----:B------:R-:W-:Y:S08]  /*ba10*/  LDSM.16.MT88.4 R132, [R152+0x2800] ;  /* 0x002800009884783b */ /* 0x000ff00000004200 */
        /* <DEDUP_REMOVED lines=11> */
[----:B------:R-:W-:Y:S03]  /*bad0*/  FMUL.FTZ R21, R2, R121 ;  /* 0x0000007902157220 */ /* 0x000fe60000410000 */
[C---:B------:R-:W-:Y:S02]  /*bae0*/  FMUL.FTZ R22, R0.reuse, R122 ;  /* 0x0000007a00167220 */ /* 0x040fe40000410000 */
[----:B------:R-:W-:Y:S02]  /*baf0*/  FMUL.FTZ R23, R0, R123 ;  /* 0x0000007b00177220 */ /* 0x000fe40000410000 */
[----:B------:R-:W-:Y:S05]  /*bb00*/  LDSM.16.MT88.4 R120, [R152+0x800] ;  /* 0x000800009878783b */ /* 0x000fea0000004200 */
[C---:B------:R-:W-:Y:S07]  /*bb10*/  HMMA.16816.F32.BF16 R20, R104.reuse, R28, R20 ;  /* 0x0000001c6814723c */ /* 0x040fee0000041814 */
[C---:B------:R-:W-:Y:S01]  /*bb20*/  FMUL.FTZ R28, R2.reuse, R128 ;  /* 0x00000080021c7220 */ /* 0x040fe20000410000 */
[C---:B------:R-:W-:Y:S04]  /*bb30*/  HMMA.16816.F32.BF16 R24, R104.reuse, R30, R24 ;  /* 0x0000001e6818723c */ /* 0x040fe80000041818 */
[----:B------:R-:W-:Y:S03]  /*bb40*/  FMUL.FTZ R29, R2, R129 ;  /* 0x00000081021d7220 */ /* 0x000fe60000410000 */
[C---:B------:R-:W-:Y:S02]  /*bb50*/  FMUL.FTZ R30, R0.reuse, R130 ;  /* 0x00000082001e7220 */ /* 0x040fe40000410000 */
[C---:B------:R-:W-:Y:S02]  /*bb60*/  FMUL.FTZ R31, R0.reuse, R131 ;  /* 0x00000083001f7220 */ /* 0x040fe40000410000 */
[----:B------:R-:W-:Y:S01]  /*bb70*/  LDSM.16.MT88.4 R128, [R3+0x2800] ;  /* 0x002800000380783b */ /* 0x000fe20000004200 */
[----:B------:R-:W-:Y:S04]  /*bb80*/  FFMA.FTZ R0, R0, R213, R177 ;  /* 0x000000d500007223 */ /* 0x000fe800000100b1 */
[C---:B------:R-:W-:Y:S08]  /*bb90*/  HMMA.16816.F32.BF16 R28, R104.reuse, R108, R28 ;  /* 0x0000006c681c723c */ /* 0x040ff0000004181c */
        /* <DEDUP_REMOVED lines=11> */
[C---:B-1----:R-:W-:Y:S07]  /*bc50*/  HMMA.16816.F32.BF16 R60, R104.reuse, R112, R60 ;  /* 0x00000070683c723c */ /* 0x042fee000004183c */
[--C-:B------:R-:W-:Y:S01]  /*bc60*/  FFMA.FTZ R112, R145, c[0x0][0x2d0], -R144.reuse ;  /* 0x0000b40091707a23 */ /* 0x100fe20000010890 */
[C---:B------:R-:W-:Y:S03]  /*bc70*/  HMMA.16816.F32.BF16 R64, R104.reuse, R114, R64 ;  /* 0x000000726840723c */ /* 0x040fe60000041840 */
[----:B------:R1:W-:Y:S05]  /*bc80*/  MUFU.EX2 R175, R112 ;  /* 0x0000007000af7308 */ /* 0x0003ea0000000800 */
[C---:B---3--:R-:W-:Y:S07]  /*bc90*/  HMMA.16816.F32.BF16 R68, R104.reuse, R116, R68 ;  /* 0x000000746844723c */ /* 0x048fee0000041844 */
[--C-:B------:R-:W-:Y:S01]  /*bca0*/  FFMA.FTZ R116, R147, c[0x0][0x2d0], -R144.reuse ;  /* 0x0000b40093747a23 */ /* 0x100fe20000010890 */
[C---:B------:R-:W-:Y:S03]  /*bcb0*/  HMMA.16816.F32.BF16 R72, R104.reuse, R118, R72 ;  /* 0x000000766848723c */ /* 0x040fe60000041848 */
[----:B------:R3:W-:Y:S05]  /*bcc0*/  MUFU.EX2 R176, R116 ;  /* 0x0000007400b07308 */ /* 0x0007ea0000000800 */
[C---:B--2---:R-:W-:Y:S04]  /*bcd0*/  HMMA.16816.F32.BF16 R76, R104.reuse, R108, R76 ;  /* 0x0000006c684c723c */ /* 0x044fe8000004184c */
[--C-:B-1----:R-:W-:Y:S03]  /*bce0*/  FFMA.FTZ R112, R146, c[0x0][0x2d0], -R144.reuse ;  /* 0x0000b40092707a23 */ /* 0x102fe60000010890 */
[--C-:B------:R-:W-:Y:S01]  /*bcf0*/  FFMA.FTZ R108, R149, c[0x0][0x2d0], -R141.reuse ;  /* 0x0000b400956c7a23 */ /* 0x100fe2000001088d */
[C---:B------:R-:W-:Y:S01]  /*bd00*/  HMMA.16816.F32.BF16 R80, R104.reuse, R110, R80 ;  /* 0x0000006e6850723c */ /* 0x040fe20000041850 */
[----:B------:R1:W2:Y:S10]  /*bd10*/  MUFU.EX2 R174, R112 ;  /* 0x0000007000ae7308 */ /* 0x0002b40000000800 */
[----:B------:R4:W-:Y:S01]  /*bd20*/  MUFU.EX2 R170, R108 ;  /* 0x0000006c00aa7308 */ /* 0x0009e20000000800 */
[--C-:B---3--:R-:W-:Y:S09]  /*bd30*/  FFMA.FTZ R116, R148, c[0x0][0x2d0], -R144.reuse ;  /* 0x0000b40094747a23 */ /* 0x108ff20000010890 */
[----:B------:R3:W5:Y:S01]  /*bd40*/  MUFU.EX2 R173, R116 ;  /* 0x0000007400ad7308 */ /* 0x0007620000000800 */
[----:B-1----:R-:W1:Y:S01]  /*bd50*/  LDSM.16.MT88.4 R112, [R102+0x4000] ;  /* 0x004000006670783b */ /* 0x002e620000004200 */
[--C-:B----4-:R-:W-:Y:S08]  /*bd60*/  FFMA.FTZ R108, R151, c[0x0][0x2d0], -R141.reuse ;  /* 0x0000b400976c7a23 */ /* 0x110ff0000001088d */
[----:B------:R4:W1:Y:S01]  /*bd70*/  MUFU.EX2 R171, R108 ;  /* 0x0000006c00ab7308 */ /* 0x0008620000000800 */
[----:B---3--:R-:W3:Y:S01]  /*bd80*/  LDSM.16.MT88.4 R116, [R103+0x4000] ;  /* 0x004000006774783b */ /* 0x008ee20000004200 */
[--C-:B----4-:R-:W-:Y:S01]  /*bd90*/  FFMA.FTZ R108, R150, c[0x0][0x2d0], -R141.reuse ;  /* 0x0000b400966c7a23 */ /* 0x110fe2000001088d */
[C---:B-1----:R-:W-:Y:S06]  /*bda0*/  HMMA.16816.F32.BF16 R84, R104.reuse, R112, R84 ;  /* 0x000000706854723c */ /* 0x042fec0000041854 */
[----:B------:R-:W-:Y:S01]  /*bdb0*/  LDSM.16.MT88.4 R148, [R102+0x3800] ;  /* 0x003800006694783b */ /* 0x000fe20000004200 */
[----:B------:R1:W-:Y:S01]  /*bdc0*/  MUFU.EX2 R172, R108 ;  /* 0x0000006c00ac7308 */ /* 0x0003e20000000800 */
[--C-:B------:R-:W-:Y:S01]  /*bdd0*/  FFMA.FTZ R112, R153, c[0x0][0x2d0], -R141.reuse ;  /* 0x0000b40099707a23 */ /* 0x100fe2000001088d */
[C---:B------:R-:W-:Y:S08]  /*bde0*/  HMMA.16816.F32.BF16 R88, R104.reuse, R114, R88 ;  /* 0x000000726858723c */ /* 0x040ff00000041858 */
[----:B------:R4:W4:Y:S01]  /*bdf0*/  MUFU.EX2 R169, R112 ;  /* 0x0000007000a97308 */ /* 0x0009220000000800 */
[C---:B---3--:R-:W-:Y:S01]  /*be00*/  HMMA.16816.F32.BF16 R92, R104.reuse, R116, R92 ;  /* 0x00000074685c723c */ /* 0x048fe2000004185c */
[----:B-1----:R-:W1:Y:S07]  /*be10*/  LDSM.16.MT88.4 R108, [R3+0x800] ;  /* 0x00080000036c783b */ /* 0x002e6e0000004200 */
[----:B------:R-:W-:Y:S01]  /*be20*/  HMMA.16816.F32.BF16 R96, R104, R118, R96 ;  /* 0x000000766860723c */ /* 0x000fe20000041860 */
[----:B------:R-:W-:Y:S06]  /*be30*/  LDSM.16.MT88.4 R116, [R102+0x2800] ;  /* 0x002800006674783b */ /* 0x000fec0000004200 */
[----:B--2---:R-:W-:Y:S02]  /*be40*/  F2FP.BF16.PACK_AB R104, R174, R175 ;  /* 0x000000afae68723e */ /* 0x004fe400000010ff */
[----:B-----5:R-:W-:Y:S03]  /*be50*/  F2FP.BF16.PACK_AB R106, R173, R176 ;  /* 0x000000b0ad6a723e */ /* 0x020fe600000010ff */
[----:B------:R-:W-:Y:S01]  /*be60*/  F2FP.BF16.PACK_AB R105, R171, R170 ;  /* 0x000000aaab69723e */ /* 0x000fe200000010ff */
[----:B----4-:R-:W2:Y:S01]  /*be70*/  LDSM.16.MT88.4 R112, [R102+0x800] ;  /* 0x000800006670783b */ /* 0x010ea20000004200 */
[----:B------:R-:W-:Y:S07]  /*be80*/  F2FP.BF16.PACK_AB R107, R169, R172 ;  /* 0x000000aca96b723e */ /* 0x000fee00000010ff */
[C---:B-1----:R-:W-:Y:S08]  /*be90*/  HMMA.16816.F32.BF16 R4, R104.reuse, R108, R4 ;  /* 0x0000006c6804723c */ /* 0x042ff00000041804 */
[C---:B------:R-:W-:Y:S01]  /*bea0*/  HMMA.16816.F32.BF16 R8, R104.reuse, R110, R8 ;  /* 0x0000006e6808723c */ /* 0x040fe20000041808 */
[----:B------:R-:W1:Y:S07]  /*beb0*/  LDSM.16.MT88.4 R108, [R103+0x2800] ;  /* 0x00280000676c783b */ /* 0x000e6e0000004200 */
[C---:B------:R-:W-:Y:S07]  /*bec0*/  HMMA.16816.F32.BF16 R12, R104.reuse, R120, R12 ;  /* 0x00000078680c723c */ /* 0x040fee000004180c */
[--C-:B------:R-:W-:Y:S01]  /*bed0*/  FFMA.FTZ R120, R154, c[0x0][0x2d0], -R144.reuse ;  /* 0x0000b4009a787a23 */ /* 0x100fe20000010890 */
[C---:B------:R-:W-:Y:S03]  /*bee0*/  HMMA.16816.F32.BF16 R16, R104.reuse, R122, R16 ;  /* 0x0000007a6810723c */ /* 0x040fe60000041810 */
[----:B------:R3:W-:Y:S05]  /*bef0*/  MUFU.EX2 R168, R120 ;  /* 0x0000007800a87308 */ /* 0x0007ea0000000800 */
[C---:B--2---:R-:W-:Y:S08]  /*bf00*/  HMMA.16816.F32.BF16 R20, R104.reuse, R112, R20 ;  /* 0x000000706814723c */ /* 0x044ff00000041814 */
[C---:B------:R-:W-:Y:S01]  /*bf10*/  HMMA.16816.F32.BF16 R24, R104.reuse, R114, R24 ;  /* 0x000000726818723c */ /* 0x040fe20000041818 */
[----:B------:R-:W2:Y:S07]  /*bf20*/  LDSM.16.MT88.4 R112, [R3+0x4800] ;  /* 0x004800000370783b */ /* 0x000eae0000004200 */
        /* <DEDUP_REMOVED lines=10> */
[C---:B------:R-:W-:Y:S07]  /*bfd0*/  HMMA.16816.F32.BF16 R52, R104.reuse, R116, R52 ;  /* 0x000000746834723c */ /* 0x040fee0000041834 */
[--C-:B------:R-:W-:Y:S01]  /*bfe0*/  FFMA.FTZ R116, R157, c[0x0][0x2d0], -R144.reuse ;  /* 0x0000b4009d747a23 */ /* 0x100fe20000010890 */
[C---:B------:R-:W-:Y:S03]  /*bff0*/  HMMA.16816.F32.BF16 R56, R104.reuse, R118, R56 ;  /* 0x000000766838723c */ /* 0x040fe60000041838 */
[----:B------:R4:W5:Y:S05]  /*c000*/  MUFU.EX2 R167, R116 ;  /* 0x0000007400a77308 */ /* 0x00096a0000000800 */
[C---:B-1----:R-:W-:Y:S07]  /*c010*/  HMMA.16816.F32.BF16 R60, R104.reuse, R108, R60 ;  /* 0x0000006c683c723c */ /* 0x042fee000004183c */
[--C-:B------:R-:W-:Y:S01]  /*c020*/  FFMA.FTZ R108, R156, c[0x0][0x2d0], -R144.reuse ;  /* 0x0000b4009c6c7a23 */ /* 0x100fe20000010890 */
[C---:B------:R-:W-:Y:S03]  /*c030*/  HMMA.16816.F32.BF16 R64, R104.reuse, R110, R64 ;  /* 0x0000006e6840723c */ /* 0x040fe60000041840 */
[----:B------:R1:W-:Y:S05]  /*c040*/  MUFU.EX2 R165, R108 ;  /* 0x0000006c00a57308 */ /* 0x0003ea0000000800 */
[C---:B--2---:R-:W-:Y:S04]  /*c050*/  HMMA.16816.F32.BF16 R68, R104.reuse, R112, R68 ;  /* 0x000000706844723c */ /* 0x044fe80000041844 */
[--C-:B----4-:R-:W-:Y:S03]  /*c060*/  FFMA.FTZ R116, R155, c[0x0][0x2d0], -R144.reuse ;  /* 0x0000b4009b747a23 */ /* 0x110fe60000010890 */
[--C-:B------:R-:W-:Y:S01]  /*c070*/  FFMA.FTZ R112, R160, c[0x0][0x2d0], -R141.reuse ;  /* 0x0000b400a0707a23 */ /* 0x100fe2000001088d */
[C---:B------:R-:W-:Y:S01]  /*c080*/  HMMA.16816.F32.BF16 R72, R104.reuse, R114, R72 ;  /* 0x000000726848723c */ /* 0x040fe20000041848 */
[----:B------:R2:W4:Y:S07]  /*c090*/  MUFU.EX2 R166, R116 ;  /* 0x0000007400a67308 */ /* 0x00052e0000000800 */
[C---:B---3--:R-:W-:Y:S03]  /*c0a0*/  HMMA.16816.F32.BF16 R76, R104.reuse, R120, R76 ;  /* 0x00000078684c723c */ /* 0x048fe6000004184c */
[----:B------:R3:W-:Y:S01]  /*c0b0*/  MUFU.EX2 R163, R112 ;  /* 0x0000007000a37308 */ /* 0x0007e20000000800 */
[--C-:B-1----:R-:W-:Y:S03]  /*c0c0*/  FFMA.FTZ R108, R158, c[0x0][0x2d0], -R141.reuse ;  /* 0x0000b4009e6c7a23 */ /* 0x102fe6000001088d */
[--C-:B------:R-:W-:Y:S01]  /*c0d0*/  FFMA.FTZ R120, R161, c[0x0][0x2d0], -R141.reuse ;  /* 0x0000b400a1787a23 */ /* 0x100fe2000001088d */
[C---:B------:R-:W-:Y:S05]  /*c0e0*/  HMMA.16816.F32.BF16 R80, R104.reuse, R122, R80 ;  /* 0x0000007a6850723c */ /* 0x040fea0000041850 */
[----:B------:R1:W1:Y:S01]  /*c0f0*/  MUFU.EX2 R164, R108 ;  /* 0x0000006c00a47308 */ /* 0x0002620000000800 */
[----:B--2---:R-:W2:Y:S09]  /*c100*/  LDSM.16.MT88.4 R116, [R102+0x4800] ;  /* 0x004800006674783b */ /* 0x004eb20000004200 */
[----:B------:R4:W-:Y:S01]  /*c110*/  MUFU.EX2 R161, R120 ;  /* 0x0000007800a17308 */ /* 0x0009e20000000800 */
[--C-:B---3--:R-:W-:Y:S09]  /*c120*/  FFMA.FTZ R112, R159, c[0x0][0x2d0], -R141.reuse ;  /* 0x0000b4009f707a23 */ /* 0x108ff2000001088d */
[----:B------:R3:W2:Y:S01]  /*c130*/  MUFU.EX2 R162, R112 ;  /* 0x0000007000a27308 */ /* 0x0006a20000000800 */
[----:B-1----:R-:W1:Y:S08]  /*c140*/  LDSM.16.MT88.4 R108, [R103+0x4800] ;  /* 0x00480000676c783b */ /* 0x002e700000004200 */
[----:B----4-:R-:W-:Y:S01]  /*c150*/  LDSM.16.MT88.4 R120, [R102+0x1000] ;  /* 0x001000006678783b */ /* 0x010fe20000004200 */
[C---:B--2---:R-:W-:Y:S07]  /*c160*/  HMMA.16816.F32.BF16 R84, R104.reuse, R116, R84 ;  /* 0x000000746854723c */ /* 0x044fee0000041854 */
[----:B---3--:R-:W2:Y:S01]  /*c170*/  LDSM.16.MT88.4 R112, [R3+0x1000] ;  /* 0x001000000370783b */ /* 0x008ea20000004200 */
[C---:B------:R-:W-:Y:S07]  /*c180*/  HMMA.16816.F32.BF16 R88, R104.reuse, R118, R88 ;  /* 0x000000766858723c */ /* 0x040fee0000041858 */
[----:B------:R-:W3:Y:S01]  /*c190*/  LDSM.16.MT88.4 R116, [R102+0x3000] ;  /* 0x003000006674783b */ /* 0x000ee20000004200 */
[C---:B-1----:R-:W-:Y:S08]  /*c1a0*/  HMMA.16816.F32.BF16 R92, R104.reuse, R108, R92 ;  /* 0x0000006c685c723c */ /* 0x042ff0000004185c */
[----:B------:R-:W-:Y:S01]  /*c1b0*/  HMMA.16816.F32.BF16 R96, R104, R110, R96 ;  /* 0x0000006e6860723c */ /* 0x000fe20000041860 */
[----:B------:R-:W1:Y:S06]  /*c1c0*/  LDSM.16.MT88.4 R108, [R103+0x3000] ;  /* 0x00300000676c783b */ /* 0x000e6c0000004200 */
[----:B-----5:R-:W-:Y:S02]  /*c1d0*/  F2FP.BF16.PACK_AB R104, R167, R168 ;  /* 0x000000a8a768723e */ /* 0x020fe400000010ff */
[----:B------:R-:W-:Y:S03]  /*c1e0*/  F2FP.BF16.PACK_AB R106, R165, R166 ;  /* 0x000000a6a56a723e */ /* 0x000fe600000010ff */
        /* <DEDUP_REMOVED lines=14> */
[----:B----4-:R-:W-:Y:S07]  /*c2d0*/  LDSM.16.MT88.4 R124, [R102+0x1800] ;  /* 0x00180000667c783b */ /* 0x010fee0000004200 */
[C---:B------:R-:W-:Y:S08]  /*c2e0*/  HMMA.16816.F32.BF16 R32, R104.reuse, R130, R32 ;  /* 0x000000826820723c */ /* 0x040ff00000041820 */
[C---:B------:R-:W-:Y:S01]  /*c2f0*/  HMMA.16816.F32.BF16 R36, R104.reuse, R132, R36 ;  /* 0x000000846824723c */ /* 0x040fe20000041824 */
[----:B-----5:R-:W4:Y:S07]  /*c300*/  LDSM.16.MT88.4 R120, [R152+0x5000] ;  /* 0x005000009878783b */ /* 0x020f2e0000004200 */
[C---:B------:R-:W-:Y:S01]  /*c310*/  HMMA.16816.F32.BF16 R40, R104.reuse, R134, R40 ;  /* 0x000000866828723c */ /* 0x040fe20000041828 */
[----:B------:R-:W-:Y:S07]  /*c320*/  LDSM.16.MT88.4 R132, [R103+0x1800] ;  /* 0x001800006784783b */ /* 0x000fee0000004200 */
[C---:B------:R-:W-:Y:S08]  /*c330*/  HMMA.16816.F32.BF16 R44, R104.reuse, R136, R44 ;  /* 0x00000088682c723c */ /* 0x040ff0000004182c */
[C---:B------:R-:W-:Y:S08]  /*c340*/  HMMA.16816.F32.BF16 R48, R104.reuse, R138, R48 ;  /* 0x0000008a6830723c */ /* 0x040ff00000041830 */
[C---:B---3--:R-:W-:Y:S07]  /*c350*/  HMMA.16816.F32.BF16 R52, R104.reuse, R116, R52 ;  /* 0x000000746834723c */ /* 0x048fee0000041834 */
        /* <DEDUP_REMOVED lines=8> */
[----:B---3--:R-:W-:Y:S01]  /*c3e0*/  FFMA.FTZ R116, R203, c[0x0][0x2d0], -R144 ;  /* 0x0000b400cb747a23 */ /* 0x008fe20000010890 */
[----:B-----5:R-:W-:Y:S01]  /*c3f0*/  F2FP.BF16.PACK_AB R136, R159, R160 ;  /* 0x000000a09f88723e */ /* 0x020fe200000010ff */
[----:B------:R-:W-:Y:S01]  /*c400*/  LDSM.16.MT88.4 R144, [R152+0x3800] ;  /* 0x003800009890783b */ /* 0x000fe20000004200 */
[--C-:B------:R-:W-:Y:S01]  /*c410*/  FFMA.FTZ R112, R208, c[0x0][0x2d0], -R141.reuse ;  /* 0x0000b400d0707a23 */ /* 0x100fe2000001088d */
[C---:B------:R-:W-:Y:S01]  /*c420*/  HMMA.16816.F32.BF16 R72, R104.reuse, R114, R72 ;  /* 0x000000726848723c */ /* 0x040fe20000041848 */
[----:B------:R2:W3:Y:S07]  /*c430*/  MUFU.EX2 R158, R116 ;  /* 0x00000074009e7308 */ /* 0x0004ee0000000800 */
[C---:B----4-:R-:W-:Y:S03]  /*c440*/  HMMA.16816.F32.BF16 R76, R104.reuse, R120, R76 ;  /* 0x00000078684c723c */ /* 0x050fe6000004184c */
[----:B------:R4:W5:Y:S01]  /*c450*/  MUFU.EX2 R155, R112 ;  /* 0x00000070009b7308 */ /* 0x0009620000000800 */
[----:B-1----:R-:W-:Y:S03]  /*c460*/  LDSM.16.MT88.4 R108, [R103+0x5000] ;  /* 0x00500000676c783b */ /* 0x002fe60000004200 */
[--C-:B------:R-:W-:Y:S01]  /*c470*/  FFMA.FTZ R120, R206, c[0x0][0x2d0], -R141.reuse ;  /* 0x0000b400ce787a23 */ /* 0x100fe2000001088d */
[C---:B------:R-:W-:Y:S05]  /*c480*/  HMMA.16816.F32.BF16 R80, R104.reuse, R122, R80 ;  /* 0x0000007a6850723c */ /* 0x040fea0000041850 */
[----:B------:R1:W-:Y:S01]  /*c490*/  MUFU.EX2 R153, R120 ;  /* 0x0000007800997308 */ /* 0x0003e20000000800 */
[----:B--2---:R-:W2:Y:S01]  /*c4a0*/  LDSM.16.MT88.4 R116, [R102+0x5000] ;  /* 0x005000006674783b */ /* 0x004ea20000004200 */
[----:B---3--:R-:W-:Y:S01]  /*c4b0*/  F2FP.BF16.PACK_AB R138, R157, R158 ;  /* 0x0000009e9d8a723e */ /* 0x008fe200000010ff */
[----:B----4-:R-:W-:Y:S01]  /*c4c0*/  FFMA.FTZ R112, R205, c[0x0][0x2d0], -R141 ;  /* 0x0000b400cd707a23 */ /* 0x010fe2000001088d */
[----:B-----5:R-:W-:Y:S05]  /*c4d0*/  F2FP.BF16.PACK_AB R137, R155, R156 ;  /* 0x0000009c9b89723e */ /* 0x020fea00000010ff */
[----:B------:R-:W-:Y:S01]  /*c4e0*/  LDSM.16.MT88.4 R140, [R3+0x3800] ;  /* 0x00380000038c783b */ /* 0x000fe20000004200 */
[----:B------:R3:W4:Y:S07]  /*c4f0*/  MUFU.EX2 R154, R112 ;  /* 0x00000070009a7308 */ /* 0x00072e0000000800 */
[----:B-1----:R-:W-:Y:S08]  /*c500*/  LDSM.16.MT88.4 R120, [R152+0x1800] ;  /* 0x001800009878783b */ /* 0x002ff00000004200 */
[----:B---3--:R-:W1:Y:S01]  /*c510*/  LDSM.16.MT88.4 R112, [R3+0x1800] ;  /* 0x001800000370783b */ /* 0x008e620000004200 */
[----:B----4-:R-:W-:Y:S01]  /*c520*/  F2FP.BF16.PACK_AB R139, R153, R154 ;  /* 0x0000009a998b723e */ /* 0x010fe200000010ff */
[C---:B--2---:R-:W-:Y:S08]  /*c530*/  HMMA.16816.F32.BF16 R84, R104.reuse, R116, R84 ;  /* 0x000000746854723c */ /* 0x044ff00000041854 */
[C---:B------:R-:W-:Y:S08]  /*c540*/  HMMA.16816.F32.BF16 R88, R104.reuse, R118, R88 ;  /* 0x000000766858723c */ /* 0x040ff00000041858 */
[C---:B------:R-:W-:Y:S08]  /*c550*/  HMMA.16816.F32.BF16 R92, R104.reuse, R108, R92 ;  /* 0x0000006c685c723c */ /* 0x040ff0000004185c */
[----:B------:R-:W-:Y:S08]  /*c560*/  HMMA.16816.F32.BF16 R96, R104, R110, R96 ;  /* 0x0000006e6860723c */ /* 0x000ff00000041860 */
[C---:B-1----:R-:W-:Y:S01]  /*c570*/  HMMA.16816.F32.BF16 R104, R136.reuse, R112, R4 ;  /* 0x000000708868723c */ /* 0x042fe20000041804 */
[----:B------:R-:W1:Y:S07]  /*c580*/  LDSM.16.MT88.4 R4, [R103+0x3800] ;  /* 0x003800006704783b */ /* 0x000e6e0000004200 */
[C---:B------:R-:W-:Y:S01]  /*c590*/  HMMA.16816.F32.BF16 R108, R136.reuse, R114, R8 ;  /* 0x00000072886c723c */ /* 0x040fe20000041808 */
[----:B------:R2:W3:Y:S07]  /*c5a0*/  LDSM.16.MT88.4 R8, [R3+0x5800] ;  /* 0x005800000308783b */ /* 0x0004ee0000004200 */
[C---:B------:R-:W-:Y:S01]  /*c5b0*/  HMMA.16816.F32.BF16 R112, R136.reuse, R120, R12 ;  /* 0x000000788870723c */ /* 0x040fe2000004180c */
[----:B------:R-:W4:Y:S07]  /*c5c0*/  LDSM.16.MT88.4 R12, [R152+0x5800] ;  /* 0x00580000980c783b */ /* 0x000f2e0000004200 */
[C---:B------:R-:W-:Y:S07]  /*c5d0*/  HMMA.16816.F32.BF16 R116, R136.reuse, R122, R16 ;  /* 0x0000007a8874723c */ /* 0x040fee0000041810 */
[----:B------:R-:W-:Y:S01]  /*c5e0*/  FFMA.FTZ R16, R2, R212, R179 ;  /* 0x000000d402107223 */ /* 0x000fe200000100b3 */
[C---:B------:R-:W-:Y:S04]  /*c5f0*/  HMMA.16816.F32.BF16 R120, R136.reuse, R124, R20 ;  /* 0x0000007c8878723c */ /* 0x040fe80000041814 */
[----:B--2---:R-:W-:Y:S01]  /*c600*/  IADD3 R3, R197, -0x2, RZ ;  /* 0xfffffffec5037810 */ /* 0x004fe20007ffe0ff */
[----:B------:R-:W-:Y:S03]  /*c610*/  FADD.FTZ R16, R182, R16 ;  /* 0x00000010b6107221 */ /* 0x000fe60000010000 */
[C---:B------:R-:W-:Y:S03]  /*c620*/  HMMA.16816.F32.BF16 R124, R136.reuse, R126, R24 ;  /* 0x0000007e887c723c */ /* 0x040fe60000041818 */
[C---:B------:R-:W-:Y:S05]  /*c630*/  ISETP.GE.AND P6, PT, R3.reuse, R200, PT ;  /* 0x000000c80300720c */ /* 0x040fea0003fc6270 */
[C---:B------:R-:W-:Y:S08]  /*c640*/  HMMA.16816.F32.BF16 R128, R136.reuse, R132, R28 ;  /* 0x000000848880723c */ /* 0x040ff0000004181c */
[C---:B------:R-:W-:Y:S01]  /*c650*/  HMMA.16816.F32.BF16 R132, R136.reuse, R134, R32 ;  /* 0x000000868884723c */ /* 0x040fe20000041820 */
[----:B------:R-:W-:Y:S03]  /*c660*/  @P6 MOV R20, c[0x0][0x1e4] ;  /* 0x0000790000146a02 */ /* 0x000fe60000000f00 */
[----:B------:R-:W-:Y:S04]  /*c670*/  @P6 SHF.R.S32.HI R2, RZ, 0x1f, R3 ;  /* 0x0000001fff026819 */ /* 0x000fe80000011403 */
[C---:B------:R-:W-:Y:S04]  /*c680*/  HMMA.16816.F32.BF16 R36, R136.reuse, R140, R36 ;  /* 0x0000008c8824723c */ /* 0x040fe80000041824 */
[----:B------:R-:W-:Y:S04]  /*c690*/  @P6 IMAD R2, R2, c[0x0][0x1e0], RZ ;  /* 0x0000780002026a24 */ /* 0x000fe800078e02ff */
        /* <DEDUP_REMOVED lines=8> */
[C---:B---3--:R-:W-:Y:S07]  /*c720*/  HMMA.16816.F32.BF16 R68, R136.reuse, R8, R68 ;  /* 0x000000088844723c */ /* 0x048fee0000041844 */
[----:B------:R-:W-:Y:S01]  /*c730*/  FADD.FTZ R9, R178, R0 ;  /* 0x00000000b2097221 */ /* 0x000fe20000010000 */
[C---:B------:R-:W-:Y:S04]  /*c740*/  HMMA.16816.F32.BF16 R72, R136.reuse, R10, R72 ;  /* 0x0000000a8848723c */ /* 0x040fe80000041848 */
[C---:B------:R-:W-:Y:S02]  /*c750*/  @P6 IMAD R8, R3.reuse, c[0x0][0x1e4], R2 ;  /* 0x0000790003086a24 */ /* 0x040fe400078e0202 */
[----:B------:R-:W-:Y:S02]  /*c760*/  @P6 IMAD.WIDE.U32 R2, R3, c[0x0][0x1e0], RZ ;  /* 0x0000780003026a25 */ /* 0x000fe400078e00ff */
[C---:B----4-:R-:W-:Y:S04]  /*c770*/  HMMA.16816.F32.BF16 R76, R136.reuse, R12, R76 ;  /* 0x0000000c884c723c */ /* 0x050fe8000004184c */
[----:B------:R-:W-:Y:S02]  /*c780*/  FADD.FTZ R9, R180, R9 ;  /* 0x00000009b4097221 */ /* 0x000fe40000010000 */
[----:B------:R-:W-:Y:S01]  /*c790*/  FADD.FTZ R0, R183, R16 ;  /* 0x00000010b7007221 */ /* 0x000fe20000010000 */
[----:B------:R-:W-:Y:S01]  /*c7a0*/  @P6 MOV R13, c[0x0][0x1e0] ;  /* 0x00007800000d6a02 */ /* 0x000fe20000000f00 */
[----:B------:R-:W-:Y:S01]  /*c7b0*/  FADD.FTZ R9, R181, R9 ;  /* 0x00000009b5097221 */ /* 0x000fe20000010000 */
[C---:B------:R-:W-:Y:S03]  /*c7c0*/  HMMA.16816.F32.BF16 R80, R136.reuse, R14, R80 ;  /* 0x0000000e8850723c */ /* 0x040fe60000041850 */
[----:B------:R-:W-:Y:S01]  /*c7d0*/  FADD.FTZ R16, R199, R0 ;  /* 0x00000000c7107221 */ /* 0x000fe20000010000 */
[----:B------:R-:W-:Y:S02]  /*c7e0*/  @P6 IADD3 R0, R3, R8, RZ ;  /* 0x0000000803006210 */ /* 0x000fe40007ffe0ff */
[C---:B------:R-:W-:Y:S01]  /*c7f0*/  @P6 SHF.L.U32 R3, R2.reuse, 0x6, RZ ;  /* 0x0000000602036819 */ /* 0x040fe200000006ff */
[----:B------:R-:W-:Y:S01]  /*c800*/  FADD.FTZ R8, R175, R16 ;  /* 0x00000010af087221 */ /* 0x000fe20000010000 */
[----:B------:R-:W-:Y:S01]  /*c810*/  @P6 SHF.L.U64.HI R2, R2, 0x6, R0 ;  /* 0x0000000602026819 */ /* 0x000fe20000010200 */
[----:B------:R-:W-:Y:S01]  /*c820*/  FADD.FTZ R16, R170, R9 ;  /* 0x00000009aa107221 */ /* 0x000fe20000010000 */
[C---:B-1----:R-:W-:Y:S03]  /*c830*/  HMMA.16816.F32.BF16 R84, R136.reuse, R4, R84 ;  /* 0x000000048854723c */ /* 0x042fe60000041854 */
[----:B------:R-:W-:Y:S01]  /*c840*/  @P6 IADD3 R0, P5, R3, R218, RZ ;  /* 0x000000da03006210 */ /* 0x000fe20007fbe0ff */
[----:B------:R-:W-:Y:S01]  /*c850*/  FADD.FTZ R18, R171, R16 ;  /* 0x00000010ab127221 */ /* 0x000fe20000010000 */
[C---:B------:R-:W-:Y:S01]  /*c860*/  @P6 LEA R19, P0, R13.reuse, R3, 0x5 ;  /* 0x000000030d136211 */ /* 0x040fe200078028ff */
[----:B------:R-:W-:Y:S01]  /*c870*/  FADD.FTZ R17, R174, R8 ;  /* 0x00000008ae117221 */ /* 0x000fe20000010000 */
[----:B------:R-:W-:Y:S01]  /*c880*/  @P6 LEA R12, P4, R0, c[0x0][0x1c8], 0x1 ;  /* 0x00007200000c6a11 */ /* 0x000fe200078808ff */
[----:B------:R-:W1:Y:S01]  /*c890*/  LDSM.16.MT88.4 R8, [R103+0x5800] ;  /* 0x005800006708783b */ /* 0x000e620000004200 */
[-C--:B------:R-:W-:Y:S01]  /*c8a0*/  @P6 IADD3.X R16, R2, R217.reuse, RZ, P5, !PT ;  /* 0x000000d902106210 */ /* 0x080fe20002ffe4ff */
[C---:B------:R-:W-:Y:S03]  /*c8b0*/  HMMA.16816.F32.BF16 R88, R136.reuse, R6, R88 ;  /* 0x000000068858723c */ /* 0x040fe60000041858 */
[----:B------:R-:W-:Y:S01]  /*c8c0*/  @P6 LEA.HI.X R3, R13, R2, R20, 0x5, P0 ;  /* 0x000000020d036211 */ /* 0x000fe200000f2c14 */
[----:B------:R-:W-:Y:S01]  /*c8d0*/  FADD.FTZ R17, R176, R17 ;  /* 0x00000011b0117221 */ /* 0x000fe20000010000 */
[----:B------:R-:W-:Y:S01]  /*c8e0*/  @P6 LEA.HI.X R13, R0, c[0x0][0x1cc], R16, 0x1, P4 ;  /* 0x00007300000d6a11 */ /* 0x000fe200020f0c10 */
[----:B------:R-:W-:Y:S01]  /*c8f0*/  FADD.FTZ R0, R172, R18 ;  /* 0x00000012ac007221 */ /* 0x000fe20000010000 */
[C---:B------:R-:W-:Y:S01]  /*c900*/  ISETP.GE.AND P0, PT, R198.reuse, 0x1, PT ;  /* 0x00000001c600780c */ /* 0x040fe20003f06270 */
[----:B------:R-:W-:Y:S01]  /*c910*/  FADD.FTZ R15, R173, R17 ;  /* 0x00000011ad0f7221 */ /* 0x000fe20000010000 */
[----:B------:R-:W-:Y:S02]  /*c920*/  IADD3 R2, R198, 0x1, RZ ;  /* 0x00000001c6027810 */ /* 0x000fe40007ffe0ff */
[----:B------:R-:W-:Y:S01]  /*c930*/  @P6 ISETP.GE.AND P4, PT, R210, c[0x0][0x1d4], PT ;  /* 0x00007500d2006a0c */ /* 0x000fe20003f86270 */
[----:B------:R-:W-:Y:S01]  /*c940*/  FADD.FTZ R14, R169, R0 ;  /* 0x00000000a90e7221 */ /* 0x000fe20000010000 */
[----:B------:R-:W-:Y:S01]  /*c950*/  @P6 IADD3 R0, P5, R19, R218, RZ ;  /* 0x000000da13006210 */ /* 0x000fe20007fbe0ff */
[----:B------:R-:W-:Y:S01]  /*c960*/  FADD.FTZ R5, R168, R15 ;  /* 0x0000000fa8057221 */ /* 0x000fe20000010000 */
[----:B------:R-:W-:Y:S01]  /*c970*/  SEL R198, R2, RZ, !P0 ;  /* 0x000000ff02c67207 */ /* 0x000fe20004000000 */
[----:B------:R-:W-:Y:S01]  /*c980*/  FADD.FTZ R4, R164, R14 ;  /* 0x0000000ea4047221 */ /* 0x000fe20000010000 */
[----:B------:R-:W-:Y:S01]  /*c990*/  @P6 IADD3.X R3, R3, R217, RZ, P5, !PT ;  /* 0x000000d903036210 */ /* 0x000fe20002ffe4ff */
[----:B------:R-:W-:Y:S01]  /*c9a0*/  FADD.FTZ R14, R167, R5 ;  /* 0x00000005a70e7221 */ /* 0x000fe20000010000 */
[----:B------:R-:W-:Y:S01]  /*c9b0*/  @P6 LEA R2, P5, R0, c[0x0][0x1c8], 0x1 ;  /* 0x0000720000026a11 */ /* 0x000fe200078a08ff */
[----:B------:R-:W-:Y:S01]  /*c9c0*/  FADD.FTZ R5, R163, R4 ;  /* 0x00000004a3057221 */ /* 0x000fe20000010000 */
[----:B------:R-:W-:Y:S01]  /*c9d0*/  @P6 ISETP.GE.AND P0, PT, R209, c[0x0][0x1d4], PT ;  /* 0x00007500d1006a0c */ /* 0x000fe20003f06270 */
[----:B------:R-:W-:Y:S01]  /*c9e0*/  FADD.FTZ R4, R166, R14 ;  /* 0x0000000ea6047221 */ /* 0x000fe20000010000 */
[----:B------:R-:W-:Y:S01]  /*c9f0*/  @P6 LEA.HI.X R3, R0, c[0x0][0x1cc], R3, 0x1, P5 ;  /* 0x0000730000036a11 */ /* 0x000fe200028f0c03 */
[----:B------:R-:W-:Y:S02]  /*ca00*/  @P6 IMAD R0, R198, 0x6000, R224 ;  /* 0x00006000c6006824 */ /* 0x000fe400078e02e0 */
[----:B------:R-:W-:Y:S02]  /*ca10*/  FADD.FTZ R6, R162, R5 ;  /* 0x00000005a2067221 */ /* 0x000fe40000010000 */
[----:B------:R-:W-:Y:S01]  /*ca20*/  FADD.FTZ R5, R165, R4 ;  /* 0x00000004a5057221 */ /* 0x000fe20000010000 */
[----:B------:R-:W-:Y:S01]  /*ca30*/  @!PT LDS RZ, [RZ] ;  /* 0x00000000fffff984 */ /* 0x000fe20000000800 */
[----:B------:R-:W-:Y:S01]  /*ca40*/  @!PT LDS RZ, [RZ] ;  /* 0x00000000fffff984 */ /* 0x000fe20000000800 */
[----:B------:R-:W-:Y:S01]  /*ca50*/  @!PT LDS RZ, [RZ] ;  /* 0x00000000fffff984 */ /* 0x000fe20000000800 */
[----:B------:R2:W-:Y:S01]  /*ca60*/  @P6 LDGSTS.E.BYPASS.LTC128B.128 [R0], [R12.64], !P4 ;  /* 0x000000000c006fae */ /* 0x0005e2000e101d48 */
[----:B------:R-:W-:Y:S07]  /*ca70*/  FADD.FTZ R4, R161, R6 ;  /* 0x00000006a1047221 */ /* 0x000fee0000010000 */
[----:B------:R2:W-:Y:S01]  /*ca80*/  @P6 LDGSTS.E.BYPASS.LTC128B.128 [R0+0x2000], [R12.64+0x80], !P0 ;  /* 0x020000800c006fae */ /* 0x0005e2000c101d48 */
[C---:B-1----:R-:W-:Y:S07]  /*ca90*/  HMMA.16816.F32.BF16 R92, R136.reuse, R8, R92 ;  /* 0x00000008885c723c */ /* 0x042fee000004185c */
[----:B------:R2:W-:Y:S01]  /*caa0*/  @P6 LDGSTS.E.BYPASS.LTC128B.128 [R0+0x4000], [R12.64+0x100], !P3 ;  /* 0x040001000c006fae */ /* 0x0005e2000d901d48 */
[----:B------:R-:W-:Y:S07]  /*cab0*/  HMMA.16816.F32.BF16 R96, R136, R10, R96 ;  /* 0x0000000a8860723c */ /* 0x000fee0000041860 */
[----:B------:R1:W-:Y:S01]  /*cac0*/  @P6 LDGSTS.E.BYPASS.LTC128B.128 [R0+0x1000], [R2.64], !P4 ;  /* 0x0100000002006fae */ /* 0x0003e2000e101d48 */
[----:B------:R-:W-:Y:S07]  /*cad0*/  ISETP.GE.AND P4, PT, R185, 0x1, PT ;  /* 0x00000001b900780c */ /* 0x000fee0003f86270 */
[----:B------:R1:W-:Y:S01]  /*cae0*/  @P6 LDGSTS.E.BYPASS.LTC128B.128 [R0+0x3000], [R2.64+0x80], !P0 ;  /* 0x0300008002006fae */ /* 0x0003e2000c101d48 */
[----:B------:R-:W-:Y:S02]  /*caf0*/  ISETP.GT.AND P0, PT, R197, R223, PT ;  /* 0x000000dfc500720c */ /* 0x000fe40003f04270 */
[----:B------:R-:W-:Y:S05]  /*cb00*/  MOV R197, R196 ;  /* 0x000000c400c57202 */ /* 0x000fea0000000f00 */
[----:B------:R1:W-:Y:S08]  /*cb10*/  @P6 LDGSTS.E.BYPASS.LTC128B.128 [R0+0x5000], [R2.64+0x100], !P3 ;  /* 0x0500010002006fae */ /* 0x0003f0000d901d48 */
[----:B------:R-:W0:Y:S01]  /*cb20*/  LDGDEPBAR ;  /* 0x00000000000079af */ /* 0x000e220000000000 */
[----:B-1----:R-:W-:Y:S02]  /*cb30*/  FADD.FTZ R2, R160, R5 ;  /* 0x00000005a0027221 */ /* 0x002fe40000010000 */
[----:B--2---:R-:W-:Y:S02]  /*cb40*/  FADD.FTZ R0, R156, R4 ;  /* 0x000000049c007221 */ /* 0x004fe40000010000 */
        /* <DEDUP_REMOVED lines=11> */
.L_x_1687:
[----:B------:R-:W-:-:S13]  /*cc00*/  ISETP.GE.AND P0, PT, R196, R200, PT ;  /* 0x000000c8c400720c */ /* 0x000fda0003f06270 */
[----:B------:R-:W-:Y:S05]  /*cc10*/  @!P0 BRA `(.L_x_1689) ;  /* 0x0000375000008947 */ /* 0x000fea0003800000 */
[----:B------:R-:W-:Y:S02]  /*cc20*/  MOV R3, R100 ;  /* 0x0000006400037202 */ /* 0x000fe40000000f00 */
[----:B------:R-:W-:Y:S02]  /*cc30*/  MOV R2, R101 ;  /* 0x0000006500027202 */ /* 0x000fe40000000f00 */
.L_x_1698:
        /* <DEDUP_REMOVED lines=293> */
.L_x_1692:
[----:B------:R-:W-:Y:S04]  /*de90*/  MOV R10, c[0x0][0x32c] ;  /* 0x0000cb00000a7a02 */ /* 0x000fe80000000f00 */
[----:B------:R-:W-:Y:S11]  /*dea0*/  ISETP.NE.AND P0, PT, R10, 0x1, PT ;  /* 0x000000010a00780c */ /* 0x000ff60003f05270 */
[----:B------:R-:W-:Y:S02]  /*deb0*/  @!UPT UIADD3 URZ, URZ, URZ, URZ ;  /* 0x0000003f3f3ff290 */ /* 0x000fe4000fffe03f */
[----:B------:R-:W-:Y:S05]  /*dec0*/  @P0 IMAD.HI.U32 R10, R5, c[0x0][0x330], RZ ;  /* 0x0000cc00050a0a27 */ /* 0x000fea00078e00ff */
[----:B------:R-:W-:Y:S02]  /*ded0*/  @P0 SHF.R.U32.HI R5, RZ, c[0x0][0x334], R10 ;  /* 0x0000cd00ff050a19 */ /* 0x000fe4000001160a */
.L_x_1693:
[----:B------:R-:W-:Y:S05]  /*dee0*/  BSYNC B0 ;  /* 0x0000000000007941 */ /* 0x000fea0003800000 */
.L_x_1691:
[----:B------:R-:W-:Y:S04]  /*def0*/  IMAD R5, R5, c[0x0][0x32c], -R7 ;  /* 0x0000cb0005057a24 */ /* 0x000fe800078e0a07 */
[----:B------:R-:W-:Y:S05]  /*df00*/  IMAD.IADD R5, R5, 0x1, -R214 ;  /* 0x0000000105057824 */ /* 0x000fea00078e0ad6 */
[----:B------:R-:W-:Y:S02]  /*df10*/  IADD3 R10, R5, c[0x0][0x32c], RZ ;  /* 0x0000cb00050a7a10 */ /* 0x000fe40007ffe0ff */
[----:B------:R-:W-:Y:S02]  /*df20*/  IMNMX R0, R0, R5, !PT ;  /* 0x0000000500007217 */ /* 0x000fe40007800200 */
[----:B------:R-:W-:Y:S02]  /*df30*/  IMNMX R4, R4, R10, PT ;  /* 0x0000000a04047217 */ /* 0x000fe40003800200 */
.L_x_1690:
        /* <DEDUP_REMOVED lines=66> */
.L_x_1696:
[----:B------:R-:W-:Y:S04]  /*e360*/  MOV R6, c[0x0][0x32c] ;  /* 0x0000cb0000067a02 */ /* 0x000fe80000000f00 */
[----:B------:R-:W-:Y:S11]  /*e370*/  ISETP.NE.AND P4, PT, R6, 0x1, PT ;  /* 0x000000010600780c */ /* 0x000ff60003f85270 */
[----:B------:R-:W-:Y:S02]  /*e380*/  @!UPT UIADD3 URZ, URZ, URZ, URZ ;  /* 0x0000003f3f3ff290 */ /* 0x000fe4000fffe03f */
[----:B------:R-:W-:Y:S05]  /*e390*/  @P4 IMAD.HI.U32 R6, R5, c[0x0][0x330], RZ ;  /* 0x0000cc0005064a27 */ /* 0x000fea00078e00ff */
[----:B------:R-:W-:Y:S02]  /*e3a0*/  @P4 SHF.R.U32.HI R5, RZ, c[0x0][0x334], R6 ;  /* 0x0000cd00ff054a19 */ /* 0x000fe40000011606 */
.L_x_1697:
[----:B------:R-:W-:Y:S05]  /*e3b0*/  BSYNC B0 ;  /* 0x0000000000007941 */ /* 0x000fea0003800000 */
.L_x_1695:
[----:B------:R-:W-:Y:S04]  /*e3c0*/  IMAD R7, R5, c[0x0][0x32c], -R7 ;  /* 0x0000cb0005077a24 */ /* 0x000fe800078e0a07 */
[----:B------:R-:W-:Y:S05]  /*e3d0*/  IMAD.IADD R7, R7, 0x1, -R214 ;  /* 0x0000000107077824 */ /* 0x000fea00078e0ad6 */
[----:B------:R-:W-:Y:S02]  /*e3e0*/  IADD3 R5, R7, c[0x0][0x32c], RZ ;  /* 0x0000cb0007057a10 */ /* 0x000fe40007ffe0ff */
[----:B------:R-:W-:Y:S02]  /*e3f0*/  IMNMX R0, R0, R7, !PT ;  /* 0x0000000700007217 */ /* 0x000fe40007800200 */
[----:B------:R-:W-:Y:S02]  /*e400*/  IMNMX R4, R4, R5, PT ;  /* 0x0000000504047217 */ /* 0x000fe40003800200 */
.L_x_1694:
        /* <DEDUP_REMOVED lines=485> */
[----:B------:R-:W-:Y:S02]  /*10260*/  ISETP.GE.AND P0, PT, R200, R196, PT ;  /* 0x000000c4c800720c */ /* 0x000fe40003f06270 */
        /* <DEDUP_REMOVED lines=15> */
[----:B------:R-:W-:-:S05]  /*10360*/  @!P0 BRA `(.L_x_1698) ;  /* 0xffffc8d000008947 */ /* 0x000fca000383ffff */
.L_x_1689:
[----:B------:R-:W-:Y:S02]  /*10370*/  MOV R7, 0x1f ;  /* 0x0000001f00077802 */ /* 0x000fe40000000f00 */
[----:B------:R-:W-:Y:S01]  /*10380*/  MOV R6, 0xffffffff ;  /* 0xffffffff00067802 */ /* 0x000fe20000000f00 */
[----:B------:R-:W-:Y:S05]  /*10390*/  BRA.DIV ~URZ, `(.L_x_1699) ;  /* 0x000052427f007947 */ /* 0x000fea000b800000 */
[----:B------:R1:W2:Y:S02]  /*103a0*/  SHFL.BFLY PT, R0, R212, 0x2, 0x1f ;  /* 0x0c401f00d4007f89 */ /* 0x0002a400000e0000 */
.L_x_1772:
[----:B--2---:R-:W-:Y:S01]  /*103b0*/  FADD.FTZ R0, R0, R212 ;  /* 0x000000d400007221 */ /* 0x004fe20000010000 */
[----:B------:R-:W-:Y:S05]  /*103c0*/  BRA.DIV ~URZ, `(.L_x_1700) ;  /* 0x000052727f007947 */ /* 0x000fea000b800000 */
[----:B------:R-:W2:Y:S04]  /*103d0*/  SHFL.BFLY PT, R2, R213, 0x2, 0x1f ;  /* 0x0c401f00d5027f89 */ /* 0x000ea800000e0000 */
[----:B------:R-:W3:Y:S01]  /*103e0*/  SHFL.BFLY PT, R5, R0, 0x1, 0x1f ;  /* 0x0c201f0000057f89 */ /* 0x000ee200000e0000 */
[----:B--2---:R-:W-:-:S02]  /*103f0*/  FADD.FTZ R4, R2, R213 ;  /* 0x000000d502047221 */ /* 0x004fc40000010000 */
[----:B---3--:R-:W-:-:S03]  /*10400*/  FADD.FTZ R0, R0, R5 ;  /* 0x0000000500007221 */ /* 0x008fc60000010000 */
[----:B------:R2:W3:Y:S04]  /*10410*/  SHFL.BFLY PT, R3, R4, 0x1, 0x1f ;  /* 0x0c201f0004037f89 */ /* 0x0004e800000e0000 */
.L_x_1773:
        /* <DEDUP_REMOVED lines=117> */
.L_x_1642:
        /* <DEDUP_REMOVED lines=17> */
.L_x_1702:
[----:B------:R-:W-:Y:S05]  /*10c80*/  BSYNC B0 ;  /* 0x0000000000007941 */ /* 0x000fea0003800000 */
.L_x_1701:
        /* <DEDUP_REMOVED lines=11> */
[----:B------:R-:W4:Y:S04]  /*10d40*/  LDL R6, [R1+0x20] ;  /* 0x0000200001067983 */ /* 0x000f280000100800 */
[----:B------:R-:W4:Y:S01]  /*10d50*/  LDL R5, [R1+0x18] ;  /* 0x0000180001057983 */ /* 0x000f220000100800 */
[----:B------:R-:W-:Y:S01]  /*10d60*/  WARPSYNC 0xffffffff ;  /* 0xffffffff00007948 */ /* 0x000fe20003800000 */
[----:B------:R-:W-:Y:S01]  /*10d70*/  F2FP.BF16.PACK_AB R0, R153, R152 ;  /* 0x000000989900723e */ /* 0x000fe200000010ff */
[----:B------:R-:W-:Y:S01]  /*10d80*/  IMAD.MOV.U32 R16, RZ, RZ, c[0x0][0x388] ;  /* 0x0000e200ff107624 */ /* 0x000fe200078e00ff */
        /* <DEDUP_REMOVED lines=8> */
[----:B--2---:R2:W-:Y:S04]  /*10e10*/  STS [R12], R0 ;  /* 0x000000000c007388 */ /* 0x0045e80000000800 */
[----:B------:R1:W-:Y:S04]  /*10e20*/  STS [R12+0x400], R2 ;  /* 0x000400020c007388 */ /* 0x0003e80000000800 */
[----:B---3--:R3:W-:Y:S01]  /*10e30*/  STS [R11], R3 ;  /* 0x000000030b007388 */ /* 0x0087e20000000800 */
[----:B--2---:R-:W-:-:S02]  /*10e40*/  F2FP.BF16.PACK_AB R0, R161, R160 ;  /* 0x000000a0a100723e */ /* 0x004fc400000010ff */
        /* <DEDUP_REMOVED lines=80> */
[----:B------:R-:W-:Y:S04]  /*11350*/  STS [R7+0x8400], R3 ;  /* 0x0084000307007388 */ /* 0x000fe80000000800 */
[----:B------:R3:W-:Y:S01]  /*11360*/  STS [R6+0x8000], R2 ;  /* 0x0080000206007388 */ /* 0x0007e20000000800 */
[----:B-1----:R-:W-:-:S05]  /*11370*/  F2FP.BF16.PACK_AB R0, R69, R68 ;  /* 0x000000444500723e */ /* 0x002fca00000010ff */
[----:B------:R1:W-:Y:S01]  /*11380*/  STS [R6+0x8400], R0 ;  /* 0x0084000006007388 */ /* 0x0003e20000000800 */
[----:B--2---:R-:W-:-:S05]  /*11390*/  F2FP.BF16.PACK_AB R4, R65, R64 ;  /* 0x000000404104723e */ /* 0x004fca00000010ff */
[----:B------:R2:W-:Y:S01]  /*113a0*/  STS [R5+0x8000], R4 ;  /* 0x0080000405007388 */ /* 0x0005e20000000800 */
[----:B---3--:R-:W-:-:S04]  /*113b0*/  IMAD.MOV.U32 R2, RZ, RZ, 0x4 ;  /* 0x00000004ff027424 */ /* 0x008fc800078e00ff */
[----:B------:R-:W-:-:S04]  /*113c0*/  @P2 IMAD.WIDE R8, R231, R2, c[0x0][0x508] ;  /* 0x00014200e7082625 */ /* 0x000fc800078e0202 */
[----:B------:R-:W-:Y:S01]  /*113d0*/  IMAD.WIDE R2, R231, R2, c[0x0][0x500] ;  /* 0x00014000e7027625 */ /* 0x000fe200078e0202 */
[----:B-1----:R-:W-:-:S03]  /*113e0*/  F2FP.BF16.PACK_AB R0, R63, R62 ;  /* 0x0000003e3f00723e */ /* 0x002fc600000010ff */
[----:B------:R-:W-:Y:S02]  /*113f0*/  IMAD.MOV.U32 R6, RZ, RZ, RZ ;  /* 0x000000ffff067224 */ /* 0x000fe400078e00ff */
[----:B------:R1:W-:Y:S04]  /*11400*/  STS [R5+0x8400], R0 ;  /* 0x0084000005007388 */ /* 0x0003e80000000800 */
[----:B------:R-:W-:Y:S06]  /*11410*/  BAR.SYNC.DEFER_BLOCKING 0x1, 0x100 ;  /* 0x0044000000007b1d */ /* 0x000fec0000010000 */
[----:B------:R1:W5:Y:S04]  /*11420*/  @P2 LDG.E R16, [R8.64] ;  /* 0x0000000808102981 */ /* 0x000368000c1e1900 */
[----:B------:R1:W5:Y:S01]  /*11430*/  @P1 LDG.E R6, [R2.64] ;  /* 0x0000000802061981 */ /* 0x000362000c1e1900 */
[----:B------:R-:W-:-:S04]  /*11440*/  ISETP.NE.AND P0, PT, R252, RZ, PT ;  /* 0x000000fffc00720c */ /* 0x000fc80003f05270 */
[----:B--2---:R-:W-:Y:S01]  /*11450*/  SEL R4, R252, c[0x0][0x3d4], P0 ;  /* 0x0000f500fc047a07 */ /* 0x004fe20000000000 */
[----:B------:R-:W-:Y:S05]  /*11460*/  @P2 BRA `(.L_x_1705) ;  /* 0x0000004000002947 */ /* 0x000fea0003800000 */
[----:B------:R-:W-:Y:S05]  /*11470*/  @!P1 BRA `(.L_x_1705) ;  /* 0x0000003000009947 */ /* 0x000fea0003800000 */
[----:B-1----:R1:W2:Y:S04]  /*11480*/  LDG.E R0, [R2.64] ;  /* 0x0000000802007981 */ /* 0x0022a8000c1e1900 */
[----:B-1----:R-:W2:Y:S02]  /*11490*/  LDG.E R2, [R2.64+0x4] ;  /* 0x0000040802027981 */ /* 0x002ea4000c1e1900 */
[----:B--2--5:R-:W-:Y:S02]  /*114a0*/  IADD3 R16, -R0, R2, RZ ;  /* 0x0000000200107210 */ /* 0x024fe40007ffe1ff */
.L_x_1705:
[----:B-1----:R-:W-:Y:S01]  /*114b0*/  IMAD.MOV.U32 R9, RZ, RZ, 0x368 ;  /* 0x00000368ff097424 */ /* 0x002fe200078e00ff */
[----:B------:R-:W-:Y:S01]  /*114c0*/  ISETP.GT.AND P3, PT, R4, 0x1, PT ;  /* 0x000000010400780c */ /* 0x000fe20003f64270 */
[----:B------:R-:W2:Y:S01]  /*114d0*/  LDL R11, [R1] ;  /* 0x00000000010b7983 */ /* 0x000ea20000100800 */
[----:B------:R-:W-:Y:S01]  /*114e0*/  IMAD.MOV.U32 R0, RZ, RZ, c[0x0][0x4e8] ;  /* 0x00013a00ff007624 */ /* 0x000fe200078e00ff */
[----:B------:R-:W-:Y:S01]  /*114f0*/  ISETP.NE.U32.AND P0, PT, RZ, c[0x0][0x500], PT ;  /* 0x00014000ff007a0c */ /* 0x000fe20003f05070 */
[----:B------:R-:W-:Y:S01]  /*11500*/  IMAD.IADD R12, R233, 0x1, R226 ;  /* 0x00000001e90c7824 */ /* 0x000fe200078e02e2 */
[----:B------:R-:W-:-:S02]  /*11510*/  SEL R9, R9, 0x328, P3 ;  /* 0x0000032809097807 */ /* 0x000fc40001800000 */
[----:B------:R-:W-:Y:S02]  /*11520*/  ISETP.NE.AND P2, PT, R0, 0x1, PT ;  /* 0x000000010000780c */ /* 0x000fe40003f45270 */
[----:B------:R-:W1:Y:S01]  /*11530*/  LDC.64 R14, c[0x0][R9+0x168] ;  /* 0x00005a00090e7b82 */ /* 0x000e620000000a00 */
[----:B------:R-:W-:Y:S02]  /*11540*/  ISETP.NE.AND.EX P0, PT, RZ, c[0x0][0x504], PT, P0 ;  /* 0x00014100ff007a0c */ /* 0x000fe40003f05300 */
[----:B------:R-:W-:Y:S02]  /*11550*/  SHF.R.S32.HI R0, RZ, 0x1f, R231 ;  /* 0x0000001fff007819 */ /* 0x000fe400000114e7 */
[----:B------:R-:W-:Y:S02]  /*11560*/  SEL R7, R231, RZ, !P0 ;  /* 0x000000ffe7077207 */ /* 0x000fe40004000000 */
[----:B------:R-:W-:Y:S01]  /*11570*/  SEL R2, R0, RZ, !P0 ;  /* 0x000000ff00027207 */ /* 0x000fe20004000000 */
[----:B------:R1:W3:Y:S03]  /*11580*/  LDC.64 R4, c[0x0][R9+0x170] ;  /* 0x00005c0009047b82 */ /* 0x0002e60000000a00 */
[----:B------:R-:W-:-:S05]  /*11590*/  @P2 IMAD.HI.U32 R8, R12, c[0x0][0x4ec], RZ ;  /* 0x00013b000c082a27 */ /* 0x000fca00078e00ff */
[----:B------:R1:W4:Y:S08]  /*115a0*/  LDC.64 R18, c[0x0][R9+0x178] ;  /* 0x00005e0009127b82 */ /* 0x0003300000000a00 */
[----:B------:R1:W2:Y:S02]  /*115b0*/  LDC.64 R20, c[0x0][R9+0x160] ;  /* 0x0000580009147b82 */ /* 0x0002a40000000a00 */
[----:B-1----:R-:W-:-:S02]  /*115c0*/  IMAD R9, R15, R235, RZ ;  /* 0x000000eb0f097224 */ /* 0x002fc400078e02ff */
[----:B------:R-:W4:Y:S01]  /*115d0*/  LDL R15, [R1+0x30] ;  /* 0x00003000010f7983 */ /* 0x000f220000100800 */
[----:B---3--:R-:W-:-:S04]  /*115e0*/  IMAD R0, R5, R7, RZ ;  /* 0x0000000705007224 */ /* 0x008fc800078e02ff */
[C---:B------:R-:W-:Y:S02]  /*115f0*/  IMAD R10, R4.reuse, R2, R0 ;  /* 0x00000002040a7224 */ /* 0x040fe400078e0200 */
[----:B------:R-:W-:Y:S01]  /*11600*/  IMAD.WIDE.U32 R2, R4, R7, RZ ;  /* 0x0000000704027225 */ /* 0x000fe200078e00ff */
[----:B------:R-:W1:Y:S03]  /*11610*/  S2R R23, SR_TID.X ;  /* 0x0000000000177919 */ /* 0x000e660000002100 */
[----:B------:R-:W-:-:S04]  /*11620*/  IMAD.WIDE.U32 R4, R14, R235, RZ ;  /* 0x000000eb0e047225 */ /* 0x000fc800078e00ff */
[----:B------:R-:W-:Y:S01]  /*11630*/  IMAD.MOV.U32 R0, RZ, RZ, R12 ;  /* 0x000000ffff007224 */ /* 0x000fe200078e000c */
[----:B------:R-:W-:Y:S02]  /*11640*/  @P2 SHF.R.U32.HI R0, RZ, c[0x0][0x4f0], R8 ;  /* 0x00013c00ff002a19 */ /* 0x000fe40000011608 */
[--C-:B-----5:R-:W-:Y:S01]  /*11650*/  IADD3 R13, P1, P0, R2, R4, R6.reuse ;  /* 0x00000004020d7210 */ /* 0x120fe2000783e006 */
[----:B------:R-:W-:Y:S01]  /*11660*/  IMAD.IADD R2, R5, 0x1, R9 ;  /* 0x0000000105027824 */ /* 0x000fe200078e0209 */
[----:B------:R-:W-:Y:S02]  /*11670*/  SHF.R.S32.HI R9, RZ, 0x1f, R6 ;  /* 0x0000001fff097819 */ /* 0x000fe40000011406 */
[----:B-1----:R-:W-:-:S04]  /*11680*/  SHF.R.S32.HI R14, RZ, 0x1f, R23 ;  /* 0x0000001fff0e7819 */ /* 0x002fc80000011417 */
[----:B------:R-:W-:-:S04]  /*11690*/  LEA.HI R14, R14, R23, RZ, 0x5 ;  /* 0x000000170e0e7211 */ /* 0x000fc800078f28ff */
[----:B------:R-:W-:-:S05]  /*116a0*/  LOP3.LUT R14, R14, 0xffffffe0, RZ, 0xc0, !PT ;  /* 0xffffffe00e0e7812 */ /* 0x000fca00078ec0ff */
[----:B------:R-:W-:Y:S01]  /*116b0*/  IMAD.IADD R14, R23, 0x1, -R14 ;  /* 0x00000001170e7824 */ /* 0x000fe200078e0a0e */
[----:B--2---:R-:W-:Y:S01]  /*116c0*/  SEL R8, R11, RZ, P3 ;  /* 0x000000ff0b087207 */ /* 0x004fe20001800000 */
[----:B------:R-:W-:Y:S02]  /*116d0*/  IMAD.IADD R11, R3, 0x1, R10 ;  /* 0x00000001030b7824 */ /* 0x000fe400078e020a */
[----:B------:R-:W-:Y:S02]  /*116e0*/  IMAD.MOV R3, RZ, RZ, -R0 ;  /* 0x000000ffff037224 */ /* 0x000fe400078e0a00 */
[-C--:B----4-:R-:W-:Y:S02]  /*116f0*/  IMAD R10, R19, R8.reuse, RZ ;  /* 0x00000008130a7224 */ /* 0x090fe400078e02ff */
        /* <DEDUP_REMOVED lines=13> */
[----:B------:R-:W-:Y:S02]  /*117d0*/  IMAD.MOV.U32 R5, RZ, RZ, c[0x0][0x4ac] ;  /* 0x00012b00ff057624 */ /* 0x000fe400078e00ff */
[----:B------:R-:W-:Y:S01]  /*117e0*/  IMAD.IADD R3, R3, 0x1, R0 ;  /* 0x0000000103037824 */ /* 0x000fe200078e0200 */
[----:B------:R-:W-:Y:S02]  /*117f0*/  LEA R0, P0, R2, R4, 0x2 ;  /* 0x0000000402007211 */ /* 0x000fe400078010ff */
[----:B------:R-:W-:-:S04]  /*11800*/  SEL R5, R5, c[0x0][0x454], P3 ;  /* 0x0001150005057a07 */ /* 0x000fc80001800000 */
[----:B------:R-:W-:Y:S01]  /*11810*/  LEA.HI.X R3, R2, R5, R3, 0x2, P0 ;  /* 0x0000000502037211 */ /* 0x000fe200000f1403 */
[----:B------:R-:W-:Y:S04]  /*11820*/  SHFL.IDX PT, R4, R0, RZ, 0x1c1f ;  /* 0x001c1fff00047589 */ /* 0x000fe800000e0000 */
[----:B------:R-:W1:Y:S04]  /*11830*/  SHFL.IDX PT, R5, R3, RZ, 0x1c1f ;  /* 0x001c1fff03057589 */ /* 0x000e6800000e0000 */
[----:B------:R2:W-:Y:S04]  /*11840*/  SHFL.IDX PT, R2, R0, 0x1, 0x1c1f ;  /* 0x003c1f0000027f89 */ /* 0x0005e800000e0000 */
[----:B------:R-:W3:Y:S01]  /*11850*/  SHFL.IDX PT, R3, R3, 0x1, 0x1c1f ;  /* 0x003c1f0003037f89 */ /* 0x000ee200000e0000 */
[----:B------:R-:W-:Y:S01]  /*11860*/  IMAD R11, R16, c[0x0][0x4e8], RZ ;  /* 0x00013a00100b7a24 */ /* 0x000fe200078e02ff */
[----:B------:R-:W-:Y:S01]  /*11870*/  LOP3.LUT P0, RZ, R14, 0x3, RZ, 0xc0, !PT ;  /* 0x000000030eff7812 */ /* 0x000fe2000780c0ff */
[----:B--2---:R-:W-:-:S05]  /*11880*/  IMAD.IADD R0, R15, 0x1, R226 ;  /* 0x000000010f007824 */ /* 0x004fca00078e02e2 */
[C---:B------:R-:W-:Y:S02]  /*11890*/  IADD3 R8, R0.reuse, 0x8, RZ ;  /* 0x0000000800087810 */ /* 0x040fe40007ffe0ff */
[-C--:B------:R-:W-:Y:S02]  /*118a0*/  ISETP.GE.OR P1, PT, R0, R11.reuse, P0 ;  /* 0x0000000b0000720c */ /* 0x080fe40000726670 */
[----:B------:R-:W-:-:S11]  /*118b0*/  ISETP.GE.OR P0, PT, R8, R11, P0 ;  /* 0x0000000b0800720c */ /* 0x000fd60000706670 */
[----:B-1----:R1:W-:Y:S01]  /*118c0*/  @!P1 ST.E [R4.64], R22 ;  /* 0x0000001604009985 */ /* 0x0023e2000c101908 */
[----:B------:R-:W-:-:S03]  /*118d0*/  ISETP.GE.AND P1, PT, R0, R11, PT ;  /* 0x0000000b0000720c */ /* 0x000fc60003f26270 */
[----:B---3--:R1:W-:Y:S01]  /*118e0*/  @!P0 ST.E [R2.64], R17 ;  /* 0x0000001102008985 */ /* 0x0083e2000c101908 */
[----:B------:R-:W-:Y:S01]  /*118f0*/  ISETP.GE.AND P0, PT, R8, R11, PT ;  /* 0x0000000b0800720c */ /* 0x000fe20003f06270 */
[----:B------:R-:W-:Y:S05]  /*11900*/  @P3 BRA `(.L_x_1706) ;  /* 0x0000081000003947 */ /* 0x000fea0003800000 */
[----:B------:R-:W2:Y:S01]  /*11910*/  S2R R15, SR_TID.X ;  /* 0x00000000000f7919 */ /* 0x000ea20000002100 */
[----:B------:R-:W-:Y:S01]  /*11920*/  IMAD R0, R9, c[0x0][0x3a0], RZ ;  /* 0x0000e80009007a24 */ /* 0x000fe200078e02ff */
[----:B-1----:R-:W-:Y:S01]  /*11930*/  SHF.R.S32.HI R5, RZ, 0x1f, R7 ;  /* 0x0000001fff057819 */ /* 0x002fe20000011407 */
[C---:B------:R-:W-:Y:S01]  /*11940*/  IMAD.WIDE.U32 R2, R6.reuse, c[0x0][0x3a0], RZ ;  /* 0x0000e80006027a25 */ /* 0x040fe200078e00ff */
[----:B------:R1:W3:Y:S01]  /*11950*/  LDS.128 R24, [R227+0x80] ;  /* 0x00008000e3187984 */ /* 0x0002e20000000c00 */
[----:B------:R-:W-:Y:S02]  /*11960*/  IADD3 R10, R251, R226, RZ ;  /* 0x000000e2fb0a7210 */ /* 0x000fe40007ffe0ff */
[----:B------:R-:W-:Y:S01]  /*11970*/  IMAD R6, R6, c[0x0][0x3a4], R0 ;  /* 0x0000e90006067a24 */ /* 0x000fe200078e0200 */
[----:B------:R1:W4:Y:S01]  /*11980*/  LDS.128 R36, [R227+0x1080] ;  /* 0x00108000e3247984 */ /* 0x0003220000000c00 */
[----:B------:R-:W-:-:S03]  /*11990*/  IMAD R5, R5, c[0x0][0x3f0], RZ ;  /* 0x0000fc0005057a24 */ /* 0x000fc600078e02ff */
[----:B------:R-:W-:Y:S01]  /*119a0*/  IADD3 R3, R3, R6, RZ ;  /* 0x0000000603037210 */ /* 0x000fe20007ffe0ff */
[----:B------:R1:W1:Y:S01]  /*119b0*/  LDS.128 R48, [R227+0x2080] ;  /* 0x00208000e3307984 */ /* 0x0002620000000c00 */
[----:B------:R-:W-:-:S03]  /*119c0*/  IMAD R8, R7, c[0x0][0x3f4], R5 ;  /* 0x0000fd0007087a24 */ /* 0x000fc600078e0205 */
[C---:B------:R-:W-:Y:S01]  /*119d0*/  IMAD.WIDE.U32 R2, R235.reuse, c[0x0][0x3e8], R2 ;  /* 0x0000fa00eb027a25 */ /* 0x040fe200078e0002 */
[----:B------:R1:W1:Y:S03]  /*119e0*/  LDS.128 R56, [R227+0x3080] ;  /* 0x00308000e3387984 */ /* 0x0002660000000c00 */
[----:B------:R-:W-:Y:S01]  /*119f0*/  IMAD R3, R235, c[0x0][0x3ec], R3 ;  /* 0x0000fb00eb037a24 */ /* 0x000fe200078e0203 */
[----:B------:R1:W1:Y:S01]  /*11a00*/  LDS.128 R20, [R227+0x4080] ;  /* 0x00408000e3147984 */ /* 0x0002620000000c00 */
[----:B--2---:R-:W-:Y:S02]  /*11a10*/  SHF.R.S32.HI R14, RZ, 0x1f, R15 ;  /* 0x0000001fff0e7819 */ /* 0x004fe4000001140f */
[----:B------:R-:W-:Y:S01]  /*11a20*/  IMAD.WIDE.U32 R2, R7, c[0x0][0x3f0], R2 ;  /* 0x0000fc0007027a25 */ /* 0x000fe200078e0002 */
[----:B------:R2:W1:Y:S01]  /*11a30*/  LDS.128 R32, [R227+0x5080] ;  /* 0x00508000e3207984 */ /* 0x0004620000000c00 */
[----:B------:R-:W-:-:S03]  /*11a40*/  LEA.HI R14, R14, R15, RZ, 0x3 ;  /* 0x0000000f0e0e7211 */ /* 0x000fc600078f18ff */
[----:B------:R2:W1:Y:S01]  /*11a50*/  LDS.128 R44, [R227+0x6080] ;  /* 0x00608000e32c7984 */ /* 0x0004620000000c00 */
[----:B------:R-:W-:Y:S02]  /*11a60*/  IADD3 R3, R3, R8, RZ ;  /* 0x0000000803037210 */ /* 0x000fe40007ffe0ff */
[----:B------:R-:W-:Y:S01]  /*11a70*/  LOP3.LUT R14, R14, 0xfffffff8, RZ, 0xc0, !PT ;  /* 0xfffffff80e0e7812 */ /* 0x000fe200078ec0ff */
[----:B------:R2:W1:Y:S03]  /*11a80*/  LDS.128 R52, [R227+0x7080] ;  /* 0x00708000e3347984 */ /* 0x0004660000000c00 */
[----:B------:R-:W-:Y:S01]  /*11a90*/  IADD3 R14, -R14, R15, RZ ;  /* 0x0000000f0e0e7210 */ /* 0x000fe20007ffe1ff */
[----:B------:R2:W1:Y:S03]  /*11aa0*/  LDS.128 R16, [R227+0x8080] ;  /* 0x00808000e3107984 */ /* 0x0004660000000c00 */
[----:B------:R-:W-:Y:S01]  /*11ab0*/  LEA R4, R14, R251, 0x5 ;  /* 0x000000fb0e047211 */ /* 0x000fe200078e28ff */
[----:B------:R2:W1:Y:S03]  /*11ac0*/  LDS.128 R28, [R227+0x9080] ;  /* 0x00908000e31c7984 */ /* 0x0004660000000c00 */
[----:B------:R-:W-:Y:S01]  /*11ad0*/  IADD3 R4, R226, R4, RZ ;  /* 0x00000004e2047210 */ /* 0x000fe20007ffe0ff */
[----:B------:R2:W1:Y:S03]  /*11ae0*/  LDS.128 R40, [R227+0xa080] ;  /* 0x00a08000e3287984 */ /* 0x0004660000000c00 */
[----:B------:R-:W-:Y:S01]  /*11af0*/  MOV R0, R4 ;  /* 0x0000000400007202 */ /* 0x000fe20000000f00 */
[----:B------:R-:W-:Y:S01]  /*11b00*/  @P2 IMAD.HI.U32 R6, R4, c[0x0][0x4ec], RZ ;  /* 0x00013b0004062a27 */ /* 0x000fe200078e00ff */
[----:B------:R2:W1:Y:S04]  /*11b10*/  LDS.128 R60, [R227+0xb080] ;  /* 0x00b08000e33c7984 */ /* 0x0004680000000c00 */
[----:B------:R-:W-:-:S04]  /*11b20*/  @P2 SHF.R.U32.HI R0, RZ, c[0x0][0x4f0], R6 ;  /* 0x00013c00ff002a19 */ /* 0x000fc80000011606 */
[----:B------:R-:W-:Y:S01]  /*11b30*/  SHF.R.S32.HI R6, RZ, 0x1f, R0 ;  /* 0x0000001fff067819 */ /* 0x000fe20000011400 */
[C---:B------:R-:W-:Y:S01]  /*11b40*/  IMAD.WIDE.U32 R2, R0.reuse, c[0x0][0x3e0], R2 ;  /* 0x0000f80000027a25 */ /* 0x040fe200078e0002 */
[----:B------:R-:W-:-:S03]  /*11b50*/  IADD3 R5, -R0, RZ, RZ ;  /* 0x000000ff00057210 */ /* 0x000fc60007ffe1ff */
[----:B------:R-:W-:Y:S02]  /*11b60*/  IMAD R6, R6, c[0x0][0x3e0], RZ ;  /* 0x0000f80006067a24 */ /* 0x000fe400078e02ff */
[----:B------:R-:W-:Y:S02]  /*11b70*/  IMAD R4, R5, c[0x0][0x4e8], R4 ;  /* 0x00013a0005047a24 */ /* 0x000fe400078e0204 */
[----:B------:R-:W-:-:S03]  /*11b80*/  IMAD R5, R0, c[0x0][0x3e4], R6 ;  /* 0x0000f90000057a24 */ /* 0x000fc600078e0206 */
        /* <DEDUP_REMOVED lines=9> */
[----:B-1234-:R1:W2:Y:S02]  /*11c20*/  SHFL.IDX PT, R8, R9, RZ, 0x181f ;  /* 0x00181fff09087589 */ /* 0x01e2a400000e0000 */
.L_x_1774:
[----:B------:R-:W-:Y:S05]  /*11c30*/  BRA.DIV ~URZ, `(.L_x_1708) ;  /* 0x00003b727f007947 */ /* 0x000fea000b800000 */
[----:B------:R3:W4:Y:S02]  /*11c40*/  SHFL.IDX PT, R0, R12, RZ, 0x181f ;  /* 0x00181fff0c007589 */ /* 0x00072400000e0000 */
.L_x_1775:
[----:B------:R-:W-:Y:S01]  /*11c50*/  ISETP.GE.AND P0, PT, R10, R11, PT ;  /* 0x0000000b0a00720c */ /* 0x000fe20003f06270 */
[----:B------:R-:W-:-:S12]  /*11c60*/  BSSY B0, `(.L_x_1709) ;  /* 0x000000e000007945 */ /* 0x000fd80003800000 */
        /* <DEDUP_REMOVED lines=13> */
.L_x_1710:
[----:B------:R-:W-:Y:S05]  /*11d40*/  BSYNC B0 ;  /* 0x0000000000007941 */ /* 0x000fea0003800000 */
.L_x_1709:
[----:B------:R-:W-:Y:S05]  /*11d50*/  BRA.DIV ~URZ, `(.L_x_1711) ;  /* 0x00003ab27f007947 */ /* 0x000fea000b800000 */
[----:B--2---:R2:W1:Y:S04]  /*11d60*/  SHFL.IDX PT, R8, R9, 0x1, 0x181f ;  /* 0x00381f0009087f89 */ /* 0x00446800000e0000 */
[----:B----4-:R2:W4:Y:S02]  /*11d70*/  SHFL.IDX PT, R0, R12, 0x1, 0x181f ;  /* 0x00381f000c007f89 */ /* 0x01052400000e0000 */
.L_x_1776:
        /* <DEDUP_REMOVED lines=16> */
.L_x_1713:
[----:B------:R-:W-:Y:S05]  /*11e80*/  BSYNC B0 ;  /* 0x0000000000007941 */ /* 0x000fea0003800000 */
.L_x_1712:
[----:B------:R-:W-:Y:S05]  /*11e90*/  BRA.DIV ~URZ, `(.L_x_1714) ;  /* 0x00003a327f007947 */ /* 0x000fea000b800000 */
[----:B-1----:R1:W2:Y:S02]  /*11ea0*/  SHFL.IDX PT, R8, R9, 0x2, 0x181f ;  /* 0x00581f0009087f89 */ /* 0x0022a400000e0000 */
.L_x_1777:
[----:B------:R-:W-:Y:S05]  /*11eb0*/  BRA.DIV ~URZ, `(.L_x_1715) ;  /* 0x00003a827f007947 */ /* 0x000fea000b800000 */
[----:B----4-:R4:W1:Y:S02]  /*11ec0*/  SHFL.IDX PT, R0, R12, 0x2, 0x181f ;  /* 0x00581f000c007f89 */ /* 0x01086400000e0000 */
.L_x_1778:
        /* <DEDUP_REMOVED lines=16> */
.L_x_1717:
[----:B------:R-:W-:Y:S05]  /*11fd0*/  BSYNC B0 ;  /* 0x0000000000007941 */ /* 0x000fea0003800000 */
.L_x_1716:
[----:B------:R-:W-:Y:S05]  /*11fe0*/  BRA.DIV ~URZ, `(.L_x_1718) ;  /* 0x000039b27f007947 */ /* 0x000fea000b800000 */
[----:B-1----:R1:W3:Y:S04]  /*11ff0*/  SHFL.IDX PT, R6, R9, 0x3, 0x181f ;  /* 0x00781f0009067f89 */ /* 0x0022e800000e0000 */
[----:B------:R1:W4:Y:S02]  /*12000*/  SHFL.IDX PT, R0, R12, 0x3, 0x181f ;  /* 0x00781f000c007f89 */ /* 0x00032400000e0000 */
.L_x_1779:
[----:B------:R-:W-:-:S04]  /*12010*/  IADD3 R2, R10, 0x60, RZ ;  /* 0x000000600a027810 */ /* 0x000fc80007ffe0ff */
[----:B------:R-:W-:-:S13]  /*12020*/  ISETP.GE.AND P0, PT, R2, R11, PT ;  /* 0x0000000b0200720c */ /* 0x000fda0003f06270 */
[----:B------:R-:W-:Y:S05]  /*12030*/  @P0 BRA `(.L_x_1719) ;  /* 0x00001eb000000947 */ /* 0x000fea0003800000 */
[----:B------:R-:W-:Y:S02]  /*12040*/  ISETP.GE.AND P1, PT, R210, c[0x0][0x3c8], PT ;  /* 0x0000f200d2007a0c */ /* 0x000fe40003f26270 */
[----:B------:R-:W-:-:S11]  /*12050*/  ISETP.GE.AND P0, PT, R209, c[0x0][0x3c8], PT ;  /* 0x0000f200d1007a0c */ /* 0x000fd60003f06270 */
[CC--:B----4-:R-:W-:Y:S02]  /*12060*/  @!P1 LEA R4, P3, R210.reuse, R0.reuse, 0x1 ;  /* 0x00000000d2049211 */ /* 0x0d0fe400078608ff */
[C---:B------:R-:W-:Y:S02]  /*12070*/  @!P0 LEA R2, P2, R209.reuse, R0, 0x1 ;  /* 0x00000000d1028211 */ /* 0x040fe400078408ff */
[-C--:B---3--:R-:W-:Y:S02]  /*12080*/  @!P1 LEA.HI.X R5, R210, R6.reuse, R211, 0x1, P3 ;  /* 0x00000006d2059211 */ /* 0x088fe400018f0cd3 */
[----:B------:R-:W-:-:S03]  /*12090*/  @!P0 LEA.HI.X R3, R209, R6, R249, 0x1, P2 ;  /* 0x00000006d1038211 */ /* 0x000fc600010f0cf9 */
[----:B------:R3:W-:Y:S04]  /*120a0*/  @!P1 ST.E.128 [R4.64], R56 ;  /* 0x0000003804009985 */ /* 0x0007e8000c101d08 */
[----:B------:R3:W-:Y:S01]  /*120b0*/  @!P0 ST.E.128 [R2.64], R52 ;  /* 0x0000003402008985 */ /* 0x0007e2000c101d08 */
[----:B------:R-:W-:-:S13]  /*120c0*/  ISETP.GE.AND P0, PT, R232, c[0x0][0x3c8], PT ;  /* 0x0000f200e8007a0c */ /* 0x000fda0003f06270 */
[----:B------:R-:W-:Y:S05]  /*120d0*/  @P0 BRA `(.L_x_1719) ;  /* 0x00001e1000000947 */ /* 0x000fea0003800000 */
[----:B---3--:R-:W-:-:S04]  /*120e0*/  LEA R2, P0, R232, R0, 0x1 ;  /* 0x00000000e8027211 */ /* 0x008fc800078008ff */
[----:B------:R-:W-:-:S05]  /*120f0*/  LEA.HI.X R3, R232, R6, R248, 0x1, P0 ;  /* 0x00000006e8037211 */ /* 0x000fca00000f0cf8 */
[----:B------:R3:W-:Y:S01]  /*12100*/  ST.E.128 [R2.64], R60 ;  /* 0x0000003c02007985 */ /* 0x0007e2000c101d08 */
[----:B------:R-:W-:Y:S05]  /*12110*/  BRA `(.L_x_1719) ;  /* 0x00001dd000007947 */ /* 0x000fea0003800000 */
.L_x_1706:
[----:B------:R-:W2:Y:S01]  /*12120*/  LDL.LU R8, [R1] ;  /* 0x0000000001087983 */ /* 0x000ea20000300800 */
[----:B------:R-:W-:Y:S02]  /*12130*/  IMAD R0, R9, c[0x0][0x408], RZ ;  /* 0x0001020009007a24 */ /* 0x000fe400078e02ff */
[----:B-1----:R-:W-:-:S04]  /*12140*/  IMAD.WIDE.U32 R2, R6, c[0x0][0x408], RZ ;  /* 0x0001020006027a25 */ /* 0x002fc800078e00ff */
[----:B------:R-:W-:Y:S01]  /*12150*/  IMAD R6, R6, c[0x0][0x40c], R0 ;  /* 0x0001030006067a24 */ /* 0x000fe200078e0200 */
[----:B------:R-:W-:Y:S01]  /*12160*/  SHF.R.S32.HI R0, RZ, 0x1f, R7 ;  /* 0x0000001fff007819 */ /* 0x000fe20000011407 */
[----:B------:R-:W-:-:S03]  /*12170*/  @P2 IMAD.HI.U32 R5, R12, c[0x0][0x4ec], RZ ;  /* 0x00013b000c052a27 */ /* 0x000fc600078e00ff */
[----:B------:R-:W-:Y:S01]  /*12180*/  IADD3 R3, R3, R6, RZ ;  /* 0x0000000603037210 */ /* 0x000fe20007ffe0ff */
[----:B------:R-:W-:-:S04]  /*12190*/  IMAD R0, R0, c[0x0][0x440], RZ ;  /* 0x0001100000007a24 */ /* 0x000fc800078e02ff */
[----:B------:R-:W-:-:S04]  /*121a0*/  IMAD.WIDE.U32 R2, R235, c[0x0][0x438], R2 ;  /* 0x00010e00eb027a25 */ /* 0x000fc800078e0002 */
        /* <DEDUP_REMOVED lines=24> */
.L_x_1780:
[----:B------:R-:W-:Y:S05]  /*12330*/  BRA.DIV ~URZ, `(.L_x_1721) ;  /* 0x000037927f007947 */ /* 0x000fea000b800000 */
[----:B------:R3:W4:Y:S02]  /*12340*/  SHFL.IDX PT, R0, R37, RZ, 0x1c1f ;  /* 0x001c1fff25007589 */ /* 0x00072400000e0000 */
.L_x_1781:
        /* <DEDUP_REMOVED lines=52> */
[----:B------:R-:W-:-:S07]  /*12690*/  ISETP.GE.AND P1, PT, R15, c[0x0][0x3c8], PT ;  /* 0x0000f2000f007a0c */ /* 0x000fce0003f26270 */
[-C--:B----4-:R-:W-:Y:S02]  /*126a0*/  @!P6 LEA R2, P4, R214, R0.reuse, 0x2 ;  /* 0x00000000d602e211 */ /* 0x090fe400078810ff */
[----:B------:R-:W-:Y:S02]  /*126b0*/  @!P2 LEA R6, P3, R12, R0, 0x2 ;  /* 0x000000000c06a211 */ /* 0x000fe400078610ff */
[-C--:B--2---:R-:W-:Y:S02]  /*126c0*/  @!P6 LEA.HI.X R3, R214, R4.reuse, R39, 0x2, P4 ;  /* 0x00000004d603e211 */ /* 0x084fe400020f1427 */
        /* <DEDUP_REMOVED lines=40> */
[----:B------:R-:W-:-:S05]  /*12950*/  @!P1 LEA.HI.X R7, R22, R4, R48, 0x2, P3 ;  /* 0x0000000416079211 */ /* 0x000fca00018f1430 */
[----:B------:R-:W-:Y:S01]  /*12960*/  @!P2 LEA R8, P3, R23, R0, 0x2 ;  /* 0x000000001708a211 */ /* 0x000fe200078610ff */
[----:B------:R2:W-:Y:S01]  /*12970*/  @!P5 ST.E.64 [R2.64], R136 ;  /* 0x000000880200d985 */ /* 0x0005e2000c101b08 */
[----:B------:R-:W-:Y:S02]  /*12980*/  ISETP.GE.AND P5, PT, R25, c[0x0][0x3c8], PT ;  /* 0x0000f20019007a0c */ /* 0x000fe40003fa6270 */
[----:B------:R-:W-:Y:S01]  /*12990*/  @!P2 LEA.HI.X R9, R23, R4, R49, 0x2, P3 ;  /* 0x000000041709a211 */ /* 0x000fe200018f1431 */
[----:B------:R4:W-:Y:S01]  /*129a0*/  @!P1 ST.E.64 [R6.64], R138 ;  /* 0x0000008a06009985 */ /* 0x0009e2000c101b08 */
[----:B------:R-:W-:Y:S02]  /*129b0*/  ISETP.GE.AND P1, PT, R26, c[0x0][0x3c8], PT ;  /* 0x0000f2001a007a0c */ /* 0x000fe40003f26270 */
[----:B--2---:R-:W-:-:S04]  /*129c0*/  @!P6 LEA R2, P4, R24, R0, 0x2 ;  /* 0x000000001802e211 */ /* 0x004fc800078810ff */
[----:B------:R-:W-:-:S03]  /*129d0*/  @!P6 LEA.HI.X R3, R24, R4, R50, 0x2, P4 ;  /* 0x000000041803e211 */ /* 0x000fc600020f1432 */
[----:B----4-:R-:W-:Y:S02]  /*129e0*/  @!P5 LEA R6, P3, R25, R0, 0x2 ;  /* 0x000000001906d211 */ /* 0x010fe400078610ff */
[----:B------:R-:W-:Y:S01]  /*129f0*/  ISETP.GE.AND P4, PT, R28, c[0x0][0x3c8], PT ;  /* 0x0000f2001c007a0c */ /* 0x000fe20003f86270 */
[----:B------:R2:W-:Y:S01]  /*12a00*/  @!P6 ST.E.64 [R2.64], R140 ;  /* 0x0000008c0200e985 */ /* 0x0005e2000c101b08 */
[----:B------:R-:W-:Y:S02]  /*12a10*/  ISETP.GE.AND P6, PT, R27, c[0x0][0x3c8], PT ;  /* 0x0000f2001b007a0c */ /* 0x000fe40003fc6270 */
[----:B------:R-:W-:Y:S01]  /*12a20*/  @!P5 LEA.HI.X R7, R25, R4, R51, 0x2, P3 ;  /* 0x000000041907d211 */ /* 0x000fe200018f1433 */
[----:B------:R4:W-:Y:S01]  /*12a30*/  @!P2 ST.E.64 [R8.64], R142 ;  /* 0x0000008e0800a985 */ /* 0x0009e2000c101b08 */
[----:B------:R-:W-:-:S03]  /*12a40*/  ISETP.GE.AND P3, PT, R30, c[0x0][0x3c8], PT ;  /* 0x0000f2001e007a0c */ /* 0x000fc60003f66270 */
[----:B------:R5:W-:Y:S01]  /*12a50*/  @!P5 ST.E.64 [R6.64], R144 ;  /* 0x000000900600d985 */ /* 0x000be2000c101b08 */
[----:B--2---:R-:W-:-:S04]  /*12a60*/  @!P1 LEA R2, P2, R26, R0, 0x2 ;  /* 0x000000001a029211 */ /* 0x004fc800078410ff */
[----:B------:R-:W-:Y:S02]  /*12a70*/  @!P1 LEA.HI.X R3, R26, R4, R52, 0x2, P2 ;  /* 0x000000041a039211 */ /* 0x000fe400010f1434 */
[----:B----4-:R-:W-:-:S03]  /*12a80*/  @!P6 LEA R8, P2, R27, R0, 0x2 ;  /* 0x000000001b08e211 */ /* 0x010fc600078410ff */
[----:B------:R2:W-:Y:S01]  /*12a90*/  @!P1 ST.E.64 [R2.64], R146 ;  /* 0x0000009202009985 */ /* 0x0005e2000c101b08 */
[----:B------:R-:W-:Y:S02]  /*12aa0*/  ISETP.GE.AND P1, PT, R29, c[0x0][0x3c8], PT ;  /* 0x0000f2001d007a0c */ /* 0x000fe40003f26270 */
[----:B------:R-:W-:Y:S02]  /*12ab0*/  @!P6 LEA.HI.X R9, R27, R4, R53, 0x2, P2 ;  /* 0x000000041b09e211 */ /* 0x000fe400010f1435 */
[----:B-----5:R-:W-:-:S03]  /*12ac0*/  @!P3 LEA R6, P2, R30, R0, 0x2 ;  /* 0x000000001e06b211 */ /* 0x020fc600078410ff */
[----:B------:R-:W-:Y:S01]  /*12ad0*/  @!P6 ST.E.64 [R8.64], R154 ;  /* 0x0000009a0800e985 */ /* 0x000fe2000c101b08 */
[----:B------:R-:W-:Y:S02]  /*12ae0*/  ISETP.GE.AND P6, PT, R31, c[0x0][0x3c8], PT ;  /* 0x0000f2001f007a0c */ /* 0x000fe40003fc6270 */
[----:B------:R-:W-:Y:S02]  /*12af0*/  @!P3 LEA.HI.X R7, R30, R4, R56, 0x2, P2 ;  /* 0x000000041e07b211 */ /* 0x000fe400010f1438 */
[----:B--2---:R-:W-:-:S04]  /*12b00*/  @!P4 LEA R2, P5, R28, R0, 0x2 ;  /* 0x000000001c02c211 */ /* 0x004fc800078a10ff */
        /* <DEDUP_REMOVED lines=10> */
[C---:B------:R-:W-:Y:S02]  /*12bb0*/  @!P5 LEA R8, P1, R32.reuse, R0, 0x2 ;  /* 0x000000002008d211 */ /* 0x040fe400078210ff */
[----:B------:R-:W-:Y:S02]  /*12bc0*/  @!P6 LEA.HI.X R11, R31, R4, R57, 0x2, P2 ;  /* 0x000000041f0be211 */ /* 0x000fe400010f1439 */
        /* <DEDUP_REMOVED lines=9> */
.L_x_1723:
[----:B------:R-:W-:Y:S05]  /*12c60*/  BSYNC B0 ;  /* 0x0000000000007941 */ /* 0x000fea0003800000 */
.L_x_1722:
[----:B------:R-:W-:Y:S05]  /*12c70*/  BRA.DIV ~URZ, `(.L_x_1724) ;  /* 0x00002eb27f007947 */ /* 0x000fea000b800000 */
[----:B--2---:R2:W1:Y:S04]  /*12c80*/  SHFL.IDX PT, R4, R35, 0x1, 0x1c1f ;  /* 0x003c1f0023047f89 */ /* 0x00446800000e0000 */
[----:B----4-:R2:W4:Y:S02]  /*12c90*/  SHFL.IDX PT, R0, R37, 0x1, 0x1c1f ;  /* 0x003c1f0025007f89 */ /* 0x01052400000e0000 */
.L_x_1782:
[----:B------:R-:W-:Y:S05]  /*12ca0*/  @P0 BRA `(.L_x_1719) ;  /* 0x0000124000000947 */ /* 0x000fea0003800000 */
[----:B------:R-:W-:Y:S02]  /*12cb0*/  ISETP.GE.AND P3, PT, R12, c[0x0][0x3c8], PT ;  /* 0x0000f2000c007a0c */ /* 0x000fe40003f66270 */
[----:B------:R-:W-:Y:S02]  /*12cc0*/  ISETP.GE.AND P2, PT, R13, c[0x0][0x3c8], PT ;  /* 0x0000f2000d007a0c */ /* 0x000fe40003f46270 */
[----:B------:R-:W-:Y:S02]  /*12cd0*/  ISETP.GE.AND P4, PT, R214, c[0x0][0x3c8], PT ;  /* 0x0000f200d6007a0c */ /* 0x000fe40003f86270 */
[----:B------:R-:W-:-:S02]  /*12ce0*/  ISETP.GE.AND P0, PT, R14, c[0x0][0x3c8], PT ;  /* 0x0000f2000e007a0c */ /* 0x000fc40003f06270 */
[----:B------:R-:W-:-:S05]  /*12cf0*/  ISETP.GE.AND P1, PT, R15, c[0x0][0x3c8], PT ;  /* 0x0000f2000f007a0c */ /* 0x000fca0003f26270 */
[----:B----4-:R-:W-:-:S04]  /*12d00*/  @!P3 LEA R10, P5, R12, R0, 0x2 ;  /* 0x000000000c0ab211 */ /* 0x010fc800078a10ff */
[----:B-1----:R-:W-:Y:S02]  /*12d10*/  @!P3 LEA.HI.X R11, R12, R4, R36, 0x2, P5 ;  /* 0x000000040c0bb211 */ /* 0x002fe400028f1424 */
[CC--:B------:R-:W-:Y:S02]  /*12d20*/  @!P2 LEA R8, P5, R13.reuse, R0.reuse, 0x2 ;  /* 0x000000000d08a211 */ /* 0x0c0fe400078a10ff */
[----:B------:R-:W-:Y:S02]  /*12d30*/  @!P4 LEA R12, P6, R214, R0, 0x2 ;  /* 0x00000000d60cc211 */ /* 0x000fe400078c10ff */
[----:B------:R-:W-:Y:S02]  /*12d40*/  @!P2 LEA.HI.X R9, R13, R4, R38, 0x2, P5 ;  /* 0x000000040d09a211 */ /* 0x000fe400028f1426 */
[----:B------:R-:W-:Y:S02]  /*12d50*/  @!P0 LEA R2, P5, R14, R0, 0x2 ;  /* 0x000000000e028211 */ /* 0x000fe400078a10ff */
[----:B------:R-:W-:-:S02]  /*12d60*/  @!P4 LEA.HI.X R13, R214, R4, R39, 0x2, P6 ;  /* 0x00000004d60dc211 */ /* 0x000fc400030f1427 */
[----:B------:R-:W-:Y:S02]  /*12d70*/  @!P0 LEA.HI.X R3, R14, R4, R40, 0x2, P5 ;  /* 0x000000040e038211 */ /* 0x000fe400028f1428 */
[----:B------:R-:W-:Y:S01]  /*12d80*/  ISETP.GE.AND P5, PT, R16, c[0x0][0x3c8], PT ;  /* 0x0000f20010007a0c */ /* 0x000fe20003fa6270 */
[----:B------:R1:W-:Y:S01]  /*12d90*/  @!P4 ST.E.64 [R12.64], R162 ;  /* 0x000000a20c00c985 */ /* 0x0003e2000c101b08 */
[----:B------:R-:W-:Y:S02]  /*12da0*/  ISETP.GE.AND P4, PT, R18, c[0x0][0x3c8], PT ;  /* 0x0000f20012007a0c */ /* 0x000fe40003f86270 */
[----:B------:R-:W-:Y:S01]  /*12db0*/  @!P1 LEA R6, P6, R15, R0, 0x2 ;  /* 0x000000000f069211 */ /* 0x000fe200078c10ff */
[----:B------:R4:W-:Y:S01]  /*12dc0*/  @!P3 ST.E.64 [R10.64], R160 ;  /* 0x000000a00a00b985 */ /* 0x0009e2000c101b08 */
[----:B------:R-:W-:Y:S02]  /*12dd0*/  ISETP.GE.AND P3, PT, R17, c[0x0][0x3c8], PT ;  /* 0x0000f20011007a0c */ /* 0x000fe40003f66270 */
[----:B------:R-:W-:Y:S01]  /*12de0*/  @!P1 LEA.HI.X R7, R15, R4, R41, 0x2, P6 ;  /* 0x000000040f079211 */ /* 0x000fe200030f1429 */
[----:B------:R5:W-:Y:S01]  /*12df0*/  @!P2 ST.E.64 [R8.64], R106 ;  /* 0x0000006a0800a985 */ /* 0x000be2000c101b08 */
[----:B------:R-:W-:-:S03]  /*12e00*/  ISETP.GE.AND P2, PT, R19, c[0x0][0x3c8], PT ;  /* 0x0000f20013007a0c */ /* 0x000fc60003f46270 */
[----:B------:R2:W-:Y:S01]  /*12e10*/  @!P1 ST.E.64 [R6.64], R88 ;  /* 0x0000005806009985 */ /* 0x0005e2000c101b08 */
[----:B------:R-:W-:Y:S02]  /*12e20*/  @!P5 LEA R14, P6, R16, R0, 0x2 ;  /* 0x00000000100ed211 */ /* 0x000fe400078c10ff */
[----:B------:R-:W-:Y:S01]  /*12e30*/  ISETP.GE.AND P1, PT, R20, c[0x0][0x3c8], PT ;  /* 0x0000f20014007a0c */ /* 0x000fe20003f26270 */
[----:B------:R3:W-:Y:S01]  /*12e40*/  @!P0 ST.E.64 [R2.64], R72 ;  /* 0x0000004802008985 */ /* 0x0007e2000c101b08 */
[----:B------:R-:W-:-:S05]  /*12e50*/  @!P5 LEA.HI.X R15, R16, R4, R42, 0x2, P6 ;  /* 0x00000004100fd211 */ /* 0x000fca00030f142a */
[----:B------:R3:W-:Y:S01]  /*12e60*/  @!P5 ST.E.64 [R14.64], R166 ;  /* 0x000000a60e00d985 */ /* 0x0007e2000c101b08 */
[----:B------:R-:W-:Y:S02]  /*12e70*/  ISETP.GE.AND P5, PT, R22, c[0x0][0x3c8], PT ;  /* 0x0000f20016007a0c */ /* 0x000fe40003fa6270 */
[CC--:B-1----:R-:W-:Y:S02]  /*12e80*/  @!P4 LEA R12, P0, R18.reuse, R0.reuse, 0x2 ;  /* 0x00000000120cc211 */ /* 0x0c2fe400078010ff */
[----:B----4-:R-:W-:Y:S02]  /*12e90*/  @!P3 LEA R10, P6, R17, R0, 0x2 ;  /* 0x00000000110ab211 */ /* 0x010fe400078c10ff */
[-C--:B------:R-:W-:Y:S02]  /*12ea0*/  @!P4 LEA.HI.X R13, R18, R4.reuse, R44, 0x2, P0 ;  /* 0x00000004120dc211 */ /* 0x080fe400000f142c */
[----:B------:R-:W-:Y:S02]  /*12eb0*/  ISETP.GE.AND P0, PT, R21, c[0x0][0x3c8], PT ;  /* 0x0000f20015007a0c */ /* 0x000fe40003f06270 */
[----:B------:R-:W-:Y:S01]  /*12ec0*/  @!P3 LEA.HI.X R11, R17, R4, R43, 0x2, P6 ;  /* 0x00000004110bb211 */ /* 0x000fe200030f142b */
[----:B------:R1:W-:Y:S01]  /*12ed0*/  @!P4 ST.E.64 [R12.64], R130 ;  /* 0x000000820c00c985 */ /* 0x0003e2000c101b08 */
[----:B-----5:R-:W-:-:S02]  /*12ee0*/  @!P2 LEA R8, P6, R19, R0, 0x2 ;  /* 0x000000001308a211 */ /* 0x020fc400078c10ff */
[----:B------:R-:W-:Y:S01]  /*12ef0*/  ISETP.GE.AND P4, PT, R24, c[0x0][0x3c8], PT ;  /* 0x0000f20018007a0c */ /* 0x000fe20003f86270 */
[----:B------:R4:W-:Y:S01]  /*12f00*/  @!P3 ST.E.64 [R10.64], R118 ;  /* 0x000000760a00b985 */ /* 0x0009e2000c101b08 */
[----:B------:R-:W-:Y:S02]  /*12f10*/  @!P2 LEA.HI.X R9, R19, R4, R45, 0x2, P6 ;  /* 0x000000041309a211 */ /* 0x000fe400030f142d */
[C---:B--2---:R-:W-:Y:S02]  /*12f20*/  @!P1 LEA R6, P6, R20.reuse, R0, 0x2 ;  /* 0x0000000014069211 */ /* 0x044fe400078c10ff */
[----:B------:R-:W-:Y:S01]  /*12f30*/  ISETP.GE.AND P3, PT, R23, c[0x0][0x3c8], PT ;  /* 0x0000f20017007a0c */ /* 0x000fe20003f66270 */
[----:B------:R2:W-:Y:S01]  /*12f40*/  @!P2 ST.E.64 [R8.64], R110 ;  /* 0x0000006e0800a985 */ /* 0x0005e2000c101b08 */
[----:B------:R-:W-:Y:S02]  /*12f50*/  @!P1 LEA.HI.X R7, R20, R4, R46, 0x2, P6 ;  /* 0x0000000414079211 */ /* 0x000fe400030f142e */
[----:B---3--:R-:W-:-:S02]  /*12f60*/  @!P0 LEA R2, P6, R21, R0, 0x2 ;  /* 0x0000000015028211 */ /* 0x008fc400078c10ff */
[----:B------:R-:W-:Y:S01]  /*12f70*/  ISETP.GE.AND P2, PT, R25, c[0x0][0x3c8], PT ;  /* 0x0000f20019007a0c */ /* 0x000fe20003f46270 */
[----:B------:R3:W-:Y:S01]  /*12f80*/  @!P1 ST.E.64 [R6.64], R92 ;  /* 0x0000005c06009985 */ /* 0x0007e2000c101b08 */
[----:B------:R-:W-:Y:S02]  /*12f90*/  @!P0 LEA.HI.X R3, R21, R4, R47, 0x2, P6 ;  /* 0x0000000415038211 */ /* 0x000fe400030f142f */
[----:B------:R-:W-:Y:S02]  /*12fa0*/  @!P5 LEA R14, P6, R22, R0, 0x2 ;  /* 0x00000000160ed211 */ /* 0x000fe400078c10ff */
[----:B------:R-:W-:Y:S01]  /*12fb0*/  ISETP.GE.AND P1, PT, R26, c[0x0][0x3c8], PT ;  /* 0x0000f2001a007a0c */ /* 0x000fe20003f26270 */
[----:B------:R5:W-:Y:S01]  /*12fc0*/  @!P0 ST.E.64 [R2.64], R76 ;  /* 0x0000004c02008985 */ /* 0x000be2000c101b08 */
[----:B------:R-:W-:-:S05]  /*12fd0*/  @!P5 LEA.HI.X R15, R22, R4, R48, 0x2, P6 ;  /* 0x00000004160fd211 */ /* 0x000fca00030f1430 */
[----:B------:R5:W-:Y:S01]  /*12fe0*/  @!P5 ST.E.64 [R14.64], R168 ;  /* 0x000000a80e00d985 */ /* 0x000be2000c101b08 */
[-C--:B-1----:R-:W-:Y:S02]  /*12ff0*/  @!P4 LEA R12, P0, R24, R0.reuse, 0x2 ;  /* 0x00000000180cc211 */ /* 0x082fe400078010ff */
[----:B------:R-:W-:Y:S02]  /*13000*/  ISETP.GE.AND P5, PT, R28, c[0x0][0x3c8], PT ;  /* 0x0000f2001c007a0c */ /* 0x000fe40003fa6270 */
[----:B----4-:R-:W-:Y:S02]  /*13010*/  @!P3 LEA R10, P6, R23, R0, 0x2 ;  /* 0x00000000170ab211 */ /* 0x010fe400078c10ff */
[-C--:B------:R-:W-:Y:S02]  /*13020*/  @!P4 LEA.HI.X R13, R24, R4.reuse, R50, 0x2, P0 ;  /* 0x00000004180dc211 */ /* 0x080fe400000f1432 */
[----:B------:R-:W-:Y:S02]  /*13030*/  ISETP.GE.AND P0, PT, R27, c[0x0][0x3c8], PT ;  /* 0x0000f2001b007a0c */ /* 0x000fe40003f06270 */
[----:B------:R-:W-:Y:S01]  /*13040*/  @!P3 LEA.HI.X R11, R23, R4, R49, 0x2, P6 ;  /* 0x00000004170bb211 */ /* 0x000fe200030f1431 */
[----:B------:R1:W-:Y:S01]  /*13050*/  @!P4 ST.E.64 [R12.64], R134 ;  /* 0x000000860c00c985 */ /* 0x0003e2000c101b08 */
[----:B--2---:R-:W-:-:S02]  /*13060*/  @!P2 LEA R8, P6, R25, R0, 0x2 ;  /* 0x000000001908a211 */ /* 0x004fc400078c10ff */
[----:B------:R-:W-:Y:S01]  /*13070*/  ISETP.GE.AND P4, PT, R30, c[0x0][0x3c8], PT ;  /* 0x0000f2001e007a0c */ /* 0x000fe20003f86270 */
[----:B------:R2:W-:Y:S01]  /*13080*/  @!P3 ST.E.64 [R10.64], R122 ;  /* 0x0000007a0a00b985 */ /* 0x0005e2000c101b08 */
[----:B------:R-:W-:Y:S02]  /*13090*/  @!P2 LEA.HI.X R9, R25, R4, R51, 0x2, P6 ;  /* 0x000000041909a211 */ /* 0x000fe400030f1433 */
[C---:B---3--:R-:W-:Y:S02]  /*130a0*/  @!P1 LEA R6, P6, R26.reuse, R0, 0x2 ;  /* 0x000000001a069211 */ /* 0x048fe400078c10ff */
[----:B------:R-:W-:Y:S01]  /*130b0*/  ISETP.GE.AND P3, PT, R29, c[0x0][0x3c8], PT ;  /* 0x0000f2001d007a0c */ /* 0x000fe20003f66270 */
[----:B------:R3:W-:Y:S01]  /*130c0*/  @!P2 ST.E.64 [R8.64], R114 ;  /* 0x000000720800a985 */ /* 0x0007e2000c101b08 */
[----:B------:R-:W-:Y:S02]  /*130d0*/  @!P1 LEA.HI.X R7, R26, R4, R52, 0x2, P6 ;  /* 0x000000041a079211 */ /* 0x000fe400030f1434 */
[----:B-----5:R-:W-:-:S02]  /*130e0*/  @!P0 LEA R2, P6, R27, R0, 0x2 ;  /* 0x000000001b028211 */ /* 0x020fc400078c10ff */
        /* <DEDUP_REMOVED lines=8> */
[CC--:B-1----:R-:W-:Y:S02]  /*13170*/  @!P4 LEA R12, P0, R30.reuse, R0.reuse, 0x2 ;  /* 0x000000001e0cc211 */ /* 0x0c2fe400078010ff */
[----:B--2---:R-:W-:Y:S02]  /*13180*/  @!P3 LEA R10, P6, R29, R0, 0x2 ;  /* 0x000000001d0ab211 */ /* 0x004fe400078c10ff */
[-C--:B------:R-:W-:Y:S02]  /*13190*/  @!P4 LEA.HI.X R13, R30, R4.reuse, R56, 0x2, P0 ;  /* 0x000000041e0dc211 */ /* 0x080fe400000f1438 */
[----:B------:R-:W-:Y:S02]  /*131a0*/  ISETP.GE.AND P0, PT, R33, c[0x0][0x3c8], PT ;  /* 0x0000f20021007a0c */ /* 0x000fe40003f06270 */
        /* <DEDUP_REMOVED lines=8> */
[----:B-----5:R-:W-:-:S03]  /*13230*/  @!P0 LEA R2, P6, R33, R0, 0x2 ;  /* 0x0000000021028211 */ /* 0x020fc600078c10ff */
[----:B------:R1:W-:Y:S01]  /*13240*/  @!P1 ST.E.64 [R6.64], R70 ;  /* 0x0000004606009985 */ /* 0x0003e2000c101b08 */
[----:B------:R-:W-:-:S05]  /*13250*/  @!P0 LEA.HI.X R3, R33, R4, R59, 0x2, P6 ;  /* 0x0000000421038211 */ /* 0x000fca00030f143b */
[----:B------:R1:W-:Y:S01]  /*13260*/  @!P0 ST.E.64 [R2.64], R68 ;  /* 0x0000004402008985 */ /* 0x0003e2000c101b08 */
[----:B------:R-:W-:-:S13]  /*13270*/  ISETP.GE.AND P0, PT, R34, c[0x0][0x3c8], PT ;  /* 0x0000f20022007a0c */ /* 0x000fda0003f06270 */
[----:B------:R-:W-:Y:S05]  /*13280*/  @P0 BRA `(.L_x_1719) ;  /* 0x00000c6000000947 */ /* 0x000fea0003800000 */
[----:B-1----:R-:W-:-:S04]  /*13290*/  LEA R2, P0, R34, R0, 0x2 ;  /* 0x0000000022027211 */ /* 0x002fc800078010ff */
[----:B------:R-:W-:-:S05]  /*132a0*/  LEA.HI.X R3, R34, R4, R60, 0x2, P0 ;  /* 0x0000000422037211 */ /* 0x000fca00000f143c */
[----:B------:R1:W-:Y:S01]  /*132b0*/  ST.E.64 [R2.64], R62 ;  /* 0x0000003e02007985 */ /* 0x0003e2000c101b08 */
[----:B------:R-:W-:Y:S05]  /*132c0*/  BRA `(.L_x_1719) ;  /* 0x00000c2000007947 */ /* 0x000fea0003800000 */
.L_x_1704:
[----:B------:R-:W-:Y:S01]  /*132d0*/  ISETP.NE.U32.AND P0, PT, RZ, c[0x0][0x508], PT ;  /* 0x00014200ff007a0c */ /* 0x000fe20003f05070 */
[----:B------:R-:W-:Y:S01]  /*132e0*/  IMAD.MOV.U32 R4, RZ, RZ, 0x4 ;  /* 0x00000004ff047424 */ /* 0x000fe200078e00ff */
[----:B------:R-:W-:Y:S01]  /*132f0*/  ISETP.NE.U32.AND P1, PT, RZ, c[0x0][0x500], PT ;  /* 0x00014000ff007a0c */ /* 0x000fe20003f25070 */
[----:B------:R-:W-:Y:S01]  /*13300*/  IMAD.MOV.U32 R19, RZ, RZ, c[0x0][0x388] ;  /* 0x0000e200ff137624 */ /* 0x000fe200078e00ff */
[----:B------:R-:W-:Y:S01]  /*13310*/  ISETP.NE.AND.EX P0, PT, RZ, c[0x0][0x50c], PT, P0 ;  /* 0x00014300ff007a0c */ /* 0x000fe20003f05300 */
[----:B------:R-:W-:Y:S01]  /*13320*/  IMAD.MOV.U32 R10, RZ, RZ, RZ ;  /* 0x000000ffff0a7224 */ /* 0x000fe200078e00ff */
[----:B------:R-:W-:Y:S01]  /*13330*/  ISETP.NE.AND.EX P1, PT, RZ, c[0x0][0x504], PT, P1 ;  /* 0x00014100ff007a0c */ /* 0x000fe20003f25310 */
[----:B------:R-:W-:-:S10]  /*13340*/  IMAD.WIDE R2, R231, R4, c[0x0][0x500] ;  /* 0x00014000e7027625 */ /* 0x000fd400078e0204 */
[----:B------:R-:W-:Y:S02]  /*13350*/  @P0 IMAD.WIDE R4, R231, R4, c[0x0][0x508] ;  /* 0x00014200e7040625 */ /* 0x000fe400078e0204 */
[----:B------:R2:W5:Y:S04]  /*13360*/  @P1 LDG.E R10, [R2.64] ;  /* 0x00000008020a1981 */ /* 0x000568000c1e1900 */
[----:B------:R2:W5:Y:S01]  /*13370*/  @P0 LDG.E R19, [R4.64] ;  /* 0x0000000804130981 */ /* 0x000562000c1e1900 */
[----:B------:R-:W-:-:S04]  /*13380*/  ISETP.NE.AND P2, PT, R252, RZ, PT ;  /* 0x000000fffc00720c */ /* 0x000fc80003f45270 */
[----:B------:R-:W-:Y:S01]  /*13390*/  SEL R18, R252, c[0x0][0x3d4], P2 ;  /* 0x0000f500fc127a07 */ /* 0x000fe20001000000 */
[----:B------:R-:W-:Y:S05]  /*133a0*/  @P0 BRA `(.L_x_1725) ;  /* 0x0000004000000947 */ /* 0x000fea0003800000 */
[----:B------:R-:W-:Y:S05]  /*133b0*/  @!P1 BRA `(.L_x_1725) ;  /* 0x0000003000009947 */ /* 0x000fea0003800000 */
[----:B------:R3:W4:Y:S04]  /*133c0*/  LDG.E R0, [R2.64] ;  /* 0x0000000802007981 */ /* 0x000728000c1e1900 */
[----:B--23--:R-:W4:Y:S02]  /*133d0*/  LDG.E R2, [R2.64+0x4] ;  /* 0x0000040802027981 */ /* 0x00cf24000c1e1900 */
[----:B----45:R-:W-:Y:S02]  /*133e0*/  IADD3 R19, -R0, R2, RZ ;  /* 0x0000000200137210 */ /* 0x030fe40007ffe1ff */
.L_x_1725:
[----:B--2---:R-:W2:Y:S01]  /*133f0*/  S2R R2, SR_TID.X ;  /* 0x0000000000027919 */ /* 0x004ea20000002100 */
        /* <DEDUP_REMOVED lines=11> */
[----:B------:R-:W2:Y:S01]  /*134b0*/  LDL.LU R21, [R1] ;  /* 0x0000000001157983 */ /* 0x000ea20000300800 */
[----:B------:R-:W-:Y:S01]  /*134c0*/  IMAD.MOV.U32 R0, RZ, RZ, 0x368 ;  /* 0x00000368ff007424 */ /* 0x000fe200078e00ff */
[----:B------:R-:W-:-:S04]  /*134d0*/  ISETP.GT.AND P2, PT, R18, 0x1, PT ;  /* 0x000000011200780c */ /* 0x000fc80003f44270 */
[----:B------:R-:W-:-:S04]  /*134e0*/  SEL R0, R0, 0x328, P2 ;  /* 0x0000032800007807 */ /* 0x000fc80001000000 */
[----:B------:R3:W4:Y:S08]  /*134f0*/  LDC.64 R6, c[0x0][R0+0x170] ;  /* 0x00005c0000067b82 */ /* 0x0007300000000a00 */
[----:B------:R3:W5:Y:S08]  /*13500*/  LDC.64 R4, c[0x0][R0+0x168] ;  /* 0x00005a0000047b82 */ /* 0x0007700000000a00 */
[----:B------:R3:W1:Y:S08]  /*13510*/  LDC.64 R8, c[0x0][R0+0x178] ;  /* 0x00005e0000087b82 */ /* 0x0006700000000a00 */
[----:B------:R3:W1:Y:S02]  /*13520*/  LDC.64 R12, c[0x0][R0+0x160] ;  /* 0x00005800000c7b82 */ /* 0x0006640000000a00 */
[----:B---3--:R-:W-:-:S02]  /*13530*/  IMAD.MOV.U32 R0, RZ, RZ, c[0x0][0x4e8] ;  /* 0x00013a00ff007624 */ /* 0x008fc400078e00ff */
[-C--:B----4-:R-:W-:Y:S02]  /*13540*/  IMAD R7, R7, R14.reuse, RZ ;  /* 0x0000000e07077224 */ /* 0x090fe400078e02ff */
[----:B------:R-:W-:Y:S01]  /*13550*/  IMAD.WIDE.U32 R2, R6, R14, RZ ;  /* 0x0000000e06027225 */ /* 0x000fe200078e00ff */
[----:B------:R-:W-:Y:S02]  /*13560*/  ISETP.NE.AND P0, PT, R0, 0x1, PT ;  /* 0x000000010000780c */ /* 0x000fe40003f05270 */
[----:B------:R-:W-:Y:S01]  /*13570*/  MOV R0, R11 ;  /* 0x0000000b00007202 */ /* 0x000fe20000000f00 */
[----:B------:R-:W-:Y:S02]  /*13580*/  IMAD R7, R6, R20, R7 ;  /* 0x0000001406077224 */ /* 0x000fe400078e0207 */
[-C--:B-1---5:R-:W-:Y:S02]  /*13590*/  IMAD R15, R5, R235.reuse, RZ ;  /* 0x000000eb050f7224 */ /* 0x0a2fe400078e02ff */
        /* <DEDUP_REMOVED lines=8> */
[----:B--2---:R-:W-:-:S05]  /*13620*/  SEL R6, R21, RZ, P2 ;  /* 0x000000ff15067207 */ /* 0x004fca0001000000 */
[-C--:B------:R-:W-:Y:S02]  /*13630*/  IMAD R7, R9, R6.reuse, RZ ;  /* 0x0000000609077224 */ /* 0x080fe400078e02ff */
[----:B------:R-:W-:Y:S01]  /*13640*/  IMAD.WIDE.U32 R4, R8, R6, RZ ;  /* 0x0000000608047225 */ /* 0x000fe200078e00ff */
[----:B------:R-:W-:Y:S02]  /*13650*/  IADD3.X R8, R3, R15, R17, P1, P0 ;  /* 0x0000000f03087210 */ /* 0x000fe40000fe0411 */
[----:B------:R-:W-:Y:S02]  /*13660*/  SHF.R.S32.HI R3, RZ, 0x1f, R0 ;  /* 0x0000001fff037819 */ /* 0x000fe40000011400 */
[----:B------:R-:W-:Y:S01]  /*13670*/  IADD3 R5, R5, R7, RZ ;  /* 0x0000000705057210 */ /* 0x000fe20007ffe0ff */
[----:B------:R-:W-:Y:S01]  /*13680*/  IMAD.MOV.U32 R7, RZ, RZ, c[0x0][0x4a8] ;  /* 0x00012a00ff077624 */ /* 0x000fe200078e00ff */
[----:B------:R-:W-:Y:S01]  /*13690*/  IADD3 R4, P1, P0, R0, R16, R4 ;  /* 0x0000001000047210 */ /* 0x000fe2000783e004 */
[----:B------:R-:W-:Y:S01]  /*136a0*/  IMAD R0, R13, R2, RZ ;  /* 0x000000020d007224 */ /* 0x000fe200078e02ff */
[----:B------:R-:W-:-:S02]  /*136b0*/  SHF.R.S32.HI R6, RZ, 0x1f, R2 ;  /* 0x0000001fff067819 */ /* 0x000fc40000011402 */
        /* <DEDUP_REMOVED lines=11> */
.L_x_1727:
[----:B------:R-:W-:Y:S05]  /*13770*/  BSYNC B0 ;  /* 0x0000000000007941 */ /* 0x000fea0003800000 */
.L_x_1726:
[----:B------:R-:W-:-:S13]  /*13780*/  ISETP.GT.AND P0, PT, R18, 0x1, PT ;  /* 0x000000011200780c */ /* 0x000fda0003f04270 */
[----:B------:R-:W-:Y:S05]  /*13790*/  @P0 BRA `(.L_x_1719) ;  /* 0x0000075000000947 */ /* 0x000fea0003800000 */
[----:B------:R-:W2:Y:S01]  /*137a0*/  S2R R3, SR_TID.X ;  /* 0x0000000000037919 */ /* 0x000ea20000002100 */
[----:B------:R-:W-:Y:S01]  /*137b0*/  MOV R2, c[0x0][0x4e8] ;  /* 0x00013a0000027a02 */ /* 0x000fe20000000f00 */
[----:B-1----:R-:W-:Y:S01]  /*137c0*/  IMAD R0, R17, c[0x0][0x3a0], RZ ;  /* 0x0000e80011007a24 */ /* 0x002fe200078e02ff */
[----:B------:R-:W-:Y:S01]  /*137d0*/  IADD3 R11, R251, R226, RZ ;  /* 0x000000e2fb0b7210 */ /* 0x000fe20007ffe0ff */
[----:B------:R-:W-:Y:S01]  /*137e0*/  IMAD R5, R20, c[0x0][0x3f0], RZ ;  /* 0x0000fc0014057a24 */ /* 0x000fe200078e02ff */
[----:B------:R-:W-:Y:S01]  /*137f0*/  ISETP.NE.AND P0, PT, R2, 0x1, PT ;  /* 0x000000010200780c */ /* 0x000fe20003f05270 */
[----:B------:R-:W-:Y:S02]  /*13800*/  IMAD R0, R10, c[0x0][0x3a4], R0 ;  /* 0x0000e9000a007a24 */ /* 0x000fe400078e0200 */
[----:B------:R-:W-:Y:S01]  /*13810*/  IMAD R7, R14, c[0x0][0x3f4], R5 ;  /* 0x0000fd000e077a24 */ /* 0x000fe200078e0205 */
[----:B--2---:R-:W-:-:S04]  /*13820*/  SHF.R.S32.HI R4, RZ, 0x1f, R3 ;  /* 0x0000001fff047819 */ /* 0x004fc80000011403 */
[----:B------:R-:W-:-:S04]  /*13830*/  LEA.HI R4, R4, R3, RZ, 0x3 ;  /* 0x0000000304047211 */ /* 0x000fc800078f18ff */
[----:B------:R-:W-:-:S04]  /*13840*/  LOP3.LUT R4, R4, 0xfffffff8, RZ, 0xc0, !PT ;  /* 0xfffffff804047812 */ /* 0x000fc800078ec0ff */
[----:B------:R-:W-:Y:S01]  /*13850*/  IADD3 R4, -R4, R3, RZ ;  /* 0x0000000304047210 */ /* 0x000fe20007ffe1ff */
[----:B------:R-:W-:-:S03]  /*13860*/  IMAD.WIDE.U32 R2, R10, c[0x0][0x3a0], RZ ;  /* 0x0000e8000a027a25 */ /* 0x000fc600078e00ff */
[----:B------:R-:W-:Y:S01]  /*13870*/  LEA R4, R4, R251, 0x5 ;  /* 0x000000fb04047211 */ /* 0x000fe200078e28ff */
[----:B------:R-:W-:-:S03]  /*13880*/  IMAD.IADD R3, R3, 0x1, R0 ;  /* 0x0000000103037824 */ /* 0x000fc600078e0200 */
[----:B------:R-:W-:Y:S01]  /*13890*/  IADD3 R4, R226, R4, RZ ;  /* 0x00000004e2047210 */ /* 0x000fe20007ffe0ff */
[----:B------:R-:W-:-:S03]  /*138a0*/  IMAD.WIDE.U32 R2, R235, c[0x0][0x3e8], R2 ;  /* 0x0000fa00eb027a25 */ /* 0x000fc600078e0002 */
[----:B------:R-:W-:Y:S01]  /*138b0*/  MOV R0, R4 ;  /* 0x0000000400007202 */ /* 0x000fe20000000f00 */
[----:B------:R-:W-:-:S04]  /*138c0*/  @P0 IMAD.HI.U32 R6, R4, c[0x0][0x4ec], RZ ;  /* 0x00013b0004060a27 */ /* 0x000fc800078e00ff */
[----:B------:R-:W-:Y:S01]  /*138d0*/  IMAD R3, R235, c[0x0][0x3ec], R3 ;  /* 0x0000fb00eb037a24 */ /* 0x000fe200078e0203 */
[----:B------:R-:W-:-:S03]  /*138e0*/  @P0 SHF.R.U32.HI R0, RZ, c[0x0][0x4f0], R6 ;  /* 0x00013c00ff000a19 */ /* 0x000fc60000011606 */
[----:B------:R-:W-:Y:S01]  /*138f0*/  IMAD.WIDE.U32 R2, R14, c[0x0][0x3f0], R2 ;  /* 0x0000fc000e027a25 */ /* 0x000fe200078e0002 */
[----:B------:R-:W-:Y:S02]  /*13900*/  SHF.R.S32.HI R6, RZ, 0x1f, R0 ;  /* 0x0000001fff067819 */ /* 0x000fe40000011400 */
[----:B------:R-:W-:Y:S01]  /*13910*/  IADD3 R5, -R0, RZ, RZ ;  /* 0x000000ff00057210 */ /* 0x000fe20007ffe1ff */
[----:B------:R-:W-:Y:S02]  /*13920*/  IMAD.IADD R3, R3, 0x1, R7 ;  /* 0x0000000103037824 */ /* 0x000fe400078e0207 */
[----:B------:R-:W-:Y:S02]  /*13930*/  IMAD R6, R6, c[0x0][0x3e0], RZ ;  /* 0x0000f80006067a24 */ /* 0x000fe400078e02ff */
[----:B------:R-:W-:Y:S02]  /*13940*/  IMAD R4, R5, c[0x0][0x4e8], R4 ;  /* 0x00013a0005047a24 */ /* 0x000fe400078e0204 */
[----:B------:R-:W-:-:S02]  /*13950*/  IMAD R6, R0, c[0x0][0x3e4], R6 ;  /* 0x0000f90000067a24 */ /* 0x000fc400078e0206 */
        /* <DEDUP_REMOVED lines=11> */
.L_x_1783:
[----:B------:R-:W-:Y:S05]  /*13a10*/  BRA.DIV ~URZ, `(.L_x_1729) ;  /* 0x000022427f007947 */ /* 0x000fea000b800000 */
[----:B------:R3:W4:Y:S02]  /*13a20*/  SHFL.IDX PT, R0, R12, RZ, 0x181f ;  /* 0x00181fff0c007589 */ /* 0x00072400000e0000 */
.L_x_1784:
[----:B------:R-:W-:Y:S01]  /*13a30*/  IMAD R10, R19, c[0x0][0x4e8], RZ ;  /* 0x00013a00130a7a24 */ /* 0x000fe200078e02ff */
[----:B------:R-:W-:Y:S04]  /*13a40*/  BSSY B0, `(.L_x_1730) ;  /* 0x000000f000007945 */ /* 0x000fe80003800000 */
        /* <DEDUP_REMOVED lines=14> */
.L_x_1731:
[----:B------:R-:W-:Y:S05]  /*13b30*/  BSYNC B0 ;  /* 0x0000000000007941 */ /* 0x000fea0003800000 */
.L_x_1730:
[----:B------:R-:W-:Y:S05]  /*13b40*/  BRA.DIV ~URZ, `(.L_x_1732) ;  /* 0x000021727f007947 */ /* 0x000fea000b800000 */
[----:B--2---:R2:W1:Y:S04]  /*13b50*/  SHFL.IDX PT, R8, R9, 0x1, 0x181f ;  /* 0x00381f0009087f89 */ /* 0x00446800000e0000 */
[----:B----4-:R2:W4:Y:S02]  /*13b60*/  SHFL.IDX PT, R0, R12, 0x1, 0x181f ;  /* 0x00381f000c007f89 */ /* 0x01052400000e0000 */
.L_x_1785:
        /* <DEDUP_REMOVED lines=16> */
.L_x_1734:
[----:B------:R-:W-:Y:S05]  /*13c70*/  BSYNC B0 ;  /* 0x0000000000007941 */ /* 0x000fea0003800000 */
.L_x_1733:
[----:B------:R-:W-:Y:S05]  /*13c80*/  BRA.DIV ~URZ, `(.L_x_1735) ;  /* 0x000020f27f007947 */ /* 0x000fea000b800000 */
[----:B-1----:R1:W2:Y:S02]  /*13c90*/  SHFL.IDX PT, R8, R9, 0x2, 0x181f ;  /* 0x00581f0009087f89 */ /* 0x0022a400000e0000 */
.L_x_1786:
[----:B------:R-:W-:Y:S05]  /*13ca0*/  BRA.DIV ~URZ, `(.L_x_1736) ;  /* 0x000021427f007947 */ /* 0x000fea000b800000 */
[----:B----4-:R4:W1:Y:S02]  /*13cb0*/  SHFL.IDX PT, R0, R12, 0x2, 0x181f ;  /* 0x00581f000c007f89 */ /* 0x01086400000e0000 */
.L_x_1787:
        /* <DEDUP_REMOVED lines=16> */
.L_x_1738:
[----:B------:R-:W-:Y:S05]  /*13dc0*/  BSYNC B0 ;  /* 0x0000000000007941 */ /* 0x000fea0003800000 */
.L_x_1737:
[----:B------:R-:W-:Y:S05]  /*13dd0*/  BRA.DIV ~URZ, `(.L_x_1739) ;  /* 0x000020727f007947 */ /* 0x000fea000b800000 */
[----:B--2---:R2:W3:Y:S04]  /*13de0*/  SHFL.IDX PT, R8, R9, 0x3, 0x181f ;  /* 0x00781f0009087f89 */ /* 0x0044e800000e0000 */
[----:B-1----:R2:W1:Y:S02]  /*13df0*/  SHFL.IDX PT, R0, R12, 0x3, 0x181f ;  /* 0x00781f000c007f89 */ /* 0x00246400000e0000 */
.L_x_1788:
        /* <DEDUP_REMOVED lines=15> */
.L_x_1719:
[----:B------:R-:W-:Y:S05]  /*13ef0*/  BSYNC B1 ;  /* 0x0000000000017941 */ /* 0x000fea0003800000 */
.L_x_1703:
        /* <DEDUP_REMOVED lines=9> */
[----:B----4-:R-:W-:-:S04]  /*13f90*/  LOP3.LUT R14, R0, 0x1f, RZ, 0xc0, !PT ;  /* 0x0000001f000e7812 */ /* 0x010fc800078ec0ff */
[----:B------:R-:W-:Y:S01]  /*13fa0*/  ISETP.NE.AND P5, PT, R14, 0x1f, PT ;  /* 0x0000001f0e00780c */ /* 0x000fe20003fa5270 */
[----:B------:R-:W-:Y:S10]  /*13fb0*/  BRA.DIV ~URZ, `(.L_x_1741) ;  /* 0x00001f527f007947 */ /* 0x000ff4000b800000 */
[----:B--2---:R2:W4:Y:S02]  /*13fc0*/  SHFL.IDX PT, R9, R82, RZ, 0x1f ;  /* 0x00001fff52097589 */ /* 0x00452400000e0000 */
.L_x_1789:
[----:B------:R-:W-:Y:S05]  /*13fd0*/  BRA.DIV ~URZ, `(.L_x_1742) ;  /* 0x00001fa27f007947 */ /* 0x000fea000b800000 */
[----:B---3--:R3:W2:Y:S02]  /*13fe0*/  SHFL.IDX PT, R8, R82, 0x1, 0x1f ;  /* 0x00201f0052087f89 */ /* 0x0086a400000e0000 */
.L_x_1790:
        /* <DEDUP_REMOVED lines=18> */
.L_x_1791:
        /* <DEDUP_REMOVED lines=16> */
.L_x_1792:
[----:B---3--:R-:W-:Y:S01]  /*14210*/  IMAD R0, R0, c[0x0][0x538], RZ ;  /* 0x00014e0000007a24 */ /* 0x008fe200078e02ff */
[----:B------:R-:W-:Y:S04]  /*14220*/  BSSY B1, `(.L_x_1745) ;  /* 0x00000c6000017945 */ /* 0x000fe80003800000 */
[----:B--2---:R-:W-:-:S04]  /*14230*/  IADD3 R8, R0, R8, RZ ;  /* 0x0000000800087210 */ /* 0x004fc80007ffe0ff */
[----:B----4-:R-:W-:-:S13]  /*14240*/  ISETP.GT.AND P6, PT, R8, R9, PT ;  /* 0x000000090800720c */ /* 0x010fda0003fc4270 */
[----:B------:R-:W-:Y:S05]  /*14250*/  @P6 BRA `(.L_x_1746) ;  /* 0x0000024000006947 */ /* 0x000fea0003800000 */
.L_x_1750:
        /* <DEDUP_REMOVED lines=16> */
.L_x_1793:
        /* <DEDUP_REMOVED lines=16> */
.L_x_1794:
[----:B--2---:R-:W-:-:S05]  /*14460*/  IMAD R0, R0, c[0x0][0x538], RZ ;  /* 0x00014e0000007a24 */ /* 0x004fca00078e02ff */
[----:B------:R-:W-:-:S04]  /*14470*/  IADD3 R8, R0, R8, RZ ;  /* 0x0000000800087210 */ /* 0x000fc80007ffe0ff */
[----:B------:R-:W-:-:S13]  /*14480*/  ISETP.GT.AND P6, PT, R8, R9, PT ;  /* 0x000000090800720c */ /* 0x000fda0003fc4270 */
[----:B-1----:R-:W-:Y:S05]  /*14490*/  @!P6 BRA `(.L_x_1750) ;  /* 0xfffffdc00000e947 */ /* 0x002fea000383ffff */
.L_x_1746:
[----:B------:R-:W-:-:S05]  /*144a0*/  IADD3 R11, -R0, R8, RZ ;  /* 0x00000008000b7210 */ /* 0x000fca0007ffe1ff */
[----:B------:R-:W-:-:S05]  /*144b0*/  IMAD R0, R4, c[0x0][0x538], R11 ;  /* 0x00014e0004007a24 */ /* 0x000fca00078e020b */
[----:B------:R-:W-:Y:S01]  /*144c0*/  ISETP.GT.AND P0, PT, R0, R9, PT ;  /* 0x000000090000720c */ /* 0x000fe20003f04270 */
[----:B------:R-:W-:-:S12]  /*144d0*/  BRA.DIV ~URZ, `(.L_x_1751) ;  /* 0x00001ee27f007947 */ /* 0x000fd8000b800000 */
[----:B------:R-:W-:-:S04]  /*144e0*/  VOTE.ANY R10, PT, !P0 ;  /* 0x00000000000a7806 */ /* 0x000fc800040e0100 */
.L_x_1795:
[----:B------:R-:W2:Y:S02]  /*144f0*/  POPC R8, R10 ;  /* 0x0000000a00087309 */ /* 0x000ea40000000000 */
[----:B--2---:R-:W-:Y:S01]  /*14500*/  IADD3 R231, R8, R231, RZ ;  /* 0x000000e708e77210 */ /* 0x004fe20007ffe0ff */
[----:B------:R-:W-:Y:S05]  /*14510*/  BRA.DIV ~URZ, `(.L_x_1752) ;  /* 0x00001ef27f007947 */ /* 0x000fea000b800000 */
[----:B------:R2:W3:Y:S04]  /*14520*/  SHFL.IDX PT, R12, R6, R8, 0x1f ;  /* 0x00001f08060c7589 */ /* 0x0004e800000e0000 */
[----:B------:R2:W4:Y:S02]  /*14530*/  SHFL.IDX PT, R7, R7, R8, 0x1f ;  /* 0x00001f0807077589 */ /* 0x00052400000e0000 */
.L_x_1796:
[----:B------:R-:W-:Y:S01]  /*14540*/  ISETP.NE.AND P0, PT, R10, RZ, PT ;  /* 0x000000ff0a00720c */ /* 0x000fe20003f05270 */
[----:B------:R-:W-:-:S12]  /*14550*/  BSSY B0, `(.L_x_1753) ;  /* 0x0000005000007945 */ /* 0x000fd80003800000 */
[----:B------:R-:W-:Y:S05]  /*14560*/  @!P0 BRA `(.L_x_1754) ;  /* 0x0000003000008947 */ /* 0x000fea0003800000 */
[----:B------:R-:W-:Y:S01]  /*14570*/  IADD3 R3, R8, -0x1, RZ ;  /* 0xffffffff08037810 */ /* 0x000fe20007ffe0ff */
[----:B------:R-:W-:Y:S05]  /*14580*/  BRA.DIV ~URZ, `(.L_x_1755) ;  /* 0x00001f527f007947 */ /* 0x000fea000b800000 */
[----:B------:R1:W2:Y:S02]  /*14590*/  SHFL.IDX PT, R13, R4, R3, 0x1f ;  /* 0x00001f03040d7589 */ /* 0x0002a400000e0000 */
.L_x_1754:
[----:B------:R-:W-:Y:S05]  /*145a0*/  BSYNC B0 ;  /* 0x0000000000007941 */ /* 0x000fea0003800000 */
.L_x_1753:
[----:B----4-:R-:W-:Y:S01]  /*145b0*/  ISETP.NE.AND P0, PT, R7, 0x1, PT ;  /* 0x000000010700780c */ /* 0x010fe20003f05270 */
[----:B--2---:R-:W-:Y:S01]  /*145c0*/  IMAD R228, R13, c[0x0][0x538], R11 ;  /* 0x00014e000de47a24 */ /* 0x004fe200078e020b */
[----:B------:R-:W-:Y:S04]  /*145d0*/  BSSY B0, `(.L_x_1756) ;  /* 0x0000083000007945 */ /* 0x000fe80003800000 */
[----:B------:R-:W-:-:S07]  /*145e0*/  IADD3 R9, -R228, R9, RZ ;  /* 0x00000009e4097210 */ /* 0x000fce0007ffe1ff */
[----:B------:R-:W-:Y:S05]  /*145f0*/  @!P0 BRA `(.L_x_1757) ;  /* 0x000003e000008947 */ /* 0x000fea0003800000 */
[-C--:B---3--:R-:W-:Y:S02]  /*14600*/  IABS R0, R12.reuse ;  /* 0x0000000c00007213 */ /* 0x088fe40000000000 */
        /* <DEDUP_REMOVED lines=15> */
[----:B------:R-:W-:-:S04]  /*14700*/  IMAD.MOV R0, RZ, RZ, -R8 ;  /* 0x000000ffff007224 */ /* 0x000fc800078e0a08 */
[----:B------:R-:W-:Y:S02]  /*14710*/  IMAD.MOV.U32 R3, RZ, RZ, R0 ;  /* 0x000000ffff037224 */ /* 0x000fe400078e0000 */
        /* <DEDUP_REMOVED lines=13> */
[----:B-1----:R-:W-:-:S04]  /*147f0*/  IADD3 R2, RZ, -R3, RZ ;  /* 0x80000003ff027210 */ /* 0x002fc80007ffe0ff */
[----:B------:R-:W-:Y:S01]  /*14800*/  @!P0 IMAD.MOV R0, RZ, RZ, -R0 ;  /* 0x000000ffff008224 */ /* 0x000fe200078e0a00 */
[----:B------:R-:W-:Y:S01]  /*14810*/  @!P1 LOP3.LUT R0, RZ, R12, RZ, 0x33, !PT ;  /* 0x0000000cff009212 */ /* 0x000fe200078e33ff */
[----:B------:R-:W-:Y:S01]  /*14820*/  IMAD.MOV.U32 R4, RZ, RZ, R2 ;  /* 0x000000ffff047224 */ /* 0x000fe200078e0002 */
[----:B------:R-:W-:Y:S02]  /*14830*/  IABS R2, R7 ;  /* 0x0000000700027213 */ /* 0x000fe40000000000 */
[----:B------:R-:W-:Y:S01]  /*14840*/  IABS R8, R0 ;  /* 0x0000000000087213 */ /* 0x000fe20000000000 */
[----:B------:R-:W-:Y:S02]  /*14850*/  IMAD R4, R4, R5, RZ ;  /* 0x0000000504047224 */ /* 0x000fe400078e02ff */
[----:B------:R-:W-:Y:S01]  /*14860*/  IMAD.MOV R6, RZ, RZ, -R2 ;  /* 0x000000ffff067224 */ /* 0x000fe200078e0a02 */
[----:B------:R-:W-:-:S05]  /*14870*/  MOV R2, RZ ;  /* 0x000000ff00027202 */ /* 0x000fca0000000f00 */
        /* <DEDUP_REMOVED lines=16> */
[----:B------:R-:W-:Y:S01]  /*14980*/  IMAD.MOV R3, RZ, RZ, -R2 ;  /* 0x000000ffff037224 */ /* 0x000fe200078e0a02 */
[----:B------:R-:W-:-:S03]  /*14990*/  LEA R2, R7, R2, 0x18 ;  /* 0x0000000207027211 */ /* 0x000fc600078ec0ff */
[----:B------:R-:W-:Y:S02]  /*149a0*/  IMAD R3, R7, R3, R0 ;  /* 0x0000000307037224 */ /* 0x000fe400078e0200 */
[----:B------:R-:W-:Y:S02]  /*149b0*/  IMAD R0, R12, R4, R9 ;  /* 0x000000040c007224 */ /* 0x000fe400078e0209 */
[----:B------:R-:W-:Y:S01]  /*149c0*/  IMAD R230, R3, 0x10000, R2 ;  /* 0x0001000003e67824 */ /* 0x000fe200078e0202 */
[----:B------:R-:W-:Y:S05]  /*149d0*/  BRA `(.L_x_1758) ;  /* 0x0000042000007947 */ /* 0x000fea0003800000 */
.L_x_1757:
        /* <DEDUP_REMOVED lines=31> */
[----:B------:R-:W-:Y:S02]  /*14bd0*/  IMAD R10, R4, R0, RZ ;  /* 0x00000000040a7224 */ /* 0x000fe400078e02ff */
[----:B------:R-:W-:-:S03]  /*14be0*/  IMAD.MOV R0, RZ, RZ, -R0 ;  /* 0x000000ffff007224 */ /* 0x000fc600078e0a00 */
[----:B------:R-:W-:Y:S01]  /*14bf0*/  IADD3 R2, -R10, c[0x0][0x538], RZ ;  /* 0x00014e000a027a10 */ /* 0x000fe20007ffe1ff */
[----:B------:R-:W-:-:S03]  /*14c00*/  IMAD R7, R11, R0, R9 ;  /* 0x000000000b077224 */ /* 0x000fc600078e0209 */
[----:B------:R-:W-:Y:S01]  /*14c10*/  IMNMX R2, R4, R2, PT ;  /* 0x0000000204027217 */ /* 0x000fe20003800200 */
[----:B------:R-:W-:-:S03]  /*14c20*/  IMAD.MOV.U32 R4, RZ, RZ, RZ ;  /* 0x000000ffff047224 */ /* 0x000fc600078e00ff */
[-C--:B------:R-:W-:Y:S02]  /*14c30*/  IABS R3, R2.reuse ;  /* 0x0000000200037213 */ /* 0x080fe40000000000 */
[----:B------:R-:W-:-:S03]  /*14c40*/  IABS R8, R2 ;  /* 0x0000000200087213 */ /* 0x000fc60000000000 */
[----:B------:R-:W-:-:S04]  /*14c50*/  IMAD.MOV.U32 R6, RZ, RZ, R3 ;  /* 0x000000ffff067224 */ /* 0x000fc800078e0003 */
[----:B------:R-:W1:Y:S08]  /*14c60*/  I2F.RP R3, R6 ;  /* 0x0000000600037306 */ /* 0x000e700000209400 */
[----:B-1----:R-:W1:Y:S02]  /*14c70*/  MUFU.RCP R3, R3 ;  /* 0x0000000300037308 */ /* 0x002e640000001000 */
[----:B-1----:R-:W-:-:S06]  /*14c80*/  IADD3 R3, R3, 0xffffffe, RZ ;  /* 0x0ffffffe03037810 */ /* 0x002fcc0007ffe0ff */
[----:B------:R-:W1:Y:S02]  /*14c90*/  F2I.FTZ.U32.TRUNC.NTZ R5, R3 ;  /* 0x0000000300057305 */ /* 0x000e64000021f000 */
[----:B-1----:R-:W-:-:S05]  /*14ca0*/  IMAD.MOV R3, RZ, RZ, -R5 ;  /* 0x000000ffff037224 */ /* 0x002fca00078e0a05 */
[----:B------:R-:W-:Y:S02]  /*14cb0*/  MOV R0, R3 ;  /* 0x0000000300007202 */ /* 0x000fe40000000f00 */
[----:B------:R-:W-:-:S03]  /*14cc0*/  IABS R3, R7 ;  /* 0x0000000700037213 */ /* 0x000fc60000000000 */
        /* <DEDUP_REMOVED lines=19> */
.L_x_1758:
[----:B------:R-:W-:Y:S05]  /*14e00*/  BSYNC B0 ;  /* 0x0000000000007941 */ /* 0x000fea0003800000 */
.L_x_1756:
[----:B------:R-:W-:-:S04]  /*14e10*/  LOP3.LUT R0, RZ, R0, RZ, 0x33, !PT ;  /* 0x00000000ff007212 */ /* 0x000fc800078e33ff */
[----:B------:R-:W-:Y:S01]  /*14e20*/  IADD3 R229, R0, R12, RZ ;  /* 0x0000000c00e57210 */ /* 0x000fe20007ffe0ff */
[----:B------:R-:W-:Y:S05]  /*14e30*/  BRA `(.L_x_1759) ;  /* 0x0000004000007947 */ /* 0x000fea0003800000 */
.L_x_1747:
[----:B------:R-:W-:Y:S01]  /*14e40*/  IMAD.MOV.U32 R228, RZ, RZ, R9 ;  /* 0x000000ffffe47224 */ /* 0x000fe200078e0009 */
[----:B------:R-:W-:Y:S01]  /*14e50*/  MOV R230, RZ ;  /* 0x000000ff00e67202 */ /* 0x000fe20000000f00 */
[----:B------:R-:W-:Y:S01]  /*14e60*/  IMAD.MOV.U32 R229, RZ, RZ, RZ ;  /* 0x000000ffffe57224 */ /* 0x000fe200078e00ff */
[----:B------:R-:W-:Y:S02]  /*14e70*/  MOV R231, c[0x0][0x53c] ;  /* 0x00014f0000e77a02 */ /* 0x000fe40000000f00 */
.L_x_1759:
[----:B------:R-:W-:Y:S05]  /*14e80*/  BSYNC B1 ;  /* 0x0000000000017941 */ /* 0x000fea0003800000 */
.L_x_1745:
[----:B------:R-:W-:Y:S01]  /*14e90*/  WARPSYNC 0xffffffff ;  /* 0xffffffff00007948 */ /* 0x000fe20003800000 */
[----:B------:R-:W-:Y:S01]  /*14ea0*/  BAR.SYNC.DEFER_BLOCKING 0x4, 0x100 ;  /* 0x0104000000007b1d */ /* 0x000fe20000010000 */
[----:B------:R-:W-:-:S13]  /*14eb0*/  ISETP.NE.AND P0, PT, R14, RZ, PT ;  /* 0x000000ff0e00720c */ /* 0x000fda0003f05270 */
[----:B------:R2:W-:Y:S04]  /*14ec0*/  @!P0 STS.128 [0x24100], R228 ;  /* 0x024100e4ff008388 */ /* 0x0005e80000000c00 */
[----:B------:R-:W-:Y:S06]  /*14ed0*/  BAR.ARV 0x5, 0x100 ;  /* 0x0144000000007b1d */ /* 0x000fec0000002000 */
.L_x_1740:
[----:B-1----:R-:W-:-:S13]  /*14ee0*/  ISETP.GE.AND P0, PT, R231, c[0x0][0x53c], PT ;  /* 0x00014f00e7007a0c */ /* 0x002fda0003f06270 */
[----:B--23--:R-:W-:Y:S01]  /*14ef0*/  @P0 CALL.REL.NOINC `(.L_x_1760) ;  /* 0x0000001000000944 */ /* 0x00cfe20003c00000 */
[----:B------:R-:W-:Y:S05]  /*14f00*/  BRA `(.L_x_1761) ;  /* 0xfffec88000007947 */ /* 0x000fea000383ffff */
.L_x_1760:
[----:B------:R-:W-:Y:S05]  /*14f10*/  EXIT ;  /* 0x000000000000794d */ /* 0x000fea0003800000 */
.L_x_1617:
[----:B------:R-:W-:Y:S01]  /*14f20*/  IMAD.MOV.U32 R0, RZ, RZ, R5 ;  /* 0x000000ffff007224 */ /* 0x000fe200078e0005 */
[----:B------:R-:W-:Y:S02]  /*14f30*/  MOV R2, 0x1 ;  /* 0x0000000100027802 */ /* 0x000fe40000000f00 */
[----:B------:R-:W-:Y:S02]  /*14f40*/  MOV R3, 0x14f60 ;  /* 0x00014f6000037802 */ /* 0x000fe40000000f00 */
[----:B--2---:R-:W-:Y:S05]  /*14f50*/  CALL.REL.NOINC `($__internal_36_$__cuda_sm70_shflsync_up_p) ;  /* 0x0000168000007944 */ /* 0x004fea0003c00000 */
[----:B------:R-:W-:Y:S01]  /*14f60*/  MOV R0, R4 ;  /* 0x0000000400007202 */ /* 0x000fe20000000f00 */
[----:B------:R-:W-:Y:S05]  /*14f70*/  BRA `(.L_x_1762) ;  /* 0xfffeb4c000007947 */ /* 0x000fea000383ffff */
.L_x_1618:
[----:B------:R-:W-:Y:S01]  /*14f80*/  IMAD.MOV.U32 R0, RZ, RZ, R5 ;  /* 0x000000ffff007224 */ /* 0x000fe200078e0005 */
[----:B------:R-:W-:Y:S02]  /*14f90*/  MOV R2, 0x2 ;  /* 0x0000000200027802 */ /* 0x000fe40000000f00 */
[----:B------:R-:W-:Y:S02]  /*14fa0*/  MOV R3, 0x14fc0 ;  /* 0x00014fc000037802 */ /* 0x000fe40000000f00 */
[----:B--2---:R-:W-:Y:S05]  /*14fb0*/  CALL.REL.NOINC `($__internal_36_$__cuda_sm70_shflsync_up_p) ;  /* 0x0000162000007944 */ /* 0x004fea0003c00000 */
[----:B------:R-:W-:Y:S01]  /*14fc0*/  SEL R0, R4, RZ, P4 ;  /* 0x000000ff04007207 */ /* 0x000fe20002000000 */
[----:B------:R-:W-:Y:S01]  /*14fd0*/  IMAD.MOV.U32 R2, RZ, RZ, 0x4 ;  /* 0x00000004ff027424 */ /* 0x000fe200078e00ff */
[----:B------:R-:W-:-:S03]  /*14fe0*/  MOV R3, 0x15010 ;  /* 0x0001501000037802 */ /* 0x000fc60000000f00 */
[----:B------:R-:W-:Y:S02]  /*14ff0*/  IMAD.IADD R0, R5, 0x1, R0 ;  /* 0x0000000105007824 */ /* 0x000fe400078e0200 */
[----:B------:R-:W-:Y:S05]  /*15000*/  CALL.REL.NOINC `($__internal_36_$__cuda_sm70_shflsync_up_p) ;  /* 0x000015d000007944 */ /* 0x000fea0003c00000 */
        /* <DEDUP_REMOVED lines=13> */
[----:B------:R-:W-:Y:S01]  /*150e0*/  IMAD.IADD R4, R0, 0x1, R4 ;  /* 0x0000000100047824 */ /* 0x000fe200078e0204 */
[----:B------:R-:W-:-:S03]  /*150f0*/  MOV R0, 0x1f ;  /* 0x0000001f00007802 */ /* 0x000fc60000000f00 */
[----:B------:R-:W-:Y:S02]  /*15100*/  IMAD.MOV.U32 R5, RZ, RZ, R4 ;  /* 0x000000ffff057224 */ /* 0x000fe400078e0004 */
[----:B------:R-:W-:Y:S05]  /*15110*/  CALL.REL.NOINC `($__internal_35_$__cuda_sm70_shflsync_idx_p) ;  /* 0x0000147000007944 */ /* 0x000fea0003c00000 */
[----:B------:R-:W-:Y:S05]  /*15120*/  BRA `(.L_x_1763) ;  /* 0xfffeb41000007947 */ /* 0x000fea000383ffff */
.L_x_1620:
[----:B------:R-:W-:Y:S02]  /*15130*/  SEL R0, RZ, 0x1, P0 ;  /* 0x00000001ff007807 */ /* 0x000fe40000000000 */
[----:B------:R-:W-:Y:S02]  /*15140*/  MOV R2, 0x15160 ;  /* 0x0001516000027802 */ /* 0x000fe40000000f00 */
[----:B--2---:R-:W-:Y:S05]  /*15150*/  CALL.REL.NOINC `($__internal_37_$__cuda_sm70_votesync_ballot) ;  /* 0x000014f000007944 */ /* 0x004fea0003c00000 */
[----:B------:R-:W-:Y:S01]  /*15160*/  MOV R10, R0 ;  /* 0x00000000000a7202 */ /* 0x000fe20000000f00 */
[----:B------:R-:W-:Y:S05]  /*15170*/  BRA `(.L_x_1764) ;  /* 0xfffeb45000007947 */ /* 0x000fea000383ffff */
.L_x_1621:
[----:B------:R-:W-:Y:S01]  /*15180*/  IMAD.MOV.U32 R5, RZ, RZ, R9 ;  /* 0x000000ffff057224 */ /* 0x000fe200078e0009 */
[----:B------:R-:W-:Y:S01]  /*15190*/  MOV R3, R6 ;  /* 0x0000000600037202 */ /* 0x000fe20000000f00 */
[----:B------:R-:W-:Y:S01]  /*151a0*/  IMAD.MOV.U32 R0, RZ, RZ, 0x1f ;  /* 0x0000001fff007424 */ /* 0x000fe200078e00ff */
[----:B------:R-:W-:Y:S02]  /*151b0*/  MOV R2, 0x151d0 ;  /* 0x000151d000027802 */ /* 0x000fe40000000f00 */
[----:B------:R-:W-:Y:S05]  /*151c0*/  CALL.REL.NOINC `($__internal_35_$__cuda_sm70_shflsync_idx_p) ;  /* 0x000013c000007944 */ /* 0x000fea0003c00000 */
[----:B------:R-:W-:Y:S01]  /*151d0*/  IMAD.MOV.U32 R229, RZ, RZ, R0 ;  /* 0x000000ffffe57224 */ /* 0x000fe200078e0000 */
[----:B------:R-:W-:Y:S01]  /*151e0*/  MOV R5, R8 ;  /* 0x0000000800057202 */ /* 0x000fe20000000f00 */
[----:B------:R-:W-:Y:S01]  /*151f0*/  IMAD.MOV.U32 R7, RZ, RZ, RZ ;  /* 0x000000ffff077224 */ /* 0x000fe200078e00ff */
[----:B------:R-:W-:Y:S01]  /*15200*/  MOV R3, R6 ;  /* 0x0000000600037202 */ /* 0x000fe20000000f00 */
[----:B------:R-:W-:Y:S01]  /*15210*/  IMAD.MOV.U32 R0, RZ, RZ, 0x1f ;  /* 0x0000001fff007424 */ /* 0x000fe200078e00ff */
[----:B------:R-:W-:-:S02]  /*15220*/  MOV R2, 0x15240 ;  /* 0x0001524000027802 */ /* 0x000fc40000000f00 */
[----:B------:R-:W-:Y:S05]  /*15230*/  CALL.REL.NOINC `($__internal_35_$__cuda_sm70_shflsync_idx_p) ;  /* 0x0000135000007944 */ /* 0x000fea0003c00000 */
[----:B------:R-:W-:Y:S01]  /*15240*/  MOV R9, R0 ;  /* 0x0000000000097202 */ /* 0x000fe20000000f00 */
[----:B------:R-:W-:Y:S05]  /*15250*/  BRA `(.L_x_1765) ;  /* 0xfffeb3d000007947 */ /* 0x000fea000383ffff */
.L_x_1624:
[----:B------:R-:W-:Y:S01]  /*15260*/  IMAD.MOV.U32 R5, RZ, RZ, R4 ;  /* 0x000000ffff057224 */ /* 0x000fe200078e0004 */
[----:B------:R-:W-:-:S02]  /*15270*/  MOV R0, 0x1f ;  /* 0x0000001f00007802 */ /* 0x000fc40000000f00 */
[----:B------:R-:W-:Y:S02]  /*15280*/  MOV R2, 0x152a0 ;  /* 0x000152a000027802 */ /* 0x000fe40000000f00 */
[----:B-123--:R-:W-:Y:S05]  /*15290*/  CALL.REL.NOINC `($__internal_35_$__cuda_sm70_shflsync_idx_p) ;  /* 0x000012f000007944 */ /* 0x00efea0003c00000 */
[----:B------:R-:W-:Y:S01]  /*152a0*/  MOV R7, R0 ;  /* 0x0000000000077202 */ /* 0x000fe20000000f00 */
[----:B------:R-:W-:Y:S05]  /*152b0*/  BRA `(.L_x_1623) ;  /* 0xfffeb3d000007947 */ /* 0x000fea000383ffff */
.L_x_1643:
[----:B------:R-:W-:Y:S01]  /*152c0*/  IMAD.MOV.U32 R5, RZ, RZ, R9 ;  /* 0x000000ffff057224 */ /* 0x000fe200078e0009 */
[----:B------:R-:W-:Y:S01]  /*152d0*/  MOV R3, RZ ;  /* 0x000000ff00037202 */ /* 0x000fe20000000f00 */
[----:B------:R-:W-:Y:S01]  /*152e0*/  IMAD.MOV.U32 R0, RZ, RZ, 0x181f ;  /* 0x0000181fff007424 */ /* 0x000fe200078e00ff */
[----:B------:R-:W-:Y:S02]  /*152f0*/  MOV R2, 0x15310 ;  /* 0x0001531000027802 */ /* 0x000fe40000000f00 */
[----:B------:R-:W-:Y:S05]  /*15300*/  CALL.REL.NOINC `($__internal_35_$__cuda_sm70_shflsync_idx_p) ;  /* 0x0000128000007944 */ /* 0x000fea0003c00000 */
[----:B------:R-:W-:Y:S01]  /*15310*/  MOV R8, R0 ;  /* 0x0000000000087202 */ /* 0x000fe20000000f00 */
[----:B------:R-:W-:Y:S05]  /*15320*/  BRA `(.L_x_1766) ;  /* 0xfffed65000007947 */ /* 0x000fea000383ffff */
.L_x_1644:
[----:B------:R-:W-:Y:S01]  /*15330*/  IMAD.MOV.U32 R5, RZ, RZ, R13 ;  /* 0x000000ffff057224 */ /* 0x000fe200078e000d */
[----:B------:R-:W-:Y:S01]  /*15340*/  MOV R3, RZ ;  /* 0x000000ff00037202 */ /* 0x000fe20000000f00 */
[----:B------:R-:W-:Y:S01]  /*15350*/  IMAD.MOV.U32 R0, RZ, RZ, 0x181f ;  /* 0x0000181fff007424 */ /* 0x000fe200078e00ff */
[----:B------:R-:W-:Y:S02]  /*15360*/  MOV R2, 0x15380 ;  /* 0x0001538000027802 */ /* 0x000fe40000000f00 */
[----:B-12---:R-:W-:Y:S05]  /*15370*/  CALL.REL.NOINC `($__internal_35_$__cuda_sm70_shflsync_idx_p) ;  /* 0x0000121000007944 */ /* 0x006fea0003c00000 */
[----:B------:R-:W-:Y:S05]  /*15380*/  BRA `(.L_x_1767) ;  /* 0xfffed61000007947 */ /* 0x000fea000383ffff */
.L_x_1647:
[----:B--2---:R-:W-:Y:S01]  /*15390*/  IMAD.MOV.U32 R5, RZ, RZ, R9 ;  /* 0x000000ffff057224 */ /* 0x004fe200078e0009 */
[----:B------:R-:W-:Y:S01]  /*153a0*/  MOV R3, 0x1 ;  /* 0x0000000100037802 */ /* 0x000fe20000000f00 */
[----:B----4-:R-:W-:Y:S01]  /*153b0*/  IMAD.MOV.U32 R0, RZ, RZ, 0x181f ;  /* 0x0000181fff007424 */ /* 0x010fe200078e00ff */
[----:B------:R-:W-:-:S02]  /*153c0*/  MOV R2, 0x153e0 ;  /* 0x000153e000027802 */ /* 0x000fc40000000f00 */
[----:B-1-3--:R-:W-:Y:S05]  /*153d0*/  CALL.REL.NOINC `($__internal_35_$__cuda_sm70_shflsync_idx_p) ;  /* 0x000011b000007944 */ /* 0x00afea0003c00000 */
[----:B------:R-:W-:Y:S01]  /*153e0*/  IMAD.MOV.U32 R8, RZ, RZ, R0 ;  /* 0x000000ffff087224 */ /* 0x000fe200078e0000 */
[----:B------:R-:W-:Y:S01]  /*153f0*/  MOV R3, 0x1 ;  /* 0x0000000100037802 */ /* 0x000fe20000000f00 */
[----:B------:R-:W-:Y:S01]  /*15400*/  IMAD.MOV.U32 R5, RZ, RZ, R13 ;  /* 0x000000ffff057224 */ /* 0x000fe200078e000d */
[----:B------:R-:W-:-:S02]  /*15410*/  MOV R0, 0x181f ;  /* 0x0000181f00007802 */ /* 0x000fc40000000f00 */
[----:B------:R-:W-:Y:S02]  /*15420*/  MOV R2, 0x15440 ;  /* 0x0001544000027802 */ /* 0x000fe40000000f00 */
[----:B------:R-:W-:Y:S05]  /*15430*/  CALL.REL.NOINC `($__internal_35_$__cuda_sm70_shflsync_idx_p) ;  /* 0x0000115000007944 */ /* 0x000fea0003c00000 */
[----:B------:R-:W-:Y:S05]  /*15440*/  BRA `(.L_x_1768) ;  /* 0xfffed6a000007947 */ /* 0x000fea000383ffff */
.L_x_1650:
[----:B-1----:R-:W-:Y:S01]  /*15450*/  IMAD.MOV.U32 R5, RZ, RZ, R9 ;  /* 0x000000ffff057224 */ /* 0x002fe200078e0009 */
[----:B------:R-:W-:Y:S01]  /*15460*/  MOV R3, 0x2 ;  /* 0x0000000200037802 */ /* 0x000fe20000000f00 */
[----:B----4-:R-:W-:Y:S01]  /*15470*/  IMAD.MOV.U32 R0, RZ, RZ, 0x181f ;  /* 0x0000181fff007424 */ /* 0x010fe200078e00ff */
[----:B------:R-:W-:Y:S02]  /*15480*/  MOV R2, 0x154a0 ;  /* 0x000154a000027802 */ /* 0x000fe40000000f00 */
[----:B--23--:R-:W-:Y:S05]  /*15490*/  CALL.REL.NOINC `($__internal_35_$__cuda_sm70_shflsync_idx_p) ;  /* 0x000010f000007944 */ /* 0x00cfea0003c00000 */
[----:B------:R-:W-:Y:S01]  /*154a0*/  MOV R8, R0 ;  /* 0x0000000000087202 */ /* 0x000fe20000000f00 */
[----:B------:R-:W-:Y:S05]  /*154b0*/  BRA `(.L_x_1769) ;  /* 0xfffed77000007947 */ /* 0x000fea000383ffff */
.L_x_1651:
[----:B------:R-:W-:Y:S01]  /*154c0*/  IMAD.MOV.U32 R5, RZ, RZ, R13 ;  /* 0x000000ffff057224 */ /* 0x000fe200078e000d */
[----:B------:R-:W-:Y:S01]  /*154d0*/  MOV R3, 0x2 ;  /* 0x0000000200037802 */ /* 0x000fe20000000f00 */
[----:B----4-:R-:W-:Y:S01]  /*154e0*/  IMAD.MOV.U32 R0, RZ, RZ, 0x181f ;  /* 0x0000181fff007424 */ /* 0x010fe200078e00ff */
[----:B------:R-:W-:Y:S02]  /*154f0*/  MOV R2, 0x15510 ;  /* 0x0001551000027802 */ /* 0x000fe40000000f00 */
[----:B-123--:R-:W-:Y:S05]  /*15500*/  CALL.REL.NOINC `($__internal_35_$__cuda_sm70_shflsync_idx_p) ;  /* 0x0000108000007944 */ /* 0x00efea0003c00000 */
[----:B------:R-:W-:Y:S05]  /*15510*/  BRA `(.L_x_1770) ;  /* 0xfffed73000007947 */ /* 0x000fea000383ffff */
.L_x_1654:
[----:B-1----:R-:W-:Y:S01]  /*15520*/  IMAD.MOV.U32 R5, RZ, RZ, R9 ;  /* 0x000000ffff057224 */ /* 0x002fe200078e0009 */
[----:B------:R-:W-:Y:S01]  /*15530*/  MOV R3, 0x3 ;  /* 0x0000000300037802 */ /* 0x000fe20000000f00 */
[----:B------:R-:W-:Y:S01]  /*15540*/  IMAD.MOV.U32 R0, RZ, RZ, 0x181f ;  /* 0x0000181fff007424 */ /* 0x000fe200078e00ff */
[----:B------:R-:W-:-:S02]  /*15550*/  MOV R2, 0x15570 ;  /* 0x0001557000027802 */ /* 0x000fc40000000f00 */
[----:B--234-:R-:W-:Y:S05]  /*15560*/  CALL.REL.NOINC `($__internal_35_$__cuda_sm70_shflsync_idx_p) ;  /* 0x0000102000007944 */ /* 0x01cfea0003c00000 */
[----:B------:R-:W-:Y:S01]  /*15570*/  IMAD.MOV.U32 R8, RZ, RZ, R0 ;  /* 0x000000ffff087224 */ /* 0x000fe200078e0000 */
[----:B------:R-:W-:Y:S01]  /*15580*/  MOV R3, 0x3 ;  /* 0x0000000300037802 */ /* 0x000fe20000000f00 */
[----:B------:R-:W-:Y:S01]  /*15590*/  IMAD.MOV.U32 R5, RZ, RZ, R13 ;  /* 0x000000ffff057224 */ /* 0x000fe200078e000d */
[----:B------:R-:W-:-:S02]  /*155a0*/  MOV R0, 0x181f ;  /* 0x0000181f00007802 */ /* 0x000fc40000000f00 */
[----:B------:R-:W-:Y:S02]  /*155b0*/  MOV R2, 0x155d0 ;  /* 0x000155d000027802 */ /* 0x000fe40000000f00 */
[----:B------:R-:W-:Y:S05]  /*155c0*/  CALL.REL.NOINC `($__internal_35_$__cuda_sm70_shflsync_idx_p) ;  /* 0x00000fc000007944 */ /* 0x000fea0003c00000 */
[----:B------:R-:W-:Y:S05]  /*155d0*/  BRA `(.L_x_1771) ;  /* 0xfffed7c000007947 */ /* 0x000fea000383ffff */
.L_x_1699:
[----:B------:R-:W-:Y:S01]  /*155e0*/  IMAD.MOV.U32 R2, RZ, RZ, R212 ;  /* 0x000000ffff027224 */ /* 0x000fe200078e00d4 */
[----:B------:R-:W-:Y:S02]  /*155f0*/  MOV R5, 0x2 ;  /* 0x0000000200057802 */ /* 0x000fe40000000f00 */
[----:B------:R-:W-:Y:S02]  /*15600*/  MOV R3, 0x15620 ;  /* 0x0001562000037802 */ /* 0x000fe40000000f00 */
[----:B------:R-:W-:Y:S05]  /*15610*/  CALL.REL.NOINC `($__internal_34_$__cuda_sm70_shflsync_bfly_p) ;  /* 0x00000f2000007944 */ /* 0x000fea0003c00000 */
[----:B------:R-:W-:Y:S01]  /*15620*/  MOV R0, R5 ;  /* 0x0000000500007202 */ /* 0x000fe20000000f00 */
[----:B------:R-:W-:Y:S05]  /*15630*/  BRA `(.L_x_1772) ;  /* 0xffffad7000007947 */ /* 0x000fea000383ffff */
.L_x_1700:
[----:B------:R-:W-:Y:S01]  /*15640*/  IMAD.MOV.U32 R2, RZ, RZ, R0 ;  /* 0x000000ffff027224 */ /* 0x000fe200078e0000 */
[----:B------:R-:W-:Y:S02]  /*15650*/  MOV R5, 0x1 ;  /* 0x0000000100057802 */ /* 0x000fe40000000f00 */
[----:B------:R-:W-:Y:S02]  /*15660*/  MOV R3, 0x15680 ;  /* 0x0001568000037802 */ /* 0x000fe40000000f00 */
[----:B-1----:R-:W-:Y:S05]  /*15670*/  CALL.REL.NOINC `($__internal_34_$__cuda_sm70_shflsync_bfly_p) ;  /* 0x00000ec000007944 */ /* 0x002fea0003c00000 */
[----:B------:R-:W-:Y:S01]  /*15680*/  FADD.FTZ R0, R0, R5 ;  /* 0x0000000500007221 */ /* 0x000fe20000010000 */
[----:B------:R-:W-:Y:S02]  /*15690*/  MOV R2, R213 ;  /* 0x000000d500027202 */ /* 0x000fe40000000f00 */
[----:B------:R-:W-:-:S02]  /*156a0*/  MOV R5, 0x2 ;  /* 0x0000000200057802 */ /* 0x000fc40000000f00 */
[----:B------:R-:W-:Y:S02]  /*156b0*/  MOV R3, 0x156d0 ;  /* 0x000156d000037802 */ /* 0x000fe40000000f00 */
[----:B------:R-:W-:Y:S05]  /*156c0*/  CALL.REL.NOINC `($__internal_34_$__cuda_sm70_shflsync_bfly_p) ;  /* 0x00000e7000007944 */ /* 0x000fea0003c00000 */
[----:B------:R-:W-:Y:S01]  /*156d0*/  FADD.FTZ R4, R213, R5 ;  /* 0x00000005d5047221 */ /* 0x000fe20000010000 */
[----:B------:R-:W-:Y:S02]  /*156e0*/  MOV R5, 0x1 ;  /* 0x0000000100057802 */ /* 0x000fe40000000f00 */
[----:B------:R-:W-:Y:S02]  /*156f0*/  MOV R3, 0x15720 ;  /* 0x0001572000037802 */ /* 0x000fe40000000f00 */
[----:B------:R-:W-:Y:S02]  /*15700*/  MOV R2, R4 ;  /* 0x0000000400027202 */ /* 0x000fe40000000f00 */
[----:B------:R-:W-:Y:S05]  /*15710*/  CALL.REL.NOINC `($__internal_34_$__cuda_sm70_shflsync_bfly_p) ;  /* 0x00000e2000007944 */ /* 0x000fea0003c00000 */
[----:B------:R-:W-:Y:S01]  /*15720*/  MOV R3, R5 ;  /* 0x0000000500037202 */ /* 0x000fe20000000f00 */
[----:B------:R-:W-:Y:S05]  /*15730*/  BRA `(.L_x_1773) ;  /* 0xfffface000007947 */ /* 0x000fea000383ffff */
.L_x_1707:
[----:B-1234-:R-:W-:Y:S01]  /*15740*/  IMAD.MOV.U32 R5, RZ, RZ, R9 ;  /* 0x000000ffff057224 */ /* 0x01efe200078e0009 */
[----:B------:R-:W-:Y:S01]  /*15750*/  MOV R3, RZ ;  /* 0x000000ff00037202 */ /* 0x000fe20000000f00 */
[----:B------:R-:W-:Y:S01]  /*15760*/  IMAD.MOV.U32 R0, RZ, RZ, 0x181f ;  /* 0x0000181fff007424 */ /* 0x000fe200078e00ff */
[----:B------:R-:W-:Y:S02]  /*15770*/  MOV R2, 0x15790 ;  /* 0x0001579000027802 */ /* 0x000fe40000000f00 */
[----:B------:R-:W-:Y:S05]  /*15780*/  CALL.REL.NOINC `($__internal_35_$__cuda_sm70_shflsync_idx_p) ;  /* 0x00000e0000007944 */ /* 0x000fea0003c00000 */
[----:B------:R-:W-:Y:S01]  /*15790*/  MOV R8, R0 ;  /* 0x0000000000087202 */ /* 0x000fe20000000f00 */
[----:B------:R-:W-:Y:S05]  /*157a0*/  BRA `(.L_x_1774) ;  /* 0xffffc48000007947 */ /* 0x000fea000383ffff */
.L_x_1708:
[----:B------:R-:W-:Y:S01]  /*157b0*/  IMAD.MOV.U32 R5, RZ, RZ, R12 ;  /* 0x000000ffff057224 */ /* 0x000fe200078e000c */
[----:B------:R-:W-:Y:S01]  /*157c0*/  MOV R3, RZ ;  /* 0x000000ff00037202 */ /* 0x000fe20000000f00 */
[----:B------:R-:W-:Y:S01]  /*157d0*/  IMAD.MOV.U32 R0, RZ, RZ, 0x181f ;  /* 0x0000181fff007424 */ /* 0x000fe200078e00ff */
[----:B------:R-:W-:-:S02]  /*157e0*/  MOV R2, 0x15800 ;  /* 0x0001580000027802 */ /* 0x000fc40000000f00 */
[----:B-12---:R-:W-:Y:S05]  /*157f0*/  CALL.REL.NOINC `($__internal_35_$__cuda_sm70_shflsync_idx_p) ;  /* 0x00000d9000007944 */ /* 0x006fea0003c00000 */
[----:B------:R-:W-:Y:S05]  /*15800*/  BRA `(.L_x_1775) ;  /* 0xffffc44000007947 */ /* 0x000fea000383ffff */
.L_x_1711:
        /* <DEDUP_REMOVED lines=12> */
.L_x_1714:
[----:B-1----:R-:W-:Y:S01]  /*158d0*/  IMAD.MOV.U32 R5, RZ, RZ, R9 ;  /* 0x000000ffff057224 */ /* 0x002fe200078e0009 */
[----:B------:R-:W-:Y:S01]  /*158e0*/  MOV R3, 0x2 ;  /* 0x0000000200037802 */ /* 0x000fe20000000f00 */
[----:B----4-:R-:W-:Y:S01]  /*158f0*/  IMAD.MOV.U32 R0, RZ, RZ, 0x181f ;  /* 0x0000181fff007424 */ /* 0x010fe200078e00ff */
[----:B------:R-:W-:Y:S02]  /*15900*/  MOV R2, 0x15920 ;  /* 0x0001592000027802 */ /* 0x000fe40000000f00 */
[----:B--23--:R-:W-:Y:S05]  /*15910*/  CALL.REL.NOINC `($__internal_35_$__cuda_sm70_shflsync_idx_p) ;  /* 0x00000c7000007944 */ /* 0x00cfea0003c00000 */
[----:B------:R-:W-:Y:S01]  /*15920*/  MOV R8, R0 ;  /* 0x0000000000087202 */ /* 0x000fe20000000f00 */
[----:B------:R-:W-:Y:S05]  /*15930*/  BRA `(.L_x_1777) ;  /* 0xffffc57000007947 */ /* 0x000fea000383ffff */
.L_x_1715:
[----:B------:R-:W-:Y:S01]  /*15940*/  IMAD.MOV.U32 R5, RZ, RZ, R12 ;  /* 0x000000ffff057224 */ /* 0x000fe200078e000c */
[----:B------:R-:W-:Y:S01]  /*15950*/  MOV R3, 0x2 ;  /* 0x0000000200037802 */ /* 0x000fe20000000f00 */
[----:B----4-:R-:W-:Y:S01]  /*15960*/  IMAD.MOV.U32 R0, RZ, RZ, 0x181f ;  /* 0x0000181fff007424 */ /* 0x010fe200078e00ff */
[----:B------:R-:W-:Y:S02]  /*15970*/  MOV R2, 0x15990 ;  /* 0x0001599000027802 */ /* 0x000fe40000000f00 */
[----:B-123--:R-:W-:Y:S05]  /*15980*/  CALL.REL.NOINC `($__internal_35_$__cuda_sm70_shflsync_idx_p) ;  /* 0x00000c0000007944 */ /* 0x00efea0003c00000 */
[----:B------:R-:W-:Y:S05]  /*15990*/  BRA `(.L_x_1778) ;  /* 0xffffc53000007947 */ /* 0x000fea000383ffff */
.L_x_1718:
        /* <DEDUP_REMOVED lines=12> */
.L_x_1720:
[----:B------:R-:W-:Y:S01]  /*15a60*/  IMAD.MOV.U32 R5, RZ, RZ, R35 ;  /* 0x000000ffff057224 */ /* 0x000fe200078e0023 */
[----:B------:R-:W-:Y:S01]  /*15a70*/  MOV R3, RZ ;  /* 0x000000ff00037202 */ /* 0x000fe20000000f00 */
[----:B------:R-:W-:Y:S01]  /*15a80*/  IMAD.MOV.U32 R0, RZ, RZ, 0x1c1f ;  /* 0x00001c1fff007424 */ /* 0x000fe200078e00ff */
[----:B------:R-:W-:Y:S02]  /*15a90*/  MOV R2, 0x15ab0 ;  /* 0x00015ab000027802 */ /* 0x000fe40000000f00 */
[----:B------:R-:W-:Y:S05]  /*15aa0*/  CALL.REL.NOINC `($__internal_35_$__cuda_sm70_shflsync_idx_p) ;  /* 0x00000ae000007944 */ /* 0x000fea0003c00000 */
[----:B------:R-:W-:Y:S01]  /*15ab0*/  MOV R4, R0 ;  /* 0x0000000000047202 */ /* 0x000fe20000000f00 */
[----:B------:R-:W-:Y:S05]  /*15ac0*/  BRA `(.L_x_1780) ;  /* 0xffffc86000007947 */ /* 0x000fea000383ffff */
.L_x_1721:
[----:B------:R-:W-:Y:S01]  /*15ad0*/  IMAD.MOV.U32 R5, RZ, RZ, R37 ;  /* 0x000000ffff057224 */ /* 0x000fe200078e0025 */
[----:B------:R-:W-:Y:S01]  /*15ae0*/  MOV R3, RZ ;  /* 0x000000ff00037202 */ /* 0x000fe20000000f00 */
[----:B------:R-:W-:Y:S01]  /*15af0*/  IMAD.MOV.U32 R0, RZ, RZ, 0x1c1f ;  /* 0x00001c1fff007424 */ /* 0x000fe200078e00ff */
[----:B------:R-:W-:Y:S02]  /*15b00*/  MOV R2, 0x15b20 ;  /* 0x00015b2000027802 */ /* 0x000fe40000000f00 */
[----:B-12---:R-:W-:Y:S05]  /*15b10*/  CALL.REL.NOINC `($__internal_35_$__cuda_sm70_shflsync_idx_p) ;  /* 0x00000a7000007944 */ /* 0x006fea0003c00000 */
[----:B------:R-:W-:Y:S05]  /*15b20*/  BRA `(.L_x_1781) ;  /* 0xffffc82000007947 */ /* 0x000fea000383ffff */
.L_x_1724:
[----:B------:R-:W-:Y:S01]  /*15b30*/  IMAD.MOV.U32 R5, RZ, RZ, R35 ;  /* 0x000000ffff057224 */ /* 0x000fe200078e0023 */
[----:B----4-:R-:W-:Y:S01]  /*15b40*/  MOV R3, 0x1 ;  /* 0x0000000100037802 */ /* 0x010fe20000000f00 */
[----:B------:R-:W-:Y:S01]  /*15b50*/  IMAD.MOV.U32 R0, RZ, RZ, 0x1c1f ;  /* 0x00001c1fff007424 */ /* 0x000fe200078e00ff */
[----:B------:R-:W-:-:S02]  /*15b60*/  MOV R2, 0x15b80 ;  /* 0x00015b8000027802 */ /* 0x000fc40000000f00 */
[----:B-123--:R-:W-:Y:S05]  /*15b70*/  CALL.REL.NOINC `($__internal_35_$__cuda_sm70_shflsync_idx_p) ;  /* 0x00000a1000007944 */ /* 0x00efea0003c00000 */
[----:B------:R-:W-:Y:S01]  /*15b80*/  IMAD.MOV.U32 R4, RZ, RZ, R0 ;  /* 0x000000ffff047224 */ /* 0x000fe200078e0000 */
[----:B------:R-:W-:Y:S01]  /*15b90*/  MOV R3, 0x1 ;  /* 0x0000000100037802 */ /* 0x000fe20000000f00 */
[----:B------:R-:W-:Y:S01]  /*15ba0*/  IMAD.MOV.U32 R5, RZ, RZ, R37 ;  /* 0x000000ffff057224 */ /* 0x000fe200078e0025 */
[----:B------:R-:W-:-:S02]  /*15bb0*/  MOV R0, 0x1c1f ;  /* 0x00001c1f00007802 */ /* 0x000fc40000000f00 */
[----:B------:R-:W-:Y:S02]  /*15bc0*/  MOV R2, 0x15be0 ;  /* 0x00015be000027802 */ /* 0x000fe40000000f00 */
[----:B------:R-:W-:Y:S05]  /*15bd0*/  CALL.REL.NOINC `($__internal_35_$__cuda_sm70_shflsync_idx_p) ;  /* 0x000009b000007944 */ /* 0x000fea0003c00000 */
[----:B------:R-:W-:Y:S05]  /*15be0*/  BRA `(.L_x_1782) ;  /* 0xffffd0b000007947 */ /* 0x000fea000383ffff */
.L_x_1728:
[----:B------:R-:W-:Y:S01]  /*15bf0*/  IMAD.MOV.U32 R5, RZ, RZ, R9 ;  /* 0x000000ffff057224 */ /* 0x000fe200078e0009 */
[----:B------:R-:W-:Y:S01]  /*15c00*/  MOV R3, RZ ;  /* 0x000000ff00037202 */ /* 0x000fe20000000f00 */
[----:B------:R-:W-:Y:S01]  /*15c10*/  IMAD.MOV.U32 R0, RZ, RZ, 0x181f ;  /* 0x0000181fff007424 */ /* 0x000fe200078e00ff */
[----:B------:R-:W-:Y:S02]  /*15c20*/  MOV R2, 0x15c40 ;  /* 0x00015c4000027802 */ /* 0x000fe40000000f00 */
[----:B------:R-:W-:Y:S05]  /*15c30*/  CALL.REL.NOINC `($__internal_35_$__cuda_sm70_shflsync_idx_p) ;  /* 0x0000095000007944 */ /* 0x000fea0003c00000 */
[----:B------:R-:W-:Y:S01]  /*15c40*/  MOV R8, R0 ;  /* 0x0000000000087202 */ /* 0x000fe20000000f00 */
[----:B------:R-:W-:Y:S05]  /*15c50*/  BRA `(.L_x_1783) ;  /* 0xffffddb000007947 */ /* 0x000fea000383ffff */
.L_x_1729:
[----:B------:R-:W-:Y:S01]  /*15c60*/  IMAD.MOV.U32 R5, RZ, RZ, R12 ;  /* 0x000000ffff057224 */ /* 0x000fe200078e000c */
[----:B------:R-:W-:Y:S01]  /*15c70*/  MOV R3, RZ ;  /* 0x000000ff00037202 */ /* 0x000fe20000000f00 */
[----:B------:R-:W-:Y:S01]  /*15c80*/  IMAD.MOV.U32 R0, RZ, RZ, 0x181f ;  /* 0x0000181fff007424 */ /* 0x000fe200078e00ff */
[----:B------:R-:W-:Y:S02]  /*15c90*/  MOV R2, 0x15cb0 ;  /* 0x00015cb000027802 */ /* 0x000fe40000000f00 */
[----:B-12---:R-:W-:Y:S05]  /*15ca0*/  CALL.REL.NOINC `($__internal_35_$__cuda_sm70_shflsync_idx_p) ;  /* 0x000008e000007944 */ /* 0x006fea0003c00000 */
[----:B------:R-:W-:Y:S05]  /*15cb0*/  BRA `(.L_x_1784) ;  /* 0xffffdd7000007947 */ /* 0x000fea000383ffff */
.L_x_1732:
        /* <DEDUP_REMOVED lines=12> */
.L_x_1735:
[----:B-1----:R-:W-:Y:S01]  /*15d80*/  IMAD.MOV.U32 R5, RZ, RZ, R9 ;  /* 0x000000ffff057224 */ /* 0x002fe200078e0009 */
[----:B------:R-:W-:Y:S01]  /*15d90*/  MOV R3, 0x2 ;  /* 0x0000000200037802 */ /* 0x000fe20000000f00 */
[----:B----4-:R-:W-:Y:S01]  /*15da0*/  IMAD.MOV.U32 R0, RZ, RZ, 0x181f ;  /* 0x0000181fff007424 */ /* 0x010fe200078e00ff */
[----:B------:R-:W-:Y:S02]  /*15db0*/  MOV R2, 0x15dd0 ;  /* 0x00015dd000027802 */ /* 0x000fe40000000f00 */
[----:B--23--:R-:W-:Y:S05]  /*15dc0*/  CALL.REL.NOINC `($__internal_35_$__cuda_sm70_shflsync_idx_p) ;  /* 0x000007c000007944 */ /* 0x00cfea0003c00000 */
[----:B------:R-:W-:Y:S01]  /*15dd0*/  MOV R8, R0 ;  /* 0x0000000000087202 */ /* 0x000fe20000000f00 */
[----:B------:R-:W-:Y:S05]  /*15de0*/  BRA `(.L_x_1786) ;  /* 0xffffdeb000007947 */ /* 0x000fea000383ffff */
.L_x_1736:
[----:B------:R-:W-:Y:S01]  /*15df0*/  IMAD.MOV.U32 R5, RZ, RZ, R12 ;  /* 0x000000ffff057224 */ /* 0x000fe200078e000c */
[----:B------:R-:W-:Y:S01]  /*15e00*/  MOV R3, 0x2 ;  /* 0x0000000200037802 */ /* 0x000fe20000000f00 */
[----:B----4-:R-:W-:Y:S01]  /*15e10*/  IMAD.MOV.U32 R0, RZ, RZ, 0x181f ;  /* 0x0000181fff007424 */ /* 0x010fe200078e00ff */
[----:B------:R-:W-:Y:S02]  /*15e20*/  MOV R2, 0x15e40 ;  /* 0x00015e4000027802 */ /* 0x000fe40000000f00 */
[----:B-123--:R-:W-:Y:S05]  /*15e30*/  CALL.REL.NOINC `($__internal_35_$__cuda_sm70_shflsync_idx_p) ;  /* 0x0000075000007944 */ /* 0x00efea0003c00000 */
[----:B------:R-:W-:Y:S05]  /*15e40*/  BRA `(.L_x_1787) ;  /* 0xffffde7000007947 */ /* 0x000fea000383ffff */
.L_x_1739:
        /* <DEDUP_REMOVED lines=12> */
.L_x_1741:
[----:B---3--:R-:W-:Y:S01]  /*15f10*/  IMAD.MOV.U32 R5, RZ, RZ, R82 ;  /* 0x000000ffff057224 */ /* 0x008fe200078e0052 */
[----:B------:R-:W-:Y:S01]  /*15f20*/  MOV R3, RZ ;  /* 0x000000ff00037202 */ /* 0x000fe20000000f00 */
[----:B------:R-:W-:Y:S01]  /*15f30*/  IMAD.MOV.U32 R0, RZ, RZ, 0x1f ;  /* 0x0000001fff007424 */ /* 0x000fe200078e00ff */
[----:B------:R-:W-:Y:S02]  /*15f40*/  MOV R2, 0x15f60 ;  /* 0x00015f6000027802 */ /* 0x000fe40000000f00 */
[----:B-12---:R-:W-:Y:S05]  /*15f50*/  CALL.REL.NOINC `($__internal_35_$__cuda_sm70_shflsync_idx_p) ;  /* 0x0000063000007944 */ /* 0x006fea0003c00000 */
[----:B------:R-:W-:Y:S01]  /*15f60*/  MOV R9, R0 ;  /* 0x0000000000097202 */ /* 0x000fe20000000f00 */
[----:B------:R-:W-:Y:S05]  /*15f70*/  BRA `(.L_x_1789) ;  /* 0xffffe05000007947 */ /* 0x000fea000383ffff */
.L_x_1742:
[----:B---3--:R-:W-:Y:S01]  /*15f80*/  IMAD.MOV.U32 R5, RZ, RZ, R82 ;  /* 0x000000ffff057224 */ /* 0x008fe200078e0052 */
[----:B------:R-:W-:Y:S01]  /*15f90*/  MOV R3, 0x1 ;  /* 0x0000000100037802 */ /* 0x000fe20000000f00 */
[----:B------:R-:W-:Y:S01]  /*15fa0*/  IMAD.MOV.U32 R0, RZ, RZ, 0x1f ;  /* 0x0000001fff007424 */ /* 0x000fe200078e00ff */
[----:B------:R-:W-:Y:S02]  /*15fb0*/  MOV R2, 0x15fd0 ;  /* 0x00015fd000027802 */ /* 0x000fe40000000f00 */
[----:B-12-4-:R-:W-:Y:S05]  /*15fc0*/  CALL.REL.NOINC `($__internal_35_$__cuda_sm70_shflsync_idx_p) ;  /* 0x000005c000007944 */ /* 0x016fea0003c00000 */
[----:B------:R-:W-:Y:S01]  /*15fd0*/  MOV R8, R0 ;  /* 0x0000000000087202 */ /* 0x000fe20000000f00 */
[----:B------:R-:W-:Y:S05]  /*15fe0*/  BRA `(.L_x_1790) ;  /* 0xffffe00000007947 */ /* 0x000fea000383ffff */
.L_x_1743:
[----:B------:R-:W-:Y:S02]  /*15ff0*/  MOV R2, 0x1 ;  /* 0x0000000100027802 */ /* 0x000fe40000000f00 */
[----:B------:R-:W-:-:S02]  /*16000*/  MOV R3, 0x16020 ;  /* 0x0001602000037802 */ /* 0x000fc40000000f00 */
[----:B--234-:R-:W-:Y:S05]  /*16010*/  CALL.REL.NOINC `($__internal_36_$__cuda_sm70_shflsync_up_p) ;  /* 0x000005c000007944 */ /* 0x01cfea0003c00000 */
[----:B------:R-:W-:Y:S05]  /*16020*/  BRA `(.L_x_1791) ;  /* 0xffffe0e000007947 */ /* 0x000fea000383ffff */
.L_x_1744:
[----:B------:R-:W-:Y:S02]  /*16030*/  MOV R2, 0x2 ;  /* 0x0000000200027802 */ /* 0x000fe40000000f00 */
[----:B------:R-:W-:-:S02]  /*16040*/  MOV R3, 0x16060 ;  /* 0x0001606000037802 */ /* 0x000fc40000000f00 */
[----:B--2-4-:R-:W-:Y:S05]  /*16050*/  CALL.REL.NOINC `($__internal_36_$__cuda_sm70_shflsync_up_p) ;  /* 0x0000058000007944 */ /* 0x014fea0003c00000 */
[----:B------:R-:W-:Y:S01]  /*16060*/  SEL R3, R4, RZ, P1 ;  /* 0x000000ff04037207 */ /* 0x000fe20000800000 */
[----:B------:R-:W-:-:S04]  /*16070*/  IMAD.MOV.U32 R2, RZ, RZ, 0x4 ;  /* 0x00000004ff027424 */ /* 0x000fc800078e00ff */
[----:B------:R-:W-:Y:S01]  /*16080*/  IMAD.IADD R0, R0, 0x1, R3 ;  /* 0x0000000100007824 */ /* 0x000fe200078e0203 */
[----:B------:R-:W-:Y:S02]  /*16090*/  MOV R3, 0x160b0 ;  /* 0x000160b000037802 */ /* 0x000fe40000000f00 */
        /* <DEDUP_REMOVED lines=19> */
.L_x_1748:
[----:B------:R-:W-:Y:S02]  /*161d0*/  MOV R2, 0x1 ;  /* 0x0000000100027802 */ /* 0x000fe40000000f00 */
[----:B------:R-:W-:Y:S02]  /*161e0*/  MOV R3, 0x16200 ;  /* 0x0001620000037802 */ /* 0x000fe40000000f00 */
[----:B------:R-:W-:Y:S05]  /*161f0*/  CALL.REL.NOINC `($__internal_36_$__cuda_sm70_shflsync_up_p) ;  /* 0x000003e000007944 */ /* 0x000fea0003c00000 */
[----:B------:R-:W-:Y:S01]  /*16200*/  MOV R2, R4 ;  /* 0x0000000400027202 */ /* 0x000fe20000000f00 */
[----:B------:R-:W-:Y:S05]  /*16210*/  BRA `(.L_x_1793) ;  /* 0xffffe14000007947 */ /* 0x000fea000383ffff */
.L_x_1749:
[----:B------:R-:W-:Y:S02]  /*16220*/  MOV R2, 0x2 ;  /* 0x0000000200027802 */ /* 0x000fe40000000f00 */
        /* <DEDUP_REMOVED lines=25> */
.L_x_1751:
[----:B------:R-:W-:Y:S02]  /*163c0*/  SEL R0, RZ, 0x1, P0 ;  /* 0x00000001ff007807 */ /* 0x000fe40000000000 */
[----:B------:R-:W-:Y:S02]  /*163d0*/  MOV R2, 0x163f0 ;  /* 0x000163f000027802 */ /* 0x000fe40000000f00 */
[----:B-1----:R-:W-:Y:S05]  /*163e0*/  CALL.REL.NOINC `($__internal_37_$__cuda_sm70_votesync_ballot) ;  /* 0x0000026000007944 */ /* 0x002fea0003c00000 */
[----:B------:R-:W-:Y:S01]  /*163f0*/  MOV R10, R0 ;  /* 0x00000000000a7202 */ /* 0x000fe20000000f00 */
[----:B------:R-:W-:Y:S05]  /*16400*/  BRA `(.L_x_1795) ;  /* 0xffffe0e000007947 */ /* 0x000fea000383ffff */
.L_x_1752:
[----:B------:R-:W-:Y:S01]  /*16410*/  IMAD.MOV.U32 R5, RZ, RZ, R6 ;  /* 0x000000ffff057224 */ /* 0x000fe200078e0006 */
[----:B------:R-:W-:Y:S01]  /*16420*/  MOV R3, R8 ;  /* 0x0000000800037202 */ /* 0x000fe20000000f00 */
[----:B------:R-:W-:Y:S01]  /*16430*/  IMAD.MOV.U32 R0, RZ, RZ, 0x1f ;  /* 0x0000001fff007424 */ /* 0x000fe200078e00ff */
[----:B------:R-:W-:Y:S02]  /*16440*/  MOV R2, 0x16460 ;  /* 0x0001646000027802 */ /* 0x000fe40000000f00 */
[----:B-1----:R-:W-:Y:S05]  /*16450*/  CALL.REL.NOINC `($__internal_35_$__cuda_sm70_shflsync_idx_p) ;  /* 0x0000013000007944 */ /* 0x002fea0003c00000 */
[----:B------:R-:W-:Y:S01]  /*16460*/  IMAD.MOV.U32 R12, RZ, RZ, R0 ;  /* 0x000000ffff0c7224 */ /* 0x000fe200078e0000 */
[----:B------:R-:W-:Y:S01]  /*16470*/  MOV R3, R8 ;  /* 0x0000000800037202 */ /* 0x000fe20000000f00 */
[----:B------:R-:W-:Y:S01]  /*16480*/  IMAD.MOV.U32 R5, RZ, RZ, R7 ;  /* 0x000000ffff057224 */ /* 0x000fe200078e0007 */
[----:B------:R-:W-:Y:S02]  /*16490*/  MOV R0, 0x1f ;  /* 0x0000001f00007802 */ /* 0x000fe40000000f00 */
[----:B------:R-:W-:-:S02]  /*164a0*/  MOV R2, 0x164c0 ;  /* 0x000164c000027802 */ /* 0x000fc40000000f00 */
[----:B------:R-:W-:Y:S05]  /*164b0*/  CALL.REL.NOINC `($__internal_35_$__cuda_sm70_shflsync_idx_p) ;  /* 0x000000d000007944 */ /* 0x000fea0003c00000 */
[----:B------:R-:W-:Y:S01]  /*164c0*/  MOV R7, R0 ;  /* 0x0000000000077202 */ /* 0x000fe20000000f00 */
[----:B------:R-:W-:Y:S05]  /*164d0*/  BRA `(.L_x_1796) ;  /* 0xffffe06000007947 */ /* 0x000fea000383ffff */
.L_x_1755:
[----:B------:R-:W-:Y:S01]  /*164e0*/  IMAD.MOV.U32 R5, RZ, RZ, R4 ;  /* 0x000000ffff057224 */ /* 0x000fe200078e0004 */
[----:B------:R-:W-:-:S02]  /*164f0*/  MOV R0, 0x1f ;  /* 0x0000001f00007802 */ /* 0x000fc40000000f00 */
[----:B------:R-:W-:Y:S02]  /*16500*/  MOV R2, 0x16520 ;  /* 0x0001652000027802 */ /* 0x000fe40000000f00 */
[----:B-1234-:R-:W-:Y:S05]  /*16510*/  CALL.REL.NOINC `($__internal_35_$__cuda_sm70_shflsync_idx_p) ;  /* 0x0000007000007944 */ /* 0x01efea0003c00000 */
[----:B------:R-:W-:Y:S01]  /*16520*/  MOV R13, R0 ;  /* 0x00000000000d7202 */ /* 0x000fe20000000f00 */
[----:B------:R-:W-:Y:S05]  /*16530*/  BRA `(.L_x_1754) ;  /* 0xffffe06000007947 */ /* 0x000fea000383ffff */
        .weak           $__internal_34_$__cuda_sm70_shflsync_bfly_p
        .type           $__internal_34_$__cuda_sm70_shflsync_bfly_p,@function
        .size           $__internal_34_$__cuda_sm70_shflsync_bfly_p,($__internal_35_$__cuda_sm70_shflsync_idx_p - $__internal_34_$__cuda_sm70_shflsync_bfly_p)
$__internal_34_$__cuda_sm70_shflsync_bfly_p:
[----:B------:R-:W-:Y:S04]  /*16540*/  WARPSYNC R6 ;  /* 0x0000000600007348 */ /* 0x000fe80003800000 */
[----:B------:R1:W2:Y:S02]  /*16550*/  SHFL.BFLY PT, R5, R2, R5, R7 ;  /* 0x0c00000502057389 */ /* 0x0002a400000e0007 */
[----:B-1----:R-:W-:Y:S02]  /*16560*/  MOV R2, R3 ;  /* 0x0000000300027202 */ /* 0x002fe40000000f00 */
[----:B------:R-:W-:-:S04]  /*16570*/  MOV R3, 0x0 ;  /* 0x0000000000037802 */ /* 0x000fc80000000f00 */
[----:B--2---:R-:W-:Y:S05]  /*16580*/  RET.REL.NODEC R2 `(_ZN7cutlass13device_kernelIN5flash19enable_sm80_to_sm89INS1_16FlashAttnFwdSm80INS1_25CollectiveMainloopFwdSm80ILi8ELi2ELb0EN4cute5tupleIJNS5_1CILi128EEENS7_ILi64EEENS7_ILi192EEEEEELi192ENS_10bfloat16_tEfNS_4arch4Sm80ELb0ELb1ELb1ELb1ELb0ELb0ELb1ELb1EEENS1_21CollectiveEpilogueFwdINS6_IJS8_SA_S9_EEENS6_IJNS7_ILi1EEESI_SI_EEESC_SE_Li256ELb1ELb1ELb1ELb0EEENS1_36VarlenDynamicPersistentTileSchedulerILi128ELi64ELi256ELi256ELb1ELb1ELb0ELb1ELb0ELb1EEEEEEEEEvNT_6ParamsE) ;  /* 0xfffe9a7002007950 */ /* 0x004fea0003c3ffff */
        .weak           $__internal_35_$__cuda_sm70_shflsync_idx_p
        .type           $__internal_35_$__cuda_sm70_shflsync_idx_p,@function
        .size           $__internal_35_$__cuda_sm70_shflsync_idx_p,($__internal_36_$__cuda_sm70_shflsync_up_p - $__internal_35_$__cuda_sm70_shflsync_idx_p)
$__internal_35_$__cuda_sm70_shflsync_idx_p:
[----:B------:R-:W-:-:S04]  /*16590*/  MOV R83, 0xffffffff ;  /* 0xffffffff00537802 */ /* 0x000fc80000000f00 */
[----:B------:R-:W-:Y:S04]  /*165a0*/  WARPSYNC R83 ;  /* 0x0000005300007348 */ /* 0x000fe80003800000 */
[----:B------:R1:W2:Y:S02]  /*165b0*/  SHFL.IDX PT, R0, R5, R3, R0 ;  /* 0x0000000305007389 */ /* 0x0002a400000e0000 */
[----:B-1----:R-:W-:-:S04]  /*165c0*/  MOV R3, 0x0 ;  /* 0x0000000000037802 */ /* 0x002fc80000000f00 */
[----:B--2---:R-:W-:Y:S05]  /*165d0*/  RET.REL.NODEC R2 `(_ZN7cutlass13device_kernelIN5flash19enable_sm80_to_sm89INS1_16FlashAttnFwdSm80INS1_25CollectiveMainloopFwdSm80ILi8ELi2ELb0EN4cute5tupleIJNS5_1CILi128EEENS7_ILi64EEENS7_ILi192EEEEEELi192ENS_10bfloat16_tEfNS_4arch4Sm80ELb0ELb1ELb1ELb1ELb0ELb0ELb1ELb1EEENS1_21CollectiveEpilogueFwdINS6_IJS8_SA_S9_EEENS6_IJNS7_ILi1EEESI_SI_EEESC_SE_Li256ELb1ELb1ELb1ELb0EEENS1_36VarlenDynamicPersistentTileSchedulerILi128ELi64ELi256ELi256ELb1ELb1ELb0ELb1ELb0ELb1EEEEEEEEEvNT_6ParamsE) ;  /* 0xfffe9a2002007950 */ /* 0x004fea0003c3ffff */
        .weak           $__internal_36_$__cuda_sm70_shflsync_up_p
        .type           $__internal_36_$__cuda_sm70_shflsync_up_p,@function
        .size           $__internal_36_$__cuda_sm70_shflsync_up_p,($__internal_37_$__cuda_sm70_votesync_ballot - $__internal_36_$__cuda_sm70_shflsync_up_p)
$__internal_36_$__cuda_sm70_shflsync_up_p:
[----:B------:R-:W-:Y:S02]  /*165e0*/  IMAD.MOV.U32 R4, RZ, RZ, RZ ;  /* 0x000000ffff047224 */ /* 0x000fe400078e00ff */
[----:B------:R-:W-:-:S04]  /*165f0*/  IMAD.MOV.U32 R10, RZ, RZ, -0x1 ;  /* 0xffffffffff0a7424 */ /* 0x000fc800078e00ff */
[----:B------:R-:W-:Y:S04]  /*16600*/  WARPSYNC R10 ;  /* 0x0000000a00007348 */ /* 0x000fe80003800000 */
[----:B------:R1:W2:Y:S02]  /*16610*/  SHFL.UP PT, R4, R0, R2, R4 ;  /* 0x0400000200047389 */ /* 0x0002a400000e0004 */
[----:B-1----:R-:W-:Y:S02]  /*16620*/  MOV R2, R3 ;  /* 0x0000000300027202 */ /* 0x002fe40000000f00 */
[----:B------:R-:W-:-:S04]  /*16630*/  MOV R3, 0x0 ;  /* 0x0000000000037802 */ /* 0x000fc80000000f00 */
[----:B--2---:R-:W-:Y:S05]  /*16640*/  RET.REL.NODEC R2 `(_ZN7cutlass13device_kernelIN5flash19enable_sm80_to_sm89INS1_16FlashAttnFwdSm80INS1_25CollectiveMainloopFwdSm80ILi8ELi2ELb0EN4cute5tupleIJNS5_1CILi128EEENS7_ILi64EEENS7_ILi192EEEEEELi192ENS_10bfloat16_tEfNS_4arch4Sm80ELb0ELb1ELb1ELb1ELb0ELb0ELb1ELb1EEENS1_21CollectiveEpilogueFwdINS6_IJS8_SA_S9_EEENS6_IJNS7_ILi1EEESI_SI_EEESC_SE_Li256ELb1ELb1ELb1ELb0EEENS1_36VarlenDynamicPersistentTileSchedulerILi128ELi64ELi256ELi256ELb1ELb1ELb0ELb1ELb0ELb1EEEEEEEEEvNT_6ParamsE) ;  /* 0xfffe99b002007950 */ /* 0x004fea0003c3ffff */
        .weak           $__internal_37_$__cuda_sm70_votesync_ballot
        .type           $__internal_37_$__cuda_sm70_votesync_ballot,@function
        .size           $__internal_37_$__cuda_sm70_votesync_ballot,(.L_x_2514 - $__internal_37_$__cuda_sm70_votesync_ballot)
$__internal_37_$__cuda_sm70_votesync_ballot:
[----:B------:R-:W-:Y:S01]  /*16650*/  ISETP.NE.U32.AND P0, PT, R0, 0x1, PT ;  /* 0x000000010000780c */ /* 0x000fe20003f05070 */
[----:B------:R-:W-:-:S04]  /*16660*/  IMAD.MOV.U32 R3, RZ, RZ, -0x1 ;  /* 0xffffffffff037424 */ /* 0x000fc800078e00ff */
[----:B------:R-:W-:Y:S08]  /*16670*/  WARPSYNC R3 ;  /* 0x0000000300007348 */ /* 0x000ff00003800000 */
[----:B------:R-:W-:-:S04]  /*16680*/  VOTE.ANY R0, PT, !P0 ;  /* 0x0000000000007806 */ /* 0x000fc800040e0100 */
[----:B------:R-:W-:Y:S01]  /*16690*/  LOP3.LUT R0, R0, R3, RZ, 0xc0, !PT ;  /* 0x0000000300007212 */ /* 0x000fe200078ec0ff */
[----:B------:R-:W-:-:S04]  /*166a0*/  IMAD.MOV.U32 R3, RZ, RZ, 0x0 ;  /* 0x00000000ff037424 */ /* 0x000fc800078e00ff */
[----:B------:R-:W-:Y:S05]  /*166b0*/  RET.REL.NODEC R2 `(_ZN7cutlass13device_kernelIN5flash19enable_sm80_to_sm89INS1_16FlashAttnFwdSm80INS1_25CollectiveMainloopFwdSm80ILi8ELi2ELb0EN4cute5tupleIJNS5_1CILi128EEENS7_ILi64EEENS7_ILi192EEEEEELi192ENS_10bfloat16_tEfNS_4arch4Sm80ELb0ELb1ELb1ELb1ELb0ELb0ELb1ELb1EEENS1_21CollectiveEpilogueFwdINS6_IJS8_SA_S9_EEENS6_IJNS7_ILi1EEESI_SI_EEESC_SE_Li256ELb1ELb1ELb1ELb0EEENS1_36VarlenDynamicPersistentTileSchedulerILi128ELi64ELi256ELi256ELb1ELb1ELb0ELb1ELb0ELb1EEEEEEEEEvNT_6ParamsE) ;  /* 0xfffe994002007950 */ /* 0x000fea0003c3ffff */
.L_x_1797:
        /* <DEDUP_REMOVED lines=12> */
.L_x_2514:


//--------------------- .text._ZN7cutlass13device_kernelIN5flash19enable_sm80_to_sm89INS1_16FlashAttnFwdSm80INS1_25CollectiveMainloopFwdSm80ILi8ELi2ELb0EN4cute5tupleIJNS5_1CILi128EEENS7_ILi64EEENS7_ILi192EEEEEELi192ENS_10bfloat16_tEfNS_4arch4Sm80ELb0ELb1ELb1ELb1ELb0ELb1ELb1ELb1EEENS1_21CollectiveEpilogueFwdINS6_IJS8_SA_S9_EEENS6_IJNS7_ILi1EEESI_SI_EEESC_SE_Li256ELb1ELb1ELb1ELb0EEENS1_36VarlenDynamicPersistentTileSchedulerILi128ELi64ELi256ELi256ELb1ELb1ELb0ELb1ELb0ELb1EEEEEEEEEvNT_6ParamsE --------------------------
	.section	.text._ZN7cutlass13device_kernelIN5flash19enable_sm80_to_sm89INS1_16FlashAttnFwdSm80INS1_25CollectiveMainloopFwdSm80ILi8ELi2ELb0EN4cute5tupleIJNS5_1CILi128EEENS7_ILi64EEENS7_ILi192EEEEEELi192ENS_10bfloat16_tEfNS_4arch4Sm80ELb0ELb1ELb1ELb1ELb0ELb1ELb1ELb1EEENS1_21CollectiveEpilogueFwdINS6_IJS8_SA_S9_EEENS6_IJNS7_ILi1EEESI_SI_EEESC_SE_Li256ELb1ELb1ELb1ELb0EEENS1_36VarlenDynamicPersistentTileSchedulerILi128ELi64ELi256ELi256ELb1ELb1ELb0ELb1ELb0ELb1EEEEEEEEEvNT_6ParamsE,"ax",@progbits
	.sectioninfo	@"SHI_REGISTERS=255"
	.align	128
.text._ZN7cutlass13device_kernelIN5flash19enable_sm80_to_sm89INS1_16FlashAttnFwdSm80INS1_25CollectiveMainloopFwdSm80ILi8ELi2ELb0EN4cute5tupleIJNS5_1CILi128EEENS7_ILi64EEENS7_ILi192EEEEEELi192ENS_10bfloat16_tEfNS_4arch4Sm80ELb0ELb1ELb1ELb1ELb0ELb1ELb1ELb1EEENS1_21CollectiveEpilogueFwdINS6_IJS8_SA_S9_EEENS6_IJNS7_ILi1EEESI_SI_EEESC_SE_Li256ELb1ELb1ELb1ELb0EEENS1_36VarlenDynamicPersistentTileSchedulerILi128ELi64ELi256ELi256ELb1ELb1ELb0ELb1ELb0ELb1EEEEEEEEEvNT_6ParamsE:
        .type           _ZN7cutlass13device_kernelIN5flash19enable_sm80_to_sm89INS1_16FlashAttnFwdSm80INS1_25CollectiveMainloopFwdSm80ILi8ELi2ELb0EN4cute5tupleIJNS5_1CILi128EEENS7_ILi64EEENS7_ILi192EEEEEELi192ENS_10bfloat16_tEfNS_4arch4Sm80ELb0ELb1ELb1ELb1ELb0ELb1ELb1ELb1EEENS1_21CollectiveEpilogueFwdINS6_IJS8_SA_S9_EEENS6_IJNS7_ILi1EEESI_SI_EEESC_SE_Li256ELb1ELb1ELb1ELb0EEENS1_36VarlenDynamicPersistentTileSchedulerILi128ELi64ELi256ELi256ELb1ELb1ELb0ELb1ELb0ELb1EEEEEEEEEvNT_6ParamsE,@function
        .size           _ZN7cutlass13device_kernelIN5flash19enable_sm80_to_sm89INS1_16FlashAttnFwdSm80INS1_25CollectiveMainloopFwdSm80ILi8ELi2ELb0EN4cute5tupleIJNS5_1CILi128EEENS7_ILi64EEENS7_ILi192EEEEEELi192ENS_10bfloat16_tEfNS_4arch4Sm80ELb0ELb1ELb1ELb1ELb0ELb1ELb1ELb1EEENS1_21CollectiveEpilogueFwdINS6_IJS8_SA_S9_EEENS6_IJNS7_ILi1EEESI_SI_EEESC_SE_Li256ELb1ELb1ELb1ELb0EEENS1_36VarlenDynamicPersistentTileSchedulerILi128ELi64ELi256ELi256ELb1ELb1ELb0ELb1ELb0ELb1EEEEEEEEEvNT_6ParamsE,(.L_x_2519 - _ZN7cutlass13device_kernelIN5flash19enable_sm80_to_sm89INS1_16FlashAttnFwdSm80INS1_25CollectiveMainloopFwdSm80ILi8ELi2ELb0EN4cute5tupleIJNS5_1CILi128EEENS7_ILi64EEENS7_ILi192EEEEEELi192ENS_10bfloat16_tEfNS_4arch4Sm80ELb0ELb1ELb1ELb1ELb0ELb1ELb1ELb1EEENS1_21CollectiveEpilogueFwdINS6_IJS8_SA_S9_EEENS6_IJNS7_ILi1EEESI_SI_EEESC_SE_Li256ELb1ELb1ELb1ELb0EEENS1_36VarlenDynamicPersistentTileSchedulerILi128ELi64ELi256ELi256ELb1ELb1ELb0ELb1ELb0ELb1EEEEEEEEEvNT_6ParamsE)
        .other          _ZN7cutlass13device_kernelIN5flash19enable_sm80_to_sm89INS1_16FlashAttnFwdSm80INS1_25CollectiveMainloopFwdSm80ILi8ELi2ELb0EN4cute5tupleIJNS5_1CILi128EEENS7_ILi64EEENS7_ILi192EEEEEELi192ENS_10bfloat16_tEfNS_4arch4Sm80ELb0ELb1ELb1ELb1ELb0ELb1ELb1ELb1EEENS1_21CollectiveEpilogueFwdINS6_IJS8_SA_S9_EEENS6_IJNS7_ILi1EEESI_SI_EEESC_SE_Li256ELb1ELb1ELb1ELb0EEENS1_36VarlenDynamicPersistentTileSchedulerILi128ELi64ELi256ELi256ELb1ELb1ELb0ELb1ELb0ELb1EEEEEEEEEvNT_6ParamsE,@"STO_CUDA_ENTRY STV_DEFAULT"
_ZN7cutlass13device_kernelIN5flash19enable_sm80_to_sm89INS1_16FlashAttnFwdSm80INS1_25CollectiveMainloopFwdSm80ILi8ELi2ELb0EN4cute5tupleIJNS5_1CILi128EEENS7_ILi64EEENS7_ILi192EEEEEELi192ENS_10bfloat16_tEfNS_4arch4Sm80ELb0ELb1ELb1ELb1ELb0ELb1ELb1ELb1EEENS1_21CollectiveEpilogueFwdINS6_IJS8_SA_S9_EEENS6_IJNS7_ILi1EEESI_SI_EEESC_SE_Li256ELb1ELb1ELb1ELb0EEENS1_36VarlenDynamicPersistentTileSchedulerILi128ELi64ELi256ELi256ELb1ELb1ELb0ELb1ELb0ELb1EEEEEEEEEvNT_6ParamsE:
[----:B------:R-:W-:-:S03]  /*0000*/  MOV R1, c[0x0][0x28] ;  /* 0x00000a0000017a02 */ /* 0x000fc60000000f00 */
[----:B------:R-:W1:Y:S01]  /*0010*/  S2R R2, SR_TID.X ;  /* 0x0000000000027919 */ /* 0x000e620000002100 */
[----:B------:R-:W-:Y:S01]  /*0020*/  IADD3 R1, R1, -0xa0, RZ ;  /* 0xffffff6001017810 */ /* 0x000fe20007ffe0ff */
[----:B------:R-:W-:-:S03]  /*0030*/  ULDC.64 UR14, c[0x0][0x118] ;  /* 0x00004600000e7ab9 */ /* 0x000fc60000000a00 */
[----:B------:R2:W3:Y:S01]  /*0040*/  R2UR UR4, R1 ;  /* 0x00000000010473c2 */ /* 0x0004e200000e0000 */
[----:B-1----:R-:W-:-:S06]  /*0050*/  SHF.R.U32.HI R0, RZ, 0x5, R2 ;  /* 0x00000005ff007819 */ /* 0x002fcc0000011602 */
[----:B------:R-:W1:Y:S02]  /*0060*/  SHFL.IDX PT, R0, R0, RZ, 0x1f ;  /* 0x00001fff00007589 */ /* 0x000e6400000e0000 */
[----:B-1----:R-:W1:Y:S02]  /*0070*/  R2UR UR13, R0 ;  /* 0x00000000000d73c2 */ /* 0x002e6400000e0000 */
[----:B-1----:R-:W-:-:S13]  /*0080*/  ISETP.NE.AND P0, PT, RZ, UR13, PT ;  /* 0x0000000dff007c0c */ /* 0x002fda000bf05270 */
[----:B------:R-:W-:Y:S06]  /*0090*/  @P0 BAR.SYNC.DEFER_BLOCKING 0x5, 0x100 ;  /* 0x0144000000000b1d */ /* 0x000fec0000010000 */
[----:B------:R-:W1:Y:S02]  /*00a0*/  @P0 LDS.128 R4, [0x24100] ;  /* 0x02410000ff040984 */ /* 0x000e640000000c00 */
[----:B-1----:R-:W-:Y:S01]  /*00b0*/  @P0 IMAD.MOV.U32 R0, RZ, RZ, R5 ;  /* 0x000000ffff000224 */ /* 0x002fe200078e0005 */
[----:B------:R-:W-:Y:S01]  /*00c0*/  @P0 MOV R219, R7 ;  /* 0x0000000700db0202 */ /* 0x000fe20000000f00 */
[----:B------:R-:W-:-:S02]  /*00d0*/  @P0 IMAD.MOV.U32 R216, RZ, RZ, R4 ;  /* 0x000000ffffd80224 */ /* 0x000fc400078e0004 */
[----:B------:R-:W-:Y:S01]  /*00e0*/  @P0 IMAD.MOV.U32 R218, RZ, RZ, R6 ;  /* 0x000000ffffda0224 */ /* 0x000fe200078e0006 */
[----:B------:R2:W-:Y:S02]  /*00f0*/  @P0 STL [R1+0x80], R0 ;  /* 0x0000800001000387 */ /* 0x0005e40000100800 */
[----:B------:R-:W-:Y:S02]  /*0100*/  @P0 MOV R230, R216 ;  /* 0x000000d800e60202 */ /* 0x000fe40000000f00 */
[----:B------:R-:W-:Y:S06]  /*0110*/  @P0 BAR.ARV 0x4, 0x100 ;  /* 0x0104000000000b1d */ /* 0x000fec0000002000 */
[----:B------:R-:W-:Y:S05]  /*0120*/  @P0 BRA `(.L_x_1798) ;  /* 0x00000fa000000947 */ /* 0x000fea0003800000 */
[----:B---3--:R-:W-:Y:S01]  /*0130*/  LOP3.LUT R14, R2, 0x1f, RZ, 0xc0, !PT ;  /* 0x0000001f020e7812 */ /* 0x008fe200078ec0ff */
        /* <DEDUP_REMOVED lines=18> */
[----:B--2---:R-:W2:Y:S02]  /*0260*/  SHFL.UP PT, R0, R4, 0x1, RZ ;  /* 0x0420000004007989 */ /* 0x004ea400000e00ff */
        /* <DEDUP_REMOVED lines=21> */
.L_x_1803:
[----:B------:R-:W-:Y:S01]  /*03c0*/  IADD3 R0, R7, 0x1f, RZ ;  /* 0x0000001f07007810 */ /* 0x000fe20007ffe0ff */
[----:B------:R-:W-:-:S03]  /*03d0*/  IMAD.MOV.U32 R219, RZ, RZ, c[0x0][0x53c] ;  /* 0x00014f00ffdb7624 */ /* 0x000fc600078e00ff */
        /* <DEDUP_REMOVED lines=16> */
.L_x_1983:
        /* <DEDUP_REMOVED lines=16> */
.L_x_1984:
[----:B--2---:R-:W-:-:S05]  /*05e0*/  IMAD R0, R0, c[0x0][0x538], RZ ;  /* 0x00014e0000007a24 */ /* 0x004fca00078e02ff */
[----:B------:R-:W-:-:S04]  /*05f0*/  IADD3 R6, R0, R6, RZ ;  /* 0x0000000600067210 */ /* 0x000fc80007ffe0ff */
[----:B------:R-:W-:-:S13]  /*0600*/  ISETP.GT.AND P0, PT, R6, UR5, PT ;  /* 0x0000000506007c0c */ /* 0x000fda000bf04270 */
[----:B-1----:R-:W-:Y:S05]  /*0610*/  @!P0 BRA `(.L_x_1803) ;  /* 0xfffffda000008947 */ /* 0x002fea000383ffff */
.L_x_1799:
[----:B------:R-:W-:-:S05]  /*0620*/  IADD3 R11, -R0, R6, RZ ;  /* 0x00000006000b7210 */ /* 0x000fca0007ffe1ff */
[----:B------:R-:W-:-:S05]  /*0630*/  IMAD R0, R4, c[0x0][0x538], R11 ;  /* 0x00014e0004007a24 */ /* 0x000fca00078e020b */
[----:B------:R-:W-:Y:S01]  /*0640*/  ISETP.GT.AND P0, PT, R0, UR5, PT ;  /* 0x0000000500007c0c */ /* 0x000fe2000bf04270 */
[----:B------:R-:W-:-:S12]  /*0650*/  BRA.DIV ~URZ, `(.L_x_1804) ;  /* 0x0001bb827f007947 */ /* 0x000fd8000b800000 */
[----:B------:R-:W-:-:S04]  /*0660*/  VOTE.ANY R6, PT, !P0 ;  /* 0x0000000000067806 */ /* 0x000fc800040e0100 */
.L_x_1985:
[----:B------:R-:W1:Y:S02]  /*0670*/  POPC R5, R6 ;  /* 0x0000000600057309 */ /* 0x000e640000000000 */
[----:B-1----:R-:W-:Y:S01]  /*0680*/  IADD3 R219, R5, R7, RZ ;  /* 0x0000000705db7210 */ /* 0x002fe20007ffe0ff */
[----:B------:R-:W-:Y:S05]  /*0690*/  BRA.DIV ~URZ, `(.L_x_1805) ;  /* 0x0001bb927f007947 */ /* 0x000fea000b800000 */
[----:B------:R1:W2:Y:S01]  /*06a0*/  SHFL.IDX PT, R13, R10, R5, 0x1f ;  /* 0x00001f050a0d7589 */ /* 0x0002a200000e0000 */
[----:B------:R-:W-:-:S03]  /*06b0*/  MOV R0, RZ ;  /* 0x000000ff00007202 */ /* 0x000fc60000000f00 */
[----:B------:R1:W3:Y:S04]  /*06c0*/  SHFL.IDX PT, R10, R8, R5, 0x1f ;  /* 0x00001f05080a7589 */ /* 0x0002e800000e0000 */
.L_x_1986:
[----:B------:R-:W-:Y:S01]  /*06d0*/  ISETP.NE.AND P0, PT, R6, RZ, PT ;  /* 0x000000ff0600720c */ /* 0x000fe20003f05270 */
[----:B------:R-:W-:-:S12]  /*06e0*/  BSSY B0, `(.L_x_1806) ;  /* 0x0000005000007945 */ /* 0x000fd80003800000 */
[----:B------:R-:W-:Y:S05]  /*06f0*/  @!P0 BRA `(.L_x_1807) ;  /* 0x0000003000008947 */ /* 0x000fea0003800000 */
[----:B-1----:R-:W-:Y:S01]  /*0700*/  IADD3 R5, R5, -0x1, RZ ;  /* 0xffffffff05057810 */ /* 0x002fe20007ffe0ff */
[----:B------:R-:W-:Y:S05]  /*0710*/  BRA.DIV ~URZ, `(.L_x_1808) ;  /* 0x0001bbf27f007947 */ /* 0x000fea000b800000 */
[----:B------:R1:W4:Y:S02]  /*0720*/  SHFL.IDX PT, R0, R4, R5, 0x1f ;  /* 0x00001f0504007589 */ /* 0x00032400000e0000 */
.L_x_1807:
[----:B------:R-:W-:Y:S05]  /*0730*/  BSYNC B0 ;  /* 0x0000000000007941 */ /* 0x000fea0003800000 */
.L_x_1806:
[----:B---3--:R-:W-:Y:S01]  /*0740*/  ISETP.NE.AND P0, PT, R10, 0x1, PT ;  /* 0x000000010a00780c */ /* 0x008fe20003f05270 */
[----:B----4-:R-:W-:Y:S01]  /*0750*/  IMAD R230, R0, c[0x0][0x538], R11 ;  /* 0x00014e0000e67a24 */ /* 0x010fe200078e020b */
[----:B------:R-:W-:Y:S04]  /*0760*/  BSSY B0, `(.L_x_1809) ;  /* 0x0000085000007945 */ /* 0x000fe80003800000 */
[----:B------:R-:W-:-:S07]  /*0770*/  IADD3 R9, -R230, UR5, RZ ;  /* 0x00000005e6097c10 */ /* 0x000fce000fffe1ff */
[----:B------:R-:W-:Y:S05]  /*0780*/  @!P0 BRA `(.L_x_1810) ;  /* 0x000003e000008947 */ /* 0x000fea0003800000 */
[-C--:B--2---:R-:W-:Y:S02]  /*0790*/  IABS R0, R13.reuse ;  /* 0x0000000d00007213 */ /* 0x084fe40000000000 */
        /* <DEDUP_REMOVED lines=61> */
.L_x_1810:
[----:B------:R-:W-:-:S04]  /*0b70*/  IMAD.MOV.U32 R2, RZ, RZ, 0x4 ;  /* 0x00000004ff027424 */ /* 0x000fc800078e00ff */
[----:B------:R-:W-:-:S05]  /*0b80*/  IMAD.WIDE R2, R219, R2, c[0x0][0x590] ;  /* 0x00016400db027625 */ /* 0x000fca00078e0202 */
[----:B------:R-:W3:Y:S02]  /*0b90*/  LDG.E R7, [R2.64] ;  /* 0x0000000e02077981 */ /* 0x000ee4000c1e1900 */
[----:B--23--:R-:W-:-:S05]  /*0ba0*/  IMAD R11, R7, R13, RZ ;  /* 0x0000000d070b7224 */ /* 0x00cfca00078e02ff */
[-C--:B------:R-:W-:Y:S02]  /*0bb0*/  IABS R0, R11.reuse ;  /* 0x0000000b00007213 */ /* 0x080fe40000000000 */
[----:B-1----:R-:W-:-:S03]  /*0bc0*/  IABS R8, R11 ;  /* 0x0000000b00087213 */ /* 0x002fc60000000000 */
[----:B------:R-:W-:-:S04]  /*0bd0*/  IMAD.MOV.U32 R6, RZ, RZ, R0 ;  /* 0x000000ffff067224 */ /* 0x000fc800078e0000 */
[----:B------:R-:W1:Y:S08]  /*0be0*/  I2F.RP R2, R6 ;  /* 0x0000000600027306 */ /* 0x000e700000209400 */
[----:B-1----:R-:W1:Y:S02]  /*0bf0*/  MUFU.RCP R2, R2 ;  /* 0x0000000200027308 */ /* 0x002e640000001000 */
[----:B-1----:R-:W-:-:S06]  /*0c00*/  IADD3 R2, R2, 0xffffffe, RZ ;  /* 0x0ffffffe02027810 */ /* 0x002fcc0007ffe0ff */
[----:B------:R-:W1:Y:S02]  /*0c10*/  F2I.FTZ.U32.TRUNC.NTZ R3, R2 ;  /* 0x0000000200037305 */ /* 0x000e64000021f000 */
[----:B-1----:R-:W-:Y:S02]  /*0c20*/  IMAD.MOV R0, RZ, RZ, -R3 ;  /* 0x000000ffff007224 */ /* 0x002fe400078e0a03 */
[----:B------:R-:W-:Y:S02]  /*0c30*/  IMAD.MOV.U32 R2, RZ, RZ, RZ ;  /* 0x000000ffff027224 */ /* 0x000fe400078e00ff */
[----:B------:R-:W-:Y:S01]  /*0c40*/  IMAD.MOV.U32 R4, RZ, RZ, R0 ;  /* 0x000000ffff047224 */ /* 0x000fe200078e0000 */
[----:B------:R-:W-:-:S03]  /*0c50*/  IABS R0, R9 ;  /* 0x0000000900007213 */ /* 0x000fc60000000000 */
[----:B------:R-:W-:Y:S01]  /*0c60*/  IMAD R4, R4, R6, RZ ;  /* 0x0000000604047224 */ /* 0x000fe200078e02ff */
[----:B------:R-:W-:-:S03]  /*0c70*/  MOV R5, R0 ;  /* 0x0000000000057202 */ /* 0x000fc60000000f00 */
        /* <DEDUP_REMOVED lines=19> */
[----:B------:R-:W-:-:S04]  /*0db0*/  IMNMX R6, R7, R0, PT ;  /* 0x0000000007067217 */ /* 0x000fc80003800200 */
[-C--:B------:R-:W-:Y:S02]  /*0dc0*/  IABS R0, R6.reuse ;  /* 0x0000000600007213 */ /* 0x080fe40000000000 */
[----:B------:R-:W-:-:S03]  /*0dd0*/  IABS R9, R6 ;  /* 0x0000000600097213 */ /* 0x000fc60000000000 */
[----:B------:R-:W-:-:S04]  /*0de0*/  IMAD.MOV.U32 R5, RZ, RZ, R0 ;  /* 0x000000ffff057224 */ /* 0x000fc800078e0000 */
[----:B------:R-:W1:Y:S08]  /*0df0*/  I2F.RP R2, R5 ;  /* 0x0000000500027306 */ /* 0x000e700000209400 */
[----:B-1----:R-:W1:Y:S02]  /*0e00*/  MUFU.RCP R2, R2 ;  /* 0x0000000200027308 */ /* 0x002e640000001000 */
[----:B-1----:R-:W-:-:S06]  /*0e10*/  IADD3 R2, R2, 0xffffffe, RZ ;  /* 0x0ffffffe02027810 */ /* 0x002fcc0007ffe0ff */
[----:B------:R-:W1:Y:S02]  /*0e20*/  F2I.FTZ.U32.TRUNC.NTZ R3, R2 ;  /* 0x0000000200037305 */ /* 0x000e64000021f000 */
[----:B-1----:R-:W-:Y:S01]  /*0e30*/  IADD3 R0, RZ, -R3, RZ ;  /* 0x80000003ff007210 */ /* 0x002fe20007ffe0ff */
[----:B------:R-:W-:-:S04]  /*0e40*/  IMAD.MOV.U32 R2, RZ, RZ, RZ ;  /* 0x000000ffff027224 */ /* 0x000fc800078e00ff */
[----:B------:R-:W-:Y:S01]  /*0e50*/  IMAD.MOV.U32 R7, RZ, RZ, R0 ;  /* 0x000000ffff077224 */ /* 0x000fe200078e0000 */
[----:B------:R-:W-:-:S03]  /*0e60*/  IABS R0, R8 ;  /* 0x0000000800007213 */ /* 0x000fc60000000000 */
[----:B------:R-:W-:Y:S02]  /*0e70*/  IMAD R7, R7, R5, RZ ;  /* 0x0000000507077224 */ /* 0x000fe400078e02ff */
        /* <DEDUP_REMOVED lines=19> */
.L_x_1811:
[----:B------:R-:W-:Y:S05]  /*0fb0*/  BSYNC B0 ;  /* 0x0000000000007941 */ /* 0x000fea0003800000 */
.L_x_1809:
[----:B------:R-:W-:-:S04]  /*0fc0*/  LOP3.LUT R0, RZ, R0, RZ, 0x33, !PT ;  /* 0x00000000ff007212 */ /* 0x000fc800078e33ff */
[----:B------:R-:W-:-:S05]  /*0fd0*/  IADD3 R0, R0, R13, RZ ;  /* 0x0000000d00007210 */ /* 0x000fca0007ffe0ff */
[----:B------:R1:W-:Y:S01]  /*0fe0*/  STL [R1+0x80], R0 ;  /* 0x0000800001007387 */ /* 0x0003e20000100800 */
[----:B------:R-:W-:Y:S05]  /*0ff0*/  BRA `(.L_x_1812) ;  /* 0x0000003000007947 */ /* 0x000fea0003800000 */
.L_x_1800:
[----:B------:R1:W-:Y:S01]  /*1000*/  STL [R1+0x80], RZ ;  /* 0x000080ff01007387 */ /* 0x0003e20000100800 */
[----:B------:R-:W-:Y:S02]  /*1010*/  MOV R230, UR5 ;  /* 0x0000000500e67c02 */ /* 0x000fe40008000f00 */
[----:B------:R-:W-:-:S03]  /*1020*/  MOV R218, RZ ;  /* 0x000000ff00da7202 */ /* 0x000fc60000000f00 */
.L_x_1812:
[----:B-1----:R-:W2:Y:S01]  /*1030*/  LDL R0, [R1+0x80] ;  /* 0x0000800001007983 */ /* 0x002ea20000100800 */
[----:B------:R-:W-:Y:S01]  /*1040*/  ISETP.NE.AND P0, PT, R14, RZ, PT ;  /* 0x000000ff0e00720c */ /* 0x000fe20003f05270 */
[----:B------:R-:W-:Y:S01]  /*1050*/  IMAD.MOV.U32 R6, RZ, RZ, R218 ;  /* 0x000000ffff067224 */ /* 0x000fe200078e00da */
[----:B------:R-:W-:Y:S01]  /*1060*/  MOV R7, R219 ;  /* 0x000000db00077202 */ /* 0x000fe20000000f00 */
[----:B------:R-:W-:Y:S10]  /*1070*/  WARPSYNC 0xffffffff ;  /* 0xffffffff00007948 */ /* 0x000ff40003800000 */
[----:B------:R-:W-:-:S04]  /*1080*/  @!P0 IMAD.MOV.U32 R216, RZ, RZ, R230 ;  /* 0x000000ffffd88224 */ /* 0x000fc800078e00e6 */
[----:B------:R-:W-:Y:S01]  /*1090*/  IMAD.MOV.U32 R4, RZ, RZ, R216 ;  /* 0x000000ffff047224 */ /* 0x000fe200078e00d8 */
[----:B--2---:R-:W-:-:S05]  /*10a0*/  MOV R5, R0 ;  /* 0x0000000000057202 */ /* 0x004fca0000000f00 */
[----:B------:R1:W-:Y:S04]  /*10b0*/  @!P0 STS.128 [0x24100], R4 ;  /* 0x02410004ff008388 */ /* 0x0003e80000000c00 */
[----:B------:R-:W-:Y:S06]  /*10c0*/  BAR.ARV 0x5, 0x100 ;  /* 0x0144000000007b1d */ /* 0x000fec0000002000 */
.L_x_1798:
[----:B---3--:R-:W-:-:S13]  /*10d0*/  ISETP.GE.AND P0, PT, R219, c[0x0][0x53c], PT ;  /* 0x00014f00db007a0c */ /* 0x008fda0003f06270 */
[----:B------:R-:W-:Y:S05]  /*10e0*/  @P0 EXIT ;  /* 0x000000000000094d */ /* 0x000fea0003800000 */
[----:B------:R-:W3:Y:S01]  /*10f0*/  S2R R15, SR_TID.X ;  /* 0x00000000000f7919 */ /* 0x000ee20000002100 */
[----:B------:R-:W-:Y:S01]  /*1100*/  IMAD.MOV.U32 R157, RZ, RZ, 0x20 ;  /* 0x00000020ff9d7424 */ /* 0x000fe200078e00ff */
[----:B------:R-:W-:Y:S01]  /*1110*/  ULDC UR12, c[0x0][0x20] ;  /* 0x00000800000c7ab9 */ /* 0x000fe20000000800 */
[----:B------:R-:W-:Y:S01]  /*1120*/  IMAD.MOV.U32 R154, RZ, RZ, 0x40 ;  /* 0x00000040ff9a7424 */ /* 0x000fe200078e00ff */
[----:B------:R-:W-:Y:S02]  /*1130*/  UIADD3 UR12, UP0, UR4, UR12, URZ ;  /* 0x0000000c040c7290 */ /* 0x000fe4000ff1e03f */
[----:B------:R-:W-:Y:S02]  /*1140*/  ULDC UR11, c[0x0][0x24] ;  /* 0x00000900000b7ab9 */ /* 0x000fe40000000800 */
[----:B------:R-:W-:Y:S01]  /*1150*/  UIADD3.X UR11, URZ, UR11, URZ, UP0, !UPT ;  /* 0x0000000b3f0b7290 */ /* 0x000fe200087fe43f */
[----:B---3--:R-:W-:-:S04]  /*1160*/  SHF.R.S32.HI R12, RZ, 0x1f, R15 ;  /* 0x0000001fff0c7819 */ /* 0x008fc8000001140f */
[CC--:B--2---:R-:W-:Y:S02]  /*1170*/  LEA.HI R0, R12.reuse, R15.reuse, RZ, 0x4 ;  /* 0x0000000f0c007211 */ /* 0x0c4fe400078f20ff */
[-C--:B------:R-:W-:Y:S02]  /*1180*/  LEA.HI R8, R12, R15.reuse, RZ, 0x3 ;  /* 0x0000000f0c087211 */ /* 0x080fe400078f18ff */
[----:B-1----:R-:W-:Y:S02]  /*1190*/  SHF.R.S32.HI R4, RZ, 0x4, R0 ;  /* 0x00000004ff047819 */ /* 0x002fe40000011400 */
[----:B------:R-:W-:Y:S02]  /*11a0*/  LOP3.LUT R5, R8, 0xfffffff8, RZ, 0xc0, !PT ;  /* 0xfffffff808057812 */ /* 0x000fe400078ec0ff */
[----:B------:R-:W-:Y:S02]  /*11b0*/  SHF.R.S32.HI R224, RZ, 0x3, R8 ;  /* 0x00000003ffe07819 */ /* 0x000fe40000011408 */
[----:B------:R-:W-:Y:S01]  /*11c0*/  LEA.HI R2, R0, R4, RZ, 0x1 ;  /* 0x0000000400027211 */ /* 0x000fe200078f08ff */
[----:B------:R-:W-:Y:S01]  /*11d0*/  IMAD.IADD R234, R15, 0x1, -R5 ;  /* 0x000000010fea7824 */ /* 0x000fe200078e0a05 */
[----:B------:R-:W-:Y:S01]  /*11e0*/  LEA.HI R9, R12, R15, RZ, 0x5 ;  /* 0x0000000f0c097211 */ /* 0x000fe200078f28ff */
[----:B------:R-:W-:Y:S01]  /*11f0*/  IMAD.SHL.U32 R3, R224, 0x40, RZ ;  /* 0x00000040e0037824 */ /* 0x000fe200078e00ff */
[----:B------:R-:W-:Y:S01]  /*1200*/  LOP3.LUT R5, R2, 0xfffffffe, RZ, 0xc0, !PT ;  /* 0xfffffffe02057812 */ /* 0x000fe200078ec0ff */
[----:B------:R-:W-:Y:S01]  /*1210*/  IMAD.SHL.U32 R208, R234, 0x8, RZ ;  /* 0x00000008ead07824 */ /* 0x000fe200078e00ff */
[----:B------:R-:W-:-:S02]  /*1220*/  LOP3.LUT R2, R0, 0xfffffff0, RZ, 0xc0, !PT ;  /* 0xfffffff000027812 */ /* 0x000fc400078ec0ff */
[----:B------:R-:W-:Y:S01]  /*1230*/  LOP3.LUT R0, R3, 0x1c0, RZ, 0xc0, !PT ;  /* 0x000001c003007812 */ /* 0x000fe200078ec0ff */
[----:B------:R-:W-:Y:S01]  /*1240*/  IMAD.IADD R10, R4, 0x1, -R5 ;  /* 0x00000001040a7824 */ /* 0x000fe200078e0a05 */
[----:B------:R-:W-:Y:S01]  /*1250*/  LOP3.LUT R6, R9, 0xffffffe0, RZ, 0xc0, !PT ;  /* 0xffffffe009067812 */ /* 0x000fe200078ec0ff */
[C---:B------:R-:W-:Y:S01]  /*1260*/  IMAD.IADD R3, R15.reuse, 0x1, -R2 ;  /* 0x000000010f037824 */ /* 0x040fe200078e0a02 */
[----:B------:R-:W-:Y:S02]  /*1270*/  SHF.R.U32.HI R4, RZ, 0x3, R0 ;  /* 0x00000003ff047819 */ /* 0x000fe40000011600 */
[----:B------:R-:W-:Y:S01]  /*1280*/  LOP3.LUT R2, R0, 0x38, R208, 0xf8, !PT ;  /* 0x0000003800027812 */ /* 0x000fe200078ef8d0 */
[----:B------:R-:W-:Y:S01]  /*1290*/  IMAD.SHL.U32 R0, R234, 0x40, RZ ;  /* 0x00000040ea007824 */ /* 0x000fe200078e00ff */
[----:B------:R-:W-:Y:S01]  /*12a0*/  SHF.R.S32.HI R7, RZ, 0x1f, R3 ;  /* 0x0000001fff077819 */ /* 0x000fe20000011403 */
[----:B------:R-:W-:Y:S01]  /*12b0*/  IMAD.IADD R14, R15, 0x1, -R6 ;  /* 0x000000010f0e7824 */ /* 0x000fe200078e0a06 */
[----:B------:R-:W-:-:S02]  /*12c0*/  LOP3.LUT R11, R2, R4, RZ, 0x3c, !PT ;  /* 0x00000004020b7212 */ /* 0x000fc400078e3cff */
[----:B------:R-:W-:Y:S02]  /*12d0*/  LEA.HI R7, R7, R3, RZ, 0x3 ;  /* 0x0000000307077211 */ /* 0x000fe400078f18ff */
[----:B------:R-:W-:Y:S02]  /*12e0*/  LOP3.LUT R0, R0, 0x1c0, RZ, 0xc0, !PT ;  /* 0x000001c000007812 */ /* 0x000fe400078ec0ff */
[----:B------:R-:W-:Y:S02]  /*12f0*/  LOP3.LUT R5, R7, 0xfffffff8, RZ, 0xc0, !PT ;  /* 0xfffffff807057812 */ /* 0x000fe400078ec0ff */
[----:B------:R-:W-:Y:S02]  /*1300*/  LOP3.LUT R4, R0, 0x8, R8, 0xf8, !PT ;  /* 0x0000000800047812 */ /* 0x000fe400078ef808 */
[----:B------:R-:W-:Y:S01]  /*1310*/  SHF.R.U32.HI R0, RZ, 0x3, R0 ;  /* 0x00000003ff007819 */ /* 0x000fe20000011600 */
[----:B------:R-:W-:Y:S01]  /*1320*/  IMAD.IADD R5, R3, 0x1, -R5 ;  /* 0x0000000103057824 */ /* 0x000fe200078e0a05 */
[----:B------:R-:W-:-:S02]  /*1330*/  SHF.R.S32.HI R228, RZ, 0x5, R9 ;  /* 0x00000005ffe47819 */ /* 0x000fc40000011409 */
[----:B------:R-:W-:Y:S01]  /*1340*/  SHF.R.S32.HI R2, RZ, 0x1f, R9 ;  /* 0x0000001fff027819 */ /* 0x000fe20000011409 */
[----:B------:R-:W-:Y:S01]  /*1350*/  IMAD.SHL.U32 R3, R5, 0x40, RZ ;  /* 0x0000004005037824 */ /* 0x000fe200078e00ff */
[----:B------:R-:W-:Y:S02]  /*1360*/  LOP3.LUT R9, R4, R0, RZ, 0x3c, !PT ;  /* 0x0000000004097212 */ /* 0x000fe400078e3cff */
[----:B------:R-:W-:Y:S02]  /*1370*/  LEA.HI R0, R2, R228, RZ, 0x3 ;  /* 0x000000e402007211 */ /* 0x000fe400078f18ff */
[----:B------:R-:W-:Y:S02]  /*1380*/  SHF.R.S32.HI R2, RZ, 0x1f, R14 ;  /* 0x0000001fff027819 */ /* 0x000fe4000001140e */
[----:B------:R-:W-:Y:S02]  /*1390*/  LOP3.LUT R4, R0, 0xffffff8, RZ, 0xc0, !PT ;  /* 0x0ffffff800047812 */ /* 0x000fe400078ec0ff */
[----:B------:R-:W-:Y:S01]  /*13a0*/  LEA.HI R8, R2, R14, RZ, 0x2 ;  /* 0x0000000e02087211 */ /* 0x000fe200078f10ff */
[----:B------:R-:W-:Y:S01]  /*13b0*/  IMAD.SHL.U32 R2, R10, 0x8, RZ ;  /* 0x000000080a027824 */ /* 0x000fe200078e00ff */
[----:B------:R-:W-:Y:S01]  /*13c0*/  LOP3.LUT R0, R3, 0x1c0, RZ, 0xc0, !PT ;  /* 0x000001c003007812 */ /* 0x000fe200078ec0ff */
[----:B------:R-:W-:Y:S01]  /*13d0*/  IMAD.IADD R4, R228, 0x1, -R4 ;  /* 0x00000001e4047824 */ /* 0x000fe200078e0a04 */
[----:B------:R-:W-:-:S02]  /*13e0*/  SHF.R.S32.HI R3, RZ, 0x2, R8 ;  /* 0x00000002ff037819 */ /* 0x000fc40000011408 */
[----:B------:R-:W-:Y:S02]  /*13f0*/  LOP3.LUT R2, R0, 0x8, R2, 0xf8, !PT ;  /* 0x0000000800027812 */ /* 0x000fe400078ef802 */
[----:B------:R-:W-:Y:S01]  /*1400*/  SHF.R.U32.HI R0, RZ, 0x3, R0 ;  /* 0x00000003ff007819 */ /* 0x000fe20000011600 */
[----:B------:R-:W-:Y:S01]  /*1410*/  IMAD R13, R4, 0x10, R3 ;  /* 0x00000010040d7824 */ /* 0x000fe200078e0203 */
[----:B------:R-:W-:Y:S01]  /*1420*/  LEA.HI R4, R12, R15, RZ, 0x2 ;  /* 0x0000000f0c047211 */ /* 0x000fe200078f10ff */
[----:B------:R-:W-:Y:S01]  /*1430*/  IMAD.SHL.U32 R3, R7, 0x40, RZ ;  /* 0x0000004007037824 */ /* 0x000fe200078e00ff */
[----:B------:R-:W-:Y:S01]  /*1440*/  LOP3.LUT R0, R2, R0, RZ, 0x3c, !PT ;  /* 0x0000000002007212 */ /* 0x000fe200078e3cff */
[----:B------:R-:W-:Y:S01]  /*1450*/  IMAD R2, R10, 0x200, R9 ;  /* 0x000002000a027824 */ /* 0x000fe200078e0209 */
[----:B------:R-:W-:Y:S01]  /*1460*/  SHF.R.S32.HI R214, RZ, 0x2, R4 ;  /* 0x00000002ffd67819 */ /* 0x000fe20000011404 */
[----:B------:R-:W-:Y:S01]  /*1470*/  STL [R1+0x94], R13 ;  /* 0x0000940d01007387 */ /* 0x000fe20000100800 */
[----:B------:R-:W-:-:S02]  /*1480*/  LOP3.LUT R0, R0, 0xfffffe00, R3, 0xf8, !PT ;  /* 0xfffffe0000007812 */ /* 0x000fc400078ef803 */
[----:B------:R-:W-:Y:S02]  /*1490*/  SHF.R.S32.HI R3, RZ, 0x1f, R4 ;  /* 0x0000001fff037819 */ /* 0x000fe40000011404 */
[----:B------:R-:W-:Y:S02]  /*14a0*/  LOP3.LUT R4, R4, 0xfffffffc, RZ, 0xc0, !PT ;  /* 0xfffffffc04047812 */ /* 0x000fe400078ec0ff */
[----:B------:R-:W-:Y:S02]  /*14b0*/  LEA.HI R3, R3, R214, RZ, 0x3 ;  /* 0x000000d603037211 */ /* 0x000fe400078f18ff */
[----:B------:R-:W-:Y:S01]  /*14c0*/  LEA.HI R6, R12, R15, RZ, 0x6 ;  /* 0x0000000f0c067211 */ /* 0x000fe200078f30ff */
[----:B------:R-:W-:Y:S01]  /*14d0*/  IMAD.IADD R7, R15, 0x1, -R4 ;  /* 0x000000010f077824 */ /* 0x000fe200078e0a04 */
[----:B------:R-:W-:Y:S02]  /*14e0*/  LOP3.LUT R4, R3, 0xfffffff8, RZ, 0xc0, !PT ;  /* 0xfffffff803047812 */ /* 0x000fe400078ec0ff */
[----:B------:R-:W-:Y:S01]  /*14f0*/  R2P PR, R5, 0x6 ;  /* 0x0000000605007804 */ /* 0x000fe20000000000 */
[----:B------:R-:W-:Y:S01]  /*1500*/  IMAD.SHL.U32 R6, R6, 0x8, RZ ;  /* 0x0000000806067824 */ /* 0x000fe200078e00ff */
[C---:B------:R-:W-:Y:S01]  /*1510*/  LEA.HI R3, R7.reuse, R7, RZ, 0x1 ;  /* 0x0000000707037211 */ /* 0x040fe200078f08ff */
[----:B------:R-:W-:Y:S01]  /*1520*/  IMAD.IADD R222, R214, 0x1, -R4 ;  /* 0x00000001d6de7824 */ /* 0x000fe200078e0a04 */
[----:B------:R-:W-:Y:S01]  /*1530*/  LEA R159, R0, 0x100, 0x1 ;  /* 0x00000100009f7811 */ /* 0x000fe200078e08ff */
[----:B------:R-:W-:Y:S01]  /*1540*/  IMAD.SHL.U32 R106, R7, 0x4, RZ ;  /* 0x00000004076a7824 */ /* 0x000fe200078e00ff */
[----:B------:R-:W-:Y:S01]  /*1550*/  LOP3.LUT R4, R3, 0x1ffffffe, RZ, 0xc0, !PT ;  /* 0x1ffffffe03047812 */ /* 0x000fe200078ec0ff */
[----:B------:R-:W-:Y:S01]  /*1560*/  IMAD.SHL.U32 R5, R228, 0x400, RZ ;  /* 0x00000400e4057824 */ /* 0x000fe200078e00ff */
[----:B------:R-:W-:-:S02]  /*1570*/  LOP3.LUT R3, R8, 0x7ffffffc, RZ, 0xc0, !PT ;  /* 0x7ffffffc08037812 */ /* 0x000fc400078ec0ff */
[----:B------:R-:W-:Y:S01]  /*1580*/  SEL R157, R157, 0xffffffe0, !P1 ;  /* 0xffffffe09d9d7807 */ /* 0x000fe20004800000 */
[----:B------:R-:W-:Y:S01]  /*1590*/  IMAD.IADD R4, R7, 0x1, -R4 ;  /* 0x0000000107047824 */ /* 0x000fe200078e0a04 */
[----:B------:R-:W-:Y:S01]  /*15a0*/  LOP3.LUT R6, R11, 0x7ffffe00, R6, 0xf8, !PT ;  /* 0x7ffffe000b067812 */ /* 0x000fe200078ef806 */
[----:B------:R-:W-:Y:S01]  /*15b0*/  IMAD.IADD R3, R14, 0x1, -R3 ;  /* 0x000000010e037824 */ /* 0x000fe200078e0a03 */
[----:B------:R-:W-:Y:S01]  /*15c0*/  SEL R154, R154, 0xffffffc0, !P2 ;  /* 0xffffffc09a9a7807 */ /* 0x000fe20005000000 */
[----:B------:R-:W-:Y:S01]  /*15d0*/  IMAD.IADD R225, R157, 0x1, R159 ;  /* 0x000000019de17824 */ /* 0x000fe200078e029f */
[----:B------:R-:W-:Y:S01]  /*15e0*/  LEA R158, R2, 0xc100, 0x1 ;  /* 0x0000c100029e7811 */ /* 0x000fe200078e08ff */
[----:B------:R-:W-:Y:S01]  /*15f0*/  IMAD.SHL.U32 R8, R3, 0x2, RZ ;  /* 0x0000000203087824 */ /* 0x000fe200078e00ff */
[C---:B------:R-:W-:Y:S01]  /*1600*/  IADD3 R212, R208.reuse, 0x40, RZ ;  /* 0x00000040d0d47810 */ /* 0x040fe20007ffe0ff */
[----:B------:R-:W-:Y:S01]  /*1610*/  IMAD.IADD R152, R5, 0x1, R0 ;  /* 0x0000000105987824 */ /* 0x000fe200078e0200 */
[----:B------:R-:W-:Y:S01]  /*1620*/  IADD3 R220, R208, 0x80, RZ ;  /* 0x00000080d0dc7810 */ /* 0x000fe20007ffe0ff */
[----:B------:R-:W-:Y:S01]  /*1630*/  IMAD.SHL.U32 R105, R6, 0x2, RZ ;  /* 0x0000000206697824 */ /* 0x000fe200078e00ff */
[----:B------:R-:W-:Y:S01]  /*1640*/  IADD3 R7, R8, 0x8, RZ ;  /* 0x0000000808077810 */ /* 0x000fe20007ffe0ff */
[----:B------:R-:W-:Y:S01]  /*1650*/  IMAD R3, R4, 0x8, R13 ;  /* 0x0000000804037824 */ /* 0x000fe200078e020d */
[C---:B------:R-:W-:Y:S01]  /*1660*/  IADD3 R235, R8.reuse, 0xb8, RZ ;  /* 0x000000b808eb7810 */ /* 0x040fe20007ffe0ff */
[----:B------:R-:W-:Y:S01]  /*1670*/  STL [R1+0x7c], R8 ;  /* 0x00007c0801007387 */ /* 0x000fe20000100800 */
[----:B------:R-:W-:Y:S01]  /*1680*/  IADD3 R6, R8, 0x10, RZ ;  /* 0x0000001008067810 */ /* 0x000fe20007ffe0ff */
[C---:B------:R-:W-:Y:S01]  /*1690*/  IMAD.IADD R160, R154.reuse, 0x1, R159 ;  /* 0x000000019aa07824 */ /* 0x040fe200078e029f */
[----:B------:R-:W-:Y:S01]  /*16a0*/  SHF.R.S32.HI R0, RZ, 0x1f, R235 ;  /* 0x0000001fff007819 */ /* 0x000fe200000114eb */
[----:B------:R1:W-:Y:S01]  /*16b0*/  STL [R1+0x78], R7 ;  /* 0x0000780701007387 */ /* 0x0003e20000100800 */
[----:B------:R-:W-:Y:S01]  /*16c0*/  IMAD.IADD R0, R154, 0x1, R225 ;  /* 0x000000019a007824 */ /* 0x000fe200078e02e1 */
[----:B------:R-:W-:Y:S01]  /*16d0*/  SHF.R.S32.HI R2, RZ, 0x1f, R6 ;  /* 0x0000001fff027819 */ /* 0x000fe20000011406 */
[----:B------:R-:W-:Y:S01]  /*16e0*/  IMAD.IADD R229, R157, 0x1, R160 ;  /* 0x000000019de57824 */ /* 0x000fe200078e02a0 */
[----:B------:R-:W-:Y:S01]  /*16f0*/  STL [R1+0x74], R6 ;  /* 0x0000740601007387 */ /* 0x000fe20000100800 */
[----:B------:R-:W-:-:S02]  /*1700*/  IADD3 R252, R8, 0x20, RZ ;  /* 0x0000002008fc7810 */ /* 0x000fc40007ffe0ff */
[C---:B------:R-:W-:Y:S01]  /*1710*/  IADD3 R251, R8.reuse, 0x28, RZ ;  /* 0x0000002808fb7810 */ /* 0x040fe20007ffe0ff */
[----:B------:R-:W-:Y:S01]  /*1720*/  STL [R1+0x84], R0 ;  /* 0x0000840001007387 */ /* 0x000fe20000100800 */
[C---:B------:R-:W-:Y:S02]  /*1730*/  IADD3 R250, R8.reuse, 0x38, RZ ;  /* 0x0000003808fa7810 */ /* 0x040fe40007ffe0ff */
[----:B------:R-:W-:Y:S01]  /*1740*/  IADD3 R249, R8, 0x40, RZ ;  /* 0x0000004008f97810 */ /* 0x000fe20007ffe0ff */
[----:B------:R2:W-:Y:S01]  /*1750*/  STL [R1+0x98], R3 ;  /* 0x0000980301007387 */ /* 0x0005e20000100800 */
[----:B------:R-:W-:Y:S02]  /*1760*/  LEA R152, R152, 0x18100, 0x1 ;  /* 0x0001810098987811 */ /* 0x000fe400078e08ff */
[C---:B------:R-:W-:Y:S01]  /*1770*/  IADD3 R233, R8.reuse, 0x30, RZ ;  /* 0x0000003008e97810 */ /* 0x040fe20007ffe0ff */
[----:B------:R3:W-:Y:S01]  /*1780*/  STL [R1+0x8c], R2 ;  /* 0x00008c0201007387 */ /* 0x0007e20000100800 */
[----:B------:R-:W-:Y:S01]  /*1790*/  IADD3 R247, R8, 0x50, RZ ;  /* 0x0000005008f77810 */ /* 0x000fe20007ffe0ff */
[----:B------:R-:W-:Y:S01]  /*17a0*/  IMAD.IADD R153, R152, 0x1, R157 ;  /* 0x0000000198997824 */ /* 0x000fe200078e029d */
[----:B------:R-:W-:Y:S01]  /*17b0*/  IADD3 R246, R8, 0x58, RZ ;  /* 0x0000005808f67810 */ /* 0x000fe20007ffe0ff */
[--C-:B------:R-:W-:Y:S01]  /*17c0*/  IMAD.IADD R155, R152, 0x1, R154.reuse ;  /* 0x00000001989b7824 */ /* 0x100fe200078e029a */
[C---:B------:R-:W-:Y:S01]  /*17d0*/  IADD3 R248, R8.reuse, 0x48, RZ ;  /* 0x0000004808f87810 */ /* 0x040fe20007ffe0ff */
[----:B------:R-:W-:Y:S01]  /*17e0*/  IMAD.IADD R154, R153, 0x1, R154 ;  /* 0x00000001999a7824 */ /* 0x000fe200078e029a */
[----:B------:R-:W-:-:S02]  /*17f0*/  IADD3 R245, R8, 0x68, RZ ;  /* 0x0000006808f57810 */ /* 0x000fc40007ffe0ff */
[----:B-1----:R-:W-:Y:S02]  /*1800*/  SHF.R.S32.HI R7, RZ, 0x1f, R7 ;  /* 0x0000001fff077819 */ /* 0x002fe40000011407 */
[C---:B------:R-:W-:Y:S02]  /*1810*/  IADD3 R244, R8.reuse, 0x70, RZ ;  /* 0x0000007008f47810 */ /* 0x040fe40007ffe0ff */
[C---:B------:R-:W-:Y:S01]  /*1820*/  IADD3 R232, R8.reuse, 0x60, RZ ;  /* 0x0000006008e87810 */ /* 0x040fe20007ffe0ff */
[----:B------:R-:W-:Y:S01]  /*1830*/  STL [R1+0x90], R7 ;  /* 0x0000900701007387 */ /* 0x000fe20000100800 */
[C---:B------:R-:W-:Y:S02]  /*1840*/  IADD3 R242, R8.reuse, 0x80, RZ ;  /* 0x0000008008f27810 */ /* 0x040fe40007ffe0ff */
[C---:B------:R-:W-:Y:S02]  /*1850*/  IADD3 R241, R8.reuse, 0x88, RZ ;  /* 0x0000008808f17810 */ /* 0x040fe40007ffe0ff */
[----:B------:R-:W-:-:S02]  /*1860*/  IADD3 R243, R8, 0x78, RZ ;  /* 0x0000007808f37810 */ /* 0x000fc40007ffe0ff */
[C---:B--2---:R-:W-:Y:S02]  /*1870*/  IADD3 R3, R8.reuse, 0x18, RZ ;  /* 0x0000001808037810 */ /* 0x044fe40007ffe0ff */
[C---:B------:R-:W-:Y:S02]  /*1880*/  IADD3 R239, R8.reuse, 0x98, RZ ;  /* 0x0000009808ef7810 */ /* 0x040fe40007ffe0ff */
[----:B------:R-:W-:Y:S01]  /*1890*/  SHF.R.S32.HI R4, RZ, 0x1f, R3 ;  /* 0x0000001fff047819 */ /* 0x000fe20000011403 */
[----:B------:R1:W-:Y:S01]  /*18a0*/  STL [R1+0x70], R3 ;  /* 0x0000700301007387 */ /* 0x0003e20000100800 */
[----:B---3--:R-:W-:Y:S02]  /*18b0*/  SHF.R.S32.HI R2, RZ, 0x1f, R251 ;  /* 0x0000001fff027819 */ /* 0x008fe400000114fb */
[----:B------:R-:W-:Y:S01]  /*18c0*/  IADD3 R238, R8, 0xa0, RZ ;  /* 0x000000a008ee7810 */ /* 0x000fe20007ffe0ff */
[----:B------:R2:W-:Y:S01]  /*18d0*/  STL [R1+0x88], R4 ;  /* 0x0000880401007387 */ /* 0x0005e20000100800 */
[----:B------:R-:W-:-:S02]  /*18e0*/  SHF.R.S32.HI R2, RZ, 0x1f, R249 ;  /* 0x0000001fff027819 */ /* 0x000fc400000114f9 */
        /* <DEDUP_REMOVED lines=9> */
[----:B-1----:R-:W-:Y:S02]  /*1980*/  SHF.R.S32.HI R3, RZ, 0x1f, R252 ;  /* 0x0000001fff037819 */ /* 0x002fe400000114fc */
[----:B------:R-:W-:Y:S02]  /*1990*/  SHF.R.S32.HI R3, RZ, 0x1f, R250 ;  /* 0x0000001fff037819 */ /* 0x000fe400000114fa */
[----:B--2---:R-:W-:-:S02]  /*19a0*/  SHF.R.S32.HI R4, RZ, 0x1f, R233 ;  /* 0x0000001fff047819 */ /* 0x004fc400000114e9 */
        /* <DEDUP_REMOVED lines=9> */
[C---:B------:R-:W-:Y:S02]  /*1a40*/  IADD3 R11, R105.reuse, 0xc100, RZ ;  /* 0x0000c100690b7810 */ /* 0x040fe40007ffe0ff */
[----:B------:R-:W-:Y:S02]  /*1a50*/  IADD3 R10, R105, 0x100, RZ ;  /* 0x00000100690a7810 */ /* 0x000fe40007ffe0ff */
[----:B------:R-:W-:-:S02]  /*1a60*/  SHF.R.S32.HI R4, RZ, 0x1f, R240 ;  /* 0x0000001fff047819 */ /* 0x000fc400000114f0 */
[----:B------:R-:W-:Y:S02]  /*1a70*/  SHF.R.S32.HI R3, RZ, 0x1f, R237 ;  /* 0x0000001fff037819 */ /* 0x000fe400000114ed */
[----:B------:R-:W-:Y:S02]  /*1a80*/  SHF.R.S32.HI R2, RZ, 0x1f, R236 ;  /* 0x0000001fff027819 */ /* 0x000fe400000114ec */
.L_x_1982:
[----:B------:R-:W-:Y:S01]  /*1a90*/  ISETP.NE.U32.AND P0, PT, RZ, c[0x0][0x370], PT ;  /* 0x0000dc00ff007a0c */ /* 0x000fe20003f05070 */
[----:B------:R-:W-:Y:S01]  /*1aa0*/  IMAD.MOV.U32 R19, RZ, RZ, 0x4 ;  /* 0x00000004ff137424 */ /* 0x000fe200078e00ff */
[----:B------:R-:W-:Y:S01]  /*1ab0*/  ISETP.NE.U32.AND P1, PT, RZ, c[0x0][0x350], PT ;  /* 0x0000d400ff007a0c */ /* 0x000fe20003f25070 */
[----:B------:R-:W-:Y:S01]  /*1ac0*/  IMAD.MOV.U32 R0, RZ, RZ, RZ ;  /* 0x000000ffff007224 */ /* 0x000fe200078e00ff */
[----:B------:R-:W-:Y:S01]  /*1ad0*/  ISETP.NE.AND.EX P0, PT, RZ, c[0x0][0x374], PT, P0 ;  /* 0x0000dd00ff007a0c */ /* 0x000fe20003f05300 */
[----:B------:R-:W-:Y:S01]  /*1ae0*/  IMAD.MOV.U32 R17, RZ, RZ, RZ ;  /* 0x000000ffff117224 */ /* 0x000fe200078e00ff */
[----:B------:R-:W-:Y:S01]  /*1af0*/  ISETP.NE.AND.EX P4, PT, RZ, c[0x0][0x354], PT, P1 ;  /* 0x0000d500ff007a0c */ /* 0x000fe20003f85310 */
[----:B------:R-:W-:Y:S01]  /*1b00*/  IMAD.WIDE R4, R219, R19, c[0x0][0x350] ;  /* 0x0000d400db047625 */ /* 0x000fe200078e0213 */
[----:B------:R-:W-:-:S02]  /*1b10*/  ISETP.NE.U32.AND P3, PT, RZ, c[0x0][0x358], PT ;  /* 0x0000d600ff007a0c */ /* 0x000fc40003f65070 */
[----:B------:R-:W-:Y:S02]  /*1b20*/  ISETP.NE.U32.AND P2, PT, RZ, c[0x0][0x348], PT ;  /* 0x0000d200ff007a0c */ /* 0x000fe40003f45070 */
[----:B------:R-:W-:Y:S01]  /*1b30*/  ISETP.NE.AND.EX P3, PT, RZ, c[0x0][0x35c], PT, P3 ;  /* 0x0000d700ff007a0c */ /* 0x000fe20003f65330 */
[----:B------:R-:W-:Y:S01]  /*1b40*/  IMAD.MOV.U32 R18, RZ, RZ, RZ ;  /* 0x000000ffff127224 */ /* 0x000fe200078e00ff */
[----:B------:R-:W-:-:S03]  /*1b50*/  ISETP.NE.AND.EX P2, PT, RZ, c[0x0][0x34c], PT, P2 ;  /* 0x0000d300ff007a0c */ /* 0x000fc60003f45320 */
[CC--:B------:R-:W-:Y:S02]  /*1b60*/  @P0 IMAD.WIDE R2, R219.reuse, R19.reuse, c[0x0][0x370] ;  /* 0x0000dc00db020625 */ /* 0x0c0fe400078e0213 */
[----:B------:R-:W2:Y:S04]  /*1b70*/  @P4 LDG.E R17, [R4.64] ;  /* 0x0000000e04114981 */ /* 0x000ea8000c1e1900 */
[----:B------:R1:W2:Y:S01]  /*1b80*/  @P0 LDG.E R0, [R2.64] ;  /* 0x0000000e02000981 */ /* 0x0002a2000c1e1900 */
[----:B------:R-:W-:Y:S01]  /*1b90*/  ISETP.NE.U32.AND P1, PT, RZ, c[0x0][0x360], PT ;  /* 0x0000d800ff007a0c */ /* 0x000fe20003f25070 */
[----:B------:R-:W-:Y:S01]  /*1ba0*/  IMAD.WIDE R6, R219, R19, c[0x0][0x348] ;  /* 0x0000d200db067625 */ /* 0x000fe200078e0213 */
[----:B------:R-:W-:Y:S02]  /*1bb0*/  MOV R8, RZ ;  /* 0x000000ff00087202 */ /* 0x000fe40000000f00 */
[----:B------:R-:W-:-:S04]  /*1bc0*/  ISETP.NE.AND.EX P1, PT, RZ, c[0x0][0x364], PT, P1 ;  /* 0x0000d900ff007a0c */ /* 0x000fc80003f25310 */
[----:B------:R-:W3:Y:S01]  /*1bd0*/  @P2 LDG.E R8, [R6.64] ;  /* 0x0000000e06082981 */ /* 0x000ee2000c1e1900 */
[----:B-1----:R-:W-:-:S05]  /*1be0*/  IMAD.WIDE R2, R219, R19, c[0x0][0x358] ;  /* 0x0000d600db027625 */ /* 0x002fca00078e0213 */
[----:B------:R-:W4:Y:S01]  /*1bf0*/  @P3 LDG.E R18, [R2.64] ;  /* 0x0000000e02123981 */ /* 0x000f22000c1e1900 */
[----:B------:R-:W-:Y:S02]  /*1c00*/  IMAD.MOV.U32 R22, RZ, RZ, c[0x0][0x168] ;  /* 0x00005a00ff167624 */ /* 0x000fe400078e00ff */
[----:B------:R-:W-:-:S05]  /*1c10*/  @P1 IMAD.WIDE R12, R219, R19, c[0x0][0x360] ;  /* 0x0000d800db0c1625 */ /* 0x000fca00078e0213 */
[----:B------:R1:W5:Y:S01]  /*1c20*/  @P1 LDG.E R22, [R12.64] ;  /* 0x0000000e0c161981 */ /* 0x000362000c1e1900 */
[----:B------:R-:W-:Y:S01]  /*1c30*/  YIELD ;  /* 0x0000000000007946 */ /* 0x000fe20003800000 */
[----:B------:R-:W-:Y:S01]  /*1c40*/  LOP3.LUT R221, R218, 0xffff, RZ, 0xc0, !PT ;  /* 0x0000ffffdadd7812 */ /* 0x000fe200078ec0ff */
[----:B------:R-:W-:Y:S01]  /*1c50*/  IMAD.MOV.U32 R14, RZ, RZ, c[0x0][0x1d0] ;  /* 0x00007400ff0e7624 */ /* 0x000fe200078e00ff */
[----:B------:R-:W-:Y:S02]  /*1c60*/  MOV R210, c[0x0][0x228] ;  /* 0x00008a0000d27a02 */ /* 0x000fe40000000f00 */
[----:B--2---:R-:W-:Y:S01]  /*1c70*/  IADD3 R9, R17, R0, RZ ;  /* 0x0000000011097210 */ /* 0x004fe20007ffe0ff */
[----:B------:R-:W-:Y:S04]  /*1c80*/  STL [R1+0x48], R0 ;  /* 0x0000480001007387 */ /* 0x000fe80000100800 */
[----:B------:R-:W-:Y:S04]  /*1c90*/  STL [R1+0x50], R9 ;  /* 0x0000500901007387 */ /* 0x000fe80000100800 */
[----:B---3--:R2:W-:Y:S04]  /*1ca0*/  STL [R1+0x4c], R8 ;  /* 0x00004c0801007387 */ /* 0x0085e80000100800 */
[----:B----4-:R1:W-:Y:S01]  /*1cb0*/  STL [R1+0x54], R18 ;  /* 0x0000541201007387 */ /* 0x0103e20000100800 */
[----:B--2---:R-:W-:-:S05]  /*1cc0*/  IMAD.U32 R8, RZ, RZ, UR12 ;  /* 0x0000000cff087e24 */ /* 0x004fca000f8e00ff */
[----:B------:R-:W-:-:S05]  /*1cd0*/  IADD3 R144, P0, R8, 0x48, RZ ;  /* 0x0000004808907810 */ /* 0x000fca0007f1e0ff */
[----:B------:R-:W-:Y:S01]  /*1ce0*/  IMAD.X R145, RZ, RZ, UR11, P0 ;  /* 0x0000000bff917e24 */ /* 0x000fe200080e06ff */
[----:B------:R-:W-:Y:S05]  /*1cf0*/  @P1 BRA `(.L_x_1813) ;  /* 0x0000004000001947 */ /* 0x000fea0003800000 */
[----:B------:R-:W-:Y:S05]  /*1d00*/  @!P2 BRA `(.L_x_1813) ;  /* 0x000000300000a947 */ /* 0x000fea0003800000 */
[----:B------:R2:W3:Y:S04]  /*1d10*/  LDG.E R8, [R6.64] ;  /* 0x0000000e06087981 */ /* 0x0004e8000c1e1900 */
[----:B--2---:R-:W3:Y:S02]  /*1d20*/  LDG.E R6, [R6.64+0x4] ;  /* 0x0000040e06067981 */ /* 0x004ee4000c1e1900 */
[----:B---3-5:R-:W-:-:S05]  /*1d30*/  IADD3 R22, -R8, R6, RZ ;  /* 0x0000000608167210 */ /* 0x028fca0007ffe1ff */
.L_x_1813:
[----:B-----5:R2:W-:Y:S01]  /*1d40*/  STL [R1+0x58], R22 ;  /* 0x0000581601007387 */ /* 0x0205e20000100800 */
[----:B------:R-:W-:-:S04]  /*1d50*/  ISETP.NE.U32.AND P0, PT, RZ, c[0x0][0x368], PT ;  /* 0x0000da00ff007a0c */ /* 0x000fc80003f05070 */
[----:B------:R-:W-:-:S13]  /*1d60*/  ISETP.NE.AND.EX P0, PT, RZ, c[0x0][0x36c], PT, P0 ;  /* 0x0000db00ff007a0c */ /* 0x000fda0003f05300 */
[----:B------:R-:W-:Y:S05]  /*1d70*/  @!P0 BRA `(.L_x_1814) ;  /* 0x0000003000008947 */ /* 0x000fea0003800000 */
[----:B------:R-:W-:-:S05]  /*1d80*/  IMAD.WIDE R4, R219, R19, c[0x0][0x368] ;  /* 0x0000da00db047625 */ /* 0x000fca00078e0213 */
[----:B------:R3:W5:Y:S01]  /*1d90*/  LDG.E R14, [R4.64] ;  /* 0x0000000e040e7981 */ /* 0x000762000c1e1900 */
[----:B------:R-:W-:Y:S05]  /*1da0*/  BRA `(.L_x_1815) ;  /* 0x0000004000007947 */ /* 0x000fea0003800000 */
.L_x_1814:
[----:B------:R-:W-:Y:S05]  /*1db0*/  @!P4 BRA `(.L_x_1815) ;  /* 0x000000300000c947 */ /* 0x000fea0003800000 */
[----:B------:R3:W4:Y:S04]  /*1dc0*/  LDG.E R6, [R4.64] ;  /* 0x0000000e04067981 */ /* 0x000728000c1e1900 */
[----:B---3--:R-:W4:Y:S02]  /*1dd0*/  LDG.E R4, [R4.64+0x4] ;  /* 0x0000040e04047981 */ /* 0x008f24000c1e1900 */
[----:B----4-:R-:W-:Y:S02]  /*1de0*/  IADD3 R14, -R6, R4, RZ ;  /* 0x00000004060e7210 */ /* 0x010fe40007ffe1ff */
.L_x_1815:
[----:B------:R-:W-:Y:S01]  /*1df0*/  ISETP.NE.U32.AND P0, PT, RZ, c[0x0][0x378], PT ;  /* 0x0000de00ff007a0c */ /* 0x000fe20003f05070 */
[----:B------:R-:W4:Y:S03]  /*1e00*/  LDL R6, [R1+0x80] ;  /* 0x0000800001067983 */ /* 0x000f260000100800 */
[----:B------:R-:W-:Y:S01]  /*1e10*/  ISETP.NE.AND.EX P0, PT, RZ, c[0x0][0x37c], PT, P0 ;  /* 0x0000df00ff007a0c */ /* 0x000fe20003f05300 */
[----:B--23--:R3:W2:Y:S01]  /*1e20*/  @P3 LDG.E R5, [R2.64] ;  /* 0x0000000e02053981 */ /* 0x00c6a2000c1e1900 */
[----:B-----5:R-:W-:-:S03]  /*1e30*/  IMAD.MOV.U32 R20, RZ, RZ, R14 ;  /* 0x000000ffff147224 */ /* 0x020fc600078e000e */
[----:B------:R3:W2:Y:S08]  /*1e40*/  @P3 LDG.E R4, [R2.64+0x4] ;  /* 0x0000040e02043981 */ /* 0x0006b0000c1e1900 */
[----:B---3--:R-:W-:-:S05]  /*1e50*/  @P0 IMAD.WIDE R2, R219, R19, c[0x0][0x378] ;  /* 0x0000de00db020625 */ /* 0x008fca00078e0213 */
[----:B------:R3:W2:Y:S01]  /*1e60*/  @P0 LDG.E R20, [R2.64] ;  /* 0x0000000e02140981 */ /* 0x0006a2000c1e1900 */
[----:B-1----:R-:W-:-:S05]  /*1e70*/  IMAD.IADD R13, R14, 0x1, -R0 ;  /* 0x000000010e0d7824 */ /* 0x002fca00078e0a00 */
[----:B------:R1:W-:Y:S01]  /*1e80*/  STL [R1+0x5c], R13 ;  /* 0x00005c0d01007387 */ /* 0x0003e20000100800 */
[----:B---3--:R-:W-:-:S05]  /*1e90*/  IMAD.MOV.U32 R2, RZ, RZ, c[0x0][0x2c4] ;  /* 0x0000b100ff027624 */ /* 0x008fca00078e00ff */
[----:B------:R-:W-:Y:S01]  /*1ea0*/  ISETP.NE.AND P1, PT, R2, 0x1, PT ;  /* 0x000000010200780c */ /* 0x000fe20003f25270 */
[----:B----4-:R-:W-:-:S05]  /*1eb0*/  IMAD.SHL.U32 R223, R6, 0x80, RZ ;  /* 0x0000008006df7824 */ /* 0x010fca00078e00ff */
[----:B------:R-:W-:Y:S01]  /*1ec0*/  IADD3 R0, R223, 0x7f, RZ ;  /* 0x0000007fdf007810 */ /* 0x000fe20007ffe0ff */
[----:B--2---:R-:W-:Y:S02]  /*1ed0*/  @P3 IMAD.IADD R210, R4, 0x1, -R5 ;  /* 0x0000000104d23824 */ /* 0x004fe400078e0a05 */
[----:B------:R-:W-:Y:S02]  /*1ee0*/  IMAD.MOV.U32 R5, RZ, RZ, c[0x0][0x32c] ;  /* 0x0000cb00ff057624 */ /* 0x000fe400078e00ff */
[----:B------:R-:W-:Y:S02]  /*1ef0*/  IMAD.IADD R211, R13, 0x1, R210 ;  /* 0x000000010dd37824 */ /* 0x000fe400078e02d2 */
[----:B------:R-:W-:Y:S01]  /*1f00*/  @P1 IMAD.HI.U32 R3, R0, c[0x0][0x2c8], RZ ;  /* 0x0000b20000031a27 */ /* 0x000fe200078e00ff */
[----:B------:R-:W-:Y:S02]  /*1f10*/  ISETP.GE.AND P2, PT, R5, 0x1, PT ;  /* 0x000000010500780c */ /* 0x000fe40003f46270 */
[----:B------:R1:W-:Y:S01]  /*1f20*/  STL.64 [R1+0x60], R210 ;  /* 0x000060d201007387 */ /* 0x0003e20000100a00 */
[----:B------:R-:W-:-:S02]  /*1f30*/  IADD3 R2, R211, 0x3f, RZ ;  /* 0x0000003fd3027810 */ /* 0x000fc40007ffe0ff */
[----:B------:R-:W-:Y:S02]  /*1f40*/  @P1 SHF.R.U32.HI R0, RZ, c[0x0][0x2cc], R3 ;  /* 0x0000b300ff001a19 */ /* 0x000fe40000011603 */
[----:B------:R-:W-:Y:S02]  /*1f50*/  SHF.R.S32.HI R3, RZ, 0x1f, R2 ;  /* 0x0000001fff037819 */ /* 0x000fe40000011402 */
[----:B------:R-:W-:Y:S02]  /*1f60*/  IADD3 R0, R0, 0x1, R211 ;  /* 0x0000000100007810 */ /* 0x000fe40007ffe0d3 */
[----:B------:R-:W-:-:S03]  /*1f70*/  LEA.HI R2, R3, R2, RZ, 0x6 ;  /* 0x0000000203027211 */ /* 0x000fc600078f30ff */
[----:B------:R-:W-:Y:S01]  /*1f80*/  IMAD.IADD R3, R0, 0x1, -R22 ;  /* 0x0000000100037824 */ /* 0x000fe200078e0a16 */
[----:B------:R-:W-:-:S04]  /*1f90*/  SHF.R.S32.HI R15, RZ, 0x6, R2 ;  /* 0x00000006ff0f7819 */ /* 0x000fc80000011402 */
[----:B------:R-:W-:Y:S01]  /*1fa0*/  IADD3 R2, R3, c[0x0][0x328], RZ ;  /* 0x0000ca0003027a10 */ /* 0x000fe20007ffe0ff */
[----:B------:R1:W-:Y:S01]  /*1fb0*/  STL [R1+0x68], R20 ;  /* 0x0000681401007387 */ /* 0x0003e20000100800 */
        /* <DEDUP_REMOVED lines=11> */
.L_x_1818:
[----:B------:R-:W-:-:S13]  /*2070*/  ISETP.NE.AND P0, PT, R5, 0x1, PT ;  /* 0x000000010500780c */ /* 0x000fda0003f05270 */
[----:B------:R-:W-:-:S05]  /*2080*/  @P0 IMAD.HI.U32 R3, R0, c[0x0][0x330], RZ ;  /* 0x0000cc0000030a27 */ /* 0x000fca00078e00ff */
[----:B------:R-:W-:Y:S02]  /*2090*/  @P0 SHF.R.U32.HI R0, RZ, c[0x0][0x334], R3 ;  /* 0x0000cd00ff000a19 */ /* 0x000fe40000011603 */
.L_x_1819:
[----:B------:R-:W-:Y:S05]  /*20a0*/  BSYNC B0 ;  /* 0x0000000000007941 */ /* 0x000fea0003800000 */
.L_x_1817:
[----:B------:R-:W-:-:S05]  /*20b0*/  IMAD R0, R0, R5, c[0x0][0x32c] ;  /* 0x0000cb0000007624 */ /* 0x000fca00078e0205 */
[----:B------:R-:W-:-:S04]  /*20c0*/  IMNMX R2, R2, R0, PT ;  /* 0x0000000002027217 */ /* 0x000fc80003800200 */
.L_x_1816:
[----:B------:R-:W-:Y:S01]  /*20d0*/  IADD3 R2, R2, 0x3f, RZ ;  /* 0x0000003f02027810 */ /* 0x000fe20007ffe0ff */
[----:B------:R-:W-:-:S03]  /*20e0*/  @P1 IMAD.HI.U32 R3, R223, c[0x0][0x2c8], RZ ;  /* 0x0000b200df031a27 */ /* 0x000fc600078e00ff */
[----:B------:R-:W-:Y:S01]  /*20f0*/  SHF.R.S32.HI R4, RZ, 0x1f, R2 ;  /* 0x0000001fff047819 */ /* 0x000fe20000011402 */
[----:B------:R-:W-:Y:S01]  /*2100*/  IMAD.MOV.U32 R0, RZ, RZ, R223 ;  /* 0x000000ffff007224 */ /* 0x000fe200078e00df */
[----:B------:R-:W-:Y:S02]  /*2110*/  @P1 SHF.R.U32.HI R0, RZ, c[0x0][0x2cc], R3 ;  /* 0x0000b300ff001a19 */ /* 0x000fe40000011603 */
[----:B------:R-:W-:Y:S02]  /*2120*/  LEA.HI R3, R4, R2, RZ, 0x6 ;  /* 0x0000000204037211 */ /* 0x000fe400078f30ff */
[----:B------:R-:W-:Y:S02]  /*2130*/  IADD3 R0, R0, R211, -R22 ;  /* 0x000000d300007210 */ /* 0x000fe40007ffe816 */
[----:B------:R-:W-:Y:S02]  /*2140*/  SHF.R.S32.HI R3, RZ, 0x6, R3 ;  /* 0x00000006ff037819 */ /* 0x000fe40000011403 */
[----:B------:R-:W-:-:S02]  /*2150*/  IADD3 R2, R0, -c[0x0][0x324], RZ ;  /* 0x8000c90000027a10 */ /* 0x000fc40007ffe0ff */
        /* <DEDUP_REMOVED lines=11> */
.L_x_1822:
[----:B------:R-:W-:-:S13]  /*2210*/  ISETP.NE.AND P0, PT, R5, 0x1, PT ;  /* 0x000000010500780c */ /* 0x000fda0003f05270 */
[----:B------:R-:W-:-:S05]  /*2220*/  @P0 IMAD.HI.U32 R3, R0, c[0x0][0x330], RZ ;  /* 0x0000cc0000030a27 */ /* 0x000fca00078e00ff */
[----:B------:R-:W-:Y:S02]  /*2230*/  @P0 SHF.R.U32.HI R0, RZ, c[0x0][0x334], R3 ;  /* 0x0000cd00ff000a19 */ /* 0x000fe40000011603 */
.L_x_1823:
[----:B------:R-:W-:Y:S05]  /*2240*/  BSYNC B0 ;  /* 0x0000000000007941 */ /* 0x000fea0003800000 */
.L_x_1821:
[----:B------:R-:W-:-:S05]  /*2250*/  IMAD R0, R0, c[0x0][0x32c], RZ ;  /* 0x0000cb0000007a24 */ /* 0x000fca00078e02ff */
[----:B------:R-:W-:-:S04]  /*2260*/  IMNMX R2, R2, R0, !PT ;  /* 0x0000000002027217 */ /* 0x000fc80007800200 */
.L_x_1820:
[----:B------:R-:W-:Y:S01]  /*2270*/  SHF.R.S32.HI R5, RZ, 0x1f, R2 ;  /* 0x0000001fff057819 */ /* 0x000fe20000011402 */
[----:B------:R-:W-:Y:S01]  /*2280*/  BSSY B0, `(.L_x_1824) ;  /* 0x000002c000007945 */ /* 0x000fe20003800000 */
[C---:B------:R-:W-:Y:S02]  /*2290*/  LOP3.LUT R0, R218.reuse, 0xff000000, RZ, 0xc0, !PT ;  /* 0xff000000da007812 */ /* 0x040fe400078ec0ff */
[----:B------:R-:W-:Y:S02]  /*22a0*/  LEA.HI R5, R5, R2, RZ, 0x6 ;  /* 0x0000000205057211 */ /* 0x000fe400078f30ff */
[----:B------:R-:W-:Y:S02]  /*22b0*/  LOP3.LUT R2, R218, 0xff0000, RZ, 0xc0, !PT ;  /* 0x00ff0000da027812 */ /* 0x000fe400078ec0ff */
[----:B------:R-:W-:Y:S02]  /*22c0*/  SHF.R.S32.HI R5, RZ, 0x6, R5 ;  /* 0x00000006ff057819 */ /* 0x000fe40000011405 */
[----:B------:R-:W-:-:S02]  /*22d0*/  SHF.R.U32.HI R0, RZ, 0x8, R0 ;  /* 0x00000008ff007819 */ /* 0x000fc40000011600 */
[----:B------:R-:W-:Y:S02]  /*22e0*/  IMNMX R5, RZ, R5, !PT ;  /* 0x00000005ff057217 */ /* 0x000fe40007800200 */
[----:B------:R-:W-:Y:S01]  /*22f0*/  LEA.HI R0, R2, R0, RZ, 0x10 ;  /* 0x0000000002007211 */ /* 0x000fe200078f80ff */
[----:B------:R-:W-:Y:S01]  /*2300*/  IMAD.MOV.U32 R2, RZ, RZ, RZ ;  /* 0x000000ffff027224 */ /* 0x000fe200078e00ff */
[----:B------:R-:W-:Y:S02]  /*2310*/  ISETP.GT.AND P0, PT, R12, R5, PT ;  /* 0x000000050c00720c */ /* 0x000fe40003f04270 */
[----:B------:R-:W-:Y:S02]  /*2320*/  LOP3.LUT R231, R0, 0xff, RZ, 0xc0, !PT ;  /* 0x000000ff00e77812 */ /* 0x000fe400078ec0ff */
[----:B------:R-:W-:-:S09]  /*2330*/  SHF.R.U32.HI R218, RZ, 0x10, R0 ;  /* 0x00000010ffda7819 */ /* 0x000fd20000011600 */
[----:B------:R-:W-:Y:S05]  /*2340*/  @!P0 BRA `(.L_x_1825) ;  /* 0x000001f000008947 */ /* 0x000fea0003800000 */
[----:B------:R-:W-:-:S04]  /*2350*/  ISETP.NE.AND P0, PT, R218, RZ, PT ;  /* 0x000000ffda00720c */ /* 0x000fc80003f05270 */
[----:B------:R-:W-:-:S04]  /*2360*/  SEL R0, R218, c[0x0][0x338], P0 ;  /* 0x0000ce00da007a07 */ /* 0x000fc80000000000 */
[----:B------:R-:W-:Y:S02]  /*2370*/  IABS R4, R0 ;  /* 0x0000000000047213 */ /* 0x000fe40000000000 */
[----:B------:R-:W-:Y:S02]  /*2380*/  IADD3 R6, R0, -0x1, R12 ;  /* 0xffffffff00067810 */ /* 0x000fe40007ffe00c */
[----:B------:R-:W2:Y:S03]  /*2390*/  I2F.RP R2, R4 ;  /* 0x0000000400027306 */ /* 0x000ea60000209400 */
[----:B------:R-:W-:-:S05]  /*23a0*/  IMAD.IADD R6, R6, 0x1, -R5 ;  /* 0x0000000106067824 */ /* 0x000fca00078e0a05 */
[----:B------:R-:W-:Y:S02]  /*23b0*/  IABS R9, R6 ;  /* 0x0000000600097213 */ /* 0x000fe40000000000 */
[----:B------:R-:W-:-:S04]  /*23c0*/  LOP3.LUT R6, R6, R0, RZ, 0x3c, !PT ;  /* 0x0000000006067212 */ /* 0x000fc800078e3cff */
[----:B------:R-:W-:Y:S01]  /*23d0*/  ISETP.GE.AND P1, PT, R6, RZ, PT ;  /* 0x000000ff0600720c */ /* 0x000fe20003f26270 */
        /* <DEDUP_REMOVED lines=8> */
[----:B------:R-:W-:-:S04]  /*2460*/  IMAD.MOV.U32 R2, RZ, RZ, RZ ;  /* 0x000000ffff027224 */ /* 0x000fc800078e00ff */
        /* <DEDUP_REMOVED lines=13> */
.L_x_1825:
[----:B------:R-:W-:Y:S05]  /*2540*/  BSYNC B0 ;  /* 0x0000000000007941 */ /* 0x000fea0003800000 */
.L_x_1824:
[----:B------:R-:W-:-:S04]  /*2550*/  IMAD R0, R231, R2, R5 ;  /* 0x00000002e7007224 */ /* 0x000fc800078e0205 */
[C---:B------:R-:W-:Y:S02]  /*2560*/  IMAD.IADD R2, R0.reuse, 0x1, R2 ;  /* 0x0000000100027824 */ /* 0x040fe400078e0202 */
[----:B------:R-:W-:-:S03]  /*2570*/  IMAD R0, R0, 0x40, -R13 ;  /* 0x0000004000007824 */ /* 0x000fc600078e0a0d */
[----:B------:R-:W-:Y:S02]  /*2580*/  IMNMX R2, R12, R2, PT ;  /* 0x000000020c027217 */ /* 0x000fe40003800200 */
[----:B------:R-:W-:-:S03]  /*2590*/  IMNMX R0, RZ, R0, !PT ;  /* 0x00000000ff007217 */ /* 0x000fc60007800200 */
[----:B------:R-:W-:Y:S01]  /*25a0*/  IMAD R2, R2, 0x40, -R13 ;  /* 0x0000004002027824 */ /* 0x000fe200078e0a0d */
[----:B------:R-:W-:-:S04]  /*25b0*/  SHF.R.U32.HI R35, RZ, 0x6, R0 ;  /* 0x00000006ff237819 */ /* 0x000fc80000011600 */
[----:B------:R-:W-:Y:S01]  /*25c0*/  IMNMX R2, R2, R210, PT ;  /* 0x000000d202027217 */ /* 0x000fe20003800200 */
[----:B------:R-:W-:-:S03]  /*25d0*/  IMAD.MOV.U32 R16, RZ, RZ, R35 ;  /* 0x000000ffff107224 */ /* 0x000fc600078e0023 */
[----:B------:R-:W-:-:S13]  /*25e0*/  ISETP.GT.AND P0, PT, R2, R0, PT ;  /* 0x000000000200720c */ /* 0x000fda0003f04270 */
[----:B------:R-:W-:-:S04]  /*25f0*/  @P0 IADD3 R2, R2, 0x3f, RZ ;  /* 0x0000003f02020810 */ /* 0x000fc80007ffe0ff */
[----:B------:R-:W-:-:S04]  /*2600*/  @P0 SHF.R.S32.HI R0, RZ, 0x1f, R2 ;  /* 0x0000001fff000819 */ /* 0x000fc80000011402 */
[----:B------:R-:W-:-:S04]  /*2610*/  @P0 LEA.HI R2, R0, R2, RZ, 0x6 ;  /* 0x0000000200020211 */ /* 0x000fc800078f30ff */
[----:B------:R-:W-:-:S04]  /*2620*/  @P0 SHF.R.S32.HI R16, RZ, 0x6, R2 ;  /* 0x00000006ff100819 */ /* 0x000fc80000011402 */
[----:B------:R-:W-:-:S13]  /*2630*/  ISETP.GT.AND P0, PT, R16, R35, PT ;  /* 0x000000231000720c */ /* 0x000fda0003f04270 */
[----:B------:R-:W-:Y:S05]  /*2640*/  @!P0 BRA `(.L_x_1826) ;  /* 0x000054f000008947 */ /* 0x000fea0003800000 */
[----:B------:R-:W-:-:S04]  /*2650*/  ISETP.NE.U32.AND P0, PT, RZ, c[0x0][0x340], PT ;  /* 0x0000d000ff007a0c */ /* 0x000fc80003f05070 */
[----:B------:R-:W-:-:S13]  /*2660*/  ISETP.NE.AND.EX P0, PT, RZ, c[0x0][0x344], PT, P0 ;  /* 0x0000d100ff007a0c */ /* 0x000fda0003f05300 */
[----:B------:R-:W-:-:S05]  /*2670*/  @P0 IMAD.WIDE R2, R219, R19, c[0x0][0x340] ;  /* 0x0000d000db020625 */ /* 0x000fca00078e0213 */
[----:B------:R2:W3:Y:S01]  /*2680*/  @P0 LDG.E R15, [R2.64] ;  /* 0x0000000e020f0981 */ /* 0x0004e2000c1e1900 */
[----:B------:R-:W-:Y:S01]  /*2690*/  IADD3 R92, R17, R14, RZ ;  /* 0x0000000e115c7210 */ /* 0x000fe20007ffe0ff */
[C---:B------:R-:W-:Y:S01]  /*26a0*/  IMAD.WIDE.U32 R6, R221.reuse, c[0x0][0x260], R208 ;  /* 0x00009800dd067a25 */ /* 0x040fe200078e00d0 */
[----:B------:R-:W-:Y:S02]  /*26b0*/  SHF.R.S32.HI R14, RZ, 0x1f, R219 ;  /* 0x0000001fff0e7819 */ /* 0x000fe400000114db */
[----:B------:R-:W-:Y:S01]  /*26c0*/  IADD3 R19, R16, -0x1, RZ ;  /* 0xffffffff10137810 */ /* 0x000fe20007ffe0ff */
[C---:B------:R-:W-:Y:S01]  /*26d0*/  IMAD.WIDE.U32 R4, R221.reuse, c[0x0][0x240], R208 ;  /* 0x00009000dd047a25 */ /* 0x040fe200078e00d0 */
[----:B------:R-:W-:Y:S02]  /*26e0*/  SEL R0, R14, RZ, !P3 ;  /* 0x000000ff0e007207 */ /* 0x000fe40005800000 */
[----:B------:R-:W-:Y:S01]  /*26f0*/  SHF.R.S32.HI R17, RZ, 0x1f, R18 ;  /* 0x0000001fff117819 */ /* 0x000fe20000011412 */
[----:B------:R-:W-:Y:S01]  /*2700*/  IMAD R5, R221, c[0x0][0x244], R5 ;  /* 0x00009100dd057a24 */ /* 0x000fe200078e0205 */
[----:B------:R-:W-:Y:S01]  /*2710*/  MOV R24, 0x6 ;  /* 0x0000000600187802 */ /* 0x000fe20000000f00 */
[----:B-1----:R-:W-:Y:S01]  /*2720*/  IMAD R13, R0, c[0x0][0x248], RZ ;  /* 0x00009200000d7a24 */ /* 0x002fe200078e02ff */
[----:B------:R-:W-:Y:S01]  /*2730*/  ISETP.GE.AND P5, PT, R208, c[0x0][0x1d4], PT ;  /* 0x00007500d0007a0c */ /* 0x000fe20003fa6270 */
[----:B------:R-:W-:Y:S01]  /*2740*/  IMAD R12, R0, c[0x0][0x268], RZ ;  /* 0x00009a00000c7a24 */ /* 0x000fe200078e02ff */
[----:B------:R-:W-:Y:S01]  /*2750*/  SHF.R.S32.HI R23, RZ, 0x1f, R92 ;  /* 0x0000001fff177819 */ /* 0x000fe2000001145c */
[----:B------:R-:W-:Y:S01]  /*2760*/  IMAD.MOV.U32 R142, RZ, RZ, c[0x0][0x1e0] ;  /* 0x00007800ff8e7624 */ /* 0x000fe200078e00ff */
[----:B------:R-:W-:Y:S01]  /*2770*/  SHF.R.S32.HI R26, RZ, 0x1f, R214 ;  /* 0x0000001fff1a7819 */ /* 0x000fe200000114d6 */
[----:B------:R-:W-:Y:S01]  /*2780*/  IMAD.MOV.U32 R137, RZ, RZ, c[0x0][0x27c] ;  /* 0x00009f00ff897624 */ /* 0x000fe200078e00ff */
[----:B------:R-:W-:Y:S01]  /*2790*/  SHF.R.S32.HI R107, RZ, 0x1f, R106 ;  /* 0x0000001fff6b7819 */ /* 0x000fe2000001146a */
[----:B------:R-:W-:Y:S01]  /*27a0*/  IMAD.WIDE.U32 R150, R214, c[0x0][0x1e0], RZ ;  /* 0x00007800d6967a25 */ /* 0x000fe200078e00ff */
[----:B------:R-:W-:-:S02]  /*27b0*/  SHF.L.U32 R149, R142, 0x6, RZ ;  /* 0x000000068e957819 */ /* 0x000fc400000006ff */
[----:B------:R-:W-:Y:S01]  /*27c0*/  SHF.L.U64.HI R142, R142, R24, c[0x0][0x1e4] ;  /* 0x000079008e8e7619 */ /* 0x000fe20000010218 */
[----:B------:R-:W-:Y:S01]  /*27d0*/  IMAD.SHL.U32 R137, R137, 0x2, RZ ;  /* 0x0000000289897824 */ /* 0x000fe200078e00ff */
[----:B------:R-:W-:Y:S01]  /*27e0*/  MOV R28, R19 ;  /* 0x00000013001c7202 */ /* 0x000fe20000000f00 */
[----:B--2---:R-:W-:-:S04]  /*27f0*/  IMAD.WIDE.U32 R2, R221, c[0x0][0x1e8], RZ ;  /* 0x00007a00dd027a25 */ /* 0x004fc800078e00ff */
[----:B------:R-:W-:Y:S01]  /*2800*/  IMAD.MOV.U32 R8, RZ, RZ, R2 ;  /* 0x000000ffff087224 */ /* 0x000fe200078e0002 */
[----:B------:R-:W-:Y:S01]  /*2810*/  MOV R2, R6 ;  /* 0x0000000600027202 */ /* 0x000fe20000000f00 */
[----:B------:R-:W-:Y:S01]  /*2820*/  IMAD R9, R221, c[0x0][0x1ec], R3 ;  /* 0x00007b00dd097a24 */ /* 0x000fe200078e0203 */
[----:B------:R-:W-:Y:S01]  /*2830*/  SEL R6, R219, RZ, !P3 ;  /* 0x000000ffdb067207 */ /* 0x000fe20005800000 */
[----:B------:R-:W-:Y:S01]  /*2840*/  IMAD R3, R221, c[0x0][0x264], R7 ;  /* 0x00009900dd037a24 */ /* 0x000fe200078e0207 */
[----:B------:R-:W-:Y:S01]  /*2850*/  IADD3 R0, P3, R224, R18, RZ ;  /* 0x00000012e0007210 */ /* 0x000fe20007f7e0ff */
[----:B------:R-:W-:Y:S01]  /*2860*/  IMAD R7, R19, -0x40, -R224 ;  /* 0xffffffc013077824 */ /* 0x000fe200078e0ae0 */
[----:B------:R-:W-:Y:S01]  /*2870*/  MOV R18, 0x5 ;  /* 0x0000000500127802 */ /* 0x000fe20000000f00 */
[----:B------:R-:W-:Y:S01]  /*2880*/  IMAD R13, R6, c[0x0][0x24c], R13 ;  /* 0x00009300060d7a24 */ /* 0x000fe200078e020d */
[----:B------:R-:W-:Y:S01]  /*2890*/  LEA.HI.X.SX32 R17, R224, R17, 0x1, P3 ;  /* 0x00000011e0117211 */ /* 0x000fe200018f0eff */
[----:B------:R-:W-:Y:S01]  /*28a0*/  IMAD.IADD R7, R7, 0x1, R210 ;  /* 0x0000000107077824 */ /* 0x000fe200078e02d2 */
[----:B------:R-:W-:Y:S01]  /*28b0*/  ISETP.GE.AND P3, PT, R220, c[0x0][0x1d4], PT ;  /* 0x00007500dc007a0c */ /* 0x000fe20003f66270 */
[----:B------:R-:W-:-:S03]  /*28c0*/  IMAD.WIDE.U32 R4, R6, c[0x0][0x248], R4 ;  /* 0x0000920006047a25 */ /* 0x000fc600078e0004 */
[C---:B------:R-:W-:Y:S01]  /*28d0*/  ISETP.GE.AND P2, PT, R7.reuse, 0x1, PT ;  /* 0x000000010700780c */ /* 0x040fe20003f46270 */
[C---:B------:R-:W-:Y:S01]  /*28e0*/  IMAD R12, R6.reuse, c[0x0][0x26c], R12 ;  /* 0x00009b00060c7a24 */ /* 0x040fe200078e020c */
[----:B------:R-:W-:Y:S01]  /*28f0*/  ISETP.GE.AND P1, PT, R7, 0x21, PT ;  /* 0x000000210700780c */ /* 0x000fe20003f26270 */
[----:B------:R-:W-:-:S04]  /*2900*/  IMAD.WIDE.U32 R2, R6, c[0x0][0x268], R2 ;  /* 0x00009a0006027a25 */ /* 0x000fc800078e0002 */
[----:B------:R-:W-:Y:S01]  /*2910*/  IMAD.IADD R5, R5, 0x1, R13 ;  /* 0x0000000105057824 */ /* 0x000fe200078e020d */
[----:B------:R-:W-:Y:S01]  /*2920*/  IADD3 R7, R3, R12, RZ ;  /* 0x0000000c03077210 */ /* 0x000fe20007ffe0ff */
[----:B------:R-:W-:Y:S01]  /*2930*/  IMAD.MOV.U32 R13, RZ, RZ, c[0x0][0x238] ;  /* 0x00008e00ff0d7624 */ /* 0x000fe200078e00ff */
[----:B------:R-:W-:Y:S01]  /*2940*/  MOV R6, R2 ;  /* 0x0000000200067202 */ /* 0x000fe20000000f00 */
[----:B------:R-:W-:Y:S02]  /*2950*/  IMAD R12, R17, c[0x0][0x238], RZ ;  /* 0x00008e00110c7a24 */ /* 0x000fe400078e02ff */
[C---:B------:R-:W-:Y:S01]  /*2960*/  IMAD.WIDE.U32 R98, R0.reuse, c[0x0][0x238], R4 ;  /* 0x00008e0000627a25 */ /* 0x040fe200078e0004 */
[C---:B------:R-:W-:Y:S02]  /*2970*/  SHF.L.U64.HI R141, R13.reuse, R24, c[0x0][0x23c] ;  /* 0x00008f000d8d7619 */ /* 0x040fe40000010218 */
[C---:B------:R-:W-:Y:S01]  /*2980*/  SHF.L.U32 R143, R13.reuse, 0x6, RZ ;  /* 0x000000060d8f7819 */ /* 0x040fe200000006ff */
[----:B------:R-:W-:Y:S01]  /*2990*/  IMAD R12, R0, c[0x0][0x23c], R12 ;  /* 0x00008f00000c7a24 */ /* 0x000fe200078e020c */
[----:B------:R-:W-:Y:S01]  /*29a0*/  SHF.L.U32 R146, R13, 0x5, RZ ;  /* 0x000000050d927819 */ /* 0x000fe200000006ff */
[----:B------:R-:W-:Y:S01]  /*29b0*/  IMAD R4, R141, R19, RZ ;  /* 0x000000138d047224 */ /* 0x000fe200078e02ff */
[----:B------:R-:W-:Y:S01]  /*29c0*/  SHF.L.U64.HI R138, R13, R18, c[0x0][0x23c] ;  /* 0x00008f000d8a7619 */ /* 0x000fe20000010212 */
[----:B------:R-:W-:-:S02]  /*29d0*/  IMAD.IADD R95, R99, 0x1, R12 ;  /* 0x00000001635f7824 */ /* 0x000fc400078e020c */
[----:B------:R-:W-:Y:S02]  /*29e0*/  IMAD.MOV.U32 R94, RZ, RZ, R98 ;  /* 0x000000ffff5e7224 */ /* 0x000fe400078e0062 */
[----:B------:R-:W-:Y:S02]  /*29f0*/  IMAD R13, R17, c[0x0][0x258], RZ ;  /* 0x00009600110d7a24 */ /* 0x000fe400078e02ff */
[----:B------:R-:W-:Y:S01]  /*2a00*/  IMAD.WIDE.U32 R96, R0, c[0x0][0x258], R6 ;  /* 0x0000960000607a25 */ /* 0x000fe200078e0006 */
[----:B---3--:R-:W-:-:S03]  /*2a10*/  @P0 SHF.R.S32.HI R3, RZ, 0x1f, R15 ;  /* 0x0000001fff030819 */ /* 0x008fc6000001140f */
[----:B------:R-:W-:Y:S01]  /*2a20*/  @P0 IMAD.MOV.U32 R2, RZ, RZ, R15 ;  /* 0x000000ffff020224 */ /* 0x000fe200078e000f */
[----:B------:R-:W-:Y:S01]  /*2a30*/  @!P0 MOV R2, R219 ;  /* 0x000000db00028202 */ /* 0x000fe20000000f00 */
[----:B------:R-:W-:Y:S01]  /*2a40*/  @!P0 IMAD.MOV.U32 R3, RZ, RZ, R14 ;  /* 0x000000ffff038224 */ /* 0x000fe200078e000e */
[----:B------:R-:W-:Y:S01]  /*2a50*/  SHF.R.S32.HI R15, RZ, 0x1f, R19 ;  /* 0x0000001fff0f7819 */ /* 0x000fe20000011413 */
[----:B------:R-:W-:Y:S01]  /*2a60*/  IMAD R14, R0, c[0x0][0x25c], R13 ;  /* 0x00009700000e7a24 */ /* 0x000fe200078e020d */
[----:B------:R-:W-:Y:S02]  /*2a70*/  SEL R22, R2, RZ, !P4 ;  /* 0x000000ff02167207 */ /* 0x000fe40006000000 */
[----:B------:R-:W-:Y:S01]  /*2a80*/  SEL R21, R3, RZ, !P4 ;  /* 0x000000ff03157207 */ /* 0x000fe20006000000 */
[-C--:B------:R-:W-:Y:S01]  /*2a90*/  IMAD R4, R15, R143.reuse, R4 ;  /* 0x0000008f0f047224 */ /* 0x080fe200078e0204 */
[----:B------:R-:W-:Y:S01]  /*2aa0*/  ISETP.GE.AND P4, PT, R212, c[0x0][0x1d4], PT ;  /* 0x00007500d4007a0c */ /* 0x000fe20003f86270 */
[----:B------:R-:W-:Y:S01]  /*2ab0*/  IMAD.WIDE.U32 R2, R19, R143, R94 ;  /* 0x0000008f13027225 */ /* 0x000fe200078e005e */
[----:B------:R-:W-:-:S03]  /*2ac0*/  IADD3 R116, R97, R14, RZ ;  /* 0x0000000e61747210 */ /* 0x000fc60007ffe0ff */
[----:B------:R-:W-:Y:S01]  /*2ad0*/  IMAD.IADD R3, R3, 0x1, R4 ;  /* 0x0000000103037824 */ /* 0x000fe200078e0204 */
[----:B------:R-:W-:Y:S01]  /*2ae0*/  @P2 LEA R4, P6, R2, c[0x0][0x220], 0x1 ;  /* 0x0000880002042a11 */ /* 0x000fe200078c08ff */
[----:B------:R-:W-:Y:S01]  /*2af0*/  IMAD R13, R21, c[0x0][0x1f0], RZ ;  /* 0x00007c00150d7a24 */ /* 0x000fe200078e02ff */
[----:B------:R-:W-:Y:S01]  /*2b00*/  @P1 IADD3 R12, P0, R146, R2, RZ ;  /* 0x00000002920c1210 */ /* 0x000fe20007f1e0ff */
[----:B------:R-:W-:Y:S01]  /*2b10*/  IMAD.WIDE.U32 R6, R22, c[0x0][0x1f0], R8 ;  /* 0x00007c0016067a25 */ /* 0x000fe200078e0008 */
[----:B------:R-:W-:Y:S02]  /*2b20*/  @P2 LEA.HI.X R5, R2, c[0x0][0x224], R3, 0x1, P6 ;  /* 0x0000890002052a11 */ /* 0x000fe400030f0c03 */
[----:B------:R-:W-:Y:S01]  /*2b30*/  @P1 IADD3.X R3, R3, R138, RZ, P0, !PT ;  /* 0x0000008a03031210 */ /* 0x000fe200007fe4ff */
[----:B------:R-:W-:Y:S01]  /*2b40*/  IMAD R0, R22, c[0x0][0x1f4], R13 ;  /* 0x00007d0016007a24 */ /* 0x000fe200078e020d */
[C---:B------:R-:W-:Y:S01]  /*2b50*/  @P1 LEA R2, P0, R12.reuse, c[0x0][0x220], 0x1 ;  /* 0x000088000c021a11 */ /* 0x040fe200078008ff */
[----:B------:R-:W-:Y:S01]  /*2b60*/  @!PT LDS RZ, [RZ] ;  /* 0x00000000fffff984 */ /* 0x000fe20000000800 */
[----:B------:R-:W-:Y:S01]  /*2b70*/  @!PT LDS RZ, [RZ] ;  /* 0x00000000fffff984 */ /* 0x000fe20000000800 */
[----:B------:R-:W-:Y:S01]  /*2b80*/  @!PT LDS RZ, [RZ] ;  /* 0x00000000fffff984 */ /* 0x000fe20000000800 */
[----:B------:R1:W-:Y:S03]  /*2b90*/  @P2 LDGSTS.E.BYPASS.LTC128B.128 [R105+0xc100], [R4.64], !P5 ;  /* 0x0c10000004692fae */ /* 0x0003e6000e901d4e */
[----:B------:R-:W-:Y:S01]  /*2ba0*/  @P1 LEA.HI.X R3, R12, c[0x0][0x224], R3, 0x1, P0 ;  /* 0x000089000c031a11 */ /* 0x000fe200000f0c03 */
[----:B------:R1:W-:Y:S04]  /*2bb0*/  @P2 LDGSTS.E.BYPASS.LTC128B.128 [R105+0xe100], [R4.64+0x80], !P4 ;  /* 0x0e10008004692fae */ /* 0x0003e8000e101d4e */
[----:B------:R1:W-:Y:S04]  /*2bc0*/  @P2 LDGSTS.E.BYPASS.LTC128B.128 [R105+0x10100], [R4.64+0x100], !P3 ;  /* 0x1010010004692fae */ /* 0x0003e8000d901d4e */
[----:B------:R2:W-:Y:S04]  /*2bd0*/  @P1 LDGSTS.E.BYPASS.LTC128B.128 [R105+0xd100], [R2.64], !P5 ;  /* 0x0d10000002691fae */ /* 0x0005e8000e901d4e */
[----:B------:R2:W-:Y:S04]  /*2be0*/  @P1 LDGSTS.E.BYPASS.LTC128B.128 [R105+0xf100], [R2.64+0x80], !P4 ;  /* 0x0f10008002691fae */ /* 0x0005e8000e101d4e */
[----:B------:R2:W-:Y:S04]  /*2bf0*/  @P1 LDGSTS.E.BYPASS.LTC128B.128 [R105+0x11100], [R2.64+0x100], !P3 ;  /* 0x1110010002691fae */ /* 0x0005e8000d901d4e */
[----:B------:R-:W0:Y:S01]  /*2c00*/  LDGDEPBAR ;  /* 0x00000000000079af */ /* 0x000e220000000000 */
[----:B------:R-:W-:Y:S01]  /*2c10*/  WARPSYNC 0xffffffff ;  /* 0xffffffff00007948 */ /* 0x000fe20003800000 */
[----:B-1----:R-:W-:Y:S01]  /*2c20*/  IMAD.IADD R5, R7, 0x1, R0 ;  /* 0x0000000107057824 */ /* 0x002fe200078e0200 */
[----:B------:R-:W-:Y:S01]  /*2c30*/  MOV R4, R6 ;  /* 0x0000000600047202 */ /* 0x000fe20000000f00 */
[----:B------:R-:W-:-:S04]  /*2c40*/  IMAD R0, R23, c[0x0][0x1e0], RZ ;  /* 0x0000780017007a24 */ /* 0x000fc800078e02ff */
[C---:B------:R-:W-:Y:S02]  /*2c50*/  IMAD R0, R92.reuse, c[0x0][0x1e4], R0 ;  /* 0x000079005c007a24 */ /* 0x040fe400078e0200 */
[----:B------:R-:W-:-:S04]  /*2c60*/  IMAD.WIDE.U32 R88, R92, c[0x0][0x1e0], R4 ;  /* 0x000078005c587a25 */ /* 0x000fc800078e0004 */
[----:B--2---:R-:W-:Y:S01]  /*2c70*/  IMAD R2, R26, c[0x0][0x1e0], RZ ;  /* 0x000078001a027a24 */ /* 0x004fe200078e02ff */
[----:B------:R-:W-:Y:S02]  /*2c80*/  MOV R3, c[0x0][0x258] ;  /* 0x0000960000037a02 */ /* 0x000fe40000000f00 */
[----:B------:R-:W-:Y:S01]  /*2c90*/  IADD3 R90, R89, R0, RZ ;  /* 0x00000000595a7210 */ /* 0x000fe20007ffe0ff */
[----:B------:R-:W-:Y:S01]  /*2ca0*/  IMAD R2, R214, c[0x0][0x1e4], R2 ;  /* 0x00007900d6027a24 */ /* 0x000fe200078e0202 */
[C---:B------:R-:W-:Y:S01]  /*2cb0*/  SHF.L.U64.HI R140, R3.reuse, R24, c[0x0][0x25c] ;  /* 0x00009700038c7619 */ /* 0x040fe20000010218 */
[C---:B------:R-:W-:Y:S01]  /*2cc0*/  IMAD.SHL.U32 R147, R3.reuse, 0x40, RZ ;  /* 0x0000004003937824 */ /* 0x040fe200078e00ff */
[----:B------:R-:W-:Y:S01]  /*2cd0*/  SHF.L.U64.HI R139, R3, R18, c[0x0][0x25c] ;  /* 0x00009700038b7619 */ /* 0x000fe20000010212 */
[----:B------:R-:W-:Y:S01]  /*2ce0*/  IMAD.IADD R132, R151, 0x1, R2 ;  /* 0x0000000197847824 */ /* 0x000fe200078e0202 */
[----:B------:R-:W-:Y:S02]  /*2cf0*/  SHF.L.U32 R148, R3, 0x5, RZ ;  /* 0x0000000503947819 */ /* 0x000fe400000006ff */
[----:B------:R-:W1:Y:S01]  /*2d00*/  S2R R29, SR_TID.X ;  /* 0x00000000001d7919 */ /* 0x000e620000002100 */
[----:B------:R-:W-:Y:S01]  /*2d10*/  IMAD R0, R140, R19, RZ ;  /* 0x000000138c007224 */ /* 0x000fe200078e02ff */
[----:B------:R-:W-:Y:S01]  /*2d20*/  ULDC UR8, c[0x0][0x290] ;  /* 0x0000a40000087ab9 */ /* 0x000fe20000000800 */
[----:B------:R-:W-:Y:S01]  /*2d30*/  IMAD.MOV.U32 R2, RZ, RZ, R96 ;  /* 0x000000ffff027224 */ /* 0x000fe200078e0060 */
[----:B------:R-:W-:Y:S01]  /*2d40*/  BAR.SYNC.DEFER_BLOCKING 0x0 ;  /* 0x0000000000007b1d */ /* 0x000fe20000010000 */
[----:B------:R-:W-:-:S02]  /*2d50*/  IMAD.MOV.U32 R3, RZ, RZ, R116 ;  /* 0x000000ffff037224 */ /* 0x000fc400078e0074 */
[-C--:B------:R-:W-:Y:S02]  /*2d60*/  IMAD R0, R15, R147.reuse, R0 ;  /* 0x000000930f007224 */ /* 0x080fe400078e0200 */
[----:B------:R-:W-:Y:S01]  /*2d70*/  IMAD.WIDE.U32 R2, R19, R147, R2 ;  /* 0x0000009313027225 */ /* 0x000fe200078e0002 */
[----:B------:R-:W-:Y:S02]  /*2d80*/  UMOV UR4, 0x6 ;  /* 0x0000000600047882 */ /* 0x000fe40000000000 */
[----:B------:R-:W-:Y:S01]  /*2d90*/  ULDC UR7, c[0x0][0x294] ;  /* 0x0000a50000077ab9 */ /* 0x000fe20000000800 */
[----:B------:R-:W-:Y:S01]  /*2da0*/  IMAD.IADD R0, R3, 0x1, R0 ;  /* 0x0000000103007824 */ /* 0x000fe200078e0200 */
[----:B------:R-:W-:Y:S01]  /*2db0*/  ULDC UR10, c[0x0][0x280] ;  /* 0x0000a000000a7ab9 */ /* 0x000fe20000000800 */
[----:B------:R-:W-:Y:S01]  /*2dc0*/  IMAD.MOV.U32 R156, RZ, RZ, 0x1 ;  /* 0x00000001ff9c7424 */ /* 0x000fe200078e00ff */
[----:B------:R-:W-:Y:S01]  /*2dd0*/  ULDC UR9, c[0x0][0x284] ;  /* 0x0000a10000097ab9 */ /* 0x000fe20000000800 */
[----:B------:R-:W-:Y:S01]  /*2de0*/  IMAD R19, R26, c[0x0][0x280], RZ ;  /* 0x0000a0001a137a24 */ /* 0x000fe200078e02ff */
[----:B------:R-:W-:Y:S01]  /*2df0*/  USHF.L.U64.HI UR7, UR8, UR4, UR7 ;  /* 0x0000000408077299 */ /* 0x000fe20008010207 */
[----:B------:R-:W-:Y:S01]  /*2e00*/  IMAD.WIDE.U32 R12, R214, c[0x0][0x290], R106 ;  /* 0x0000a400d60c7a25 */ /* 0x000fe200078e006a */
[----:B------:R-:W-:-:S02]  /*2e10*/  USHF.L.U64.HI UR9, UR10, UR4, UR9 ;  /* 0x000000040a097299 */ /* 0x000fc40008010209 */
[----:B------:R-:W-:Y:S01]  /*2e20*/  ULDC.U8 UR6, c[0x0][0x298] ;  /* 0x0000a60000067ab9 */ /* 0x000fe20000000000 */
[C---:B------:R-:W-:Y:S01]  /*2e30*/  IMAD R19, R214.reuse, c[0x0][0x284], R19 ;  /* 0x0000a100d6137a24 */ /* 0x040fe200078e0213 */
[----:B-1----:R-:W-:Y:S01]  /*2e40*/  SHF.R.S32.HI R27, RZ, 0x1f, R29 ;  /* 0x0000001fff1b7819 */ /* 0x002fe2000001141d */
[----:B------:R-:W-:Y:S01]  /*2e50*/  IMAD.WIDE.U32 R14, R214, c[0x0][0x280], R106 ;  /* 0x0000a000d60e7a25 */ /* 0x000fe200078e006a */
[----:B------:R-:W-:Y:S02]  /*2e60*/  USHF.L.U32 UR8, UR8, 0x6, URZ ;  /* 0x0000000608087899 */ /* 0x000fe4000800063f */
[----:B------:R-:W-:Y:S01]  /*2e70*/  LEA.HI R27, R27, R29, RZ, 0x2 ;  /* 0x0000001d1b1b7211 */ /* 0x000fe200078f10ff */
[----:B------:R-:W-:Y:S01]  /*2e80*/  IMAD.IADD R15, R19, 0x1, R15 ;  /* 0x00000001130f7824 */ /* 0x000fe200078e020f */
[----:B------:R-:W-:Y:S01]  /*2e90*/  USHF.L.U32 UR10, UR10, 0x6, URZ ;  /* 0x000000060a0a7899 */ /* 0x000fe2000800063f */
[----:B------:R-:W-:Y:S01]  /*2ea0*/  IMAD.SHL.U32 R37, R228, 0x200, RZ ;  /* 0x00000200e4257824 */ /* 0x000fe200078e00ff */
[----:B------:R-:W-:Y:S01]  /*2eb0*/  LOP3.LUT R27, R27, 0xfffffffc, RZ, 0xc0, !PT ;  /* 0xfffffffc1b1b7812 */ /* 0x000fe200078ec0ff */
[----:B------:R-:W-:-:S04]  /*2ec0*/  IMAD.WIDE.U32 R108, R20, c[0x0][0x280], R14 ;  /* 0x0000a000146c7a25 */ /* 0x000fc800078e000e */
[----:B------:R-:W-:Y:S02]  /*2ed0*/  IMAD.IADD R27, R29, 0x1, -R27 ;  /* 0x000000011d1b7824 */ /* 0x000fe400078e0a1b */
[----:B------:R-:W-:Y:S02]  /*2ee0*/  IMAD.MOV.U32 R38, RZ, RZ, RZ ;  /* 0x000000ffff267224 */ /* 0x000fe400078e00ff */
[----:B------:R-:W-:Y:S02]  /*2ef0*/  IMAD.SHL.U32 R24, R27, 0x8, RZ ;  /* 0x000000081b187824 */ /* 0x000fe400078e00ff */
[----:B------:R-:W-:-:S03]  /*2f00*/  IMAD.MOV.U32 R53, RZ, RZ, 0x1 ;  /* 0x00000001ff357424 */ /* 0x000fc600078e00ff */
[--C-:B------:R-:W-:Y:S02]  /*2f10*/  SHF.R.S32.HI R25, RZ, 0x1f, R24.reuse ;  /* 0x0000001fff197819 */ /* 0x100fe40000011418 */
[----:B------:R-:W-:Y:S02]  /*2f20*/  IADD3 R135, P6, P0, R88, R150, R24 ;  /* 0x0000009658877210 */ /* 0x000fe400078de018 */
[----:B------:R-:W-:Y:S02]  /*2f30*/  IADD3 R29, R24, 0x20, RZ ;  /* 0x00000020181d7810 */ /* 0x000fe40007ffe0ff */
[----:B------:R-:W-:Y:S02]  /*2f40*/  IADD3.X R134, R90, R132, R25, P6, P0 ;  /* 0x000000845a867210 */ /* 0x000fe400037e0419 */
[----:B------:R-:W-:Y:S02]  /*2f50*/  @P2 LEA R4, P0, R2, c[0x0][0x250], 0x1 ;  /* 0x0000940002042a11 */ /* 0x000fe400078008ff */
[----:B------:R-:W-:-:S02]  /*2f60*/  @P1 IADD3 R3, P6, R148, R2, RZ ;  /* 0x0000000294031210 */ /* 0x000fc40007fde0ff */
[----:B------:R-:W-:Y:S02]  /*2f70*/  @P2 LEA.HI.X R5, R2, c[0x0][0x254], R0, 0x1, P0 ;  /* 0x0000950002052a11 */ /* 0x000fe400000f0c00 */
[----:B------:R-:W-:Y:S01]  /*2f80*/  ISETP.GT.AND P0, PT, R28, R35, PT ;  /* 0x000000231c00720c */ /* 0x000fe20003f04270 */
[----:B------:R-:W-:Y:S01]  /*2f90*/  @P1 IMAD.X R8, R0, 0x1, R139, P6 ;  /* 0x0000000100081824 */ /* 0x000fe200030e068b */
[----:B------:R-:W-:Y:S01]  /*2fa0*/  ISETP.LE.AND P6, PT, R156, c[0x0][0x27c], PT ;  /* 0x00009f009c007a0c */ /* 0x000fe20003fc3270 */
[----:B------:R-:W-:Y:S01]  /*2fb0*/  @!PT LDS RZ, [RZ] ;  /* 0x00000000fffff984 */ /* 0x000fe20000000800 */
[----:B------:R-:W-:Y:S01]  /*2fc0*/  @!PT LDS RZ, [RZ] ;  /* 0x00000000fffff984 */ /* 0x000fe20000000800 */
[----:B------:R-:W-:Y:S01]  /*2fd0*/  @!PT LDS RZ, [RZ] ;  /* 0x00000000fffff984 */ /* 0x000fe20000000800 */
[----:B------:R1:W-:Y:S01]  /*2fe0*/  @P2 LDGSTS.E.BYPASS.LTC128B.128 [R105+0x100], [R4.64], !P5 ;  /* 0x0010000004692fae */ /* 0x0003e2000e901d4e */
[----:B------:R-:W-:Y:S01]  /*2ff0*/  ISETP.GE.AND P6, PT, R24, c[0x0][0x27c], PT ;  /* 0x00009f0018007a0c */ /* 0x000fe20003fc6270 */
[----:B------:R-:W-:Y:S01]  /*3000*/  IMAD R0, R26, c[0x0][0x290], RZ ;  /* 0x0000a4001a007a24 */ /* 0x000fe200078e02ff */
[----:B------:R-:W-:Y:S01]  /*3010*/  IADD3 R30, R24, 0x40, RZ ;  /* 0x00000040181e7810 */ /* 0x000fe20007ffe0ff */
[----:B------:R1:W-:Y:S01]  /*3020*/  @P2 LDGSTS.E.BYPASS.LTC128B.128 [R105+0x2100], [R4.64+0x80], !P4 ;  /* 0x0210008004692fae */ /* 0x0003e2000e101d4e */
[----:B------:R-:W-:Y:S01]  /*3030*/  SEL R18, RZ, c[0x0][0x27c], !P6 ;  /* 0x00009f00ff127a07 */ /* 0x000fe20007000000 */
[----:B------:R-:W-:Y:S01]  /*3040*/  IMAD R0, R214, c[0x0][0x294], R0 ;  /* 0x0000a500d6007a24 */ /* 0x000fe200078e0200 */
[----:B------:R-:W-:Y:S01]  /*3050*/  P2R R133, PR, RZ, 0x40 ;  /* 0x00000040ff857803 */ /* 0x000fe20000000000 */
[----:B------:R1:W-:Y:S01]  /*3060*/  @P2 LDGSTS.E.BYPASS.LTC128B.128 [R105+0x4100], [R4.64+0x100], !P3 ;  /* 0x0410010004692fae */ /* 0x0003e2000d901d4e */
[----:B------:R-:W-:Y:S01]  /*3070*/  @P1 LEA R2, P2, R3, c[0x0][0x250], 0x1 ;  /* 0x0000940003021a11 */ /* 0x000fe200078408ff */
[----:B------:R-:W-:Y:S01]  /*3080*/  IMAD.IADD R18, R24, 0x1, R18 ;  /* 0x0000000118127824 */ /* 0x000fe200078e0212 */
[----:B------:R-:W-:Y:S01]  /*3090*/  ISETP.GE.AND P6, PT, R29, c[0x0][0x27c], PT ;  /* 0x00009f001d007a0c */ /* 0x000fe20003fc6270 */
[----:B------:R-:W-:Y:S01]  /*30a0*/  IMAD.IADD R13, R0, 0x1, R13 ;  /* 0x00000001000d7824 */ /* 0x000fe200078e020d */
[----:B------:R-:W-:Y:S01]  /*30b0*/  @P1 LEA.HI.X R3, R3, c[0x0][0x254], R8, 0x1, P2 ;  /* 0x0000950003031a11 */ /* 0x000fe200010f0c08 */
[----:B------:R-:W-:Y:S01]  /*30c0*/  IMAD.WIDE.U32 R8, R214, c[0x0][0x290], R24 ;  /* 0x0000a400d6087a25 */ /* 0x000fe200078e0018 */
[----:B------:R-:W-:-:S03]  /*30d0*/  ISETP.GE.AND P2, PT, R30, c[0x0][0x27c], PT ;  /* 0x00009f001e007a0c */ /* 0x000fc60003f46270 */
[----:B------:R2:W-:Y:S01]  /*30e0*/  @P1 LDGSTS.E.BYPASS.LTC128B.128 [R105+0x1100], [R2.64], !P5 ;  /* 0x0110000002691fae */ /* 0x0005e2000e901d4e */
[----:B------:R-:W-:Y:S01]  /*30f0*/  IMAD.IADD R9, R9, 0x1, R0 ;  /* 0x0000000109097824 */ /* 0x000fe200078e0200 */
[----:B------:R-:W-:Y:S01]  /*3100*/  SHF.R.S32.HI R0, RZ, 0x1f, R20 ;  /* 0x0000001fff007819 */ /* 0x000fe20000011414 */
[C---:B------:R-:W-:Y:S01]  /*3110*/  IMAD.WIDE.U32 R110, R20.reuse, c[0x0][0x290], R12 ;  /* 0x0000a400146e7a25 */ /* 0x040fe200078e000c */
[----:B------:R2:W-:Y:S01]  /*3120*/  @P1 LDGSTS.E.BYPASS.LTC128B.128 [R105+0x3100], [R2.64+0x80], !P4 ;  /* 0x0310008002691fae */ /* 0x0005e2000e101d4e */
[----:B------:R-:W-:Y:S02]  /*3130*/  P2R R131, PR, RZ, 0x4 ;  /* 0x00000004ff837803 */ /* 0x000fe40000000000 */
[----:B------:R-:W-:Y:S01]  /*3140*/  IMAD.WIDE.U32 R102, R20, c[0x0][0x290], R8 ;  /* 0x0000a40014667a25 */ /* 0x000fe200078e0008 */
[----:B------:R2:W-:Y:S04]  /*3150*/  @P1 LDGSTS.E.BYPASS.LTC128B.128 [R105+0x5100], [R2.64+0x100], !P3 ;  /* 0x0510010002691fae */ /* 0x0005e8000d901d4e */
[----:B------:R-:W0:Y:S01]  /*3160*/  LDGDEPBAR ;  /* 0x00000000000079af */ /* 0x000e220000000000 */
[----:B-1----:R-:W-:-:S04]  /*3170*/  @P0 IADD3 R4, R16, -0x2, RZ ;  /* 0xfffffffe10040810 */ /* 0x002fc80007ffe0ff */
[----:B------:R-:W-:Y:S01]  /*3180*/  @P0 SHF.R.S32.HI R7, RZ, 0x1f, R4 ;  /* 0x0000001fff070819 */ /* 0x000fe20000011404 */
[----:B------:R-:W-:Y:S02]  /*3190*/  @P0 IMAD R6, R141, R4, RZ ;  /* 0x000000048d060224 */ /* 0x000fe400078e02ff */
[----:B------:R-:W-:-:S04]  /*31a0*/  @P0 IMAD.WIDE.U32 R4, R4, R143, R94 ;  /* 0x0000008f04040225 */ /* 0x000fc800078e005e */
[----:B------:R-:W-:Y:S02]  /*31b0*/  @P0 IMAD R16, R7, R143, R6 ;  /* 0x0000008f07100224 */ /* 0x000fe400078e0206 */
[----:B------:R-:W-:-:S04]  /*31c0*/  IMAD.WIDE.U32 R6, R221, c[0x0][0x210], R24 ;  /* 0x00008400dd067a25 */ /* 0x000fc800078e0018 */
[----:B--2---:R-:W-:Y:S01]  /*31d0*/  @P0 IMAD.IADD R3, R5, 0x1, R16 ;  /* 0x0000000105030824 */ /* 0x004fe200078e0210 */
[----:B------:R-:W-:Y:S01]  /*31e0*/  @P0 LEA R2, P1, R4, c[0x0][0x220], 0x1 ;  /* 0x0000880004020a11 */ /* 0x000fe200078208ff */
[----:B------:R-:W-:-:S03]  /*31f0*/  IMAD.WIDE.U32 R16, R214, c[0x0][0x280], R24 ;  /* 0x0000a000d6107a25 */ /* 0x000fc600078e0018 */
[----:B------:R-:W-:Y:S01]  /*3200*/  @P0 LEA.HI.X R3, R4, c[0x0][0x224], R3, 0x1, P1 ;  /* 0x0000890004030a11 */ /* 0x000fe200008f0c03 */
[----:B------:R-:W-:Y:S02]  /*3210*/  IMAD R5, R221, c[0x0][0x214], R7 ;  /* 0x00008500dd057a24 */ /* 0x000fe400078e0207 */
[----:B------:R-:W-:Y:S01]  /*3220*/  IMAD.IADD R7, R17, 0x1, R19 ;  /* 0x0000000111077824 */ /* 0x000fe200078e0213 */
[----:B------:R-:W-:Y:S01]  /*3230*/  SHF.R.S32.HI R17, RZ, 0x1f, R18 ;  /* 0x0000001fff117819 */ /* 0x000fe20000011412 */
[----:B------:R-:W-:Y:S01]  /*3240*/  IMAD.MOV.U32 R4, RZ, RZ, R6 ;  /* 0x000000ffff047224 */ /* 0x000fe200078e0006 */
[----:B------:R1:W-:Y:S01]  /*3250*/  @P0 LDGSTS.E.BYPASS.LTC128B.128 [R105+0x12100], [R2.64], !P5 ;  /* 0x1210000002690fae */ /* 0x0003e2000e901d4e */
[----:B------:R-:W-:Y:S01]  /*3260*/  IMAD R19, R21, c[0x0][0x218], RZ ;  /* 0x0000860015137a24 */ /* 0x000fe200078e02ff */
[CC--:B------:R-:W-:Y:S01]  /*3270*/  LEA.HI R21, R17.reuse, R18.reuse, RZ, 0x6 ;  /* 0x0000001211157211 */ /* 0x0c0fe200078f30ff */
[----:B------:R-:W-:Y:S01]  /*3280*/  IMAD.MOV.U32 R6, RZ, RZ, R16 ;  /* 0x000000ffff067224 */ /* 0x000fe200078e0010 */
[----:B------:R-:W-:Y:S01]  /*3290*/  LEA.HI R16, R17, R18, RZ, 0x3 ;  /* 0x0000001211107211 */ /* 0x000fe200078f18ff */
[C---:B------:R-:W-:Y:S01]  /*32a0*/  IMAD R17, R0.reuse, c[0x0][0x290], RZ ;  /* 0x0000a40000117a24 */ /* 0x040fe200078e02ff */
[----:B------:R1:W-:Y:S01]  /*32b0*/  @P0 LDGSTS.E.BYPASS.LTC128B.128 [R105+0x14100], [R2.64+0x80], !P4 ;  /* 0x1410008002690fae */ /* 0x0003e2000e101d4e */
[----:B------:R-:W-:Y:S01]  /*32c0*/  IMAD R0, R0, c[0x0][0x280], RZ ;  /* 0x0000a00000007a24 */ /* 0x000fe200078e02ff */
[----:B------:R-:W-:Y:S01]  /*32d0*/  LOP3.LUT R115, R16, 0xfffffff8, RZ, 0xc0, !PT ;  /* 0xfffffff810737812 */ /* 0x000fe200078ec0ff */
[----:B------:R-:W-:Y:S01]  /*32e0*/  IMAD.WIDE.U32 R112, R22, c[0x0][0x218], R4 ;  /* 0x0000860016707a25 */ /* 0x000fe200078e0004 */
[----:B------:R-:W-:Y:S01]  /*32f0*/  @P0 LEA R4, P1, R146, R2, 0x1 ;  /* 0x0000000292040211 */ /* 0x000fe200078208ff */
[----:B------:R1:W-:Y:S01]  /*3300*/  @P0 LDGSTS.E.BYPASS.LTC128B.128 [R105+0x16100], [R2.64+0x100], !P3 ;  /* 0x1610010002690fae */ /* 0x0003e2000d901d4e */
[----:B------:R-:W-:Y:S01]  /*3310*/  SHF.R.S32.HI R127, RZ, 0x3, R16 ;  /* 0x00000003ff7f7819 */ /* 0x000fe20000011410 */
[----:B------:R-:W-:Y:S01]  /*3320*/  IMAD R18, R20, c[0x0][0x294], R17 ;  /* 0x0000a50014127a24 */ /* 0x000fe200078e0211 */
[----:B------:R-:W-:Y:S01]  /*3330*/  @P0 LEA.HI.X R5, R146, R3, R138, 0x1, P1 ;  /* 0x0000000392050211 */ /* 0x000fe200008f0c8a */
[C---:B------:R-:W-:Y:S01]  /*3340*/  IMAD R17, R20.reuse, c[0x0][0x284], R0 ;  /* 0x0000a10014117a24 */ /* 0x040fe200078e0200 */
[----:B------:R-:W-:Y:S01]  /*3350*/  SEL R0, RZ, c[0x0][0x27c], !P6 ;  /* 0x00009f00ff007a07 */ /* 0x000fe20007000000 */
[----:B------:R-:W-:Y:S01]  /*3360*/  IMAD.WIDE.U32 R100, R20, c[0x0][0x280], R6 ;  /* 0x0000a00014647a25 */ /* 0x000fe200078e0006 */
[----:B------:R-:W-:Y:S01]  /*3370*/  SHF.R.S32.HI R120, RZ, 0x1f, R115 ;  /* 0x0000001fff787819 */ /* 0x000fe20000011473 */
[----:B------:R2:W-:Y:S02]  /*3380*/  @P0 LDGSTS.E.BYPASS.LTC128B.128 [R105+0x13100], [R4.64], !P5 ;  /* 0x1310000004690fae */ /* 0x0005e4000e901d4e */
[----:B------:R-:W-:-:S02]  /*3390*/  IMAD.IADD R0, R29, 0x1, R0 ;  /* 0x000000011d007824 */ /* 0x000fc400078e0200 */
[----:B------:R2:W-:Y:S01]  /*33a0*/  @P0 LDGSTS.E.BYPASS.LTC128B.128 [R105+0x15100], [R4.64+0x80], !P4 ;  /* 0x1510008004690fae */ /* 0x0005e2000e101d4e */
[----:B------:R-:W-:Y:S02]  /*33b0*/  IMAD R19, R22, c[0x0][0x21c], R19 ;  /* 0x0000870016137a24 */ /* 0x000fe400078e0213 */
[----:B------:R-:W-:Y:S01]  /*33c0*/  IMAD.IADD R126, R18, 0x1, R111 ;  /* 0x00000001127e7824 */ /* 0x000fe200078e026f */
[----:B------:R2:W-:Y:S01]  /*33d0*/  @P0 LDGSTS.E.BYPASS.LTC128B.128 [R105+0x17100], [R4.64+0x100], !P3 ;  /* 0x1710010004690fae */ /* 0x0005e2000d901d4e */
[----:B------:R-:W-:Y:S01]  /*33e0*/  IADD3 R92, P0, R214, R92, RZ ;  /* 0x0000005cd65c7210 */ /* 0x000fe20007f1e0ff */
[----:B------:R-:W-:Y:S02]  /*33f0*/  IMAD.IADD R125, R17, 0x1, R109 ;  /* 0x00000001117d7824 */ /* 0x000fe400078e026d */
[----:B------:R-:W0:Y:S01]  /*3400*/  LDGDEPBAR ;  /* 0x00000000000079af */ /* 0x000e220000000000 */
[----:B------:R-:W-:Y:S02]  /*3410*/  IMAD.IADD R123, R113, 0x1, R19 ;  /* 0x00000001717b7824 */ /* 0x000fe400078e0213 */
[----:B------:R-:W-:Y:S01]  /*3420*/  IMAD.X R93, R26, 0x1, R23, P0 ;  /* 0x000000011a5d7824 */ /* 0x000fe200000e0617 */
[----:B------:R-:W-:Y:S01]  /*3430*/  LOP3.LUT P0, RZ, R222, 0x4, RZ, 0xc0, !PT ;  /* 0x00000004deff7812 */ /* 0x000fe2000780c0ff */
[----:B------:R-:W-:-:S02]  /*3440*/  IMAD.IADD R121, R103, 0x1, R18 ;  /* 0x0000000167797824 */ /* 0x000fc400078e0212 */
[----:B-1----:R-:W-:Y:S01]  /*3450*/  IMAD.SHL.U32 R3, R222, 0x40, RZ ;  /* 0x00000040de037824 */ /* 0x002fe200078e00ff */
[----:B------:R-:W-:Y:S01]  /*3460*/  SHF.R.S32.HI R2, RZ, 0x1f, R0 ;  /* 0x0000001fff027819 */ /* 0x000fe20000011400 */
[----:B------:R-:W-:-:S03]  /*3470*/  IMAD.IADD R117, R101, 0x1, R17 ;  /* 0x0000000165757824 */ /* 0x000fc600078e0211 */
[----:B------:R-:W-:Y:S02]  /*3480*/  LOP3.LUT R91, R3, 0x1c0, RZ, 0xc0, !PT ;  /* 0x000001c0035b7812 */ /* 0x000fe400078ec0ff */
[CC--:B------:R-:W-:Y:S02]  /*3490*/  LEA.HI R3, R2.reuse, R0.reuse, RZ, 0x3 ;  /* 0x0000000002037211 */ /* 0x0c0fe400078f18ff */
[----:B------:R-:W-:Y:S01]  /*34a0*/  LEA.HI R7, R2, R0, RZ, 0x6 ;  /* 0x0000000002077211 */ /* 0x000fe200078f30ff */
[----:B------:R-:W-:Y:S01]  /*34b0*/  IMAD.SHL.U32 R2, R21, 0x40, RZ ;  /* 0x0000004015027824 */ /* 0x000fe200078e00ff */
[----:B------:R-:W-:Y:S02]  /*34c0*/  SHF.R.U32.HI R36, RZ, 0x3, R91 ;  /* 0x00000003ff247819 */ /* 0x000fe4000001165b */
[----:B------:R-:W-:Y:S02]  /*34d0*/  LOP3.LUT R114, R3, 0xfffffff8, RZ, 0xc0, !PT ;  /* 0xfffffff803727812 */ /* 0x000fe400078ec0ff */
[----:B------:R-:W-:-:S02]  /*34e0*/  LOP3.LUT R6, R2, 0xfffff000, RZ, 0xc0, !PT ;  /* 0xfffff00002067812 */ /* 0x000fc400078ec0ff */
[----:B--2---:R-:W-:Y:S02]  /*34f0*/  SEL R4, RZ, c[0x0][0x27c], !P2 ;  /* 0x00009f00ff047a07 */ /* 0x004fe40005000000 */
[----:B------:R-:W-:Y:S02]  /*3500*/  LOP3.LUT R5, R91, 0x38, R16, 0xf8, !PT ;  /* 0x000000385b057812 */ /* 0x000fe400078ef810 */
[----:B------:R-:W-:Y:S01]  /*3510*/  SHF.R.S32.HI R124, RZ, 0x3, R3 ;  /* 0x00000003ff7c7819 */ /* 0x000fe20000011403 */
[----:B------:R-:W-:Y:S01]  /*3520*/  IMAD.IADD R0, R30, 0x1, R4 ;  /* 0x000000011e007824 */ /* 0x000fe200078e0204 */
[----:B------:R-:W-:Y:S02]  /*3530*/  LOP3.LUT R5, R5, R36, RZ, 0x3c, !PT ;  /* 0x0000002405057212 */ /* 0x000fe400078e3cff */
[----:B------:R-:W-:Y:S02]  /*3540*/  SHF.R.S32.HI R119, RZ, 0x1f, R114 ;  /* 0x0000001fff777819 */ /* 0x000fe40000011472 */
[----:B------:R-:W-:-:S02]  /*3550*/  SHF.R.S32.HI R4, RZ, 0x1f, R0 ;  /* 0x0000001fff047819 */ /* 0x000fc40000011400 */
[----:B------:R-:W-:Y:S02]  /*3560*/  IADD3 R130, R5, R6, R37 ;  /* 0x0000000605827210 */ /* 0x000fe40007ffe025 */
[CC--:B------:R-:W-:Y:S02]  /*3570*/  LEA.HI R2, R4.reuse, R0.reuse, RZ, 0x3 ;  /* 0x0000000004027211 */ /* 0x0c0fe400078f18ff */
[----:B------:R-:W-:Y:S01]  /*3580*/  LEA.HI R0, R4, R0, RZ, 0x6 ;  /* 0x0000000004007211 */ /* 0x000fe200078f30ff */
[----:B------:R-:W-:Y:S01]  /*3590*/  IMAD.SHL.U32 R4, R7, 0x40, RZ ;  /* 0x0000004007047824 */ /* 0x000fe200078e00ff */
[C---:B------:R-:W-:Y:S02]  /*35a0*/  LOP3.LUT R6, R91.reuse, 0x38, R2, 0xf8, !PT ;  /* 0x000000385b067812 */ /* 0x040fe400078ef802 */
[----:B------:R-:W-:Y:S01]  /*35b0*/  LOP3.LUT R5, R91, 0x38, R3, 0xf8, !PT ;  /* 0x000000385b057812 */ /* 0x000fe200078ef803 */
[----:B------:R-:W-:Y:S01]  /*35c0*/  IMAD.SHL.U32 R0, R0, 0x40, RZ ;  /* 0x0000004000007824 */ /* 0x000fe200078e00ff */
[----:B------:R-:W-:-:S02]  /*35d0*/  LOP3.LUT R7, R4, 0xfffff000, RZ, 0xc0, !PT ;  /* 0xfffff00004077812 */ /* 0x000fc400078ec0ff */
[-C--:B------:R-:W-:Y:S02]  /*35e0*/  LOP3.LUT R5, R5, R36.reuse, RZ, 0x3c, !PT ;  /* 0x0000002405057212 */ /* 0x080fe400078e3cff */
[----:B------:R-:W-:Y:S02]  /*35f0*/  LOP3.LUT R4, R0, 0xfffff000, RZ, 0xc0, !PT ;  /* 0xfffff00000047812 */ /* 0x000fe400078ec0ff */
[----:B------:R-:W-:Y:S02]  /*3600*/  LOP3.LUT R0, R6, R36, RZ, 0x3c, !PT ;  /* 0x0000002406007212 */ /* 0x000fe400078e3cff */
[----:B------:R-:W-:Y:S02]  /*3610*/  LOP3.LUT R104, R2, 0xfffffff8, RZ, 0xc0, !PT ;  /* 0xfffffff802687812 */ /* 0x000fe400078ec0ff */
[----:B------:R-:W-:Y:S02]  /*3620*/  IADD3 R128, R0, R4, R37 ;  /* 0x0000000400807210 */ /* 0x000fe40007ffe025 */
[----:B------:R-:W-:-:S02]  /*3630*/  LOP3.LUT R0, R91, 0x18, R24, 0xf8, !PT ;  /* 0x000000185b007812 */ /* 0x000fc400078ef818 */
[----:B------:R-:W-:Y:S02]  /*3640*/  IADD3 R129, R5, R7, R37 ;  /* 0x0000000705817210 */ /* 0x000fe40007ffe025 */
[----:B------:R-:W-:Y:S02]  /*3650*/  LOP3.LUT R0, R37, R0, R36, 0xf6, !PT ;  /* 0x0000000025007212 */ /* 0x000fe400078ef624 */
[----:B------:R-:W-:Y:S02]  /*3660*/  SHF.R.S32.HI R122, RZ, 0x3, R2 ;  /* 0x00000003ff7a7819 */ /* 0x000fe40000011402 */
[----:B------:R-:W-:Y:S02]  /*3670*/  SHF.R.S32.HI R118, RZ, 0x1f, R104 ;  /* 0x0000001fff767819 */ /* 0x000fe40000011468 */
.L_x_1851:
[----:B-1----:R-:W-:Y:S01]  /*3680*/  SHF.R.S32.HI R4, RZ, 0x1f, R28 ;  /* 0x0000001fff047819 */ /* 0x002fe2000001141c */
[-C--:B------:R-:W-:Y:S01]  /*3690*/  IMAD R2, R142, R28.reuse, RZ ;  /* 0x0000001c8e027224 */ /* 0x080fe200078e02ff */
[----:B------:R-:W-:Y:S01]  /*36a0*/  LOP3.LUT P1, RZ, R222, 0x4, RZ, 0xc0, !PT ;  /* 0x00000004deff7812 */ /* 0x000fe2000782c0ff */
[----:B------:R-:W-:Y:S01]  /*36b0*/  IMAD.WIDE.U32 R12, R149, R28, RZ ;  /* 0x0000001c950c7225 */ /* 0x000fe200078e00ff */
[----:B------:R-:W-:Y:S04]  /*36c0*/  DEPBAR.LE SB0, 0x2 ;  /* 0x000080800000791a */ /* 0x000fe80000000000 */
[----:B------:R-:W-:Y:S01]  /*36d0*/  IMAD R2, R4, R149, R2 ;  /* 0x0000009504027224 */ /* 0x000fe200078e0202 */
[----:B------:R-:W-:Y:S01]  /*36e0*/  WARPSYNC 0xffffffff ;  /* 0xffffffff00007948 */ /* 0x000fe20003800000 */
[----:B------:R-:W-:Y:S02]  /*36f0*/  BAR.SYNC.DEFER_BLOCKING 0x0 ;  /* 0x0000000000007b1d */ /* 0x000fe40000010000 */
[----:B------:R-:W-:Y:S01]  /*3700*/  IMAD.IADD R26, R13, 0x1, R2 ;  /* 0x000000010d1a7824 */ /* 0x000fe200078e0202 */
[----:B------:R-:W-:Y:S05]  /*3710*/  IADD3 R2, P0, R135, R12, RZ ;  /* 0x0000000c87027210 */ /* 0x000fea0007f1e0ff */
[----:B------:R-:W-:Y:S01]  /*3720*/  IMAD.X R3, R26, 0x1, R134, P0 ;  /* 0x000000011a037824 */ /* 0x000fe200000e0686 */
[C---:B------:R-:W-:Y:S04]  /*3730*/  LEA R60, P0, R2.reuse, c[0x0][0x1c8], 0x1 ;  /* 0x00007200023c7a11 */ /* 0x040fe800078008ff */
[----:B------:R-:W-:Y:S01]  /*3740*/  LEA.HI.X R61, R2, c[0x0][0x1cc], R3, 0x1, P0 ;  /* 0x00007300023d7a11 */ /* 0x000fe200000f0c03 */
[----:B------:R-:W-:Y:S05]  /*3750*/  IMAD R2, R38, 0x3000, R0 ;  /* 0x0000300026027824 */ /* 0x000fea00078e0200 */
[C---:B------:R-:W-:Y:S02]  /*3760*/  IADD3 R3, R2.reuse, 0x20, RZ ;  /* 0x0000002002037810 */ /* 0x040fe40007ffe0ff */
[----:B------:R-:W-:Y:S02]  /*3770*/  @P1 IADD3 R3, R2, -0x20, RZ ;  /* 0xffffffe002031810 */ /* 0x000fe40007ffe0ff */
[----:B------:R-:W-:Y:S01]  /*3780*/  ISETP.LE.AND P1, PT, R156, c[0x0][0x27c], PT ;  /* 0x00009f009c007a0c */ /* 0x000fe20003f23270 */
[----:B------:R-:W-:Y:S01]  /*3790*/  BSSY B1, `(.L_x_1827) ;  /* 0x00003cd000017945 */ /* 0x000fe20003800000 */
[----:B------:R-:W-:Y:S02]  /*37a0*/  LEA R85, R2, 0x100, 0x1 ;  /* 0x0000010002557811 */ /* 0x000fe400078e08ff */
[----:B------:R-:W-:Y:S09]  /*37b0*/  LEA R86, R3, 0x100, 0x1 ;  /* 0x0000010003567811 */ /* 0x000ff200078e08ff */
[----:B------:R-:W-:-:S05]  /*37c0*/  @!P1 BRA `(.L_x_1828) ;  /* 0x00003ac000009947 */ /* 0x000fca0003800000 */
[C---:B------:R-:W-:Y:S01]  /*37d0*/  IMAD R3, R28.reuse, UR9, RZ ;  /* 0x000000091c037c24 */ /* 0x040fe2000f8e02ff */
[----:B------:R-:W-:Y:S01]  /*37e0*/  ISETP.NE.AND P0, PT, RZ, UR6, PT ;  /* 0x00000006ff007c0c */ /* 0x000fe2000bf05270 */
[C---:B------:R-:W-:Y:S02]  /*37f0*/  IMAD R2, R28.reuse, UR7, RZ ;  /* 0x000000071c027c24 */ /* 0x040fe4000f8e02ff */
[----:B------:R-:W-:Y:S02]  /*3800*/  IMAD R5, R28, -0x40, R210 ;  /* 0xffffffc01c057824 */ /* 0x000fe400078e02d2 */
[C---:B------:R-:W-:Y:S02]  /*3810*/  IMAD R3, R4.reuse, UR10, R3 ;  /* 0x0000000a04037c24 */ /* 0x040fe4000f8e0203 */
[----:B------:R-:W-:Y:S01]  /*3820*/  IMAD R2, R4, UR8, R2 ;  /* 0x0000000804027c24 */ /* 0x000fe2000f8e0202 */
[----:B------:R-:W-:Y:S01]  /*3830*/  IMNMX R87, R5, 0x40, PT ;  /* 0x0000004005577817 */ /* 0x000fe20003800200 */
[C---:B------:R-:W-:Y:S04]  /*3840*/  IMAD.WIDE.U32 R8, R28.reuse, UR10, RZ ;  /* 0x0000000a1c087c25 */ /* 0x040fe8000f8e00ff */
[----:B------:R-:W-:Y:S01]  /*3850*/  IMAD.WIDE.U32 R14, R28, UR8, RZ ;  /* 0x000000081c0e7c25 */ /* 0x000fe2000f8e00ff */
[----:B------:R-:W-:Y:S04]  /*3860*/  IADD3 R27, R9, R3, RZ ;  /* 0x00000003091b7210 */ /* 0x000fe80007ffe0ff */
        /* <DEDUP_REMOVED lines=19> */
[----:B------:R-:W-:Y:S01]  /*39a0*/  IADD3 R12, R106, 0x10, RZ ;  /* 0x000000106a0c7810 */ /* 0x000fe20007ffe0ff */
        /* <DEDUP_REMOVED lines=17> */
[----:B------:R-:W-:Y:S01]  /*3ac0*/  ISETP.GE.AND P0, PT, R106, c[0x0][0x27c], PT ;  /* 0x00009f006a007a0c */ /* 0x000fe20003f06270 */
[----:B------:R-:W-:Y:S11]  /*3ad0*/  CS2R R2, SRZ ;  /* 0x0000000000027805 */ /* 0x000ff6000001ff00 */
[----:B------:R-:W-:Y:S01]  /*3ae0*/  @!UPT UIADD3 URZ, URZ, URZ, URZ ;  /* 0x0000003f3f3ff290 */ /* 0x000fe2000fffe03f */
[----:B------:R1:W5:Y:S04]  /*3af0*/  @!P0 LDG.E.64 R2, [R8.64] ;  /* 0x0000000e08028981 */ /* 0x000368000c1e1b00 */
[----:B------:R1:W5:Y:S01]  /*3b00*/  @!P0 LDG.E.64 R40, [R4.64] ;  /* 0x0000000e04288981 */ /* 0x000362000c1e1b00 */
[----:B------:R-:W-:Y:S02]  /*3b10*/  ISETP.GE.AND P0, PT, R12, c[0x0][0x27c], PT ;  /* 0x00009f000c007a0c */ /* 0x000fe40003f06270 */
[----:B------:R-:W-:Y:S11]  /*3b20*/  IADD3 R12, R106, 0x20, RZ ;  /* 0x000000206a0c7810 */ /* 0x000ff60007ffe0ff */
[----:B------:R1:W5:Y:S04]  /*3b30*/  @!P0 LDG.E.64 R6, [R8.64+0x20] ;  /* 0x0000200e08068981 */ /* 0x000368000c1e1b00 */
[----:B------:R1:W5:Y:S01]  /*3b40*/  @!P0 LDG.E.64 R44, [R4.64+0x20] ;  /* 0x0000200e042c8981 */ /* 0x000362000c1e1b00 */
        /* <DEDUP_REMOVED lines=12> */
[----:B------:R-:W-:Y:S11]  /*3c10*/  ISETP.GE.AND P0, PT, R12, c[0x0][0x27c], PT ;  /* 0x00009f000c007a0c */ /* 0x000ff60003f06270 */
[----:B------:R-:W-:Y:S02]  /*3c20*/  @!UPT UIADD3 URZ, URZ, URZ, URZ ;  /* 0x0000003f3f3ff290 */ /* 0x000fe4000fffe03f */
[----:B------:R1:W5:Y:S04]  /*3c30*/  @!P0 LDG.E.64 R22, [R8.64+0xa0] ;  /* 0x0000a00e08168981 */ /* 0x000368000c1e1b00 */
[----:B------:R1:W5:Y:S02]  /*3c40*/  @!P0 LDG.E.64 R54, [R4.64+0xa0] ;  /* 0x0000a00e04368981 */ /* 0x000364000c1e1b00 */
.L_x_1831:
[----:B------:R-:W-:Y:S05]  /*3c50*/  BSYNC B0 ;  /* 0x0000000000007941 */ /* 0x000fea0003800000 */
.L_x_1830:
[----:B------:R-:W-:-:S05]  /*3c60*/  @P1 BRA `(.L_x_1832) ;  /* 0x000037f000001947 */ /* 0x000fca0003800000 */
[----:B-1---5:R-:W-:Y:S01]  /*3c70*/  MOV R4, R21 ;  /* 0x0000001500047202 */ /* 0x022fe20000000f00 */
[----:B------:R-:W-:Y:S01]  /*3c80*/  IMAD.MOV.U32 R9, RZ, RZ, R22 ;  /* 0x000000ffff097224 */ /* 0x000fe200078e0016 */
        /* <DEDUP_REMOVED lines=38> */
[----:B------:R-:W-:Y:S02]  /*3ef0*/  @!P0 SHF.R.U64 R8, R2, 0x10, R3 ;  /* 0x0000001002088819 */ /* 0x000fe40000001203 */
        /* <DEDUP_REMOVED lines=15> */
[-C--:B------:R-:W-:Y:S02]  /*3ff0*/  @!P0 FMUL.FTZ R2, R2, R4.reuse ;  /* 0x0000000402028220 */ /* 0x080fe40000410000 */
[----:B------:R-:W-:Y:S02]  /*4000*/  @!P0 FMUL.FTZ R43, R3, R39 ;  /* 0x00000027032b8220 */ /* 0x000fe40000410000 */
[----:B------:R-:W-:Y:S01]  /*4010*/  @!P0 FFMA.FTZ R65, R34, R4, -R41 ;  /* 0x0000000422418223 */ /* 0x000fe20000010829 */
[----:B------:R-:W-:Y:S01]  /*4020*/  @!P0 LOP3.LUT R4, R14, 0xffff0000, RZ, 0xc0, !PT ;  /* 0xffff00000e048812 */ /* 0x000fe200078ec0ff */
[----:B------:R-:W-:Y:S01]  /*4030*/  @!P0 FFMA.FTZ R2, R8, R34, R2 ;  /* 0x0000002208028223 */ /* 0x000fe20000010002 */
[----:B------:R-:W-:Y:S01]  /*4040*/  @!P0 SHF.L.U32 R41, R14, 0x10, RZ ;  /* 0x000000100e298819 */ /* 0x000fe200000006ff */
[C---:B------:R-:W-:Y:S01]  /*4050*/  @!P0 IMAD.U32 R34, R42.reuse, 0x10000, RZ ;  /* 0x000100002a228824 */ /* 0x040fe200078e00ff */
[----:B------:R-:W-:Y:S01]  /*4060*/  @!P0 LOP3.LUT R42, R42, 0xffff0000, RZ, 0xc0, !PT ;  /* 0xffff00002a2a8812 */ /* 0x000fe200078ec0ff */
[----:B------:R-:W-:Y:S01]  /*4070*/  @!P0 IMAD.U32 R8, R9, 0x10000, RZ ;  /* 0x0001000009088824 */ /* 0x000fe200078e00ff */
[----:B------:R-:W-:Y:S01]  /*4080*/  @!P0 F2FP.BF16.PACK_AB R2, R2, R65 ;  /* 0x000000410202823e */ /* 0x000fe200000010ff */
[-C--:B------:R-:W-:Y:S01]  /*4090*/  @!P0 FMUL.FTZ R3, R3, R5.reuse ;  /* 0x0000000503038220 */ /* 0x080fe20000410000 */
[----:B------:R-:W-:Y:S01]  /*40a0*/  @!P0 LOP3.LUT R9, R9, 0xffff0000, RZ, 0xc0, !PT ;  /* 0xffff000009098812 */ /* 0x000fe200078ec0ff */
[----:B------:R-:W-:Y:S01]  /*40b0*/  @!P0 FFMA.FTZ R64, R40, R5, -R43 ;  /* 0x0000000528408223 */ /* 0x000fe2000001082b */
[C---:B------:R-:W-:Y:S01]  /*40c0*/  @!P0 LOP3.LUT R5, R15.reuse, 0xffff0000, RZ, 0xc0, !PT ;  /* 0xffff00000f058812 */ /* 0x040fe200078ec0ff */
[C---:B------:R-:W-:Y:S01]  /*40d0*/  @!P0 FMUL.FTZ R62, R4.reuse, R34 ;  /* 0x00000022043e8220 */ /* 0x040fe20000410000 */
        /* <DEDUP_REMOVED lines=17> */
.L_x_1834:
[----:B------:R-:W-:Y:S05]  /*41f0*/  BSYNC B0 ;  /* 0x0000000000007941 */ /* 0x000fea0003800000 */
.L_x_1833:
[----:B------:R-:W-:Y:S01]  /*4200*/  ISETP.GE.AND P0, PT, R29, c[0x0][0x1d4], PT ;  /* 0x000075001d007a0c */ /* 0x000fe20003f06270 */
[----:B------:R-:W-:Y:S01]  /*4210*/  @!UPT UIADD3 URZ, URZ, URZ, URZ ;  /* 0x0000003f3f3ff290 */ /* 0x000fe2000fffe03f */
[----:B------:R-:W-:Y:S11]  /*4220*/  BSSY B0, `(.L_x_1835) ;  /* 0x0000037000007945 */ /* 0x000ff60003800000 */
[----:B------:R-:W-:-:S05]  /*4230*/  @P0 BRA `(.L_x_1836) ;  /* 0x0000035000000947 */ /* 0x000fca0003800000 */
[----:B------:R-:W-:Y:S01]  /*4240*/  IADD3 R2, R106, 0x10, RZ ;  /* 0x000000106a027810 */ /* 0x000fe20007ffe0ff */
[----:B-1----:R-:W1:Y:S03]  /*4250*/  LDS.128 R12, [R86+0xc000] ;  /* 0x00c00000560c7984 */ /* 0x002e660000000c00 */
[----:B------:R-:W-:Y:S11]  /*4260*/  ISETP.GE.AND P0, PT, R2, c[0x0][0x27c], PT ;  /* 0x00009f0002007a0c */ /* 0x000ff60003f06270 */
[----:B------:R-:W-:Y:S02]  /*4270*/  @!UPT UIADD3 URZ, URZ, URZ, URZ ;  /* 0x0000003f3f3ff290 */ /* 0x000fe4000fffe03f */
[----:B------:R-:W-:Y:S02]  /*4280*/  @!P0 SHF.R.U64 R4, R44, 0x10, R45 ;  /* 0x000000102c048819 */ /* 0x000fe4000000122d */
[--C-:B------:R-:W-:Y:S02]  /*4290*/  @!P0 SHF.R.U64 R2, R6, 0x10, R7.reuse ;  /* 0x0000001006028819 */ /* 0x100fe40000001207 */
[----:B------:R-:W-:Y:S02]  /*42a0*/  @!P0 SHF.R.U32.HI R6, RZ, 0x10, R7 ;  /* 0x00000010ff068819 */ /* 0x000fe40000011607 */
[----:B------:R-:W-:Y:S02]  /*42b0*/  @!P0 PRMT R4, R52, 0x5410, R4 ;  /* 0x0000541034048816 */ /* 0x000fe40000000004 */
[C---:B------:R-:W-:Y:S02]  /*42c0*/  @!P0 PRMT R2, R26.reuse, 0x5432, R2 ;  /* 0x000054321a028816 */ /* 0x040fe40000000002 */
[----:B------:R-:W-:Y:S01]  /*42d0*/  @!P0 PRMT R7, R26, 0x5410, R6 ;  /* 0x000054101a078816 */ /* 0x000fe20000000006 */
[C---:B------:R-:W-:Y:S01]  /*42e0*/  @!P0 IMAD.U32 R8, R4.reuse, 0x10000, RZ ;  /* 0x0001000004088824 */ /* 0x040fe200078e00ff */
[----:B------:R-:W-:Y:S01]  /*42f0*/  @!P0 LOP3.LUT R26, R4, 0xffff0000, RZ, 0xc0, !PT ;  /* 0xffff0000041a8812 */ /* 0x000fe200078ec0ff */
[C---:B------:R-:W-:Y:S01]  /*4300*/  @!P0 IMAD.U32 R5, R2.reuse, 0x10000, RZ ;  /* 0x0001000002058824 */ /* 0x040fe200078e00ff */
[----:B------:R-:W-:Y:S02]  /*4310*/  @!P0 SHF.R.U32.HI R39, RZ, 0x10, R45 ;  /* 0x00000010ff278819 */ /* 0x000fe4000001162d */
[----:B------:R-:W-:Y:S02]  /*4320*/  @!P0 LOP3.LUT R4, R2, 0xffff0000, RZ, 0xc0, !PT ;  /* 0xffff000002048812 */ /* 0x000fe400078ec0ff */
[----:B------:R-:W-:Y:S01]  /*4330*/  @!P0 PRMT R39, R52, 0x5432, R39 ;  /* 0x0000543234278816 */ /* 0x000fe20000000027 */
[C---:B-1----:R-:W-:Y:S01]  /*4340*/  @!P0 IMAD.U32 R9, R12.reuse, 0x10000, RZ ;  /* 0x000100000c098824 */ /* 0x042fe200078e00ff */
[C---:B------:R-:W-:Y:S02]  /*4350*/  @!P0 LOP3.LUT R6, R13.reuse, 0xffff0000, RZ, 0xc0, !PT ;  /* 0xffff00000d068812 */ /* 0x040fe400078ec0ff */
[----:B------:R-:W-:Y:S02]  /*4360*/  @!P0 LOP3.LUT R3, R12, 0xffff0000, RZ, 0xc0, !PT ;  /* 0xffff00000c038812 */ /* 0x000fe400078ec0ff */
[----:B------:R-:W-:Y:S01]  /*4370*/  @!P0 SHF.L.U32 R34, R13, 0x10, RZ ;  /* 0x000000100d228819 */ /* 0x000fe200000006ff */
[C---:B------:R-:W-:Y:S02]  /*4380*/  @!P0 FMUL.FTZ R41, R6.reuse, R26 ;  /* 0x0000001a06298220 */ /* 0x040fe40000410000 */
[C---:B------:R-:W-:Y:S02]  /*4390*/  @!P0 FMUL.FTZ R2, R3.reuse, R5 ;  /* 0x0000000503028220 */ /* 0x040fe40000410000 */
[----:B------:R-:W-:Y:S02]  /*43a0*/  @!P0 FMUL.FTZ R40, R3, R8 ;  /* 0x0000000803288220 */ /* 0x000fe40000410000 */
[-C--:B------:R-:W-:Y:S01]  /*43b0*/  @!P0 FMUL.FTZ R3, R6, R4.reuse ;  /* 0x0000000406038220 */ /* 0x080fe20000410000 */
[----:B------:R-:W-:Y:S01]  /*43c0*/  @!P0 LOP3.LUT R6, R15, 0xffff0000, RZ, 0xc0, !PT ;  /* 0xffff00000f068812 */ /* 0x000fe200078ec0ff */
[----:B------:R-:W-:Y:S01]  /*43d0*/  @!P0 FFMA.FTZ R43, R34, R4, -R41 ;  /* 0x00000004222b8223 */ /* 0x000fe20000010829 */
[----:B------:R-:W-:Y:S01]  /*43e0*/  @!P0 LOP3.LUT R4, R14, 0xffff0000, RZ, 0xc0, !PT ;  /* 0xffff00000e048812 */ /* 0x000fe200078ec0ff */
[----:B------:R-:W-:Y:S02]  /*43f0*/  @!P0 FFMA.FTZ R2, R8, R9, R2 ;  /* 0x0000000908028223 */ /* 0x000fe40000010002 */
[C---:B------:R-:W-:Y:S01]  /*4400*/  @!P0 IMAD.U32 R8, R39.reuse, 0x10000, RZ ;  /* 0x0001000027088824 */ /* 0x040fe200078e00ff */
[----:B------:R-:W-:Y:S01]  /*4410*/  @!P0 LOP3.LUT R39, R39, 0xffff0000, RZ, 0xc0, !PT ;  /* 0xffff000027278812 */ /* 0x000fe200078ec0ff */
[----:B------:R-:W-:Y:S01]  /*4420*/  @!P0 FFMA.FTZ R44, R9, R5, -R40 ;  /* 0x00000005092c8223 */ /* 0x000fe20000010828 */
[C---:B------:R-:W-:Y:S01]  /*4430*/  @!P0 SHF.L.U32 R5, R7.reuse, 0x10, RZ ;  /* 0x0000001007058819 */ /* 0x040fe200000006ff */
[----:B------:R-:W-:Y:S01]  /*4440*/  @!P0 IMAD.U32 R9, R14, 0x10000, RZ ;  /* 0x000100000e098824 */ /* 0x000fe200078e00ff */
[----:B------:R-:W-:Y:S01]  /*4450*/  @!P0 LOP3.LUT R7, R7, 0xffff0000, RZ, 0xc0, !PT ;  /* 0xffff000007078812 */ /* 0x000fe200078ec0ff */
[----:B------:R-:W-:Y:S01]  /*4460*/  @!P0 FMUL.FTZ R41, R4, R8 ;  /* 0x0000000804298220 */ /* 0x000fe20000410000 */
[----:B------:R-:W-:Y:S01]  /*4470*/  @!P0 F2FP.BF16.PACK_AB R2, R2, R44 ;  /* 0x0000002c0202823e */ /* 0x000fe200000010ff */
[----:B------:R-:W-:Y:S02]  /*4480*/  @!P0 FMUL.FTZ R4, R4, R5 ;  /* 0x0000000504048220 */ /* 0x000fe40000410000 */
[----:B------:R-:W-:Y:S02]  /*4490*/  @!P0 IMAD.U32 R40, R15, 0x10000, RZ ;  /* 0x000100000f288824 */ /* 0x000fe400078e00ff */
[C---:B------:R-:W-:Y:S02]  /*44a0*/  @!P0 FMUL.FTZ R42, R6.reuse, R39 ;  /* 0x00000027062a8220 */ /* 0x040fe40000410000 */
[----:B------:R-:W-:Y:S02]  /*44b0*/  @!P0 FFMA.FTZ R41, R9, R5, -R41 ;  /* 0x0000000509298223 */ /* 0x000fe40000010829 */
[----:B------:R-:W-:Y:S02]  /*44c0*/  @!P0 FMUL.FTZ R5, R6, R7 ;  /* 0x0000000706058220 */ /* 0x000fe40000410000 */
[----:B------:R-:W-:Y:S02]  /*44d0*/  @!P0 FFMA.FTZ R3, R26, R34, R3 ;  /* 0x000000221a038223 */ /* 0x000fe40000010003 */
[----:B------:R-:W-:Y:S02]  /*44e0*/  @!P0 FFMA.FTZ R4, R8, R9, R4 ;  /* 0x0000000908048223 */ /* 0x000fe40000010004 */
        /* <DEDUP_REMOVED lines=10> */
.L_x_1836:
[----:B------:R-:W-:Y:S05]  /*4590*/  BSYNC B0 ;  /* 0x0000000000007941 */ /* 0x000fea0003800000 */
.L_x_1835:
        /* <DEDUP_REMOVED lines=10> */
[----:B------:R-:W-:Y:S02]  /*4640*/  @!P0 PRMT R16, R56, 0x5410, R4 ;  /* 0x0000541038108816 */ /* 0x000fe40000000004 */
[----:B------:R-:W-:Y:S02]  /*4650*/  @!P0 SHF.R.U32.HI R3, RZ, 0x10, R17 ;  /* 0x00000010ff038819 */ /* 0x000fe40000011611 */
[C---:B------:R-:W-:Y:S01]  /*4660*/  @!P0 PRMT R2, R27.reuse, 0x5432, R2 ;  /* 0x000054321b028816 */ /* 0x040fe20000000002 */
[C---:B------:R-:W-:Y:S01]  /*4670*/  @!P0 IMAD.U32 R8, R16.reuse, 0x10000, RZ ;  /* 0x0001000010088824 */ /* 0x040fe200078e00ff */
[----:B------:R-:W-:Y:S02]  /*4680*/  @!P0 LOP3.LUT R16, R16, 0xffff0000, RZ, 0xc0, !PT ;  /* 0xffff000010108812 */ /* 0x000fe400078ec0ff */
[----:B------:R-:W-:Y:S01]  /*4690*/  @!P0 PRMT R7, R27, 0x5410, R3 ;  /* 0x000054101b078816 */ /* 0x000fe20000000003 */
        /* <DEDUP_REMOVED lines=24> */
[-C--:B------:R-:W-:Y:S02]  /*4820*/  @!P0 FMUL.FTZ R4, R4, R5.reuse ;  /* 0x0000000504048220 */ /* 0x080fe40000410000 */
        /* <DEDUP_REMOVED lines=16> */
.L_x_1838:
[----:B------:R-:W-:Y:S05]  /*4930*/  BSYNC B0 ;  /* 0x0000000000007941 */ /* 0x000fea0003800000 */
.L_x_1837:
[----:B------:R-:W-:Y:S01]  /*4940*/  IADD3 R2, R24, 0x60, RZ ;  /* 0x0000006018027810 */ /* 0x000fe20007ffe0ff */
[----:B------:R-:W-:Y:S03]  /*4950*/  BSSY B0, `(.L_x_1839) ;  /* 0x0000039000007945 */ /* 0x000fe60003800000 */
[----:B------:R-:W-:Y:S11]  /*4960*/  ISETP.GE.AND P0, PT, R2, c[0x0][0x1d4], PT ;  /* 0x0000750002007a0c */ /* 0x000ff60003f06270 */
[----:B------:R-:W-:Y:S02]  /*4970*/  @!UPT UIADD3 URZ, URZ, URZ, URZ ;  /* 0x0000003f3f3ff290 */ /* 0x000fe4000fffe03f */
        /* <DEDUP_REMOVED lines=54> */
.L_x_1840:
[----:B------:R-:W-:Y:S05]  /*4ce0*/  BSYNC B0 ;  /* 0x0000000000007941 */ /* 0x000fea0003800000 */
.L_x_1839:
        /* <DEDUP_REMOVED lines=13> */
[----:B------:R-:W-:Y:S01]  /*4dc0*/  @!P0 PRMT R2, R32, 0x5432, R2 ;  /* 0x0000543220028816 */ /* 0x000fe20000000002 */
        /* <DEDUP_REMOVED lines=44> */
.L_x_1842:
[----:B------:R-:W-:Y:S05]  /*5090*/  BSYNC B0 ;  /* 0x0000000000007941 */ /* 0x000fea0003800000 */
.L_x_1841:
[----:B------:R-:W-:Y:S04]  /*50a0*/  IADD3 R2, R24, 0xa0, RZ ;  /* 0x000000a018027810 */ /* 0x000fe80007ffe0ff */
        /* <DEDUP_REMOVED lines=57> */
.L_x_1829:
        /* <DEDUP_REMOVED lines=47> */
.L_x_1844:
[----:B------:R-:W-:Y:S05]  /*5730*/  BSYNC B0 ;  /* 0x0000000000007941 */ /* 0x000fea0003800000 */
.L_x_1843:
[----:B------:R-:W-:Y:S04]  /*5740*/  IADD3 R83, P0, R150, R12, RZ ;  /* 0x0000000c96537210 */ /* 0x000fe80007f1e0ff */
[----:B------:R-:W-:Y:S01]  /*5750*/  IADD3.X R82, R26, R132, RZ, P0, !PT ;  /* 0x000000841a527210 */ /* 0x000fe200007fe4ff */
[----:B------:R-:W-:-:S05]  /*5760*/  @P1 BRA `(.L_x_1832) ;  /* 0x00001cf000001947 */ /* 0x000fca0003800000 */
[----:B-1---5:R-:W-:Y:S01]  /*5770*/  MOV R2, R21 ;  /* 0x0000001500027202 */ /* 0x022fe20000000f00 */
[----:B------:R-:W-:Y:S01]  /*5780*/  IMAD.MOV.U32 R9, RZ, RZ, R22 ;  /* 0x000000ffff097224 */ /* 0x000fe200078e0016 */
[----:B------:R-:W-:Y:S01]  /*5790*/  ISETP.GE.AND P0, PT, R24, c[0x0][0x1d4], PT ;  /* 0x0000750018007a0c */ /* 0x000fe20003f06270 */
[----:B------:R-:W-:Y:S01]  /*57a0*/  IMAD.MOV.U32 R8, RZ, RZ, R23 ;  /* 0x000000ffff087224 */ /* 0x000fe200078e0017 */
[----:B------:R-:W-:Y:S01]  /*57b0*/  IADD3 R136, -R137, c[0x0][0x1d4], RZ ;  /* 0x0000750089887a10 */ /* 0x000fe20007ffe1ff */
[----:B------:R-:W-:Y:S01]  /*57c0*/  IMAD.MOV.U32 R3, RZ, RZ, R20 ;  /* 0x000000ffff037224 */ /* 0x000fe200078e0014 */
[----:B------:R-:W-:Y:S01]  /*57d0*/  BSSY B0, `(.L_x_1845) ;  /* 0x00000a0000007945 */ /* 0x000fe20003800000 */
[----:B------:R-:W-:Y:S01]  /*57e0*/  IMAD R70, R38, 0x3000, RZ ;  /* 0x0000300026467824 */ /* 0x000fe200078e02ff */
        /* <DEDUP_REMOVED lines=21> */
[----:B------:R-:W-:Y:S01]  /*5940*/  ISETP.NE.AND P2, PT, R133, RZ, PT ;  /* 0x000000ff8500720c */ /* 0x000fe20003f45270 */
[----:B------:R-:W-:Y:S01]  /*5950*/  IMAD.MOV.U32 R39, RZ, RZ, R42 ;  /* 0x000000ffff277224 */ /* 0x000fe200078e002a */
[----:B------:R-:W-:Y:S01]  /*5960*/  IADD3 R9, P1, P0, R88, R83, R115 ;  /* 0x0000005358097210 */ /* 0x000fe2000783e073 */
[----:B------:R-:W-:Y:S01]  /*5970*/  IMAD.MOV.U32 R45, RZ, RZ, R40 ;  /* 0x000000ffff2d7224 */ /* 0x000fe200078e0028 */
[----:B------:R-:W-:Y:S02]  /*5980*/  SEL R2, R137, R136, !P2 ;  /* 0x0000008889027207 */ /* 0x000fe40005000000 */
[----:B------:R-:W-:Y:S02]  /*5990*/  IADD3.X R13, R90, R82, R120, P1, P0 ;  /* 0x000000525a0d7210 */ /* 0x000fe40000fe0478 */
[----:B------:R-:W-:Y:S02]  /*59a0*/  SHF.R.S32.HI R3, RZ, 0x1f, R2 ;  /* 0x0000001fff037819 */ /* 0x000fe40000011402 */
[----:B------:R-:W-:Y:S02]  /*59b0*/  MOV R47, R41 ;  /* 0x00000029002f7202 */ /* 0x000fe40000000f00 */
[----:B------:R-:W-:Y:S04]  /*59c0*/  LEA.HI R3, R3, R2, RZ, 0x4 ;  /* 0x0000000203037211 */ /* 0x000fe800078f20ff */
[----:B------:R-:W-:Y:S05]  /*59d0*/  LEA.HI.SX32 R3, R3, R127, 0x1c ;  /* 0x0000007f03037211 */ /* 0x000fea00078fe2ff */
[----:B------:R-:W-:Y:S05]  /*59e0*/  IMAD.SHL.U32 R2, R3, 0x8, RZ ;  /* 0x0000000803027824 */ /* 0x000fea00078e00ff */
[----:B------:R-:W-:Y:S11]  /*59f0*/  ISETP.GE.AND P1, PT, R2, c[0x0][0x1d4], PT ;  /* 0x0000750002007a0c */ /* 0x000ff60003f26270 */
[----:B------:R-:W-:Y:S02]  /*5a00*/  @!UPT UIADD3 URZ, URZ, URZ, URZ ;  /* 0x0000003f3f3ff290 */ /* 0x000fe4000fffe03f */
[--C-:B------:R-:W-:Y:S02]  /*5a10*/  @!P1 SHF.R.S32.HI R12, RZ, 0x1f, R2.reuse ;  /* 0x0000001fff0c9819 */ /* 0x100fe40000011402 */
[----:B------:R-:W-:Y:S04]  /*5a20*/  @!P1 IADD3 R8, P2, P0, R88, R83, R2 ;  /* 0x0000005358089210 */ /* 0x000fe8000785e002 */
[----:B------:R-:W-:Y:S02]  /*5a30*/  @!P1 IADD3.X R12, R90, R82, R12, P2, P0 ;  /* 0x000000525a0c9210 */ /* 0x000fe400017e040c */
[C---:B------:R-:W-:Y:S04]  /*5a40*/  LEA R78, P0, R9.reuse, c[0x0][0x1c8], 0x1 ;  /* 0x00007200094e7a11 */ /* 0x040fe800078008ff */
[----:B------:R-:W-:Y:S01]  /*5a50*/  LEA.HI.X R79, R9, c[0x0][0x1cc], R13, 0x1, P0 ;  /* 0x00007300094f7a11 */ /* 0x000fe200000f0c0d */
[----:B------:R-:W-:Y:S01]  /*5a60*/  IMAD.MOV.U32 R9, RZ, RZ, R4 ;  /* 0x000000ffff097224 */ /* 0x000fe200078e0004 */
[C---:B------:R-:W-:Y:S04]  /*5a70*/  @!P1 LEA R76, P0, R8.reuse, c[0x0][0x1c8], 0x1 ;  /* 0x00007200084c9a11 */ /* 0x040fe800078008ff */
[----:B------:R-:W-:Y:S02]  /*5a80*/  @!P1 LEA.HI.X R77, R8, c[0x0][0x1cc], R12, 0x1, P0 ;  /* 0x00007300084d9a11 */ /* 0x000fe400000f0c0c */
[----:B------:R-:W-:Y:S02]  /*5a90*/  SHF.R.S32.HI R8, RZ, 0x1f, R3 ;  /* 0x0000001fff087819 */ /* 0x000fe40000011403 */
[----:B------:R-:W-:Y:S02]  /*5aa0*/  ISETP.GE.AND P0, PT, R24, c[0x0][0x27c], PT ;  /* 0x00009f0018007a0c */ /* 0x000fe40003f06270 */
[----:B------:R-:W-:Y:S02]  /*5ab0*/  LEA.HI R3, R8, R3, RZ, 0x3 ;  /* 0x0000000308037211 */ /* 0x000fe400078f18ff */
[----:B------:R-:W-:Y:S03]  /*5ac0*/  LOP3.LUT R8, R91, 0x38, R2, 0xf8, !PT ;  /* 0x000000385b087812 */ /* 0x000fe600078ef802 */
[----:B------:R-:W-:Y:S01]  /*5ad0*/  IMAD.SHL.U32 R2, R3, 0x200, RZ ;  /* 0x0000020003027824 */ /* 0x000fe200078e00ff */
[----:B------:R-:W-:Y:S01]  /*5ae0*/  LOP3.LUT R3, R8, R36, RZ, 0x3c, !PT ;  /* 0x0000002408037212 */ /* 0x000fe200078e3cff */
[----:B------:R-:W-:Y:S03]  /*5af0*/  IMAD.MOV.U32 R8, RZ, RZ, R5 ;  /* 0x000000ffff087224 */ /* 0x000fe600078e0005 */
[----:B------:R-:W-:Y:S02]  /*5b00*/  LOP3.LUT R2, R2, 0x7ffff000, RZ, 0xc0, !PT ;  /* 0x7ffff00002027812 */ /* 0x000fe400078ec0ff */
[----:B------:R-:W-:Y:S02]  /*5b10*/  @!P0 SHF.R.U64 R46, R40, 0x10, R41 ;  /* 0x00000010282e8819 */ /* 0x000fe40000001229 */
[----:B------:R-:W-:Y:S01]  /*5b20*/  IADD3 R2, R3, R2, R37 ;  /* 0x0000000203027210 */ /* 0x000fe20007ffe025 */
[----:B------:R-:W-:Y:S01]  /*5b30*/  IMAD.IADD R3, R130, 0x1, R70 ;  /* 0x0000000182037824 */ /* 0x000fe200078e0246 */
[----:B------:R-:W-:Y:S02]  /*5b40*/  @!P0 PRMT R45, R45, 0x5410, R46 ;  /* 0x000054102d2d8816 */ /* 0x000fe4000000002e */
[----:B------:R-:W-:Y:S01]  /*5b50*/  @!P0 SHF.R.U64 R40, R42, 0x10, R43 ;  /* 0x000000102a288819 */ /* 0x000fe2000000122b */
[----:B------:R-:W-:Y:S01]  /*5b60*/  IMAD.IADD R2, R70, 0x1, R2 ;  /* 0x0000000146027824 */ /* 0x000fe200078e0202 */
[----:B------:R-:W-:Y:S01]  /*5b70*/  @!P0 SHF.R.U32.HI R44, RZ, 0x10, R41 ;  /* 0x00000010ff2c8819 */ /* 0x000fe20000011629 */
[----:B------:R-:W-:Y:S01]  /*5b80*/  IMAD.SHL.U32 R3, R3, 0x2, RZ ;  /* 0x0000000203037824 */ /* 0x000fe200078e00ff */
[--C-:B------:R-:W-:Y:S01]  /*5b90*/  @!P0 SHF.R.U32.HI R27, RZ, 0x10, R43.reuse ;  /* 0x00000010ff1b8819 */ /* 0x100fe2000001162b */
[----:B------:R-:W-:Y:S01]  /*5ba0*/  IMAD.SHL.U32 R2, R2, 0x2, RZ ;  /* 0x0000000202027824 */ /* 0x000fe200078e00ff */
[----:B------:R-:W-:Y:S01]  /*5bb0*/  @!P0 PRMT R44, R47, 0x5410, R44 ;  /* 0x000054102f2c8816 */ /* 0x000fe2000000002c */
[----:B------:R-:W-:Y:S01]  /*5bc0*/  IMAD.MOV.U32 R41, RZ, RZ, R43 ;  /* 0x000000ffff297224 */ /* 0x000fe200078e002b */
[----:B------:R1:W2:Y:S01]  /*5bd0*/  LDS.128 R56, [R3+0xc100] ;  /* 0x00c1000003387984 */ /* 0x0002a20000000c00 */
[----:B------:R-:W-:Y:S02]  /*5be0*/  @!P0 PRMT R47, R39, 0x5410, R40 ;  /* 0x00005410272f8816 */ /* 0x000fe40000000028 */
[C---:B------:R-:W-:Y:S02]  /*5bf0*/  @!P0 LOP3.LUT R43, R44.reuse, 0xffff0000, RZ, 0xc0, !PT ;  /* 0xffff00002c2b8812 */ /* 0x040fe400078ec0ff */
[----:B------:R-:W-:Y:S01]  /*5c00*/  @!P0 PRMT R51, R41, 0x5410, R27 ;  /* 0x0000541029338816 */ /* 0x000fe2000000001b */
[----:B------:R-:W-:Y:S01]  /*5c10*/  @!P0 IMAD.U32 R41, R44, 0x10000, RZ ;  /* 0x000100002c298824 */ /* 0x000fe200078e00ff */
[--C-:B------:R-:W-:Y:S01]  /*5c20*/  @!P0 SHF.R.U64 R26, R4, 0x10, R5.reuse ;  /* 0x00000010041a8819 */ /* 0x100fe20000001205 */
[----:B------:R-:W-:Y:S01]  /*5c30*/  IMAD.MOV.U32 R4, RZ, RZ, R6 ;  /* 0x000000ffff047224 */ /* 0x000fe200078e0006 */
[----:B------:R3:W4:Y:S01]  /*5c40*/  LDS.128 R12, [R2+0xc100] ;  /* 0x00c10000020c7984 */ /* 0x0007220000000c00 */
[----:B------:R-:W-:Y:S02]  /*5c50*/  @!P0 SHF.R.U32.HI R5, RZ, 0x10, R5 ;  /* 0x00000010ff058819 */ /* 0x000fe40000011605 */
[--C-:B------:R-:W-:Y:S02]  /*5c60*/  @!P0 SHF.R.U64 R6, R6, 0x10, R7.reuse ;  /* 0x0000001006068819 */ /* 0x100fe40000001207 */
[----:B------:R-:W-:Y:S02]  /*5c70*/  @!P0 PRMT R9, R9, 0x5410, R26 ;  /* 0x0000541009098816 */ /* 0x000fe4000000001a */
[----:B------:R-:W-:Y:S02]  /*5c80*/  @!P0 PRMT R26, R4, 0x5410, R6 ;  /* 0x00005410041a8816 */ /* 0x000fe40000000006 */
[----:B------:R-:W-:Y:S01]  /*5c90*/  @!P0 SHF.L.U32 R6, R45, 0x10, RZ ;  /* 0x000000102d068819 */ /* 0x000fe200000006ff */
[----:B------:R-:W-:Y:S02]  /*5ca0*/  @!P0 IMAD.U32 R4, R9, 0x10000, RZ ;  /* 0x0001000009048824 */ /* 0x000fe400078e00ff */
[--C-:B-1----:R-:W-:Y:S01]  /*5cb0*/  IMAD.MOV.U32 R3, RZ, RZ, R7.reuse ;  /* 0x000000ffff037224 */ /* 0x102fe200078e0007 */
[----:B---3--:R-:W-:Y:S02]  /*5cc0*/  @!P0 SHF.R.U32.HI R2, RZ, 0x10, R7 ;  /* 0x00000010ff028819 */ /* 0x008fe40000011607 */
[----:B------:R-:W-:Y:S02]  /*5cd0*/  @!P0 PRMT R7, R8, 0x5410, R5 ;  /* 0x0000541008078816 */ /* 0x000fe40000000005 */
[----:B------:R-:W-:Y:S03]  /*5ce0*/  @!P0 PRMT R27, R3, 0x5410, R2 ;  /* 0x00005410031b8816 */ /* 0x000fe60000000002 */
[C---:B------:R-:W-:Y:S01]  /*5cf0*/  @!P0 IMAD.U32 R5, R7.reuse, 0x10000, RZ ;  /* 0x0001000007058824 */ /* 0x040fe200078e00ff */
[----:B------:R-:W-:Y:S01]  /*5d00*/  @!P0 LOP3.LUT R7, R7, 0xffff0000, RZ, 0xc0, !PT ;  /* 0xffff000007078812 */ /* 0x000fe200078ec0ff */
[----:B--2---:R-:W-:Y:S01]  /*5d10*/  @!P0 IMAD.U32 R8, R56, 0x10000, RZ ;  /* 0x0001000038088824 */ /* 0x004fe200078e00ff */
[C---:B------:R-:W-:Y:S01]  /*5d20*/  @!P0 SHF.L.U32 R42, R57.reuse, 0x10, RZ ;  /* 0x00000010392a8819 */ /* 0x040fe200000006ff */
[C---:B------:R-:W-:Y:S01]  /*5d30*/  @!P0 IMAD.U32 R46, R58.reuse, 0x10000, RZ ;  /* 0x000100003a2e8824 */ /* 0x040fe200078e00ff */
[----:B------:R-:W-:Y:S01]  /*5d40*/  @!P0 LOP3.LUT R44, R57, 0xffff0000, RZ, 0xc0, !PT ;  /* 0xffff0000392c8812 */ /* 0x000fe200078ec0ff */
[C---:B------:R-:W-:Y:S01]  /*5d50*/  @!P0 IMAD.U32 R50, R59.reuse, 0x10000, RZ ;  /* 0x000100003b328824 */ /* 0x040fe200078e00ff */
[----:B------:R-:W-:Y:S02]  /*5d60*/  @!P0 LOP3.LUT R48, R58, 0xffff0000, RZ, 0xc0, !PT ;  /* 0xffff00003a308812 */ /* 0x000fe400078ec0ff */
[----:B------:R-:W-:Y:S01]  /*5d70*/  @!P0 LOP3.LUT R52, R59, 0xffff0000, RZ, 0xc0, !PT ;  /* 0xffff00003b348812 */ /* 0x000fe200078ec0ff */
[----:B----4-:R-:W-:Y:S02]  /*5d80*/  @!P0 IMAD.U32 R2, R12, 0x10000, RZ ;  /* 0x000100000c028824 */ /* 0x010fe400078e00ff */
[----:B------:R-:W-:Y:S02]  /*5d90*/  @!P0 IMAD.U32 R3, R13, 0x10000, RZ ;  /* 0x000100000d038824 */ /* 0x000fe400078e00ff */
[C---:B------:R-:W-:Y:S02]  /*5da0*/  @!P0 FMUL.FTZ R39, R2.reuse, R6 ;  /* 0x0000000602278220 */ /* 0x040fe40000410000 */
[-C--:B------:R-:W-:Y:S02]  /*5db0*/  @!P0 FMUL.FTZ R2, R2, R4.reuse ;  /* 0x0000000402028220 */ /* 0x080fe40000410000 */
[----:B------:R-:W-:Y:S02]  /*5dc0*/  @!P0 FMUL.FTZ R40, R3, R41 ;  /* 0x0000002903288220 */ /* 0x000fe40000410000 */
[----:B------:R-:W-:Y:S01]  /*5dd0*/  @!P0 FFMA.FTZ R84, R8, R4, -R39 ;  /* 0x0000000408548223 */ /* 0x000fe20000010827 */
[----:B------:R-:W-:Y:S01]  /*5de0*/  @!P0 LOP3.LUT R39, R45, 0xffff0000, RZ, 0xc0, !PT ;  /* 0xffff00002d278812 */ /* 0x000fe200078ec0ff */
[----:B------:R-:W-:Y:S01]  /*5df0*/  @!P0 FFMA.FTZ R2, R6, R8, R2 ;  /* 0x0000000806028223 */ /* 0x000fe20000010002 */
[----:B------:R-:W-:Y:S01]  /*5e00*/  @!P0 LOP3.LUT R6, R12, 0xffff0000, RZ, 0xc0, !PT ;  /* 0xffff00000c068812 */ /* 0x000fe200078ec0ff */
[-C--:B------:R-:W-:Y:S01]  /*5e10*/  @!P0 FMUL.FTZ R4, R3, R5.reuse ;  /* 0x0000000503048220 */ /* 0x080fe20000410000 */
[----:B------:R-:W-:Y:S01]  /*5e20*/  @!P0 LOP3.LUT R3, R13, 0xffff0000, RZ, 0xc0, !PT ;  /* 0xffff00000d038812 */ /* 0x000fe200078ec0ff */
[----:B------:R-:W-:Y:S01]  /*5e30*/  @!P0 FFMA.FTZ R81, R42, R5, -R40 ;  /* 0x000000052a518223 */ /* 0x000fe20000010828 */
[----:B------:R-:W-:Y:S01]  /*5e40*/  @!P0 LOP3.LUT R40, R56, 0xffff0000, RZ, 0xc0, !PT ;  /* 0xffff000038288812 */ /* 0x000fe200078ec0ff */
[----:B------:R-:W-:Y:S01]  /*5e50*/  @!P0 FMUL.FTZ R45, R6, R39 ;  /* 0x00000027062d8220 */ /* 0x000fe20000410000 */
[----:B------:R-:W-:Y:S01]  /*5e60*/  @!P0 LOP3.LUT R8, R9, 0xffff0000, RZ, 0xc0, !PT ;  /* 0xffff000009088812 */ /* 0x000fe200078ec0ff */
[C---:B------:R-:W-:Y:S02]  /*5e70*/  @!P0 FMUL.FTZ R9, R3.reuse, R43 ;  /* 0x0000002b03098220 */ /* 0x040fe40000410000 */
[-C--:B------:R-:W-:Y:S02]  /*5e80*/  @!P0 FMUL.FTZ R5, R3, R7.reuse ;  /* 0x0000000703058220 */ /* 0x080fe40000410000 */
[----:B------:R-:W-:Y:S01]  /*5e90*/  @!P0 FFMA.FTZ R80, R44, R7, -R9 ;  /* 0x000000072c508223 */ /* 0x000fe20000010809 */
[----:B------:R-:W-:Y:S01]  /*5ea0*/  @!P0 LOP3.LUT R7, R14, 0xffff0000, RZ, 0xc0, !PT ;  /* 0xffff00000e078812 */ /* 0x000fe200078ec0ff */
[-C--:B------:R-:W-:Y:S01]  /*5eb0*/  @!P0 FFMA.FTZ R75, R40, R8.reuse, -R45 ;  /* 0x00000008284b8223 */ /* 0x080fe2000001082d */
[----:B------:R-:W-:Y:S01]  /*5ec0*/  @!P0 LOP3.LUT R9, R26, 0xffff0000, RZ, 0xc0, !PT ;  /* 0xffff00001a098812 */ /* 0x000fe200078ec0ff */
[C---:B------:R-:W-:Y:S01]  /*5ed0*/  @!P0 IMAD.U32 R45, R47.reuse, 0x10000, RZ ;  /* 0x000100002f2d8824 */ /* 0x040fe200078e00ff */
[----:B------:R-:W-:Y:S01]  /*5ee0*/  @!P0 LOP3.LUT R47, R47, 0xffff0000, RZ, 0xc0, !PT ;  /* 0xffff00002f2f8812 */ /* 0x000fe200078ec0ff */
[----:B------:R-:W-:Y:S02]  /*5ef0*/  @!P0 FMUL.FTZ R3, R6, R8 ;  /* 0x0000000806038220 */ /* 0x000fe40000410000 */
[----:B------:R-:W-:Y:S02]  /*5f00*/  @!P0 IMAD.U32 R6, R14, 0x10000, RZ ;  /* 0x000100000e068824 */ /* 0x000fe400078e00ff */
[----:B------:R-:W-:Y:S02]  /*5f10*/  @!P0 IMAD.U32 R8, R26, 0x10000, RZ ;  /* 0x000100001a088824 */ /* 0x000fe400078e00ff */
[C---:B------:R-:W-:Y:S02]  /*5f20*/  @!P0 FMUL.FTZ R26, R6.reuse, R45 ;  /* 0x0000002d061a8220 */ /* 0x040fe40000410000 */
[----:B------:R-:W-:Y:S02]  /*5f30*/  @!P0 FMUL.FTZ R49, R7, R47 ;  /* 0x0000002f07318220 */ /* 0x000fe40000410000 */
[-C--:B------:R-:W-:Y:S02]  /*5f40*/  @!P0 FMUL.FTZ R6, R6, R8.reuse ;  /* 0x0000000806068220 */ /* 0x080fe40000410000 */
[----:B------:R-:W-:Y:S01]  /*5f50*/  @!P0 FFMA.FTZ R74, R46, R8, -R26 ;  /* 0x000000082e4a8223 */ /* 0x000fe2000001081a */
[----:B------:R-:W-:Y:S01]  /*5f60*/  @!P0 SHF.L.U32 R8, R15, 0x10, RZ ;  /* 0x000000100f088819 */ /* 0x000fe200000006ff */
[-C--:B------:R-:W-:Y:S02]  /*5f70*/  @!P0 FMUL.FTZ R7, R7, R9.reuse ;  /* 0x0000000907078220 */ /* 0x080fe40000410000 */
[----:B------:R-:W-:Y:S01]  /*5f80*/  @!P0 FFMA.FTZ R73, R48, R9, -R49 ;  /* 0x0000000930498223 */ /* 0x000fe20000010831 */
[----:B------:R-:W-:Y:S01]  /*5f90*/  @!P0 LOP3.LUT R9, R15, 0xffff0000, RZ, 0xc0, !PT ;  /* 0xffff00000f098812 */ /* 0x000fe200078ec0ff */
[C---:B------:R-:W-:Y:S01]  /*5fa0*/  @!P0 IMAD.U32 R49, R51.reuse, 0x10000, RZ ;  /* 0x0001000033318824 */ /* 0x040fe200078e00ff */
[----:B------:R-:W-:Y:S01]  /*5fb0*/  @!P0 LOP3.LUT R51, R51, 0xffff0000, RZ, 0xc0, !PT ;  /* 0xffff000033338812 */ /* 0x000fe200078ec0ff */
[C---:B------:R-:W-:Y:S01]  /*5fc0*/  @!P0 IMAD.U32 R26, R27.reuse, 0x10000, RZ ;  /* 0x000100001b1a8824 */ /* 0x040fe200078e00ff */
[----:B------:R-:W-:Y:S01]  /*5fd0*/  @!P0 LOP3.LUT R27, R27, 0xffff0000, RZ, 0xc0, !PT ;  /* 0xffff00001b1b8812 */ /* 0x000fe200078ec0ff */
[----:B------:R-:W-:Y:S01]  /*5fe0*/  @!P0 FFMA.FTZ R3, R39, R40, R3 ;  /* 0x0000002827038223 */ /* 0x000fe20000010003 */
[----:B------:R-:W-:Y:S01]  /*5ff0*/  @!P0 F2FP.BF16.PACK_AB R40, R80, R81 ;  /* 0x000000515028823e */ /* 0x000fe200000010ff */
[----:B------:R-:W-:Y:S01]  /*6000*/  @!P0 FMUL.FTZ R71, R8, R49 ;  /* 0x0000003108478220 */ /* 0x000fe20000410000 */
[----:B------:R-:W-:Y:S01]  /*6010*/  @!P0 F2FP.BF16.PACK_AB R39, R75, R84 ;  /* 0x000000544b27823e */ /* 0x000fe200000010ff */
        /* <DEDUP_REMOVED lines=20> */
[----:B------:R-:W-:Y:S02]  /*6160*/  @!P0 IMAD.MOV.U32 R58, RZ, RZ, R27 ;  /* 0x000000ffff3a8224 */ /* 0x000fe400078e001b */
[----:B------:R-:W-:Y:S02]  /*6170*/  @!P0 IMAD.MOV.U32 R12, RZ, RZ, R2 ;  /* 0x000000ffff0c8224 */ /* 0x000fe400078e0002 */
[----:B------:R-:W-:Y:S01]  /*6180*/  @!P0 IMAD.MOV.U32 R13, RZ, RZ, R4 ;  /* 0x000000ffff0d8224 */ /* 0x000fe200078e0004 */
[----:B------:R1:W-:Y:S01]  /*6190*/  STG.E.128 [R78.64], R56 ;  /* 0x000000384e007986 */ /* 0x0003e2000c101d0e */
[----:B------:R-:W-:Y:S02]  /*61a0*/  @!P0 IMAD.MOV.U32 R14, RZ, RZ, R6 ;  /* 0x000000ffff0e8224 */ /* 0x000fe400078e0006 */
[----:B------:R-:W-:Y:S05]  /*61b0*/  @!P0 IMAD.MOV.U32 R15, RZ, RZ, R8 ;  /* 0x000000ffff0f8224 */ /* 0x000fea00078e0008 */
[----:B------:R1:W-:Y:S02]  /*61c0*/  @!P1 STG.E.128 [R76.64], R12 ;  /* 0x0000000c4c009986 */ /* 0x0003e4000c101d0e */
.L_x_1846:
[----:B------:R-:W-:Y:S05]  /*61d0*/  BSYNC B0 ;  /* 0x0000000000007941 */ /* 0x000fea0003800000 */
.L_x_1845:
[----:B------:R-:W-:Y:S01]  /*61e0*/  ISETP.GE.AND P0, PT, R29, c[0x0][0x1d4], PT ;  /* 0x000075001d007a0c */ /* 0x000fe20003f06270 */
[----:B------:R-:W-:Y:S01]  /*61f0*/  @!UPT UIADD3 URZ, URZ, URZ, URZ ;  /* 0x0000003f3f3ff290 */ /* 0x000fe2000fffe03f */
[----:B------:R-:W-:Y:S11]  /*6200*/  BSSY B0, `(.L_x_1847) ;  /* 0x0000082000007945 */ /* 0x000ff60003800000 */
[----:B------:R-:W-:-:S05]  /*6210*/  @P0 BRA `(.L_x_1848) ;  /* 0x0000080000000947 */ /* 0x000fca0003800000 */
[----:B------:R-:W-:Y:S02]  /*6220*/  SEL R2, R137, R136, !P6 ;  /* 0x0000008889027207 */ /* 0x000fe40007000000 */
[-C--:B------:R-:W-:Y:S02]  /*6230*/  IADD3 R5, P1, P0, R88, R83.reuse, R114 ;  /* 0x0000005358057210 */ /* 0x080fe4000783e072 */
[----:B------:R-:W-:Y:S02]  /*6240*/  SHF.R.S32.HI R3, RZ, 0x1f, R2 ;  /* 0x0000001fff037819 */ /* 0x000fe40000011402 */
[----:B------:R-:W-:Y:S02]  /*6250*/  IADD3.X R7, R90, R82, R119, P1, P0 ;  /* 0x000000525a077210 */ /* 0x000fe40000fe0477 */
[----:B------:R-:W-:Y:S04]  /*6260*/  LEA.HI R3, R3, R2, RZ, 0x4 ;  /* 0x0000000203037211 */ /* 0x000fe800078f20ff */
[----:B------:R-:W-:Y:S05]  /*6270*/  LEA.HI.SX32 R3, R3, R124, 0x1c ;  /* 0x0000007c03037211 */ /* 0x000fea00078fe2ff */
[----:B------:R-:W-:Y:S05]  /*6280*/  IMAD.SHL.U32 R2, R3, 0x8, RZ ;  /* 0x0000000803027824 */ /* 0x000fea00078e00ff */
[----:B------:R-:W-:Y:S11]  /*6290*/  ISETP.GE.AND P1, PT, R2, c[0x0][0x1d4], PT ;  /* 0x0000750002007a0c */ /* 0x000ff60003f26270 */
[----:B------:R-:W-:Y:S02]  /*62a0*/  @!UPT UIADD3 URZ, URZ, URZ, URZ ;  /* 0x0000003f3f3ff290 */ /* 0x000fe4000fffe03f */
[--C-:B------:R-:W-:Y:S02]  /*62b0*/  @!P1 IADD3 R4, P2, P0, R88, R83, R2.reuse ;  /* 0x0000005358049210 */ /* 0x100fe4000785e002 */
[----:B------:R-:W-:Y:S04]  /*62c0*/  @!P1 SHF.R.S32.HI R6, RZ, 0x1f, R2 ;  /* 0x0000001fff069819 */ /* 0x000fe80000011402 */
[----:B------:R-:W-:Y:S02]  /*62d0*/  @!P1 IADD3.X R6, R90, R82, R6, P2, P0 ;  /* 0x000000525a069210 */ /* 0x000fe400017e0406 */
[C---:B------:R-:W-:Y:S04]  /*62e0*/  LEA R72, P0, R5.reuse, c[0x0][0x1c8], 0x1 ;  /* 0x0000720005487a11 */ /* 0x040fe800078008ff */
[----:B------:R-:W-:Y:S02]  /*62f0*/  LEA.HI.X R73, R5, c[0x0][0x1cc], R7, 0x1, P0 ;  /* 0x0000730005497a11 */ /* 0x000fe400000f0c07 */
[C---:B-1----:R-:W-:Y:S04]  /*6300*/  @!P1 LEA R58, P0, R4.reuse, c[0x0][0x1c8], 0x1 ;  /* 0x00007200043a9a11 */ /* 0x042fe800078008ff */
[----:B------:R-:W-:Y:S02]  /*6310*/  @!P1 LEA.HI.X R59, R4, c[0x0][0x1cc], R6, 0x1, P0 ;  /* 0x00007300043b9a11 */ /* 0x000fe400000f0c06 */
[----:B------:R-:W-:Y:S02]  /*6320*/  SHF.R.S32.HI R4, RZ, 0x1f, R3 ;  /* 0x0000001fff047819 */ /* 0x000fe40000011403 */
[----:B------:R-:W-:Y:S02]  /*6330*/  ISETP.GE.AND P0, PT, R29, c[0x0][0x27c], PT ;  /* 0x00009f001d007a0c */ /* 0x000fe40003f06270 */
[----:B------:R-:W-:Y:S02]  /*6340*/  LEA.HI R3, R4, R3, RZ, 0x3 ;  /* 0x0000000304037211 */ /* 0x000fe400078f18ff */
[----:B------:R-:W-:Y:S03]  /*6350*/  LOP3.LUT R4, R91, 0x38, R2, 0xf8, !PT ;  /* 0x000000385b047812 */ /* 0x000fe600078ef802 */
[----:B------:R-:W-:Y:S01]  /*6360*/  IMAD.SHL.U32 R2, R3, 0x200, RZ ;  /* 0x0000020003027824 */ /* 0x000fe200078e00ff */
[----:B------:R-:W-:Y:S04]  /*6370*/  LOP3.LUT R3, R4, R36, RZ, 0x3c, !PT ;  /* 0x0000002404037212 */ /* 0x000fe800078e3cff */
[----:B------:R-:W-:Y:S02]  /*6380*/  LOP3.LUT R2, R2, 0x7ffff000, RZ, 0xc0, !PT ;  /* 0x7ffff00002027812 */ /* 0x000fe400078ec0ff */
[----:B------:R-:W-:Y:S02]  /*6390*/  @!P0 SHF.R.U64 R4, R18, 0x10, R19 ;  /* 0x0000001012048819 */ /* 0x000fe40000001213 */
[----:B------:R-:W-:Y:S01]  /*63a0*/  IADD3 R2, R3, R2, R37 ;  /* 0x0000000203027210 */ /* 0x000fe20007ffe025 */
[----:B------:R-:W-:Y:S01]  /*63b0*/  IMAD.IADD R3, R129, 0x1, R70 ;  /* 0x0000000181037824 */ /* 0x000fe200078e0246 */
[----:B------:R-:W-:Y:S02]  /*63c0*/  @!P0 PRMT R8, R32, 0x5432, R4 ;  /* 0x0000543220088816 */ /* 0x000fe40000000004 */
[----:B------:R-:W-:Y:S01]  /*63d0*/  @!P0 SHF.R.U32.HI R6, RZ, 0x10, R17 ;  /* 0x00000010ff068819 */ /* 0x000fe20000011611 */
[----:B------:R-:W-:Y:S01]  /*63e0*/  IMAD.IADD R2, R70, 0x1, R2 ;  /* 0x0000000146027824 */ /* 0x000fe200078e0202 */
[--C-:B------:R-:W-:Y:S01]  /*63f0*/  @!P0 SHF.R.U64 R5, R60, 0x10, R61.reuse ;  /* 0x000000103c058819 */ /* 0x100fe2000000123d */
[----:B------:R-:W-:Y:S01]  /*6400*/  IMAD.SHL.U32 R3, R3, 0x2, RZ ;  /* 0x0000000203037824 */ /* 0x000fe200078e00ff */
[----:B------:R-:W-:Y:S01]  /*6410*/  @!P0 SHF.R.U32.HI R27, RZ, 0x10, R61 ;  /* 0x00000010ff1b8819 */ /* 0x000fe2000001163d */
[----:B------:R-:W-:Y:S01]  /*6420*/  IMAD.SHL.U32 R2, R2, 0x2, RZ ;  /* 0x0000000202027824 */ /* 0x000fe200078e00ff */
[C---:B------:R-:W-:Y:S02]  /*6430*/  @!P0 PRMT R5, R54.reuse, 0x5410, R5 ;  /* 0x0000541036058816 */ /* 0x040fe40000000005 */
[----:B------:R1:W2:Y:S01]  /*6440*/  LDS.128 R48, [R3+0xc100] ;  /* 0x00c1000003307984 */ /* 0x0002a20000000c00 */
[----:B------:R-:W-:Y:S02]  /*6450*/  @!P0 PRMT R27, R54, 0x5432, R27 ;  /* 0x00005432361b8816 */ /* 0x000fe4000000001b */
[C---:B------:R-:W-:Y:S01]  /*6460*/  @!P0 IMAD.U32 R9, R5.reuse, 0x10000, RZ ;  /* 0x0001000005098824 */ /* 0x040fe200078e00ff */
[----:B------:R-:W-:Y:S02]  /*6470*/  @!P0 LOP3.LUT R18, R5, 0xffff0000, RZ, 0xc0, !PT ;  /* 0xffff000005128812 */ /* 0x000fe400078ec0ff */
[----:B------:R-:W-:Y:S02]  /*6480*/  @!P0 PRMT R6, R31, 0x5410, R6 ;  /* 0x000054101f068816 */ /* 0x000fe40000000006 */
[----:B------:R3:W4:Y:S01]  /*6490*/  LDS.128 R12, [R2+0xc100] ;  /* 0x00c10000020c7984 */ /* 0x0007220000000c00 */
[--C-:B------:R-:W-:Y:S02]  /*64a0*/  @!P0 SHF.R.U64 R41, R62, 0x10, R63.reuse ;  /* 0x000000103e298819 */ /* 0x100fe4000000123f */
[----:B------:R-:W-:Y:S02]  /*64b0*/  @!P0 SHF.R.U32.HI R45, RZ, 0x10, R63 ;  /* 0x00000010ff2d8819 */ /* 0x000fe4000001163f */
[C---:B------:R-:W-:Y:S02]  /*64c0*/  @!P0 PRMT R41, R55.reuse, 0x5410, R41 ;  /* 0x0000541037298816 */ /* 0x040fe40000000029 */
[----:B------:R-:W-:Y:S03]  /*64d0*/  @!P0 PRMT R45, R55, 0x5432, R45 ;  /* 0x00005432372d8816 */ /* 0x000fe6000000002d */
[C---:B------:R-:W-:Y:S01]  /*64e0*/  @!P0 IMAD.U32 R39, R41.reuse, 0x10000, RZ ;  /* 0x0001000029278824 */ /* 0x040fe200078e00ff */
[----:B------:R-:W-:Y:S02]  /*64f0*/  @!P0 LOP3.LUT R41, R41, 0xffff0000, RZ, 0xc0, !PT ;  /* 0xffff000029298812 */ /* 0x000fe400078ec0ff */
[----:B-1----:R-:W-:Y:S02]  /*6500*/  @!P0 SHF.R.U32.HI R3, RZ, 0x10, R19 ;  /* 0x00000010ff038819 */ /* 0x002fe40000011613 */
[----:B---3--:R-:W-:Y:S02]  /*6510*/  @!P0 SHF.R.U64 R2, R16, 0x10, R17 ;  /* 0x0000001010028819 */ /* 0x008fe40000001211 */
[----:B------:R-:W-:Y:S02]  /*6520*/  @!P0 PRMT R16, R32, 0x5410, R3 ;  /* 0x0000541020108816 */ /* 0x000fe40000000003 */
[----:B------:R-:W-:Y:S02]  /*6530*/  @!P0 PRMT R2, R31, 0x5432, R2 ;  /* 0x000054321f028816 */ /* 0x000fe40000000002 */
[----:B------:R-:W-:Y:S02]  /*6540*/  @!P0 LOP3.LUT R31, R27, 0xffff0000, RZ, 0xc0, !PT ;  /* 0xffff00001b1f8812 */ /* 0x000fe400078ec0ff */
[C---:B------:R-:W-:Y:S01]  /*6550*/  @!P0 LOP3.LUT R5, R2.reuse, 0xffff0000, RZ, 0xc0, !PT ;  /* 0xffff000002058812 */ /* 0x040fe200078ec0ff */
[----:B------:R-:W-:Y:S02]  /*6560*/  @!P0 IMAD.U32 R7, R2, 0x10000, RZ ;  /* 0x0001000002078824 */ /* 0x000fe400078e00ff */
[C---:B--2---:R-:W-:Y:S01]  /*6570*/  @!P0 IMAD.U32 R17, R48.reuse, 0x10000, RZ ;  /* 0x0001000030118824 */ /* 0x044fe200078e00ff */
[----:B------:R-:W-:Y:S01]  /*6580*/  @!P0 LOP3.LUT R19, R48, 0xffff0000, RZ, 0xc0, !PT ;  /* 0xffff000030138812 */ /* 0x000fe200078ec0ff */
[C---:B------:R-:W-:Y:S01]  /*6590*/  @!P0 IMAD.U32 R40, R50.reuse, 0x10000, RZ ;  /* 0x0001000032288824 */ /* 0x040fe200078e00ff */
[----:B------:R-:W-:Y:S01]  /*65a0*/  @!P0 LOP3.LUT R32, R49, 0xffff0000, RZ, 0xc0, !PT ;  /* 0xffff000031208812 */ /* 0x000fe200078ec0ff */
[C---:B------:R-:W-:Y:S01]  /*65b0*/  @!P0 IMAD.U32 R44, R51.reuse, 0x10000, RZ ;  /* 0x00010000332c8824 */ /* 0x040fe200078e00ff */
[----:B------:R-:W-:Y:S01]  /*65c0*/  @!P0 LOP3.LUT R42, R50, 0xffff0000, RZ, 0xc0, !PT ;  /* 0xffff0000322a8812 */ /* 0x000fe200078ec0ff */
[C---:B----4-:R-:W-:Y:S01]  /*65d0*/  @!P0 IMAD.U32 R4, R12.reuse, 0x10000, RZ ;  /* 0x000100000c048824 */ /* 0x050fe200078e00ff */
[----:B------:R-:W-:Y:S02]  /*65e0*/  @!P0 LOP3.LUT R3, R12, 0xffff0000, RZ, 0xc0, !PT ;  /* 0xffff00000c038812 */ /* 0x000fe400078ec0ff */
[----:B------:R-:W-:Y:S01]  /*65f0*/  @!P0 LOP3.LUT R46, R51, 0xffff0000, RZ, 0xc0, !PT ;  /* 0xffff0000332e8812 */ /* 0x000fe200078ec0ff */
[C---:B------:R-:W-:Y:S02]  /*6600*/  @!P0 FMUL.FTZ R26, R4.reuse, R9 ;  /* 0x00000009041a8220 */ /* 0x040fe40000410000 */
[----:B------:R-:W-:Y:S02]  /*6610*/  @!P0 FMUL.FTZ R2, R4, R7 ;  /* 0x0000000704028220 */ /* 0x000fe40000410000 */
[C---:B------:R-:W-:Y:S02]  /*6620*/  @!P0 FMUL.FTZ R4, R3.reuse, R18 ;  /* 0x0000001203048220 */ /* 0x040fe40000410000 */
[-C--:B------:R-:W-:Y:S02]  /*6630*/  @!P0 FMUL.FTZ R3, R3, R5.reuse ;  /* 0x0000000503038220 */ /* 0x080fe40000410000 */
[----:B------:R-:W-:Y:S01]  /*6640*/  @!P0 FFMA.FTZ R60, R19, R5, -R4 ;  /* 0x00000005133c8223 */ /* 0x000fe20000010804 */
[----:B------:R-:W-:Y:S01]  /*6650*/  @!P0 LOP3.LUT R5, R13, 0xffff0000, RZ, 0xc0, !PT ;  /* 0xffff00000d058812 */ /* 0x000fe200078ec0ff */
[----:B------:R-:W-:Y:S02]  /*6660*/  @!P0 FFMA.FTZ R61, R17, R7, -R26 ;  /* 0x00000007113d8223 */ /* 0x000fe4000001081a */
[----:B------:R-:W-:Y:S02]  /*6670*/  @!P0 IMAD.U32 R26, R27, 0x10000, RZ ;  /* 0x000100001b1a8824 */ /* 0x000fe400078e00ff */
[----:B------:R-:W-:Y:S02]  /*6680*/  @!P0 IMAD.U32 R4, R13, 0x10000, RZ ;  /* 0x000100000d048824 */ /* 0x000fe400078e00ff */
[C---:B------:R-:W-:Y:S01]  /*6690*/  @!P0 IMAD.U32 R7, R6.reuse, 0x10000, RZ ;  /* 0x0001000006078824 */ /* 0x040fe200078e00ff */
[----:B------:R-:W-:Y:S01]  /*66a0*/  @!P0 LOP3.LUT R6, R6, 0xffff0000, RZ, 0xc0, !PT ;  /* 0xffff000006068812 */ /* 0x000fe200078ec0ff */
[----:B------:R-:W-:Y:S02]  /*66b0*/  @!P0 FFMA.FTZ R2, R9, R17, R2 ;  /* 0x0000001109028223 */ /* 0x000fe40000010002 */
[----:B------:R-:W-:Y:S02]  /*66c0*/  @!P0 IMAD.U32 R27, R49, 0x10000, RZ ;  /* 0x00010000311b8824 */ /* 0x000fe400078e00ff */
[C---:B------:R-:W-:Y:S02]  /*66d0*/  @!P0 FMUL.FTZ R9, R4.reuse, R26 ;  /* 0x0000001a04098220 */ /* 0x040fe40000410000 */
[----:B------:R-:W-:Y:S02]  /*66e0*/  @!P0 FMUL.FTZ R17, R5, R31 ;  /* 0x0000001f05118220 */ /* 0x000fe40000410000 */
[-C--:B------:R-:W-:Y:S02]  /*66f0*/  @!P0 FMUL.FTZ R4, R4, R7.reuse ;  /* 0x0000000704048220 */ /* 0x080fe40000410000 */
[----:B------:R-:W-:Y:S01]  /*6700*/  @!P0 FFMA.FTZ R57, R27, R7, -R9 ;  /* 0x000000071b398223 */ /* 0x000fe20000010809 */
[----:B------:R-:W-:Y:S01]  /*6710*/  @!P0 LOP3.LUT R7, R14, 0xffff0000, RZ, 0xc0, !PT ;  /* 0xffff00000e078812 */ /* 0x000fe200078ec0ff */
[-C--:B------:R-:W-:Y:S02]  /*6720*/  @!P0 FMUL.FTZ R5, R5, R6.reuse ;  /* 0x0000000605058220 */ /* 0x080fe40000410000 */
[----:B------:R-:W-:Y:S01]  /*6730*/  @!P0 FFMA.FTZ R56, R32, R6, -R17 ;  /* 0x0000000620388223 */ /* 0x000fe20000010811 */
[----:B------:R-:W-:Y:S01]  /*6740*/  @!P0 SHF.L.U32 R6, R14, 0x10, RZ ;  /* 0x000000100e068819 */ /* 0x000fe200000006ff */
[C---:B------:R-:W-:Y:S01]  /*6750*/  @!P0 IMAD.U32 R9, R8.reuse, 0x10000, RZ ;  /* 0x0001000008098824 */ /* 0x040fe200078e00ff */
[----:B------:R-:W-:Y:S01]  /*6760*/  @!P0 LOP3.LUT R8, R8, 0xffff0000, RZ, 0xc0, !PT ;  /* 0xffff000008088812 */ /* 0x000fe200078ec0ff */
[----:B------:R-:W-:Y:S02]  /*6770*/  @!P0 FMUL.FTZ R43, R7, R41 ;  /* 0x00000029072b8220 */ /* 0x000fe40000410000 */
[C---:B------:R-:W-:Y:S02]  /*6780*/  @!P0 FMUL.FTZ R17, R6.reuse, R39 ;  /* 0x0000002706118220 */ /* 0x040fe40000410000 */
[-C--:B------:R-:W-:Y:S02]  /*6790*/  @!P0 FMUL.FTZ R6, R6, R9.reuse ;  /* 0x0000000906068220 */ /* 0x080fe40000410000 */
        /* <DEDUP_REMOVED lines=9> */
[----:B------:R-:W-:Y:S02]  /*6830*/  @!P0 FMUL.FTZ R47, R8, R43 ;  /* 0x0000002b082f8220 */ /* 0x000fe40000410000 */
[----:B------:R-:W-:Y:S02]  /*6840*/  @!P0 FMUL.FTZ R52, R9, R45 ;  /* 0x0000002d09348220 */ /* 0x000fe40000410000 */
[----:B------:R-:W-:Y:S01]  /*6850*/  @!P0 FFMA.FTZ R3, R18, R19, R3 ;  /* 0x0000001312038223 */ /* 0x000fe20000010003 */
[----:B------:R-:W-:Y:S01]  /*6860*/  @!P0 F2FP.BF16.PACK_AB R18, R60, R61 ;  /* 0x0000003d3c12823e */ /* 0x000fe200000010ff */
[----:B------:R-:W-:Y:S01]  /*6870*/  @!P0 FFMA.FTZ R4, R26, R27, R4 ;  /* 0x0000001b1a048223 */ /* 0x000fe20000010004 */
[----:B------:R-:W-:Y:S01]  /*6880*/  @!P0 F2FP.BF16.PACK_AB R19, R56, R57 ;  /* 0x000000393813823e */ /* 0x000fe200000010ff */
[----:B------:R-:W-:Y:S01]  /*6890*/  @!P0 FFMA.FTZ R47, R44, R17, -R47 ;  /* 0x000000112c2f8223 */ /* 0x000fe2000001082f */
[----:B------:R-:W-:Y:S01]  /*68a0*/  @!P0 F2FP.BF16.PACK_AB R2, R3, R2 ;  /* 0x000000020302823e */ /* 0x000fe200000010ff */
[----:B------:R-:W-:Y:S01]  /*68b0*/  @!P0 FFMA.FTZ R52, R46, R16, -R52 ;  /* 0x000000102e348223 */ /* 0x000fe20000010834 */
[----:B------:R-:W-:Y:S01]  /*68c0*/  @!P0 MOV R49, R19 ;  /* 0x0000001300318202 */ /* 0x000fe20000000f00 */
[----:B------:R-:W-:Y:S02]  /*68d0*/  @!P0 FFMA.FTZ R5, R31, R32, R5 ;  /* 0x000000201f058223 */ /* 0x000fe40000010005 */
[----:B------:R-:W-:Y:S01]  /*68e0*/  @!P0 FMUL.FTZ R8, R8, R17 ;  /* 0x0000001108088220 */ /* 0x000fe20000410000 */
[----:B------:R-:W-:Y:S01]  /*68f0*/  @!P0 F2FP.BF16.PACK_AB R17, R54, R55 ;  /* 0x000000373611823e */ /* 0x000fe200000010ff */
        /* <DEDUP_REMOVED lines=18> */
.L_x_1848:
[----:B------:R-:W-:Y:S05]  /*6a20*/  BSYNC B0 ;  /* 0x0000000000007941 */ /* 0x000fea0003800000 */
.L_x_1847:
[----:B------:R-:W-:Y:S11]  /*6a30*/  ISETP.GE.AND P0, PT, R30, c[0x0][0x1d4], PT ;  /* 0x000075001e007a0c */ /* 0x000ff60003f06270 */
[----:B------:R-:W-:Y:S02]  /*6a40*/  @!UPT UIADD3 URZ, URZ, URZ, URZ ;  /* 0x0000003f3f3ff290 */ /* 0x000fe4000fffe03f */
[----:B------:R-:W-:-:S05]  /*6a50*/  @P0 BRA `(.L_x_1832) ;  /* 0x00000a0000000947 */ /* 0x000fca0003800000 */
[----:B------:R-:W-:Y:S02]  /*6a60*/  IADD3 R2, P1, P0, R88, R83, R104 ;  /* 0x0000005358027210 */ /* 0x000fe4000783e068 */
[----:B------:R-:W-:Y:S02]  /*6a70*/  ISETP.NE.AND P2, PT, R131, RZ, PT ;  /* 0x000000ff8300720c */ /* 0x000fe40003f45270 */
[----:B------:R-:W-:Y:S02]  /*6a80*/  IADD3.X R3, R90, R82, R118, P1, P0 ;  /* 0x000000525a037210 */ /* 0x000fe40000fe0476 */
[C---:B-1----:R-:W-:Y:S04]  /*6a90*/  LEA R56, P0, R2.reuse, c[0x0][0x1c8], 0x1 ;  /* 0x0000720002387a11 */ /* 0x042fe800078008ff */
[----:B------:R-:W-:Y:S02]  /*6aa0*/  LEA.HI.X R57, R2, c[0x0][0x1cc], R3, 0x1, P0 ;  /* 0x0000730002397a11 */ /* 0x000fe400000f0c03 */
[----:B------:R-:W-:Y:S02]  /*6ab0*/  SEL R2, R137, R136, !P2 ;  /* 0x0000008889027207 */ /* 0x000fe40005000000 */
[----:B------:R-:W-:Y:S02]  /*6ac0*/  ISETP.GE.AND P0, PT, R30, c[0x0][0x27c], PT ;  /* 0x00009f001e007a0c */ /* 0x000fe40003f06270 */
[----:B------:R-:W-:Y:S04]  /*6ad0*/  SHF.R.S32.HI R3, RZ, 0x1f, R2 ;  /* 0x0000001fff037819 */ /* 0x000fe80000011402 */
[----:B------:R-:W-:Y:S04]  /*6ae0*/  LEA.HI R2, R3, R2, RZ, 0x4 ;  /* 0x0000000203027211 */ /* 0x000fe800078f20ff */
[----:B------:R-:W-:Y:S03]  /*6af0*/  LEA.HI.SX32 R2, R2, R122, 0x1c ;  /* 0x0000007a02027211 */ /* 0x000fe600078fe2ff */
[--C-:B------:R-:W-:Y:S02]  /*6b00*/  @!P0 SHF.R.U64 R4, R22, 0x10, R23.reuse ;  /* 0x0000001016048819 */ /* 0x100fe40000001217 */
[----:B------:R-:W-:Y:S01]  /*6b10*/  IMAD.SHL.U32 R41, R2, 0x8, RZ ;  /* 0x0000000802297824 */ /* 0x000fe200078e00ff */
[----:B------:R-:W-:Y:S02]  /*6b20*/  SHF.R.S32.HI R3, RZ, 0x1f, R2 ;  /* 0x0000001fff037819 */ /* 0x000fe40000011402 */
[----:B------:R-:W-:Y:S02]  /*6b30*/  @!P0 SHF.R.U32.HI R5, RZ, 0x10, R23 ;  /* 0x00000010ff058819 */ /* 0x000fe40000011617 */
[----:B------:R-:W-:Y:S02]  /*6b40*/  LEA.HI R2, R3, R2, RZ, 0x3 ;  /* 0x0000000203027211 */ /* 0x000fe400078f18ff */
[C---:B------:R-:W-:Y:S02]  /*6b50*/  @!P0 PRMT R16, R34.reuse, 0x5432, R4 ;  /* 0x0000543222108816 */ /* 0x040fe40000000004 */
[----:B------:R-:W-:Y:S01]  /*6b60*/  @!P0 PRMT R8, R34, 0x5410, R5 ;  /* 0x0000541022088816 */ /* 0x000fe20000000005 */
[----:B------:R-:W-:Y:S01]  /*6b70*/  IMAD.SHL.U32 R2, R2, 0x200, RZ ;  /* 0x0000020002027824 */ /* 0x000fe200078e00ff */
[----:B------:R-:W-:Y:S02]  /*6b80*/  LOP3.LUT R3, R91, 0x38, R41, 0xf8, !PT ;  /* 0x000000385b037812 */ /* 0x000fe400078ef829 */
[----:B------:R-:W-:Y:S02]  /*6b90*/  @!P0 SHF.R.U64 R6, R64, 0x10, R65 ;  /* 0x0000001040068819 */ /* 0x000fe40000001241 */
[----:B------:R-:W-:Y:S02]  /*6ba0*/  LOP3.LUT R3, R3, R36, RZ, 0x3c, !PT ;  /* 0x0000002403037212 */ /* 0x000fe400078e3cff */
[----:B------:R-:W-:Y:S02]  /*6bb0*/  LOP3.LUT R2, R2, 0x7ffff000, RZ, 0xc0, !PT ;  /* 0x7ffff00002027812 */ /* 0x000fe400078ec0ff */
[----:B------:R-:W-:Y:S02]  /*6bc0*/  @!P0 PRMT R18, R68, 0x5410, R6 ;  /* 0x0000541044128816 */ /* 0x000fe40000000006 */
[----:B------:R-:W-:Y:S01]  /*6bd0*/  IADD3 R2, R3, R2, R37 ;  /* 0x0000000203027210 */ /* 0x000fe20007ffe025 */
[----:B------:R-:W-:Y:S01]  /*6be0*/  IMAD.IADD R3, R128, 0x1, R70 ;  /* 0x0000000180037824 */ /* 0x000fe200078e0246 */
[----:B------:R-:W-:Y:S02]  /*6bf0*/  @!P0 SHF.R.U64 R9, R66, 0x10, R67 ;  /* 0x0000001042098819 */ /* 0x000fe40000001243 */
[----:B------:R-:W-:Y:S01]  /*6c00*/  @!P0 SHF.R.U32.HI R7, RZ, 0x10, R65 ;  /* 0x00000010ff078819 */ /* 0x000fe20000011641 */
[----:B------:R-:W-:Y:S01]  /*6c10*/  IMAD.IADD R2, R70, 0x1, R2 ;  /* 0x0000000146027824 */ /* 0x000fe200078e0202 */
[----:B------:R-:W-:Y:S01]  /*6c20*/  @!P0 PRMT R31, R69, 0x5432, R9 ;  /* 0x00005432451f8816 */ /* 0x000fe20000000009 */
[----:B------:R-:W-:Y:S01]  /*6c30*/  IMAD.SHL.U32 R3, R3, 0x2, RZ ;  /* 0x0000000203037824 */ /* 0x000fe200078e00ff */
[----:B------:R-:W-:Y:S01]  /*6c40*/  @!P0 PRMT R22, R68, 0x5432, R7 ;  /* 0x0000543244168816 */ /* 0x000fe20000000007 */
[----:B------:R-:W-:Y:S01]  /*6c50*/  IMAD.SHL.U32 R2, R2, 0x2, RZ ;  /* 0x0000000202027824 */ /* 0x000fe200078e00ff */
[----:B------:R-:W-:Y:S01]  /*6c60*/  @!P0 SHF.R.U32.HI R39, RZ, 0x10, R67 ;  /* 0x00000010ff278819 */ /* 0x000fe20000011643 */
[C---:B------:R-:W-:Y:S01]  /*6c70*/  @!P0 IMAD.U32 R9, R18.reuse, 0x10000, RZ ;  /* 0x0001000012098824 */ /* 0x040fe200078e00ff */
[----:B------:R1:W2:Y:S01]  /*6c80*/  LDS.128 R44, [R3+0xc100] ;  /* 0x00c10000032c7984 */ /* 0x0002a20000000c00 */
[----:B------:R-:W-:Y:S02]  /*6c90*/  @!P0 LOP3.LUT R18, R18, 0xffff0000, RZ, 0xc0, !PT ;  /* 0xffff000012128812 */ /* 0x000fe400078ec0ff */
[----:B------:R-:W-:Y:S05]  /*6ca0*/  @!P0 PRMT R39, R69, 0x5410, R39 ;  /* 0x0000541045278816 */ /* 0x000fea0000000027 */
[----:B------:R3:W4:Y:S01]  /*6cb0*/  LDS.128 R12, [R2+0xc100] ;  /* 0x00c10000020c7984 */ /* 0x0007220000000c00 */
[----:B-1----:R-:W-:Y:S04]  /*6cc0*/  @!P0 SHF.R.U32.HI R3, RZ, 0x10, R21 ;  /* 0x00000010ff038819 */ /* 0x002fe80000011615 */
[C---:B------:R-:W-:Y:S02]  /*6cd0*/  @!P0 PRMT R6, R33.reuse, 0x5410, R3 ;  /* 0x0000541021068816 */ /* 0x040fe40000000003 */
[----:B---3--:R-:W-:Y:S04]  /*6ce0*/  @!P0 SHF.R.U64 R2, R20, 0x10, R21 ;  /* 0x0000001014028819 */ /* 0x008fe80000001215 */
[----:B------:R-:W-:Y:S01]  /*6cf0*/  @!P0 PRMT R2, R33, 0x5432, R2 ;  /* 0x0000543221028816 */ /* 0x000fe20000000002 */
[C---:B------:R-:W-:Y:S01]  /*6d00*/  @!P0 IMAD.U32 R33, R39.reuse, 0x10000, RZ ;  /* 0x0001000027218824 */ /* 0x040fe200078e00ff */
[----:B------:R-:W-:Y:S02]  /*6d10*/  @!P0 LOP3.LUT R39, R39, 0xffff0000, RZ, 0xc0, !PT ;  /* 0xffff000027278812 */ /* 0x000fe400078ec0ff */
[C---:B------:R-:W-:Y:S01]  /*6d20*/  @!P0 LOP3.LUT R5, R2.reuse, 0xffff0000, RZ, 0xc0, !PT ;  /* 0xffff000002058812 */ /* 0x040fe200078ec0ff */
[----:B------:R-:W-:Y:S02]  /*6d30*/  @!P0 IMAD.U32 R7, R2, 0x10000, RZ ;  /* 0x0001000002078824 */ /* 0x000fe400078e00ff */
[C---:B--2---:R-:W-:Y:S01]  /*6d40*/  @!P0 IMAD.U32 R17, R44.reuse, 0x10000, RZ ;  /* 0x000100002c118824 */ /* 0x044fe200078e00ff */
[----:B------:R-:W-:Y:S01]  /*6d50*/  @!P0 LOP3.LUT R19, R44, 0xffff0000, RZ, 0xc0, !PT ;  /* 0xffff00002c138812 */ /* 0x000fe200078ec0ff */
[----:B------:R-:W-:Y:S01]  /*6d60*/  @!P0 IMAD.U32 R34, R47, 0x10000, RZ ;  /* 0x000100002f228824 */ /* 0x000fe200078e00ff */
[C---:B------:R-:W-:Y:S02]  /*6d70*/  @!P0 LOP3.LUT R23, R45.reuse, 0xffff0000, RZ, 0xc0, !PT ;  /* 0xffff00002d178812 */ /* 0x040fe400078ec0ff */
[----:B------:R-:W-:Y:S02]  /*6d80*/  @!P0 SHF.L.U32 R21, R45, 0x10, RZ ;  /* 0x000000102d158819 */ /* 0x000fe400000006ff */
[----:B------:R-:W-:Y:S02]  /*6d90*/  @!P0 LOP3.LUT R40, R47, 0xffff0000, RZ, 0xc0, !PT ;  /* 0xffff00002f288812 */ /* 0x000fe400078ec0ff */
[----:B------:R-:W-:Y:S02]  /*6da0*/  @!P0 LOP3.LUT R32, R46, 0xffff0000, RZ, 0xc0, !PT ;  /* 0xffff00002e208812 */ /* 0x000fe400078ec0ff */
[C---:B----4-:R-:W-:Y:S02]  /*6db0*/  @!P0 SHF.L.U32 R4, R12.reuse, 0x10, RZ ;  /* 0x000000100c048819 */ /* 0x050fe400000006ff */
[----:B------:R-:W-:Y:S03]  /*6dc0*/  @!P0 LOP3.LUT R3, R12, 0xffff0000, RZ, 0xc0, !PT ;  /* 0xffff00000c038812 */ /* 0x000fe600078ec0ff */
[C---:B------:R-:W-:Y:S02]  /*6dd0*/  @!P0 FMUL.FTZ R20, R4.reuse, R9 ;  /* 0x0000000904148220 */ /* 0x040fe40000410000 */
[-C--:B------:R-:W-:Y:S02]  /*6de0*/  @!P0 FMUL.FTZ R2, R4, R7.reuse ;  /* 0x0000000704028220 */ /* 0x080fe40000410000 */
[----:B------:R-:W-:Y:S02]  /*6df0*/  @!P0 FMUL.FTZ R4, R3, R18 ;  /* 0x0000001203048220 */ /* 0x000fe40000410000 */
        /* <DEDUP_REMOVED lines=9> */
[----:B------:R-:W-:Y:S02]  /*6e90*/  @!P0 FFMA.FTZ R2, R9, R17, R2 ;  /* 0x0000001109028223 */ /* 0x000fe40000010002 */
[C---:B------:R-:W-:Y:S02]  /*6ea0*/  @!P0 FMUL.FTZ R17, R5.reuse, R22 ;  /* 0x0000001605118220 */ /* 0x040fe40000410000 */
[----:B------:R-:W-:Y:S02]  /*6eb0*/  @!P0 FMUL.FTZ R9, R4, R20 ;  /* 0x0000001404098220 */ /* 0x000fe40000410000 */
[-C--:B------:R-:W-:Y:S02]  /*6ec0*/  @!P0 FMUL.FTZ R5, R5, R6.reuse ;  /* 0x0000000605058220 */ /* 0x080fe40000410000 */
[----:B------:R-:W-:Y:S01]  /*6ed0*/  @!P0 FFMA.FTZ R50, R23, R6, -R17 ;  /* 0x0000000617328223 */ /* 0x000fe20000010811 */
[----:B------:R-:W-:Y:S01]  /*6ee0*/  @!P0 LOP3.LUT R17, R8, 0xffff0000, RZ, 0xc0, !PT ;  /* 0xffff000008118812 */ /* 0x000fe200078ec0ff */
[----:B------:R-:W-:Y:S02]  /*6ef0*/  @!P0 IMAD.U32 R6, R15, 0x10000, RZ ;  /* 0x000100000f068824 */ /* 0x000fe400078e00ff */
[-C--:B------:R-:W-:Y:S02]  /*6f00*/  @!P0 FMUL.FTZ R4, R4, R7.reuse ;  /* 0x0000000704048220 */ /* 0x080fe40000410000 */
[----:B------:R-:W-:Y:S01]  /*6f10*/  @!P0 FFMA.FTZ R51, R21, R7, -R9 ;  /* 0x0000000715338223 */ /* 0x000fe20000010809 */
[----:B------:R-:W-:Y:S01]  /*6f20*/  @!P0 LOP3.LUT R7, R15, 0xffff0000, RZ, 0xc0, !PT ;  /* 0xffff00000f078812 */ /* 0x000fe200078ec0ff */
[----:B------:R-:W-:Y:S02]  /*6f30*/  @!P0 IMAD.U32 R9, R8, 0x10000, RZ ;  /* 0x0001000008098824 */ /* 0x000fe400078e00ff */
[C---:B------:R-:W-:Y:S02]  /*6f40*/  @!P0 FMUL.FTZ R26, R6.reuse, R33 ;  /* 0x00000021061a8220 */ /* 0x040fe40000410000 */
[C---:B------:R-:W-:Y:S02]  /*6f50*/  @!P0 FMUL.FTZ R27, R7.reuse, R39 ;  /* 0x00000027071b8220 */ /* 0x040fe40000410000 */
[-C--:B------:R-:W-:Y:S01]  /*6f60*/  @!P0 FMUL.FTZ R8, R6, R9.reuse ;  /* 0x0000000906088220 */ /* 0x080fe20000410000 */
[----:B------:R-:W-:Y:S01]  /*6f70*/  @!P0 SHF.L.U32 R6, R14, 0x10, RZ ;  /* 0x000000100e068819 */ /* 0x000fe200000006ff */
[----:B------:R-:W-:Y:S02]  /*6f80*/  @!P0 FFMA.FTZ R49, R34, R9, -R26 ;  /* 0x0000000922318223 */ /* 0x000fe4000001081a */
[-C--:B------:R-:W-:Y:S01]  /*6f90*/  @!P0 FMUL.FTZ R9, R7, R17.reuse ;  /* 0x0000001107098220 */ /* 0x080fe20000410000 */
[----:B------:R-:W-:Y:S01]  /*6fa0*/  @!P0 LOP3.LUT R7, R14, 0xffff0000, RZ, 0xc0, !PT ;  /* 0xffff00000e078812 */ /* 0x000fe200078ec0ff */
[C---:B------:R-:W-:Y:S01]  /*6fb0*/  @!P0 IMAD.U32 R26, R31.reuse, 0x10000, RZ ;  /* 0x000100001f1a8824 */ /* 0x040fe200078e00ff */
[----:B------:R-:W-:Y:S01]  /*6fc0*/  @!P0 LOP3.LUT R31, R31, 0xffff0000, RZ, 0xc0, !PT ;  /* 0xffff00001f1f8812 */ /* 0x000fe200078ec0ff */
[----:B------:R-:W-:Y:S02]  /*6fd0*/  @!P0 FFMA.FTZ R48, R40, R17, -R27 ;  /* 0x0000001128308223 */ /* 0x000fe4000001081b */
[C---:B------:R-:W-:Y:S01]  /*6fe0*/  @!P0 IMAD.U32 R17, R16.reuse, 0x10000, RZ ;  /* 0x0001000010118824 */ /* 0x040fe200078e00ff */
[----:B------:R-:W-:Y:S01]  /*6ff0*/  @!P0 LOP3.LUT R16, R16, 0xffff0000, RZ, 0xc0, !PT ;  /* 0xffff000010108812 */ /* 0x000fe200078ec0ff */
[----:B------:R-:W-:Y:S02]  /*7000*/  @!P0 IMAD.U32 R27, R46, 0x10000, RZ ;  /* 0x000100002e1b8824 */ /* 0x000fe400078e00ff */
[----:B------:R-:W-:Y:S02]  /*7010*/  @!P0 FMUL.FTZ R42, R6, R26 ;  /* 0x0000001a062a8220 */ /* 0x000fe40000410000 */
[----:B------:R-:W-:Y:S02]  /*7020*/  @!P0 FMUL.FTZ R43, R7, R31 ;  /* 0x0000001f072b8220 */ /* 0x000fe40000410000 */
[----:B------:R-:W-:Y:S01]  /*7030*/  @!P0 FFMA.FTZ R3, R18, R19, R3 ;  /* 0x0000001312038223 */ /* 0x000fe20000010003 */
[----:B------:R-:W-:Y:S01]  /*7040*/  @!P0 F2FP.BF16.PACK_AB R18, R52, R54 ;  /* 0x000000363412823e */ /* 0x000fe200000010ff */
[----:B------:R-:W-:Y:S01]  /*7050*/  @!P0 FMUL.FTZ R6, R6, R17 ;  /* 0x0000001106068220 */ /* 0x000fe20000410000 */
[----:B------:R-:W-:Y:S01]  /*7060*/  @!P0 F2FP.BF16.PACK_AB R19, R50, R51 ;  /* 0x000000333213823e */ /* 0x000fe200000010ff */
[----:B------:R-:W-:Y:S01]  /*7070*/  @!P0 FFMA.FTZ R42, R27, R17, -R42 ;  /* 0x000000111b2a8223 */ /* 0x000fe2000001082a */
[----:B------:R-:W-:Y:S01]  /*7080*/  @!P0 F2FP.BF16.PACK_AB R17, R48, R49 ;  /* 0x000000313011823e */ /* 0x000fe200000010ff */
[----:B------:R-:W-:Y:S01]  /*7090*/  @!P0 FFMA.FTZ R43, R32, R16, -R43 ;  /* 0x00000010202b8223 */ /* 0x000fe2000001082b */
[----:B------:R-:W-:Y:S01]  /*70a0*/  @!P0 F2FP.BF16.PACK_AB R2, R3, R2 ;  /* 0x000000020302823e */ /* 0x000fe200000010ff */
[----:B------:R-:W-:Y:S01]  /*70b0*/  @!P0 FFMA.FTZ R4, R20, R21, R4 ;  /* 0x0000001514048223 */ /* 0x000fe20000010004 */
[----:B------:R-:W-:Y:S01]  /*70c0*/  @!P0 MOV R47, R17 ;  /* 0x00000011002f8202 */ /* 0x000fe20000000f00 */
[----:B------:R-:W-:Y:S01]  /*70d0*/  @!P0 FMUL.FTZ R7, R7, R16 ;  /* 0x0000001007078220 */ /* 0x000fe20000410000 */
[----:B------:R-:W-:Y:S01]  /*70e0*/  @!P0 F2FP.BF16.PACK_AB R16, R43, R42 ;  /* 0x0000002a2b10823e */ /* 0x000fe200000010ff */
[----:B------:R-:W-:Y:S02]  /*70f0*/  @!P0 FFMA.FTZ R5, R22, R23, R5 ;  /* 0x0000001716058223 */ /* 0x000fe40000010005 */
[----:B------:R-:W-:Y:S02]  /*7100*/  @!P0 FFMA.FTZ R6, R26, R27, R6 ;  /* 0x0000001b1a068223 */ /* 0x000fe40000010006 */
[----:B------:R-:W-:Y:S01]  /*7110*/  @!P0 FFMA.FTZ R7, R31, R32, R7 ;  /* 0x000000201f078223 */ /* 0x000fe20000010007 */
[----:B------:R-:W-:Y:S01]  /*7120*/  @!P0 F2FP.BF16.PACK_AB R4, R5, R4 ;  /* 0x000000040504823e */ /* 0x000fe200000010ff */
        /* <DEDUP_REMOVED lines=11> */
[----:B------:R-:W-:Y:S01]  /*71e0*/  @!P0 IMAD.MOV.U32 R15, RZ, RZ, R8 ;  /* 0x000000ffff0f8224 */ /* 0x000fe200078e0008 */
[----:B------:R-:W-:Y:S11]  /*71f0*/  ISETP.GE.AND P0, PT, R41, c[0x0][0x1d4], PT ;  /* 0x0000750029007a0c */ /* 0x000ff60003f06270 */
[----:B------:R-:W-:Y:S02]  /*7200*/  @!UPT UIADD3 URZ, URZ, URZ, URZ ;  /* 0x0000003f3f3ff290 */ /* 0x000fe4000fffe03f */
[----:B------:R-:W-:-:S05]  /*7210*/  @P0 BRA `(.L_x_1832) ;  /* 0x0000024000000947 */ /* 0x000fca0003800000 */
[--C-:B------:R-:W-:Y:S02]  /*7220*/  SHF.R.S32.HI R2, RZ, 0x1f, R41.reuse ;  /* 0x0000001fff027819 */ /* 0x100fe40000011429 */
[----:B------:R-:W-:Y:S04]  /*7230*/  IADD3 R3, P1, P0, R88, R83, R41 ;  /* 0x0000005358037210 */ /* 0x000fe8000783e029 */
[----:B------:R-:W-:Y:S02]  /*7240*/  IADD3.X R4, R90, R82, R2, P1, P0 ;  /* 0x000000525a047210 */ /* 0x000fe40000fe0402 */
[C---:B------:R-:W-:Y:S04]  /*7250*/  LEA R2, P0, R3.reuse, c[0x0][0x1c8], 0x1 ;  /* 0x0000720003027a11 */ /* 0x040fe800078008ff */
[----:B------:R-:W-:Y:S05]  /*7260*/  LEA.HI.X R3, R3, c[0x0][0x1cc], R4, 0x1, P0 ;  /* 0x0000730003037a11 */ /* 0x000fea00000f0c04 */
[----:B------:R2:W-:Y:S01]  /*7270*/  STG.E.128 [R2.64], R12 ;  /* 0x0000000c02007986 */ /* 0x0005e2000c101d0e */
[----:B------:R-:W-:-:S05]  /*7280*/  BRA `(.L_x_1832) ;  /* 0x000001d000007947 */ /* 0x000fca0003800000 */
.L_x_1828:
        /* <DEDUP_REMOVED lines=29> */
.L_x_1832:
[----:B------:R-:W-:Y:S05]  /*7460*/  BSYNC B1 ;  /* 0x0000000000017941 */ /* 0x000fea0003800000 */
.L_x_1827:
[C---:B------:R-:W-:Y:S01]  /*7470*/  ISETP.GT.AND P0, PT, R28.reuse, R35, PT ;  /* 0x000000231c00720c */ /* 0x040fe20003f04270 */
[----:B------:R-:W-:Y:S01]  /*7480*/  @!UPT UIADD3 URZ, URZ, URZ, URZ ;  /* 0x0000003f3f3ff290 */ /* 0x000fe2000fffe03f */
[----:B------:R-:W-:Y:S11]  /*7490*/  BSSY B0, `(.L_x_1849) ;  /* 0x0000043000007945 */ /* 0x000ff60003800000 */
[----:B-1---5:R-:W-:Y:S01]  /*74a0*/  @P0 IADD3 R4, R28, -0x1, RZ ;  /* 0xffffffff1c040810 */ /* 0x022fe20007ffe0ff */
[----:B--2---:R-:W-:Y:S02]  /*74b0*/  @P0 IMAD.MOV.U32 R2, RZ, RZ, R96 ;  /* 0x000000ffff020224 */ /* 0x004fe400078e0060 */
[----:B------:R-:W-:Y:S01]  /*74c0*/  @P0 IMAD.MOV.U32 R3, RZ, RZ, R116 ;  /* 0x000000ffff030224 */ /* 0x000fe200078e0074 */
[----:B------:R-:W-:Y:S01]  /*74d0*/  @P0 SHF.R.S32.HI R6, RZ, 0x1f, R4 ;  /* 0x0000001fff060819 */ /* 0x000fe20000011404 */
[----:B------:R-:W-:Y:S02]  /*74e0*/  @P0 IMAD R5, R140, R4, RZ ;  /* 0x000000048c050224 */ /* 0x000fe400078e02ff */
[-C--:B------:R-:W-:Y:S04]  /*74f0*/  @P0 IMAD.WIDE.U32 R2, R4, R147.reuse, R2 ;  /* 0x0000009304020225 */ /* 0x080fe800078e0002 */
[----:B------:R-:W-:Y:S04]  /*7500*/  @P0 IMAD R4, R6, R147, R5 ;  /* 0x0000009306040224 */ /* 0x000fe800078e0205 */
[----:B------:R-:W-:Y:S01]  /*7510*/  @P0 IMAD.IADD R3, R3, 0x1, R4 ;  /* 0x0000000103030824 */ /* 0x000fe200078e0204 */
[C---:B------:R-:W-:Y:S04]  /*7520*/  @P0 LEA R4, P1, R2.reuse, c[0x0][0x250], 0x1 ;  /* 0x0000940002040a11 */ /* 0x040fe800078208ff */
[----:B------:R-:W-:Y:S01]  /*7530*/  @P0 LEA.HI.X R5, R2, c[0x0][0x254], R3, 0x1, P1 ;  /* 0x0000950002050a11 */ /* 0x000fe200008f0c03 */
[C---:B------:R-:W-:Y:S01]  /*7540*/  @P0 IMAD R2, R53.reuse, 0x6000, R10 ;  /* 0x0000600035020824 */ /* 0x040fe200078e020a */
[C---:B------:R-:W-:Y:S02]  /*7550*/  @P0 LEA R6, P1, R148.reuse, R4, 0x1 ;  /* 0x0000000494060211 */ /* 0x040fe400078208ff */
[C---:B------:R-:W-:Y:S02]  /*7560*/  IADD3 R3, R53.reuse, 0x1, RZ ;  /* 0x0000000135037810 */ /* 0x040fe40007ffe0ff */
[----:B------:R-:W-:Y:S01]  /*7570*/  @!PT LDS RZ, [RZ] ;  /* 0x00000000fffff984 */ /* 0x000fe20000000800 */
[----:B------:R-:W-:Y:S01]  /*7580*/  @!PT LDS RZ, [RZ] ;  /* 0x00000000fffff984 */ /* 0x000fe20000000800 */
[----:B------:R-:W-:Y:S01]  /*7590*/  @!PT LDS RZ, [RZ] ;  /* 0x00000000fffff984 */ /* 0x000fe20000000800 */
[----:B------:R1:W-:Y:S01]  /*75a0*/  @P0 LDGSTS.E.BYPASS.LTC128B.128 [R2], [R4.64], !P5 ;  /* 0x0000000004020fae */ /* 0x0003e2000e901d4e */
[----:B------:R-:W-:Y:S02]  /*75b0*/  @P0 LEA.HI.X R7, R148, R5, R139, 0x1, P1 ;  /* 0x0000000594070211 */ /* 0x000fe400008f0c8b */
[----:B------:R-:W-:Y:S01]  /*75c0*/  ISETP.GE.AND P1, PT, R53, 0x1, PT ;  /* 0x000000013500780c */ /* 0x000fe20003f26270 */
[----:B------:R1:W-:Y:S03]  /*75d0*/  @P0 LDGSTS.E.BYPASS.LTC128B.128 [R2+0x2000], [R4.64+0x80], !P4 ;  /* 0x0200008004020fae */ /* 0x0003e6000e101d4e */
[----:B------:R-:W-:Y:S01]  /*75e0*/  SEL R53, R3, RZ, !P1 ;  /* 0x000000ff03357207 */ /* 0x000fe20004800000 */
[----:B------:R1:W-:Y:S04]  /*75f0*/  @P0 LDGSTS.E.BYPASS.LTC128B.128 [R2+0x4000], [R4.64+0x100], !P3 ;  /* 0x0400010004020fae */ /* 0x0003e8000d901d4e */
[----:B------:R1:W-:Y:S04]  /*7600*/  @P0 LDGSTS.E.BYPASS.LTC128B.128 [R2+0x1000], [R6.64], !P5 ;  /* 0x0100000006020fae */ /* 0x0003e8000e901d4e */
[----:B------:R1:W-:Y:S04]  /*7610*/  @P0 LDGSTS.E.BYPASS.LTC128B.128 [R2+0x3000], [R6.64+0x80], !P4 ;  /* 0x0300008006020fae */ /* 0x0003e8000e101d4e */
[----:B------:R1:W-:Y:S01]  /*7620*/  @P0 LDGSTS.E.BYPASS.LTC128B.128 [R2+0x5000], [R6.64+0x100], !P3 ;  /* 0x0500010006020fae */ /* 0x0003e2000d901d4e */
[----:B------:R-:W-:Y:S03]  /*7630*/  ISETP.GE.AND P0, PT, R214, R87, PT ;  /* 0x00000057d600720c */ /* 0x000fe60003f06270 */
[----:B------:R-:W0:Y:S01]  /*7640*/  LDGDEPBAR ;  /* 0x00000000000079af */ /* 0x000e220000000000 */
[----:B------:R-:W-:Y:S04]  /*7650*/  DEPBAR.LE SB0, 0x2 ;  /* 0x000080800000791a */ /* 0x000fe80000000000 */
[----:B------:R-:W-:Y:S06]  /*7660*/  BAR.SYNC.DEFER_BLOCKING 0x0 ;  /* 0x0000000000007b1d */ /* 0x000fec0000010000 */
[----:B------:R-:W-:-:S05]  /*7670*/  @P0 BRA `(.L_x_1850) ;  /* 0x0000024000000947 */ /* 0x000fca0003800000 */
[C---:B-1----:R-:W-:Y:S01]  /*7680*/  LEA R2, P0, R28.reuse, R92, 0x6 ;  /* 0x0000005c1c027211 */ /* 0x042fe200078030ff */
[----:B------:R-:W-:Y:S02]  /*7690*/  IMAD.MOV.U32 R4, RZ, RZ, R112 ;  /* 0x000000ffff047224 */ /* 0x000fe400078e0070 */
[----:B------:R-:W-:Y:S01]  /*76a0*/  IMAD.MOV.U32 R5, RZ, RZ, R123 ;  /* 0x000000ffff057224 */ /* 0x000fe200078e007b */
[----:B------:R-:W-:Y:S03]  /*76b0*/  LEA.HI.X.SX32 R3, R28, R93, 0x6, P0 ;  /* 0x0000005d1c037211 */ /* 0x000fe600000f36ff */
[C---:B------:R-:W-:Y:S04]  /*76c0*/  IMAD.WIDE.U32 R4, R2.reuse, c[0x0][0x208], R4 ;  /* 0x0000820002047a25 */ /* 0x040fe800078e0004 */
[----:B------:R-:W-:Y:S04]  /*76d0*/  IMAD R3, R3, c[0x0][0x208], RZ ;  /* 0x0000820003037a24 */ /* 0x000fe800078e02ff */
[----:B------:R-:W-:Y:S04]  /*76e0*/  IMAD R2, R2, c[0x0][0x20c], R3 ;  /* 0x0000830002027a24 */ /* 0x000fe800078e0203 */
[----:B------:R-:W-:Y:S01]  /*76f0*/  IMAD.IADD R3, R5, 0x1, R2 ;  /* 0x0000000105037824 */ /* 0x000fe200078e0202 */
[C---:B------:R-:W-:Y:S04]  /*7700*/  LEA R2, P0, R4.reuse, c[0x0][0x1f8], 0x1 ;  /* 0x00007e0004027a11 */ /* 0x040fe800078008ff */
[----:B------:R-:W-:Y:S02]  /*7710*/  LEA.HI.X R3, R4, c[0x0][0x1fc], R3, 0x1, P0 ;  /* 0x00007f0004037a11 */ /* 0x000fe400000f0c03 */
[----:B------:R-:W-:Y:S11]  /*7720*/  ISETP.GE.AND P0, PT, R24, c[0x0][0x1d4], PT ;  /* 0x0000750018007a0c */ /* 0x000ff60003f06270 */
[----:B------:R-:W-:Y:S02]  /*7730*/  @!UPT UIADD3 URZ, URZ, URZ, URZ ;  /* 0x0000003f3f3ff290 */ /* 0x000fe4000fffe03f */
[----:B------:R-:W1:Y:S04]  /*7740*/  @!P0 LDS.128 R12, [R85] ;  /* 0x00000000550c8984 */ /* 0x000e680000000c00 */
[----:B-1----:R-:W-:Y:S01]  /*7750*/  @!P0 STG.E.128 [R2.64], R12 ;  /* 0x0000000c02008986 */ /* 0x002fe2000c101d0e */
[----:B------:R-:W-:Y:S11]  /*7760*/  ISETP.GE.AND P0, PT, R30, c[0x0][0x1d4], PT ;  /* 0x000075001e007a0c */ /* 0x000ff60003f06270 */
[----:B------:R-:W-:Y:S02]  /*7770*/  @!UPT UIADD3 URZ, URZ, URZ, URZ ;  /* 0x0000003f3f3ff290 */ /* 0x000fe4000fffe03f */
[----:B------:R-:W1:Y:S04]  /*7780*/  @!P0 LDS.128 R4, [R85+0x2000] ;  /* 0x0020000055048984 */ /* 0x000e680000000c00 */
[----:B-1----:R1:W-:Y:S02]  /*7790*/  @!P0 STG.E.128 [R2.64+0x80], R4 ;  /* 0x0000800402008986 */ /* 0x0023e4000c101d0e */
[----:B-1----:R-:W-:Y:S04]  /*77a0*/  IADD3 R4, R24, 0x80, RZ ;  /* 0x0000008018047810 */ /* 0x002fe80007ffe0ff */
[----:B------:R-:W-:Y:S11]  /*77b0*/  ISETP.GE.AND P0, PT, R4, c[0x0][0x1d4], PT ;  /* 0x0000750004007a0c */ /* 0x000ff60003f06270 */
[----:B------:R-:W-:Y:S02]  /*77c0*/  @!UPT UIADD3 URZ, URZ, URZ, URZ ;  /* 0x0000003f3f3ff290 */ /* 0x000fe4000fffe03f */
[----:B------:R-:W1:Y:S04]  /*77d0*/  @!P0 LDS.128 R4, [R85+0x4000] ;  /* 0x0040000055048984 */ /* 0x000e680000000c00 */
[----:B-1----:R1:W-:Y:S01]  /*77e0*/  @!P0 STG.E.128 [R2.64+0x100], R4 ;  /* 0x0001000402008986 */ /* 0x0023e2000c101d0e */
[----:B------:R-:W-:Y:S11]  /*77f0*/  ISETP.GE.AND P0, PT, R29, c[0x0][0x1d4], PT ;  /* 0x000075001d007a0c */ /* 0x000ff60003f06270 */
[----:B------:R-:W-:Y:S02]  /*7800*/  @!UPT UIADD3 URZ, URZ, URZ, URZ ;  /* 0x0000003f3f3ff290 */ /* 0x000fe4000fffe03f */
[----:B------:R-:W2:Y:S01]  /*7810*/  @!P0 LDS.128 R16, [R86] ;  /* 0x0000000056108984 */ /* 0x000ea20000000c00 */
[----:B-1----:R-:W-:Y:S03]  /*7820*/  IADD3 R4, R24, 0x60, RZ ;  /* 0x0000006018047810 */ /* 0x002fe60007ffe0ff */
[----:B--2---:R-:W-:Y:S01]  /*7830*/  @!P0 STG.E.128 [R2.64+0x40], R16 ;  /* 0x0000401002008986 */ /* 0x004fe2000c101d0e */
        /* <DEDUP_REMOVED lines=8> */
.L_x_1850:
[----:B-1----:R-:W-:Y:S05]  /*78c0*/  BSYNC B0 ;  /* 0x0000000000007941 */ /* 0x002fea0003800000 */
.L_x_1849:
[C---:B------:R-:W-:Y:S02]  /*78d0*/  ISETP.GE.AND P0, PT, R38.reuse, 0x1, PT ;  /* 0x000000012600780c */ /* 0x040fe40003f06270 */
[----:B------:R-:W-:Y:S04]  /*78e0*/  IADD3 R2, R38, 0x1, RZ ;  /* 0x0000000126027810 */ /* 0x000fe80007ffe0ff */
[----:B------:R-:W-:Y:S02]  /*78f0*/  SEL R38, R2, RZ, !P0 ;  /* 0x000000ff02267207 */ /* 0x000fe40004000000 */
[----:B------:R-:W-:Y:S04]  /*7900*/  IADD3 R2, R28, -0x2, RZ ;  /* 0xfffffffe1c027810 */ /* 0x000fe80007ffe0ff */
[----:B------:R-:W-:Y:S11]  /*7910*/  ISETP.GE.AND P0, PT, R2, R35, PT ;  /* 0x000000230200720c */ /* 0x000ff60003f06270 */
[----:B------:R-:W-:Y:S02]  /*7920*/  @!UPT UIADD3 URZ, URZ, URZ, URZ ;  /* 0x0000003f3f3ff290 */ /* 0x000fe4000fffe03f */
[----:B------:R-:W-:Y:S01]  /*7930*/  @P0 SHF.R.S32.HI R6, RZ, 0x1f, R2 ;  /* 0x0000001fff060819 */ /* 0x000fe20000011402 */
[----:B------:R-:W-:Y:S02]  /*7940*/  @P0 IMAD.MOV.U32 R4, RZ, RZ, R98 ;  /* 0x000000ffff040224 */ /* 0x000fe400078e0062 */
[----:B------:R-:W-:Y:S02]  /*7950*/  @P0 IMAD.MOV.U32 R5, RZ, RZ, R95 ;  /* 0x000000ffff050224 */ /* 0x000fe400078e005f */
[----:B------:R-:W-:Y:S04]  /*7960*/  @P0 IMAD R3, R141, R2, RZ ;  /* 0x000000028d030224 */ /* 0x000fe800078e02ff */
[-C--:B------:R-:W-:Y:S02]  /*7970*/  @P0 IMAD R6, R6, R143.reuse, R3 ;  /* 0x0000008f06060224 */ /* 0x080fe400078e0203 */
[----:B------:R-:W-:Y:S04]  /*7980*/  @P0 IMAD.WIDE.U32 R2, R2, R143, R4 ;  /* 0x0000008f02020225 */ /* 0x000fe800078e0004 */
[----:B------:R-:W-:Y:S01]  /*7990*/  @P0 IMAD.IADD R3, R3, 0x1, R6 ;  /* 0x0000000103030824 */ /* 0x000fe200078e0206 */
[C---:B------:R-:W-:Y:S04]  /*79a0*/  @P0 LEA R4, P1, R2.reuse, c[0x0][0x220], 0x1 ;  /* 0x0000880002040a11 */ /* 0x040fe800078208ff */
[----:B------:R-:W-:Y:S01]  /*79b0*/  @P0 LEA.HI.X R5, R2, c[0x0][0x224], R3, 0x1, P1 ;  /* 0x0000890002050a11 */ /* 0x000fe200008f0c03 */
[----:B------:R-:W-:Y:S01]  /*79c0*/  @P0 IMAD R2, R53, 0x6000, R11 ;  /* 0x0000600035020824 */ /* 0x000fe200078e020b */
[C---:B------:R-:W-:Y:S04]  /*79d0*/  @P0 LEA R6, P1, R146.reuse, R4, 0x1 ;  /* 0x0000000492060211 */ /* 0x040fe800078208ff */
        /* <DEDUP_REMOVED lines=10> */
[C---:B------:R-:W-:Y:S02]  /*7a80*/  ISETP.GT.AND P0, PT, R28.reuse, R35, PT ;  /* 0x000000231c00720c */ /* 0x040fe40003f04270 */
[----:B------:R-:W-:Y:S01]  /*7a90*/  IADD3 R28, R28, -0x1, RZ ;  /* 0xffffffff1c1c7810 */ /* 0x000fe20007ffe0ff */
[----:B------:R-:W0:Y:S10]  /*7aa0*/  LDGDEPBAR ;  /* 0x00000000000079af */ /* 0x000e340000000000 */
[----:B------:R-:W-:-:S05]  /*7ab0*/  @P0 BRA `(.L_x_1851) ;  /* 0xffffbbc000000947 */ /* 0x000fca000383ffff */
[----:B------:R-:W2:Y:S04]  /*7ac0*/  LDL R211, [R1+0x64] ;  /* 0x0000640001d37983 */ /* 0x000ea80000100800 */
[----:B------:R3:W5:Y:S01]  /*7ad0*/  LDL R22, [R1+0x58] ;  /* 0x0000580001167983 */ /* 0x0007620000100800 */
[----:B------:R-:W-:Y:S03]  /*7ae0*/  WARPSYNC 0xffffffff ;  /* 0xffffffff00007948 */ /* 0x000fe60003800000 */
[----:B------:R-:W-:Y:S01]  /*7af0*/  BAR.SYNC.DEFER_BLOCKING 0x0 ;  /* 0x0000000000007b1d */ /* 0x000fe20000010000 */
[----:B--2---:R-:W-:-:S04]  /*7b00*/  IADD3 R0, R211, 0x3f, RZ ;  /* 0x0000003fd3007810 */ /* 0x004fc80007ffe0ff */
[----:B-1----:R-:W-:-:S04]  /*7b10*/  SHF.R.S32.HI R2, RZ, 0x1f, R0 ;  /* 0x0000001fff027819 */ /* 0x002fc80000011400 */
[----:B------:R-:W-:-:S04]  /*7b20*/  LEA.HI R0, R2, R0, RZ, 0x6 ;  /* 0x0000000002007211 */ /* 0x000fc800078f30ff */
[----:B------:R-:W-:Y:S02]  /*7b30*/  SHF.R.S32.HI R15, RZ, 0x6, R0 ;  /* 0x00000006ff0f7819 */ /* 0x000fe40000011400 */
.L_x_1826:
[----:B---3--:R-:W2:Y:S01]  /*7b40*/  LDL.LU R3, [R1+0x80] ;  /* 0x0000800001037983 */ /* 0x008ea20000300800 */
[----:B------:R-:W-:Y:S01]  /*7b50*/  IMAD.MOV.U32 R4, RZ, RZ, 0x1 ;  /* 0x00000001ff047424 */ /* 0x000fe200078e00ff */
[----:B------:R-:W-:Y:S02]  /*7b60*/  IADD3 R0, R223, 0x7f, RZ ;  /* 0x0000007fdf007810 */ /* 0x000fe40007ffe0ff */
[----:B------:R-:W2:Y:S02]  /*7b70*/  S2R R2, SR_TID.X ;  /* 0x0000000000027919 */ /* 0x000ea40000002100 */
[C---:B------:R-:W-:Y:S02]  /*7b80*/  ISETP.NE.AND P3, PT, R4.reuse, c[0x0][0x2c4], PT ;  /* 0x0000b10004007a0c */ /* 0x040fe40003f65270 */
[----:B------:R-:W-:Y:S01]  /*7b90*/  ISETP.LE.AND P1, PT, R4, c[0x0][0x32c], PT ;  /* 0x0000cb0004007a0c */ /* 0x000fe20003f23270 */
[----:B--2---:R2:W-:Y:S10]  /*7ba0*/  STL.64 [R1], R2 ;  /* 0x0000000201007387 */ /* 0x0045f40000100a00 */
[----:B--2---:R-:W-:-:S05]  /*7bb0*/  @P3 IMAD.HI.U32 R2, R0, c[0x0][0x2c8], RZ ;  /* 0x0000b20000023a27 */ /* 0x004fca00078e00ff */
[----:B------:R-:W-:Y:S01]  /*7bc0*/  @P3 SHF.R.U32.HI R0, RZ, c[0x0][0x2cc], R2 ;  /* 0x0000b300ff003a19 */ /* 0x000fe20000011602 */
[----:B------:R-:W-:-:S03]  /*7bd0*/  IMAD.U32 R2, RZ, RZ, UR12 ;  /* 0x0000000cff027e24 */ /* 0x000fc6000f8e00ff */
[----:B------:R-:W-:Y:S02]  /*7be0*/  IADD3 R0, R0, 0x1, R211 ;  /* 0x0000000100007810 */ /* 0x000fe40007ffe0d3 */
[----:B------:R-:W-:-:S03]  /*7bf0*/  IADD3 R24, P0, R2, 0x4, RZ ;  /* 0x0000000402187810 */ /* 0x000fc60007f1e0ff */
[----:B-----5:R-:W-:Y:S02]  /*7c00*/  IMAD.IADD R3, R0, 0x1, -R22 ;  /* 0x0000000100037824 */ /* 0x020fe400078e0a16 */
[----:B------:R-:W-:-:S03]  /*7c10*/  IMAD.X R25, RZ, RZ, UR11, P0 ;  /* 0x0000000bff197e24 */ /* 0x000fc600080e06ff */
[----:B------:R-:W-:Y:S01]  /*7c20*/  IADD3 R2, R3, c[0x0][0x328], RZ ;  /* 0x0000ca0003027a10 */ /* 0x000fe20007ffe0ff */
[----:B------:R-:W-:Y:S05]  /*7c30*/  @!P1 BRA `(.L_x_1852) ;  /* 0x0000011000009947 */ /* 0x000fea0003800000 */
[C---:B------:R-:W-:Y:S01]  /*7c40*/  ISETP.GT.AND P0, PT, R3.reuse, RZ, PT ;  /* 0x000000ff0300720c */ /* 0x040fe20003f04270 */
[----:B------:R-:W-:Y:S01]  /*7c50*/  BSSY B0, `(.L_x_1853) ;  /* 0x000000c000007945 */ /* 0x000fe20003800000 */
[----:B------:R-:W-:-:S11]  /*7c60*/  IADD3 R0, R3, -0x1, RZ ;  /* 0xffffffff03007810 */ /* 0x000fd60007ffe0ff */
[----:B------:R-:W-:Y:S05]  /*7c70*/  @P0 BRA `(.L_x_1854) ;  /* 0x0000006000000947 */ /* 0x000fea0003800000 */
[----:B------:R-:W-:Y:S01]  /*7c80*/  ISETP.NE.AND P0, PT, R4, c[0x0][0x32c], PT ;  /* 0x0000cb0004007a0c */ /* 0x000fe20003f05270 */
[----:B------:R-:W-:-:S12]  /*7c90*/  IMAD.MOV R0, RZ, RZ, -R3 ;  /* 0x000000ffff007224 */ /* 0x000fd800078e0a03 */
[----:B------:R-:W-:-:S05]  /*7ca0*/  @P0 IMAD.HI.U32 R3, R0, c[0x0][0x330], RZ ;  /* 0x0000cc0000030a27 */ /* 0x000fca00078e00ff */
[----:B------:R-:W-:-:S04]  /*7cb0*/  @P0 SHF.R.U32.HI R0, RZ, c[0x0][0x334], R3 ;  /* 0x0000cd00ff000a19 */ /* 0x000fc80000011603 */
[----:B------:R-:W-:Y:S01]  /*7cc0*/  LOP3.LUT R0, RZ, R0, RZ, 0x33, !PT ;  /* 0x00000000ff007212 */ /* 0x000fe200078e33ff */
[----:B------:R-:W-:Y:S05]  /*7cd0*/  BRA `(.L_x_1855) ;  /* 0x0000003000007947 */ /* 0x000fea0003800000 */
.L_x_1854:
[----:B------:R-:W-:-:S13]  /*7ce0*/  ISETP.NE.AND P0, PT, R4, c[0x0][0x32c], PT ;  /* 0x0000cb0004007a0c */ /* 0x000fda0003f05270 */
[----:B------:R-:W-:-:S05]  /*7cf0*/  @P0 IMAD.HI.U32 R3, R0, c[0x0][0x330], RZ ;  /* 0x0000cc0000030a27 */ /* 0x000fca00078e00ff */
[----:B------:R-:W-:Y:S02]  /*7d00*/  @P0 SHF.R.U32.HI R0, RZ, c[0x0][0x334], R3 ;  /* 0x0000cd00ff000a19 */ /* 0x000fe40000011603 */
.L_x_1855:
[----:B------:R-:W-:Y:S05]  /*7d10*/  BSYNC B0 ;  /* 0x0000000000007941 */ /* 0x000fea0003800000 */
.L_x_1853:
[----:B------:R-:W-:-:S05]  /*7d20*/  MOV R3, c[0x0][0x32c] ;  /* 0x0000cb0000037a02 */ /* 0x000fca0000000f00 */
[----:B------:R-:W-:-:S05]  /*7d30*/  IMAD R0, R0, R3, c[0x0][0x32c] ;  /* 0x0000cb0000007624 */ /* 0x000fca00078e0203 */
[----:B------:R-:W-:-:S04]  /*7d40*/  IMNMX R2, R2, R0, PT ;  /* 0x0000000002027217 */ /* 0x000fc80003800200 */
.L_x_1852:
        /* <DEDUP_REMOVED lines=21> */
.L_x_1858:
[----:B------:R-:W-:-:S04]  /*7ea0*/  MOV R3, c[0x0][0x32c] ;  /* 0x0000cb0000037a02 */ /* 0x000fc80000000f00 */
[----:B------:R-:W-:-:S13]  /*7eb0*/  ISETP.NE.AND P0, PT, R3, 0x1, PT ;  /* 0x000000010300780c */ /* 0x000fda0003f05270 */
[----:B------:R-:W-:-:S05]  /*7ec0*/  @P0 IMAD.HI.U32 R3, R0, c[0x0][0x330], RZ ;  /* 0x0000cc0000030a27 */ /* 0x000fca00078e00ff */
[----:B------:R-:W-:Y:S02]  /*7ed0*/  @P0 SHF.R.U32.HI R0, RZ, c[0x0][0x334], R3 ;  /* 0x0000cd00ff000a19 */ /* 0x000fe40000011603 */
.L_x_1859:
[----:B------:R-:W-:Y:S05]  /*7ee0*/  BSYNC B0 ;  /* 0x0000000000007941 */ /* 0x000fea0003800000 */
.L_x_1857:
[----:B------:R-:W-:-:S05]  /*7ef0*/  IMAD R0, R0, c[0x0][0x32c], RZ ;  /* 0x0000cb0000007a24 */ /* 0x000fca00078e02ff */
[----:B------:R-:W-:-:S04]  /*7f00*/  IMNMX R2, R2, R0, !PT ;  /* 0x0000000002027217 */ /* 0x000fc80007800200 */
.L_x_1856:
[----:B------:R-:W-:Y:S01]  /*7f10*/  SHF.R.S32.HI R5, RZ, 0x1f, R2 ;  /* 0x0000001fff057819 */ /* 0x000fe20000011402 */
[----:B------:R-:W-:Y:S03]  /*7f20*/  BSSY B0, `(.L_x_1860) ;  /* 0x0000026000007945 */ /* 0x000fe60003800000 */
[----:B------:R-:W-:Y:S01]  /*7f30*/  LEA.HI R5, R5, R2, RZ, 0x6 ;  /* 0x0000000205057211 */ /* 0x000fe200078f30ff */
[----:B------:R-:W-:-:S03]  /*7f40*/  IMAD.MOV.U32 R2, RZ, RZ, RZ ;  /* 0x000000ffff027224 */ /* 0x000fc600078e00ff */
[----:B------:R-:W-:-:S04]  /*7f50*/  SHF.R.S32.HI R5, RZ, 0x6, R5 ;  /* 0x00000006ff057819 */ /* 0x000fc80000011405 */
[----:B------:R-:W-:-:S04]  /*7f60*/  IMNMX R5, RZ, R5, !PT ;  /* 0x00000005ff057217 */ /* 0x000fc80007800200 */
[----:B------:R-:W-:-:S13]  /*7f70*/  ISETP.GT.AND P0, PT, R8, R5, PT ;  /* 0x000000050800720c */ /* 0x000fda0003f04270 */
        /* <DEDUP_REMOVED lines=32> */
.L_x_1861:
[----:B------:R-:W-:Y:S05]  /*8180*/  BSYNC B0 ;  /* 0x0000000000007941 */ /* 0x000fea0003800000 */
.L_x_1860:
[----:B------:R-:W-:Y:S01]  /*8190*/  IMAD R199, R231, R2, R5 ;  /* 0x00000002e7c77224 */ /* 0x000fe200078e0205 */
[----:B------:R-:W-:Y:S01]  /*81a0*/  PRMT R0, RZ, 0x7610, R0 ;  /* 0x00007610ff007816 */ /* 0x000fe20000000000 */
[----:B-1----:R-:W-:Y:S01]  /*81b0*/  CS2R R20, SRZ ;  /* 0x0000000000147805 */ /* 0x002fe2000001ff00 */
        /* <DEDUP_REMOVED lines=53> */
[----:B------:R-:W-:Y:S01]  /*8510*/  ISETP.NE.U32.AND P0, PT, RZ, c[0x0][0x340], PT ;  /* 0x0000d000ff007a0c */ /* 0x000fe20003f05070 */
[----:B------:R-:W-:-:S02]  /*8520*/  ULDC.64 UR4, c[0x0][0x18] ;  /* 0x0000060000047ab9 */ /* 0x000fc40000000a00 */
[----:B------:R-:W3:Y:S01]  /*8530*/  LDL R18, [R1+0x50] ;  /* 0x0000500001127983 */ /* 0x000ee20000100800 */
[----:B------:R-:W-:-:S13]  /*8540*/  ISETP.NE.AND.EX P1, PT, RZ, c[0x0][0x344], PT, P0 ;  /* 0x0000d100ff007a0c */ /* 0x000fda0003f25300 */
[----:B------:R-:W-:-:S04]  /*8550*/  @P1 IMAD.MOV.U32 R2, RZ, RZ, 0x4 ;  /* 0x00000004ff021424 */ /* 0x000fc800078e00ff */
[----:B------:R-:W-:-:S05]  /*8560*/  @P1 IMAD.WIDE R2, R219, R2, c[0x0][0x340] ;  /* 0x0000d000db021625 */ /* 0x000fca00078e0202 */
[----:B------:R2:W4:Y:S01]  /*8570*/  @P1 LDG.E R16, [R2.64] ;  /* 0x0000000e02101981 */ /* 0x000522000c1e1900 */
[----:B------:R-:W-:Y:S02]  /*8580*/  ISETP.NE.U32.AND P0, PT, RZ, c[0x0][0x348], PT ;  /* 0x0000d200ff007a0c */ /* 0x000fe40003f05070 */
[----:B------:R-:W-:Y:S02]  /*8590*/  LEA R14, R234, R224, 0x5 ;  /* 0x000000e0ea0e7211 */ /* 0x000fe400078e28ff */
[----:B------:R-:W-:Y:S02]  /*85a0*/  SHF.R.S32.HI R15, RZ, 0x1f, R219 ;  /* 0x0000001fff0f7819 */ /* 0x000fe400000114db */
[----:B------:R-:W-:Y:S01]  /*85b0*/  ISETP.NE.AND.EX P0, PT, RZ, c[0x0][0x34c], PT, P0 ;  /* 0x0000d300ff007a0c */ /* 0x000fe20003f05300 */
[----:B------:R-:W-:-:S04]  /*85c0*/  IMAD.IADD R14, R223, 0x1, R14 ;  /* 0x00000001df0e7824 */ /* 0x000fc800078e020e */
[----:B------:R-:W-:Y:S01]  /*85d0*/  @P3 IMAD.HI.U32 R8, R14, c[0x0][0x2c8], RZ ;  /* 0x0000b2000e083a27 */ /* 0x000fe200078e00ff */
[----:B------:R-:W-:-:S04]  /*85e0*/  UIADD3 UR4, UP0, UR4, 0x18100, URZ ;  /* 0x0001810004047890 */ /* 0x000fc8000ff1e03f */
[----:B------:R-:W-:Y:S02]  /*85f0*/  UIADD3.X UR5, URZ, UR5, URZ, UP0, !UPT ;  /* 0x000000053f057290 */ /* 0x000fe400087fe43f */
[----:B------:R-:W-:-:S04]  /*8600*/  IMAD.U32 R12, RZ, RZ, UR4 ;  /* 0x00000004ff0c7e24 */ /* 0x000fc8000f8e00ff */
[----:B------:R-:W-:Y:S01]  /*8610*/  MOV R13, UR5 ;  /* 0x00000005000d7c02 */ /* 0x000fe20008000f00 */
[----:B------:R-:W-:-:S04]  /*8620*/  IMAD.WIDE.U32 R6, R221, c[0x0][0x1e8], RZ ;  /* 0x00007a00dd067a25 */ /* 0x000fc800078e00ff */
[----:B------:R1:W-:Y:S01]  /*8630*/  STL.64 [R1+0x8], R12 ;  /* 0x0000080c01007387 */ /* 0x0003e20000100a00 */
[----:B------:R-:W-:-:S03]  /*8640*/  IMAD R7, R221, c[0x0][0x1ec], R7 ;  /* 0x00007b00dd077a24 */ /* 0x000fc600078e0207 */
[----:B------:R1:W-:Y:S01]  /*8650*/  STL [R1+0x10], R22 ;  /* 0x0000101601007387 */ /* 0x0003e20000100800 */
[----:B------:R-:W-:Y:S01]  /*8660*/  LOP3.LUT R213, R213, 0xfffffffe, RZ, 0xc0, !PT ;  /* 0xfffffffed5d57812 */ /* 0x000fe200078ec0ff */
[----:B------:R-:W-:Y:S01]  /*8670*/  IMAD.U32 R20, RZ, RZ, UR12 ;  /* 0x0000000cff147e24 */ /* 0x000fe2000f8e00ff */
[----:B------:R-:W-:Y:S02]  /*8680*/  ISETP.GE.AND P5, PT, R208, c[0x0][0x198], PT ;  /* 0x00006600d0007a0c */ /* 0x000fe40003fa6270 */
[----:B------:R-:W-:Y:S02]  /*8690*/  ISETP.GE.AND P4, PT, R212, c[0x0][0x198], PT ;  /* 0x00006600d4007a0c */ /* 0x000fe40003f86270 */
[----:B--2---:R-:W-:-:S05]  /*86a0*/  SHF.R.S32.HI R2, RZ, 0x1f, R0 ;  /* 0x0000001fff027819 */ /* 0x004fca0000011400 */
[----:B------:R-:W-:-:S04]  /*86b0*/  IMAD R2, R2, c[0x0][0x178], RZ ;  /* 0x00005e0002027a24 */ /* 0x000fc800078e02ff */
[C---:B------:R-:W-:Y:S02]  /*86c0*/  IMAD R4, R0.reuse, c[0x0][0x17c], R2 ;  /* 0x00005f0000047a24 */ /* 0x040fe400078e0202 */
[----:B------:R-:W-:Y:S01]  /*86d0*/  IMAD.WIDE.U32 R2, R0, c[0x0][0x178], RZ ;  /* 0x00005e0000027a25 */ /* 0x000fe200078e00ff */
[----:B------:R-:W-:-:S03]  /*86e0*/  SEL R0, R15, RZ, !P0 ;  /* 0x000000ff0f007207 */ /* 0x000fc60004000000 */
[----:B------:R-:W-:Y:S01]  /*86f0*/  IMAD.IADD R3, R3, 0x1, R4 ;  /* 0x0000000103037824 */ /* 0x000fe200078e0204 */
[----:B------:R-:W-:-:S03]  /*8700*/  SEL R4, R219, RZ, !P0 ;  /* 0x000000ffdb047207 */ /* 0x000fc60004000000 */
[----:B------:R-:W-:-:S04]  /*8710*/  IMAD.WIDE.U32 R2, R221, c[0x0][0x1b8], R2 ;  /* 0x00006e00dd027a25 */ /* 0x000fc800078e0002 */
[----:B------:R-:W-:Y:S01]  /*8720*/  IMAD R5, R0, c[0x0][0x1c0], RZ ;  /* 0x0000700000057a24 */ /* 0x000fe200078e02ff */
[----:B------:R-:W-:Y:S01]  /*8730*/  MOV R0, R14 ;  /* 0x0000000e00007202 */ /* 0x000fe20000000f00 */
[----:B------:R-:W-:Y:S01]  /*8740*/  IMAD R3, R221, c[0x0][0x1bc], R3 ;  /* 0x00006f00dd037a24 */ /* 0x000fe200078e0203 */
[----:B------:R-:W-:Y:S01]  /*8750*/  @P3 SHF.R.U32.HI R0, RZ, c[0x0][0x2cc], R8 ;  /* 0x0000b300ff003a19 */ /* 0x000fe20000011608 */
[C---:B------:R-:W-:Y:S02]  /*8760*/  IMAD R5, R4.reuse, c[0x0][0x1c4], R5 ;  /* 0x0000710004057a24 */ /* 0x040fe400078e0205 */
[----:B------:R-:W-:Y:S01]  /*8770*/  IMAD.WIDE.U32 R2, R4, c[0x0][0x1c0], R2 ;  /* 0x0000700004027a25 */ /* 0x000fe200078e0002 */
[----:B------:R-:W-:-:S03]  /*8780*/  SHF.R.S32.HI R4, RZ, 0x1f, R0 ;  /* 0x0000001fff047819 */ /* 0x000fc60000011400 */
[----:B------:R-:W-:Y:S02]  /*8790*/  IMAD.IADD R3, R3, 0x1, R5 ;  /* 0x0000000103037824 */ /* 0x000fe400078e0205 */
[----:B------:R-:W-:Y:S01]  /*87a0*/  IMAD R4, R4, c[0x0][0x1b0], RZ ;  /* 0x00006c0004047a24 */ /* 0x000fe200078e02ff */
[C---:B------:R-:W-:Y:S01]  /*87b0*/  IADD3 R5, -R0.reuse, RZ, RZ ;  /* 0x000000ff00057210 */ /* 0x040fe20007ffe1ff */
[----:B------:R-:W-:Y:S01]  /*87c0*/  IMAD.WIDE.U32 R2, R0, c[0x0][0x1b0], R2 ;  /* 0x00006c0000027a25 */ /* 0x000fe200078e0002 */
[----:B------:R-:W-:-:S03]  /*87d0*/  ISETP.NE.U32.AND P0, PT, RZ, c[0x0][0x350], PT ;  /* 0x0000d400ff007a0c */ /* 0x000fc60003f05070 */
[----:B------:R-:W-:Y:S02]  /*87e0*/  IMAD R4, R0, c[0x0][0x1b4], R4 ;  /* 0x00006d0000047a24 */ /* 0x000fe400078e0204 */
[----:B------:R-:W-:Y:S02]  /*87f0*/  IMAD R14, R5, c[0x0][0x2c4], R14 ;  /* 0x0000b100050e7a24 */ /* 0x000fe400078e020e */
[----:B------:R-:W-:Y:S01]  /*8800*/  IMAD.IADD R5, R3, 0x1, R4 ;  /* 0x0000000103057824 */ /* 0x000fe200078e0204 */
[----:B------:R-:W-:Y:S01]  /*8810*/  MOV R4, R2 ;  /* 0x0000000200047202 */ /* 0x000fe20000000f00 */
[--C-:B----4-:R-:W-:Y:S01]  /*8820*/  @P1 IMAD.MOV.U32 R2, RZ, RZ, R16.reuse ;  /* 0x000000ffff021224 */ /* 0x110fe200078e0010 */
[----:B------:R-:W-:Y:S01]  /*8830*/  @P1 SHF.R.S32.HI R3, RZ, 0x1f, R16 ;  /* 0x0000001fff031819 */ /* 0x000fe20000011410 */
[----:B------:R-:W-:Y:S01]  /*8840*/  @!P1 IMAD.MOV.U32 R3, RZ, RZ, R15 ;  /* 0x000000ffff039224 */ /* 0x000fe200078e000f */
[----:B------:R-:W-:Y:S02]  /*8850*/  ISETP.NE.AND.EX P0, PT, RZ, c[0x0][0x354], PT, P0 ;  /* 0x0000d500ff007a0c */ /* 0x000fe40003f05300 */
[----:B------:R-:W-:-:S02]  /*8860*/  @!P1 MOV R2, R219 ;  /* 0x000000db00029202 */ /* 0x000fc40000000f00 */
[----:B------:R-:W-:Y:S02]  /*8870*/  SHF.R.S32.HI R0, RZ, 0x1f, R14 ;  /* 0x0000001fff007819 */ /* 0x000fe4000001140e */
[----:B-1----:R-:W-:Y:S02]  /*8880*/  SEL R12, R2, RZ, !P0 ;  /* 0x000000ff020c7207 */ /* 0x002fe40004000000 */
[----:B------:R-:W-:Y:S01]  /*8890*/  SEL R2, R3, RZ, !P0 ;  /* 0x000000ff03027207 */ /* 0x000fe20004000000 */
[----:B------:R-:W-:Y:S02]  /*88a0*/  IMAD R3, R0, c[0x0][0x1a8], RZ ;  /* 0x00006a0000037a24 */ /* 0x000fe400078e02ff */
[----:B------:R-:W-:-:S04]  /*88b0*/  IMAD.WIDE.U32 R6, R12, c[0x0][0x1f0], R6 ;  /* 0x00007c000c067a25 */ /* 0x000fc800078e0006 */
[----:B------:R-:W-:Y:S01]  /*88c0*/  IMAD R13, R2, c[0x0][0x1f0], RZ ;  /* 0x00007c00020d7a24 */ /* 0x000fe200078e02ff */
[----:B---3--:R-:W-:Y:S01]  /*88d0*/  SHF.R.S32.HI R17, RZ, 0x1f, R18 ;  /* 0x0000001fff117819 */ /* 0x008fe20000011412 */
[----:B------:R-:W-:Y:S01]  /*88e0*/  IMAD R16, R14, c[0x0][0x1ac], R3 ;  /* 0x00006b000e107a24 */ /* 0x000fe200078e0203 */
[----:B------:R-:W-:Y:S01]  /*88f0*/  IADD3 R0, P1, R224, R18, RZ ;  /* 0x00000012e0007210 */ /* 0x000fe20007f3e0ff */
[----:B------:R-:W-:Y:S01]  /*8900*/  IMAD R15, R2, c[0x0][0x218], RZ ;  /* 0x00008600020f7a24 */ /* 0x000fe200078e02ff */
[----:B------:R-:W-:Y:S01]  /*8910*/  IADD3 R6, P0, R208, R6, RZ ;  /* 0x00000006d0067210 */ /* 0x000fe20007f1e0ff */
[----:B------:R-:W-:Y:S02]  /*8920*/  IMAD R13, R12, c[0x0][0x1f4], R13 ;  /* 0x00007d000c0d7a24 */ /* 0x000fe400078e020d */
[----:B------:R-:W-:Y:S01]  /*8930*/  IMAD.WIDE.U32 R2, R14, c[0x0][0x1a8], R4 ;  /* 0x00006a000e027a25 */ /* 0x000fe200078e0004 */
[----:B------:R-:W-:-:S03]  /*8940*/  LEA.HI.X.SX32 R5, R224, R17, 0x1, P1 ;  /* 0x00000011e0057211 */ /* 0x000fc600008f0eff */
[----:B------:R-:W-:Y:S01]  /*8950*/  IMAD.WIDE.U32 R8, R221, c[0x0][0x210], RZ ;  /* 0x00008400dd087a25 */ /* 0x000fe200078e00ff */
[----:B------:R-:W-:Y:S02]  /*8960*/  IADD3.X R7, R209, R7, R13, P0, !PT ;  /* 0x00000007d1077210 */ /* 0x000fe400007fe40d */
[----:B------:R-:W-:Y:S01]  /*8970*/  IADD3 R13, R3, R16, RZ ;  /* 0x00000010030d7210 */ /* 0x000fe20007ffe0ff */
[----:B------:R-:W-:Y:S01]  /*8980*/  IMAD R9, R221, c[0x0][0x214], R9 ;  /* 0x00008500dd097a24 */ /* 0x000fe200078e0209 */
[----:B------:R-:W-:-:S03]  /*8990*/  LEA R17, P0, R2, c[0x0][0x160], 0x1 ;  /* 0x0000580002117a11 */ /* 0x000fc600078008ff */
[----:B------:R-:W-:Y:S01]  /*89a0*/  IMAD.WIDE.U32 R8, R12, c[0x0][0x218], R8 ;  /* 0x000086000c087a25 */ /* 0x000fe200078e0008 */
[----:B------:R-:W-:Y:S02]  /*89b0*/  LEA.HI.X R13, R2, c[0x0][0x164], R13, 0x1, P0 ;  /* 0x00005900020d7a11 */ /* 0x000fe400000f0c0d */
[----:B------:R-:W-:Y:S01]  /*89c0*/  ISETP.GE.AND P0, PT, R220, c[0x0][0x1d4], PT ;  /* 0x00007500dc007a0c */ /* 0x000fe20003f06270 */
[----:B------:R-:W-:Y:S01]  /*89d0*/  IMAD R12, R12, c[0x0][0x21c], R15 ;  /* 0x000087000c0c7a24 */ /* 0x000fe200078e020f */
[----:B------:R-:W-:Y:S01]  /*89e0*/  IADD3 R4, P1, R208, R8, RZ ;  /* 0x00000008d0047210 */ /* 0x000fe20007f3e0ff */
[C---:B------:R-:W-:Y:S02]  /*89f0*/  IMAD R3, R5.reuse, c[0x0][0x1e0], RZ ;  /* 0x0000780005037a24 */ /* 0x040fe400078e02ff */
[----:B------:R-:W-:Y:S01]  /*8a00*/  IMAD R8, R5, c[0x0][0x208], RZ ;  /* 0x0000820005087a24 */ /* 0x000fe200078e02ff */
[----:B------:R-:W-:Y:S02]  /*8a10*/  IADD3.X R5, R209, R9, R12, P1, !PT ;  /* 0x00000009d1057210 */ /* 0x000fe40000ffe40c */
[----:B------:R-:W-:Y:S01]  /*8a20*/  MOV R18, UR12 ;  /* 0x0000000c00127c02 */ /* 0x000fe20008000f00 */
[----:B------:R-:W-:Y:S01]  /*8a30*/  IMAD R3, R0, c[0x0][0x1e4], R3 ;  /* 0x0000790000037a24 */ /* 0x000fe200078e0203 */
[----:B------:R-:W-:Y:S01]  /*8a40*/  IADD3 R20, P1, R20, 0x8, RZ ;  /* 0x0000000814147810 */ /* 0x000fe20007f3e0ff */
[----:B------:R-:W-:-:S02]  /*8a50*/  IMAD R2, R0, c[0x0][0x20c], R8 ;  /* 0x0000830000027a24 */ /* 0x000fc400078e0208 */
[----:B------:R-:W-:Y:S01]  /*8a60*/  @P0 LOP3.LUT R213, R213, 0x1, RZ, 0xfc, !PT ;  /* 0x00000001d5d50812 */ /* 0x000fe200078efcff */
[----:B------:R-:W-:Y:S01]  /*8a70*/  IMAD.WIDE.U32 R202, R0, c[0x0][0x1e0], R6 ;  /* 0x0000780000ca7a25 */ /* 0x000fe200078e0006 */
[----:B------:R-:W-:-:S03]  /*8a80*/  IADD3 R18, P0, R18, 0x10, RZ ;  /* 0x0000001012127810 */ /* 0x000fc60007f1e0ff */
[----:B------:R-:W-:Y:S01]  /*8a90*/  IMAD.WIDE.U32 R204, R0, c[0x0][0x208], R4 ;  /* 0x0000820000cc7a25 */ /* 0x000fe200078e0004 */
[----:B------:R-:W-:Y:S02]  /*8aa0*/  ISETP.GE.AND P3, PT, R220, c[0x0][0x198], PT ;  /* 0x00006600dc007a0c */ /* 0x000fe40003f66270 */
[----:B------:R-:W-:Y:S01]  /*8ab0*/  IADD3 R15, R190, -0x1, RZ ;  /* 0xffffffffbe0f7810 */ /* 0x000fe20007ffe0ff */
[----:B------:R-:W-:Y:S01]  /*8ac0*/  IMAD.IADD R14, R224, 0x1, R223 ;  /* 0x00000001e00e7824 */ /* 0x000fe200078e02df */
[----:B------:R-:W-:Y:S01]  /*8ad0*/  IADD3.X R21, RZ, UR11, RZ, P1, !PT ;  /* 0x0000000bff157c10 */ /* 0x000fe20008ffe4ff */
[----:B------:R-:W-:Y:S01]  /*8ae0*/  IMAD.X R19, RZ, RZ, UR11, P0 ;  /* 0x0000000bff137e24 */ /* 0x000fe200080e06ff */
[----:B------:R-:W-:Y:S02]  /*8af0*/  IADD3 R201, R203, R3, RZ ;  /* 0x00000003cbc97210 */ /* 0x000fe40007ffe0ff */
[----:B------:R-:W-:Y:S01]  /*8b00*/  IADD3 R206, R205, R2, RZ ;  /* 0x00000002cdce7210 */ /* 0x000fe20007ffe0ff */
[----:B------:R-:W-:Y:S05]  /*8b10*/  BRA.DIV ~URZ, `(.L_x_1863) ;  /* 0x000138627f007947 */ /* 0x000fea000b800000 */
[----:B------:R1:W2:Y:S02]  /*8b20*/  SHFL.IDX PT, R8, R13, RZ, 0x181f ;  /* 0x00181fff0d087589 */ /* 0x0002a400000e0000 */
.L_x_1987:
[----:B------:R-:W-:Y:S05]  /*8b30*/  BRA.DIV ~URZ, `(.L_x_1864) ;  /* 0x000138c27f007947 */ /* 0x000fea000b800000 */
[----:B------:R3:W4:Y:S02]  /*8b40*/  SHFL.IDX PT, R0, R17, RZ, 0x181f ;  /* 0x00181fff11007589 */ /* 0x00072400000e0000 */
.L_x_1988:
[----:B------:R-:W-:Y:S01]  /*8b50*/  IMAD R16, R22, c[0x0][0x2c4], RZ ;  /* 0x0000b10016107a24 */ /* 0x000fe200078e02ff */
[----:B------:R-:W-:Y:S04]  /*8b60*/  BSSY B0, `(.L_x_1865) ;  /* 0x000000f000007945 */ /* 0x000fe80003800000 */
[----:B------:R-:W-:-:S13]  /*8b70*/  ISETP.GE.AND P0, PT, R14, R16, PT ;  /* 0x000000100e00720c */ /* 0x000fda0003f06270 */
[----:B------:R-:W-:Y:S05]  /*8b80*/  @P0 BRA `(.L_x_1866) ;  /* 0x000000c000000947 */ /* 0x000fea0003800000 */
[-C--:B----4-:R-:W-:Y:S02]  /*8b90*/  LEA R6, P2, R208, R0.reuse, 0x1 ;  /* 0x00000000d0067211 */ /* 0x090fe400078408ff */
[-C--:B------:R-:W-:Y:S02]  /*8ba0*/  LEA R4, P1, R212, R0.reuse, 0x1 ;  /* 0x00000000d4047211 */ /* 0x080fe400078208ff */
[----:B------:R-:W-:Y:S02]  /*8bb0*/  LEA R2, P0, R220, R0, 0x1 ;  /* 0x00000000dc027211 */ /* 0x000fe400078008ff */
[-C--:B--2---:R-:W-:Y:S02]  /*8bc0*/  LEA.HI.X R7, R208, R8.reuse, R209, 0x1, P2 ;  /* 0x00000008d0077211 */ /* 0x084fe400010f0cd1 */
[-C--:B------:R-:W-:Y:S02]  /*8bd0*/  LEA.HI.X R5, R212, R8.reuse, R227, 0x1, P1 ;  /* 0x00000008d4057211 */ /* 0x080fe400008f0ce3 */
[----:B------:R-:W-:Y:S01]  /*8be0*/  LEA.HI.X R3, R220, R8, R226, 0x1, P0 ;  /* 0x00000008dc037211 */ /* 0x000fe200000f0ce2 */
[----:B------:R-:W-:Y:S01]  /*8bf0*/  @!PT LDS RZ, [RZ] ;  /* 0x00000000fffff984 */ /* 0x000fe20000000800 */
[----:B------:R-:W-:Y:S01]  /*8c00*/  @!PT LDS RZ, [RZ] ;  /* 0x00000000fffff984 */ /* 0x000fe20000000800 */
[----:B------:R-:W-:Y:S01]  /*8c10*/  @!PT LDS RZ, [RZ] ;  /* 0x00000000fffff984 */ /* 0x000fe20000000800 */
[----:B------:R2:W-:Y:S04]  /*8c20*/  LDGSTS.E.BYPASS.LTC128B.128 [R105+0x18100], [R6.64], !P5 ;  /* 0x1810000006697fae */ /* 0x0005e8000e901d4e */
[----:B------:R2:W-:Y:S04]  /*8c30*/  LDGSTS.E.BYPASS.LTC128B.128 [R105+0x1c100], [R4.64], !P4 ;  /* 0x1c10000004697fae */ /* 0x0005e8000e101d4e */
[----:B------:R2:W-:Y:S02]  /*8c40*/  LDGSTS.E.BYPASS.LTC128B.128 [R105+0x20100], [R2.64], !P3 ;  /* 0x2010000002697fae */ /* 0x0005e4000d901d4e */
.L_x_1866:
[----:B------:R-:W-:Y:S05]  /*8c50*/  BSYNC B0 ;  /* 0x0000000000007941 */ /* 0x000fea0003800000 */
.L_x_1865:
[----:B------:R-:W-:Y:S05]  /*8c60*/  BRA.DIV ~URZ, `(.L_x_1867) ;  /* 0x000138127f007947 */ /* 0x000fea000b800000 */
[----:B--2---:R2:W1:Y:S04]  /*8c70*/  SHFL.IDX PT, R8, R13, 0x1, 0x181f ;  /* 0x00381f000d087f89 */ /* 0x00446800000e0000 */
[----:B----4-:R2:W4:Y:S02]  /*8c80*/  SHFL.IDX PT, R0, R17, 0x1, 0x181f ;  /* 0x00381f0011007f89 */ /* 0x01052400000e0000 */
.L_x_1989:
[----:B------:R-:W-:Y:S01]  /*8c90*/  IADD3 R2, R14, 0x20, RZ ;  /* 0x000000200e027810 */ /* 0x000fe20007ffe0ff */
[----:B------:R-:W-:Y:S03]  /*8ca0*/  BSSY B0, `(.L_x_1868) ;  /* 0x000000f000007945 */ /* 0x000fe60003800000 */
[----:B------:R-:W-:-:S13]  /*8cb0*/  ISETP.GE.AND P0, PT, R2, R16, PT ;  /* 0x000000100200720c */ /* 0x000fda0003f06270 */
[----:B------:R-:W-:Y:S05]  /*8cc0*/  @P0 BRA `(.L_x_1869) ;  /* 0x000000c000000947 */ /* 0x000fea0003800000 */
[-C--:B----4-:R-:W-:Y:S02]  /*8cd0*/  LEA R6, P2, R208, R0.reuse, 0x1 ;  /* 0x00000000d0067211 */ /* 0x090fe400078408ff */
[-C--:B------:R-:W-:Y:S02]  /*8ce0*/  LEA R4, P1, R212, R0.reuse, 0x1 ;  /* 0x00000000d4047211 */ /* 0x080fe400078208ff */
[----:B------:R-:W-:Y:S02]  /*8cf0*/  LEA R2, P0, R220, R0, 0x1 ;  /* 0x00000000dc027211 */ /* 0x000fe400078008ff */
[-C--:B-1----:R-:W-:Y:S02]  /*8d00*/  LEA.HI.X R7, R208, R8.reuse, R209, 0x1, P2 ;  /* 0x00000008d0077211 */ /* 0x082fe400010f0cd1 */
        /* <DEDUP_REMOVED lines=8> */
.L_x_1869:
[----:B------:R-:W-:Y:S05]  /*8d90*/  BSYNC B0 ;  /* 0x0000000000007941 */ /* 0x000fea0003800000 */
.L_x_1868:
[----:B------:R-:W-:Y:S05]  /*8da0*/  BRA.DIV ~URZ, `(.L_x_1870) ;  /* 0x000137c27f007947 */ /* 0x000fea000b800000 */
[----:B-1----:R1:W2:Y:S02]  /*8db0*/  SHFL.IDX PT, R8, R13, 0x2, 0x181f ;  /* 0x00581f000d087f89 */ /* 0x0022a400000e0000 */
.L_x_1990:
[----:B------:R-:W-:Y:S05]  /*8dc0*/  BRA.DIV ~URZ, `(.L_x_1871) ;  /* 0x000138227f007947 */ /* 0x000fea000b800000 */
[----:B----4-:R4:W1:Y:S02]  /*8dd0*/  SHFL.IDX PT, R0, R17, 0x2, 0x181f ;  /* 0x00581f0011007f89 */ /* 0x01086400000e0000 */
.L_x_1991:
[----:B------:R-:W-:Y:S01]  /*8de0*/  IADD3 R2, R14, 0x40, RZ ;  /* 0x000000400e027810 */ /* 0x000fe20007ffe0ff */
[----:B------:R-:W-:Y:S03]  /*8df0*/  BSSY B0, `(.L_x_1872) ;  /* 0x000000f000007945 */ /* 0x000fe60003800000 */
[----:B------:R-:W-:-:S13]  /*8e00*/  ISETP.GE.AND P0, PT, R2, R16, PT ;  /* 0x000000100200720c */ /* 0x000fda0003f06270 */
[----:B------:R-:W-:Y:S05]  /*8e10*/  @P0 BRA `(.L_x_1873) ;  /* 0x000000c000000947 */ /* 0x000fea0003800000 */
[-C--:B-1----:R-:W-:Y:S02]  /*8e20*/  LEA R6, P2, R208, R0.reuse, 0x1 ;  /* 0x00000000d0067211 */ /* 0x082fe400078408ff */
        /* <DEDUP_REMOVED lines=11> */
.L_x_1873:
[----:B------:R-:W-:Y:S05]  /*8ee0*/  BSYNC B0 ;  /* 0x0000000000007941 */ /* 0x000fea0003800000 */
.L_x_1872:
[----:B------:R-:W-:Y:S05]  /*8ef0*/  BRA.DIV ~URZ, `(.L_x_1874) ;  /* 0x000137727f007947 */ /* 0x000fea000b800000 */
[----:B-12---:R-:W1:Y:S04]  /*8f00*/  SHFL.IDX PT, R13, R13, 0x3, 0x181f ;  /* 0x00781f000d0d7f89 */ /* 0x006e6800000e0000 */
[----:B------:R2:W3:Y:S02]  /*8f10*/  SHFL.IDX PT, R0, R17, 0x3, 0x181f ;  /* 0x00781f0011007f89 */ /* 0x0004e400000e0000 */
.L_x_1992:
[----:B------:R-:W-:Y:S01]  /*8f20*/  ULDC.64 UR4, c[0x0][0x40] ;  /* 0x0000100000047ab9 */ /* 0x000fe20000000a00 */
[----:B------:R-:W-:Y:S01]  /*8f30*/  IADD3 R2, R14, 0x60, RZ ;  /* 0x000000600e027810 */ /* 0x000fe20007ffe0ff */
[----:B------:R-:W-:Y:S01]  /*8f40*/  UIADD3 UR4, UP0, UR4, 0x160, URZ ;  /* 0x0000016004047890 */ /* 0x000fe2000ff1e03f */
[----:B------:R-:W-:Y:S01]  /*8f50*/  IMAD.U32 R3, RZ, RZ, UR11 ;  /* 0x0000000bff037e24 */ /* 0x000fe2000f8e00ff */
[----:B------:R-:W-:Y:S01]  /*8f60*/  STL.64 [R1+0x28], R18 ;  /* 0x0000281201007387 */ /* 0x000fe20000100a00 */
[----:B------:R-:W-:Y:S01]  /*8f70*/  ISETP.GE.AND P0, PT, R2, R16, PT ;  /* 0x000000100200720c */ /* 0x000fe20003f06270 */
[----:B------:R-:W-:Y:S01]  /*8f80*/  IMAD.U32 R2, RZ, RZ, UR12 ;  /* 0x0000000cff027e24 */ /* 0x000fe2000f8e00ff */
[----:B------:R-:W-:Y:S01]  /*8f90*/  UIADD3.X UR5, URZ, UR5, URZ, UP0, !UPT ;  /* 0x000000053f057290 */ /* 0x000fe200087fe43f */
[----:B------:R-:W-:Y:S04]  /*8fa0*/  STL.64 [R1+0x30], R144 ;  /* 0x0000309001007387 */ /* 0x000fe80000100a00 */
[----:B------:R5:W-:Y:S04]  /*8fb0*/  STL.64 [R1+0x20], R2 ;  /* 0x0000200201007387 */ /* 0x000be80000100a00 */
[----:B------:R2:W-:Y:S02]  /*8fc0*/  STL.64 [R1+0x38], R24 ;  /* 0x0000381801007387 */ /* 0x0005e40000100a00 */
[----:B---3--:R-:W-:-:S02]  /*8fd0*/  @!P0 LEA R8, P1, R208, R0, 0x1 ;  /* 0x00000000d0088211 */ /* 0x008fc400078208ff */
[----:B------:R2:W-:Y:S01]  /*8fe0*/  STL.64 [R1+0x40], R20 ;  /* 0x0000401401007387 */ /* 0x0005e20000100a00 */
[-C--:B------:R-:W-:Y:S02]  /*8ff0*/  @!P0 LEA R6, P2, R212, R0.reuse, 0x1 ;  /* 0x00000000d4068211 */ /* 0x080fe400078408ff */
[-C--:B-1----:R-:W-:Y:S02]  /*9000*/  @!P0 LEA.HI.X R9, R208, R13.reuse, R209, 0x1, P1 ;  /* 0x0000000dd0098211 */ /* 0x082fe400008f0cd1 */
[----:B------:R-:W-:Y:S01]  /*9010*/  @!P0 LEA R4, P1, R220, R0, 0x1 ;  /* 0x00000000dc048211 */ /* 0x000fe200078208ff */
[----:B------:R-:W-:Y:S01]  /*9020*/  IMAD.U32 R0, RZ, RZ, UR12 ;  /* 0x0000000cff007e24 */ /* 0x000fe2000f8e00ff */
[-C--:B------:R-:W-:Y:S01]  /*9030*/  @!P0 LEA.HI.X R7, R212, R13.reuse, R227, 0x1, P2 ;  /* 0x0000000dd4078211 */ /* 0x080fe200010f0ce3 */
[----:B------:R-:W-:Y:S01]  /*9040*/  @!PT LDS RZ, [RZ] ;  /* 0x00000000fffff984 */ /* 0x000fe20000000800 */
[----:B------:R-:W-:Y:S01]  /*9050*/  @!PT LDS RZ, [RZ] ;  /* 0x00000000fffff984 */ /* 0x000fe20000000800 */
[----:B------:R-:W-:Y:S01]  /*9060*/  @!PT LDS RZ, [RZ] ;  /* 0x00000000fffff984 */ /* 0x000fe20000000800 */
[----:B------:R2:W-:Y:S01]  /*9070*/  @!P0 LDGSTS.E.BYPASS.LTC128B.128 [R105+0x1b100], [R8.64], !P5 ;  /* 0x1b10000008698fae */ /* 0x0005e2000e901d4e */
[----:B------:R-:W-:Y:S02]  /*9080*/  @!P0 LEA.HI.X R5, R220, R13, R226, 0x1, P1 ;  /* 0x0000000ddc058211 */ /* 0x000fe400008f0ce2 */
[----:B------:R-:W-:Y:S01]  /*9090*/  IADD3 R14, R0, 0x18, RZ ;  /* 0x00000018000e7810 */ /* 0x000fe20007ffe0ff */
[----:B------:R2:W-:Y:S04]  /*90a0*/  @!P0 LDGSTS.E.BYPASS.LTC128B.128 [R105+0x1f100], [R6.64], !P4 ;  /* 0x1f10000006698fae */ /* 0x0005e8000e101d4e */
[----:B------:R2:W-:Y:S01]  /*90b0*/  @!P0 LDGSTS.E.BYPASS.LTC128B.128 [R105+0x23100], [R4.64], !P3 ;  /* 0x2310000004698fae */ /* 0x0005e2000d901d4e */
[----:B-----5:R-:W-:-:S03]  /*90c0*/  IMAD.U32 R2, RZ, RZ, UR4 ;  /* 0x00000004ff027e24 */ /* 0x020fc6000f8e00ff */
[----:B------:R-:W0:Y:S01]  /*90d0*/  LDGDEPBAR ;  /* 0x00000000000079af */ /* 0x000e220000000000 */
[----:B------:R-:W-:Y:S01]  /*90e0*/  IMAD.U32 R3, RZ, RZ, UR5 ;  /* 0x00000005ff037e24 */ /* 0x000fe2000f8e00ff */
[----:B------:R-:W-:Y:S04]  /*90f0*/  WARPSYNC 0xffffffff ;  /* 0xffffffff00007948 */ /* 0x000fe80003800000 */
[----:B------:R2:W-:Y:S02]  /*9100*/  STL.64 [R1+0x18], R2 ;  /* 0x0000180201007387 */ /* 0x0005e40000100a00 */
[----:B------:R-:W3:Y:S04]  /*9110*/  LDL R0, [R1+0x64] ;  /* 0x0000640001007983 */ /* 0x000ee80000100800 */
[----:B------:R-:W5:Y:S01]  /*9120*/  LDL R13, [R1+0x64] ;  /* 0x00006400010d7983 */ /* 0x000f620000100800 */
[C---:B------:R-:W-:Y:S01]  /*9130*/  IMAD.SHL.U32 R114, R15.reuse, 0x40, RZ ;  /* 0x000000400f727824 */ /* 0x040fe200078e00ff */
[----:B--2---:R-:W-:Y:S01]  /*9140*/  SHF.R.S32.HI R4, RZ, 0x1f, R15 ;  /* 0x0000001fff047819 */ /* 0x004fe2000001140f */
[C---:B------:R-:W-:Y:S01]  /*9150*/  IMAD.WIDE.U32 R2, R15.reuse, c[0x0][0x1e0], RZ ;  /* 0x000078000f027a25 */ /* 0x040fe200078e00ff */
[----:B------:R-:W-:Y:S01]  /*9160*/  ULDC.64 UR4, c[0x0][0x208] ;  /* 0x0000820000047ab9 */ /* 0x000fe20000000a00 */
[----:B------:R-:W-:Y:S01]  /*9170*/  BSSY B0, `(.L_x_1875) ;  /* 0x000005c000007945 */ /* 0x000fe20003800000 */
[----:B------:R-:W-:Y:S01]  /*9180*/  IADD3 R12, RZ, -R224, -R114 ;  /* 0x800000e0ff0c7210 */ /* 0x000fe20007ffe872 */
[----:B------:R-:W-:Y:S01]  /*9190*/  IMAD R5, R4, c[0x0][0x1e0], RZ ;  /* 0x0000780004057a24 */ /* 0x000fe200078e02ff */
[----:B------:R-:W-:Y:S01]  /*91a0*/  USHF.L.U32 UR17, UR4, 0x6, URZ ;  /* 0x0000000604117899 */ /* 0x000fe2000800063f */
[----:B------:R-:W-:Y:S01]  /*91b0*/  IMAD.MOV.U32 R156, RZ, RZ, 0x20 ;  /* 0x00000020ff9c7424 */ /* 0x000fe200078e00ff */
[----:B------:R-:W-:Y:S01]  /*91c0*/  UMOV UR16, 0x6 ;  /* 0x0000000600107882 */ /* 0x000fe20000000000 */
[----:B------:R-:W-:Y:S01]  /*91d0*/  IMAD R5, R15, c[0x0][0x1e4], R5 ;  /* 0x000079000f057a24 */ /* 0x000fe200078e0205 */
[----:B------:R-:W-:Y:S01]  /*91e0*/  USHF.L.U64.HI UR5, UR4, UR16, UR5 ;  /* 0x0000001004057299 */ /* 0x000fe20008010205 */
[----:B------:R-:W-:-:S04]  /*91f0*/  IMAD.WIDE.U32 R6, R156, c[0x0][0x1e0], RZ ;  /* 0x000078009c067a25 */ /* 0x000fc800078e00ff */
[----:B------:R-:W-:Y:S02]  /*9200*/  IMAD.IADD R5, R3, 0x1, R5 ;  /* 0x0000000103057824 */ /* 0x000fe400078e0205 */
[----:B------:R-:W-:Y:S02]  /*9210*/  IMAD R16, R156, c[0x0][0x1e4], RZ ;  /* 0x000079009c107a24 */ /* 0x000fe400078e02ff */
[----:B------:R-:W-:Y:S01]  /*9220*/  IMAD.WIDE.U32 R8, R15, c[0x0][0x208], RZ ;  /* 0x000082000f087a25 */ /* 0x000fe200078e00ff */
[----:B------:R-:W-:Y:S03]  /*9230*/  BAR.SYNC.DEFER_BLOCKING 0x0 ;  /* 0x0000000000007b1d */ /* 0x000fe60000010000 */
[----:B---3--:R-:W-:-:S05]  /*9240*/  IMAD.IADD R0, R12, 0x1, R0 ;  /* 0x000000010c007824 */ /* 0x008fca00078e0200 */
[C---:B------:R-:W-:Y:S02]  /*9250*/  ISETP.GE.AND P0, PT, R0.reuse, 0x21, PT ;  /* 0x000000210000780c */ /* 0x040fe40003f06270 */
[----:B------:R-:W-:Y:S02]  /*9260*/  ISETP.GE.AND P1, PT, R0, 0x1, PT ;  /* 0x000000010000780c */ /* 0x000fe40003f26270 */
[----:B------:R-:W-:-:S04]  /*9270*/  LEA R0, P2, R2, R202, 0x6 ;  /* 0x000000ca02007211 */ /* 0x000fc800078430ff */
[----:B------:R-:W-:Y:S01]  /*9280*/  LEA.HI.X R2, R2, R201, R5, 0x6, P2 ;  /* 0x000000c902027211 */ /* 0x000fe200010f3405 */
[----:B------:R-:W-:-:S04]  /*9290*/  IMAD R5, R4, c[0x0][0x208], RZ ;  /* 0x0000820004057a24 */ /* 0x000fc800078e02ff */
[C---:B------:R-:W-:Y:S01]  /*92a0*/  @P0 IADD3 R3, P2, R0.reuse, R6, RZ ;  /* 0x0000000600030210 */ /* 0x040fe20007f5e0ff */
[----:B------:R-:W-:Y:S01]  /*92b0*/  IMAD R6, R15, c[0x0][0x20c], R5 ;  /* 0x000083000f067a24 */ /* 0x000fe200078e0205 */
[----:B------:R-:W-:Y:S02]  /*92c0*/  @P1 LEA R4, P3, R0, c[0x0][0x1c8], 0x1 ;  /* 0x0000720000041a11 */ /* 0x000fe400078608ff */
[----:B------:R-:W-:Y:S02]  /*92d0*/  @P0 IADD3.X R7, R2, R7, R16, P2, !PT ;  /* 0x0000000702070210 */ /* 0x000fe400017fe410 */
[----:B------:R-:W-:Y:S01]  /*92e0*/  @P1 LEA.HI.X R5, R0, c[0x0][0x1cc], R2, 0x1, P3 ;  /* 0x0000730000051a11 */ /* 0x000fe200018f0c02 */
[----:B------:R-:W-:Y:S01]  /*92f0*/  IMAD.IADD R2, R9, 0x1, R6 ;  /* 0x0000000109027824 */ /* 0x000fe200078e0206 */
[----:B------:R-:W-:Y:S02]  /*9300*/  @P0 LEA R6, P3, R3, c[0x0][0x1c8], 0x1 ;  /* 0x0000720003060a11 */ /* 0x000fe400078608ff */
[----:B------:R-:W-:-:S02]  /*9310*/  @P1 ISETP.GE.AND P4, PT, R208, c[0x0][0x1d4], PT ;  /* 0x00007500d0001a0c */ /* 0x000fc40003f86270 */
[----:B------:R-:W-:Y:S02]  /*9320*/  @P1 ISETP.GE.AND P6, PT, R212, c[0x0][0x1d4], PT ;  /* 0x00007500d4001a0c */ /* 0x000fe40003fc6270 */
[----:B------:R-:W-:Y:S02]  /*9330*/  @P0 LEA.HI.X R7, R3, c[0x0][0x1cc], R7, 0x1, P3 ;  /* 0x0000730003070a11 */ /* 0x000fe400018f0c07 */
[----:B------:R-:W-:Y:S02]  /*9340*/  LOP3.LUT P3, RZ, R213, 0x1, RZ, 0xc0, !PT ;  /* 0x00000001d5ff7812 */ /* 0x000fe4000786c0ff */
[----:B------:R-:W-:Y:S02]  /*9350*/  @P0 ISETP.GE.AND P5, PT, R208, c[0x0][0x1d4], PT ;  /* 0x00007500d0000a0c */ /* 0x000fe40003fa6270 */
[----:B------:R-:W-:-:S03]  /*9360*/  LEA R0, P2, R8, R204, 0x6 ;  /* 0x000000cc08007211 */ /* 0x000fc600078430ff */
[----:B------:R-:W-:Y:S01]  /*9370*/  @!PT LDS RZ, [RZ] ;  /* 0x00000000fffff984 */ /* 0x000fe20000000800 */
[----:B------:R-:W-:Y:S01]  /*9380*/  @!PT LDS RZ, [RZ] ;  /* 0x00000000fffff984 */ /* 0x000fe20000000800 */
[----:B------:R-:W-:Y:S01]  /*9390*/  @!PT LDS RZ, [RZ] ;  /* 0x00000000fffff984 */ /* 0x000fe20000000800 */
[----:B------:R1:W-:Y:S01]  /*93a0*/  @P1 LDGSTS.E.BYPASS.LTC128B.128 [R105+0xc100], [R4.64], !P4 ;  /* 0x0c10000004691fae */ /* 0x0003e2000e101d4e */
[----:B------:R-:W-:Y:S02]  /*93b0*/  @P0 ISETP.GE.AND P4, PT, R212, c[0x0][0x1d4], PT ;  /* 0x00007500d4000a0c */ /* 0x000fe40003f86270 */
[----:B------:R-:W-:Y:S01]  /*93c0*/  LEA.HI.X R8, R8, R206, R2, 0x6, P2 ;  /* 0x000000ce08087211 */ /* 0x000fe200010f3402 */
[----:B------:R1:W-:Y:S01]  /*93d0*/  @P1 LDGSTS.E.BYPASS.LTC128B.128 [R105+0xe100], [R4.64+0x80], !P6 ;  /* 0x0e10008004691fae */ /* 0x0003e2000f101d4e */
[----:B------:R-:W-:-:S03]  /*93e0*/  LEA R2, P2, R0, c[0x0][0x1f8], 0x1 ;  /* 0x00007e0000027a11 */ /* 0x000fc600078408ff */
[----:B------:R1:W-:Y:S01]  /*93f0*/  @P1 LDGSTS.E.BYPASS.LTC128B.128 [R105+0x10100], [R4.64+0x100], !P3 ;  /* 0x1010010004691fae */ /* 0x0003e2000d901d4e */
[----:B------:R-:W-:Y:S01]  /*9400*/  LEA.HI.X R3, R0, c[0x0][0x1fc], R8, 0x1, P2 ;  /* 0x00007f0000037a11 */ /* 0x000fe200010f0c08 */
[----:B-----5:R-:W-:Y:S01]  /*9410*/  IMAD.IADD R0, R12, 0x1, R13 ;  /* 0x000000010c007824 */ /* 0x020fe200078e020d */
[----:B------:R-:W-:Y:S01]  /*9420*/  ISETP.GE.AND P3, PT, R208, c[0x0][0x1d4], PT ;  /* 0x00007500d0007a0c */ /* 0x000fe20003f66270 */
[----:B------:R2:W-:Y:S01]  /*9430*/  @P0 LDGSTS.E.BYPASS.LTC128B.128 [R105+0xd100], [R6.64], !P5 ;  /* 0x0d10000006690fae */ /* 0x0005e2000e901d4e */
[----:B------:R-:W-:Y:S02]  /*9440*/  LOP3.LUT P5, RZ, R213, 0x1, RZ, 0xc0, !PT ;  /* 0x00000001d5ff7812 */ /* 0x000fe400078ac0ff */
[----:B------:R-:W-:Y:S01]  /*9450*/  ISETP.GE.AND P2, PT, R212, c[0x0][0x1d4], PT ;  /* 0x00007500d4007a0c */ /* 0x000fe20003f46270 */
[----:B------:R2:W-:Y:S01]  /*9460*/  @P0 LDGSTS.E.BYPASS.LTC128B.128 [R105+0xf100], [R6.64+0x80], !P4 ;  /* 0x0f10008006690fae */ /* 0x0005e2000e101d4e */
[----:B------:R-:W-:Y:S02]  /*9470*/  ISETP.LT.OR P6, PT, R0, 0x1, P3 ;  /* 0x000000010000780c */ /* 0x000fe40001fc1670 */
[----:B------:R-:W-:-:S02]  /*9480*/  ISETP.GE.AND P1, PT, R220, c[0x0][0x1d4], PT ;  /* 0x00007500dc007a0c */ /* 0x000fc40003f26270 */
[C---:B------:R-:W-:Y:S02]  /*9490*/  ISETP.LT.OR P3, PT, R0.reuse, 0x21, P3 ;  /* 0x000000210000780c */ /* 0x040fe40001f61670 */
[C---:B------:R-:W-:Y:S02]  /*94a0*/  ISETP.LT.OR P4, PT, R0.reuse, 0x1, P1 ;  /* 0x000000010000780c */ /* 0x040fe40000f81670 */
[C---:B------:R-:W-:Y:S01]  /*94b0*/  ISETP.LT.OR P1, PT, R0.reuse, 0x21, P1 ;  /* 0x000000210000780c */ /* 0x040fe20000f21670 */
[----:B------:R2:W-:Y:S01]  /*94c0*/  @P0 LDGSTS.E.BYPASS.LTC128B.128 [R105+0x11100], [R6.64+0x100], !P5 ;  /* 0x1110010006690fae */ /* 0x0005e2000e901d4e */
[C---:B------:R-:W-:Y:S02]  /*94d0*/  ISETP.LT.OR P5, PT, R0.reuse, 0x1, P2 ;  /* 0x000000010000780c */ /* 0x040fe400017a1670 */
[----:B------:R-:W-:Y:S01]  /*94e0*/  ISETP.LT.OR P2, PT, R0, 0x21, P2 ;  /* 0x000000210000780c */ /* 0x000fe20001741670 */
[----:B------:R-:W0:Y:S04]  /*94f0*/  LDGDEPBAR ;  /* 0x00000000000079af */ /* 0x000e280000000000 */
[----:B------:R2:W-:Y:S01]  /*9500*/  LDGSTS.E.BYPASS.LTC128B.128 [R105+0x100], [R2.64], !P6 ;  /* 0x0010000002697fae */ /* 0x0005e2000f101d4e */
[----:B-1----:R-:W-:-:S04]  /*9510*/  IADD3 R4, P0, R2, UR17, RZ ;  /* 0x0000001102047c10 */ /* 0x002fc8000ff1e0ff */
[----:B------:R-:W-:Y:S01]  /*9520*/  IADD3.X R5, R3, UR5, RZ, P0, !PT ;  /* 0x0000000503057c10 */ /* 0x000fe200087fe4ff */
[----:B------:R2:W-:Y:S01]  /*9530*/  LDGSTS.E.BYPASS.LTC128B.128 [R105+0x2100], [R2.64+0x80], !P5 ;  /* 0x0210008002697fae */ /* 0x0005e2000e901d4e */
[----:B------:R-:W-:-:S03]  /*9540*/  ISETP.GT.AND P5, PT, R15, R199, PT ;  /* 0x000000c70f00720c */ /* 0x000fc60003fa4270 */
[----:B------:R2:W-:Y:S04]  /*9550*/  LDGSTS.E.BYPASS.LTC128B.128 [R105+0x4100], [R2.64+0x100], !P4 ;  /* 0x0410010002697fae */ /* 0x0005e8000e101d4e */
[----:B------:R2:W-:Y:S04]  /*9560*/  LDGSTS.E.BYPASS.LTC128B.128 [R105+0x1100], [R4.64], !P3 ;  /* 0x0110000004697fae */ /* 0x0005e8000d901d4e */
[----:B------:R2:W-:Y:S04]  /*9570*/  LDGSTS.E.BYPASS.LTC128B.128 [R105+0x3100], [R4.64+0x80], !P2 ;  /* 0x0310008004697fae */ /* 0x0005e8000d101d4e */
[----:B------:R2:W-:Y:S04]  /*9580*/  LDGSTS.E.BYPASS.LTC128B.128 [R105+0x5100], [R4.64+0x100], !P1 ;  /* 0x0510010004697fae */ /* 0x0005e8000c901d4e */
[----:B------:R-:W0:Y:S01]  /*9590*/  LDGDEPBAR ;  /* 0x00000000000079af */ /* 0x000e220000000000 */
[----:B------:R-:W-:Y:S05]  /*95a0*/  @!P5 BRA `(.L_x_1876) ;  /* 0x000001800000d947 */ /* 0x000fea0003800000 */
[----:B------:R-:W-:Y:S01]  /*95b0*/  IADD3 R0, R190, -0x2, RZ ;  /* 0xfffffffebe007810 */ /* 0x000fe20007ffe0ff */
[----:B--2---:R-:W-:Y:S01]  /*95c0*/  IMAD.MOV.U32 R5, RZ, RZ, 0x40 ;  /* 0x00000040ff057424 */ /* 0x004fe200078e00ff */
[----:B------:R-:W-:-:S02]  /*95d0*/  ISETP.GE.AND P2, PT, R208, c[0x0][0x1d4], PT ;  /* 0x00007500d0007a0c */ /* 0x000fc40003f46270 */
[----:B------:R-:W-:Y:S01]  /*95e0*/  SHF.R.S32.HI R2, RZ, 0x1f, R0 ;  /* 0x0000001fff027819 */ /* 0x000fe20000011400 */
[----:B------:R-:W-:Y:S01]  /*95f0*/  IMAD.WIDE.U32 R6, R5, c[0x0][0x1e0], RZ ;  /* 0x0000780005067a25 */ /* 0x000fe200078e00ff */
[----:B------:R-:W-:Y:S02]  /*9600*/  ISETP.GE.AND P1, PT, R212, c[0x0][0x1d4], PT ;  /* 0x00007500d4007a0c */ /* 0x000fe40003f26270 */
[----:B------:R-:W-:Y:S01]  /*9610*/  LOP3.LUT P6, RZ, R213, 0x1, RZ, 0xc0, !PT ;  /* 0x00000001d5ff7812 */ /* 0x000fe200078cc0ff */
[----:B------:R-:W-:Y:S02]  /*9620*/  IMAD R4, R2, c[0x0][0x1e0], RZ ;  /* 0x0000780002047a24 */ /* 0x000fe400078e02ff */
[----:B------:R-:W-:-:S04]  /*9630*/  IMAD.WIDE.U32 R2, R0, c[0x0][0x1e0], RZ ;  /* 0x0000780000027a25 */ /* 0x000fc800078e00ff */
[----:B------:R-:W-:Y:S01]  /*9640*/  IMAD R4, R0, c[0x0][0x1e4], R4 ;  /* 0x0000790000047a24 */ /* 0x000fe200078e0204 */
[----:B------:R-:W-:-:S03]  /*9650*/  LEA R0, P0, R2, R202, 0x6 ;  /* 0x000000ca02007211 */ /* 0x000fc600078030ff */
[----:B------:R-:W-:-:S05]  /*9660*/  IMAD.IADD R4, R3, 0x1, R4 ;  /* 0x0000000103047824 */ /* 0x000fca00078e0204 */
[----:B------:R-:W-:Y:S02]  /*9670*/  LEA.HI.X R4, R2, R201, R4, 0x6, P0 ;  /* 0x000000c902047211 */ /* 0x000fe400000f3404 */
[----:B------:R-:W-:-:S04]  /*9680*/  LEA R2, P0, R0, c[0x0][0x1c8], 0x1 ;  /* 0x0000720000027a11 */ /* 0x000fc800078008ff */
        /* <DEDUP_REMOVED lines=10> */
.L_x_1876:
[----:B------:R-:W-:Y:S05]  /*9730*/  BSYNC B0 ;  /* 0x0000000000007941 */ /* 0x000fea0003800000 */
.L_x_1875:
[----:B------:R-:W0:Y:S01]  /*9740*/  LDGDEPBAR ;  /* 0x00000000000079af */ /* 0x000e220000000000 */
[----:B------:R-:W-:Y:S01]  /*9750*/  LOP3.LUT P0, RZ, R234, 0x2, RZ, 0xc0, !PT ;  /* 0x00000002eaff7812 */ /* 0x000fe2000780c0ff */
[----:B------:R-:W-:Y:S01]  /*9760*/  BSSY B2, `(.L_x_1877) ;  /* 0x0000005000027945 */ /* 0x000fe20003800000 */
[----:B------:R-:W-:-:S02]  /*9770*/  MOV R111, 0x97b0 ;  /* 0x000097b0006f7802 */ /* 0x000fc40000000f00 */
[----:B------:R-:W-:-:S05]  /*9780*/  SEL R156, R156, 0xffffffe0, !P0 ;  /* 0xffffffe09c9c7807 */ /* 0x000fca0004000000 */
[----:B------:R-:W-:Y:S02]  /*9790*/  IMAD.IADD R112, R158, 0x1, R156 ;  /* 0x000000019e707824 */ /* 0x000fe400078e029c */
[----:B-12-4-:R-:W-:Y:S05]  /*97a0*/  CALL.REL.NOINC `($_ZN7cutlass13device_kernelIN5flash19enable_sm80_to_sm89INS1_16FlashAttnFwdSm80INS1_25CollectiveMainloopFwdSm80ILi8ELi2ELb0EN4cute5tupleIJNS5_1CILi128EEENS7_ILi64EEENS7_ILi192EEEEEELi192ENS_10bfloat16_tEfNS_4arch4Sm80ELb0ELb1ELb1ELb1ELb0ELb1ELb1ELb1EEENS1_21CollectiveEpilogueFwdINS6_IJS8_SA_S9_EEENS6_IJNS7_ILi1EEESI_SI_EEESC_SE_Li256ELb1ELb1ELb1ELb0EEENS1_36VarlenDynamicPersistentTileSchedulerILi128ELi64ELi256ELi256ELb1ELb1ELb0ELb1ELb0ELb1EEEEEEEEEvNT_6ParamsE$_ZZN5flash25CollectiveMainloopFwdSm80ILi8ELi2ELb0EN4cute5tupleIJNS1_1CILi128EEENS3_ILi64EEENS3_ILi192EEEEEELi192EN7cutlass10bfloat16_tEfNS8_4arch4Sm80ELb0ELb1ELb1ELb1ELb0ELb1ELb1ELb1EE3mmaINS_16FlashAttnFwdSm80ISC_NS_21CollectiveEpilogueFwdINS2_IJS4_S6_S5_EEENS2_IJNS3_ILi1EEESH_SH_EEES9_SB_Li256ELb1ELb1ELb1ELb0EEENS_36VarlenDynamicPersistentTileSchedulerILi128ELi64ELi256ELi256ELb1ELb1ELb0ELb1ELb0ELb1EEEE13SharedStorageENS1_6TensorINS1_11ArrayEngineIfLm96EEENS1_6LayoutINS2_IJNS2_IJNS3_ILi2EEESS_EEESH_NS3_ILi24EEEEEENS2_IJNS2_IJSH_SS_EEENS3_ILi0EEENS3_ILi4EEEEEEEEEENS_7SoftmaxILi2ELi0EEEEEbRKNSC_6ParamsERT0_RT1_iRKNS_16SeqlenInfoQKNewKILb1ELb1EEENS2_IJiiiiEEERT_ENKUlvE_clEv) ;  /* 0x0001419000007944 */ /* 0x016fea0003c00000 */
[----:B------:R-:W-:Y:S05]  /*97b0*/  BSYNC B2 ;  /* 0x0000000000027941 */ /* 0x000fea0003800000 */
.L_x_1877:
[----:B------:R2:W5:Y:S01]  /*97c0*/  LDL R104, [R1] ;  /* 0x0000000001687983 */ /* 0x0005620000100800 */
[----:B------:R-:W-:-:S04]  /*97d0*/  DEPBAR.LE SB0, 0x2 ;  /* 0x000080800000791a */ /* 0x000fc80000000000 */
[----:B------:R2:W5:Y:S01]  /*97e0*/  LDL R207, [R1+0x10] ;  /* 0x0000100001cf7983 */ /* 0x0005620000100800 */
[----:B------:R-:W-:Y:S01]  /*97f0*/  WARPSYNC 0xffffffff ;  /* 0xffffffff00007948 */ /* 0x000fe20003800000 */
[----:B------:R-:W-:Y:S02]  /*9800*/  BSSY B0, `(.L_x_1878) ;  /* 0x0000025000007945 */ /* 0x000fe40003800000 */
[----:B------:R-:W-:Y:S06]  /*9810*/  BAR.SYNC.DEFER_BLOCKING 0x0 ;  /* 0x0000000000007b1d */ /* 0x000fec0000010000 */
[----:B-1----:R2:W1:Y:S04]  /*9820*/  LDSM.16.M88.4 R12, [R152] ;  /* 0x00000000980c783b */ /* 0x0024680000000200 */
[----:B------:R2:W3:Y:S04]  /*9830*/  LDSM.16.M88.4 R28, [R158] ;  /* 0x000000009e1c783b */ /* 0x0004e80000000200 */
[----:B------:R2:W4:Y:S04]  /*9840*/  LDSM.16.M88.4 R32, [R158+0x800] ;  /* 0x000800009e20783b */ /* 0x0005280000000200 */
[----:B-----5:R2:W1:Y:S04]  /*9850*/  LDSM.16.M88.4 R44, [R158+0x1000] ;  /* 0x001000009e2c783b */ /* 0x0204680000000200 */
        /* <DEDUP_REMOVED lines=10> */
[----:B------:R-:W-:Y:S01]  /*9900*/  IMAD.WIDE.U32 R8, R0, c[0x0][0x208], RZ ;  /* 0x0000820000087a25 */ /* 0x000fe200078e00ff */
[----:B------:R-:W-:-:S03]  /*9910*/  LOP3.LUT P3, RZ, R213, 0x1, RZ, 0xc0, !PT ;  /* 0x00000001d5ff7812 */ /* 0x000fc6000786c0ff */
[----:B------:R-:W-:-:S04]  /*9920*/  IMAD R2, R2, c[0x0][0x208], RZ ;  /* 0x0000820002027a24 */ /* 0x000fc800078e02ff */
[----:B------:R-:W-:Y:S01]  /*9930*/  IMAD R2, R0, c[0x0][0x20c], R2 ;  /* 0x0000830000027a24 */ /* 0x000fe200078e0202 */
[----:B------:R-:W-:-:S03]  /*9940*/  LEA R0, P0, R8, R204, 0x6 ;  /* 0x000000cc08007211 */ /* 0x000fc600078030ff */
[----:B------:R-:W-:Y:S01]  /*9950*/  IMAD.IADD R3, R9, 0x1, R2 ;  /* 0x0000000109037824 */ /* 0x000fe200078e0202 */
        /* <DEDUP_REMOVED lines=15> */
.L_x_1879:
[----:B------:R-:W-:Y:S05]  /*9a50*/  BSYNC B0 ;  /* 0x0000000000007941 */ /* 0x000fea0003800000 */
.L_x_1878:
[----:B------:R-:W-:Y:S01]  /*9a60*/  LOP3.LUT P0, RZ, R234, 0x4, RZ, 0xc0, !PT ;  /* 0x00000004eaff7812 */ /* 0x000fe2000780c0ff */
[C---:B-1-3--:R-:W-:Y:S01]  /*9a70*/  HMMA.16816.F32.BF16 R16, R12.reuse, R28, RZ ;  /* 0x0000001c0c10723c */ /* 0x04afe200000418ff */
[----:B------:R-:W-:Y:S01]  /*9a80*/  MOV R0, 0x40 ;  /* 0x0000004000007802 */ /* 0x000fe20000000f00 */
[----:B------:R-:W-:Y:S03]  /*9a90*/  LDSM.16.M88.4 R20, [R155] ;  /* 0x000000009b14783b */ /* 0x000fe60000000200 */
[----:B------:R-:W-:Y:S01]  /*9aa0*/  SEL R151, R0, 0xffffffc0, !P0 ;  /* 0xffffffc000977807 */ /* 0x000fe20004000000 */
[----:B------:R-:W-:Y:S02]  /*9ab0*/  LDSM.16.M88.4 R92, [R158+0x2000] ;  /* 0x002000009e5c783b */ /* 0x000fe40000000200 */
[C---:B------:R-:W-:Y:S01]  /*9ac0*/  HMMA.16816.F32.BF16 R28, R12.reuse, R30, RZ ;  /* 0x0000001e0c1c723c */ /* 0x040fe200000418ff */
[----:B------:R-:W-:Y:S01]  /*9ad0*/  IADD3 R0, R151, R158, R156 ;  /* 0x0000009e97007210 */ /* 0x000fe20007ffe09c */
[----:B--2---:R-:W-:Y:S01]  /*9ae0*/  IMAD.IADD R2, R158, 0x1, R151 ;  /* 0x000000019e027824 */ /* 0x004fe200078e0297 */
[----:B------:R-:W-:Y:S04]  /*9af0*/  LDSM.16.M88.4 R88, [R112+0x2000] ;  /* 0x002000007058783b */ /* 0x000fe80000000200 */
[----:B------:R-:W1:Y:S01]  /*9b00*/  LDSM.16.M88.4 R68, [R2] ;  /* 0x000000000244783b */ /* 0x000e620000000200 */
[C---:B----4-:R-:W-:Y:S03]  /*9b10*/  HMMA.16816.F32.BF16 R24, R12.reuse, R32, RZ ;  /* 0x000000200c18723c */ /* 0x050fe600000418ff */
[----:B------:R-:W2:Y:S04]  /*9b20*/  LDSM.16.M88.4 R72, [R2+0x800] ;  /* 0x000800000248783b */ /* 0x000ea80000000200 */
[----:B------:R-:W3:Y:S01]  /*9b30*/  LDSM.16.M88.4 R76, [R2+0x1000] ;  /* 0x00100000024c783b */ /* 0x000ee20000000200 */
[C---:B------:R-:W-:Y:S03]  /*9b40*/  HMMA.16816.F32.BF16 R32, R12.reuse, R34, RZ ;  /* 0x000000220c20723c */ /* 0x040fe600000418ff */
[----:B------:R-:W-:Y:S04]  /*9b50*/  LDSM.16.M88.4 R96, [R0] ;  /* 0x000000000060783b */ /* 0x000fe80000000200 */
[----:B------:R-:W-:Y:S01]  /*9b60*/  LDSM.16.M88.4 R84, [R2+0x1800] ;  /* 0x001800000254783b */ /* 0x000fe20000000200 */
[----:B------:R-:W-:Y:S03]  /*9b70*/  HMMA.16816.F32.BF16 R36, R12, R44, RZ ;  /* 0x0000002c0c24723c */ /* 0x000fe600000418ff */
[----:B------:R-:W4:Y:S04]  /*9b80*/  LDL R113, [R1+0x4] ;  /* 0x0000040001717983 */ /* 0x000f280000100800 */
[----:B------:R-:W0:Y:S01]  /*9b90*/  LDGDEPBAR ;  /* 0x00000000000079af */ /* 0x000e220000000000 */
[----:B------:R-:W-:Y:S03]  /*9ba0*/  HMMA.16816.F32.BF16 R56, R4, R40, R16 ;  /* 0x000000280438723c */ /* 0x000fe60000041810 */
[----:B------:R-:W5:Y:S05]  /*9bb0*/  LDSM.16.M88.4 R16, [R154] ;  /* 0x000000009a10783b */ /* 0x000f6a0000000200 */
[C---:B------:R-:W-:Y:S08]  /*9bc0*/  HMMA.16816.F32.BF16 R44, R12.reuse, R46, RZ ;  /* 0x0000002e0c2c723c */ /* 0x040ff000000418ff */
[C---:B------:R-:W-:Y:S08]  /*9bd0*/  HMMA.16816.F32.BF16 R48, R12.reuse, R52, RZ ;  /* 0x000000340c30723c */ /* 0x040ff000000418ff */
[----:B------:R-:W-:Y:S08]  /*9be0*/  HMMA.16816.F32.BF16 R12, R12, R54, RZ ;  /* 0x000000360c0c723c */ /* 0x000ff000000418ff */
[C---:B------:R-:W-:Y:S08]  /*9bf0*/  HMMA.16816.F32.BF16 R52, R4.reuse, R42, R28 ;  /* 0x0000002a0434723c */ /* 0x040ff0000004181c */
[C---:B------:R-:W-:Y:S08]  /*9c00*/  HMMA.16816.F32.BF16 R28, R4.reuse, R60, R24 ;  /* 0x0000003c041c723c */ /* 0x040ff00000041818 */
[C---:B------:R-:W-:Y:S01]  /*9c10*/  HMMA.16816.F32.BF16 R24, R4.reuse, R62, R32 ;  /* 0x0000003e0418723c */ /* 0x040fe20000041820 */
[----:B------:R-:W-:Y:S07]  /*9c20*/  LDSM.16.M88.4 R60, [R0+0x1000] ;  /* 0x00100000003c783b */ /* 0x000fee0000000200 */
[----:B------:R-:W-:Y:S08]  /*9c30*/  HMMA.16816.F32.BF16 R36, R4, R64, R36 ;  /* 0x000000400424723c */ /* 0x000ff00000041824 */
[----:B-1----:R-:W-:Y:S08]  /*9c40*/  HMMA.16816.F32.BF16 R56, R20, R68, R56 ;  /* 0x000000441438723c */ /* 0x002ff00000041838 */
[C---:B------:R-:W-:Y:S01]  /*9c50*/  HMMA.16816.F32.BF16 R44, R4.reuse, R66, R44 ;  /* 0x00000042042c723c */ /* 0x040fe2000004182c */
[----:B------:R-:W1:Y:S07]  /*9c60*/  LDSM.16.M88.4 R64, [R0+0x800] ;  /* 0x000800000040783b */ /* 0x000e6e0000000200 */
[C---:B------:R-:W-:Y:S08]  /*9c70*/  HMMA.16816.F32.BF16 R48, R4.reuse, R80, R48 ;  /* 0x000000500430723c */ /* 0x040ff00000041830 */
[----:B------:R-:W-:Y:S01]  /*9c80*/  HMMA.16816.F32.BF16 R4, R4, R82, R12 ;  /* 0x000000520404723c */ /* 0x000fe2000004180c */
[----:B------:R-:W1:Y:S04]  /*9c90*/  LDSM.16.M88.4 R12, [R152+0x4000] ;  /* 0x00400000980c783b */ /* 0x000e680000000200 */
[----:B------:R-:W1:Y:S03]  /*9ca0*/  LDSM.16.M88.4 R80, [R0+0x1800] ;  /* 0x001800000050783b */ /* 0x000e660000000200 */
[C---:B------:R-:W-:Y:S01]  /*9cb0*/  HMMA.16816.F32.BF16 R52, R20.reuse, R70, R52 ;  /* 0x000000461434723c */ /* 0x040fe20000041834 */
[----:B------:R-:W-:Y:S07]  /*9cc0*/  LDSM.16.M88.4 R68, [R158+0x3000] ;  /* 0x003000009e44783b */ /* 0x000fee0000000200 */
[C---:B--2---:R-:W-:Y:S08]  /*9cd0*/  HMMA.16816.F32.BF16 R40, R20.reuse, R72, R28 ;  /* 0x000000481428723c */ /* 0x044ff0000004181c */
[C---:B------:R-:W-:Y:S01]  /*9ce0*/  HMMA.16816.F32.BF16 R32, R20.reuse, R74, R24 ;  /* 0x0000004a1420723c */ /* 0x040fe20000041818 */
[----:B------:R-:W2:Y:S07]  /*9cf0*/  LDSM.16.M88.4 R72, [R158+0x2800] ;  /* 0x002800009e48783b */ /* 0x000eae0000000200 */
[----:B---3--:R-:W-:Y:S08]  /*9d00*/  HMMA.16816.F32.BF16 R28, R20, R76, R36 ;  /* 0x0000004c141c723c */ /* 0x008ff00000041824 */
[----:B-----5:R-:W-:Y:S08]  /*9d10*/  HMMA.16816.F32.BF16 R56, R16, R96, R56 ;  /* 0x000000601038723c */ /* 0x020ff00000041838 */
[C---:B------:R-:W-:Y:S01]  /*9d20*/  HMMA.16816.F32.BF16 R24, R20.reuse, R78, R44 ;  /* 0x0000004e1418723c */ /* 0x040fe2000004182c */
[----:B------:R-:W-:Y:S07]  /*9d30*/  LDSM.16.M88.4 R76, [R158+0x3800] ;  /* 0x003800009e4c783b */ /* 0x000fee0000000200 */
[C---:B------:R-:W-:Y:S08]  /*9d40*/  HMMA.16816.F32.BF16 R48, R20.reuse, R84, R48 ;  /* 0x000000541430723c */ /* 0x040ff00000041830 */
[----:B------:R-:W-:Y:S01]  /*9d50*/  HMMA.16816.F32.BF16 R36, R20, R86, R4 ;  /* 0x000000561424723c */ /* 0x000fe20000041804 */
[----:B------:R-:W3:Y:S04]  /*9d60*/  LDSM.16.M88.4 R4, [R153+0x4000] ;  /* 0x004000009904783b */ /* 0x000ee80000000200 */
[----:B------:R-:W-:Y:S03]  /*9d70*/  LDSM.16.M88.4 R84, [R2+0x2000] ;  /* 0x002000000254783b */ /* 0x000fe60000000200 */
[C---:B------:R-:W-:Y:S01]  /*9d80*/  HMMA.16816.F32.BF16 R52, R16.reuse, R98, R52 ;  /* 0x000000621034723c */ /* 0x040fe20000041834 */
[----:B------:R-:W-:Y:S07]  /*9d90*/  LDSM.16.M88.4 R96, [R0+0x3800] ;  /* 0x003800000060783b */ /* 0x000fee0000000200 */
[C---:B-1----:R-:W-:Y:S08]  /*9da0*/  HMMA.16816.F32.BF16 R44, R16.reuse, R64, R40 ;  /* 0x00000040102c723c */ /* 0x042ff00000041828 */
[C---:B------:R-:W-:Y:S01]  /*9db0*/  HMMA.16816.F32.BF16 R40, R16.reuse, R66, R32 ;  /* 0x000000421028723c */ /* 0x040fe20000041820 */
[----:B------:R-:W1:Y:S07]  /*9dc0*/  LDSM.16.M88.4 R64, [R112+0x2800] ;  /* 0x002800007040783b */ /* 0x000e6e0000000200 */
[----:B------:R-:W-:Y:S01]  /*9dd0*/  HMMA.16816.F32.BF16 R32, R16, R60, R28 ;  /* 0x0000003c1020723c */ /* 0x000fe2000004181c */
[----:B------:R-:W5:Y:S07]  /*9de0*/  LDSM.16.M88.4 R28, [R155+0x4000] ;  /* 0x004000009b1c783b */ /* 0x000f6e0000000200 */
[----:B------:R-:W-:Y:S08]  /*9df0*/  HMMA.16816.F32.BF16 R56, R12, R92, R56 ;  /* 0x0000005c0c38723c */ /* 0x000ff00000041838 */
[C---:B------:R-:W-:Y:S01]  /*9e00*/  HMMA.16816.F32.BF16 R24, R16.reuse, R62, R24 ;  /* 0x0000003e1018723c */ /* 0x040fe20000041818 */
[----:B------:R-:W1:Y:S07]  /*9e10*/  LDSM.16.M88.4 R60, [R112+0x3000] ;  /* 0x00300000703c783b */ /* 0x000e6e0000000200 */
[C---:B------:R-:W-:Y:S08]  /*9e20*/  HMMA.16816.F32.BF16 R20, R16.reuse, R80, R48 ;  /* 0x000000501014723c */ /* 0x040ff00000041830 */
[----:B------:R-:W-:Y:S01]  /*9e30*/  HMMA.16816.F32.BF16 R16, R16, R82, R36 ;  /* 0x000000521010723c */ /* 0x000fe20000041824 */
[----:B------:R-:W1:Y:S07]  /*9e40*/  LDSM.16.M88.4 R80, [R112+0x3800] ;  /* 0x003800007050783b */ /* 0x000e6e0000000200 */
[C---:B------:R-:W-:Y:S08]  /*9e50*/  HMMA.16816.F32.BF16 R52, R12.reuse, R94, R52 ;  /* 0x0000005e0c34723c */ /* 0x040ff00000041834 */
[C---:B--2---:R-:W-:Y:S08]  /*9e60*/  HMMA.16816.F32.BF16 R48, R12.reuse, R72, R44 ;  /* 0x000000480c30723c */ /* 0x044ff0000004182c */
[C---:B------:R-:W-:Y:S01]  /*9e70*/  HMMA.16816.F32.BF16 R44, R12.reuse, R74, R40 ;  /* 0x0000004a0c2c723c */ /* 0x040fe20000041828 */
[----:B------:R-:W-:Y:S07]  /*9e80*/  LDSM.16.M88.4 R72, [R112+0x4000] ;  /* 0x004000007048783b */ /* 0x000fee0000000200 */
[----:B------:R-:W-:Y:S08]  /*9e90*/  HMMA.16816.F32.BF16 R40, R12, R68, R32 ;  /* 0x000000440c28723c */ /* 0x000ff00000041820 */
[----:B---3--:R-:W-:Y:S08]  /*9ea0*/  HMMA.16816.F32.BF16 R32, R4, R88, R56 ;  /* 0x000000580420723c */ /* 0x008ff00000041838 */
[C---:B------:R-:W-:Y:S01]  /*9eb0*/  HMMA.16816.F32.BF16 R36, R12.reuse, R70, R24 ;  /* 0x000000460c24723c */ /* 0x040fe20000041818 */
[----:B------:R-:W2:Y:S04]  /*9ec0*/  LDSM.16.M88.4 R68, [R2+0x2800] ;  /* 0x002800000244783b */ /* 0x000ea80000000200 */
[----:B------:R-:W-:Y:S03]  /*9ed0*/  LDSM.16.M88.4 R24, [R154+0x4000] ;  /* 0x004000009a18783b */ /* 0x000fe60000000200 */
[C---:B------:R-:W-:Y:S08]  /*9ee0*/  HMMA.16816.F32.BF16 R20, R12.reuse, R76, R20 ;  /* 0x0000004c0c14723c */ /* 0x040ff00000041814 */
[----:B------:R-:W-:Y:S01]  /*9ef0*/  HMMA.16816.F32.BF16 R12, R12, R78, R16 ;  /* 0x0000004e0c0c723c */ /* 0x000fe20000041810 */
[----:B------:R-:W3:Y:S07]  /*9f00*/  LDSM.16.M88.4 R76, [R0+0x2000] ;  /* 0x00200000004c783b */ /* 0x000eee0000000200 */
[C---:B------:R-:W-:Y:S08]  /*9f10*/  HMMA.16816.F32.BF16 R16, R4.reuse, R90, R52 ;  /* 0x0000005a0410723c */ /* 0x040ff00000041834 */
[----:B-1----:R-:W-:Y:S08]  /*9f20*/  HMMA.16816.F32.BF16 R48, R4, R64, R48 ;  /* 0x000000400430723c */ /* 0x002ff00000041830 */
[----:B-----5:R-:W-:Y:S08]  /*9f30*/  HMMA.16816.F32.BF16 R32, R28, R84, R32 ;  /* 0x000000541c20723c */ /* 0x020ff00000041820 */
[C---:B------:R-:W-:Y:S01]  /*9f40*/  HMMA.16816.F32.BF16 R56, R4.reuse, R66, R44 ;  /* 0x000000420438723c */ /* 0x040fe2000004182c */
[----:B------:R-:W-:Y:S07]  /*9f50*/  LDSM.16.M88.4 R44, [R158+0x4000] ;  /* 0x004000009e2c783b */ /* 0x000fee0000000200 */
[C---:B------:R-:W-:Y:S08]  /*9f60*/  HMMA.16816.F32.BF16 R64, R4.reuse, R60, R40 ;  /* 0x0000003c0440723c */ /* 0x040ff00000041828 */
[C---:B------:R-:W-:Y:S01]  /*9f70*/  HMMA.16816.F32.BF16 R52, R4.reuse, R62, R36 ;  /* 0x0000003e0434723c */ /* 0x040fe20000041824 */
[----:B------:R-:W-:Y:S07]  /*9f80*/  LDSM.16.M88.4 R36, [R2+0x3000] ;  /* 0x003000000224783b */ /* 0x000fee0000000200 */
[C---:B------:R-:W-:Y:S01]  /*9f90*/  HMMA.16816.F32.BF16 R60, R4.reuse, R80, R20 ;  /* 0x00000050043c723c */ /* 0x040fe20000041814 */
[----:B------:R-:W1:Y:S07]  /*9fa0*/  LDSM.16.M88.4 R20, [R152+0x8000] ;  /* 0x008000009814783b */ /* 0x000e6e0000000200 */
[----:B------:R-:W-:Y:S01]  /*9fb0*/  HMMA.16816.F32.BF16 R108, R4, R82, R12 ;  /* 0x00000052046c723c */ /* 0x000fe2000004180c */
[----:B------:R-:W-:Y:S07]  /*9fc0*/  LDSM.16.M88.4 R80, [R0+0x4000] ;  /* 0x004000000050783b */ /* 0x000fee0000000200 */
[C---:B------:R-:W-:Y:S01]  /*9fd0*/  HMMA.16816.F32.BF16 R12, R28.reuse, R86, R16 ;  /* 0x000000561c0c723c */ /* 0x040fe20000041810 */
[----:B------:R-:W5:Y:S04]  /*9fe0*/  LDSM.16.M88.4 R84, [R2+0x3800] ;  /* 0x003800000254783b */ /* 0x000f680000000200 */
[----:B------:R-:W-:Y:S03]  /*9ff0*/  LDSM.16.M88.4 R16, [R153+0x8000] ;  /* 0x008000009910783b */ /* 0x000fe60000000200 */
[----:B--2---:R-:W-:Y:S01]  /*a000*/  HMMA.16816.F32.BF16 R40, R28, R68, R48 ;  /* 0x000000441c28723c */ /* 0x004fe20000041830 */
[----:B------:R-:W2:Y:S07]  /*a010*/  LDSM.16.M88.4 R48, [R0+0x2800] ;  /* 0x002800000030783b */ /* 0x000eae0000000200 */
[C---:B---3--:R-:W-:Y:S08]  /*a020*/  HMMA.16816.F32.BF16 R4, R24.reuse, R76, R32 ;  /* 0x0000004c1804723c */ /* 0x048ff00000041820 */
[----:B------:R-:W-:Y:S01]  /*a030*/  HMMA.16816.F32.BF16 R32, R24, R78, R12 ;  /* 0x0000004e1820723c */ /* 0x000fe2000004180c */
[----:B------:R-:W3:Y:S04]  /*a040*/  LDSM.16.M88.4 R76, [R158+0x4800] ;  /* 0x004800009e4c783b */ /* 0x000ee80000000200 */
[----:B------:R-:W-:Y:S11]  /*a050*/  LDSM.16.M88.4 R12, [R155+0x8000] ;  /* 0x008000009b0c783b */ /* 0x000ff60000000200 */
[----:B-1----:R-:W-:Y:S08]  /*a060*/  HMMA.16816.F32.BF16 R4, R20, R44, R4 ;  /* 0x0000002c1404723c */ /* 0x002ff00000041804 */
[C---:B-----5:R-:W-:Y:S01]  /*a070*/  HMMA.16816.F32.BF16 R100, R28.reuse, R84, R60 ;  /* 0x000000541c64723c */ /* 0x060fe2000004183c */
[----:B------:R-:W1:Y:S07]  /*a080*/  LDSM.16.M88.4 R60, [R2+0x4000] ;  /* 0x00400000023c783b */ /* 0x000e6e0000000200 */
[C---:B------:R-:W-:Y:S01]  /*a090*/  HMMA.16816.F32.BF16 R56, R28.reuse, R70, R56 ;  /* 0x000000461c38723c */ /* 0x040fe20000041838 */
[----:B------:R-:W-:Y:S07]  /*a0a0*/  LDSM.16.M88.4 R68, [R112+0x4800] ;  /* 0x004800007044783b */ /* 0x000fee0000000200 */
[C---:B------:R-:W-:Y:S01]  /*a0b0*/  HMMA.16816.F32.BF16 R92, R28.reuse, R36, R64 ;  /* 0x000000241c5c723c */ /* 0x040fe20000041840 */
[----:B------:R-:W-:Y:S07]  /*a0c0*/  LDSM.16.M88.4 R64, [R2+0x4800] ;  /* 0x004800000240783b */ /* 0x000fee0000000200 */
[----:B------:R-:W-:Y:S01]  /*a0d0*/  HMMA.16816.F32.BF16 R88, R28, R38, R52 ;  /* 0x000000261c58723c */ /* 0x000fe20000041834 */
[----:B------:R-:W5:Y:S07]  /*a0e0*/  LDSM.16.M88.4 R52, [R0+0x3000] ;  /* 0x003000000034783b */ /* 0x000f6e0000000200 */
[----:B------:R-:W-:Y:S08]  /*a0f0*/  HMMA.16816.F32.BF16 R36, R20, R46, R32 ;  /* 0x0000002e1424723c */ /* 0x000ff00000041820 */
[----:B--2---:R-:W-:Y:S08]  /*a100*/  HMMA.16816.F32.BF16 R40, R24, R48, R40 ;  /* 0x000000301828723c */ /* 0x004ff00000041828 */
[----:B------:R-:W-:Y:S01]  /*a110*/  HMMA.16816.F32.BF16 R32, R16, R72, R4 ;  /* 0x000000481020723c */ /* 0x000fe20000041804 */
[----:B------:R-:W2:Y:S07]  /*a120*/  LDSM.16.M88.4 R4, [R154+0x8000] ;  /* 0x008000009a04783b */ /* 0x000eae0000000200 */
[----:B------:R-:W-:Y:S08]  /*a130*/  HMMA.16816.F32.BF16 R44, R24, R50, R56 ;  /* 0x00000032182c723c */ /* 0x000ff00000041838 */
[----:B------:R-:W-:Y:S01]  /*a140*/  HMMA.16816.F32.BF16 R36, R16, R74, R36 ;  /* 0x0000004a1024723c */ /* 0x000fe20000041824 */
[----:B------:R-:W2:Y:S07]  /*a150*/  LDSM.16.M88.4 R72, [R158+0x5000] ;  /* 0x005000009e48783b */ /* 0x000eae0000000200 */
[----:B---3--:R-:W-:Y:S08]  /*a160*/  HMMA.16816.F32.BF16 R48, R20, R76, R40 ;  /* 0x0000004c1430723c */ /* 0x008ff00000041828 */
[----:B-1----:R-:W-:Y:S08]  /*a170*/  HMMA.16816.F32.BF16 R32, R12, R60, R32 ;  /* 0x0000003c0c20723c */ /* 0x002ff00000041820 */
[----:B------:R-:W-:Y:S08]  /*a180*/  HMMA.16816.F32.BF16 R108, R28, R86, R108 ;  /* 0x000000561c6c723c */ /* 0x000ff0000004186c */
[----:B-----5:R-:W-:Y:S08]  /*a190*/  HMMA.16816.F32.BF16 R28, R24, R52, R92 ;  /* 0x00000034181c723c */ /* 0x020ff0000004185c */
[----:B------:R-:W-:Y:S01]  /*a1a0*/  HMMA.16816.F32.BF16 R40, R20, R78, R44 ;  /* 0x0000004e1428723c */ /* 0x000fe2000004182c */
[----:B------:R-:W-:Y:S07]  /*a1b0*/  LDSM.16.M88.4 R76, [R0+0x4800] ;  /* 0x00480000004c783b */ /* 0x000fee0000000200 */
[----:B------:R-:W-:Y:S01]  /*a1c0*/  HMMA.16816.F32.BF16 R44, R12, R62, R36 ;  /* 0x0000003e0c2c723c */ /* 0x000fe20000041824 */
[----:B------:R-:W1:Y:S07]  /*a1d0*/  LDSM.16.M88.4 R60, [R112+0x5000] ;  /* 0x00500000703c783b */ /* 0x000e6e0000000200 */
[----:B------:R-:W-:Y:S08]  /*a1e0*/  HMMA.16816.F32.BF16 R48, R16, R68, R48 ;  /* 0x000000441030723c */ /* 0x000ff00000041830 */
[----:B------:R-:W-:Y:S08]  /*a1f0*/  HMMA.16816.F32.BF16 R56, R24, R54, R88 ;  /* 0x000000361838723c */ /* 0x000ff00000041858 */
[----:B--2---:R-:W-:Y:S08]  /*a200*/  HMMA.16816.F32.BF16 R52, R4, R80, R32 ;  /* 0x000000500434723c */ /* 0x004ff00000041820 */
[----:B------:R-:W-:Y:S08]  /*a210*/  HMMA.16816.F32.BF16 R36, R20, R72, R28 ;  /* 0x000000481424723c */ /* 0x000ff0000004181c */
[----:B------:R-:W-:Y:S01]  /*a220*/  HMMA.16816.F32.BF16 R32, R16, R70, R40 ;  /* 0x000000461020723c */ /* 0x000fe20000041828 */
[----:B------:R-:W2:Y:S07]  /*a230*/  LDSM.16.M88.4 R68, [R2+0x5000] ;  /* 0x005000000244783b */ /* 0x000eae0000000200 */
[----:B------:R-:W-:Y:S08]  /*a240*/  HMMA.16816.F32.BF16 R28, R12, R64, R48 ;  /* 0x000000400c1c723c */ /* 0x000ff00000041830 */
[----:B------:R-:W-:Y:S01]  /*a250*/  HMMA.16816.F32.BF16 R48, R4, R82, R44 ;  /* 0x000000520430723c */ /* 0x000fe2000004182c */
[----:B------:R-:W-:-:S07]  /*a260*/  FMUL.FTZ R3, R52, c[0x0][0x320] ;  /* 0x0000c80034037a20 */ /* 0x000fce0000410000 */
[----:B------:R-:W-:Y:S01]  /*a270*/  HMMA.16816.F32.BF16 R44, R20, R74, R56 ;  /* 0x0000004a142c723c */ /* 0x000fe20000041838 */
[----:B------:R-:W3:Y:S01]  /*a280*/  LDSM.16.M88.4 R56, [R158+0x5800] ;  /* 0x005800009e38783b */ /* 0x000ee20000000200 */
[----:B------:R5:W2:Y:S06]  /*a290*/  MUFU.TANH R80, R3 ;  /* 0x0000000300507308 */ /* 0x000aac0000002400 */
[----:B-1----:R-:W-:Y:S01]  /*a2a0*/  HMMA.16816.F32.BF16 R40, R16, R60, R36 ;  /* 0x0000003c1028723c */ /* 0x002fe20000041824 */
[----:B-----5:R-:W-:-:S07]  /*a2b0*/  FMUL.FTZ R3, R53, c[0x0][0x320] ;  /* 0x0000c80035037a20 */ /* 0x020fce0000410000 */
[----:B------:R-:W-:Y:S01]  /*a2c0*/  HMMA.16816.F32.BF16 R36, R12, R66, R32 ;  /* 0x000000420c24723c */ /* 0x000fe20000041820 */
[----:B------:R-:W1:Y:S01]  /*a2d0*/  LDSM.16.M88.4 R64, [R0+0x5000] ;  /* 0x005000000040783b */ /* 0x000e620000000200 */
[----:B------:R5:W1:Y:S06]  /*a2e0*/  MUFU.TANH R74, R3 ;  /* 0x00000003004a7308 */ /* 0x000a6c0000002400 */
[----:B------:R-:W-:Y:S01]  /*a2f0*/  HMMA.16816.F32.BF16 R84, R24, R96, R100 ;  /* 0x000000601854723c */ /* 0x000fe20000041864 */
[----:B-----5:R-:W-:-:S04]  /*a300*/  FMUL.FTZ R3, R54, c[0x0][0x320] ;  /* 0x0000c80036037a20 */ /* 0x020fc80000410000 */
[----:B------:R5:W1:Y:S03]  /*a310*/  MUFU.TANH R81, R3 ;  /* 0x0000000300517308 */ /* 0x000a660000002400 */
[----:B------:R-:W-:Y:S01]  /*a320*/  HMMA.16816.F32.BF16 R24, R24, R98, R108 ;  /* 0x000000621818723c */ /* 0x000fe2000004186c */
[----:B-----5:R-:W-:-:S07]  /*a330*/  FMUL.FTZ R3, R55, c[0x0][0x320] ;  /* 0x0000c80037037a20 */ /* 0x020fce0000410000 */
[----:B------:R-:W-:Y:S08]  /*a340*/  HMMA.16816.F32.BF16 R52, R4, R76, R28 ;  /* 0x0000004c0434723c */ /* 0x000ff0000004181c */
[----:B------:R-:W-:Y:S01]  /*a350*/  HMMA.16816.F32.BF16 R28, R16, R62, R44 ;  /* 0x0000003e101c723c */ /* 0x000fe2000004182c */
[----:B------:R-:W5:Y:S04]  /*a360*/  LDSM.16.M88.4 R60, [R112+0x5800] ;  /* 0x00580000703c783b */ /* 0x000f680000000200 */
[----:B------:R-:W1:Y:S03]  /*a370*/  LDSM.16.M88.4 R44, [R2+0x5800] ;  /* 0x00580000022c783b */ /* 0x000e660000000200 */
[----:B--2---:R-:W-:Y:S08]  /*a380*/  HMMA.16816.F32.BF16 R32, R12, R68, R40 ;  /* 0x000000440c20723c */ /* 0x004ff00000041828 */
[----:B------:R-:W-:Y:S08]  /*a390*/  HMMA.16816.F32.BF16 R40, R4, R78, R36 ;  /* 0x0000004e0428723c */ /* 0x000ff00000041824 */
[C---:B---3--:R-:W-:Y:S08]  /*a3a0*/  HMMA.16816.F32.BF16 R36, R20.reuse, R56, R84 ;  /* 0x000000381424723c */ /* 0x048ff00000041854 */
[----:B------:R-:W-:Y:S08]  /*a3b0*/  HMMA.16816.F32.BF16 R20, R20, R58, R24 ;  /* 0x0000003a1414723c */ /* 0x000ff00000041818 */
[----:B------:R-:W-:Y:S08]  /*a3c0*/  HMMA.16816.F32.BF16 R24, R12, R70, R28 ;  /* 0x000000460c18723c */ /* 0x000ff0000004181c */
[----:B-1----:R-:W-:Y:S08]  /*a3d0*/  HMMA.16816.F32.BF16 R32, R4, R64, R32 ;  /* 0x000000400420723c */ /* 0x002ff00000041820 */
[C---:B-----5:R-:W-:Y:S01]  /*a3e0*/  HMMA.16816.F32.BF16 R28, R16.reuse, R60, R36 ;  /* 0x0000003c101c723c */ /* 0x060fe20000041824 */
[----:B------:R1:W2:Y:S07]  /*a3f0*/  LDSM.16.M88.4 R36, [R0+0x5800] ;  /* 0x005800000024783b */ /* 0x0002ae0000000200 */
[----:B------:R-:W-:Y:S08]  /*a400*/  HMMA.16816.F32.BF16 R16, R16, R62, R20 ;  /* 0x0000003e1010723c */ /* 0x000ff00000041814 */
[----:B------:R-:W-:Y:S01]  /*a410*/  HMMA.16816.F32.BF16 R24, R4, R66, R24 ;  /* 0x000000420418723c */ /* 0x000fe20000041818 */
[----:B------:R3:W2:Y:S01]  /*a420*/  MUFU.TANH R75, R3 ;  /* 0x00000003004b7308 */ /* 0x0006a20000002400 */
[----:B-1----:R-:W-:-:S06]  /*a430*/  FMUL.FTZ R0, R33, c[0x0][0x320] ;  /* 0x0000c80021007a20 */ /* 0x002fcc0000410000 */
[----:B------:R-:W-:Y:S01]  /*a440*/  HMMA.16816.F32.BF16 R20, R12, R44, R28 ;  /* 0x0000002c0c14723c */ /* 0x000fe2000004181c */
[----:B------:R1:W1:Y:S01]  /*a450*/  MUFU.TANH R29, R0 ;  /* 0x00000000001d7308 */ /* 0x0002620000002400 */
[----:B---3--:R-:W-:-:S07]  /*a460*/  FMUL.FTZ R3, R48, c[0x0][0x320] ;  /* 0x0000c80030037a20 */ /* 0x008fce0000410000 */
[----:B------:R3:W2:Y:S01]  /*a470*/  MUFU.TANH R72, R3 ;  /* 0x0000000300487308 */ /* 0x0006a20000002400 */
[----:B-1----:R-:W-:-:S07]  /*a480*/  FMUL.FTZ R0, R34, c[0x0][0x320] ;  /* 0x0000c80022007a20 */ /* 0x002fce0000410000 */
[----:B------:R1:W1:Y:S01]  /*a490*/  MUFU.TANH R33, R0 ;  /* 0x0000000000217308 */ /* 0x0002620000002400 */
[----:B------:R-:W-:Y:S01]  /*a4a0*/  HMMA.16816.F32.BF16 R16, R12, R46, R16 ;  /* 0x0000002e0c10723c */ /* 0x000fe20000041810 */
[----:B---3--:R-:W-:-:S06]  /*a4b0*/  FMUL.FTZ R3, R49, c[0x0][0x320] ;  /* 0x0000c80031037a20 */ /* 0x008fcc0000410000 */
[----:B------:R3:W2:Y:S01]  /*a4c0*/  MUFU.TANH R49, R3 ;  /* 0x0000000300317308 */ /* 0x0006a20000002400 */
[----:B-1----:R-:W-:-:S07]  /*a4d0*/  FMUL.FTZ R0, R35, c[0x0][0x320] ;  /* 0x0000c80023007a20 */ /* 0x002fce0000410000 */
[----:B------:R1:W1:Y:S01]  /*a4e0*/  MUFU.TANH R34, R0 ;  /* 0x0000000000227308 */ /* 0x0002620000002400 */
[----:B---3--:R-:W-:Y:S01]  /*a4f0*/  FMUL.FTZ R3, R50, c[0x0][0x320] ;  /* 0x0000c80032037a20 */ /* 0x008fe20000410000 */
[----:B------:R-:W-:-:S06]  /*a500*/  SHF.R.S32.HI R2, RZ, 0x1f, R104 ;  /* 0x0000001fff027819 */ /* 0x000fcc0000011468 */
[----:B------:R3:W2:Y:S01]  /*a510*/  MUFU.TANH R73, R3 ;  /* 0x0000000300497308 */ /* 0x0006a20000002400 */
[----:B-1----:R-:W-:-:S07]  /*a520*/  FMUL.FTZ R0, R24, c[0x0][0x320] ;  /* 0x0000c80018007a20 */ /* 0x002fce0000410000 */
[----:B------:R1:W1:Y:S01]  /*a530*/  MUFU.TANH R14, R0 ;  /* 0x00000000000e7308 */ /* 0x0002620000002400 */
[----:B---3--:R-:W-:-:S07]  /*a540*/  FMUL.FTZ R3, R51, c[0x0][0x320] ;  /* 0x0000c80033037a20 */ /* 0x008fce0000410000 */
[----:B------:R3:W2:Y:S01]  /*a550*/  MUFU.TANH R50, R3 ;  /* 0x0000000300327308 */ /* 0x0006a20000002400 */
[----:B-1----:R-:W-:-:S04]  /*a560*/  MOV R0, c[0x0][0x2c4] ;  /* 0x0000b10000007a02 */ /* 0x002fc80000000f00 */
[----:B------:R-:W-:Y:S02]  /*a570*/  ISETP.NE.AND P6, PT, R0, 0x1, PT ;  /* 0x000000010000780c */ /* 0x000fe40003fc5270 */
[-C--:B------:R-:W-:Y:S01]  /*a580*/  LEA.HI R0, R2, R104.reuse, RZ, 0x5 ;  /* 0x0000006802007211 */ /* 0x080fe200078f28ff */
[----:B---3--:R-:W-:Y:S01]  /*a590*/  FMUL.FTZ R3, R52, c[0x0][0x320] ;  /* 0x0000c80034037a20 */ /* 0x008fe20000410000 */
[----:B------:R-:W-:Y:S01]  /*a5a0*/  LEA.HI R2, R2, R104, RZ, 0x2 ;  /* 0x0000006802027211 */ /* 0x000fe200078f10ff */
[----:B--2---:R-:W-:Y:S02]  /*a5b0*/  HMMA.16816.F32.BF16 R20, R4, R36, R20 ;  /* 0x000000240414723c */ /* 0x004fe40000041814 */
[----:B------:R1:W2:Y:S01]  /*a5c0*/  MUFU.TANH R48, R3 ;  /* 0x0000000300307308 */ /* 0x0002a20000002400 */
[----:B------:R-:W-:Y:S02]  /*a5d0*/  LOP3.LUT R2, R2, 0xfffffffc, RZ, 0xc0, !PT ;  /* 0xfffffffc02027812 */ /* 0x000fe400078ec0ff */
[----:B------:R-:W-:-:S02]  /*a5e0*/  SHF.R.S32.HI R8, RZ, 0x5, R0 ;  /* 0x00000005ff087819 */ /* 0x000fc40000011400 */
[----:B------:R-:W-:Y:S01]  /*a5f0*/  SHF.R.S32.HI R9, RZ, 0x1f, R0 ;  /* 0x0000001fff097819 */ /* 0x000fe20000011400 */
[----:B------:R-:W-:Y:S01]  /*a600*/  HMMA.16816.F32.BF16 R16, R4, R38, R16 ;  /* 0x000000260410723c */ /* 0x000fe20000041810 */
[----:B-1----:R-:W-:-:S05]  /*a610*/  LOP3.LUT R3, R0, 0xffffffe0, RZ, 0xc0, !PT ;  /* 0xffffffe000037812 */ /* 0x002fca00078ec0ff */
[C---:B------:R-:W-:Y:S01]  /*a620*/  IMAD.IADD R0, R104.reuse, 0x1, -R3 ;  /* 0x0000000168007824 */ /* 0x040fe200078e0a03 */
[----:B------:R-:W-:Y:S02]  /*a630*/  IADD3 R3, R104, -R2, RZ ;  /* 0x8000000268037210 */ /* 0x000fe40007ffe0ff */
[----:B------:R-:W-:Y:S02]  /*a640*/  LEA.HI R4, R9, R8, RZ, 0x3 ;  /* 0x0000000809047211 */ /* 0x000fe400078f18ff */
[----:B------:R-:W-:Y:S02]  /*a650*/  LEA.HI R2, R3, R3, RZ, 0x1 ;  /* 0x0000000303027211 */ /* 0x000fe400078f08ff */
[----:B------:R-:W-:Y:S02]  /*a660*/  SHF.R.S32.HI R6, RZ, 0x1f, R0 ;  /* 0x0000001fff067819 */ /* 0x000fe40000011400 */
[----:B------:R-:W-:Y:S02]  /*a670*/  LOP3.LUT R5, R4, 0xffffff8, RZ, 0xc0, !PT ;  /* 0x0ffffff804057812 */ /* 0x000fe400078ec0ff */
[----:B------:R-:W-:-:S02]  /*a680*/  LOP3.LUT R4, R2, 0x1ffffffe, RZ, 0xc0, !PT ;  /* 0x1ffffffe02047812 */ /* 0x000fc400078ec0ff */
[----:B------:R-:W-:Y:S01]  /*a690*/  LEA.HI R2, R6, R0, RZ, 0x2 ;  /* 0x0000000006027211 */ /* 0x000fe200078f10ff */
[----:B------:R-:W-:Y:S01]  /*a6a0*/  IMAD.IADD R5, R8, 0x1, -R5 ;  /* 0x0000000108057824 */ /* 0x000fe200078e0a05 */
[----:B------:R-:W-:Y:S02]  /*a6b0*/  IADD3 R3, R3, -R4, RZ ;  /* 0x8000000403037210 */ /* 0x000fe40007ffe0ff */
[----:B------:R-:W-:Y:S01]  /*a6c0*/  SHF.R.S32.HI R217, RZ, 0x2, R2 ;  /* 0x00000002ffd97819 */ /* 0x000fe20000011402 */
[----:B------:R-:W-:Y:S01]  /*a6d0*/  FMUL.FTZ R4, R21, c[0x0][0x320] ;  /* 0x0000c80015047a20 */ /* 0x000fe20000410000 */
[----:B------:R-:W-:Y:S01]  /*a6e0*/  SHF.L.U32 R215, R3, 0x3, RZ ;  /* 0x0000000303d77819 */ /* 0x000fe200000006ff */
[----:B------:R-:W-:Y:S02]  /*a6f0*/  IMAD.SHL.U32 R216, R5, 0x10, RZ ;  /* 0x0000001005d87824 */ /* 0x000fe400078e00ff */
[----:B----4-:R-:W-:Y:S01]  /*a700*/  IMAD R3, R113, 0x80, R217 ;  /* 0x0000008071037824 */ /* 0x010fe200078e02d9 */
[----:B------:R1:W3:Y:S04]  /*a710*/  MUFU.TANH R9, R4 ;  /* 0x0000000400097308 */ /* 0x0002e80000002400 */
[----:B-1----:R-:W-:-:S05]  /*a720*/  IADD3 R4, R215, R3, R216 ;  /* 0x00000003d7047210 */ /* 0x002fca0007ffe0d8 */
[----:B------:R-:W-:-:S05]  /*a730*/  @P6 IMAD.HI.U32 R3, R4, c[0x0][0x2c8], RZ ;  /* 0x0000b20004036a27 */ /* 0x000fca00078e00ff */
[----:B------:R-:W-:-:S05]  /*a740*/  @P6 SHF.R.U32.HI R4, RZ, c[0x0][0x2cc], R3 ;  /* 0x0000b300ff046a19 */ /* 0x000fca0000011603 */
[----:B------:R-:W1:Y:S01]  /*a750*/  SHFL.IDX PT, R3, R4, RZ, 0x1c1f ;  /* 0x001c1fff04037589 */ /* 0x000e6200000e0000 */
[----:B------:R-:W-:Y:S01]  /*a760*/  LOP3.LUT R2, R2, 0x7ffffffc, RZ, 0xc0, !PT ;  /* 0x7ffffffc02027812 */ /* 0x000fe200078ec0ff */
[----:B------:R-:W-:-:S03]  /*a770*/  IMAD.MOV.U32 R210, RZ, RZ, c[0x0][0x32c] ;  /* 0x0000cb00ffd27624 */ /* 0x000fc600078e00ff */
[----:B------:R-:W-:Y:S01]  /*a780*/  IADD3 R2, R0, -R2, RZ ;  /* 0x8000000200027210 */ /* 0x000fe20007ffe0ff */
        /* <DEDUP_REMOVED lines=12> */
[----:B------:R-:W-:Y:S01]  /*a850*/  FMUL.FTZ R17, R17, c[0x0][0x320] ;  /* 0x0000c80011117a20 */ /* 0x000fe20000410000 */
[----:B------:R-:W-:Y:S01]  /*a860*/  IADD3 R0, R211, 0x1, -R114 ;  /* 0x00000001d3007810 */ /* 0x000fe20007ffe872 */
[----:B------:R-:W-:Y:S01]  /*a870*/  FMUL.FTZ R20, R20, c[0x0][0x320] ;  /* 0x0000c80014147a20 */ /* 0x000fe20000410000 */
[----:B------:R-:W-:Y:S01]  /*a880*/  SHF.L.U32 R200, R2, 0x1, RZ ;  /* 0x0000000102c87819 */ /* 0x000fe200000006ff */
[----:B------:R-:W-:Y:S01]  /*a890*/  FMUL.FTZ R18, R18, c[0x0][0x320] ;  /* 0x0000c80012127a20 */ /* 0x000fe20000410000 */
[----:B------:R-:W-:Y:S01]  /*a8a0*/  ISETP.GE.AND P4, PT, R210, 0x1, PT ;  /* 0x00000001d200780c */ /* 0x000fe20003f86270 */
[----:B------:R-:W-:Y:S01]  /*a8b0*/  FMUL.FTZ R19, R19, c[0x0][0x320] ;  /* 0x0000c80013137a20 */ /* 0x000fe20000410000 */
[----:B------:R4:W1:Y:S01]  /*a8c0*/  MUFU.TANH R28, R5 ;  /* 0x00000005001c7308 */ /* 0x0008620000002400 */
[----:B------:R-:W-:Y:S01]  /*a8d0*/  FMUL.FTZ R27, R27, c[0x0][0x320] ;  /* 0x0000c8001b1b7a20 */ /* 0x000fe20000410000 */
[----:B------:R-:W-:Y:S01]  /*a8e0*/  ULDC UR16, c[0x0][0x324] ;  /* 0x0000c90000107ab9 */ /* 0x000fe20000000800 */
[----:B------:R-:W-:Y:S01]  /*a8f0*/  IADD3 R0, -R207, R0, -R200 ;  /* 0x00000000cf007210 */ /* 0x000fe20007ffe9c8 */
[----:B------:R-:W-:-:S04]  /*a900*/  ULOP3.LUT UR16, URZ, UR16, URZ, 0x33, !UPT ;  /* 0x000000103f107292 */ /* 0x000fc8000f8e333f */
[----:B------:R-:W1:Y:S08]  /*a910*/  MUFU.TANH R13, R25 ;  /* 0x00000019000d7308 */ /* 0x000e700000002400 */
[----:B------:R-:W1:Y:S01]  /*a920*/  MUFU.TANH R31, R26 ;  /* 0x0000001a001f7308 */ /* 0x000e620000002400 */
[----:B----4-:R-:W-:-:S07]  /*a930*/  FMUL.FTZ R5, R23, c[0x0][0x320] ;  /* 0x0000c80017057a20 */ /* 0x010fce0000410000 */
[----:B------:R-:W4:Y:S08]  /*a940*/  MUFU.TANH R53, R53 ;  /* 0x0000003500357308 */ /* 0x000f300000002400 */
[----:B------:R-:W1:Y:S08]  /*a950*/  MUFU.TANH R54, R54 ;  /* 0x0000003600367308 */ /* 0x000e700000002400 */
        /* <DEDUP_REMOVED lines=10> */
[----:B------:R-:W1:Y:S01]  /*aa00*/  MUFU.TANH R25, R19 ;  /* 0x0000001300197308 */ /* 0x000e620000002400 */
[----:B------:R-:W-:-:S07]  /*aa10*/  IADD3 R7, -R200, R211, -R114 ;  /* 0x000000d3c8077210 */ /* 0x000fce0007ffe972 */
[----:B------:R-:W1:Y:S01]  /*aa20*/  MUFU.TANH R30, R27 ;  /* 0x0000001b001e7308 */ /* 0x000e620000002400 */
[----:B------:R-:W-:Y:S02]  /*aa30*/  IADD3 R6, R0, UR16, RZ ;  /* 0x0000001000067c10 */ /* 0x000fe4000fffe0ff */
[----:B------:R-:W-:-:S05]  /*aa40*/  LOP3.LUT R213, R213, 0xfffffffd, RZ, 0xc0, !PT ;  /* 0xfffffffdd5d57812 */ /* 0x000fca00078ec0ff */
[----:B------:R5:W1:Y:S01]  /*aa50*/  MUFU.TANH R27, R5 ;  /* 0x00000005001b7308 */ /* 0x000a620000002400 */
[----:B------:R-:W-:Y:S02]  /*aa60*/  @P4 LOP3.LUT R213, R213, 0x2, RZ, 0xfc, !PT ;  /* 0x00000002d5d54812 */ /* 0x000fe400078efcff */
[----:B-----5:R-:W-:-:S04]  /*aa70*/  IADD3 R5, R0, c[0x0][0x328], RZ ;  /* 0x0000ca0000057a10 */ /* 0x020fc80007ffe0ff */
        /* <DEDUP_REMOVED lines=8> */
[----:B------:R-:W-:Y:S02]  /*ab00*/  ISETP.NE.AND P0, PT, R210, 0x1, PT ;  /* 0x00000001d200780c */ /* 0x000fe40003f05270 */
[----:B------:R-:W-:-:S11]  /*ab10*/  LOP3.LUT R3, RZ, R3, RZ, 0x33, !PT ;  /* 0x00000003ff037212 */ /* 0x000fd600078e33ff */
[----:B------:R-:W-:-:S05]  /*ab20*/  @P0 IMAD.HI.U32 R8, R3, c[0x0][0x330], RZ ;  /* 0x0000cc0003080a27 */ /* 0x000fca00078e00ff */
[----:B------:R-:W-:-:S04]  /*ab30*/  @P0 SHF.R.U32.HI R3, RZ, c[0x0][0x334], R8 ;  /* 0x0000cd00ff030a19 */ /* 0x000fc80000011608 */
[----:B------:R-:W-:Y:S01]  /*ab40*/  LOP3.LUT R3, RZ, R3, RZ, 0x33, !PT ;  /* 0x00000003ff037212 */ /* 0x000fe200078e33ff */
[----:B------:R-:W-:Y:S05]  /*ab50*/  BRA `(.L_x_1883) ;  /* 0x0000003000007947 */ /* 0x000fea0003800000 */
.L_x_1882:
[----:B------:R-:W-:-:S13]  /*ab60*/  ISETP.NE.AND P0, PT, R210, 0x1, PT ;  /* 0x00000001d200780c */ /* 0x000fda0003f05270 */
[----:B------:R-:W-:-:S05]  /*ab70*/  @P0 IMAD.HI.U32 R8, R3, c[0x0][0x330], RZ ;  /* 0x0000cc0003080a27 */ /* 0x000fca00078e00ff */
[----:B------:R-:W-:Y:S02]  /*ab80*/  @P0 SHF.R.U32.HI R3, RZ, c[0x0][0x334], R8 ;  /* 0x0000cd00ff030a19 */ /* 0x000fe40000011608 */
.L_x_1883:
[----:B------:R-:W-:Y:S05]  /*ab90*/  BSYNC B0 ;  /* 0x0000000000007941 */ /* 0x000fea0003800000 */
.L_x_1881:
[----:B------:R-:W-:-:S04]  /*aba0*/  IMAD R3, R3, c[0x0][0x32c], -R114 ;  /* 0x0000cb0003037a24 */ /* 0x000fc800078e0a72 */
[----:B------:R-:W-:-:S05]  /*abb0*/  IMAD.IADD R3, R3, 0x1, -R200 ;  /* 0x0000000103037824 */ /* 0x000fca00078e0ac8 */
[----:B------:R-:W-:Y:S02]  /*abc0*/  IADD3 R8, R3, c[0x0][0x32c], RZ ;  /* 0x0000cb0003087a10 */ /* 0x000fe40007ffe0ff */
[----:B------:R-:W-:Y:S02]  /*abd0*/  IMNMX R0, R0, R3, !PT ;  /* 0x0000000300007217 */ /* 0x000fe40007800200 */
[----:B------:R-:W-:Y:S02]  /*abe0*/  IMNMX R2, R2, R8, PT ;  /* 0x0000000802027217 */ /* 0x000fe40003800200 */
.L_x_1880:
[----:B--234-:R-:W-:Y:S01]  /*abf0*/  ISETP.GT.AND P1, PT, R190, RZ, PT ;  /* 0x000000ffbe00720c */ /* 0x01cfe20003f24270 */
[----:B------:R-:W1:Y:S03]  /*ac00*/  SHFL.IDX PT, R3, R4, 0x1, 0x1c1f ;  /* 0x003c1f0004037f89 */ /* 0x000e6600000e0000 */
[C---:B------:R-:W-:Y:S02]  /*ac10*/  ISETP.GT.AND P0, PT, R0.reuse, RZ, P1 ;  /* 0x000000ff0000720c */ /* 0x040fe40000f04270 */
[----:B------:R-:W-:-:S02]  /*ac20*/  ISETP.GT.AND P3, PT, R0, 0x1, P1 ;  /* 0x000000010000780c */ /* 0x000fc40000f64270 */
[----:B------:R-:W-:Y:S02]  /*ac30*/  ISETP.LT.OR P0, PT, R2, 0x1, P0 ;  /* 0x000000010200780c */ /* 0x000fe40000701670 */
[----:B------:R-:W-:Y:S02]  /*ac40*/  ISETP.GT.AND P2, PT, R0, 0x8, P1 ;  /* 0x000000080000780c */ /* 0x000fe40000f44270 */
[----:B------:R-:W-:Y:S02]  /*ac50*/  FSEL R15, R80, -INF , !P0 ;  /* 0xff800000500f7808 */ /* 0x000fe40004000000 */
[----:B------:R-:W-:Y:S02]  /*ac60*/  ISETP.GT.AND P0, PT, R0, 0x9, P1 ;  /* 0x000000090000780c */ /* 0x000fe40000f04270 */
[C---:B------:R-:W-:Y:S02]  /*ac70*/  ISETP.LT.OR P3, PT, R2.reuse, 0x2, P3 ;  /* 0x000000020200780c */ /* 0x040fe40001f61670 */
[----:B------:R-:W-:-:S02]  /*ac80*/  ISETP.LT.OR P2, PT, R2, 0x9, P2 ;  /* 0x000000090200780c */ /* 0x000fc40001741670 */
[----:B------:R-:W-:Y:S02]  /*ac90*/  ISETP.LT.OR P0, PT, R2, 0xa, P0 ;  /* 0x0000000a0200780c */ /* 0x000fe40000701670 */
[----:B------:R-:W-:Y:S02]  /*aca0*/  FSEL R18, R74, -INF , !P3 ;  /* 0xff8000004a127808 */ /* 0x000fe40005800000 */
[----:B------:R-:W-:Y:S01]  /*acb0*/  FSEL R19, R72, -INF , !P2 ;  /* 0xff80000048137808 */ /* 0x000fe20005000000 */
[----:B-1----:R-:W-:Y:S01]  /*acc0*/  IMAD.IADD R5, R5, 0x1, R3 ;  /* 0x0000000105057824 */ /* 0x002fe200078e0203 */
        /* <DEDUP_REMOVED lines=31> */
[----:B------:R-:W-:Y:S01]  /*aec0*/  IMAD.IADD R0, R6, 0x1, R3 ;  /* 0x0000000106007824 */ /* 0x000fe200078e0203 */
[C---:B------:R-:W-:Y:S02]  /*aed0*/  ISETP.LT.OR P3, PT, R2.reuse, 0x32, P3 ;  /* 0x000000320200780c */ /* 0x040fe40001f61670 */
[----:B------:R-:W-:-:S02]  /*aee0*/  ISETP.LT.OR P2, PT, R2, 0x39, P2 ;  /* 0x000000390200780c */ /* 0x000fc40001741670 */
[----:B------:R-:W-:Y:S02]  /*aef0*/  ISETP.LT.OR P0, PT, R2, 0x3a, P0 ;  /* 0x0000003a0200780c */ /* 0x000fe40000701670 */
[----:B------:R-:W-:Y:S02]  /*af00*/  IMNMX R2, R7, R5, PT ;  /* 0x0000000507027217 */ /* 0x000fe40003800200 */
        /* <DEDUP_REMOVED lines=14> */
.L_x_1886:
[----:B------:R-:W-:-:S13]  /*aff0*/  ISETP.NE.AND P0, PT, R210, 0x1, PT ;  /* 0x00000001d200780c */ /* 0x000fda0003f05270 */
[----:B------:R-:W-:-:S05]  /*b000*/  @P0 IMAD.HI.U32 R4, R3, c[0x0][0x330], RZ ;  /* 0x0000cc0003040a27 */ /* 0x000fca00078e00ff */
[----:B------:R-:W-:Y:S02]  /*b010*/  @P0 SHF.R.U32.HI R3, RZ, c[0x0][0x334], R4 ;  /* 0x0000cd00ff030a19 */ /* 0x000fe40000011604 */
.L_x_1887:
[----:B------:R-:W-:Y:S05]  /*b020*/  BSYNC B0 ;  /* 0x0000000000007941 */ /* 0x000fea0003800000 */
.L_x_1885:
[----:B------:R-:W-:-:S04]  /*b030*/  IMAD R3, R3, c[0x0][0x32c], -R114 ;  /* 0x0000cb0003037a24 */ /* 0x000fc800078e0a72 */
[----:B------:R-:W-:-:S05]  /*b040*/  IMAD.IADD R3, R3, 0x1, -R200 ;  /* 0x0000000103037824 */ /* 0x000fca00078e0ac8 */
[----:B------:R-:W-:Y:S02]  /*b050*/  IADD3 R4, R3, c[0x0][0x32c], RZ ;  /* 0x0000cb0003047a10 */ /* 0x000fe40007ffe0ff */
[----:B------:R-:W-:Y:S02]  /*b060*/  IMNMX R0, R0, R3, !PT ;  /* 0x0000000300007217 */ /* 0x000fe40007800200 */
[----:B------:R-:W-:Y:S02]  /*b070*/  IMNMX R2, R2, R4, PT ;  /* 0x0000000402027217 */ /* 0x000fe40003800200 */
.L_x_1884:
[----:B------:R-:W2:Y:S01]  /*b080*/  LDL R140, [R1+0x84] ;  /* 0x00008400018c7983 */ /* 0x000ea20000100800 */
[----:B------:R-:W-:Y:S01]  /*b090*/  FMNMX.FTZ R9, R15, R18, !PT ;  /* 0x000000120f097209 */ /* 0x000fe20007810000 */
[----:B------:R-:W-:-:S04]  /*b0a0*/  DEPBAR.LE SB0, 0x2 ;  /* 0x000080800000791a */ /* 0x000fc80000000000 */
[----:B------:R-:W-:Y:S01]  /*b0b0*/  FMNMX.FTZ R9, R19, R9, !PT ;  /* 0x0000000913097209 */ /* 0x000fe20007810000 */
[----:B------:R-:W-:Y:S01]  /*b0c0*/  BAR.SYNC.DEFER_BLOCKING 0x0 ;  /* 0x0000000000007b1d */ /* 0x000fe20000010000 */
[----:B------:R-:W-:Y:S02]  /*b0d0*/  ISETP.GT.AND P2, PT, R0, 0x9, P1 ;  /* 0x000000090000780c */ /* 0x000fe40000f44270 */
[----:B------:R-:W-:Y:S02]  /*b0e0*/  FMNMX.FTZ R9, R20, R9, !PT ;  /* 0x0000000914097209 */ /* 0x000fe40007810000 */
[----:B------:R-:W-:Y:S01]  /*b0f0*/  ISETP.LT.OR P2, PT, R2, 0xa, P2 ;  /* 0x0000000a0200780c */ /* 0x000fe20001741670 */
[----:B------:R-:W-:Y:S01]  /*b100*/  BSSY B0, `(.L_x_1888) ;  /* 0x0000173000007945 */ /* 0x000fe20003800000 */
[----:B------:R-:W-:Y:S02]  /*b110*/  FMNMX.FTZ R9, R21, R9, !PT ;  /* 0x0000000915097209 */ /* 0x000fe40007810000 */
[----:B------:R-:W-:-:S02]  /*b120*/  ISETP.GT.AND P0, PT, R0, 0x1, P1 ;  /* 0x000000010000780c */ /* 0x000fc40000f04270 */
[----:B------:R-:W-:Y:S02]  /*b130*/  FMNMX.FTZ R9, R22, R9, !PT ;  /* 0x0000000916097209 */ /* 0x000fe40007810000 */
[----:B------:R-:W-:Y:S02]  /*b140*/  ISETP.GT.AND P4, PT, R0, RZ, P1 ;  /* 0x000000ff0000720c */ /* 0x000fe40000f84270 */
[----:B------:R-:W-:Y:S02]  /*b150*/  FMNMX.FTZ R9, R23, R9, !PT ;  /* 0x0000000917097209 */ /* 0x000fe40007810000 */
[----:B------:R-:W-:Y:S02]  /*b160*/  FSEL R8, R50, -INF , !P2 ;  /* 0xff80000032087808 */ /* 0x000fe40005000000 */
[----:B------:R-:W-:Y:S02]  /*b170*/  FMNMX.FTZ R9, R24, R9, !PT ;  /* 0x0000000918097209 */ /* 0x000fe40007810000 */
[----:B------:R-:W-:-:S02]  /*b180*/  ISETP.GT.AND P3, PT, R0, 0x8, P1 ;  /* 0x000000080000780c */ /* 0x000fc40000f64270 */
[C---:B------:R-:W-:Y:S01]  /*b190*/  ISETP.LT.OR P0, PT, R2.reuse, 0x2, P0 ;  /* 0x000000020200780c */ /* 0x040fe20000701670 */
[----:B------:R-:W-:Y:S01]  /*b1a0*/  LDSM.16.MT88.4 R36, [R160] ;  /* 0x00000000a024783b */ /* 0x000fe20000004200 */
[C---:B------:R-:W-:Y:S02]  /*b1b0*/  ISETP.LT.OR P2, PT, R2.reuse, 0x1, P4 ;  /* 0x000000010200780c */ /* 0x040fe40002741670 */
[----:B------:R-:W-:Y:S01]  /*b1c0*/  FMNMX.FTZ R9, R79, R9, !PT ;  /* 0x000000094f097209 */ /* 0x000fe20007810000 */
[----:B------:R-:W-:Y:S01]  /*b1d0*/  LDSM.16.MT88.4 R44, [R225+0x800] ;  /* 0x00080000e12c783b */ /* 0x000fe20000004200 */
[----:B------:R-:W-:Y:S02]  /*b1e0*/  ISETP.LT.OR P3, PT, R2, 0x9, P3 ;  /* 0x000000090200780c */ /* 0x000fe40001f61670 */
[----:B------:R-:W-:Y:S01]  /*b1f0*/  FSEL R13, R75, -INF , !P0 ;  /* 0xff8000004b0d7808 */ /* 0x000fe20004000000 */
[----:B------:R-:W-:Y:S01]  /*b200*/  LDSM.16.MT88.4 R60, [R160+0x800] ;  /* 0x00080000a03c783b */ /* 0x000fe20000004200 */
[----:B------:R-:W-:-:S02]  /*b210*/  FSEL R4, R81, -INF , !P2 ;  /* 0xff80000051047808 */ /* 0x000fc40005000000 */
        /* <DEDUP_REMOVED lines=8> */
[----:B------:R-:W-:-:S02]  /*b2a0*/  FMNMX.FTZ R9, R77, R9, !PT ;  /* 0x000000094d097209 */ /* 0x000fc40007810000 */
[----:B------:R-:W-:Y:S02]  /*b2b0*/  ISETP.GT.AND P3, PT, R0, 0x11, P1 ;  /* 0x000000110000780c */ /* 0x000fe40000f64270 */
[----:B------:R-:W-:Y:S02]  /*b2c0*/  FMNMX.FTZ R104, R12, R104, !PT ;  /* 0x000000680c687209 */ /* 0x000fe40007810000 */
[----:B------:R-:W-:Y:S02]  /*b2d0*/  FSEL R14, R54, -INF , !P0 ;  /* 0xff800000360e7808 */ /* 0x000fe40004000000 */
[----:B------:R-:W-:Y:S02]  /*b2e0*/  ISETP.GT.AND P0, PT, R0, 0x18, P1 ;  /* 0x000000180000780c */ /* 0x000fe40000f04270 */
[----:B------:R-:W-:Y:S02]  /*b2f0*/  FMNMX.FTZ R9, R76, R9, !PT ;  /* 0x000000094c097209 */ /* 0x000fe40007810000 */
[----:B------:R-:W-:-:S02]  /*b300*/  ISETP.LT.OR P3, PT, R2, 0x12, P3 ;  /* 0x000000120200780c */ /* 0x000fc40001f61670 */
[----:B------:R-:W-:Y:S02]  /*b310*/  FMNMX.FTZ R104, R8, R104, !PT ;  /* 0x0000006808687209 */ /* 0x000fe40007810000 */
[----:B------:R-:W-:Y:S02]  /*b320*/  ISETP.LT.OR P2, PT, R2, 0x19, P0 ;  /* 0x000000190200780c */ /* 0x000fe40000741670 */
[----:B------:R-:W-:Y:S02]  /*b330*/  FMNMX.FTZ R9, R178, R9, !PT ;  /* 0x00000009b2097209 */ /* 0x000fe40007810000 */
[----:B------:R-:W-:Y:S02]  /*b340*/  ISETP.GT.AND P5, PT, R0, 0x19, P1 ;  /* 0x000000190000780c */ /* 0x000fe40000fa4270 */
[----:B------:R-:W-:Y:S02]  /*b350*/  FSEL R16, R55, -INF , !P3 ;  /* 0xff80000037107808 */ /* 0x000fe40005800000 */
[----:B------:R-:W-:Y:S01]  /*b360*/  FMNMX.FTZ R104, R14, R104, !PT ;  /* 0x000000680e687209 */ /* 0x000fe20007810000 */
[----:B------:R-:W-:Y:S01]  /*b370*/  LDSM.16.MT88.4 R52, [R225+0x2000] ;  /* 0x00200000e134783b */ /* 0x000fe20000004200 */
[----:B------:R-:W-:-:S02]  /*b380*/  FSEL R17, R42, -INF , !P2 ;  /* 0xff8000002a117808 */ /* 0x000fc40005000000 */
[----:B------:R-:W-:Y:S02]  /*b390*/  FMNMX.FTZ R9, R177, R9, !PT ;  /* 0x00000009b1097209 */ /* 0x000fe40007810000 */
[----:B------:R-:W-:Y:S02]  /*b3a0*/  ISETP.GT.AND P0, PT, R0, 0x20, P1 ;  /* 0x000000200000780c */ /* 0x000fe40000f04270 */
        /* <DEDUP_REMOVED lines=9> */
[----:B------:R-:W-:Y:S01]  /*b440*/  FSEL R74, R33, -INF , !P0 ;  /* 0xff800000214a7808 */ /* 0x000fe20004000000 */
[----:B------:R-:W1:Y:S01]  /*b450*/  SHFL.BFLY PT, R3, R9, 0x2, 0x1f ;  /* 0x0c401f0009037f89 */ /* 0x000e6200000e0000 */
[----:B------:R-:W-:-:S02]  /*b460*/  ISETP.LT.OR P2, PT, R2, 0x22, P4 ;  /* 0x000000220200780c */ /* 0x000fc40002741670 */
[----:B------:R-:W-:Y:S02]  /*b470*/  FMNMX.FTZ R104, R40, R104, !PT ;  /* 0x0000006828687209 */ /* 0x000fe40007810000 */
[----:B------:R-:W-:Y:S02]  /*b480*/  ISETP.GT.AND P0, PT, R0, 0x29, P1 ;  /* 0x000000290000780c */ /* 0x000fe40000f04270 */
[----:B------:R-:W-:Y:S02]  /*b490*/  ISETP.LT.OR P3, PT, R2, 0x29, P3 ;  /* 0x000000290200780c */ /* 0x000fe40001f61670 */
        /* <DEDUP_REMOVED lines=12> */
[----:B------:R-:W-:Y:S02]  /*b560*/  ISETP.LT.OR P3, PT, R2, 0x32, P3 ;  /* 0x000000320200780c */ /* 0x000fe40001f61670 */
[----:B------:R-:W-:Y:S02]  /*b570*/  FSEL R161, R28, -INF , !P4 ;  /* 0xff8000001ca17808 */ /* 0x000fe40006000000 */
[----:B------:R-:W-:Y:S01]  /*b580*/  FMNMX.FTZ R104, R75, R104, !PT ;  /* 0x000000684b687209 */ /* 0x000fe20007810000 */
[----:B------:R-:W-:Y:S01]  /*b590*/  LDSM.16.MT88.4 R28, [R159+0x800] ;  /* 0x000800009f1c783b */ /* 0x000fe20000004200 */
[----:B------:R-:W-:-:S02]  /*b5a0*/  ISETP.GT.AND P0, PT, R0, 0x39, P1 ;  /* 0x000000390000780c */ /* 0x000fc40000f04270 */
[C---:B------:R-:W-:Y:S02]  /*b5b0*/  ISETP.LT.OR P1, PT, R2.reuse, 0x39, P2 ;  /* 0x000000390200780c */ /* 0x040fe40001721670 */
[----:B------:R-:W-:Y:S02]  /*b5c0*/  FSEL R149, R27, -INF , !P3 ;  /* 0xff8000001b957808 */ /* 0x000fe40005800000 */
[----:B------:R-:W-:Y:S02]  /*b5d0*/  FMNMX.FTZ R104, R161, R104, !PT ;  /* 0x00000068a1687209 */ /* 0x000fe40007810000 */
[----:B------:R-:W-:Y:S02]  /*b5e0*/  ISETP.LT.OR P0, PT, R2, 0x3a, P0 ;  /* 0x0000003a0200780c */ /* 0x000fe40000701670 */
[----:B------:R-:W-:Y:S02]  /*b5f0*/  FSEL R162, R26, -INF , !P1 ;  /* 0xff8000001aa27808 */ /* 0x000fe40004800000 */
[----:B------:R-:W-:-:S02]  /*b600*/  FMNMX.FTZ R104, R149, R104, !PT ;  /* 0x0000006895687209 */ /* 0x000fc40007810000 */
[----:B-1----:R-:W-:Y:S02]  /*b610*/  FMNMX.FTZ R9, R9, R3, !PT ;  /* 0x0000000309097209 */ /* 0x002fe40007810000 */
[----:B------:R-:W-:Y:S02]  /*b620*/  FSEL R150, R25, -INF , !P0 ;  /* 0xff80000019967808 */ /* 0x000fe40004000000 */
[----:B------:R-:W-:Y:S01]  /*b630*/  FMNMX.FTZ R104, R162, R104, !PT ;  /* 0x00000068a2687209 */ /* 0x000fe20007810000 */
[----:B------:R-:W1:Y:S03]  /*b640*/  SHFL.BFLY PT, R0, R9, 0x1, 0x1f ;  /* 0x0c201f0009007f89 */ /* 0x000e6600000e0000 */
[----:B------:R-:W-:-:S05]  /*b650*/  FMNMX.FTZ R104, R150, R104, !PT ;  /* 0x0000006896687209 */ /* 0x000fca0007810000 */
[----:B------:R-:W3:Y:S01]  /*b660*/  SHFL.BFLY PT, R2, R104, 0x2, 0x1f ;  /* 0x0c401f0068027f89 */ /* 0x000ee200000e0000 */
[----:B-1----:R-:W-:-:S04]  /*b670*/  FMNMX.FTZ R9, R9, R0, !PT ;  /* 0x0000000009097209 */ /* 0x002fc80007810000 */
[C---:B------:R-:W-:Y:S02]  /*b680*/  FSETP.NEU.FTZ.AND P0, PT, R9.reuse, -INF , PT ;  /* 0xff8000000900780b */ /* 0x040fe40003f1d000 */
[----:B---3--:R-:W-:Y:S01]  /*b690*/  FMNMX.FTZ R104, R104, R2, !PT ;  /* 0x0000000268687209 */ /* 0x008fe20007810000 */
[----:B------:R-:W-:-:S04]  /*b6a0*/  FMUL.FTZ R2, R9, c[0x0][0x2d0] ;  /* 0x0000b40009027a20 */ /* 0x000fc80000410000 */
[----:B------:R-:W1:Y:S01]  /*b6b0*/  SHFL.BFLY PT, R3, R104, 0x1, 0x1f ;  /* 0x0c201f0068037f89 */ /* 0x000e6200000e0000 */
        /* <DEDUP_REMOVED lines=8> */
[----:B------:R1:W3:Y:S02]  /*b740*/  MUFU.EX2 R192, R0 ;  /* 0x0000000000c07308 */ /* 0x0002e40000000800 */
[----:B-1----:R-:W-:-:S06]  /*b750*/  FFMA.FTZ R0, R19, c[0x0][0x2d0], -R2 ;  /* 0x0000b40013007a23 */ /* 0x002fcc0000010802 */
[----:B------:R1:W-:Y:S02]  /*b760*/  MUFU.EX2 R191, R0 ;  /* 0x0000000000bf7308 */ /* 0x0003e40000000800 */
[----:B-1----:R-:W-:-:S06]  /*b770*/  FFMA.FTZ R0, R20, c[0x0][0x2d0], -R2 ;  /* 0x0000b40014007a23 */ /* 0x002fcc0000010802 */
[----:B------:R1:W-:Y:S02]  /*b780*/  MUFU.EX2 R197, R0 ;  /* 0x0000000000c57308 */ /* 0x0003e40000000800 */
[----:B-1----:R-:W-:-:S06]  /*b790*/  FFMA.FTZ R0, R21, c[0x0][0x2d0], -R2 ;  /* 0x0000b40015007a23 */ /* 0x002fcc0000010802 */
[----:B------:R1:W-:Y:S01]  /*b7a0*/  MUFU.EX2 R196, R0 ;  /* 0x0000000000c47308 */ /* 0x0003e20000000800 */
[----:B--2---:R-:W-:Y:S01]  /*b7b0*/  LDSM.16.MT88.4 R48, [R140] ;  /* 0x000000008c30783b */ /* 0x004fe20000004200 */
[----:B-1----:R-:W-:-:S05]  /*b7c0*/  FMUL.FTZ R0, R104, c[0x0][0x2d0] ;  /* 0x0000b40068007a20 */ /* 0x002fca0000410000 */
[----:B------:R-:W-:-:S05]  /*b7d0*/  FSEL R0, R0, RZ, P0 ;  /* 0x000000ff00007208 */ /* 0x000fca0000000000 */
[--C-:B------:R-:W-:Y:S02]  /*b7e0*/  FFMA.FTZ R3, R4, c[0x0][0x2d0], -R0.reuse ;  /* 0x0000b40004037a23 */ /* 0x100fe40000010800 */
[----:B------:R-:W1:Y:S02]  /*b7f0*/  LDSM.16.MT88.4 R4, [R159] ;  /* 0x000000009f04783b */ /* 0x000e640000004200 */
[----:B------:R2:W-:Y:S02]  /*b800*/  MUFU.EX2 R148, R3 ;  /* 0x0000000300947308 */ /* 0x0005e40000000800 */
[----:B--2---:R-:W-:-:S06]  /*b810*/  FFMA.FTZ R3, R13, c[0x0][0x2d0], -R0 ;  /* 0x0000b4000d037a23 */ /* 0x004fcc0000010800 */
[----:B------:R2:W4:Y:S02]  /*b820*/  MUFU.EX2 R143, R3 ;  /* 0x00000003008f7308 */ /* 0x0005240000000800 */
[----:B--2---:R-:W-:Y:S01]  /*b830*/  FFMA.FTZ R3, R12, c[0x0][0x2d0], -R0 ;  /* 0x0000b4000c037a23 */ /* 0x004fe20000010800 */
[----:B---3--:R-:W-:Y:S02]  /*b840*/  F2FP.BF16.PACK_AB R12, R192, R193 ;  /* 0x000000c1c00c723e */ /* 0x008fe400000010ff */
[----:B----4-:R-:W-:-:S03]  /*b850*/  F2FP.BF16.PACK_AB R13, R143, R148 ;  /* 0x000000948f0d723e */ /* 0x010fc600000010ff */
        /* <DEDUP_REMOVED lines=9> */
[----:B------:R-:W-:-:S05]  /*b8f0*/  F2FP.BF16.PACK_AB R14, R197, R191 ;  /* 0x000000bfc50e723e */ /* 0x000fca00000010ff */
[----:B------:R2:W-:Y:S02]  /*b900*/  MUFU.EX2 R179, R3 ;  /* 0x0000000300b37308 */ /* 0x0005e40000000800 */
[C---:B-1----:R-:W-:Y:S07]  /*b910*/  HMMA.16816.F32.BF16 R24, R12.reuse, R4, RZ ;  /* 0x000000040c18723c */ /* 0x042fee00000418ff */
[----:B------:R-:W-:Y:S01]  /*b920*/  F2FP.BF16.PACK_AB R4, R198, R196 ;  /* 0x000000c4c604723e */ /* 0x000fe200000010ff */
[----:B------:R-:W-:Y:S01]  /*b930*/  HMMA.16816.F32.BF16 R20, R12, R6, RZ ;  /* 0x000000060c14723c */ /* 0x000fe200000418ff */
[----:B--2---:R-:W-:-:S06]  /*b940*/  FFMA.FTZ R3, R16, c[0x0][0x2d0], -R0 ;  /* 0x0000b40010037a23 */ /* 0x004fcc0000010800 */
[----:B---3--:R-:W-:Y:S01]  /*b950*/  F2FP.BF16.PACK_AB R6, R195, R194 ;  /* 0x000000c2c306723e */ /* 0x008fe200000010ff */
[----:B------:R1:W2:Y:S02]  /*b960*/  MUFU.EX2 R183, R3 ;  /* 0x0000000300b77308 */ /* 0x0002a40000000800 */
[--C-:B-1----:R-:W-:Y:S01]  /*b970*/  FFMA.FTZ R3, R17, c[0x0][0x2d0], -R0.reuse ;  /* 0x0000b40011037a23 */ /* 0x102fe20000010800 */
[----:B--2---:R-:W-:Y:S01]  /*b980*/  F2FP.BF16.PACK_AB R5, R183, R179 ;  /* 0x000000b3b705723e */ /* 0x004fe200000010ff */
[----:B------:R-:W-:Y:S04]  /*b990*/  HMMA.16816.F32.BF16 R16, R12, R32, RZ ;  /* 0x000000200c10723c */ /* 0x000fe800000418ff */
[----:B------:R1:W-:Y:S02]  /*b9a0*/  MUFU.EX2 R181, R3 ;  /* 0x0000000300b57308 */ /* 0x0003e40000000800 */
[----:B-1----:R-:W-:-:S02]  /*b9b0*/  FFMA.FTZ R3, R40, c[0x0][0x2d0], -R0 ;  /* 0x0000b40028037a23 */ /* 0x002fc40000010800 */
[----:B------:R-:W-:Y:S01]  /*b9c0*/  HMMA.16816.F32.BF16 R40, R12, R34, RZ ;  /* 0x000000220c28723c */ /* 0x000fe200000418ff */
[----:B------:R-:W1:Y:S03]  /*b9d0*/  LDSM.16.MT88.4 R32, [R229+0x800] ;  /* 0x00080000e520783b */ /* 0x000e660000004200 */
[----:B------:R-:W2:Y:S02]  /*b9e0*/  MUFU.EX2 R182, R3 ;  /* 0x0000000300b67308 */ /* 0x000ea40000000800 */
[----:B--2---:R-:W-:Y:S01]  /*b9f0*/  F2FP.BF16.PACK_AB R7, R182, R181 ;  /* 0x000000b5b607723e */ /* 0x004fe200000010ff */
[----:B------:R-:W-:-:S05]  /*ba00*/  FFMA.FTZ R3, R79, c[0x0][0x2d0], -R2 ;  /* 0x0000b4004f037a23 */ /* 0x000fca0000010802 */
[----:B------:R2:W-:Y:S01]  /*ba10*/  MUFU.EX2 R185, R3 ;  /* 0x0000000300b97308 */ /* 0x0005e20000000800 */
[C---:B------:R-:W-:Y:S08]  /*ba20*/  HMMA.16816.F32.BF16 R128, R4.reuse, R28, R24 ;  /* 0x0000001c0480723c */ /* 0x040ff00000041818 */
[----:B------:R-:W-:Y:S01]  /*ba30*/  HMMA.16816.F32.BF16 R144, R4, R30, R20 ;  /* 0x0000001e0490723c */ /* 0x000fe20000041814 */
[----:B--2---:R-:W-:-:S07]  /*ba40*/  FFMA.FTZ R3, R78, c[0x0][0x2d0], -R2 ;  /* 0x0000b4004e037a23 */ /* 0x004fce0000010802 */
[C---:B------:R-:W-:Y:S01]  /*ba50*/  HMMA.16816.F32.BF16 R28, R12.reuse, R36, RZ ;  /* 0x000000240c1c723c */ /* 0x040fe200000418ff */
[----:B------:R2:W3:Y:S07]  /*ba60*/  MUFU.EX2 R187, R3 ;  /* 0x0000000300bb7308 */ /* 0x0004ee0000000800 */
[----:B------:R-:W-:Y:S01]  /*ba70*/  HMMA.16816.F32.BF16 R24, R12, R38, RZ ;  /* 0x000000260c18723c */ /* 0x000fe200000418ff */
[----:B------:R-:W4:Y:S07]  /*ba80*/  LDSM.16.MT88.4 R36, [R159+0x2000] ;  /* 0x002000009f24783b */ /* 0x000f2e0000004200 */
[----:B------:R-:W-:Y:S01]  /*ba90*/  HMMA.16816.F32.BF16 R124, R4, R44, R16 ;  /* 0x0000002c047c723c */ /* 0x000fe20000041810 */
[----:B--2---:R-:W-:-:S04]  /*baa0*/  FFMA.FTZ R3, R77, c[0x0][0x2d0], -R2 ;  /* 0x0000b4004d037a23 */ /* 0x004fc80000010802 */
[----:B------:R2:W-:Y:S03]  /*bab0*/  MUFU.EX2 R186, R3 ;  /* 0x0000000300ba7308 */ /* 0x0005e60000000800 */
[C---:B------:R-:W-:Y:S08]  /*bac0*/  HMMA.16816.F32.BF16 R20, R12.reuse, R48, RZ ;  /* 0x000000300c14723c */ /* 0x040ff000000418ff */
[----:B------:R-:W-:Y:S01]  /*bad0*/  HMMA.16816.F32.BF16 R16, R12, R50, RZ ;  /* 0x000000320c10723c */ /* 0x000fe200000418ff */
[----:B------:R-:W-:Y:S01]  /*bae0*/  LDSM.16.MT88.4 R48, [R159+0x4000] ;  /* 0x004000009f30783b */ /* 0x000fe20000004200 */
[----:B--2---:R-:W-:-:S06]  /*baf0*/  FFMA.FTZ R3, R76, c[0x0][0x2d0], -R2 ;  /* 0x0000b4004c037a23 */ /* 0x004fcc0000010802 */
[C---:B------:R-:W-:Y:S01]  /*bb00*/  HMMA.16816.F32.BF16 R132, R4.reuse, R46, R40 ;  /* 0x0000002e0484723c */ /* 0x040fe20000041828 */
[----:B------:R-:W2:Y:S01]  /*bb10*/  LDSM.16.MT88.4 R40, [R225+0x2800] ;  /* 0x00280000e128783b */ /* 0x000ea20000004200 */
[----:B------:R5:W2:Y:S06]  /*bb20*/  MUFU.EX2 R188, R3 ;  /* 0x0000000300bc7308 */ /* 0x000aac0000000800 */
[C---:B-1----:R-:W-:Y:S08]  /*bb30*/  HMMA.16816.F32.BF16 R136, R4.reuse, R32, R20 ;  /* 0x000000200488723c */ /* 0x042ff00000041814 */
[----:B------:R-:W-:Y:S01]  /*bb40*/  HMMA.16816.F32.BF16 R112, R4, R34, R16 ;  /* 0x000000220470723c */ /* 0x000fe20000041810 */
[----:B-----5:R-:W-:-:S04]  /*bb50*/  FFMA.FTZ R3, R74, c[0x0][0x2d0], -R0 ;  /* 0x0000b4004a037a23 */ /* 0x020fc80000010800 */
[----:B------:R1:W-:Y:S03]  /*bb60*/  MUFU.EX2 R8, R3 ;  /* 0x0000000300087308 */ /* 0x0003e60000000800 */
[C---:B------:R-:W-:Y:S08]  /*bb70*/  HMMA.16816.F32.BF16 R120, R4.reuse, R60, R28 ;  /* 0x0000003c0478723c */ /* 0x040ff0000004181c */
[----:B------:R-:W-:Y:S01]  /*bb80*/  HMMA.16816.F32.BF16 R116, R4, R62, R24 ;  /* 0x0000003e0474723c */ /* 0x000fe20000041818 */
[----:B------:R-:W5:Y:S01]  /*bb90*/  LDSM.16.MT88.4 R60, [R229+0x2000] ;  /* 0x00200000e53c783b */ /* 0x000f620000004200 */
[----:B-1----:R-:W-:-:S06]  /*bba0*/  FFMA.FTZ R3, R73, c[0x0][0x2d0], -R0 ;  /* 0x0000b40049037a23 */ /* 0x002fcc0000010800 */
[C---:B----4-:R-:W-:Y:S01]  /*bbb0*/  HMMA.16816.F32.BF16 R44, R12.reuse, R36, RZ ;  /* 0x000000240c2c723c */ /* 0x050fe200000418ff */
[----:B------:R1:W4:Y:S07]  /*bbc0*/  MUFU.EX2 R141, R3 ;  /* 0x00000003008d7308 */ /* 0x00032e0000000800 */
[C---:B------:R-:W-:Y:S01]  /*bbd0*/  HMMA.16816.F32.BF16 R32, R12.reuse, R38, RZ ;  /* 0x000000260c20723c */ /* 0x040fe200000418ff */
[----:B------:R-:W2:Y:S07]  /*bbe0*/  LDSM.16.MT88.4 R36, [R160+0x2800] ;  /* 0x00280000a024783b */ /* 0x000eae0000004200 */
[----:B------:R-:W-:Y:S01]  /*bbf0*/  HMMA.16816.F32.BF16 R24, R12, R54, RZ ;  /* 0x000000360c18723c */ /* 0x000fe200000418ff */
[----:B-1----:R-:W-:-:S07]  /*bc00*/  FFMA.FTZ R3, R72, c[0x0][0x2d0], -R0 ;  /* 0x0000b40048037a23 */ /* 0x002fce0000010800 */
[C---:B------:R-:W-:Y:S08]  /*bc10*/  HMMA.16816.F32.BF16 R16, R12.reuse, R58, RZ ;  /* 0x0000003a0c10723c */ /* 0x040ff000000418ff */
[C---:B------:R-:W-:Y:S01]  /*bc20*/  HMMA.16816.F32.BF16 R20, R12.reuse, R56, RZ ;  /* 0x000000380c14723c */ /* 0x040fe200000418ff */
[----:B------:R-:W1:Y:S07]  /*bc30*/  LDSM.16.MT88.4 R56, [R159+0x4800] ;  /* 0x004800009f38783b */ /* 0x000e6e0000004200 */
[----:B------:R-:W-:Y:S08]  /*bc40*/  HMMA.16816.F32.BF16 R28, R12, R52, RZ ;  /* 0x000000340c1c723c */ /* 0x000ff000000418ff */
[C---:B------:R-:W-:Y:S01]  /*bc50*/  HMMA.16816.F32.BF16 R108, R4.reuse, R70, R32 ;  /* 0x00000046046c723c */ /* 0x040fe20000041820 */
[----:B------:R-:W1:Y:S07]  /*bc60*/  LDSM.16.MT88.4 R32, [R225+0x4000] ;  /* 0x00400000e120783b */ /* 0x000e6e0000004200 */
[----:B--2---:R-:W-:Y:S08]  /*bc70*/  HMMA.16816.F32.BF16 R100, R4, R42, R24 ;  /* 0x0000002a0464723c */ /* 0x004ff00000041818 */
[----:B-----5:R-:W-:Y:S08]  /*bc80*/  HMMA.16816.F32.BF16 R52, R12, R60, RZ ;  /* 0x0000003c0c34723c */ /* 0x020ff000000418ff */
[----:B------:R-:W-:Y:S08]  /*bc90*/  HMMA.16816.F32.BF16 R168, R4, R38, R16 ;  /* 0x0000002604a8723c */ /* 0x000ff00000041810 */
[----:B------:R-:W-:Y:S08]  /*bca0*/  HMMA.16816.F32.BF16 R24, R12, R62, RZ ;  /* 0x0000003e0c18723c */ /* 0x000ff000000418ff */
[----:B------:R-:W-:Y:S08]  /*bcb0*/  HMMA.16816.F32.BF16 R88, R4, R36, R20 ;  /* 0x000000240458723c */ /* 0x000ff00000041814 */
[C---:B------:R-:W-:Y:S08]  /*bcc0*/  HMMA.16816.F32.BF16 R16, R12.reuse, R50, RZ ;  /* 0x000000320c10723c */ /* 0x040ff000000418ff */
[----:B------:R-:W-:Y:S01]  /*bcd0*/  HMMA.16816.F32.BF16 R20, R12, R48, RZ ;  /* 0x000000300c14723c */ /* 0x000fe200000418ff */
[----:B------:R-:W-:Y:S07]  /*bce0*/  LDSM.16.MT88.4 R48, [R160+0x4800] ;  /* 0x00480000a030783b */ /* 0x000fee0000004200 */
[C---:B------:R-:W-:Y:S01]  /*bcf0*/  HMMA.16816.F32.BF16 R80, R4.reuse, R40, R28 ;  /* 0x000000280450723c */ /* 0x040fe2000004181c */
[----:B------:R-:W-:Y:S07]  /*bd00*/  LDSM.16.MT88.4 R28, [R225+0x4800] ;  /* 0x00480000e11c783b */ /* 0x000fee0000004200 */
[C---:B------:R-:W-:Y:S01]  /*bd10*/  HMMA.16816.F32.BF16 R84, R4.reuse, R68, R44 ;  /* 0x000000440454723c */ /* 0x040fe2000004182c */
[----:B------:R-:W2:Y:S07]  /*bd20*/  LDSM.16.MT88.4 R44, [R160+0x4000] ;  /* 0x00400000a02c783b */ /* 0x000eae0000004200 */
[C---:B------:R-:W-:Y:S08]  /*bd30*/  HMMA.16816.F32.BF16 R96, R4.reuse, R64, R52 ;  /* 0x000000400460723c */ /* 0x040ff00000041834 */
[C---:B------:R-:W-:Y:S08]  /*bd40*/  HMMA.16816.F32.BF16 R92, R4.reuse, R66, R24 ;  /* 0x00000042045c723c */ /* 0x040ff00000041818 */
[C---:B-1----:R-:W-:Y:S08]  /*bd50*/  HMMA.16816.F32.BF16 R64, R4.reuse, R58, R16 ;  /* 0x0000003a0440723c */ /* 0x042ff00000041810 */
[----:B------:R-:W-:Y:S01]  /*bd60*/  HMMA.16816.F32.BF16 R68, R4, R56, R20 ;  /* 0x000000380444723c */ /* 0x000fe20000041814 */
[----:B------:R1:W5:Y:S07]  /*bd70*/  LDSM.16.MT88.4 R20, [R140+0x4000] ;  /* 0x004000008c14783b */ /* 0x00036e0000004200 */
[C---:B------:R-:W-:Y:S08]  /*bd80*/  HMMA.16816.F32.BF16 R16, R12.reuse, R32, RZ ;  /* 0x000000200c10723c */ /* 0x040ff000000418ff */
[C---:B------:R-:W-:Y:S08]  /*bd90*/  HMMA.16816.F32.BF16 R40, R12.reuse, R34, RZ ;  /* 0x000000220c28723c */ /* 0x040ff000000418ff */
[----:B--2---:R-:W-:Y:S01]  /*bda0*/  HMMA.16816.F32.BF16 R36, R12, R44, RZ ;  /* 0x0000002c0c24723c */ /* 0x004fe200000418ff */
[----:B-1----:R1:W-:Y:S07]  /*bdb0*/  MUFU.EX2 R140, R3 ;  /* 0x00000003008c7308 */ /* 0x0023ee0000000800 */
[----:B------:R-:W-:Y:S01]  /*bdc0*/  HMMA.16816.F32.BF16 R56, R4, R28, R16 ;  /* 0x0000001c0438723c */ /* 0x000fe20000041810 */
[----:B------:R-:W2:Y:S07]  /*bdd0*/  LDSM.16.MT88.4 R16, [R229+0x4800] ;  /* 0x00480000e510783b */ /* 0x000eae0000004200 */
[----:B------:R-:W-:Y:S01]  /*bde0*/  HMMA.16816.F32.BF16 R32, R12, R46, RZ ;  /* 0x0000002e0c20723c */ /* 0x000fe200000418ff */
[----:B-1----:R-:W-:-:S04]  /*bdf0*/  FFMA.FTZ R3, R75, c[0x0][0x2d0], -R0 ;  /* 0x0000b4004b037a23 */ /* 0x002fc80000010800 */
[----:B------:R1:W1:Y:S03]  /*be00*/  MUFU.EX2 R142, R3 ;  /* 0x00000003008e7308 */ /* 0x0002660000000800 */
[C---:B-----5:R-:W-:Y:S08]  /*be10*/  HMMA.16816.F32.BF16 R24, R12.reuse, R20, RZ ;  /* 0x000000140c18723c */ /* 0x060ff000000418ff */
[----:B------:R-:W-:Y:S01]  /*be20*/  HMMA.16816.F32.BF16 R12, R12, R22, RZ ;  /* 0x000000160c0c723c */ /* 0x000fe200000418ff */
[----:B------:R-:W-:Y:S01]  /*be30*/  LDSM.16.MT88.4 R20, [R225+0x5000] ;  /* 0x00500000e114783b */ /* 0x000fe20000004200 */
[----:B-1----:R-:W-:-:S06]  /*be40*/  FFMA.FTZ R3, R178, c[0x0][0x2d0], -R2 ;  /* 0x0000b400b2037a23 */ /* 0x002fcc0000010802 */
[C---:B------:R-:W-:Y:S01]  /*be50*/  HMMA.16816.F32.BF16 R36, R4.reuse, R48, R36 ;  /* 0x000000300424723c */ /* 0x040fe20000041824 */
[----:B------:R1:W-:Y:S07]  /*be60*/  MUFU.EX2 R189, R3 ;  /* 0x0000000300bd7308 */ /* 0x0003ee0000000800 */
[C---:B------:R-:W-:Y:S08]  /*be70*/  HMMA.16816.F32.BF16 R48, R4.reuse, R50, R32 ;  /* 0x000000320430723c */ /* 0x040ff00000041820 */
[----:B--2---:R-:W-:Y:S01]  /*be80*/  HMMA.16816.F32.BF16 R32, R4, R16, R24 ;  /* 0x000000100420723c */ /* 0x004fe20000041818 */
[----:B-1----:R-:W-:-:S04]  /*be90*/  FFMA.FTZ R3, R177, c[0x0][0x2d0], -R2 ;  /* 0x0000b400b1037a23 */ /* 0x002fc80000010802 */
[----:B------:R1:W2:Y:S03]  /*bea0*/  MUFU.EX2 R177, R3 ;  /* 0x0000000300b17308 */ /* 0x0002a60000000800 */
[C---:B------:R-:W-:Y:S01]  /*beb0*/  HMMA.16816.F32.BF16 R24, R4.reuse, R18, R12 ;  /* 0x000000120418723c */ /* 0x040fe2000004180c */
[----:B------:R-:W5:Y:S04]  /*bec0*/  LDSM.16.MT88.4 R12, [R159+0x1000] ;  /* 0x001000009f0c783b */ /* 0x000f680000004200 */
[----:B------:R-:W2:Y:S03]  /*bed0*/  LDSM.16.MT88.4 R16, [R225+0x1000] ;  /* 0x00100000e110783b */ /* 0x000ea60000004200 */
[----:B------:R-:W-:Y:S01]  /*bee0*/  HMMA.16816.F32.BF16 R40, R4, R30, R40 ;  /* 0x0000001e0428723c */ /* 0x000fe20000041828 */
[----:B-1----:R-:W-:-:S06]  /*bef0*/  FFMA.FTZ R3, R176, c[0x0][0x2d0], -R2 ;  /* 0x0000b400b0037a23 */ /* 0x002fcc0000010802 */
[----:B---3--:R-:W-:Y:S01]  /*bf00*/  F2FP.BF16.PACK_AB R4, R187, R185 ;  /* 0x000000b9bb04723e */ /* 0x008fe200000010ff */
[----:B------:R-:W-:Y:S01]  /*bf10*/  FFMA.FTZ R2, R163, c[0x0][0x2d0], -R2 ;  /* 0x0000b400a3027a23 */ /* 0x000fe20000010802 */
[----:B------:R-:W-:Y:S01]  /*bf20*/  F2FP.BF16.PACK_AB R6, R188, R186 ;  /* 0x000000babc06723e */ /* 0x000fe200000010ff */
[----:B------:R-:W-:Y:S01]  /*bf30*/  MUFU.EX2 R176, R3 ;  /* 0x0000000300b07308 */ /* 0x000fe20000000800 */
[----:B----4-:R-:W-:Y:S02]  /*bf40*/  F2FP.BF16.PACK_AB R5, R141, R8 ;  /* 0x000000088d05723e */ /* 0x010fe400000010ff */
[----:B------:R-:W-:-:S07]  /*bf50*/  F2FP.BF16.PACK_AB R7, R142, R140 ;  /* 0x0000008c8e07723e */ /* 0x000fce00000010ff */
[C---:B-----5:R-:W-:Y:S08]  /*bf60*/  HMMA.16816.F32.BF16 R128, R4.reuse, R12, R128 ;  /* 0x0000000c0480723c */ /* 0x060ff00000041880 */
[C---:B------:R-:W-:Y:S01]  /*bf70*/  HMMA.16816.F32.BF16 R28, R4.reuse, R14, R144 ;  /* 0x0000000e041c723c */ /* 0x040fe20000041890 */
[----:B------:R-:W1:Y:S07]  /*bf80*/  LDSM.16.MT88.4 R12, [R160+0x1000] ;  /* 0x00100000a00c783b */ /* 0x000e6e0000004200 */
[C---:B--2---:R-:W-:Y:S08]  /*bf90*/  HMMA.16816.F32.BF16 R124, R4.reuse, R16, R124 ;  /* 0x00000010047c723c */ /* 0x044ff0000004187c */
[C---:B------:R-:W-:Y:S01]  /*bfa0*/  HMMA.16816.F32.BF16 R44, R4.reuse, R18, R132 ;  /* 0x00000012042c723c */ /* 0x040fe20000041884 */
[----:B------:R-:W2:Y:S04]  /*bfb0*/  LDSM.16.MT88.4 R16, [R229+0x1000] ;  /* 0x00100000e510783b */ /* 0x000ea80000004200 */
[----:B------:R-:W-:Y:S03]  /*bfc0*/  LDSM.16.MT88.4 R132, [R229+0x1800] ;  /* 0x00180000e584783b */ /* 0x000fe60000004200 */
[C---:B-1----:R-:W-:Y:S08]  /*bfd0*/  HMMA.16816.F32.BF16 R120, R4.reuse, R12, R120 ;  /* 0x0000000c0478723c */ /* 0x042ff00000041878 */
[C---:B------:R-:W-:Y:S01]  /*bfe0*/  HMMA.16816.F32.BF16 R52, R4.reuse, R14, R116 ;  /* 0x0000000e0434723c */ /* 0x040fe20000041874 */
[----:B------:R-:W1:Y:S04]  /*bff0*/  LDSM.16.MT88.4 R12, [R159+0x3000] ;  /* 0x003000009f0c783b */ /* 0x000e680000004200 */
[----:B------:R-:W-:Y:S03]  /*c000*/  LDSM.16.MT88.4 R116, [R225+0x1800] ;  /* 0x00180000e174783b */ /* 0x000fe60000004200 */
        /* <DEDUP_REMOVED lines=10> */
[----:B------:R-:W2:Y:S06]  /*c0b0*/  LDSM.16.MT88.4 R16, [R229+0x3000] ;  /* 0x00300000e510783b */ /* 0x000eac0000004200 */
[----:B------:R-:W-:Y:S01]  /*c0c0*/  F2FP.BF16.PACK_AB R100, R177, R189 ;  /* 0x000000bdb164723e */ /* 0x000fe200000010ff */
        /* <DEDUP_REMOVED lines=8> */
[C---:B-1----:R-:W-:Y:S01]  /*c150*/  HMMA.16816.F32.BF16 R144, R4.reuse, R12, R68 ;  /* 0x0000000c0490723c */ /* 0x042fe20000041844 */
[----:B------:R-:W-:Y:S07]  /*c160*/  LDSM.16.MT88.4 R68, [R229+0x3800] ;  /* 0x00380000e544783b */ /* 0x000fee0000004200 */
[C---:B------:R-:W-:Y:S01]  /*c170*/  HMMA.16816.F32.BF16 R92, R4.reuse, R14, R64 ;  /* 0x0000000e045c723c */ /* 0x040fe20000041840 */
[----:B------:R-:W1:Y:S07]  /*c180*/  LDSM.16.MT88.4 R12, [R229+0x5000] ;  /* 0x00500000e50c783b */ /* 0x000e6e0000004200 */
[C---:B--2---:R-:W-:Y:S08]  /*c190*/  HMMA.16816.F32.BF16 R36, R4.reuse, R16, R36 ;  /* 0x000000100424723c */ /* 0x044ff00000041824 */
[C---:B------:R-:W-:Y:S08]  /*c1a0*/  HMMA.16816.F32.BF16 R16, R4.reuse, R18, R48 ;  /* 0x000000120410723c */ /* 0x040ff00000041830 */
[C---:B-1----:R-:W-:Y:S08]  /*c1b0*/  HMMA.16816.F32.BF16 R32, R4.reuse, R12, R32 ;  /* 0x0000000c0420723c */ /* 0x042ff00000041820 */
[----:B------:R-:W-:Y:S01]  /*c1c0*/  HMMA.16816.F32.BF16 R24, R4, R14, R24 ;  /* 0x0000000e0418723c */ /* 0x000fe20000041818 */
[----:B------:R1:W2:Y:S01]  /*c1d0*/  MUFU.EX2 R7, R2 ;  /* 0x0000000200077308 */ /* 0x0002a20000000800 */
[----:B------:R-:W-:Y:S01]  /*c1e0*/  LDSM.16.MT88.4 R12, [R229+0x5800] ;  /* 0x00580000e50c783b */ /* 0x000fe20000004200 */
[----:B-1----:R-:W-:Y:S01]  /*c1f0*/  FFMA.FTZ R2, R161, c[0x0][0x2d0], -R0 ;  /* 0x0000b400a1027a23 */ /* 0x002fe20000010800 */
[----:B--2---:R-:W-:-:S05]  /*c200*/  F2FP.BF16.PACK_AB R102, R7, R176 ;  /* 0x000000b00766723e */ /* 0x004fca00000010ff */
[----:B------:R1:W-:Y:S02]  /*c210*/  MUFU.EX2 R3, R2 ;  /* 0x0000000200037308 */ /* 0x0003e40000000800 */
[----:B-1----:R-:W-:-:S06]  /*c220*/  FFMA.FTZ R2, R149, c[0x0][0x2d0], -R0 ;  /* 0x0000b40095027a23 */ /* 0x002fcc0000010800 */
[----:B------:R1:W2:Y:S02]  /*c230*/  MUFU.EX2 R4, R2 ;  /* 0x0000000200047308 */ /* 0x0002a40000000800 */
[--C-:B-1----:R-:W-:Y:S01]  /*c240*/  FFMA.FTZ R2, R162, c[0x0][0x2d0], -R0.reuse ;  /* 0x0000b400a2027a23 */ /* 0x102fe20000010800 */
[----:B--2---:R-:W-:Y:S01]  /*c250*/  F2FP.BF16.PACK_AB R101, R4, R3 ;  /* 0x000000030465723e */ /* 0x004fe200000010ff */
[----:B------:R-:W-:-:S04]  /*c260*/  FFMA.FTZ R0, R150, c[0x0][0x2d0], -R0 ;  /* 0x0000b40096007a23 */ /* 0x000fc80000010800 */
[----:B------:R-:W-:Y:S08]  /*c270*/  MUFU.EX2 R6, R2 ;  /* 0x0000000200067308 */ /* 0x000ff00000000800 */
[----:B------:R-:W1:Y:S02]  /*c280*/  MUFU.EX2 R5, R0 ;  /* 0x0000000000057308 */ /* 0x000e640000000800 */
[----:B-1----:R-:W-:Y:S01]  /*c290*/  F2FP.BF16.PACK_AB R103, R5, R6 ;  /* 0x000000060567723e */ /* 0x002fe200000010ff */
[----:B------:R-:W-:-:S04]  /*c2a0*/  FADD.FTZ R0, R193, R192 ;  /* 0x000000c0c1007221 */ /* 0x000fc80000010000 */
[----:B------:R-:W-:Y:S02]  /*c2b0*/  FADD.FTZ R2, R191, R0 ;  /* 0x00000000bf027221 */ /* 0x000fe40000010000 */
        /* <DEDUP_REMOVED lines=8> */
[----:B------:R-:W-:Y:S02]  /*c340*/  FADD.FTZ R2, R198, R2 ;  /* 0x00000002c6027221 */ /* 0x000fe40000010000 */
[----:B------:R-:W-:Y:S02]  /*c350*/  FADD.FTZ R0, R179, R0 ;  /* 0x00000000b3007221 */ /* 0x000fe40000010000 */
[C---:B------:R-:W-:Y:S01]  /*c360*/  HMMA.16816.F32.BF16 R120, R100.reuse, R112, R120 ;  /* 0x000000706478723c */ /* 0x040fe20000041878 */
[----:B------:R-:W-:Y:S02]  /*c370*/  FADD.FTZ R2, R194, R2 ;  /* 0x00000002c2027221 */ /* 0x000fe40000010000 */
[----:B------:R-:W-:Y:S02]  /*c380*/  FADD.FTZ R0, R183, R0 ;  /* 0x00000000b7007221 */ /* 0x000fe40000010000 */
[----:B------:R-:W-:Y:S02]  /*c390*/  FADD.FTZ R2, R195, R2 ;  /* 0x00000002c3027221 */ /* 0x000fe40000010000 */
[----:B------:R-:W-:Y:S01]  /*c3a0*/  FADD.FTZ R0, R181, R0 ;  /* 0x00000000b5007221 */ /* 0x000fe20000010000 */
[----:B------:R-:W-:Y:S01]  /*c3b0*/  HMMA.16816.F32.BF16 R112, R100, R114, R52 ;  /* 0x000000726470723c */ /* 0x000fe20000041834 */
[----:B------:R-:W2:Y:S01]  /*c3c0*/  LDSM.16.MT88.4 R52, [R225+0x3800] ;  /* 0x00380000e134783b */ /* 0x000ea20000004200 */
        /* <DEDUP_REMOVED lines=9> */
[----:B------:R-:W3:Y:S01]  /*c460*/  LDSM.16.MT88.4 R60, [R160+0x3800] ;  /* 0x00380000a03c783b */ /* 0x000ee20000004200 */
[----:B------:R-:W-:-:S02]  /*c470*/  FADD.FTZ R0, R140, R0 ;  /* 0x000000008c007221 */ /* 0x000fc40000010000 */
[----:B------:R-:W-:Y:S02]  /*c480*/  FADD.FTZ R189, R189, R2 ;  /* 0x00000002bdbd7221 */ /* 0x000fe40000010000 */
[----:B------:R-:W-:Y:S02]  /*c490*/  FADD.FTZ R0, R142, R0 ;  /* 0x000000008e007221 */ /* 0x000fe40000010000 */
[----:B------:R-:W-:Y:S01]  /*c4a0*/  FADD.FTZ R189, R177, R189 ;  /* 0x000000bdb1bd7221 */ /* 0x000fe20000010000 */
[C---:B-1----:R-:W-:Y:S01]  /*c4b0*/  HMMA.16816.F32.BF16 R40, R100.reuse, R44, R72 ;  /* 0x0000002c6428723c */ /* 0x042fe20000041848 */
[----:B------:R-:W-:Y:S01]  /*c4c0*/  FADD.FTZ R2, R3, R0 ;  /* 0x0000000003027221 */ /* 0x000fe20000010000 */
[----:B------:R-:W-:Y:S01]  /*c4d0*/  IADD3 R0, R190, -0x3, RZ ;  /* 0xfffffffdbe007810 */ /* 0x000fe20007ffe0ff */
[----:B------:R-:W-:Y:S02]  /*c4e0*/  FADD.FTZ R189, R176, R189 ;  /* 0x000000bdb0bd7221 */ /* 0x000fe40000010000 */
[----:B------:R-:W-:Y:S01]  /*c4f0*/  FADD.FTZ R2, R4, R2 ;  /* 0x0000000204027221 */ /* 0x000fe20000010000 */
[----:B------:R-:W-:Y:S01]  /*c500*/  ISETP.GE.AND P0, PT, R0, R199, PT ;  /* 0x000000c70000720c */ /* 0x000fe20003f06270 */
[----:B------:R-:W-:Y:S01]  /*c510*/  FADD.FTZ R189, R7, R189 ;  /* 0x000000bd07bd7221 */ /* 0x000fe20000010000 */
[----:B------:R-:W-:Y:S01]  /*c520*/  HMMA.16816.F32.BF16 R44, R100, R46, R76 ;  /* 0x0000002e642c723c */ /* 0x000fe2000004184c */
[----:B------:R-:W1:Y:S01]  /*c530*/  LDSM.16.MT88.4 R76, [R159+0x5800] ;  /* 0x005800009f4c783b */ /* 0x000e620000004200 */
[----:B------:R-:W-:-:S04]  /*c540*/  FADD.FTZ R2, R6, R2 ;  /* 0x0000000206027221 */ /* 0x000fc80000010000 */
[----:B------:R-:W-:Y:S02]  /*c550*/  FADD.FTZ R198, R5, R2 ;  /* 0x0000000205c67221 */ /* 0x000fe40000010000 */
[C---:B--2---:R-:W-:Y:S08]  /*c560*/  HMMA.16816.F32.BF16 R48, R100.reuse, R52, R80 ;  /* 0x000000346430723c */ /* 0x044ff00000041850 */
[C---:B------:R-:W-:Y:S01]  /*c570*/  HMMA.16816.F32.BF16 R52, R100.reuse, R54, R84 ;  /* 0x000000366434723c */ /* 0x040fe20000041854 */
[----:B------:R-:W2:Y:S07]  /*c580*/  LDSM.16.MT88.4 R84, [R225+0x5800] ;  /* 0x00580000e154783b */ /* 0x000eae0000004200 */
[C---:B---3--:R-:W-:Y:S08]  /*c590*/  HMMA.16816.F32.BF16 R56, R100.reuse, R60, R88 ;  /* 0x0000003c6438723c */ /* 0x048ff00000041858 */
[C---:B------:R-:W-:Y:S08]  /*c5a0*/  HMMA.16816.F32.BF16 R128, R100.reuse, R108, R128 ;  /* 0x0000006c6480723c */ /* 0x040ff00000041880 */
[C---:B------:R-:W-:Y:S08]  /*c5b0*/  HMMA.16816.F32.BF16 R64, R100.reuse, R68, R172 ;  /* 0x000000446440723c */ /* 0x040ff000000418ac */
[C---:B-1----:R-:W-:Y:S08]  /*c5c0*/  HMMA.16816.F32.BF16 R72, R100.reuse, R76, R144 ;  /* 0x0000004c6448723c */ /* 0x042ff00000041890 */
[C---:B------:R-:W-:Y:S01]  /*c5d0*/  HMMA.16816.F32.BF16 R76, R100.reuse, R78, R92 ;  /* 0x0000004e644c723c */ /* 0x040fe2000004185c */
[----:B------:R-:W1:Y:S07]  /*c5e0*/  LDSM.16.MT88.4 R92, [R160+0x5800] ;  /* 0x00580000a05c783b */ /* 0x000e6e0000004200 */
[C---:B--2---:R-:W-:Y:S08]  /*c5f0*/  HMMA.16816.F32.BF16 R80, R100.reuse, R84, R96 ;  /* 0x000000546450723c */ /* 0x044ff00000041860 */
[C---:B------:R-:W-:Y:S08]  /*c600*/  HMMA.16816.F32.BF16 R108, R100.reuse, R110, R28 ;  /* 0x0000006e646c723c */ /* 0x040ff0000004181c */
[C---:B------:R-:W-:Y:S08]  /*c610*/  HMMA.16816.F32.BF16 R60, R100.reuse, R62, R168 ;  /* 0x0000003e643c723c */ /* 0x040ff000000418a8 */
[C---:B------:R-:W-:Y:S08]  /*c620*/  HMMA.16816.F32.BF16 R68, R100.reuse, R70, R164 ;  /* 0x000000466444723c */ /* 0x040ff000000418a4 */
[C---:B------:R-:W-:Y:S08]  /*c630*/  HMMA.16816.F32.BF16 R84, R100.reuse, R86, R20 ;  /* 0x000000566454723c */ /* 0x040ff00000041814 */
[C---:B-1----:R-:W-:Y:S08]  /*c640*/  HMMA.16816.F32.BF16 R88, R100.reuse, R92, R36 ;  /* 0x0000005c6458723c */ /* 0x042ff00000041824 */
[C---:B------:R-:W-:Y:S08]  /*c650*/  HMMA.16816.F32.BF16 R92, R100.reuse, R94, R16 ;  /* 0x0000005e645c723c */ /* 0x040ff00000041810 */
[C---:B------:R-:W-:Y:S08]  /*c660*/  HMMA.16816.F32.BF16 R96, R100.reuse, R12, R32 ;  /* 0x0000000c6460723c */ /* 0x040ff00000041820 */
[----:B------:R-:W-:Y:S01]  /*c670*/  HMMA.16816.F32.BF16 R100, R100, R14, R24 ;  /* 0x0000000e6464723c */ /* 0x000fe20000041818 */
[----:B------:R-:W-:Y:S07]  /*c680*/  @!UPT UIADD3 URZ, URZ, URZ, URZ ;  /* 0x0000003f3f3ff290 */ /* 0x000fee000fffe03f */
[----:B------:R-:W-:Y:S11]  /*c690*/  @!P0 BRA `(.L_x_1889) ;  /* 0x0000019000008947 */ /* 0x000ff60003800000 */
[----:B------:R-:W-:Y:S01]  /*c6a0*/  SHF.R.S32.HI R2, RZ, 0x1f, R0 ;  /* 0x0000001fff027819 */ /* 0x000fe20000011400 */
[----:B------:R-:W-:Y:S01]  /*c6b0*/  IMAD.WIDE.U32 R4, R0, c[0x0][0x1e0], RZ ;  /* 0x0000780000047a25 */ /* 0x000fe200078e00ff */
[----:B------:R-:W-:-:S02]  /*c6c0*/  ISETP.GE.AND P1, PT, R208, c[0x0][0x1d4], PT ;  /* 0x00007500d0007a0c */ /* 0x000fc40003f26270 */
[----:B------:R-:W-:Y:S01]  /*c6d0*/  LOP3.LUT P5, RZ, R213, 0x1, RZ, 0xc0, !PT ;  /* 0x00000001d5ff7812 */ /* 0x000fe200078ac0ff */
        /* <DEDUP_REMOVED lines=21> */
.L_x_1889:
[----:B------:R-:W-:Y:S05]  /*c830*/  BSYNC B0 ;  /* 0x0000000000007941 */ /* 0x000fea0003800000 */
.L_x_1888:
[----:B-1----:R-:W2:Y:S04]  /*c840*/  LDL R4, [R1+0x4] ;  /* 0x0000040001047983 */ /* 0x002ea80000100800 */
[----:B------:R-:W3:Y:S04]  /*c850*/  LDL R5, [R1+0x64] ;  /* 0x0000640001057983 */ /* 0x000ee80000100800 */
[----:B------:R-:W3:Y:S01]  /*c860*/  LDL R3, [R1+0x58] ;  /* 0x0000580001037983 */ /* 0x000ee20000100800 */
[----:B------:R-:W-:-:S02]  /*c870*/  ISETP.GE.AND P0, PT, R210, 0x1, PT ;  /* 0x00000001d200780c */ /* 0x000fc40003f06270 */
[----:B------:R-:W-:Y:S01]  /*c880*/  IADD3 R173, R190, -0x2, RZ ;  /* 0xfffffffebead7810 */ /* 0x000fe20007ffe0ff */
[----:B------:R-:W0:Y:S01]  /*c890*/  LDGDEPBAR ;  /* 0x00000000000079af */ /* 0x000e220000000000 */
[----:B--2---:R-:W-:-:S04]  /*c8a0*/  IMAD.SHL.U32 R4, R4, 0x80, RZ ;  /* 0x0000008004047824 */ /* 0x004fc800078e00ff */
[----:B------:R-:W-:-:S04]  /*c8b0*/  @P6 IMAD.HI.U32 R2, R4, c[0x0][0x2c8], RZ ;  /* 0x0000b20004026a27 */ /* 0x000fc800078e00ff */
[----:B------:R-:W-:Y:S01]  /*c8c0*/  IMAD.MOV.U32 R0, RZ, RZ, R4 ;  /* 0x000000ffff007224 */ /* 0x000fe200078e0004 */
[----:B------:R-:W-:-:S04]  /*c8d0*/  @P6 SHF.R.U32.HI R0, RZ, c[0x0][0x2cc], R2 ;  /* 0x0000b300ff006a19 */ /* 0x000fc80000011602 */
[----:B---3--:R-:W-:-:S04]  /*c8e0*/  IADD3 R2, -R3, R5, R0 ;  /* 0x0000000503027210 */ /* 0x008fc80007ffe100 */
        /* <DEDUP_REMOVED lines=12> */
.L_x_1892:
[----:B------:R-:W-:-:S13]  /*c9b0*/  ISETP.NE.AND P0, PT, R210, 0x1, PT ;  /* 0x00000001d200780c */ /* 0x000fda0003f05270 */
[----:B------:R-:W-:-:S05]  /*c9c0*/  @P0 IMAD.HI.U32 R2, R3, c[0x0][0x330], RZ ;  /* 0x0000cc0003020a27 */ /* 0x000fca00078e00ff */
[----:B------:R-:W-:Y:S02]  /*c9d0*/  @P0 SHF.R.U32.HI R3, RZ, c[0x0][0x334], R2 ;  /* 0x0000cd00ff030a19 */ /* 0x000fe40000011602 */
.L_x_1893:
[----:B------:R-:W-:Y:S05]  /*c9e0*/  BSYNC B0 ;  /* 0x0000000000007941 */ /* 0x000fea0003800000 */
.L_x_1891:
[----:B------:R-:W-:-:S05]  /*c9f0*/  IMAD R3, R3, R210, c[0x0][0x32c] ;  /* 0x0000cb0003037624 */ /* 0x000fca00078e02d2 */
[----:B------:R-:W-:-:S04]  /*ca00*/  IMNMX R0, R0, R3, PT ;  /* 0x0000000300007217 */ /* 0x000fc80003800200 */
.L_x_1890:
        /* <DEDUP_REMOVED lines=8> */
[----:B------:R-:W-:Y:S01]  /*ca90*/  IADD3 R197, P3, R204, 0x40, RZ ;  /* 0x00000040ccc57810 */ /* 0x000fe20007f7e0ff */
[----:B------:R-:W-:Y:S01]  /*caa0*/  IMAD.MOV.U32 R180, RZ, RZ, RZ ;  /* 0x000000ffffb47224 */ /* 0x000fe200078e00ff */
[----:B------:R-:W-:Y:S01]  /*cab0*/  IADD3 R193, P1, R202, 0x40, RZ ;  /* 0x00000040cac17810 */ /* 0x000fe20007f3e0ff */
[----:B------:R-:W-:Y:S01]  /*cac0*/  IMAD.MOV.U32 R150, RZ, RZ, 0x1 ;  /* 0x00000001ff967424 */ /* 0x000fe200078e00ff */
[----:B------:R-:W-:Y:S01]  /*cad0*/  IADD3 R195, P2, R204, 0x80, RZ ;  /* 0x00000080ccc37810 */ /* 0x000fe20007f5e0ff */
[----:B------:R-:W-:Y:S01]  /*cae0*/  IMAD.X R196, RZ, RZ, R206, P3 ;  /* 0x000000ffffc47224 */ /* 0x000fe200018e06ce */
[----:B------:R-:W-:Y:S01]  /*caf0*/  IADD3 R191, P0, R202, 0x80, RZ ;  /* 0x00000080cabf7810 */ /* 0x000fe20007f1e0ff */
[----:B------:R-:W-:Y:S01]  /*cb00*/  IMAD.X R192, RZ, RZ, R201, P1 ;  /* 0x000000ffffc07224 */ /* 0x000fe200008e06c9 */
[----:B------:R-:W-:Y:S02]  /*cb10*/  IADD3.X R194, RZ, R206, RZ, P2, !PT ;  /* 0x000000ceffc27210 */ /* 0x000fe400017fe4ff */
[----:B------:R-:W-:-:S02]  /*cb20*/  IADD3.X R190, RZ, R201, RZ, P0, !PT ;  /* 0x000000c9ffbe7210 */ /* 0x000fc400007fe4ff */
.L_x_1903:
[----:B------:R-:W-:Y:S04]  /*cb30*/  DEPBAR.LE SB0, 0x2 ;  /* 0x000080800000791a */ /* 0x000fe80000000000 */
[----:B------:R-:W-:Y:S01]  /*cb40*/  WARPSYNC 0xffffffff ;  /* 0xffffffff00007948 */ /* 0x000fe20003800000 */
[----:B------:R-:W-:Y:S01]  /*cb50*/  BAR.SYNC.DEFER_BLOCKING 0x0 ;  /* 0x0000000000007b1d */ /* 0x000fe20000010000 */
[----:B------:R-:W-:Y:S01]  /*cb60*/  IMAD R149, R150, 0x6000, RZ ;  /* 0x0000600096957824 */ /* 0x000fe200078e02ff */
[----:B------:R-:W-:Y:S01]  /*cb70*/  ISETP.GE.AND P0, PT, R199, R173, PT ;  /* 0x000000adc700720c */ /* 0x000fe20003f06270 */
[----:B------:R-:W-:Y:S01]  /*cb80*/  IMAD.MOV.U32 R176, RZ, RZ, c[0x0][0x32c] ;  /* 0x0000cb00ffb07624 */ /* 0x000fe200078e00ff */
[----:B------:R-:W-:Y:S01]  /*cb90*/  LOP3.LUT P5, RZ, R213, 0x1, RZ, 0xc0, !PT ;  /* 0x00000001d5ff7812 */ /* 0x000fe200078ac0ff */
[----:B------:R-:W-:Y:S03]  /*cba0*/  IMAD.IADD R0, R158, 0x1, R149 ;  /* 0x000000019e007824 */ /* 0x000fe600078e0295 */
[----:B------:R-:W-:Y:S01]  /*cbb0*/  ISETP.GE.AND P6, PT, R176, 0x1, PT ;  /* 0x00000001b000780c */ /* 0x000fe20003fc6270 */
[----:B------:R-:W-:Y:S04]  /*cbc0*/  IMAD.IADD R2, R156, 0x1, R0 ;  /* 0x000000019c027824 */ /* 0x000fe800078e0200 */
[----:B------:R-:W-:Y:S02]  /*cbd0*/  IMAD.IADD R148, R151, 0x1, R2 ;  /* 0x0000000197947824 */ /* 0x000fe400078e0202 */
[----:B------:R-:W-:Y:S02]  /*cbe0*/  @!P0 IADD3 R3, R173, -0x1, RZ ;  /* 0xffffffffad038810 */ /* 0x000fe40007ffe0ff */
[----:B------:R-:W-:Y:S02]  /*cbf0*/  @!P0 ISETP.GE.AND P4, PT, R208, c[0x0][0x1d4], PT ;  /* 0x00007500d0008a0c */ /* 0x000fe40003f86270 */
[----:B------:R-:W-:Y:S02]  /*cc00*/  @!P0 SHF.R.S32.HI R8, RZ, 0x1f, R3 ;  /* 0x0000001fff088819 */ /* 0x000fe40000011403 */
[----:B------:R-:W-:Y:S01]  /*cc10*/  @!P0 ISETP.GE.AND P3, PT, R212, c[0x0][0x1d4], PT ;  /* 0x00007500d4008a0c */ /* 0x000fe20003f66270 */
[----:B------:R-:W-:Y:S02]  /*cc20*/  LDSM.16.M88.4 R36, [R152] ;  /* 0x000000009824783b */ /* 0x000fe40000000200 */
[----:B------:R-:W-:Y:S04]  /*cc30*/  @!P0 IMAD R8, R8, c[0x0][0x208], RZ ;  /* 0x0000820008088a24 */ /* 0x000fe800078e02ff */
[C---:B------:R-:W-:Y:S01]  /*cc40*/  @!P0 IMAD R8, R3.reuse, c[0x0][0x20c], R8 ;  /* 0x0000830003088a24 */ /* 0x040fe200078e0208 */
[----:B------:R-:W1:Y:S06]  /*cc50*/  LDSM.16.M88.4 R12, [R0] ;  /* 0x00000000000c783b */ /* 0x000e6c0000000200 */
[----:B------:R-:W2:Y:S06]  /*cc60*/  LDSM.16.M88.4 R20, [R0+0x800] ;  /* 0x000800000014783b */ /* 0x000eac0000000200 */
[----:B------:R-:W3:Y:S06]  /*cc70*/  LDSM.16.M88.4 R28, [R0+0x1000] ;  /* 0x00100000001c783b */ /* 0x000eec0000000200 */
[----:B------:R-:W4:Y:S06]  /*cc80*/  LDSM.16.M88.4 R140, [R0+0x1800] ;  /* 0x00180000008c783b */ /* 0x000f2c0000000200 */
[----:B------:R-:W-:Y:S01]  /*cc90*/  LDSM.16.M88.4 R144, [R153] ;  /* 0x000000009990783b */ /* 0x000fe20000000200 */
[C---:B-1----:R-:W-:Y:S08]  /*cca0*/  HMMA.16816.F32.BF16 R4, R36.reuse, R12, RZ ;  /* 0x0000000c2404723c */ /* 0x042ff000000418ff */
[C---:B------:R-:W-:Y:S08]  /*ccb0*/  HMMA.16816.F32.BF16 R12, R36.reuse, R14, RZ ;  /* 0x0000000e240c723c */ /* 0x040ff000000418ff */
[C---:B--2---:R-:W-:Y:S08]  /*ccc0*/  HMMA.16816.F32.BF16 R16, R36.reuse, R20, RZ ;  /* 0x000000142410723c */ /* 0x044ff000000418ff */
[C---:B------:R-:W-:Y:S08]  /*ccd0*/  HMMA.16816.F32.BF16 R20, R36.reuse, R22, RZ ;  /* 0x000000162414723c */ /* 0x040ff000000418ff */
[C---:B---3--:R-:W-:Y:S08]  /*cce0*/  HMMA.16816.F32.BF16 R24, R36.reuse, R28, RZ ;  /* 0x0000001c2418723c */ /* 0x048ff000000418ff */
[C---:B------:R-:W-:Y:S08]  /*ccf0*/  HMMA.16816.F32.BF16 R28, R36.reuse, R30, RZ ;  /* 0x0000001e241c723c */ /* 0x040ff000000418ff */
[C---:B----4-:R-:W-:Y:S08]  /*cd00*/  HMMA.16816.F32.BF16 R32, R36.reuse, R140, RZ ;  /* 0x0000008c2420723c */ /* 0x050ff000000418ff */
[----:B------:R-:W-:Y:S01]  /*cd10*/  HMMA.16816.F32.BF16 R36, R36, R142, RZ ;  /* 0x0000008e2424723c */ /* 0x000fe200000418ff */
[----:B------:R-:W1:Y:S07]  /*cd20*/  LDSM.16.M88.4 R140, [R2] ;  /* 0x00000000028c783b */ /* 0x000e6e0000000200 */
        /* <DEDUP_REMOVED lines=9> */
[C---:B-1----:R-:W-:Y:S07]  /*cdc0*/  HMMA.16816.F32.BF16 R32, R144.reuse, R140, R32 ;  /* 0x0000008c9020723c */ /* 0x042fee0000041820 */
[----:B------:R-:W-:Y:S01]  /*cdd0*/  @!P0 IMAD.WIDE.U32 R140, R3, c[0x0][0x208], RZ ;  /* 0x00008200038c8a25 */ /* 0x000fe200078e00ff */
[----:B------:R-:W-:Y:S04]  /*cde0*/  HMMA.16816.F32.BF16 R36, R144, R142, R36 ;  /* 0x0000008e9024723c */ /* 0x000fe80000041824 */
[----:B------:R-:W-:Y:S03]  /*cdf0*/  @!P0 IADD3 R3, R141, R8, RZ ;  /* 0x000000088d038210 */ /* 0x000fe60007ffe0ff */
[----:B------:R-:W-:Y:S01]  /*ce00*/  @!P0 IMAD.MOV.U32 R146, RZ, RZ, c[0x0][0x208] ;  /* 0x00008200ff928624 */ /* 0x000fe200078e00ff */
[C---:B------:R-:W-:Y:S01]  /*ce10*/  @!P0 SHF.L.U64.HI R3, R140.reuse, 0x6, R3 ;  /* 0x000000068c038819 */ /* 0x040fe20000010203 */
[----:B------:R-:W-:Y:S03]  /*ce20*/  @!P0 IMAD.SHL.U32 R140, R140, 0x40, RZ ;  /* 0x000000408c8c8824 */ /* 0x000fe600078e00ff */
[----:B------:R-:W-:Y:S02]  /*ce30*/  @!P0 IMAD.MOV.U32 R147, RZ, RZ, c[0x0][0x20c] ;  /* 0x00008300ff938624 */ /* 0x000fe400078e00ff */
[----:B------:R-:W-:Y:S04]  /*ce40*/  @!P0 IADD3 R8, P2, R140, R204, RZ ;  /* 0x000000cc8c088210 */ /* 0x000fe80007f5e0ff */
[C---:B------:R-:W-:Y:S02]  /*ce50*/  @!P0 LEA R142, P1, R8.reuse, c[0x0][0x1f8], 0x1 ;  /* 0x00007e00088e8a11 */ /* 0x040fe400078208ff */
[----:B------:R-:W-:Y:S04]  /*ce60*/  @!P0 IADD3.X R141, R3, R206, RZ, P2, !PT ;  /* 0x000000ce038d8210 */ /* 0x000fe800017fe4ff */
[----:B------:R-:W-:Y:S01]  /*ce70*/  @!P0 LEA.HI.X R143, R8, c[0x0][0x1fc], R141, 0x1, P1 ;  /* 0x00007f00088f8a11 */ /* 0x000fe200008f0c8d */
[----:B------:R-:W-:Y:S01]  /*ce80*/  @!P0 IMAD R8, R180, 0x6000, R10 ;  /* 0x00006000b4088824 */ /* 0x000fe200078e020a */
[----:B------:R-:W-:Y:S04]  /*ce90*/  @!P0 IADD3 R141, P1, R140, R197, RZ ;  /* 0x000000c58c8d8210 */ /* 0x000fe80007f3e0ff */
[----:B------:R-:W-:Y:S01]  /*cea0*/  @!PT LDS RZ, [RZ] ;  /* 0x00000000fffff984 */ /* 0x000fe20000000800 */
[----:B------:R-:W-:Y:S01]  /*ceb0*/  @!PT LDS RZ, [RZ] ;  /* 0x00000000fffff984 */ /* 0x000fe20000000800 */
[----:B------:R-:W-:Y:S01]  /*cec0*/  @!PT LDS RZ, [RZ] ;  /* 0x00000000fffff984 */ /* 0x000fe20000000800 */
[----:B------:R1:W-:Y:S01]  /*ced0*/  @!P0 LDGSTS.E.BYPASS.LTC128B.128 [R8], [R142.64], !P4 ;  /* 0x000000008e088fae */ /* 0x0003e2000e101d4e */
[----:B------:R-:W-:Y:S02]  /*cee0*/  @!P0 LEA R144, P2, R141, c[0x0][0x1f8], 0x1 ;  /* 0x00007e008d908a11 */ /* 0x000fe400078408ff */
[----:B-1----:R-:W-:Y:S02]  /*cef0*/  @!P0 IADD3.X R143, R3, R196, RZ, P1, !PT ;  /* 0x000000c4038f8210 */ /* 0x002fe40000ffe4ff */
[----:B------:R-:W-:Y:S02]  /*cf00*/  @!P0 LEA R142, P1, R146, R140, 0x5 ;  /* 0x0000008c928e8211 */ /* 0x000fe400078228ff */
[----:B------:R-:W-:Y:S02]  /*cf10*/  @!P0 LEA.HI.X R145, R141, c[0x0][0x1fc], R143, 0x1, P2 ;  /* 0x00007f008d918a11 */ /* 0x000fe400010f0c8f */
[----:B------:R-:W-:Y:S02]  /*cf20*/  @!P0 IADD3 R140, P2, R140, R195, RZ ;  /* 0x000000c38c8c8210 */ /* 0x000fe40007f5e0ff */
[----:B------:R-:W-:Y:S01]  /*cf30*/  @!P0 LEA.HI.X R141, R146, R3, R147, 0x5, P1 ;  /* 0x00000003928d8211 */ /* 0x000fe200008f2c93 */
[----:B------:R1:W-:Y:S01]  /*cf40*/  @!P0 LDGSTS.E.BYPASS.LTC128B.128 [R8+0x2000], [R144.64], !P3 ;  /* 0x0200000090088fae */ /* 0x0003e2000d901d4e */
[----:B------:R-:W-:Y:S02]  /*cf50*/  @!P0 IADD3.X R3, R3, R194, RZ, P2, !PT ;  /* 0x000000c203038210 */ /* 0x000fe400017fe4ff */
[----:B------:R-:W-:Y:S05]  /*cf60*/  @!P0 IADD3 R143, P1, R142, R204, RZ ;  /* 0x000000cc8e8f8210 */ /* 0x000fea0007f3e0ff */
[----:B------:R-:W-:Y:S01]  /*cf70*/  @!P0 IMAD.X R147, R141, 0x1, R206, P1 ;  /* 0x000000018d938824 */ /* 0x000fe200008e06ce */
[C---:B------:R-:W-:Y:S04]  /*cf80*/  @!P0 LEA R146, P1, R143.reuse, c[0x0][0x1f8], 0x1 ;  /* 0x00007e008f928a11 */ /* 0x040fe800078208ff */
[----:B------:R-:W-:Y:S02]  /*cf90*/  @!P0 LEA.HI.X R147, R143, c[0x0][0x1fc], R147, 0x1, P1 ;  /* 0x00007f008f938a11 */ /* 0x000fe400008f0c93 */
[C---:B-1----:R-:W-:Y:S04]  /*cfa0*/  @!P0 LEA R144, P2, R140.reuse, c[0x0][0x1f8], 0x1 ;  /* 0x00007e008c908a11 */ /* 0x042fe800078408ff */
[----:B------:R-:W-:Y:S02]  /*cfb0*/  @!P0 LEA.HI.X R145, R140, c[0x0][0x1fc], R3, 0x1, P2 ;  /* 0x00007f008c918a11 */ /* 0x000fe400010f0c03 */
[C---:B------:R-:W-:Y:S02]  /*cfc0*/  @!P0 IADD3 R143, P2, R142.reuse, R197, RZ ;  /* 0x000000c58e8f8210 */ /* 0x040fe40007f5e0ff */
[----:B------:R-:W-:Y:S01]  /*cfd0*/  @!P0 IADD3 R3, P1, R142, R195, RZ ;  /* 0x000000c38e038210 */ /* 0x000fe20007f3e0ff */
[----:B------:R1:W-:Y:S06]  /*cfe0*/  @!P0 LDGSTS.E.BYPASS.LTC128B.128 [R8+0x4000], [R144.64], !P5 ;  /* 0x0400000090088fae */ /* 0x0003ec000e901d4e */
[----:B------:R2:W-:Y:S01]  /*cff0*/  @!P0 LDGSTS.E.BYPASS.LTC128B.128 [R8+0x1000], [R146.64], !P4 ;  /* 0x0100000092088fae */ /* 0x0005e2000e101d4e */
[C---:B-1----:R-:W-:Y:S01]  /*d000*/  @!P0 IADD3.X R144, R141.reuse, R196, RZ, P2, !PT ;  /* 0x000000c48d908210 */ /* 0x042fe200017fe4ff */
[----:B------:R-:W-:Y:S01]  /*d010*/  @!P0 IMAD.X R141, R141, 0x1, R194, P1 ;  /* 0x000000018d8d8824 */ /* 0x000fe200008e06c2 */
[----:B------:R-:W-:Y:S02]  /*d020*/  @!P0 LEA R142, P2, R143, c[0x0][0x1f8], 0x1 ;  /* 0x00007e008f8e8a11 */ /* 0x000fe400078408ff */
[----:B------:R-:W-:Y:S02]  /*d030*/  @!P0 LEA R140, P1, R3, c[0x0][0x1f8], 0x1 ;  /* 0x00007e00038c8a11 */ /* 0x000fe400078208ff */
[----:B------:R-:W-:Y:S02]  /*d040*/  @!P0 LEA.HI.X R143, R143, c[0x0][0x1fc], R144, 0x1, P2 ;  /* 0x00007f008f8f8a11 */ /* 0x000fe400010f0c90 */
[----:B------:R-:W-:Y:S02]  /*d050*/  @!P0 LEA.HI.X R141, R3, c[0x0][0x1fc], R141, 0x1, P1 ;  /* 0x00007f00038d8a11 */ /* 0x000fe400008f0c8d */
[-C--:B------:R-:W-:Y:S01]  /*d060*/  IADD3 R3, R151, R0.reuse, RZ ;  /* 0x0000000097037210 */ /* 0x080fe20007ffe0ff */
[----:B------:R1:W-:Y:S06]  /*d070*/  @!P0 LDGSTS.E.BYPASS.LTC128B.128 [R8+0x3000], [R142.64], !P3 ;  /* 0x030000008e088fae */ /* 0x0003ec000d901d4e */
[----:B------:R1:W-:Y:S06]  /*d080*/  @!P0 LDGSTS.E.BYPASS.LTC128B.128 [R8+0x5000], [R140.64], !P5 ;  /* 0x050000008c088fae */ /* 0x0003ec000e901d4e */
[----:B--2---:R-:W-:Y:S06]  /*d090*/  LDSM.16.M88.4 R144, [R3] ;  /* 0x000000000390783b */ /* 0x004fec0000000200 */
[----:B------:R-:W0:Y:S06]  /*d0a0*/  LDGDEPBAR ;  /* 0x00000000000079af */ /* 0x000e2c0000000000 */
[----:B-1----:R-:W1:Y:S01]  /*d0b0*/  LDSM.16.M88.4 R140, [R155] ;  /* 0x000000009b8c783b */ /* 0x002e620000000200 */
[----:B------:R-:W-:Y:S01]  /*d0c0*/  IADD3 R8, R156, R0, R151 ;  /* 0x000000009c087210 */ /* 0x000fe20007ffe097 */
        /* <DEDUP_REMOVED lines=11> */
[----:B------:R-:W-:Y:S06]  /*d180*/  LDSM.16.M88.4 R140, [R154] ;  /* 0x000000009a8c783b */ /* 0x000fec0000000200 */
[----:B------:R-:W1:Y:S02]  /*d190*/  LDSM.16.M88.4 R144, [R148] ;  /* 0x000000009490783b */ /* 0x000e640000000200 */
        /* <DEDUP_REMOVED lines=11> */
[----:B------:R-:W-:Y:S06]  /*d250*/  LDSM.16.M88.4 R140, [R152+0x4000] ;  /* 0x00400000988c783b */ /* 0x000fec0000000200 */
[----:B------:R-:W1:Y:S02]  /*d260*/  LDSM.16.M88.4 R144, [R0+0x2000] ;  /* 0x002000000090783b */ /* 0x000e640000000200 */
        /* <DEDUP_REMOVED lines=60> */
[----:B------:R1:W2:Y:S06]  /*d630*/  LDSM.16.M88.4 R144, [R0+0x5800] ;  /* 0x005800000090783b */ /* 0x0002ac0000000200 */
[----:B-1----:R-:W3:Y:S01]  /*d640*/  LDL R0, [R1+0x4] ;  /* 0x0000040001007983 */ /* 0x002ee20000100800 */
[C---:B--2---:R-:W-:Y:S08]  /*d650*/  HMMA.16816.F32.BF16 R32, R140.reuse, R144, R32 ;  /* 0x000000908c20723c */ /* 0x044ff00000041820 */
        /* <DEDUP_REMOVED lines=11> */
[----:B------:R1:W2:Y:S03]  /*d710*/  LDSM.16.M88.4 R144, [R2+0x5800] ;  /* 0x005800000290783b */ /* 0x0002a60000000200 */
[----:B-1----:R-:W-:Y:S04]  /*d720*/  MOV R2, 0x1 ;  /* 0x0000000100027802 */ /* 0x002fe80000000f00 */
[----:B------:R-:W-:Y:S04]  /*d730*/  ISETP.NE.AND P0, PT, R2, c[0x0][0x2c4], PT ;  /* 0x0000b10002007a0c */ /* 0x000fe80003f05270 */
[----:B------:R-:W-:Y:S01]  /*d740*/  IADD3 R2, R180, 0x1, RZ ;  /* 0x00000001b4027810 */ /* 0x000fe20007ffe0ff */
        /* <DEDUP_REMOVED lines=19> */
[----:B------:R-:W1:Y:S11]  /*d880*/  LDSM.16.M88.4 R144, [R8+0x4800] ;  /* 0x004800000890783b */ /* 0x000e760000000200 */
[----:B------:R-:W-:Y:S04]  /*d890*/  @!UPT UIADD3 URZ, URZ, URZ, URZ ;  /* 0x0000003f3f3ff290 */ /* 0x000fe8000fffe03f */
[----:B------:R-:W-:Y:S02]  /*d8a0*/  FMUL.FTZ R4, R4, c[0x0][0x320] ;  /* 0x0000c80004047a20 */ /* 0x000fe40000410000 */
[----:B------:R-:W-:Y:S02]  /*d8b0*/  FMUL.FTZ R5, R5, c[0x0][0x320] ;  /* 0x0000c80005057a20 */ /* 0x000fe40000410000 */
[----:B------:R-:W2:Y:S01]  /*d8c0*/  MUFU.TANH R162, R4 ;  /* 0x0000000400a27308 */ /* 0x000ea20000002400 */
[----:B------:R-:W-:Y:S02]  /*d8d0*/  FMUL.FTZ R6, R6, c[0x0][0x320] ;  /* 0x0000c80006067a20 */ /* 0x000fe40000410000 */
[----:B------:R-:W-:Y:S02]  /*d8e0*/  FMUL.FTZ R7, R7, c[0x0][0x320] ;  /* 0x0000c80007077a20 */ /* 0x000fe40000410000 */
[----:B------:R-:W-:Y:S02]  /*d8f0*/  FMUL.FTZ R12, R12, c[0x0][0x320] ;  /* 0x0000c8000c0c7a20 */ /* 0x000fe40000410000 */
[----:B------:R-:W-:Y:S02]  /*d900*/  FMUL.FTZ R13, R13, c[0x0][0x320] ;  /* 0x0000c8000d0d7a20 */ /* 0x000fe40000410000 */
[----:B------:R-:W-:Y:S01]  /*d910*/  FMUL.FTZ R14, R14, c[0x0][0x320] ;  /* 0x0000c8000e0e7a20 */ /* 0x000fe20000410000 */
[----:B------:R-:W4:Y:S01]  /*d920*/  MUFU.TANH R161, R5 ;  /* 0x0000000500a17308 */ /* 0x000f220000002400 */
[----:B------:R-:W-:Y:S09]  /*d930*/  FMUL.FTZ R15, R15, c[0x0][0x320] ;  /* 0x0000c8000f0f7a20 */ /* 0x000ff20000410000 */
[----:B------:R-:W2:Y:S01]  /*d940*/  MUFU.TANH R175, R6 ;  /* 0x0000000600af7308 */ /* 0x000ea20000002400 */
[C---:B-1----:R-:W-:Y:S08]  /*d950*/  HMMA.16816.F32.BF16 R16, R140.reuse, R144, R16 ;  /* 0x000000908c10723c */ /* 0x042ff00000041810 */
[C---:B------:R-:W-:Y:S01]  /*d960*/  HMMA.16816.F32.BF16 R20, R140.reuse, R146, R20 ;  /* 0x000000928c14723c */ /* 0x040fe20000041814 */
[----:B------:R1:W1:Y:S10]  /*d970*/  MUFU.TANH R174, R7 ;  /* 0x0000000700ae7308 */ /* 0x0002740000002400 */
[----:B------:R-:W2:Y:S05]  /*d980*/  MUFU.TANH R148, R12 ;  /* 0x0000000c00947308 */ /* 0x000eaa0000002400 */
[----:B------:R-:W-:Y:S02]  /*d990*/  FMUL.FTZ R16, R16, c[0x0][0x320] ;  /* 0x0000c80010107a20 */ /* 0x000fe40000410000 */
[----:B------:R-:W-:Y:S02]  /*d9a0*/  FMUL.FTZ R17, R17, c[0x0][0x320] ;  /* 0x0000c80011117a20 */ /* 0x000fe40000410000 */
[----:B------:R-:W-:Y:S01]  /*d9b0*/  FMUL.FTZ R18, R18, c[0x0][0x320] ;  /* 0x0000c80012127a20 */ /* 0x000fe20000410000 */
[----:B------:R-:W2:Y:S01]  /*d9c0*/  MUFU.TANH R147, R13 ;  /* 0x0000000d00937308 */ /* 0x000ea20000002400 */
[----:B------:R-:W-:Y:S02]  /*d9d0*/  FMUL.FTZ R19, R19, c[0x0][0x320] ;  /* 0x0000c80013137a20 */ /* 0x000fe40000410000 */
[----:B------:R-:W-:Y:S01]  /*d9e0*/  FMUL.FTZ R20, R20, c[0x0][0x320] ;  /* 0x0000c80014147a20 */ /* 0x000fe20000410000 */
[----:B-1----:R-:W1:Y:S01]  /*d9f0*/  LDSM.16.M88.4 R4, [R8+0x5000] ;  /* 0x005000000804783b */ /* 0x002e620000000200 */
[----:B------:R-:W-:Y:S02]  /*da00*/  FMUL.FTZ R22, R22, c[0x0][0x320] ;  /* 0x0000c80016167a20 */ /* 0x000fe40000410000 */
[----:B------:R-:W-:Y:S03]  /*da10*/  FMUL.FTZ R23, R23, c[0x0][0x320] ;  /* 0x0000c80017177a20 */ /* 0x000fe60000410000 */
[----:B------:R-:W1:Y:S10]  /*da20*/  MUFU.TANH R172, R14 ;  /* 0x0000000e00ac7308 */ /* 0x000e740000002400 */
[----:B------:R5:W1:Y:S10]  /*da30*/  MUFU.TANH R171, R15 ;  /* 0x0000000f00ab7308 */ /* 0x000a740000002400 */
[----:B------:R-:W2:Y:S10]  /*da40*/  MUFU.TANH R146, R16 ;  /* 0x0000001000927308 */ /* 0x000eb40000002400 */
[----:B------:R-:W2:Y:S01]  /*da50*/  MUFU.TANH R145, R17 ;  /* 0x0000001100917308 */ /* 0x000ea20000002400 */
[----:B-----5:R-:W5:Y:S01]  /*da60*/  LDSM.16.M88.4 R12, [R8+0x5800] ;  /* 0x00580000080c783b */ /* 0x020f620000000200 */
[C---:B-1----:R-:W-:Y:S08]  /*da70*/  HMMA.16816.F32.BF16 R24, R140.reuse, R4, R24 ;  /* 0x000000048c18723c */ /* 0x042ff00000041818 */
[----:B------:R1:W1:Y:S01]  /*da80*/  MUFU.TANH R170, R18 ;  /* 0x0000001200aa7308 */ /* 0x0002620000002400 */
[----:B---3--:R-:W-:Y:S01]  /*da90*/  IMAD R4, R0, 0x80, R217 ;  /* 0x0000008000047824 */ /* 0x008fe200078e02d9 */
[C---:B------:R-:W-:Y:S04]  /*daa0*/  HMMA.16816.F32.BF16 R28, R140.reuse, R6, R28 ;  /* 0x000000068c1c723c */ /* 0x040fe8000004181c */
[----:B------:R-:W-:Y:S04]  /*dab0*/  IADD3 R4, R215, R4, R216 ;  /* 0x00000004d7047210 */ /* 0x000fe80007ffe0d8 */
[----:B------:R3:W2:Y:S01]  /*dac0*/  MUFU.TANH R169, R19 ;  /* 0x0000001300a97308 */ /* 0x0006a20000002400 */
[----:B------:R-:W-:Y:S03]  /*dad0*/  SHF.L.U32 R7, R173, 0x6, RZ ;  /* 0x00000006ad077819 */ /* 0x000fe600000006ff */
[----:B------:R-:W-:Y:S05]  /*dae0*/  @P0 IMAD.HI.U32 R0, R4, c[0x0][0x2c8], RZ ;  /* 0x0000b20004000a27 */ /* 0x000fea00078e00ff */
[----:B------:R-:W-:Y:S01]  /*daf0*/  @P0 SHF.R.U32.HI R4, RZ, c[0x0][0x2cc], R0 ;  /* 0x0000b300ff040a19 */ /* 0x000fe20000011600 */
[----:B------:R-:W-:Y:S01]  /*db00*/  FMUL.FTZ R27, R27, c[0x0][0x320] ;  /* 0x0000c8001b1b7a20 */ /* 0x000fe20000410000 */
[----:B------:R2:W2:Y:S01]  /*db10*/  MUFU.TANH R144, R20 ;  /* 0x0000001400907308 */ /* 0x0004a20000002400 */
[----:B------:R-:W-:Y:S02]  /*db20*/  FMUL.FTZ R26, R26, c[0x0][0x320] ;  /* 0x0000c8001a1a7a20 */ /* 0x000fe40000410000 */
[----:B------:R-:W2:Y:S01]  /*db30*/  SHFL.IDX PT, R3, R4, RZ, 0x1c1f ;  /* 0x001c1fff04037589 */ /* 0x000ea200000e0000 */
[----:B------:R-:W-:Y:S01]  /*db40*/  IADD3 R0, -R200, 0x1, -R7 ;  /* 0x00000001c8007810 */ /* 0x000fe20007ffe907 */
[----:B-1----:R-:W-:Y:S01]  /*db50*/  FMUL.FTZ R18, R25, c[0x0][0x320] ;  /* 0x0000c80019127a20 */ /* 0x002fe20000410000 */
[----:B------:R-:W-:Y:S01]  /*db60*/  ISETP.GE.AND P0, PT, R180, 0x1, PT ;  /* 0x00000001b400780c */ /* 0x000fe20003f06270 */
[----:B------:R-:W-:Y:S01]  /*db70*/  FMUL.FTZ R30, R30, c[0x0][0x320] ;  /* 0x0000c8001e1e7a20 */ /* 0x000fe20000410000 */
[----:B------:R-:W-:Y:S01]  /*db80*/  IADD3 R0, -R207, R0, R211 ;  /* 0x00000000cf007210 */ /* 0x000fe20007ffe1d3 */
[----:B------:R-:W-:Y:S01]  /*db90*/  FMUL.FTZ R31, R31, c[0x0][0x320] ;  /* 0x0000c8001f1f7a20 */ /* 0x000fe20000410000 */
[----:B------:R1:W1:Y:S01]  /*dba0*/  MUFU.TANH R165, R27 ;  /* 0x0000001b00a57308 */ /* 0x0002620000002400 */
[----:B------:R-:W-:Y:S01]  /*dbb0*/  FMUL.FTZ R17, R28, c[0x0][0x320] ;  /* 0x0000c8001c117a20 */ /* 0x000fe20000410000 */
[----:B------:R-:W-:Y:S01]  /*dbc0*/  IADD3 R5, R0, c[0x0][0x328], RZ ;  /* 0x0000ca0000057a10 */ /* 0x000fe20007ffe0ff */
[----:B------:R-:W-:Y:S01]  /*dbd0*/  FMUL.FTZ R16, R29, c[0x0][0x320] ;  /* 0x0000c8001d107a20 */ /* 0x000fe20000410000 */
[C---:B-----5:R-:W-:Y:S03]  /*dbe0*/  HMMA.16816.F32.BF16 R32, R140.reuse, R12, R32 ;  /* 0x0000000c8c20723c */ /* 0x060fe60000041820 */
[----:B---3--:R-:W-:Y:S01]  /*dbf0*/  FMUL.FTZ R19, R24, c[0x0][0x320] ;  /* 0x0000c80018137a20 */ /* 0x008fe20000410000 */
[----:B------:R-:W-:Y:S02]  /*dc00*/  IADD3 R8, R0, UR16, RZ ;  /* 0x0000001000087c10 */ /* 0x000fe4000fffe0ff */
[----:B------:R3:W1:Y:S01]  /*dc10*/  MUFU.TANH R163, R30 ;  /* 0x0000001e00a37308 */ /* 0x0006620000002400 */
[----:B------:R-:W-:Y:S01]  /*dc20*/  SEL R180, R2, RZ, !P0 ;  /* 0x000000ff02b47207 */ /* 0x000fe20004000000 */
[----:B------:R-:W-:Y:S04]  /*dc30*/  HMMA.16816.F32.BF16 R36, R140, R14, R36 ;  /* 0x0000000e8c24723c */ /* 0x000fe80000041824 */
[----:B--2---:R-:W-:Y:S01]  /*dc40*/  FMUL.FTZ R20, R21, c[0x0][0x320] ;  /* 0x0000c80015147a20 */ /* 0x004fe20000410000 */
[-C--:B------:R-:W-:Y:S02]  /*dc50*/  IADD3 R2, R5, R3.reuse, RZ ;  /* 0x0000000305027210 */ /* 0x080fe40007ffe0ff */
[----:B------:R-:W-:Y:S01]  /*dc60*/  IADD3 R0, R8, R3, RZ ;  /* 0x0000000308007210 */ /* 0x000fe20007ffe0ff */
[----:B------:R2:W2:Y:S08]  /*dc70*/  MUFU.TANH R164, R31 ;  /* 0x0000001f00a47308 */ /* 0x0004b00000002400 */
[----:B------:R-:W-:Y:S02]  /*dc80*/  FMUL.FTZ R28, R32, c[0x0][0x320] ;  /* 0x0000c800201c7a20 */ /* 0x000fe40000410000 */
[----:B------:R-:W4:Y:S01]  /*dc90*/  MUFU.TANH R20, R20 ;  /* 0x0000001400147308 */ /* 0x000f220000002400 */
[----:B------:R-:W-:Y:S02]  /*dca0*/  FMUL.FTZ R13, R33, c[0x0][0x320] ;  /* 0x0000c800210d7a20 */ /* 0x000fe40000410000 */
[----:B------:R-:W-:Y:S03]  /*dcb0*/  FMUL.FTZ R32, R34, c[0x0][0x320] ;  /* 0x0000c80022207a20 */ /* 0x000fe60000410000 */
[----:B------:R-:W-:Y:S02]  /*dcc0*/  FMUL.FTZ R12, R36, c[0x0][0x320] ;  /* 0x0000c800240c7a20 */ /* 0x000fe40000410000 */
[----:B-1----:R-:W-:Y:S02]  /*dcd0*/  FMUL.FTZ R27, R37, c[0x0][0x320] ;  /* 0x0000c800251b7a20 */ /* 0x002fe40000410000 */
[----:B------:R1:W1:Y:S01]  /*dce0*/  MUFU.TANH R168, R22 ;  /* 0x0000001600a87308 */ /* 0x0002620000002400 */
[----:B---3--:R-:W-:Y:S02]  /*dcf0*/  FMUL.FTZ R30, R38, c[0x0][0x320] ;  /* 0x0000c800261e7a20 */ /* 0x008fe40000410000 */
[----:B------:R-:W-:Y:S02]  /*dd00*/  FMUL.FTZ R29, R39, c[0x0][0x320] ;  /* 0x0000c800271d7a20 */ /* 0x000fe40000410000 */
[----:B--2---:R-:W-:Y:S05]  /*dd10*/  FMUL.FTZ R31, R35, c[0x0][0x320] ;  /* 0x0000c800231f7a20 */ /* 0x004fea0000410000 */
[----:B------:R2:W3:Y:S10]  /*dd20*/  MUFU.TANH R167, R23 ;  /* 0x0000001700a77308 */ /* 0x0004f40000002400 */
[----:B------:R-:W1:Y:S10]  /*dd30*/  MUFU.TANH R19, R19 ;  /* 0x0000001300137308 */ /* 0x000e740000002400 */
[----:B------:R-:W1:Y:S10]  /*dd40*/  MUFU.TANH R18, R18 ;  /* 0x0000001200127308 */ /* 0x000e740000002400 */
[----:B------:R2:W1:Y:S10]  /*dd50*/  MUFU.TANH R166, R26 ;  /* 0x0000001a00a67308 */ /* 0x0004740000002400 */
        /* <DEDUP_REMOVED lines=24> */
.L_x_1897:
[----:B------:R-:W-:Y:S04]  /*dee0*/  MOV R6, c[0x0][0x32c] ;  /* 0x0000cb0000067a02 */ /* 0x000fe80000000f00 */
[----:B------:R-:W-:Y:S11]  /*def0*/  ISETP.NE.AND P0, PT, R6, 0x1, PT ;  /* 0x000000010600780c */ /* 0x000ff60003f05270 */
[----:B------:R-:W-:Y:S02]  /*df00*/  @!UPT UIADD3 URZ, URZ, URZ, URZ ;  /* 0x0000003f3f3ff290 */ /* 0x000fe4000fffe03f */
[----:B------:R-:W-:Y:S05]  /*df10*/  @P0 IMAD.HI.U32 R6, R3, c[0x0][0x330], RZ ;  /* 0x0000cc0003060a27 */ /* 0x000fea00078e00ff */
[----:B------:R-:W-:Y:S02]  /*df20*/  @P0 SHF.R.U32.HI R3, RZ, c[0x0][0x334], R6 ;  /* 0x0000cd00ff030a19 */ /* 0x000fe40000011606 */
.L_x_1898:
[----:B------:R-:W-:Y:S05]  /*df30*/  BSYNC B0 ;  /* 0x0000000000007941 */ /* 0x000fea0003800000 */
.L_x_1896:
[----:B------:R-:W-:Y:S04]  /*df40*/  IMAD R3, R3, c[0x0][0x32c], -R7 ;  /* 0x0000cb0003037a24 */ /* 0x000fe800078e0a07 */
[----:B------:R-:W-:Y:S05]  /*df50*/  IMAD.IADD R3, R3, 0x1, -R200 ;  /* 0x0000000103037824 */ /* 0x000fea00078e0ac8 */
[----:B------:R-:W-:Y:S02]  /*df60*/  IMNMX R0, R0, R3, !PT ;  /* 0x0000000300007217 */ /* 0x000fe40007800200 */
[----:B------:R-:W-:Y:S04]  /*df70*/  IADD3 R3, R3, c[0x0][0x32c], RZ ;  /* 0x0000cb0003037a10 */ /* 0x000fe80007ffe0ff */
[----:B------:R-:W-:Y:S02]  /*df80*/  IMNMX R2, R2, R3, PT ;  /* 0x0000000302027217 */ /* 0x000fe40003800200 */
.L_x_1895:
[----:B--234-:R-:W-:Y:S01]  /*df90*/  ISETP.GT.AND P1, PT, R173, -0x1, PT ;  /* 0xffffffffad00780c */ /* 0x01cfe20003f24270 */
[----:B------:R-:W2:Y:S03]  /*dfa0*/  SHFL.IDX PT, R6, R4, 0x1, 0x1c1f ;  /* 0x003c1f0004067f89 */ /* 0x000ea600000e0000 */
[C---:B------:R-:W-:Y:S02]  /*dfb0*/  ISETP.GT.AND P0, PT, R0.reuse, RZ, P1 ;  /* 0x000000ff0000720c */ /* 0x040fe40000f04270 */
[----:B------:R-:W-:Y:S02]  /*dfc0*/  ISETP.GT.AND P2, PT, R0, 0x1, P1 ;  /* 0x000000010000780c */ /* 0x000fe40000f44270 */
[----:B------:R-:W-:Y:S02]  /*dfd0*/  ISETP.LT.OR P3, PT, R2, 0x1, P0 ;  /* 0x000000010200780c */ /* 0x000fe40000761670 */
[C---:B------:R-:W-:Y:S02]  /*dfe0*/  ISETP.GT.AND P0, PT, R0.reuse, 0x8, P1 ;  /* 0x000000080000780c */ /* 0x040fe40000f04270 */
[----:B------:R-:W-:Y:S02]  /*dff0*/  ISETP.GT.AND P5, PT, R0, 0x9, P1 ;  /* 0x000000090000780c */ /* 0x000fe40000fa4270 */
[----:B------:R-:W-:Y:S02]  /*e000*/  ISETP.LT.OR P2, PT, R2, 0x2, P2 ;  /* 0x000000020200780c */ /* 0x000fe40001741670 */
[----:B------:R-:W-:Y:S02]  /*e010*/  FSEL R15, R162, -INF , !P3 ;  /* 0xff800000a20f7808 */ /* 0x000fe40005800000 */
[----:B------:R-:W-:Y:S02]  /*e020*/  ISETP.GT.AND P4, PT, R0, 0x10, P1 ;  /* 0x000000100000780c */ /* 0x000fe40000f84270 */
[----:B------:R-:W-:Y:S02]  /*e030*/  ISETP.LT.OR P3, PT, R2, 0x9, P0 ;  /* 0x000000090200780c */ /* 0x000fe40000761670 */
[----:B------:R-:W-:Y:S02]  /*e040*/  FSEL R26, R161, -INF , !P2 ;  /* 0xff800000a11a7808 */ /* 0x000fe40005000000 */
[----:B------:R-:W-:Y:S01]  /*e050*/  ISETP.GT.AND P0, PT, R0, 0x11, P1 ;  /* 0x000000110000780c */ /* 0x000fe20000f04270 */
[--C-:B--2---:R-:W-:Y:S01]  /*e060*/  IMAD.IADD R5, R5, 0x1, R6.reuse ;  /* 0x0000000105057824 */ /* 0x104fe200078e0206 */
[----:B------:R-:W-:Y:S01]  /*e070*/  ISETP.LT.OR P2, PT, R2, 0xa, P5 ;  /* 0x0000000a0200780c */ /* 0x000fe20002f41670 */
[----:B------:R-:W-:Y:S01]  /*e080*/  IMAD.IADD R4, R8, 0x1, R6 ;  /* 0x0000000108047824 */ /* 0x000fe200078e0206 */
[----:B------:R-:W-:Y:S02]  /*e090*/  ISETP.GT.AND P5, PT, R0, 0x18, P1 ;  /* 0x000000180000780c */ /* 0x000fe40000fa4270 */
[----:B------:R-:W-:Y:S02]  /*e0a0*/  FSEL R25, R148, -INF , !P3 ;  /* 0xff80000094197808 */ /* 0x000fe40005800000 */
[----:B------:R-:W-:Y:S02]  /*e0b0*/  ISETP.LT.OR P3, PT, R2, 0x11, P4 ;  /* 0x000000110200780c */ /* 0x000fe40002761670 */
[----:B------:R-:W-:Y:S02]  /*e0c0*/  FSEL R24, R147, -INF , !P2 ;  /* 0xff80000093187808 */ /* 0x000fe40005000000 */
[----:B------:R-:W-:Y:S02]  /*e0d0*/  ISETP.GT.AND P4, PT, R0, 0x19, P1 ;  /* 0x000000190000780c */ /* 0x000fe40000f84270 */
[C---:B------:R-:W-:Y:S02]  /*e0e0*/  ISETP.LT.OR P2, PT, R2.reuse, 0x12, P0 ;  /* 0x000000120200780c */ /* 0x040fe40000741670 */
[----:B------:R-:W-:Y:S02]  /*e0f0*/  ISETP.LT.OR P0, PT, R2, 0x19, P5 ;  /* 0x000000190200780c */ /* 0x000fe40002f01670 */
[----:B------:R-:W-:Y:S02]  /*e100*/  FSEL R23, R146, -INF , !P3 ;  /* 0xff80000092177808 */ /* 0x000fe40005800000 */
[C---:B------:R-:W-:Y:S02]  /*e110*/  ISETP.GT.AND P3, PT, R0.reuse, 0x20, P1 ;  /* 0x000000200000780c */ /* 0x040fe40000f64270 */
[----:B------:R-:W-:Y:S02]  /*e120*/  ISETP.GT.AND P5, PT, R0, 0x21, P1 ;  /* 0x000000210000780c */ /* 0x000fe40000fa4270 */
[----:B------:R-:W-:Y:S02]  /*e130*/  ISETP.LT.OR P4, PT, R2, 0x1a, P4 ;  /* 0x0000001a0200780c */ /* 0x000fe40002781670 */
[----:B------:R-:W-:Y:S02]  /*e140*/  FSEL R21, R144, -INF , !P0 ;  /* 0xff80000090157808 */ /* 0x000fe40004000000 */
[----:B------:R-:W-:Y:S02]  /*e150*/  ISETP.GT.AND P0, PT, R0, 0x28, P1 ;  /* 0x000000280000780c */ /* 0x000fe40000f04270 */
[----:B-1----:R-:W-:Y:S02]  /*e160*/  FSEL R22, R145, -INF , !P2 ;  /* 0xff80000091167808 */ /* 0x002fe40005000000 */
[----:B------:R-:W-:Y:S02]  /*e170*/  ISETP.LT.OR P2, PT, R2, 0x21, P3 ;  /* 0x000000210200780c */ /* 0x000fe40001f41670 */
[----:B------:R-:W-:Y:S02]  /*e180*/  FSEL R20, R20, -INF , !P4 ;  /* 0xff80000014147808 */ /* 0x000fe40006000000 */
[----:B------:R-:W-:Y:S02]  /*e190*/  ISETP.GT.AND P3, PT, R0, 0x29, P1 ;  /* 0x000000290000780c */ /* 0x000fe40000f64270 */
[C---:B------:R-:W-:Y:S02]  /*e1a0*/  ISETP.LT.OR P4, PT, R2.reuse, 0x22, P5 ;  /* 0x000000220200780c */ /* 0x040fe40002f81670 */
[----:B------:R-:W-:Y:S02]  /*e1b0*/  ISETP.LT.OR P0, PT, R2, 0x29, P0 ;  /* 0x000000290200780c */ /* 0x000fe40000701670 */
[----:B------:R-:W-:Y:S02]  /*e1c0*/  FSEL R19, R19, -INF , !P2 ;  /* 0xff80000013137808 */ /* 0x000fe40005000000 */
[----:B------:R-:W-:Y:S02]  /*e1d0*/  ISETP.GT.AND P5, PT, R0, 0x30, P1 ;  /* 0x000000300000780c */ /* 0x000fe40000fa4270 */
[----:B------:R-:W-:Y:S02]  /*e1e0*/  ISETP.LT.OR P3, PT, R2, 0x2a, P3 ;  /* 0x0000002a0200780c */ /* 0x000fe40001f61670 */
[----:B------:R-:W-:Y:S02]  /*e1f0*/  FSEL R18, R18, -INF , !P4 ;  /* 0xff80000012127808 */ /* 0x000fe40006000000 */
[C---:B------:R-:W-:Y:S02]  /*e200*/  ISETP.GT.AND P4, PT, R0.reuse, 0x31, P1 ;  /* 0x000000310000780c */ /* 0x040fe40000f84270 */
[----:B------:R-:W-:Y:S02]  /*e210*/  FSEL R17, R17, -INF , !P0 ;  /* 0xff80000011117808 */ /* 0x000fe40004000000 */
[C---:B------:R-:W-:Y:S02]  /*e220*/  ISETP.GT.AND P2, PT, R0.reuse, 0x38, P1 ;  /* 0x000000380000780c */ /* 0x040fe40000f44270 */
[----:B------:R-:W-:Y:S02]  /*e230*/  ISETP.GT.AND P0, PT, R0, 0x39, P1 ;  /* 0x000000390000780c */ /* 0x000fe40000f04270 */
[----:B------:R-:W-:Y:S02]  /*e240*/  FSEL R16, R16, -INF , !P3 ;  /* 0xff80000010107808 */ /* 0x000fe40005800000 */
[C---:B------:R-:W-:Y:S02]  /*e250*/  ISETP.LT.OR P5, PT, R2.reuse, 0x31, P5 ;  /* 0x000000310200780c */ /* 0x040fe40002fa1670 */
[C---:B------:R-:W-:Y:S02]  /*e260*/  ISETP.LT.OR P3, PT, R2.reuse, 0x32, P4 ;  /* 0x000000320200780c */ /* 0x040fe40002761670 */
[C---:B------:R-:W-:Y:S02]  /*e270*/  ISETP.LT.OR P2, PT, R2.reuse, 0x39, P2 ;  /* 0x000000390200780c */ /* 0x040fe40001741670 */
[----:B------:R-:W-:Y:S02]  /*e280*/  ISETP.LT.OR P0, PT, R2, 0x3a, P0 ;  /* 0x0000003a0200780c */ /* 0x000fe40000701670 */
[----:B------:R-:W-:Y:S02]  /*e290*/  FSEL R14, R28, -INF , !P5 ;  /* 0xff8000001c0e7808 */ /* 0x000fe40006800000 */
        /* <DEDUP_REMOVED lines=17> */
.L_x_1901:
[----:B------:R-:W-:Y:S04]  /*e3b0*/  MOV R2, c[0x0][0x32c] ;  /* 0x0000cb0000027a02 */ /* 0x000fe80000000f00 */
[----:B------:R-:W-:Y:S11]  /*e3c0*/  ISETP.NE.AND P0, PT, R2, 0x1, PT ;  /* 0x000000010200780c */ /* 0x000ff60003f05270 */
[----:B------:R-:W-:Y:S02]  /*e3d0*/  @!UPT UIADD3 URZ, URZ, URZ, URZ ;  /* 0x0000003f3f3ff290 */ /* 0x000fe4000fffe03f */
[----:B------:R-:W-:Y:S05]  /*e3e0*/  @P0 IMAD.HI.U32 R2, R0, c[0x0][0x330], RZ ;  /* 0x0000cc0000020a27 */ /* 0x000fea00078e00ff */
[----:B------:R-:W-:Y:S02]  /*e3f0*/  @P0 SHF.R.U32.HI R0, RZ, c[0x0][0x334], R2 ;  /* 0x0000cd00ff000a19 */ /* 0x000fe40000011602 */
.L_x_1902:
[----:B------:R-:W-:Y:S05]  /*e400*/  BSYNC B0 ;  /* 0x0000000000007941 */ /* 0x000fea0003800000 */
.L_x_1900:
[----:B------:R-:W-:Y:S04]  /*e410*/  IMAD R7, R0, c[0x0][0x32c], -R7 ;  /* 0x0000cb0000077a24 */ /* 0x000fe800078e0a07 */
[----:B------:R-:W-:Y:S05]  /*e420*/  IMAD.IADD R7, R7, 0x1, -R200 ;  /* 0x0000000107077824 */ /* 0x000fea00078e0ac8 */
[----:B------:R-:W-:Y:S02]  /*e430*/  IMNMX R4, R4, R7, !PT ;  /* 0x0000000704047217 */ /* 0x000fe40007800200 */
[----:B------:R-:W-:Y:S04]  /*e440*/  IADD3 R7, R7, c[0x0][0x32c], RZ ;  /* 0x0000cb0007077a10 */ /* 0x000fe80007ffe0ff */
[----:B------:R-:W-:Y:S02]  /*e450*/  IMNMX R5, R5, R7, PT ;  /* 0x0000000705057217 */ /* 0x000fe40003800200 */
.L_x_1899:
[----:B------:R-:W-:Y:S01]  /*e460*/  FMNMX.FTZ R0, R15, R9, !PT ;  /* 0x000000090f007209 */ /* 0x000fe20007810000 */
[----:B------:R-:W-:Y:S04]  /*e470*/  DEPBAR.LE SB0, 0x2 ;  /* 0x000080800000791a */ /* 0x000fe80000000000 */
[----:B------:R-:W-:Y:S01]  /*e480*/  FMNMX.FTZ R0, R26, R0, !PT ;  /* 0x000000001a007209 */ /* 0x000fe20007810000 */
[----:B------:R-:W-:Y:S01]  /*e490*/  BAR.SYNC.DEFER_BLOCKING 0x0 ;  /* 0x0000000000007b1d */ /* 0x000fe20000010000 */
[----:B------:R-:W-:Y:S02]  /*e4a0*/  ISETP.GT.AND P2, PT, R4, RZ, P1 ;  /* 0x000000ff0400720c */ /* 0x000fe40000f44270 */
[----:B------:R-:W-:Y:S02]  /*e4b0*/  FMNMX.FTZ R0, R25, R0, !PT ;  /* 0x0000000019007209 */ /* 0x000fe40007810000 */
[----:B------:R-:W-:Y:S02]  /*e4c0*/  ISETP.LT.OR P2, PT, R5, 0x1, P2 ;  /* 0x000000010500780c */ /* 0x000fe40001741670 */
[----:B------:R-:W-:Y:S02]  /*e4d0*/  FMNMX.FTZ R0, R24, R0, !PT ;  /* 0x0000000018007209 */ /* 0x000fe40007810000 */
[----:B------:R-:W-:Y:S02]  /*e4e0*/  ISETP.GT.AND P3, PT, R4, 0x9, P1 ;  /* 0x000000090400780c */ /* 0x000fe40000f64270 */
[----:B------:R-:W-:Y:S02]  /*e4f0*/  FMNMX.FTZ R0, R23, R0, !PT ;  /* 0x0000000017007209 */ /* 0x000fe40007810000 */
[----:B------:R-:W-:Y:S02]  /*e500*/  FSEL R6, R175, -INF , !P2 ;  /* 0xff800000af067808 */ /* 0x000fe40005000000 */
[----:B------:R-:W-:Y:S02]  /*e510*/  FMNMX.FTZ R0, R22, R0, !PT ;  /* 0x0000000016007209 */ /* 0x000fe40007810000 */
[C---:B------:R-:W-:Y:S02]  /*e520*/  ISETP.GT.AND P2, PT, R4.reuse, 0x10, P1 ;  /* 0x000000100400780c */ /* 0x040fe40000f44270 */
[----:B------:R-:W-:Y:S02]  /*e530*/  FMNMX.FTZ R0, R21, R0, !PT ;  /* 0x0000000015007209 */ /* 0x000fe40007810000 */
[----:B------:R-:W-:Y:S02]  /*e540*/  ISETP.GT.AND P4, PT, R4, 0x8, P1 ;  /* 0x000000080400780c */ /* 0x000fe40000f84270 */
        /* <DEDUP_REMOVED lines=11> */
[----:B------:R-:W-:Y:S02]  /*e600*/  FSEL R146, R170, -INF , !P2 ;  /* 0xff800000aa927808 */ /* 0x000fe40005000000 */
[----:B------:R-:W-:Y:S02]  /*e610*/  FMNMX.FTZ R0, R13, R0, !PT ;  /* 0x000000000d007209 */ /* 0x000fe40007810000 */
[----:B------:R-:W-:Y:S02]  /*e620*/  ISETP.LT.OR P3, PT, R5, 0x19, P6 ;  /* 0x000000190500780c */ /* 0x000fe40003761670 */
[----:B------:R-:W-:Y:S02]  /*e630*/  FMNMX.FTZ R0, R12, R0, !PT ;  /* 0x000000000c007209 */ /* 0x000fe40007810000 */
[----:B------:R-:W-:Y:S02]  /*e640*/  FSEL R143, R172, -INF , !P4 ;  /* 0xff800000ac8f7808 */ /* 0x000fe40006000000 */
[----:B------:R-:W-:Y:S02]  /*e650*/  FMNMX.FTZ R0, R3, R0, !PT ;  /* 0x0000000003007209 */ /* 0x000fe40007810000 */
[C---:B------:R-:W-:Y:S02]  /*e660*/  ISETP.GT.AND P5, PT, R4.reuse, 0x19, P1 ;  /* 0x000000190400780c */ /* 0x040fe40000fa4270 */
[C---:B------:R-:W-:Y:S01]  /*e670*/  ISETP.GT.AND P4, PT, R4.reuse, 0x20, P1 ;  /* 0x000000200400780c */ /* 0x040fe20000f84270 */
[----:B------:R-:W1:Y:S01]  /*e680*/  SHFL.BFLY PT, R2, R0, 0x2, 0x1f ;  /* 0x0c401f0000027f89 */ /* 0x000e6200000e0000 */
[----:B------:R-:W-:Y:S02]  /*e690*/  ISETP.GT.AND P2, PT, R4, 0x21, P1 ;  /* 0x000000210400780c */ /* 0x000fe40000f44270 */
[C---:B------:R-:W-:Y:S02]  /*e6a0*/  ISETP.LT.OR P5, PT, R5.reuse, 0x1a, P5 ;  /* 0x0000001a0500780c */ /* 0x040fe40002fa1670 */
[----:B------:R-:W-:Y:S02]  /*e6b0*/  FSEL R168, R168, -INF , !P3 ;  /* 0xff800000a8a87808 */ /* 0x000fe40005800000 */
[C---:B------:R-:W-:Y:S02]  /*e6c0*/  ISETP.LT.OR P3, PT, R5.reuse, 0x21, P4 ;  /* 0x000000210500780c */ /* 0x040fe40002761670 */
[----:B------:R-:W-:Y:S02]  /*e6d0*/  ISETP.LT.OR P2, PT, R5, 0x22, P2 ;  /* 0x000000220500780c */ /* 0x000fe40001741670 */
[----:B------:R-:W-:Y:S02]  /*e6e0*/  FSEL R167, R167, -INF , !P5 ;  /* 0xff800000a7a77808 */ /* 0x000fe40006800000 */
[----:B------:R-:W-:Y:S02]  /*e6f0*/  FSEL R165, R165, -INF , !P2 ;  /* 0xff800000a5a57808 */ /* 0x000fe40005000000 */
[----:B------:R-:W-:Y:S02]  /*e700*/  ISETP.GT.AND P2, PT, R4, 0x38, P1 ;  /* 0x000000380400780c */ /* 0x000fe40000f44270 */
[----:B------:R-:W-:Y:S02]  /*e710*/  FSEL R166, R166, -INF , !P3 ;  /* 0xff800000a6a67808 */ /* 0x000fe40005800000 */
[C---:B------:R-:W-:Y:S02]  /*e720*/  ISETP.GT.AND P3, PT, R4.reuse, 0x31, P1 ;  /* 0x000000310400780c */ /* 0x040fe40000f64270 */
[C---:B------:R-:W-:Y:S02]  /*e730*/  ISETP.GT.AND P5, PT, R4.reuse, 0x29, P1 ;  /* 0x000000290400780c */ /* 0x040fe40000fa4270 */
[----:B------:R-:W-:Y:S02]  /*e740*/  ISETP.GT.AND P4, PT, R4, 0x30, P1 ;  /* 0x000000300400780c */ /* 0x000fe40000f84270 */
[----:B-1----:R-:W-:Y:S02]  /*e750*/  FMNMX.FTZ R0, R0, R2, !PT ;  /* 0x0000000200007209 */ /* 0x002fe40007810000 */
[C---:B------:R-:W-:Y:S02]  /*e760*/  ISETP.LT.OR P5, PT, R5.reuse, 0x2a, P5 ;  /* 0x0000002a0500780c */ /* 0x040fe40002fa1670 */
[C---:B------:R-:W-:Y:S01]  /*e770*/  ISETP.LT.OR P4, PT, R5.reuse, 0x31, P4 ;  /* 0x000000310500780c */ /* 0x040fe20002781670 */
[----:B------:R-:W1:Y:S01]  /*e780*/  SHFL.BFLY PT, R2, R0, 0x1, 0x1f ;  /* 0x0c201f0000027f89 */ /* 0x000e6200000e0000 */
[----:B------:R-:W-:Y:S02]  /*e790*/  FSEL R164, R164, -INF , !P5 ;  /* 0xff800000a4a47808 */ /* 0x000fe40006800000 */
[----:B------:R-:W-:Y:S02]  /*e7a0*/  ISETP.LT.OR P3, PT, R5, 0x32, P3 ;  /* 0x000000320500780c */ /* 0x000fe40001f61670 */
[----:B------:R-:W-:Y:S02]  /*e7b0*/  IADD3 R148, R160, R149, RZ ;  /* 0x00000095a0947210 */ /* 0x000fe40007ffe0ff */
[----:B------:R-:W-:Y:S02]  /*e7c0*/  LOP3.LUT P6, RZ, R213, 0x1, RZ, 0xc0, !PT ;  /* 0x00000001d5ff7812 */ /* 0x000fe400078cc0ff */
[----:B-1----:R-:W-:Y:S04]  /*e7d0*/  FMNMX.FTZ R8, R0, R2, !PT ;  /* 0x0000000200087209 */ /* 0x002fe80007810000 */
[C---:B------:R-:W-:Y:S01]  /*e7e0*/  FSETP.NEU.FTZ.AND P0, PT, R8.reuse, -INF , PT ;  /* 0xff8000000800780b */ /* 0x040fe20003f1d000 */
[C---:B------:R-:W-:Y:S03]  /*e7f0*/  FMUL.FTZ R2, R8.reuse, c[0x0][0x2d0] ;  /* 0x0000b40008027a20 */ /* 0x040fe60000410000 */
[----:B------:R-:W-:Y:S02]  /*e800*/  FSEL R0, R8, RZ, P0 ;  /* 0x000000ff08007208 */ /* 0x000fe40000000000 */
[----:B------:R-:W-:Y:S02]  /*e810*/  FSEL R2, R2, RZ, P0 ;  /* 0x000000ff02027208 */ /* 0x000fe40000000000 */
[----:B------:R-:W-:Y:S01]  /*e820*/  ISETP.GT.AND P0, PT, R4, 0x1, P1 ;  /* 0x000000010400780c */ /* 0x000fe20000f04270 */
[----:B------:R-:W-:Y:S02]  /*e830*/  FADD.FTZ R0, -R0, R9 ;  /* 0x0000000900007221 */ /* 0x000fe40000010100 */
[--C-:B------:R-:W-:Y:S01]  /*e840*/  FFMA.FTZ R15, R15, c[0x0][0x2d0], -R2.reuse ;  /* 0x0000b4000f0f7a23 */ /* 0x100fe20000010802 */
[----:B------:R-:W-:Y:S01]  /*e850*/  ISETP.LT.OR P0, PT, R5, 0x2, P0 ;  /* 0x000000020500780c */ /* 0x000fe20000701670 */
[----:B------:R-:W-:Y:S02]  /*e860*/  FMUL.FTZ R0, R0, c[0x0][0x2d0] ;  /* 0x0000b40000007a20 */ /* 0x000fe40000410000 */
[--C-:B------:R-:W-:Y:S01]  /*e870*/  FFMA.FTZ R26, R26, c[0x0][0x2d0], -R2.reuse ;  /* 0x0000b4001a1a7a23 */ /* 0x100fe20000010802 */
[----:B------:R-:W-:Y:S01]  /*e880*/  FSEL R7, R174, -INF , !P0 ;  /* 0xff800000ae077808 */ /* 0x000fe20004000000 */
[----:B------:R-:W-:Y:S01]  /*e890*/  MUFU.EX2 R15, R15 ;  /* 0x0000000f000f7308 */ /* 0x000fe20000000800 */
[----:B------:R-:W-:Y:S01]  /*e8a0*/  ISETP.GT.AND P0, PT, R4, 0x11, P1 ;  /* 0x000000110400780c */ /* 0x000fe20000f04270 */
[--C-:B------:R-:W-:Y:S02]  /*e8b0*/  FFMA.FTZ R179, R23, c[0x0][0x2d0], -R2.reuse ;  /* 0x0000b40017b37a23 */ /* 0x100fe40000010802 */
[--C-:B------:R-:W-:Y:S01]  /*e8c0*/  FFMA.FTZ R188, R14, c[0x0][0x2d0], -R2.reuse ;  /* 0x0000b4000ebc7a23 */ /* 0x100fe20000010802 */
[----:B------:R-:W-:Y:S01]  /*e8d0*/  ISETP.LT.OR P0, PT, R5, 0x12, P0 ;  /* 0x000000120500780c */ /* 0x000fe20000701670 */
[--C-:B------:R-:W-:Y:S02]  /*e8e0*/  FFMA.FTZ R187, R13, c[0x0][0x2d0], -R2.reuse ;  /* 0x0000b4000dbb7a23 */ /* 0x100fe40000010802 */
[--C-:B------:R-:W-:Y:S01]  /*e8f0*/  FFMA.FTZ R186, R12, c[0x0][0x2d0], -R2.reuse ;  /* 0x0000b4000cba7a23 */ /* 0x100fe20000010802 */
[----:B------:R-:W-:Y:S01]  /*e900*/  FSEL R147, R169, -INF , !P0 ;  /* 0xff800000a9937808 */ /* 0x000fe20004000000 */
[----:B------:R-:W1:Y:S01]  /*e910*/  MUFU.EX2 R0, R0 ;  /* 0x0000000000007308 */ /* 0x000e620000000800 */
[----:B------:R-:W-:Y:S01]  /*e920*/  ISETP.GT.AND P0, PT, R4, 0x28, P1 ;  /* 0x000000280400780c */ /* 0x000fe20000f04270 */
[--C-:B------:R-:W-:Y:S01]  /*e930*/  FFMA.FTZ R25, R25, c[0x0][0x2d0], -R2.reuse ;  /* 0x0000b40019197a23 */ /* 0x100fe20000010802 */
[----:B------:R-:W-:Y:S01]  /*e940*/  FSEL R169, R32, -INF , !P4 ;  /* 0xff80000020a97808 */ /* 0x000fe20006000000 */
[--C-:B------:R-:W-:Y:S01]  /*e950*/  FFMA.FTZ R24, R24, c[0x0][0x2d0], -R2.reuse ;  /* 0x0000b40018187a23 */ /* 0x100fe20000010802 */
[----:B------:R-:W-:Y:S01]  /*e960*/  ISETP.LT.OR P0, PT, R5, 0x29, P0 ;  /* 0x000000290500780c */ /* 0x000fe20000701670 */
[--C-:B------:R-:W-:Y:S02]  /*e970*/  FFMA.FTZ R178, R22, c[0x0][0x2d0], -R2.reuse ;  /* 0x0000b40016b27a23 */ /* 0x100fe40000010802 */
[--C-:B------:R-:W-:Y:S01]  /*e980*/  FFMA.FTZ R177, R21, c[0x0][0x2d0], -R2.reuse ;  /* 0x0000b40015b17a23 */ /* 0x100fe20000010802 */
[----:B------:R-:W-:Y:S01]  /*e990*/  FSEL R162, R163, -INF , !P0 ;  /* 0xff800000a3a27808 */ /* 0x000fe20004000000 */
[----:B------:R-:W2:Y:S01]  /*e9a0*/  MUFU.EX2 R26, R26 ;  /* 0x0000001a001a7308 */ /* 0x000ea20000000800 */
[--C-:B------:R-:W-:Y:S01]  /*e9b0*/  FFMA.FTZ R176, R20, c[0x0][0x2d0], -R2.reuse ;  /* 0x0000b40014b07a23 */ /* 0x100fe20000010802 */
[----:B------:R-:W-:Y:S01]  /*e9c0*/  ISETP.GT.AND P0, PT, R4, 0x39, P1 ;  /* 0x000000390400780c */ /* 0x000fe20000f04270 */
[--C-:B------:R-:W-:Y:S01]  /*e9d0*/  FFMA.FTZ R184, R19, c[0x0][0x2d0], -R2.reuse ;  /* 0x0000b40013b87a23 */ /* 0x100fe20000010802 */
[----:B------:R-:W-:Y:S01]  /*e9e0*/  FSEL R163, R31, -INF , !P3 ;  /* 0xff8000001fa37808 */ /* 0x000fe20005800000 */
[--C-:B------:R-:W-:Y:S01]  /*e9f0*/  FFMA.FTZ R183, R18, c[0x0][0x2d0], -R2.reuse ;  /* 0x0000b40012b77a23 */ /* 0x100fe20000010802 */
[----:B------:R-:W-:Y:S01]  /*ea00*/  ISETP.LT.OR P1, PT, R5, 0x39, P2 ;  /* 0x000000390500780c */ /* 0x000fe20001721670 */
[--C-:B------:R-:W-:Y:S01]  /*ea10*/  FFMA.FTZ R182, R17, c[0x0][0x2d0], -R2.reuse ;  /* 0x0000b40011b67a23 */ /* 0x100fe20000010802 */
[----:B------:R-:W-:Y:S01]  /*ea20*/  ISETP.LT.OR P0, PT, R5, 0x3a, P0 ;  /* 0x0000003a0500780c */ /* 0x000fe20000701670 */
[--C-:B------:R-:W-:Y:S01]  /*ea30*/  FFMA.FTZ R181, R16, c[0x0][0x2d0], -R2.reuse ;  /* 0x0000b40010b57a23 */ /* 0x100fe20000010802 */
[----:B------:R-:W-:Y:S01]  /*ea40*/  FSEL R161, R30, -INF , !P1 ;  /* 0xff8000001ea17808 */ /* 0x000fe20004800000 */
[----:B------:R-:W-:Y:S01]  /*ea50*/  FFMA.FTZ R185, R3, c[0x0][0x2d0], -R2 ;  /* 0x0000b40003b97a23 */ /* 0x000fe20000010802 */
[----:B------:R-:W-:Y:S01]  /*ea60*/  FSEL R9, R29, -INF , !P0 ;  /* 0xff8000001d097808 */ /* 0x000fe20004000000 */
[----:B------:R-:W-:Y:S01]  /*ea70*/  MUFU.EX2 R25, R25 ;  /* 0x0000001900197308 */ /* 0x000fe20000000800 */
[C---:B-1----:R-:W-:Y:S02]  /*ea80*/  FFMA.FTZ R2, R0.reuse, R189, R15 ;  /* 0x000000bd00027223 */ /* 0x042fe4000001000f */
[C---:B------:R-:W-:Y:S02]  /*ea90*/  FMUL.FTZ R12, R0.reuse, R108 ;  /* 0x0000006c000c7220 */ /* 0x040fe40000410000 */
[C---:B------:R-:W-:Y:S02]  /*eaa0*/  FMUL.FTZ R13, R0.reuse, R109 ;  /* 0x0000006d000d7220 */ /* 0x040fe40000410000 */
[C---:B------:R-:W-:Y:S02]  /*eab0*/  FMUL.FTZ R29, R0.reuse, R113 ;  /* 0x00000071001d7220 */ /* 0x040fe40000410000 */
[----:B------:R-:W-:Y:S01]  /*eac0*/  FMUL.FTZ R36, R0, R132 ;  /* 0x0000008400247220 */ /* 0x000fe20000410000 */
[----:B------:R-:W1:Y:S01]  /*ead0*/  MUFU.EX2 R24, R24 ;  /* 0x0000001800187308 */ /* 0x000e620000000800 */
[----:B--2---:R-:W-:Y:S01]  /*eae0*/  FADD.FTZ R4, R26, R2 ;  /* 0x000000021a047221 */ /* 0x004fe20000010000 */
[----:B------:R-:W-:Y:S01]  /*eaf0*/  FMNMX.FTZ R2, R6, R104, !PT ;  /* 0x0000006806027209 */ /* 0x000fe20007810000 */
[----:B------:R-:W-:Y:S01]  /*eb00*/  FMUL.FTZ R37, R0, R133 ;  /* 0x0000008500257220 */ /* 0x000fe20000410000 */
[----:B------:R-:W-:Y:S01]  /*eb10*/  F2FP.BF16.PACK_AB R140, R26, R15 ;  /* 0x0000000f1a8c723e */ /* 0x000fe200000010ff */
[C---:B------:R-:W-:Y:S01]  /*eb20*/  FMUL.FTZ R5, R0.reuse, R129 ;  /* 0x0000008100057220 */ /* 0x040fe20000410000 */
[----:B------:R-:W-:Y:S01]  /*eb30*/  FMNMX.FTZ R2, R7, R2, !PT ;  /* 0x0000000207027209 */ /* 0x000fe20007810000 */
[C---:B------:R-:W-:Y:S02]  /*eb40*/  FMUL.FTZ R16, R0.reuse, R124 ;  /* 0x0000007c00107220 */ /* 0x040fe40000410000 */
[C---:B------:R-:W-:Y:S01]  /*eb50*/  FMUL.FTZ R17, R0.reuse, R125 ;  /* 0x0000007d00117220 */ /* 0x040fe20000410000 */
[----:B------:R-:W-:Y:S01]  /*eb60*/  FMNMX.FTZ R2, R143, R2, !PT ;  /* 0x000000028f027209 */ /* 0x000fe20007810000 */
[C---:B------:R-:W-:Y:S01]  /*eb70*/  FMUL.FTZ R20, R0.reuse, R116 ;  /* 0x0000007400147220 */ /* 0x040fe20000410000 */
[----:B------:R-:W-:Y:S01]  /*eb80*/  MUFU.EX2 R178, R178 ;  /* 0x000000b200b27308 */ /* 0x000fe20000000800 */
[C---:B------:R-:W-:Y:S01]  /*eb90*/  FMUL.FTZ R21, R0.reuse, R117 ;  /* 0x0000007500157220 */ /* 0x040fe20000410000 */
[----:B------:R-:W-:Y:S01]  /*eba0*/  FMNMX.FTZ R2, R145, R2, !PT ;  /* 0x0000000291027209 */ /* 0x000fe20007810000 */
[C---:B------:R-:W-:Y:S02]  /*ebb0*/  FMUL.FTZ R28, R0.reuse, R112 ;  /* 0x00000070001c7220 */ /* 0x040fe40000410000 */
[----:B------:R-:W-:Y:S01]  /*ebc0*/  FMUL.FTZ R32, R0, R136 ;  /* 0x0000008800207220 */ /* 0x000fe20000410000 */
[----:B------:R-:W-:Y:S01]  /*ebd0*/  FMNMX.FTZ R2, R146, R2, !PT ;  /* 0x0000000292027209 */ /* 0x000fe20007810000 */
[C---:B------:R-:W-:Y:S02]  /*ebe0*/  FMUL.FTZ R33, R0.reuse, R137 ;  /* 0x0000008900217220 */ /* 0x040fe40000410000 */
[C---:B------:R-:W-:Y:S01]  /*ebf0*/  FMUL.FTZ R40, R0.reuse, R40 ;  /* 0x0000002800287220 */ /* 0x040fe20000410000 */
[----:B------:R-:W-:Y:S01]  /*ec00*/  FMNMX.FTZ R2, R147, R2, !PT ;  /* 0x0000000293027209 */ /* 0x000fe20007810000 */
[----:B------:R-:W-:Y:S01]  /*ec10*/  FMUL.FTZ R41, R0, R41 ;  /* 0x0000002900297220 */ /* 0x000fe20000410000 */
[----:B-1----:R-:W-:Y:S01]  /*ec20*/  F2FP.BF16.PACK_AB R142, R24, R25 ;  /* 0x00000019188e723e */ /* 0x002fe200000010ff */
[----:B------:R-:W-:Y:S01]  /*ec30*/  FMUL.FTZ R44, R0, R44 ;  /* 0x0000002c002c7220 */ /* 0x000fe20000410000 */
        /* <DEDUP_REMOVED lines=11> */
[C---:B------:R-:W-:Y:S01]  /*ecf0*/  FMUL.FTZ R57, R0.reuse, R57 ;  /* 0x0000003900397220 */ /* 0x040fe20000410000 */
[----:B------:R-:W-:Y:S01]  /*ed00*/  MUFU.EX2 R177, R177 ;  /* 0x000000b100b17308 */ /* 0x000fe20000000800 */
[----:B------:R-:W-:Y:S01]  /*ed10*/  FMUL.FTZ R60, R0, R60 ;  /* 0x0000003c003c7220 */ /* 0x000fe20000410000 */
        /* <DEDUP_REMOVED lines=12> */
[C---:B------:R-:W-:Y:S01]  /*ede0*/  FMUL.FTZ R76, R0.reuse, R76 ;  /* 0x0000004c004c7220 */ /* 0x040fe20000410000 */
[----:B------:R-:W-:Y:S01]  /*edf0*/  FMNMX.FTZ R2, R161, R2, !PT ;  /* 0x00000002a1027209 */ /* 0x000fe20007810000 */
[C---:B------:R-:W-:Y:S02]  /*ee00*/  FMUL.FTZ R77, R0.reuse, R77 ;  /* 0x0000004d004d7220 */ /* 0x040fe40000410000 */
[C---:B------:R-:W-:Y:S01]  /*ee10*/  FMUL.FTZ R80, R0.reuse, R80 ;  /* 0x0000005000507220 */ /* 0x040fe20000410000 */
[----:B------:R-:W-:Y:S01]  /*ee20*/  FMNMX.FTZ R2, R9, R2, !PT ;  /* 0x0000000209027209 */ /* 0x000fe20007810000 */
[C---:B------:R-:W-:Y:S01]  /*ee30*/  FMUL.FTZ R81, R0.reuse, R81 ;  /* 0x0000005100517220 */ /* 0x040fe20000410000 */
[----:B------:R-:W-:Y:S01]  /*ee40*/  MUFU.EX2 R129, R183 ;  /* 0x000000b700817308 */ /* 0x000fe20000000800 */
[C---:B------:R-:W-:Y:S02]  /*ee50*/  FMUL.FTZ R84, R0.reuse, R84 ;  /* 0x0000005400547220 */ /* 0x040fe40000410000 */
[----:B------:R-:W1:Y:S01]  /*ee60*/  SHFL.BFLY PT, R3, R2, 0x2, 0x1f ;  /* 0x0c401f0002037f89 */ /* 0x000e6200000e0000 */
[C---:B------:R-:W-:Y:S02]  /*ee70*/  FMUL.FTZ R85, R0.reuse, R85 ;  /* 0x0000005500557220 */ /* 0x040fe40000410000 */
[C---:B------:R-:W-:Y:S02]  /*ee80*/  FMUL.FTZ R88, R0.reuse, R88 ;  /* 0x0000005800587220 */ /* 0x040fe40000410000 */
[C---:B------:R-:W-:Y:S02]  /*ee90*/  FMUL.FTZ R89, R0.reuse, R89 ;  /* 0x0000005900597220 */ /* 0x040fe40000410000 */
[C---:B------:R-:W-:Y:S01]  /*eea0*/  FMUL.FTZ R92, R0.reuse, R92 ;  /* 0x0000005c005c7220 */ /* 0x040fe20000410000 */
[----:B------:R-:W-:Y:S01]  /*eeb0*/  MUFU.EX2 R125, R184 ;  /* 0x000000b8007d7308 */ /* 0x000fe20000000800 */
[C---:B------:R-:W-:Y:S02]  /*eec0*/  FMUL.FTZ R93, R0.reuse, R93 ;  /* 0x0000005d005d7220 */ /* 0x040fe40000410000 */
[C---:B------:R-:W-:Y:S02]  /*eed0*/  FMUL.FTZ R96, R0.reuse, R96 ;  /* 0x0000006000607220 */ /* 0x040fe40000410000 */
[C---:B------:R-:W-:Y:S02]  /*eee0*/  FMUL.FTZ R97, R0.reuse, R97 ;  /* 0x0000006100617220 */ /* 0x040fe40000410000 */
[C---:B------:R-:W-:Y:S02]  /*eef0*/  FMUL.FTZ R100, R0.reuse, R100 ;  /* 0x0000006400647220 */ /* 0x040fe40000410000 */
[----:B------:R-:W-:Y:S01]  /*ef00*/  FMUL.FTZ R101, R0, R101 ;  /* 0x0000006500657220 */ /* 0x000fe20000410000 */
[----:B------:R-:W-:Y:S01]  /*ef10*/  MUFU.EX2 R181, R181 ;  /* 0x000000b500b57308 */ /* 0x000fe20000000800 */
[----:B-1----:R-:W-:Y:S05]  /*ef20*/  FMNMX.FTZ R2, R2, R3, !PT ;  /* 0x0000000302027209 */ /* 0x002fea0007810000 */
[----:B------:R-:W1:Y:S02]  /*ef30*/  SHFL.BFLY PT, R3, R2, 0x1, 0x1f ;  /* 0x0c201f0002037f89 */ /* 0x000e6400000e0000 */
[----:B-1----:R-:W-:Y:S01]  /*ef40*/  FMNMX.FTZ R3, R2, R3, !PT ;  /* 0x0000000302037209 */ /* 0x002fe20007810000 */
[----:B------:R-:W-:Y:S02]  /*ef50*/  FADD.FTZ R2, R25, R4 ;  /* 0x0000000419027221 */ /* 0x000fe40000010000 */
[----:B------:R-:W-:Y:S01]  /*ef60*/  FMUL.FTZ R4, R0, R128 ;  /* 0x0000008000047220 */ /* 0x000fe20000410000 */
[C---:B------:R-:W-:Y:S01]  /*ef70*/  FSETP.NEU.FTZ.AND P0, PT, R3.reuse, -INF , PT ;  /* 0xff8000000300780b */ /* 0x040fe20003f1d000 */
[C---:B------:R-:W-:Y:S02]  /*ef80*/  FMUL.FTZ R144, R3.reuse, c[0x0][0x2d0] ;  /* 0x0000b40003907a20 */ /* 0x040fe40000410000 */
[----:B------:R-:W-:Y:S01]  /*ef90*/  FADD.FTZ R170, R24, R2 ;  /* 0x0000000218aa7221 */ /* 0x000fe20000010000 */
[----:B------:R-:W-:Y:S01]  /*efa0*/  FSEL R2, R3, RZ, P0 ;  /* 0x000000ff03027208 */ /* 0x000fe20000000000 */
[----:B------:R-:W-:Y:S01]  /*efb0*/  FMUL.FTZ R24, R0, R120 ;  /* 0x0000007800187220 */ /* 0x000fe20000410000 */
[----:B------:R-:W-:Y:S01]  /*efc0*/  FSEL R144, R144, RZ, P0 ;  /* 0x000000ff90907208 */ /* 0x000fe20000000000 */
[----:B------:R-:W-:Y:S02]  /*efd0*/  FMUL.FTZ R25, R0, R121 ;  /* 0x0000007900197220 */ /* 0x000fe40000410000 */
[----:B------:R-:W-:Y:S02]  /*efe0*/  FADD.FTZ R2, -R2, R104 ;  /* 0x0000006802027221 */ /* 0x000fe40000010100 */
[--C-:B------:R-:W-:Y:S02]  /*eff0*/  FFMA.FTZ R141, R6, c[0x0][0x2d0], -R144.reuse ;  /* 0x0000b400068d7a23 */ /* 0x100fe40000010890 */
[----:B------:R-:W-:Y:S02]  /*f000*/  FMUL.FTZ R2, R2, c[0x0][0x2d0] ;  /* 0x0000b40002027a20 */ /* 0x000fe40000410000 */
[--C-:B------:R-:W-:Y:S02]  /*f010*/  FFMA.FTZ R7, R7, c[0x0][0x2d0], -R144.reuse ;  /* 0x0000b40007077a23 */ /* 0x100fe40000010890 */
[----:B------:R-:W-:Y:S01]  /*f020*/  MUFU.EX2 R141, R141 ;  /* 0x0000008d008d7308 */ /* 0x000fe20000000800 */
[--C-:B------:R-:W-:Y:S02]  /*f030*/  FFMA.FTZ R104, R143, c[0x0][0x2d0], -R144.reuse ;  /* 0x0000b4008f687a23 */ /* 0x100fe40000010890 */
[--C-:B------:R-:W-:Y:S02]  /*f040*/  FFMA.FTZ R163, R163, c[0x0][0x2d0], -R144.reuse ;  /* 0x0000b400a3a37a23 */ /* 0x100fe40000010890 */
[----:B------:R-:W-:Y:S05]  /*f050*/  FFMA.FTZ R161, R161, c[0x0][0x2d0], -R144 ;  /* 0x0000b400a1a17a23 */ /* 0x000fea0000010890 */
[----:B------:R-:W1:Y:S10]  /*f060*/  MUFU.EX2 R2, R2 ;  /* 0x0000000200027308 */ /* 0x000e740000000800 */
[----:B------:R-:W2:Y:S10]  /*f070*/  MUFU.EX2 R0, R7 ;  /* 0x0000000700007308 */ /* 0x000eb40000000800 */
[----:B------:R-:W3:Y:S01]  /*f080*/  MUFU.EX2 R104, R104 ;  /* 0x0000006800687308 */ /* 0x000ee20000000800 */
[C---:B-1----:R-:W-:Y:S02]  /*f090*/  FFMA.FTZ R112, R2.reuse, R198, R141 ;  /* 0x000000c602707223 */ /* 0x042fe4000001008d */
[C---:B------:R-:W-:Y:S02]  /*f0a0*/  FMUL.FTZ R14, R2.reuse, R110 ;  /* 0x0000006e020e7220 */ /* 0x040fe40000410000 */
[C---:B------:R-:W-:Y:S02]  /*f0b0*/  FMUL.FTZ R15, R2.reuse, R111 ;  /* 0x0000006f020f7220 */ /* 0x040fe40000410000 */
[C---:B------:R-:W-:Y:S03]  /*f0c0*/  FMUL.FTZ R23, R2.reuse, R119 ;  /* 0x0000007702177220 */ /* 0x040fe60000410000 */
[----:B------:R-:W-:Y:S01]  /*f0d0*/  MUFU.EX2 R163, R163 ;  /* 0x000000a300a37308 */ /* 0x000fe20000000800 */
[----:B------:R-:W-:Y:S02]  /*f0e0*/  FMUL.FTZ R30, R2, R114 ;  /* 0x00000072021e7220 */ /* 0x000fe40000410000 */
[C---:B--2---:R-:W-:Y:S01]  /*f0f0*/  FADD.FTZ R112, R0.reuse, R112 ;  /* 0x0000007000707221 */ /* 0x044fe20000010000 */
[----:B------:R-:W-:Y:S01]  /*f100*/  F2FP.BF16.PACK_AB R141, R0, R141 ;  /* 0x0000008d008d723e */ /* 0x000fe200000010ff */
[C---:B------:R-:W-:Y:S01]  /*f110*/  FMUL.FTZ R31, R2.reuse, R115 ;  /* 0x00000073021f7220 */ /* 0x040fe20000410000 */
[----:B------:R-:W-:Y:S01]  /*f120*/  IADD3 R0, R159, R149, RZ ;  /* 0x000000959f007210 */ /* 0x000fe20007ffe0ff */
[C---:B------:R-:W-:Y:S02]  /*f130*/  FMUL.FTZ R38, R2.reuse, R134 ;  /* 0x0000008602267220 */ /* 0x040fe40000410000 */
[C---:B------:R-:W-:Y:S01]  /*f140*/  FMUL.FTZ R39, R2.reuse, R135 ;  /* 0x0000008702277220 */ /* 0x040fe20000410000 */
[----:B------:R-:W-:Y:S01]  /*f150*/  MUFU.EX2 R161, R161 ;  /* 0x000000a100a17308 */ /* 0x000fe20000000800 */
[----:B------:R-:W1:Y:S01]  /*f160*/  LDSM.16.MT88.4 R108, [R0] ;  /* 0x00000000006c783b */ /* 0x000e620000004200 */
[C---:B------:R-:W-:Y:S02]  /*f170*/  FMUL.FTZ R6, R2.reuse, R130 ;  /* 0x0000008202067220 */ /* 0x040fe40000410000 */
[C---:B------:R-:W-:Y:S02]  /*f180*/  FMUL.FTZ R7, R2.reuse, R131 ;  /* 0x0000008302077220 */ /* 0x040fe40000410000 */
[C---:B------:R-:W-:Y:S02]  /*f190*/  FMUL.FTZ R18, R2.reuse, R126 ;  /* 0x0000007e02127220 */ /* 0x040fe40000410000 */
        /* <DEDUP_REMOVED lines=40> */
[----:B------:R-:W-:Y:S02]  /*f420*/  FFMA.FTZ R2, R145, c[0x0][0x2d0], -R144 ;  /* 0x0000b40091027a23 */ /* 0x000fe40000010890 */
[----:B---3--:R-:W-:Y:S02]  /*f430*/  FADD.FTZ R118, R104, R112 ;  /* 0x0000007068767221 */ /* 0x008fe40000010000 */
[----:B------:R-:W2:Y:S01]  /*f440*/  MUFU.EX2 R116, R2 ;  /* 0x0000000200747308 */ /* 0x000ea20000000800 */
[----:B------:R-:W-:Y:S01]  /*f450*/  LDSM.16.MT88.4 R112, [R0+0x800] ;  /* 0x000800000070783b */ /* 0x000fe20000004200 */
[--C-:B------:R-:W-:Y:S08]  /*f460*/  FFMA.FTZ R149, R169, c[0x0][0x2d0], -R144.reuse ;  /* 0x0000b400a9957a23 */ /* 0x100ff00000010890 */
[----:B------:R-:W-:Y:S10]  /*f470*/  MUFU.EX2 R169, R186 ;  /* 0x000000ba00a97308 */ /* 0x000ff40000000800 */
[----:B------:R-:W3:Y:S01]  /*f480*/  MUFU.EX2 R149, R149 ;  /* 0x0000009500957308 */ /* 0x000ee20000000800 */
[----:B--2---:R-:W-:Y:S02]  /*f490*/  F2FP.BF16.PACK_AB R143, R116, R104 ;  /* 0x00000068748f723e */ /* 0x004fe400000010ff */
[C---:B------:R-:W-:Y:S02]  /*f4a0*/  IADD3 R2, R157.reuse, R0, RZ ;  /* 0x000000009d027210 */ /* 0x040fe40007ffe0ff */
[----:B------:R-:W-:Y:S03]  /*f4b0*/  IADD3 R104, R157, R148, RZ ;  /* 0x000000949d687210 */ /* 0x000fe60007ffe0ff */
[C---:B-1----:R-:W-:Y:S08]  /*f4c0*/  HMMA.16816.F32.BF16 R4, R140.reuse, R108, R4 ;  /* 0x0000006c8c04723c */ /* 0x042ff00000041804 */
[C---:B------:R-:W-:Y:S01]  /*f4d0*/  HMMA.16816.F32.BF16 R12, R140.reuse, R110, R12 ;  /* 0x0000006e8c0c723c */ /* 0x040fe2000004180c */
[----:B------:R-:W1:Y:S07]  /*f4e0*/  LDSM.16.MT88.4 R108, [R2] ;  /* 0x00000000026c783b */ /* 0x000e6e0000004200 */
        /* <DEDUP_REMOVED lines=30> */
[C---:B-1----:R-:W-:Y:S07]  /*f6d0*/  HMMA.16816.F32.BF16 R96, R140.reuse, R108, R96 ;  /* 0x0000006c8c60723c */ /* 0x042fee0000041860 */
[--C-:B------:R-:W-:Y:S01]  /*f6e0*/  FFMA.FTZ R108, R147, c[0x0][0x2d0], -R144.reuse ;  /* 0x0000b400936c7a23 */ /* 0x100fe20000010890 */
[----:B------:R-:W-:Y:S03]  /*f6f0*/  HMMA.16816.F32.BF16 R100, R140, R110, R100 ;  /* 0x0000006e8c64723c */ /* 0x000fe60000041864 */
[----:B------:R1:W-:Y:S01]  /*f700*/  MUFU.EX2 R121, R108 ;  /* 0x0000006c00797308 */ /* 0x0003e20000000800 */
[----:B------:R-:W-:Y:S03]  /*f710*/  FFMA.FTZ R109, R146, c[0x0][0x2d0], -R144 ;  /* 0x0000b400926d7a23 */ /* 0x000fe60000010890 */
[----:B------:R-:W-:Y:S01]  /*f720*/  FADD.FTZ R111, R116, R118 ;  /* 0x00000076746f7221 */ /* 0x000fe20000010000 */
[----:B------:R-:W-:Y:S01]  /*f730*/  F2FP.BF16.PACK_AB R110, R176, R177 ;  /* 0x000000b1b06e723e */ /* 0x000fe200000010ff */
[----:B------:R-:W-:Y:S03]  /*f740*/  FFMA.FTZ R116, R166, c[0x0][0x2d0], -R144 ;  /* 0x0000b400a6747a23 */ /* 0x000fe60000010890 */
[----:B------:R-:W-:Y:S01]  /*f750*/  FADD.FTZ R118, R117, R170 ;  /* 0x000000aa75767221 */ /* 0x000fe20000010000 */
[----:B------:R-:W2:Y:S01]  /*f760*/  MUFU.EX2 R109, R109 ;  /* 0x0000006d006d7308 */ /* 0x000ea20000000800 */
[----:B---3--:R-:W-:Y:S09]  /*f770*/  F2FP.BF16.PACK_AB R141, R163, R149 ;  /* 0x00000095a38d723e */ /* 0x008ff200000010ff */
[----:B------:R3:W-:Y:S01]  /*f780*/  MUFU.EX2 R127, R116 ;  /* 0x00000074007f7308 */ /* 0x0007e20000000800 */
[--C-:B-1----:R-:W-:Y:S09]  /*f790*/  FFMA.FTZ R108, R168, c[0x0][0x2d0], -R144.reuse ;  /* 0x0000b400a86c7a23 */ /* 0x102ff20000010890 */
[----:B------:R1:W-:Y:S01]  /*f7a0*/  MUFU.EX2 R120, R108 ;  /* 0x0000006c00787308 */ /* 0x0003e20000000800 */
[----:B--2---:R-:W-:Y:S01]  /*f7b0*/  FADD.FTZ R123, R109, R111 ;  /* 0x0000006f6d7b7221 */ /* 0x004fe20000010000 */
[----:B------:R-:W-:Y:S08]  /*f7c0*/  F2FP.BF16.PACK_AB R109, R121, R109 ;  /* 0x0000006d796d723e */ /* 0x000ff000000010ff */
[----:B------:R-:W-:Y:S01]  /*f7d0*/  MUFU.EX2 R168, R187 ;  /* 0x000000bb00a87308 */ /* 0x000fe20000000800 */
[--C-:B---3--:R-:W-:Y:S09]  /*f7e0*/  FFMA.FTZ R116, R165, c[0x0][0x2d0], -R144.reuse ;  /* 0x0000b400a5747a23 */ /* 0x108ff20000010890 */
[----:B------:R-:W-:Y:S01]  /*f7f0*/  MUFU.EX2 R128, R116 ;  /* 0x0000007400807308 */ /* 0x000fe20000000800 */
[--C-:B-1----:R-:W-:Y:S09]  /*f800*/  FFMA.FTZ R108, R167, c[0x0][0x2d0], -R144.reuse ;  /* 0x0000b400a76c7a23 */ /* 0x102ff20000010890 */
[----:B------:R1:W2:Y:S10]  /*f810*/  MUFU.EX2 R122, R108 ;  /* 0x0000006c007a7308 */ /* 0x0002b40000000800 */
[----:B------:R-:W3:Y:S10]  /*f820*/  MUFU.EX2 R167, R188 ;  /* 0x000000bc00a77308 */ /* 0x000ef40000000800 */
[----:B------:R-:W4:Y:S01]  /*f830*/  MUFU.EX2 R170, R185 ;  /* 0x000000b900aa7308 */ /* 0x000f220000000800 */
[----:B-1----:R-:W-:Y:S02]  /*f840*/  F2FP.BF16.PACK_AB R108, R178, R117 ;  /* 0x00000075b26c723e */ /* 0x002fe400000010ff */
[----:B--2---:R-:W-:Y:S07]  /*f850*/  F2FP.BF16.PACK_AB R111, R122, R120 ;  /* 0x000000787a6f723e */ /* 0x004fee00000010ff */
[C---:B------:R-:W-:Y:S05]  /*f860*/  HMMA.16816.F32.BF16 R4, R108.reuse, R112, R4 ;  /* 0x000000706c04723c */ /* 0x040fea0000041804 */
[----:B---3--:R-:W-:Y:S03]  /*f870*/  F2FP.BF16.PACK_AB R140, R168, R167 ;  /* 0x000000a7a88c723e */ /* 0x008fe600000010ff */
[C---:B------:R-:W-:Y:S01]  /*f880*/  HMMA.16816.F32.BF16 R12, R108.reuse, R114, R12 ;  /* 0x000000726c0c723c */ /* 0x040fe2000004180c */
[----:B------:R-:W1:Y:S03]  /*f890*/  LDSM.16.MT88.4 R112, [R2+0x800] ;  /* 0x000800000270783b */ /* 0x000e660000004200 */
[----:B----4-:R-:W-:Y:S04]  /*f8a0*/  F2FP.BF16.PACK_AB R142, R170, R169 ;  /* 0x000000a9aa8e723e */ /* 0x010fe800000010ff */
        /* <DEDUP_REMOVED lines=33> */
[----:B------:R1:W-:Y:S04]  /*fac0*/  MUFU.EX2 R126, R112 ;  /* 0x00000070007e7308 */ /* 0x0003e80000000800 */
[----:B------:R-:W-:Y:S01]  /*fad0*/  FFMA.FTZ R108, R164, c[0x0][0x2d0], -R144 ;  /* 0x0000b400a46c7a23 */ /* 0x000fe20000010890 */
[----:B------:R-:W-:Y:S01]  /*fae0*/  F2FP.BF16.PACK_AB R110, R181, R130 ;  /* 0x00000082b56e723e */ /* 0x000fe200000010ff */
[----:B------:R-:W-:Y:S02]  /*faf0*/  FADD.FTZ R109, R178, R118 ;  /* 0x00000076b26d7221 */ /* 0x000fe40000010000 */
[----:B------:R-:W-:Y:S01]  /*fb00*/  LDSM.16.MT88.4 R116, [R2+0x1000] ;  /* 0x001000000274783b */ /* 0x000fe20000004200 */
[----:B------:R-:W-:Y:S01]  /*fb10*/  FFMA.FTZ R144, R9, c[0x0][0x2d0], -R144 ;  /* 0x0000b40009907a23 */ /* 0x000fe20000010890 */
[----:B------:R2:W3:Y:S01]  /*fb20*/  MUFU.EX2 R166, R108 ;  /* 0x0000006c00a67308 */ /* 0x0004e20000000800 */
[----:B------:R-:W-:Y:S01]  /*fb30*/  FADD.FTZ R9, R177, R109 ;  /* 0x0000006db1097221 */ /* 0x000fe20000010000 */
[----:B------:R-:W-:Y:S03]  /*fb40*/  F2FP.BF16.PACK_AB R109, R128, R127 ;  /* 0x0000007f806d723e */ /* 0x000fe600000010ff */
[----:B------:R-:W-:Y:S05]  /*fb50*/  FADD.FTZ R9, R176, R9 ;  /* 0x00000009b0097221 */ /* 0x000fea0000010000 */
[----:B------:R-:W4:Y:S01]  /*fb60*/  MUFU.EX2 R162, R144 ;  /* 0x0000009000a27308 */ /* 0x000f220000000800 */
[----:B-1----:R-:W1:Y:S01]  /*fb70*/  LDSM.16.MT88.4 R112, [R0+0x1000] ;  /* 0x001000000070783b */ /* 0x002e620000004200 */
[----:B--2---:R-:W-:Y:S01]  /*fb80*/  FADD.FTZ R108, R121, R123 ;  /* 0x0000007b796c7221 */ /* 0x004fe20000010000 */
[----:B---3--:R-:W-:Y:S03]  /*fb90*/  F2FP.BF16.PACK_AB R111, R166, R126 ;  /* 0x0000007ea66f723e */ /* 0x008fe600000010ff */
[----:B------:R-:W-:Y:S01]  /*fba0*/  FADD.FTZ R124, R120, R108 ;  /* 0x0000006c787c7221 */ /* 0x000fe20000010000 */
[----:B------:R-:W-:Y:S01]  /*fbb0*/  F2FP.BF16.PACK_AB R108, R129, R125 ;  /* 0x0000007d816c723e */ /* 0x000fe200000010ff */
[----:B------:R-:W-:Y:S02]  /*fbc0*/  FADD.FTZ R125, R125, R9 ;  /* 0x000000097d7d7221 */ /* 0x000fe40000010000 */
[----:B------:R-:W-:Y:S02]  /*fbd0*/  FADD.FTZ R124, R122, R124 ;  /* 0x0000007c7a7c7221 */ /* 0x000fe40000010000 */
[----:B------:R-:W-:Y:S01]  /*fbe0*/  LDSM.16.MT88.4 R120, [R0+0x1800] ;  /* 0x001800000078783b */ /* 0x000fe20000004200 */
[----:B----4-:R-:W-:Y:S01]  /*fbf0*/  F2FP.BF16.PACK_AB R143, R162, R161 ;  /* 0x000000a1a28f723e */ /* 0x010fe200000010ff */
[----:B------:R-:W-:Y:S04]  /*fc00*/  FADD.FTZ R9, R127, R124 ;  /* 0x0000007c7f097221 */ /* 0x000fe80000010000 */
[----:B------:R-:W-:Y:S02]  /*fc10*/  FADD.FTZ R9, R128, R9 ;  /* 0x0000000980097221 */ /* 0x000fe40000010000 */
[----:B------:R-:W-:Y:S02]  /*fc20*/  LDSM.16.MT88.4 R144, [R104+0x1800] ;  /* 0x001800006890783b */ /* 0x000fe40000004200 */
[----:B------:R-:W-:Y:S01]  /*fc30*/  FADD.FTZ R164, R126, R9 ;  /* 0x000000097ea47221 */ /* 0x000fe20000010000 */
[C---:B-1----:R-:W-:Y:S08]  /*fc40*/  HMMA.16816.F32.BF16 R4, R108.reuse, R112, R4 ;  /* 0x000000706c04723c */ /* 0x042ff00000041804 */
[C---:B------:R-:W-:Y:S01]  /*fc50*/  HMMA.16816.F32.BF16 R12, R108.reuse, R114, R12 ;  /* 0x000000726c0c723c */ /* 0x040fe2000004180c */
[----:B------:R-:W1:Y:S07]  /*fc60*/  LDSM.16.MT88.4 R112, [R148+0x1000] ;  /* 0x001000009470783b */ /* 0x000e6e0000004200 */
[C---:B------:R-:W-:Y:S08]  /*fc70*/  HMMA.16816.F32.BF16 R16, R108.reuse, R116, R16 ;  /* 0x000000746c10723c */ /* 0x040ff00000041810 */
        /* <DEDUP_REMOVED lines=29> */
[C---:B--2---:R-:W-:Y:S07]  /*fe50*/  HMMA.16816.F32.BF16 R96, R108.reuse, R116, R96 ;  /* 0x000000746c60723c */ /* 0x044fee0000041860 */
[----:B------:R-:W-:Y:S01]  /*fe60*/  FADD.FTZ R116, R129, R125 ;  /* 0x0000007d81747221 */ /* 0x000fe20000010000 */
[----:B------:R-:W-:Y:S04]  /*fe70*/  HMMA.16816.F32.BF16 R100, R108, R118, R100 ;  /* 0x000000766c64723c */ /* 0x000fe80000041864 */
[----:B------:R-:W-:Y:S04]  /*fe80*/  FADD.FTZ R165, R130, R116 ;  /* 0x0000007482a57221 */ /* 0x000fe80000010000 */
[C---:B------:R-:W-:Y:S01]  /*fe90*/  HMMA.16816.F32.BF16 R128, R140.reuse, R120, R4 ;  /* 0x000000788c80723c */ /* 0x040fe20000041804 */
[----:B------:R-:W2:Y:S07]  /*fea0*/  LDSM.16.MT88.4 R4, [R0+0x3800] ;  /* 0x003800000004783b */ /* 0x000eae0000004200 */
[C---:B------:R-:W-:Y:S01]  /*feb0*/  HMMA.16816.F32.BF16 R108, R140.reuse, R122, R12 ;  /* 0x0000007a8c6c723c */ /* 0x040fe2000004180c */
[----:B------:R-:W3:Y:S07]  /*fec0*/  LDSM.16.MT88.4 R12, [R2+0x3800] ;  /* 0x00380000020c783b */ /* 0x000eee0000004200 */
[C---:B-1----:R-:W-:Y:S01]  /*fed0*/  HMMA.16816.F32.BF16 R124, R140.reuse, R112, R16 ;  /* 0x000000708c7c723c */ /* 0x042fe20000041810 */
[----:B------:R-:W1:Y:S07]  /*fee0*/  LDSM.16.MT88.4 R16, [R148+0x3800] ;  /* 0x003800009410783b */ /* 0x000e6e0000004200 */
[C---:B------:R-:W-:Y:S01]  /*fef0*/  HMMA.16816.F32.BF16 R116, R140.reuse, R114, R20 ;  /* 0x000000728c74723c */ /* 0x040fe20000041814 */
[----:B------:R-:W4:Y:S07]  /*ff00*/  LDSM.16.MT88.4 R20, [R104+0x3800] ;  /* 0x003800006814783b */ /* 0x000f2e0000004200 */
[C---:B------:R-:W-:Y:S01]  /*ff10*/  HMMA.16816.F32.BF16 R120, R140.reuse, R132, R24 ;  /* 0x000000848c78723c */ /* 0x040fe20000041818 */
[----:B------:R-:W-:Y:S07]  /*ff20*/  LDSM.16.MT88.4 R24, [R2+0x5800] ;  /* 0x005800000218783b */ /* 0x000fee0000004200 */
[C---:B------:R-:W-:Y:S08]  /*ff30*/  HMMA.16816.F32.BF16 R112, R140.reuse, R134, R28 ;  /* 0x000000868c70723c */ /* 0x040ff0000004181c */
[C---:B------:R-:W-:Y:S08]  /*ff40*/  HMMA.16816.F32.BF16 R136, R140.reuse, R144, R32 ;  /* 0x000000908c88723c */ /* 0x040ff00000041820 */
[C---:B------:R-:W-:Y:S08]  /*ff50*/  HMMA.16816.F32.BF16 R132, R140.reuse, R146, R36 ;  /* 0x000000928c84723c */ /* 0x040ff00000041824 */
[C---:B--2---:R-:W-:Y:S08]  /*ff60*/  HMMA.16816.F32.BF16 R40, R140.reuse, R4, R40 ;  /* 0x000000048c28723c */ /* 0x044ff00000041828 */
[C---:B------:R-:W-:Y:S01]  /*ff70*/  HMMA.16816.F32.BF16 R44, R140.reuse, R6, R44 ;  /* 0x000000068c2c723c */ /* 0x040fe2000004182c */
[----:B------:R2:W5:Y:S07]  /*ff80*/  LDSM.16.MT88.4 R4, [R0+0x5800] ;  /* 0x005800000004783b */ /* 0x00056e0000004200 */
[C---:B---3--:R-:W-:Y:S08]  /*ff90*/  HMMA.16816.F32.BF16 R48, R140.reuse, R12, R48 ;  /* 0x0000000c8c30723c */ /* 0x048ff00000041830 */
[C---:B------:R-:W-:Y:S01]  /*ffa0*/  HMMA.16816.F32.BF16 R52, R140.reuse, R14, R52 ;  /* 0x0000000e8c34723c */ /* 0x040fe20000041834 */
[----:B------:R-:W3:Y:S07]  /*ffb0*/  LDSM.16.MT88.4 R12, [R148+0x5800] ;  /* 0x00580000940c783b */ /* 0x000eee0000004200 */
[C---:B-1----:R-:W-:Y:S04]  /*ffc0*/  HMMA.16816.F32.BF16 R56, R140.reuse, R16, R56 ;  /* 0x000000108c38723c */ /* 0x042fe80000041838 */
[----:B--2---:R-:W-:Y:S04]  /*ffd0*/  IADD3 R0, R173, -0x2, RZ ;  /* 0xfffffffead007810 */ /* 0x004fe80007ffe0ff */
[C---:B------:R-:W-:Y:S03]  /*ffe0*/  HMMA.16816.F32.BF16 R60, R140.reuse, R18, R60 ;  /* 0x000000128c3c723c */ /* 0x040fe6000004183c */
[----:B------:R-:W-:Y:S05]  /*fff0*/  ISETP.GE.AND P0, PT, R0, R199, PT ;  /* 0x000000c70000720c */ /* 0x000fea0003f06270 */
[C---:B----4-:R-:W-:Y:S08]  /*10000*/  HMMA.16816.F32.BF16 R64, R140.reuse, R20, R64 ;  /* 0x000000148c40723c */ /* 0x050ff00000041840 */
[----:B------:R-:W-:Y:S01]  /*10010*/  @P0 SHF.R.S32.HI R2, RZ, 0x1f, R0 ;  /* 0x0000001fff020819 */ /* 0x000fe20000011400 */
[C---:B------:R-:W-:Y:S03]  /*10020*/  HMMA.16816.F32.BF16 R68, R140.reuse, R22, R68 ;  /* 0x000000168c44723c */ /* 0x040fe60000041844 */
[----:B------:R-:W-:Y:S01]  /*10030*/  @P0 MOV R18, c[0x0][0x1e0] ;  /* 0x0000780000120a02 */ /* 0x000fe20000000f00 */
[----:B------:R-:W-:Y:S01]  /*10040*/  @P0 IMAD R2, R2, c[0x0][0x1e0], RZ ;  /* 0x0000780002020a24 */ /* 0x000fe200078e02ff */
[----:B------:R-:W-:Y:S03]  /*10050*/  @P0 MOV R20, c[0x0][0x1e4] ;  /* 0x0000790000140a02 */ /* 0x000fe60000000f00 */
[C---:B-----5:R-:W-:Y:S04]  /*10060*/  HMMA.16816.F32.BF16 R72, R140.reuse, R4, R72 ;  /* 0x000000048c48723c */ /* 0x060fe80000041848 */
[C---:B------:R-:W-:Y:S03]  /*10070*/  @P0 IMAD R2, R0.reuse, c[0x0][0x1e4], R2 ;  /* 0x0000790000020a24 */ /* 0x040fe600078e0202 */
[----:B------:R-:W-:Y:S01]  /*10080*/  @P0 IMAD.WIDE.U32 R4, R0, c[0x0][0x1e0], RZ ;  /* 0x0000780000040a25 */ /* 0x000fe200078e00ff */
[C---:B------:R-:W-:Y:S04]  /*10090*/  HMMA.16816.F32.BF16 R76, R140.reuse, R6, R76 ;  /* 0x000000068c4c723c */ /* 0x040fe8000004184c */
[----:B------:R-:W-:Y:S02]  /*100a0*/  @P0 IADD3 R2, R5, R2, RZ ;  /* 0x0000000205020210 */ /* 0x000fe40007ffe0ff */
[C---:B------:R-:W-:Y:S02]  /*100b0*/  @P0 SHF.L.U32 R0, R4.reuse, 0x6, RZ ;  /* 0x0000000604000819 */ /* 0x040fe400000006ff */
[----:B------:R-:W-:Y:S01]  /*100c0*/  @P0 SHF.L.U64.HI R2, R4, 0x6, R2 ;  /* 0x0000000604020819 */ /* 0x000fe20000010202 */
[C---:B------:R-:W-:Y:S01]  /*100d0*/  HMMA.16816.F32.BF16 R80, R140.reuse, R24, R80 ;  /* 0x000000188c50723c */ /* 0x040fe20000041850 */
[----:B------:R-:W1:Y:S02]  /*100e0*/  LDSM.16.MT88.4 R4, [R104+0x5800] ;  /* 0x005800006804783b */ /* 0x000e640000004200 */
[C---:B------:R-:W-:Y:S02]  /*100f0*/  @P0 IADD3 R9, P1, R0.reuse, R202, RZ ;  /* 0x000000ca00090210 */ /* 0x040fe40007f3e0ff */
[----:B------:R-:W-:Y:S02]  /*10100*/  @P0 IADD3 R17, P2, R0, R193, RZ ;  /* 0x000000c100110210 */ /* 0x000fe40007f5e0ff */
[C---:B------:R-:W-:Y:S01]  /*10110*/  @P0 LEA R28, P3, R9.reuse, c[0x0][0x1c8], 0x1 ;  /* 0x00007200091c0a11 */ /* 0x040fe200078608ff */
[C---:B------:R-:W-:Y:S04]  /*10120*/  HMMA.16816.F32.BF16 R84, R140.reuse, R26, R84 ;  /* 0x0000001a8c54723c */ /* 0x040fe80000041854 */
[----:B------:R-:W-:Y:S02]  /*10130*/  @P0 IADD3.X R19, R2, R201, RZ, P1, !PT ;  /* 0x000000c902130210 */ /* 0x000fe40000ffe4ff */
[----:B------:R-:W-:Y:S02]  /*10140*/  @P0 LEA R16, P1, R18, R0, 0x5 ;  /* 0x0000000012100211 */ /* 0x000fe400078228ff */
[----:B------:R-:W-:Y:S01]  /*10150*/  @P0 LEA.HI.X R29, R9, c[0x0][0x1cc], R19, 0x1, P3 ;  /* 0x00007300091d0a11 */ /* 0x000fe200018f0c13 */
[C---:B---3--:R-:W-:Y:S03]  /*10160*/  HMMA.16816.F32.BF16 R88, R140.reuse, R12, R88 ;  /* 0x0000000c8c58723c */ /* 0x048fe60000041858 */
[C---:B------:R-:W-:Y:S02]  /*10170*/  @P0 LEA R24, P3, R17.reuse, c[0x0][0x1c8], 0x1 ;  /* 0x0000720011180a11 */ /* 0x040fe400078608ff */
[----:B------:R-:W-:Y:S02]  /*10180*/  @P0 IADD3.X R19, R2, R192, RZ, P2, !PT ;  /* 0x000000c002130210 */ /* 0x000fe400017fe4ff */
[----:B------:R-:W-:Y:S01]  /*10190*/  @P0 IADD3 R0, P4, R0, R191, RZ ;  /* 0x000000bf00000210 */ /* 0x000fe20007f9e0ff */
[C---:B------:R-:W-:Y:S04]  /*101a0*/  HMMA.16816.F32.BF16 R92, R140.reuse, R14, R92 ;  /* 0x0000000e8c5c723c */ /* 0x040fe8000004185c */
[----:B------:R-:W-:Y:S02]  /*101b0*/  @P0 LEA.HI.X R25, R17, c[0x0][0x1cc], R19, 0x1, P3 ;  /* 0x0000730011190a11 */ /* 0x000fe400018f0c13 */
[----:B------:R-:W-:Y:S02]  /*101c0*/  @P0 LEA R22, P3, R0, c[0x0][0x1c8], 0x1 ;  /* 0x0000720000160a11 */ /* 0x000fe400078608ff */
[----:B------:R-:W-:Y:S04]  /*101d0*/  @P0 LEA.HI.X R9, R18, R2, R20, 0x5, P1 ;  /* 0x0000000212090211 */ /* 0x000fe800008f2c14 */
[----:B------:R-:W-:Y:S02]  /*101e0*/  @P0 IADD3 R18, P2, R16, R202, RZ ;  /* 0x000000ca10120210 */ /* 0x000fe40007f5e0ff */
[----:B------:R-:W-:Y:S02]  /*101f0*/  @P0 IADD3.X R2, R2, R190, RZ, P4, !PT ;  /* 0x000000be02020210 */ /* 0x000fe400027fe4ff */
[----:B------:R-:W-:Y:S01]  /*10200*/  @P0 LEA R20, P1, R18, c[0x0][0x1c8], 0x1 ;  /* 0x0000720012140a11 */ /* 0x000fe200078208ff */
[C---:B-1----:R-:W-:Y:S03]  /*10210*/  HMMA.16816.F32.BF16 R96, R140.reuse, R4, R96 ;  /* 0x000000048c60723c */ /* 0x042fe60000041860 */
[----:B------:R-:W-:Y:S02]  /*10220*/  @P0 LEA.HI.X R23, R0, c[0x0][0x1cc], R2, 0x1, P3 ;  /* 0x0000730000170a11 */ /* 0x000fe400018f0c02 */
[----:B------:R-:W-:Y:S02]  /*10230*/  @P0 IADD3.X R17, R9, R201, RZ, P2, !PT ;  /* 0x000000c909110210 */ /* 0x000fe400017fe4ff */
[----:B------:R-:W-:Y:S01]  /*10240*/  @P0 ISETP.GE.AND P2, PT, R208, c[0x0][0x1d4], PT ;  /* 0x00007500d0000a0c */ /* 0x000fe20003f46270 */
[----:B------:R-:W-:Y:S01]  /*10250*/  FADD.FTZ R4, R181, R165 ;  /* 0x000000a5b5047221 */ /* 0x000fe20000010000 */
[----:B------:R-:W-:Y:S01]  /*10260*/  @P0 IADD3 R0, P4, R16, R193, RZ ;  /* 0x000000c110000210 */ /* 0x000fe20007f9e0ff */
[----:B------:R-:W-:Y:S03]  /*10270*/  HMMA.16816.F32.BF16 R100, R140, R6, R100 ;  /* 0x000000068c64723c */ /* 0x000fe60000041864 */
[----:B------:R-:W-:Y:S01]  /*10280*/  @P0 LEA.HI.X R21, R18, c[0x0][0x1cc], R17, 0x1, P1 ;  /* 0x0000730012150a11 */ /* 0x000fe200008f0c11 */
[----:B------:R-:W-:Y:S01]  /*10290*/  FADD.FTZ R4, R167, R4 ;  /* 0x00000004a7047221 */ /* 0x000fe20000010000 */
[C---:B------:R-:W-:Y:S02]  /*102a0*/  @P0 IADD3.X R2, R9.reuse, R192, RZ, P4, !PT ;  /* 0x000000c009020210 */ /* 0x040fe400027fe4ff */
[----:B------:R-:W-:Y:S02]  /*102b0*/  @P0 LEA R18, P4, R0, c[0x0][0x1c8], 0x1 ;  /* 0x0000720000120a11 */ /* 0x000fe400078808ff */
[----:B------:R-:W-:Y:S03]  /*102c0*/  @P0 ISETP.GE.AND P1, PT, R212, c[0x0][0x1d4], PT ;  /* 0x00007500d4000a0c */ /* 0x000fe60003f26270 */
[----:B------:R-:W-:Y:S01]  /*102d0*/  @P0 LEA.HI.X R19, R0, c[0x0][0x1cc], R2, 0x1, P4 ;  /* 0x0000730000130a11 */ /* 0x000fe200020f0c02 */
[----:B------:R-:W-:Y:S01]  /*102e0*/  @P0 IMAD R0, R180, 0x6000, R11 ;  /* 0x00006000b4000824 */ /* 0x000fe200078e020b */
[----:B------:R-:W-:Y:S01]  /*102f0*/  @P0 IADD3 R16, P3, R16, R191, RZ ;  /* 0x000000bf10100210 */ /* 0x000fe20007f7e0ff */
[----:B------:R-:W-:Y:S01]  /*10300*/  FADD.FTZ R2, R166, R164 ;  /* 0x000000a4a6027221 */ /* 0x000fe20000010000 */
[----:B------:R-:W-:Y:S02]  /*10310*/  MOV R104, R3 ;  /* 0x0000000300687202 */ /* 0x000fe40000000f00 */
[----:B------:R-:W-:Y:S01]  /*10320*/  @!PT LDS RZ, [RZ] ;  /* 0x00000000fffff984 */ /* 0x000fe20000000800 */
[----:B------:R-:W-:Y:S01]  /*10330*/  @!PT LDS RZ, [RZ] ;  /* 0x00000000fffff984 */ /* 0x000fe20000000800 */
[----:B------:R-:W-:Y:S01]  /*10340*/  @!PT LDS RZ, [RZ] ;  /* 0x00000000fffff984 */ /* 0x000fe20000000800 */
[----:B------:R1:W-:Y:S01]  /*10350*/  @P0 LDGSTS.E.BYPASS.LTC128B.128 [R0], [R28.64], !P2 ;  /* 0x000000001c000fae */ /* 0x0003e2000d101d4e */
[----:B------:R-:W-:Y:S02]  /*10360*/  @P0 IADD3.X R9, R9, R190, RZ, P3, !PT ;  /* 0x000000be09090210 */ /* 0x000fe40001ffe4ff */
[C---:B------:R-:W-:Y:S04]  /*10370*/  @P0 LEA R12, P3, R16.reuse, c[0x0][0x1c8], 0x1 ;  /* 0x00007200100c0a11 */ /* 0x040fe800078608ff */
[----:B------:R-:W-:Y:S01]  /*10380*/  @P0 LEA.HI.X R13, R16, c[0x0][0x1cc], R9, 0x1, P3 ;  /* 0x00007300100d0a11 */ /* 0x000fe200018f0c09 */
[----:B------:R1:W-:Y:S01]  /*10390*/  @P0 LDGSTS.E.BYPASS.LTC128B.128 [R0+0x2000], [R24.64], !P1 ;  /* 0x0200000018000fae */ /* 0x0003e2000c901d4e */
[----:B------:R-:W-:Y:S07]  /*103a0*/  MOV R9, R8 ;  /* 0x0000000800097202 */ /* 0x000fee0000000f00 */
[----:B------:R1:W-:Y:S08]  /*103b0*/  @P0 LDGSTS.E.BYPASS.LTC128B.128 [R0+0x4000], [R22.64], !P6 ;  /* 0x0400000016000fae */ /* 0x0003f0000f101d4e */
[----:B------:R1:W-:Y:S08]  /*103c0*/  @P0 LDGSTS.E.BYPASS.LTC128B.128 [R0+0x1000], [R20.64], !P2 ;  /* 0x0100000014000fae */ /* 0x0003f0000d101d4e */
[----:B------:R1:W-:Y:S01]  /*103d0*/  @P0 LDGSTS.E.BYPASS.LTC128B.128 [R0+0x3000], [R18.64], !P1 ;  /* 0x0300000012000fae */ /* 0x0003e2000c901d4e */
[C---:B------:R-:W-:Y:S02]  /*103e0*/  ISETP.GE.AND P1, PT, R150.reuse, 0x1, PT ;  /* 0x000000019600780c */ /* 0x040fe40003f26270 */
[----:B------:R-:W-:Y:S04]  /*103f0*/  IADD3 R150, R150, 0x1, RZ ;  /* 0x0000000196967810 */ /* 0x000fe80007ffe0ff */
[----:B------:R-:W-:Y:S01]  /*10400*/  SEL R150, R150, RZ, !P1 ;  /* 0x000000ff96967207 */ /* 0x000fe20004800000 */
[----:B------:R1:W-:Y:S01]  /*10410*/  @P0 LDGSTS.E.BYPASS.LTC128B.128 [R0+0x5000], [R12.64], !P6 ;  /* 0x050000000c000fae */ /* 0x0003e2000f101d4e */
[----:B------:R-:W-:Y:S07]  /*10420*/  ISETP.GT.AND P0, PT, R173, R210, PT ;  /* 0x000000d2ad00720c */ /* 0x000fee0003f04270 */
[----:B------:R-:W0:Y:S01]  /*10430*/  LDGDEPBAR ;  /* 0x00000000000079af */ /* 0x000e220000000000 */
[----:B-1----:R-:W-:Y:S02]  /*10440*/  FADD.FTZ R0, R149, R2 ;  /* 0x0000000295007221 */ /* 0x002fe40000010000 */
[----:B------:R-:W-:Y:S02]  /*10450*/  FADD.FTZ R2, R168, R4 ;  /* 0x00000004a8027221 */ /* 0x000fe40000010000 */
[----:B------:R-:W-:Y:S02]  /*10460*/  FADD.FTZ R0, R163, R0 ;  /* 0x00000000a3007221 */ /* 0x000fe40000010000 */
[----:B------:R-:W-:Y:S02]  /*10470*/  FADD.FTZ R4, R169, R2 ;  /* 0x00000002a9047221 */ /* 0x000fe40000010000 */
[----:B------:R-:W-:Y:S01]  /*10480*/  FADD.FTZ R2, R161, R0 ;  /* 0x00000000a1027221 */ /* 0x000fe20000010000 */
[----:B------:R-:W-:Y:S01]  /*10490*/  IADD3 R0, R173, -0x1, RZ ;  /* 0xffffffffad007810 */ /* 0x000fe20007ffe0ff */
[----:B------:R-:W-:Y:S02]  /*104a0*/  FADD.FTZ R189, R170, R4 ;  /* 0x00000004aabd7221 */ /* 0x000fe40000010000 */
[----:B------:R-:W-:Y:S01]  /*104b0*/  FADD.FTZ R198, R162, R2 ;  /* 0x00000002a2c67221 */ /* 0x000fe20000010000 */
[----:B------:R-:W-:Y:S01]  /*104c0*/  MOV R173, R0 ;  /* 0x0000000000ad7202 */ /* 0x000fe20000000f00 */
[----:B------:R-:W-:-:S05]  /*104d0*/  @P0 BRA `(.L_x_1903) ;  /* 0xffffc65000000947 */ /* 0x000fca000383ffff */
[----:B------:R-:W2:Y:S01]  /*104e0*/  LDL R4, [R1+0x4] ;  /* 0x0000040001047983 */ /* 0x000ea20000100800 */
[----:B------:R-:W-:Y:S01]  /*104f0*/  IMAD.MOV.U32 R104, RZ, RZ, R3 ;  /* 0x000000ffff687224 */ /* 0x000fe200078e0003 */
[----:B------:R-:W-:Y:S01]  /*10500*/  MOV R173, R0 ;  /* 0x0000000000ad7202 */ /* 0x000fe20000000f00 */
[----:B------:R-:W-:Y:S01]  /*10510*/  IMAD.MOV.U32 R9, RZ, RZ, R8 ;  /* 0x000000ffff097224 */ /* 0x000fe200078e0008 */
[----:B--2---:R-:W-:-:S02]  /*10520*/  SHF.L.U32 R4, R4, 0x7, RZ ;  /* 0x0000000704047819 */ /* 0x004fc400000006ff */
.L_x_1894:
[----:B------:R-:W2:Y:S04]  /*10530*/  LDL R2, [R1+0x64] ;  /* 0x0000640001027983 */ /* 0x000ea80000100800 */
[----:B------:R-:W3:Y:S01]  /*10540*/  LDL R3, [R1+0x58] ;  /* 0x0000580001037983 */ /* 0x000ee20000100800 */
[----:B------:R-:W-:Y:S01]  /*10550*/  IMAD.MOV.U32 R0, RZ, RZ, 0x1 ;  /* 0x00000001ff007424 */ /* 0x000fe200078e00ff */
[----:B------:R-:W-:Y:S01]  /*10560*/  IADD3 R4, R4, 0x7f, RZ ;  /* 0x0000007f04047810 */ /* 0x000fe20007ffe0ff */
[----:B------:R-:W-:Y:S01]  /*10570*/  IMAD.MOV.U32 R5, RZ, RZ, c[0x0][0x32c] ;  /* 0x0000cb00ff057624 */ /* 0x000fe200078e00ff */
[----:B------:R-:W-:-:S02]  /*10580*/  LOP3.LUT R213, R213, 0xfffffffd, RZ, 0xc0, !PT ;  /* 0xfffffffdd5d57812 */ /* 0x000fc400078ec0ff */
[----:B------:R-:W-:Y:S02]  /*10590*/  ISETP.NE.AND P0, PT, R0, c[0x0][0x2c4], PT ;  /* 0x0000b10000007a0c */ /* 0x000fe40003f05270 */
[----:B------:R-:W-:-:S11]  /*105a0*/  ISETP.GE.AND P1, PT, R5, 0x1, PT ;  /* 0x000000010500780c */ /* 0x000fd60003f26270 */
[----:B------:R-:W-:Y:S02]  /*105b0*/  @P0 IMAD.HI.U32 R0, R4, c[0x0][0x2c8], RZ ;  /* 0x0000b20004000a27 */ /* 0x000fe400078e00ff */
[----:B------:R-:W-:-:S03]  /*105c0*/  @P1 LOP3.LUT R213, R213, 0x2, RZ, 0xfc, !PT ;  /* 0x00000002d5d51812 */ /* 0x000fc600078efcff */
[----:B------:R-:W-:-:S04]  /*105d0*/  @P0 SHF.R.U32.HI R4, RZ, c[0x0][0x2cc], R0 ;  /* 0x0000b300ff040a19 */ /* 0x000fc80000011600 */
[----:B--2---:R-:W-:-:S05]  /*105e0*/  IADD3 R4, R4, 0x1, R2 ;  /* 0x0000000104047810 */ /* 0x004fca0007ffe002 */
[----:B---3--:R-:W-:-:S05]  /*105f0*/  IMAD.IADD R3, R4, 0x1, -R3 ;  /* 0x0000000104037824 */ /* 0x008fca00078e0a03 */
[----:B------:R-:W-:Y:S01]  /*10600*/  IADD3 R2, R3, -c[0x0][0x324], RZ ;  /* 0x8000c90003027a10 */ /* 0x000fe20007ffe0ff */
[----:B------:R-:W-:Y:S05]  /*10610*/  @!P1 BRA `(.L_x_1904) ;  /* 0x0000010000009947 */ /* 0x000fea0003800000 */
[----:B------:R-:W-:Y:S01]  /*10620*/  MOV R0, R3 ;  /* 0x0000000300007202 */ /* 0x000fe20000000f00 */
        /* <DEDUP_REMOVED lines=9> */
.L_x_1906:
[----:B------:R-:W-:-:S13]  /*106c0*/  ISETP.NE.AND P0, PT, R5, 0x1, PT ;  /* 0x000000010500780c */ /* 0x000fda0003f05270 */
[----:B------:R-:W-:-:S05]  /*106d0*/  @P0 IMAD.HI.U32 R3, R0, c[0x0][0x330], RZ ;  /* 0x0000cc0000030a27 */ /* 0x000fca00078e00ff */
[----:B------:R-:W-:Y:S02]  /*106e0*/  @P0 SHF.R.U32.HI R0, RZ, c[0x0][0x334], R3 ;  /* 0x0000cd00ff000a19 */ /* 0x000fe40000011603 */
.L_x_1907:
[----:B------:R-:W-:Y:S05]  /*106f0*/  BSYNC B0 ;  /* 0x0000000000007941 */ /* 0x000fea0003800000 */
.L_x_1905:
[----:B------:R-:W-:-:S05]  /*10700*/  IMAD R0, R0, c[0x0][0x32c], RZ ;  /* 0x0000cb0000007a24 */ /* 0x000fca00078e02ff */
[----:B------:R-:W-:-:S04]  /*10710*/  IMNMX R2, R2, R0, !PT ;  /* 0x0000000002027217 */ /* 0x000fc80007800200 */
.L_x_1904:
        /* <DEDUP_REMOVED lines=10> */
.L_x_1909:
[----:B------:R-:W-:Y:S04]  /*107c0*/  DEPBAR.LE SB0, 0x2 ;  /* 0x000080800000791a */ /* 0x000fe80000000000 */
[----:B------:R-:W-:Y:S01]  /*107d0*/  WARPSYNC 0xffffffff ;  /* 0xffffffff00007948 */ /* 0x000fe20003800000 */
[----:B------:R-:W-:Y:S01]  /*107e0*/  BAR.SYNC.DEFER_BLOCKING 0x0 ;  /* 0x0000000000007b1d */ /* 0x000fe20000010000 */
[----:B------:R-:W-:Y:S01]  /*107f0*/  IMAD R149, R150, 0x6000, RZ ;  /* 0x0000600096957824 */ /* 0x000fe200078e02ff */
[----:B------:R-:W-:Y:S02]  /*10800*/  ISETP.GE.AND P0, PT, R199, R167, PT ;  /* 0x000000a7c700720c */ /* 0x000fe40003f06270 */
[----:B------:R-:W-:Y:S02]  /*10810*/  IADD3 R173, R167, -0x1, RZ ;  /* 0xffffffffa7ad7810 */ /* 0x000fe40007ffe0ff */
[----:B------:R-:W-:Y:S02]  /*10820*/  IADD3 R2, R158, R149, RZ ;  /* 0x000000959e027210 */ /* 0x000fe40007ffe0ff */
[----:B------:R-:W-:Y:S02]  /*10830*/  LOP3.LUT P6, RZ, R213, 0x1, RZ, 0xc0, !PT ;  /* 0x00000001d5ff7812 */ /* 0x000fe400078cc0ff */
[----:B------:R-:W-:Y:S04]  /*10840*/  IADD3 R8, R156, R2, RZ ;  /* 0x000000029c087210 */ /* 0x000fe80007ffe0ff */
[----:B------:R-:W-:Y:S02]  /*10850*/  IADD3 R148, R151, R8, RZ ;  /* 0x0000000897947210 */ /* 0x000fe40007ffe0ff */
[----:B------:R-:W-:Y:S02]  /*10860*/  @!P0 SHF.R.S32.HI R9, RZ, 0x1f, R173 ;  /* 0x0000001fff098819 */ /* 0x000fe400000114ad */
[----:B------:R-:W-:Y:S02]  /*10870*/  @!P0 ISETP.GE.AND P3, PT, R208, c[0x0][0x1d4], PT ;  /* 0x00007500d0008a0c */ /* 0x000fe40003f66270 */
[----:B------:R-:W-:Y:S01]  /*10880*/  @!P0 ISETP.GE.AND P4, PT, R212, c[0x0][0x1d4], PT ;  /* 0x00007500d4008a0c */ /* 0x000fe20003f86270 */
[----:B------:R-:W-:Y:S01]  /*10890*/  @!P0 IMAD R9, R9, c[0x0][0x208], RZ ;  /* 0x0000820009098a24 */ /* 0x000fe200078e02ff */
[----:B------:R-:W-:Y:S03]  /*108a0*/  LDSM.16.M88.4 R36, [R152] ;  /* 0x000000009824783b */ /* 0x000fe60000000200 */
[C---:B------:R-:W-:Y:S05]  /*108b0*/  @!P0 IMAD R9, R173.reuse, c[0x0][0x20c], R9 ;  /* 0x00008300ad098a24 */ /* 0x040fea00078e0209 */
[----:B------:R-:W1:Y:S08]  /*108c0*/  LDSM.16.M88.4 R12, [R2] ;  /* 0x00000000020c783b */ /* 0x000e700000000200 */
[----:B------:R-:W2:Y:S08]  /*108d0*/  LDSM.16.M88.4 R20, [R2+0x800] ;  /* 0x000800000214783b */ /* 0x000eb00000000200 */
[----:B------:R-:W3:Y:S08]  /*108e0*/  LDSM.16.M88.4 R28, [R2+0x1000] ;  /* 0x00100000021c783b */ /* 0x000ef00000000200 */
[----:B------:R-:W4:Y:S08]  /*108f0*/  LDSM.16.M88.4 R140, [R2+0x1800] ;  /* 0x00180000028c783b */ /* 0x000f300000000200 */
        /* <DEDUP_REMOVED lines=20> */
[----:B------:R-:W-:Y:S07]  /*10a40*/  HMMA.16816.F32.BF16 R36, R144, R142, R36 ;  /* 0x0000008e9024723c */ /* 0x000fee0000041824 */
[----:B------:R-:W-:Y:S05]  /*10a50*/  @!P0 IMAD.WIDE.U32 R142, R173, c[0x0][0x208], RZ ;  /* 0x00008200ad8e8a25 */ /* 0x000fea00078e00ff */
[----:B------:R-:W-:Y:S02]  /*10a60*/  @!P0 SHF.L.U32 R140, R142, 0x6, RZ ;  /* 0x000000068e8c8819 */ /* 0x000fe400000006ff */
[----:B------:R-:W-:Y:S02]  /*10a70*/  @!P0 IADD3 R9, R143, R9, RZ ;  /* 0x000000098f098210 */ /* 0x000fe40007ffe0ff */
[----:B------:R-:W-:Y:S02]  /*10a80*/  @!P0 IADD3 R104, P1, R140, R204, RZ ;  /* 0x000000cc8c688210 */ /* 0x000fe40007f3e0ff */
[----:B------:R-:W-:Y:S02]  /*10a90*/  @!P0 SHF.L.U64.HI R9, R142, 0x6, R9 ;  /* 0x000000068e098819 */ /* 0x000fe40000010209 */
[----:B------:R-:W-:Y:S02]  /*10aa0*/  @!P0 LEA R142, P2, R104, c[0x0][0x1f8], 0x1 ;  /* 0x00007e00688e8a11 */ /* 0x000fe400078408ff */
[----:B------:R-:W-:Y:S02]  /*10ab0*/  @!P0 IADD3.X R141, R9, R206, RZ, P1, !PT ;  /* 0x000000ce098d8210 */ /* 0x000fe40000ffe4ff */
[----:B------:R-:W-:Y:S02]  /*10ac0*/  @!P0 IADD3 R146, P1, R204, 0x40, RZ ;  /* 0x00000040cc928810 */ /* 0x000fe40007f3e0ff */
[----:B------:R-:W-:Y:S01]  /*10ad0*/  @!P0 LEA.HI.X R143, R104, c[0x0][0x1fc], R141, 0x1, P2 ;  /* 0x00007f00688f8a11 */ /* 0x000fe200010f0c8d */
[----:B------:R-:W-:Y:S01]  /*10ae0*/  @!P0 IMAD R104, R180, 0x6000, R10 ;  /* 0x00006000b4688824 */ /* 0x000fe200078e020a */
[----:B------:R-:W-:Y:S02]  /*10af0*/  @!P0 IADD3 R141, P2, R140, R146, RZ ;  /* 0x000000928c8d8210 */ /* 0x000fe40007f5e0ff */
[----:B------:R-:W-:Y:S02]  /*10b00*/  @!P0 IADD3.X R147, RZ, R206, RZ, P1, !PT ;  /* 0x000000ceff938210 */ /* 0x000fe40000ffe4ff */
[----:B------:R-:W-:Y:S01]  /*10b10*/  @!PT LDS RZ, [RZ] ;  /* 0x00000000fffff984 */ /* 0x000fe20000000800 */
[----:B------:R-:W-:Y:S01]  /*10b20*/  @!PT LDS RZ, [RZ] ;  /* 0x00000000fffff984 */ /* 0x000fe20000000800 */
[----:B------:R-:W-:Y:S01]  /*10b30*/  @!PT LDS RZ, [RZ] ;  /* 0x00000000fffff984 */ /* 0x000fe20000000800 */
[----:B------:R1:W-:Y:S02]  /*10b40*/  @!P0 LDGSTS.E.BYPASS.LTC128B.128 [R104], [R142.64], !P3 ;  /* 0x000000008e688fae */ /* 0x0003e4000d901d4e */
[----:B-1----:R-:W-:Y:S02]  /*10b50*/  @!P0 LEA R142, P1, R141, c[0x0][0x1f8], 0x1 ;  /* 0x00007e008d8e8a11 */ /* 0x002fe400078208ff */
[----:B------:R-:W-:Y:S04]  /*10b60*/  @!P0 IADD3.X R143, R9, R147, RZ, P2, !PT ;  /* 0x00000093098f8210 */ /* 0x000fe800017fe4ff */
[----:B------:R-:W-:Y:S02]  /*10b70*/  @!P0 LEA.HI.X R143, R141, c[0x0][0x1fc], R143, 0x1, P1 ;  /* 0x00007f008d8f8a11 */ /* 0x000fe400008f0c8f */
[----:B------:R-:W-:Y:S03]  /*10b80*/  @!P0 IADD3 R144, P1, R204, 0x80, RZ ;  /* 0x00000080cc908810 */ /* 0x000fe60007f3e0ff */
[----:B------:R1:W-:Y:S01]  /*10b90*/  @!P0 LDGSTS.E.BYPASS.LTC128B.128 [R104+0x2000], [R142.64], !P4 ;  /* 0x020000008e688fae */ /* 0x0003e2000e101d4e */
[----:B------:R-:W-:Y:S02]  /*10ba0*/  @!P0 IADD3 R141, P2, R140, R144, RZ ;  /* 0x000000908c8d8210 */ /* 0x000fe40007f5e0ff */
[----:B------:R-:W-:Y:S02]  /*10bb0*/  @!P0 IADD3.X R145, RZ, R206, RZ, P1, !PT ;  /* 0x000000ceff918210 */ /* 0x000fe40000ffe4ff */
[----:B-1----:R-:W-:Y:S02]  /*10bc0*/  @!P0 LEA R142, P1, R141, c[0x0][0x1f8], 0x1 ;  /* 0x00007e008d8e8a11 */ /* 0x002fe400078208ff */
[----:B------:R-:W-:Y:S04]  /*10bd0*/  @!P0 IADD3.X R143, R9, R145, RZ, P2, !PT ;  /* 0x00000091098f8210 */ /* 0x000fe800017fe4ff */
[----:B------:R-:W-:Y:S02]  /*10be0*/  @!P0 LEA.HI.X R143, R141, c[0x0][0x1fc], R143, 0x1, P1 ;  /* 0x00007f008d8f8a11 */ /* 0x000fe400008f0c8f */
[----:B------:R-:W-:Y:S03]  /*10bf0*/  @!P0 MOV R141, c[0x0][0x208] ;  /* 0x00008200008d8a02 */ /* 0x000fe60000000f00 */
[----:B------:R1:W-:Y:S01]  /*10c00*/  @!P0 LDGSTS.E.BYPASS.LTC128B.128 [R104+0x4000], [R142.64], !P6 ;  /* 0x040000008e688fae */ /* 0x0003e2000f101d4e */
[C---:B------:R-:W-:Y:S02]  /*10c10*/  @!P0 LEA R140, P1, R141.reuse, R140, 0x5 ;  /* 0x0000008c8d8c8211 */ /* 0x040fe400078228ff */
[----:B-1----:R-:W-:Y:S04]  /*10c20*/  @!P0 MOV R142, c[0x0][0x20c] ;  /* 0x00008300008e8a02 */ /* 0x002fe80000000f00 */
[----:B------:R-:W-:Y:S02]  /*10c30*/  @!P0 LEA.HI.X R9, R141, R9, R142, 0x5, P1 ;  /* 0x000000098d098211 */ /* 0x000fe400008f2c8e */
[C---:B------:R-:W-:Y:S04]  /*10c40*/  @!P0 IADD3 R141, P2, R140.reuse, R204, RZ ;  /* 0x000000cc8c8d8210 */ /* 0x040fe80007f5e0ff */
[----:B------:R-:W-:Y:S02]  /*10c50*/  @!P0 LEA R142, P1, R141, c[0x0][0x1f8], 0x1 ;  /* 0x00007e008d8e8a11 */ /* 0x000fe400078208ff */
[----:B------:R-:W-:Y:S04]  /*10c60*/  @!P0 IADD3.X R143, R9, R206, RZ, P2, !PT ;  /* 0x000000ce098f8210 */ /* 0x000fe800017fe4ff */
[----:B------:R-:W-:Y:S02]  /*10c70*/  @!P0 LEA.HI.X R143, R141, c[0x0][0x1fc], R143, 0x1, P1 ;  /* 0x00007f008d8f8a11 */ /* 0x000fe400008f0c8f */
[C---:B------:R-:W-:Y:S03]  /*10c80*/  @!P0 IADD3 R141, P1, R140.reuse, R144, RZ ;  /* 0x000000908c8d8210 */ /* 0x040fe60007f3e0ff */
[----:B------:R1:W-:Y:S02]  /*10c90*/  @!P0 LDGSTS.E.BYPASS.LTC128B.128 [R104+0x1000], [R142.64], !P3 ;  /* 0x010000008e688fae */ /* 0x0003e4000d901d4e */
[----:B-1----:R-:W-:Y:S04]  /*10ca0*/  @!P0 IADD3 R143, P2, R140, R146, RZ ;  /* 0x000000928c8f8210 */ /* 0x002fe80007f5e0ff */
[----:B------:R-:W-:Y:S02]  /*10cb0*/  @!P0 LEA R142, P3, R143, c[0x0][0x1f8], 0x1 ;  /* 0x00007e008f8e8a11 */ /* 0x000fe400078608ff */
[C---:B------:R-:W-:Y:S02]  /*10cc0*/  @!P0 IADD3.X R147, R9.reuse, R147, RZ, P2, !PT ;  /* 0x0000009309938210 */ /* 0x040fe400017fe4ff */
[----:B------:R-:W-:Y:S02]  /*10cd0*/  @!P0 IADD3.X R9, R9, R145, RZ, P1, !PT ;  /* 0x0000009109098210 */ /* 0x000fe40000ffe4ff */
[----:B------:R-:W-:Y:S02]  /*10ce0*/  @!P0 LEA.HI.X R143, R143, c[0x0][0x1fc], R147, 0x1, P3 ;  /* 0x00007f008f8f8a11 */ /* 0x000fe400018f0c93 */
[C---:B------:R-:W-:Y:S02]  /*10cf0*/  @!P0 LEA R140, P1, R141.reuse, c[0x0][0x1f8], 0x1 ;  /* 0x00007e008d8c8a11 */ /* 0x040fe400078208ff */
[----:B------:R-:W-:Y:S01]  /*10d00*/  ISETP.GE.AND P2, PT, R180, 0x1, PT ;  /* 0x00000001b400780c */ /* 0x000fe20003f46270 */
[----:B------:R1:W-:Y:S01]  /*10d10*/  @!P0 LDGSTS.E.BYPASS.LTC128B.128 [R104+0x3000], [R142.64], !P4 ;  /* 0x030000008e688fae */ /* 0x0003e2000e101d4e */
[----:B------:R-:W-:Y:S02]  /*10d20*/  @!P0 LEA.HI.X R141, R141, c[0x0][0x1fc], R9, 0x1, P1 ;  /* 0x00007f008d8d8a11 */ /* 0x000fe400008f0c09 */
[-C--:B------:R-:W-:Y:S05]  /*10d30*/  IADD3 R9, R151, R2.reuse, RZ ;  /* 0x0000000297097210 */ /* 0x080fea0007ffe0ff */
[----:B------:R1:W-:Y:S08]  /*10d40*/  @!P0 LDGSTS.E.BYPASS.LTC128B.128 [R104+0x5000], [R140.64], !P6 ;  /* 0x050000008c688fae */ /* 0x0003f0000f101d4e */
[----:B------:R-:W-:Y:S08]  /*10d50*/  LDSM.16.M88.4 R144, [R9] ;  /* 0x000000000990783b */ /* 0x000ff00000000200 */
[----:B------:R-:W0:Y:S08]  /*10d60*/  LDGDEPBAR ;  /* 0x00000000000079af */ /* 0x000e300000000000 */
        /* <DEDUP_REMOVED lines=13> */
[----:B------:R-:W-:Y:S08]  /*10e40*/  LDSM.16.M88.4 R140, [R154] ;  /* 0x000000009a8c783b */ /* 0x000ff00000000200 */
        /* <DEDUP_REMOVED lines=12> */
[----:B------:R-:W-:Y:S08]  /*10f10*/  LDSM.16.M88.4 R140, [R152+0x4000] ;  /* 0x00400000988c783b */ /* 0x000ff00000000200 */
        /* <DEDUP_REMOVED lines=94> */
[----:B------:R-:W1:Y:S11]  /*11500*/  LDSM.16.M88.4 R144, [R104+0x4800] ;  /* 0x004800006890783b */ /* 0x000e760000000200 */
[----:B------:R-:W-:Y:S04]  /*11510*/  @!UPT UIADD3 URZ, URZ, URZ, URZ ;  /* 0x0000003f3f3ff290 */ /* 0x000fe8000fffe03f */
        /* <DEDUP_REMOVED lines=10> */
[C---:B-1----:R-:W-:Y:S09]  /*115c0*/  HMMA.16816.F32.BF16 R16, R140.reuse, R144, R16 ;  /* 0x000000908c10723c */ /* 0x042ff20000041810 */
[----:B------:R-:W1:Y:S03]  /*115d0*/  MUFU.TANH R164, R6 ;  /* 0x0000000600a47308 */ /* 0x000e660000002400 */
[----:B--2---:R-:W-:Y:S01]  /*115e0*/  FMNMX.FTZ R9, R162, R0, !PT ;  /* 0x00000000a2097209 */ /* 0x004fe20007810000 */
[C---:B------:R-:W-:Y:S06]  /*115f0*/  HMMA.16816.F32.BF16 R20, R140.reuse, R146, R20 ;  /* 0x000000928c14723c */ /* 0x040fec0000041814 */
[----:B------:R2:W4:Y:S01]  /*11600*/  MUFU.TANH R163, R7 ;  /* 0x0000000700a37308 */ /* 0x0005220000002400 */
[----:B---3--:R-:W-:Y:S09]  /*11610*/  FMNMX.FTZ R9, R161, R9, !PT ;  /* 0x00000009a1097209 */ /* 0x008ff20007810000 */
[----:B------:R-:W3:Y:S01]  /*11620*/  MUFU.TANH R148, R12 ;  /* 0x0000000c00947308 */ /* 0x000ee20000002400 */
[----:B------:R-:W-:Y:S01]  /*11630*/  FMUL.FTZ R16, R16, c[0x0][0x320] ;  /* 0x0000c80010107a20 */ /* 0x000fe20000410000 */
[----:B-1----:R-:W-:Y:S01]  /*11640*/  FMNMX.FTZ R2, R164, R3, !PT ;  /* 0x00000003a4027209 */ /* 0x002fe20007810000 */
[----:B------:R-:W-:Y:S02]  /*11650*/  FMUL.FTZ R17, R17, c[0x0][0x320] ;  /* 0x0000c80011117a20 */ /* 0x000fe40000410000 */
[----:B------:R-:W-:Y:S02]  /*11660*/  FMUL.FTZ R18, R18, c[0x0][0x320] ;  /* 0x0000c80012127a20 */ /* 0x000fe40000410000 */
[----:B------:R-:W-:Y:S03]  /*11670*/  FMUL.FTZ R19, R19, c[0x0][0x320] ;  /* 0x0000c80013137a20 */ /* 0x000fe60000410000 */
[----:B------:R-:W1:Y:S01]  /*11680*/  MUFU.TANH R8, R13 ;  /* 0x0000000d00087308 */ /* 0x000e620000002400 */
[----:B------:R-:W-:Y:S02]  /*11690*/  FMUL.FTZ R20, R20, c[0x0][0x320] ;  /* 0x0000c80014147a20 */ /* 0x000fe40000410000 */
[----:B------:R-:W-:Y:S01]  /*116a0*/  FMUL.FTZ R21, R21, c[0x0][0x320] ;  /* 0x0000c80015157a20 */ /* 0x000fe20000410000 */
[----:B--2---:R-:W2:Y:S01]  /*116b0*/  LDSM.16.M88.4 R4, [R104+0x5000] ;  /* 0x005000006804783b */ /* 0x004ea20000000200 */
[----:B------:R-:W-:Y:S01]  /*116c0*/  FMUL.FTZ R22, R22, c[0x0][0x320] ;  /* 0x0000c80016167a20 */ /* 0x000fe20000410000 */
[----:B----4-:R-:W-:Y:S01]  /*116d0*/  FMNMX.FTZ R2, R163, R2, !PT ;  /* 0x00000002a3027209 */ /* 0x010fe20007810000 */
[----:B------:R-:W-:Y:S03]  /*116e0*/  FMUL.FTZ R23, R23, c[0x0][0x320] ;  /* 0x0000c80017177a20 */ /* 0x000fe60000410000 */
[----:B------:R-:W4:Y:S01]  /*116f0*/  MUFU.TANH R144, R14 ;  /* 0x0000000e00907308 */ /* 0x000f220000002400 */
[----:B---3--:R-:W-:Y:S09]  /*11700*/  FMNMX.FTZ R9, R148, R9, !PT ;  /* 0x0000000994097209 */ /* 0x008ff20007810000 */
[----:B------:R3:W5:Y:S01]  /*11710*/  MUFU.TANH R145, R15 ;  /* 0x0000000f00917308 */ /* 0x0007620000002400 */
[----:B-1----:R-:W-:Y:S09]  /*11720*/  FMNMX.FTZ R9, R8, R9, !PT ;  /* 0x0000000908097209 */ /* 0x002ff20007810000 */
[----:B------:R-:W1:Y:S01]  /*11730*/  MUFU.TANH R168, R16 ;  /* 0x0000001000a87308 */ /* 0x000e620000002400 */
[----:B----4-:R-:W-:Y:S09]  /*11740*/  FMNMX.FTZ R2, R144, R2, !PT ;  /* 0x0000000290027209 */ /* 0x010ff20007810000 */
[----:B------:R-:W4:Y:S01]  /*11750*/  MUFU.TANH R166, R17 ;  /* 0x0000001100a67308 */ /* 0x000f220000002400 */
[C---:B--2---:R-:W-:Y:S01]  /*11760*/  HMMA.16816.F32.BF16 R24, R140.reuse, R4, R24 ;  /* 0x000000048c18723c */ /* 0x044fe20000041818 */
[----:B---3--:R-:W2:Y:S01]  /*11770*/  LDSM.16.M88.4 R12, [R104+0x5800] ;  /* 0x00580000680c783b */ /* 0x008ea20000000200 */
[----:B------:R-:W-:Y:S07]  /*11780*/  DEPBAR.LE SB0, 0x2 ;  /* 0x000080800000791a */ /* 0x000fee0000000000 */
[----:B------:R-:W3:Y:S03]  /*11790*/  MUFU.TANH R170, R18 ;  /* 0x0000001200aa7308 */ /* 0x000ee60000002400 */
[----:B-----5:R-:W-:Y:S01]  /*117a0*/  FMNMX.FTZ R2, R145, R2, !PT ;  /* 0x0000000291027209 */ /* 0x020fe20007810000 */
[C---:B------:R-:W-:Y:S01]  /*117b0*/  HMMA.16816.F32.BF16 R28, R140.reuse, R6, R28 ;  /* 0x000000068c1c723c */ /* 0x040fe2000004181c */
[----:B------:R-:W-:Y:S04]  /*117c0*/  BAR.SYNC.DEFER_BLOCKING 0x0 ;  /* 0x0000000000007b1d */ /* 0x000fe80000010000 */
[----:B-1----:R-:W-:Y:S04]  /*117d0*/  FMNMX.FTZ R9, R168, R9, !PT ;  /* 0x00000009a8097209 */ /* 0x002fe80007810000 */
[----:B----4-:R-:W-:Y:S03]  /*117e0*/  FMNMX.FTZ R9, R166, R9, !PT ;  /* 0x00000009a6097209 */ /* 0x010fe60007810000 */
[----:B------:R-:W-:Y:S02]  /*117f0*/  FMUL.FTZ R24, R24, c[0x0][0x320] ;  /* 0x0000c80018187a20 */ /* 0x000fe40000410000 */
[----:B------:R-:W-:Y:S02]  /*11800*/  FMUL.FTZ R25, R25, c[0x0][0x320] ;  /* 0x0000c80019197a20 */ /* 0x000fe40000410000 */
[----:B------:R-:W-:Y:S02]  /*11810*/  FMUL.FTZ R26, R26, c[0x0][0x320] ;  /* 0x0000c8001a1a7a20 */ /* 0x000fe40000410000 */
[----:B------:R-:W-:Y:S01]  /*11820*/  FMUL.FTZ R27, R27, c[0x0][0x320] ;  /* 0x0000c8001b1b7a20 */ /* 0x000fe20000410000 */
[----:B---3--:R-:W-:Y:S05]  /*11830*/  FMNMX.FTZ R2, R170, R2, !PT ;  /* 0x00000002aa027209 */ /* 0x008fea0007810000 */
[----:B------:R-:W-:Y:S01]  /*11840*/  FMUL.FTZ R28, R28, c[0x0][0x320] ;  /* 0x0000c8001c1c7a20 */ /* 0x000fe20000410000 */
[----:B------:R-:W1:Y:S01]  /*11850*/  MUFU.TANH R171, R19 ;  /* 0x0000001300ab7308 */ /* 0x000e620000002400 */
[----:B------:R-:W-:Y:S02]  /*11860*/  FMUL.FTZ R29, R29, c[0x0][0x320] ;  /* 0x0000c8001d1d7a20 */ /* 0x000fe40000410000 */
[----:B------:R-:W-:Y:S02]  /*11870*/  FMUL.FTZ R30, R30, c[0x0][0x320] ;  /* 0x0000c8001e1e7a20 */ /* 0x000fe40000410000 */
[----:B------:R-:W-:Y:S01]  /*11880*/  FMUL.FTZ R31, R31, c[0x0][0x320] ;  /* 0x0000c8001f1f7a20 */ /* 0x000fe20000410000 */
[C---:B--2---:R-:W-:Y:S04]  /*11890*/  HMMA.16816.F32.BF16 R32, R140.reuse, R12, R32 ;  /* 0x0000000c8c20723c */ /* 0x044fe80000041820 */
[----:B------:R-:W2:Y:S04]  /*118a0*/  MUFU.TANH R146, R20 ;  /* 0x0000001400927308 */ /* 0x000ea80000002400 */
[----:B------:R-:W-:Y:S06]  /*118b0*/  HMMA.16816.F32.BF16 R36, R140, R14, R36 ;  /* 0x0000000e8c24723c */ /* 0x000fec0000041824 */
[----:B------:R-:W3:Y:S01]  /*118c0*/  MUFU.TANH R147, R21 ;  /* 0x0000001500937308 */ /* 0x000ee20000002400 */
[----:B-1----:R-:W-:Y:S09]  /*118d0*/  FMNMX.FTZ R2, R171, R2, !PT ;  /* 0x00000002ab027209 */ /* 0x002ff20007810000 */
[----:B------:R-:W1:Y:S01]  /*118e0*/  MUFU.TANH R192, R24 ;  /* 0x0000001800c07308 */ /* 0x000e620000002400 */
[----:B------:R-:W-:Y:S02]  /*118f0*/  FMUL.FTZ R32, R32, c[0x0][0x320] ;  /* 0x0000c80020207a20 */ /* 0x000fe40000410000 */
[----:B------:R-:W-:Y:S01]  /*11900*/  FMUL.FTZ R33, R33, c[0x0][0x320] ;  /* 0x0000c80021217a20 */ /* 0x000fe20000410000 */
[----:B--2---:R-:W-:Y:S01]  /*11910*/  FMNMX.FTZ R9, R146, R9, !PT ;  /* 0x0000000992097209 */ /* 0x004fe20007810000 */
[----:B------:R-:W-:Y:S02]  /*11920*/  FMUL.FTZ R34, R34, c[0x0][0x320] ;  /* 0x0000c80022227a20 */ /* 0x000fe40000410000 */
[----:B------:R-:W-:Y:S03]  /*11930*/  FMUL.FTZ R35, R35, c[0x0][0x320] ;  /* 0x0000c80023237a20 */ /* 0x000fe60000410000 */
[----:B------:R-:W2:Y:S01]  /*11940*/  MUFU.TANH R169, R22 ;  /* 0x0000001600a97308 */ /* 0x000ea20000002400 */
[----:B------:R-:W-:Y:S02]  /*11950*/  FMUL.FTZ R36, R36, c[0x0][0x320] ;  /* 0x0000c80024247a20 */ /* 0x000fe40000410000 */
[----:B------:R-:W-:Y:S01]  /*11960*/  FMUL.FTZ R37, R37, c[0x0][0x320] ;  /* 0x0000c80025257a20 */ /* 0x000fe20000410000 */
[----:B---3--:R-:W-:Y:S01]  /*11970*/  FMNMX.FTZ R9, R147, R9, !PT ;  /* 0x0000000993097209 */ /* 0x008fe20007810000 */
[----:B------:R-:W-:Y:S02]  /*11980*/  FMUL.FTZ R38, R38, c[0x0][0x320] ;  /* 0x0000c80026267a20 */ /* 0x000fe40000410000 */
[----:B------:R-:W-:Y:S03]  /*11990*/  FMUL.FTZ R39, R39, c[0x0][0x320] ;  /* 0x0000c80027277a20 */ /* 0x000fe60000410000 */
        /* <DEDUP_REMOVED lines=29> */
[----:B---3--:R-:W-:Y:S05]  /*11b70*/  FMNMX.FTZ R9, R185, R9, !PT ;  /* 0x00000009b9097209 */ /* 0x008fea0007810000 */
[----:B------:R-:W3:Y:S04]  /*11b80*/  SHFL.BFLY PT, R5, R9, 0x2, 0x1f ;  /* 0x0c401f0009057f89 */ /* 0x000ee800000e0000 */
[----:B------:R-:W4:Y:S01]  /*11b90*/  MUFU.TANH R184, R39 ;  /* 0x0000002700b87308 */ /* 0x000f220000002400 */
[----:B-1----:R-:W-:Y:S04]  /*11ba0*/  FMNMX.FTZ R2, R193, R2, !PT ;  /* 0x00000002c1027209 */ /* 0x002fe80007810000 */
[----:B--2---:R-:W-:Y:S02]  /*11bb0*/  FMNMX.FTZ R2, R186, R2, !PT ;  /* 0x00000002ba027209 */ /* 0x004fe40007810000 */
[----:B---3--:R-:W-:Y:S02]  /*11bc0*/  FMNMX.FTZ R9, R9, R5, !PT ;  /* 0x0000000509097209 */ /* 0x008fe40007810000 */
[----:B----4-:R-:W-:Y:S03]  /*11bd0*/  FMNMX.FTZ R2, R184, R2, !PT ;  /* 0x00000002b8027209 */ /* 0x010fe60007810000 */
[----:B------:R-:W1:Y:S08]  /*11be0*/  SHFL.BFLY PT, R5, R9, 0x1, 0x1f ;  /* 0x0c201f0009057f89 */ /* 0x000e7000000e0000 */
[----:B------:R-:W2:Y:S01]  /*11bf0*/  SHFL.BFLY PT, R4, R2, 0x2, 0x1f ;  /* 0x0c401f0002047f89 */ /* 0x000ea200000e0000 */
[----:B-1----:R-:W-:Y:S05]  /*11c00*/  FMNMX.FTZ R9, R9, R5, !PT ;  /* 0x0000000509097209 */ /* 0x002fea0007810000 */
[C---:B------:R-:W-:Y:S02]  /*11c10*/  FADD.FTZ R0, -R9.reuse, R0 ;  /* 0x0000000009007221 */ /* 0x040fe40000010100 */
[----:B------:R-:W-:Y:S01]  /*11c20*/  FMUL.FTZ R140, R9, c[0x0][0x2d0] ;  /* 0x0000b400098c7a20 */ /* 0x000fe20000410000 */
[----:B--2---:R-:W-:Y:S01]  /*11c30*/  FMNMX.FTZ R2, R2, R4, !PT ;  /* 0x0000000402027209 */ /* 0x004fe20007810000 */
[----:B------:R-:W-:Y:S02]  /*11c40*/  FMUL.FTZ R0, R0, c[0x0][0x2d0] ;  /* 0x0000b40000007a20 */ /* 0x000fe40000410000 */
[--C-:B------:R-:W-:Y:S02]  /*11c50*/  FFMA.FTZ R20, R162, c[0x0][0x2d0], -R140.reuse ;  /* 0x0000b400a2147a23 */ /* 0x100fe4000001088c */
[----:B------:R-:W1:Y:S04]  /*11c60*/  SHFL.BFLY PT, R104, R2, 0x1, 0x1f ;  /* 0x0c201f0002687f89 */ /* 0x000e6800000e0000 */
[----:B------:R-:W-:Y:S01]  /*11c70*/  MUFU.EX2 R20, R20 ;  /* 0x0000001400147308 */ /* 0x000fe20000000800 */
[----:B-1----:R-:W-:Y:S09]  /*11c80*/  FMNMX.FTZ R104, R2, R104, !PT ;  /* 0x0000006802687209 */ /* 0x002ff20007810000 */
[----:B------:R1:W2:Y:S01]  /*11c90*/  MUFU.EX2 R2, R0 ;  /* 0x0000000000027308 */ /* 0x0002a20000000800 */
[----:B------:R-:W-:Y:S04]  /*11ca0*/  FMUL.FTZ R141, R104, c[0x0][0x2d0] ;  /* 0x0000b400688d7a20 */ /* 0x000fe80000410000 */
[----:B------:R-:W-:Y:S05]  /*11cb0*/  FFMA.FTZ R4, R144, c[0x0][0x2d0], -R141 ;  /* 0x0000b40090047a23 */ /* 0x000fea000001088d */
[----:B------:R3:W-:Y:S01]  /*11cc0*/  MUFU.EX2 R182, R4 ;  /* 0x0000000400b67308 */ /* 0x0007e20000000800 */
[----:B-1----:R-:W-:Y:S02]  /*11cd0*/  FADD.FTZ R0, -R104, R3 ;  /* 0x0000000368007221 */ /* 0x002fe40000010100 */
[----:B------:R-:W-:Y:S02]  /*11ce0*/  FFMA.FTZ R3, R161, c[0x0][0x2d0], -R140 ;  /* 0x0000b400a1037a23 */ /* 0x000fe4000001088c */
[----:B------:R-:W-:Y:S05]  /*11cf0*/  FMUL.FTZ R0, R0, c[0x0][0x2d0] ;  /* 0x0000b40000007a20 */ /* 0x000fea0000410000 */
[----:B------:R1:W-:Y:S01]  /*11d00*/  MUFU.EX2 R161, R3 ;  /* 0x0000000300a17308 */ /* 0x0003e20000000800 */
[C---:B--2---:R-:W-:Y:S02]  /*11d10*/  FMUL.FTZ R5, R2.reuse, R129 ;  /* 0x0000008102057220 */ /* 0x044fe40000410000 */
[----:B------:R-:W-:Y:S02]  /*11d20*/  FMUL.FTZ R12, R2, R108 ;  /* 0x0000006c020c7220 */ /* 0x000fe40000410000 */
[--C-:B---3--:R-:W-:Y:S01]  /*11d30*/  FFMA.FTZ R4, R145, c[0x0][0x2d0], -R141.reuse ;  /* 0x0000b40091047a23 */ /* 0x108fe2000001088d */
[----:B------:R-:W-:Y:S01]  /*11d40*/  IADD3 R145, R160, R149, RZ ;  /* 0x00000095a0917210 */ /* 0x000fe20007ffe0ff */
[C---:B------:R-:W-:Y:S02]  /*11d50*/  FMUL.FTZ R13, R2.reuse, R109 ;  /* 0x0000006d020d7220 */ /* 0x040fe40000410000 */
[C---:B------:R-:W-:Y:S01]  /*11d60*/  FMUL.FTZ R21, R2.reuse, R117 ;  /* 0x0000007502157220 */ /* 0x040fe20000410000 */
[----:B------:R-:W2:Y:S01]  /*11d70*/  MUFU.EX2 R0, R0 ;  /* 0x0000000000007308 */ /* 0x000ea20000000800 */
[----:B------:R-:W-:Y:S01]  /*11d80*/  LDSM.16.MT88.4 R32, [R145] ;  /* 0x000000009120783b */ /* 0x000fe20000004200 */
[----:B------:R-:W-:Y:S01]  /*11d90*/  IADD3 R144, R157, R145, RZ ;  /* 0x000000919d907210 */ /* 0x000fe20007ffe0ff */
[C---:B------:R-:W-:Y:S02]  /*11da0*/  FFMA.FTZ R142, R2.reuse, R189, R20 ;  /* 0x000000bd028e7223 */ /* 0x040fe40000010014 */
[C---:B------:R-:W-:Y:S02]  /*11db0*/  FMUL.FTZ R28, R2.reuse, R112 ;  /* 0x00000070021c7220 */ /* 0x040fe40000410000 */
[C---:B------:R-:W-:Y:S02]  /*11dc0*/  FMUL.FTZ R29, R2.reuse, R113 ;  /* 0x00000071021d7220 */ /* 0x040fe40000410000 */
[C---:B------:R-:W-:Y:S01]  /*11dd0*/  FMUL.FTZ R37, R2.reuse, R133 ;  /* 0x0000008502257220 */ /* 0x040fe20000410000 */
[----:B------:R-:W3:Y:S01]  /*11de0*/  MUFU.EX2 R181, R4 ;  /* 0x0000000400b57308 */ /* 0x000ee20000000800 */
[C---:B------:R-:W-:Y:S02]  /*11df0*/  FMUL.FTZ R36, R2.reuse, R132 ;  /* 0x0000008402247220 */ /* 0x040fe40000410000 */
[----:B------:R-:W-:Y:S02]  /*11e00*/  FMUL.FTZ R40, R2, R40 ;  /* 0x0000002802287220 */ /* 0x000fe40000410000 */
[--C-:B-1----:R-:W-:Y:S02]  /*11e10*/  FFMA.FTZ R3, R148, c[0x0][0x2d0], -R140.reuse ;  /* 0x0000b40094037a23 */ /* 0x102fe4000001088c */
[C---:B------:R-:W-:Y:S02]  /*11e20*/  FMUL.FTZ R41, R2.reuse, R41 ;  /* 0x0000002902297220 */ /* 0x040fe40000410000 */
[C---:B------:R-:W-:Y:S01]  /*11e30*/  FMUL.FTZ R44, R2.reuse, R44 ;  /* 0x0000002c022c7220 */ /* 0x040fe20000410000 */
[----:B------:R1:W-:Y:S01]  /*11e40*/  MUFU.EX2 R165, R3 ;  /* 0x0000000300a57308 */ /* 0x0003e20000000800 */
[C---:B------:R-:W-:Y:S02]  /*11e50*/  FMUL.FTZ R45, R2.reuse, R45 ;  /* 0x0000002d022d7220 */ /* 0x040fe40000410000 */
[----:B------:R-:W-:Y:S02]  /*11e60*/  FMUL.FTZ R48, R2, R48 ;  /* 0x0000003002307220 */ /* 0x000fe40000410000 */
[C---:B--2---:R-:W-:Y:S02]  /*11e70*/  FMUL.FTZ R6, R0.reuse, R130 ;  /* 0x0000008200067220 */ /* 0x044fe40000410000 */
[C---:B------:R-:W-:Y:S02]  /*11e80*/  FMUL.FTZ R7, R0.reuse, R131 ;  /* 0x0000008300077220 */ /* 0x040fe40000410000 */
[C---:B------:R-:W-:Y:S02]  /*11e90*/  FMUL.FTZ R14, R0.reuse, R110 ;  /* 0x0000006e000e7220 */ /* 0x040fe40000410000 */
[C---:B------:R-:W-:Y:S02]  /*11ea0*/  FMUL.FTZ R15, R0.reuse, R111 ;  /* 0x0000006f000f7220 */ /* 0x040fe40000410000 */
[----:B------:R-:W-:Y:S01]  /*11eb0*/  FMUL.FTZ R22, R0, R118 ;  /* 0x0000007600167220 */ /* 0x000fe20000410000 */
[----:B---3--:R-:W-:Y:S01]  /*11ec0*/  F2FP.BF16.PACK_AB R131, R181, R182 ;  /* 0x000000b6b583723e */ /* 0x008fe200000010ff */
[----:B------:R-:W-:Y:S01]  /*11ed0*/  FMUL.FTZ R4, R2, R128 ;  /* 0x0000008002047220 */ /* 0x000fe20000410000 */
[----:B------:R-:W-:Y:S01]  /*11ee0*/  F2FP.BF16.PACK_AB R128, R161, R20 ;  /* 0x00000014a180723e */ /* 0x000fe200000010ff */
[----:B------:R-:W-:Y:S01]  /*11ef0*/  FMUL.FTZ R23, R0, R119 ;  /* 0x0000007700177220 */ /* 0x000fe20000410000 */
[----:B------:R-:W-:Y:S01]  /*11f00*/  LDSM.16.MT88.4 R108, [R144] ;  /* 0x00000000906c783b */ /* 0x000fe20000004200 */
[----:B------:R-:W-:Y:S02]  /*11f10*/  FMUL.FTZ R20, R2, R116 ;  /* 0x0000007402147220 */ /* 0x000fe40000410000 */
[C---:B------:R-:W-:Y:S02]  /*11f20*/  FMUL.FTZ R30, R0.reuse, R114 ;  /* 0x00000072001e7220 */ /* 0x040fe40000410000 */
[----:B------:R-:W-:Y:S02]  /*11f30*/  FMUL.FTZ R31, R0, R115 ;  /* 0x00000073001f7220 */ /* 0x000fe40000410000 */
[--C-:B-1----:R-:W-:Y:S02]  /*11f40*/  FFMA.FTZ R3, R8, c[0x0][0x2d0], -R140.reuse ;  /* 0x0000b40008037a23 */ /* 0x102fe4000001088c */
[C---:B------:R-:W-:Y:S02]  /*11f50*/  FMUL.FTZ R38, R0.reuse, R134 ;  /* 0x0000008600267220 */ /* 0x040fe40000410000 */
[----:B------:R-:W1:Y:S01]  /*11f60*/  MUFU.EX2 R183, R3 ;  /* 0x0000000300b77308 */ /* 0x000e620000000800 */
[C---:B------:R-:W-:Y:S02]  /*11f70*/  FMUL.FTZ R39, R0.reuse, R135 ;  /* 0x0000008700277220 */ /* 0x040fe40000410000 */
[C---:B------:R-:W-:Y:S02]  /*11f80*/  FMUL.FTZ R42, R0.reuse, R42 ;  /* 0x0000002a002a7220 */ /* 0x040fe40000410000 */
[C---:B------:R-:W-:Y:S02]  /*11f90*/  FMUL.FTZ R43, R0.reuse, R43 ;  /* 0x0000002b002b7220 */ /* 0x040fe40000410000 */
[C---:B------:R-:W-:Y:S02]  /*11fa0*/  FMUL.FTZ R46, R0.reuse, R46 ;  /* 0x0000002e002e7220 */ /* 0x040fe40000410000 */
[----:B------:R-:W-:Y:S02]  /*11fb0*/  FMUL.FTZ R47, R0, R47 ;  /* 0x0000002f002f7220 */ /* 0x000fe40000410000 */
[----:B------:R-:W-:Y:S02]  /*11fc0*/  FMUL.FTZ R49, R2, R49 ;  /* 0x0000003102317220 */ /* 0x000fe40000410000 */
[C---:B------:R-:W-:Y:S02]  /*11fd0*/  FMUL.FTZ R50, R0.reuse, R50 ;  /* 0x0000003200327220 */ /* 0x040fe40000410000 */
[----:B------:R-:W-:Y:S02]  /*11fe0*/  FMUL.FTZ R51, R0, R51 ;  /* 0x0000003300337220 */ /* 0x000fe40000410000 */
[C---:B------:R-:W-:Y:S02]  /*11ff0*/  FMUL.FTZ R52, R2.reuse, R52 ;  /* 0x0000003402347220 */ /* 0x040fe40000410000 */
[----:B------:R-:W-:Y:S02]  /*12000*/  FMUL.FTZ R53, R2, R53 ;  /* 0x0000003502357220 */ /* 0x000fe40000410000 */
[C---:B------:R-:W-:Y:S02]  /*12010*/  FMUL.FTZ R54, R0.reuse, R54 ;  /* 0x0000003600367220 */ /* 0x040fe40000410000 */
[----:B------:R-:W-:Y:S01]  /*12020*/  FMUL.FTZ R55, R0, R55 ;  /* 0x0000003700377220 */ /* 0x000fe20000410000 */
[----:B-1----:R-:W-:Y:S01]  /*12030*/  F2FP.BF16.PACK_AB R130, R183, R165 ;  /* 0x000000a5b782723e */ /* 0x002fe200000010ff */
[--C-:B------:R-:W-:Y:S02]  /*12040*/  FFMA.FTZ R3, R164, c[0x0][0x2d0], -R141.reuse ;  /* 0x0000b400a4037a23 */ /* 0x100fe4000001088d */
[C---:B------:R-:W-:Y:S02]  /*12050*/  FMUL.FTZ R56, R2.reuse, R56 ;  /* 0x0000003802387220 */ /* 0x040fe40000410000 */
[----:B------:R1:W-:Y:S01]  /*12060*/  MUFU.EX2 R143, R3 ;  /* 0x00000003008f7308 */ /* 0x0003e20000000800 */
        /* <DEDUP_REMOVED lines=12> */
[--C-:B-1----:R-:W-:Y:S02]  /*12130*/  FFMA.FTZ R3, R163, c[0x0][0x2d0], -R141.reuse ;  /* 0x0000b400a3037a23 */ /* 0x102fe4000001088d */
[----:B------:R-:W-:Y:S02]  /*12140*/  FMUL.FTZ R69, R2, R69 ;  /* 0x0000004502457220 */ /* 0x000fe40000410000 */
[----:B------:R1:W2:Y:S01]  /*12150*/  MUFU.EX2 R162, R3 ;  /* 0x0000000300a27308 */ /* 0x0002a20000000800 */
[C---:B------:R-:W-:Y:S02]  /*12160*/  FMUL.FTZ R70, R0.reuse, R70 ;  /* 0x0000004600467220 */ /* 0x040fe40000410000 */
        /* <DEDUP_REMOVED lines=11> */
[----:B-1----:R-:W-:Y:S01]  /*12220*/  IADD3 R3, R159, R149, RZ ;  /* 0x000000959f037210 */ /* 0x002fe20007ffe0ff */
[----:B------:R-:W-:Y:S01]  /*12230*/  FMUL.FTZ R92, R2, R92 ;  /* 0x0000005c025c7220 */ /* 0x000fe20000410000 */
[----:B--2---:R-:W-:Y:S01]  /*12240*/  F2FP.BF16.PACK_AB R129, R162, R143 ;  /* 0x0000008fa281723e */ /* 0x004fe200000010ff */
[----:B------:R-:W-:Y:S01]  /*12250*/  FMUL.FTZ R93, R2, R93 ;  /* 0x0000005d025d7220 */ /* 0x000fe20000410000 */
[----:B------:R-:W-:Y:S01]  /*12260*/  IADD3 R8, R157, R3, RZ ;  /* 0x000000039d087210 */ /* 0x000fe20007ffe0ff */
[----:B------:R-:W1:Y:S01]  /*12270*/  LDSM.16.MT88.4 R16, [R3] ;  /* 0x000000000310783b */ /* 0x000e620000004200 */
[--C-:B------:R-:W-:Y:S02]  /*12280*/  FFMA.FTZ R116, R171, c[0x0][0x2d0], -R141.reuse ;  /* 0x0000b400ab747a23 */ /* 0x100fe4000001088d */
[C---:B------:R-:W-:Y:S02]  /*12290*/  FMUL.FTZ R74, R0.reuse, R74 ;  /* 0x0000004a004a7220 */ /* 0x040fe40000410000 */
[C---:B------:R-:W-:Y:S02]  /*122a0*/  FMUL.FTZ R75, R0.reuse, R75 ;  /* 0x0000004b004b7220 */ /* 0x040fe40000410000 */
[C---:B------:R-:W-:Y:S01]  /*122b0*/  FMUL.FTZ R78, R0.reuse, R78 ;  /* 0x0000004e004e7220 */ /* 0x040fe20000410000 */
[----:B------:R-:W2:Y:S01]  /*122c0*/  LDSM.16.MT88.4 R24, [R8] ;  /* 0x000000000818783b */ /* 0x000ea20000004200 */
[C---:B------:R-:W-:Y:S02]  /*122d0*/  FMUL.FTZ R79, R0.reuse, R79 ;  /* 0x0000004f004f7220 */ /* 0x040fe40000410000 */
[C---:B------:R-:W-:Y:S02]  /*122e0*/  FMUL.FTZ R82, R0.reuse, R82 ;  /* 0x0000005200527220 */ /* 0x040fe40000410000 */
[C---:B------:R-:W-:Y:S02]  /*122f0*/  FMUL.FTZ R83, R0.reuse, R83 ;  /* 0x0000005300537220 */ /* 0x040fe40000410000 */
[C---:B------:R-:W-:Y:S01]  /*12300*/  FMUL.FTZ R86, R0.reuse, R86 ;  /* 0x0000005600567220 */ /* 0x040fe20000410000 */
[----:B------:R-:W-:Y:S01]  /*12310*/  LDSM.16.MT88.4 R112, [R3+0x800] ;  /* 0x000800000370783b */ /* 0x000fe20000004200 */
[C---:B------:R-:W-:Y:S02]  /*12320*/  FMUL.FTZ R87, R0.reuse, R87 ;  /* 0x0000005700577220 */ /* 0x040fe40000410000 */
[C---:B------:R-:W-:Y:S02]  /*12330*/  FMUL.FTZ R90, R0.reuse, R90 ;  /* 0x0000005a005a7220 */ /* 0x040fe40000410000 */
[C---:B------:R-:W-:Y:S02]  /*12340*/  FMUL.FTZ R91, R0.reuse, R91 ;  /* 0x0000005b005b7220 */ /* 0x040fe40000410000 */
[C---:B------:R-:W-:Y:S02]  /*12350*/  FMUL.FTZ R94, R0.reuse, R94 ;  /* 0x0000005e005e7220 */ /* 0x040fe40000410000 */
[----:B------:R-:W-:Y:S02]  /*12360*/  FMUL.FTZ R95, R0, R95 ;  /* 0x0000005f005f7220 */ /* 0x000fe40000410000 */
[C---:B------:R-:W-:Y:S02]  /*12370*/  FMUL.FTZ R96, R2.reuse, R96 ;  /* 0x0000006002607220 */ /* 0x040fe40000410000 */
[C---:B------:R-:W-:Y:S02]  /*12380*/  FMUL.FTZ R97, R2.reuse, R97 ;  /* 0x0000006102617220 */ /* 0x040fe40000410000 */
[C---:B------:R-:W-:Y:S02]  /*12390*/  FMUL.FTZ R100, R2.reuse, R100 ;  /* 0x0000006402647220 */ /* 0x040fe40000410000 */
[----:B------:R-:W-:Y:S02]  /*123a0*/  FMUL.FTZ R101, R2, R101 ;  /* 0x0000006502657220 */ /* 0x000fe40000410000 */
[C---:B------:R-:W-:Y:S02]  /*123b0*/  FMUL.FTZ R98, R0.reuse, R98 ;  /* 0x0000006200627220 */ /* 0x040fe40000410000 */
[C---:B------:R-:W-:Y:S02]  /*123c0*/  FMUL.FTZ R99, R0.reuse, R99 ;  /* 0x0000006300637220 */ /* 0x040fe40000410000 */
[C---:B------:R-:W-:Y:S01]  /*123d0*/  FMUL.FTZ R102, R0.reuse, R102 ;  /* 0x0000006600667220 */ /* 0x040fe20000410000 */
[C---:B-1----:R-:W-:Y:S05]  /*123e0*/  HMMA.16816.F32.BF16 R4, R128.reuse, R16, R4 ;  /* 0x000000108004723c */ /* 0x042fea0000041804 */
[----:B------:R-:W-:Y:S02]  /*123f0*/  FMUL.FTZ R103, R0, R103 ;  /* 0x0000006700677220 */ /* 0x000fe40000410000 */
[C---:B------:R-:W-:Y:S01]  /*12400*/  FMUL.FTZ R16, R2.reuse, R124 ;  /* 0x0000007c02107220 */ /* 0x040fe20000410000 */
[C---:B------:R-:W-:Y:S04]  /*12410*/  HMMA.16816.F32.BF16 R12, R128.reuse, R18, R12 ;  /* 0x00000012800c723c */ /* 0x040fe8000004180c */
[----:B------:R-:W-:Y:S02]  /*12420*/  FMUL.FTZ R17, R2, R125 ;  /* 0x0000007d02117220 */ /* 0x000fe40000410000 */
[--C-:B------:R-:W-:Y:S02]  /*12430*/  FFMA.FTZ R125, R188, c[0x0][0x2d0], -R140.reuse ;  /* 0x0000b400bc7d7a23 */ /* 0x100fe4000001088c */
[C---:B------:R-:W-:Y:S02]  /*12440*/  FMUL.FTZ R18, R0.reuse, R126 ;  /* 0x0000007e00127220 */ /* 0x040fe40000410000 */
[----:B------:R-:W-:Y:S02]  /*12450*/  MUFU.EX2 R164, R125 ;  /* 0x0000007d00a47308 */ /* 0x000fe40000000800 */
[----:B------:R-:W-:Y:S02]  /*12460*/  FMUL.FTZ R19, R0, R127 ;  /* 0x0000007f00137220 */ /* 0x000fe40000410000 */
[--C-:B------:R-:W-:Y:S02]  /*12470*/  FFMA.FTZ R124, R187, c[0x0][0x2d0], -R140.reuse ;  /* 0x0000b400bb7c7a23 */ /* 0x100fe4000001088c */
[--C-:B------:R-:W-:Y:S03]  /*12480*/  FFMA.FTZ R148, R186, c[0x0][0x2d0], -R141.reuse ;  /* 0x0000b400ba947a23 */ /* 0x100fe6000001088d */
[C---:B--2---:R-:W-:Y:S03]  /*12490*/  HMMA.16816.F32.BF16 R16, R128.reuse, R24, R16 ;  /* 0x000000188010723c */ /* 0x044fe60000041810 */
[----:B------:R-:W-:Y:S04]  /*124a0*/  MUFU.EX2 R148, R148 ;  /* 0x0000009400947308 */ /* 0x000fe80000000800 */
        /* <DEDUP_REMOVED lines=8> */
[--C-:B------:R-:W-:Y:S02]  /*12530*/  FFMA.FTZ R122, R194, c[0x0][0x2d0], -R141.reuse ;  /* 0x0000b400c27a7a23 */ /* 0x100fe4000001088d */
[----:B------:R-:W-:Y:S01]  /*12540*/  FFMA.FTZ R120, R191, c[0x0][0x2d0], -R141 ;  /* 0x0000b400bf787a23 */ /* 0x000fe2000001088d */
[C---:B------:R-:W-:Y:S07]  /*12550*/  HMMA.16816.F32.BF16 R24, R128.reuse, R32, R24 ;  /* 0x000000208018723c */ /* 0x040fee0000041818 */
[C---:B------:R-:W-:Y:S01]  /*12560*/  FMUL.FTZ R32, R2.reuse, R136 ;  /* 0x0000008802207220 */ /* 0x040fe20000410000 */
[C---:B------:R-:W-:Y:S04]  /*12570*/  HMMA.16816.F32.BF16 R28, R128.reuse, R34, R28 ;  /* 0x00000022801c723c */ /* 0x040fe8000004181c */
[----:B------:R-:W-:Y:S02]  /*12580*/  FMUL.FTZ R33, R2, R137 ;  /* 0x0000008902217220 */ /* 0x000fe40000410000 */
[----:B------:R-:W-:Y:S02]  /*12590*/  FFMA.FTZ R2, R168, c[0x0][0x2d0], -R140 ;  /* 0x0000b400a8027a23 */ /* 0x000fe4000001088c */
[C---:B------:R-:W-:Y:S01]  /*125a0*/  FMUL.FTZ R34, R0.reuse, R138 ;  /* 0x0000008a00227220 */ /* 0x040fe20000410000 */
[----:B------:R1:W-:Y:S03]  /*125b0*/  MUFU.EX2 R168, R120 ;  /* 0x0000007800a87308 */ /* 0x0003e60000000800 */
[C---:B------:R-:W-:Y:S02]  /*125c0*/  FMUL.FTZ R35, R0.reuse, R139 ;  /* 0x0000008b00237220 */ /* 0x040fe40000410000 */
[----:B------:R-:W-:Y:S05]  /*125d0*/  FFMA.FTZ R0, R0, R198, R143 ;  /* 0x000000c600007223 */ /* 0x000fea000001008f */
[C---:B------:R-:W-:Y:S01]  /*125e0*/  HMMA.16816.F32.BF16 R32, R128.reuse, R108, R32 ;  /* 0x0000006c8020723c */ /* 0x040fe20000041820 */
[----:B------:R2:W-:Y:S07]  /*125f0*/  MUFU.EX2 R126, R2 ;  /* 0x00000002007e7308 */ /* 0x0005ee0000000800 */
[C---:B------:R-:W-:Y:S01]  /*12600*/  HMMA.16816.F32.BF16 R36, R128.reuse, R110, R36 ;  /* 0x0000006e8024723c */ /* 0x040fe20000041824 */
[----:B------:R-:W3:Y:S03]  /*12610*/  LDSM.16.MT88.4 R108, [R3+0x2000] ;  /* 0x00200000036c783b */ /* 0x000ee60000004200 */
[----:B-1----:R-:W-:Y:S02]  /*12620*/  FADD.FTZ R120, R162, R0 ;  /* 0x00000000a2787221 */ /* 0x002fe40000010000 */
[----:B------:R-:W1:Y:S01]  /*12630*/  MUFU.EX2 R162, R123 ;  /* 0x0000007b00a27308 */ /* 0x000e620000000800 */
[--C-:B--2---:R-:W-:Y:S09]  /*12640*/  FFMA.FTZ R2, R166, c[0x0][0x2d0], -R140.reuse ;  /* 0x0000b400a6027a23 */ /* 0x104ff2000001088c */
[----:B------:R2:W4:Y:S01]  /*12650*/  MUFU.EX2 R132, R2 ;  /* 0x0000000200847308 */ /* 0x0005220000000800 */
[C---:B---3--:R-:W-:Y:S03]  /*12660*/  HMMA.16816.F32.BF16 R40, R128.reuse, R108, R40 ;  /* 0x0000006c8028723c */ /* 0x048fe60000041828 */
[--C-:B--2---:R-:W-:Y:S05]  /*12670*/  FFMA.FTZ R2, R146, c[0x0][0x2d0], -R140.reuse ;  /* 0x0000b40092027a23 */ /* 0x104fea000001088c */
[C---:B------:R-:W-:Y:S01]  /*12680*/  HMMA.16816.F32.BF16 R44, R128.reuse, R110, R44 ;  /* 0x0000006e802c723c */ /* 0x040fe2000004182c */
[----:B------:R-:W2:Y:S01]  /*12690*/  LDSM.16.MT88.4 R108, [R8+0x2000] ;  /* 0x00200000086c783b */ /* 0x000ea20000004200 */
[----:B------:R3:W-:Y:S02]  /*126a0*/  MUFU.EX2 R146, R2 ;  /* 0x0000000200927308 */ /* 0x0007e40000000800 */
[--C-:B---3--:R-:W-:Y:S08]  /*126b0*/  FFMA.FTZ R2, R147, c[0x0][0x2d0], -R140.reuse ;  /* 0x0000b40093027a23 */ /* 0x108ff0000001088c */
[----:B------:R3:W-:Y:S10]  /*126c0*/  MUFU.EX2 R147, R116 ;  /* 0x0000007400937308 */ /* 0x0007f40000000800 */
[----:B------:R5:W-:Y:S01]  /*126d0*/  MUFU.EX2 R179, R2 ;  /* 0x0000000200b37308 */ /* 0x000be20000000800 */
[C---:B--2---:R-:W-:Y:S08]  /*126e0*/  HMMA.16816.F32.BF16 R48, R128.reuse, R108, R48 ;  /* 0x0000006c8030723c */ /* 0x044ff00000041830 */
[C---:B------:R-:W-:Y:S01]  /*126f0*/  HMMA.16816.F32.BF16 R52, R128.reuse, R110, R52 ;  /* 0x0000006e8034723c */ /* 0x040fe20000041834 */
[----:B------:R-:W2:Y:S08]  /*12700*/  LDSM.16.MT88.4 R108, [R145+0x2000] ;  /* 0x00200000916c783b */ /* 0x000eb00000004200 */
[----:B---3--:R-:W-:Y:S03]  /*12710*/  LDSM.16.MT88.4 R116, [R8+0x1000] ;  /* 0x001000000874783b */ /* 0x008fe60000004200 */
[--C-:B-----5:R-:W-:Y:S04]  /*12720*/  FFMA.FTZ R2, R170, c[0x0][0x2d0], -R141.reuse ;  /* 0x0000b400aa027a23 */ /* 0x120fe8000001088d */
[----:B------:R3:W5:Y:S01]  /*12730*/  MUFU.EX2 R127, R2 ;  /* 0x00000002007f7308 */ /* 0x0007620000000800 */
[C---:B--2---:R-:W-:Y:S03]  /*12740*/  HMMA.16816.F32.BF16 R56, R128.reuse, R108, R56 ;  /* 0x0000006c8038723c */ /* 0x044fe60000041838 */
[--C-:B---3--:R-:W-:Y:S06]  /*12750*/  FFMA.FTZ R2, R169, c[0x0][0x2d0], -R141.reuse ;  /* 0x0000b400a9027a23 */ /* 0x108fec000001088d */
[----:B------:R2:W-:Y:S01]  /*12760*/  MUFU.EX2 R177, R2 ;  /* 0x0000000200b17308 */ /* 0x0005e20000000800 */
[C---:B------:R-:W-:Y:S01]  /*12770*/  HMMA.16816.F32.BF16 R60, R128.reuse, R110, R60 ;  /* 0x0000006e803c723c */ /* 0x040fe2000004183c */
[----:B------:R-:W3:Y:S02]  /*12780*/  LDSM.16.MT88.4 R108, [R144+0x2000] ;  /* 0x00200000906c783b */ /* 0x000ee40000004200 */
[--C-:B--2---:R-:W-:Y:S06]  /*12790*/  FFMA.FTZ R2, R172, c[0x0][0x2d0], -R141.reuse ;  /* 0x0000b400ac027a23 */ /* 0x104fec000001088d */
[----:B------:R2:W1:Y:S01]  /*127a0*/  MUFU.EX2 R178, R2 ;  /* 0x0000000200b27308 */ /* 0x0004620000000800 */
[C---:B---3--:R-:W-:Y:S08]  /*127b0*/  HMMA.16816.F32.BF16 R64, R128.reuse, R108, R64 ;  /* 0x0000006c8040723c */ /* 0x048ff00000041840 */
[C---:B------:R-:W-:Y:S01]  /*127c0*/  HMMA.16816.F32.BF16 R68, R128.reuse, R110, R68 ;  /* 0x0000006e8044723c */ /* 0x040fe20000041844 */
[----:B------:R-:W3:Y:S03]  /*127d0*/  LDSM.16.MT88.4 R108, [R3+0x4000] ;  /* 0x00400000036c783b */ /* 0x000ee60000004200 */
[--C-:B--2---:R-:W-:Y:S04]  /*127e0*/  FFMA.FTZ R2, R192, c[0x0][0x2d0], -R140.reuse ;  /* 0x0000b400c0027a23 */ /* 0x104fe8000001088c */
[----:B------:R2:W-:Y:S04]  /*127f0*/  MUFU.EX2 R171, R2 ;  /* 0x0000000200ab7308 */ /* 0x0005e80000000800 */
[--C-:B--2---:R-:W-:Y:S06]  /*12800*/  FFMA.FTZ R2, R174, c[0x0][0x2d0], -R140.reuse ;  /* 0x0000b400ae027a23 */ /* 0x104fec000001088c */
[----:B------:R2:W-:Y:S01]  /*12810*/  MUFU.EX2 R174, R2 ;  /* 0x0000000200ae7308 */ /* 0x0005e20000000800 */
[C---:B---3--:R-:W-:Y:S08]  /*12820*/  HMMA.16816.F32.BF16 R72, R128.reuse, R108, R72 ;  /* 0x0000006c8048723c */ /* 0x048ff00000041848 */
[C---:B------:R-:W-:Y:S01]  /*12830*/  HMMA.16816.F32.BF16 R76, R128.reuse, R110, R76 ;  /* 0x0000006e804c723c */ /* 0x040fe2000004184c */
[----:B------:R-:W3:Y:S03]  /*12840*/  LDSM.16.MT88.4 R108, [R8+0x4000] ;  /* 0x00400000086c783b */ /* 0x000ee60000004200 */
[--C-:B--2---:R-:W-:Y:S04]  /*12850*/  FFMA.FTZ R2, R175, c[0x0][0x2d0], -R140.reuse ;  /* 0x0000b400af027a23 */ /* 0x104fe8000001088c */
[----:B------:R2:W-:Y:S04]  /*12860*/  MUFU.EX2 R175, R2 ;  /* 0x0000000200af7308 */ /* 0x0005e80000000800 */
[--C-:B--2---:R-:W-:Y:S01]  /*12870*/  FFMA.FTZ R2, R176, c[0x0][0x2d0], -R140.reuse ;  /* 0x0000b400b0027a23 */ /* 0x104fe2000001088c */
[C---:B---3--:R-:W-:Y:S05]  /*12880*/  HMMA.16816.F32.BF16 R80, R128.reuse, R108, R80 ;  /* 0x0000006c8050723c */ /* 0x048fea0000041850 */
[----:B------:R2:W-:Y:S01]  /*12890*/  MUFU.EX2 R176, R2 ;  /* 0x0000000200b07308 */ /* 0x0005e20000000800 */
[----:B------:R-:W-:Y:S02]  /*128a0*/  FFMA.FTZ R140, R185, c[0x0][0x2d0], -R140 ;  /* 0x0000b400b98c7a23 */ /* 0x000fe4000001088c */
[C---:B------:R-:W-:Y:S01]  /*128b0*/  HMMA.16816.F32.BF16 R84, R128.reuse, R110, R84 ;  /* 0x0000006e8054723c */ /* 0x040fe20000041854 */
[----:B------:R-:W3:Y:S06]  /*128c0*/  LDSM.16.MT88.4 R108, [R145+0x4000] ;  /* 0x00400000916c783b */ /* 0x000eec0000004200 */
[----:B------:R1:W-:Y:S01]  /*128d0*/  MUFU.EX2 R166, R140 ;  /* 0x0000008c00a67308 */ /* 0x0003e20000000800 */
[--C-:B--2---:R-:W-:Y:S09]  /*128e0*/  FFMA.FTZ R2, R196, c[0x0][0x2d0], -R141.reuse ;  /* 0x0000b400c4027a23 */ /* 0x104ff2000001088d */
[----:B------:R2:W-:Y:S01]  /*128f0*/  MUFU.EX2 R170, R2 ;  /* 0x0000000200aa7308 */ /* 0x0005e20000000800 */
[----:B-1----:R-:W-:Y:S01]  /*12900*/  F2FP.BF16.PACK_AB R140, R164, R162 ;  /* 0x000000a2a48c723e */ /* 0x002fe200000010ff */
[C---:B---3--:R-:W-:Y:S03]  /*12910*/  HMMA.16816.F32.BF16 R88, R128.reuse, R108, R88 ;  /* 0x0000006c8058723c */ /* 0x048fe60000041858 */
[--C-:B--2---:R-:W-:Y:S05]  /*12920*/  FFMA.FTZ R2, R195, c[0x0][0x2d0], -R141.reuse ;  /* 0x0000b400c3027a23 */ /* 0x104fea000001088d */
[C---:B------:R-:W-:Y:S01]  /*12930*/  HMMA.16816.F32.BF16 R92, R128.reuse, R110, R92 ;  /* 0x0000006e805c723c */ /* 0x040fe2000004185c */
[----:B------:R-:W1:Y:S01]  /*12940*/  LDSM.16.MT88.4 R108, [R144+0x4000] ;  /* 0x00400000906c783b */ /* 0x000e620000004200 */
[----:B------:R2:W-:Y:S02]  /*12950*/  MUFU.EX2 R172, R2 ;  /* 0x0000000200ac7308 */ /* 0x0005e40000000800 */
[--C-:B--2---:R-:W-:Y:S02]  /*12960*/  FFMA.FTZ R2, R197, c[0x0][0x2d0], -R141.reuse ;  /* 0x0000b400c5027a23 */ /* 0x104fe4000001088d */
[----:B------:R-:W-:Y:S06]  /*12970*/  FFMA.FTZ R141, R184, c[0x0][0x2d0], -R141 ;  /* 0x0000b400b88d7a23 */ /* 0x000fec000001088d */
[----:B------:R2:W-:Y:S10]  /*12980*/  MUFU.EX2 R169, R2 ;  /* 0x0000000200a97308 */ /* 0x0005f40000000800 */
[----:B------:R-:W3:Y:S01]  /*12990*/  MUFU.EX2 R149, R141 ;  /* 0x0000008d00957308 */ /* 0x000ee20000000800 */
[C---:B-1----:R-:W-:Y:S07]  /*129a0*/  HMMA.16816.F32.BF16 R96, R128.reuse, R108, R96 ;  /* 0x0000006c8060723c */ /* 0x042fee0000041860 */
[----:B----4-:R-:W-:Y:S01]  /*129b0*/  F2FP.BF16.PACK_AB R108, R132, R126 ;  /* 0x0000007e846c723e */ /* 0x010fe200000010ff */
[----:B------:R-:W-:Y:S04]  /*129c0*/  HMMA.16816.F32.BF16 R100, R128, R110, R100 ;  /* 0x0000006e8064723c */ /* 0x000fe80000041864 */
[----:B-----5:R-:W-:Y:S01]  /*129d0*/  F2FP.BF16.PACK_AB R109, R147, R127 ;  /* 0x0000007f936d723e */ /* 0x020fe200000010ff */
[----:B--2---:R-:W-:Y:S02]  /*129e0*/  FADD.FTZ R2, R161, R142 ;  /* 0x0000008ea1027221 */ /* 0x004fe40000010000 */
[----:B------:R-:W-:Y:S01]  /*129f0*/  F2FP.BF16.PACK_AB R110, R179, R146 ;  /* 0x00000092b36e723e */ /* 0x000fe200000010ff */
[----:B------:R1:W2:Y:S01]  /*12a00*/  MUFU.EX2 R161, R122 ;  /* 0x0000007a00a17308 */ /* 0x0002a20000000800 */
[----:B------:R-:W-:Y:S03]  /*12a10*/  F2FP.BF16.PACK_AB R111, R178, R177 ;  /* 0x000000b1b26f723e */ /* 0x000fe600000010ff */
[----:B------:R-:W-:Y:S02]  /*12a20*/  FADD.FTZ R0, R165, R2 ;  /* 0x00000002a5007221 */ /* 0x000fe40000010000 */
[----:B------:R-:W-:Y:S01]  /*12a30*/  FADD.FTZ R2, R182, R120 ;  /* 0x00000078b6027221 */ /* 0x000fe20000010000 */
[----:B---3--:R-:W-:Y:S01]  /*12a40*/  F2FP.BF16.PACK_AB R143, R149, R148 ;  /* 0x00000094958f723e */ /* 0x008fe200000010ff */
[C---:B------:R-:W-:Y:S02]  /*12a50*/  HMMA.16816.F32.BF16 R4, R108.reuse, R112, R4 ;  /* 0x000000706c04723c */ /* 0x040fe40000041804 */
[----:B------:R-:W3:Y:S03]  /*12a60*/  MUFU.EX2 R165, R124 ;  /* 0x0000007c00a57308 */ /* 0x000ee60000000800 */
[----:B------:R-:W-:Y:S02]  /*12a70*/  FADD.FTZ R120, R181, R2 ;  /* 0x00000002b5787221 */ /* 0x000fe40000010000 */
[----:B------:R-:W-:Y:S01]  /*12a80*/  FADD.FTZ R0, R183, R0 ;  /* 0x00000000b7007221 */ /* 0x000fe20000010000 */
[C---:B------:R-:W-:Y:S01]  /*12a90*/  HMMA.16816.F32.BF16 R12, R108.reuse, R114, R12 ;  /* 0x000000726c0c723c */ /* 0x040fe2000004180c */
[----:B------:R-:W4:Y:S03]  /*12aa0*/  LDSM.16.MT88.4 R112, [R8+0x800] ;  /* 0x000800000870783b */ /* 0x000f260000004200 */
[----:B------:R-:W-:Y:S02]  /*12ab0*/  FADD.FTZ R2, R126, R0 ;  /* 0x000000007e027221 */ /* 0x000fe40000010000 */
[----:B------:R-:W-:Y:S02]  /*12ac0*/  FADD.FTZ R0, R127, R120 ;  /* 0x000000787f007221 */ /* 0x000fe40000010000 */
[----:B------:R-:W-:Y:S01]  /*12ad0*/  FADD.FTZ R2, R132, R2 ;  /* 0x0000000284027221 */ /* 0x000fe20000010000 */
[----:B-1----:R-:W-:Y:S03]  /*12ae0*/  LDSM.16.MT88.4 R120, [R8+0x1800] ;  /* 0x001800000878783b */ /* 0x002fe60000004200 */
[----:B--2---:R-:W-:Y:S01]  /*12af0*/  F2FP.BF16.PACK_AB R141, R163, R161 ;  /* 0x000000a1a38d723e */ /* 0x004fe200000010ff */
[----:B------:R-:W-:Y:S01]  /*12b00*/  FADD.FTZ R147, R147, R0 ;  /* 0x0000000093937221 */ /* 0x000fe20000010000 */
[----:B------:R-:W-:Y:S01]  /*12b10*/  IADD3 R0, R167, -0x2, RZ ;  /* 0xfffffffea7007810 */ /* 0x000fe20007ffe0ff */
[----:B------:R-:W-:Y:S02]  /*12b20*/  FADD.FTZ R146, R146, R2 ;  /* 0x0000000292927221 */ /* 0x000fe40000010000 */
[----:B------:R-:W-:Y:S01]  /*12b30*/  LDSM.16.MT88.4 R132, [R144+0x1800] ;  /* 0x001800009084783b */ /* 0x000fe20000004200 */
[----:B------:R-:W-:Y:S02]  /*12b40*/  ISETP.GE.AND P0, PT, R0, R199, PT ;  /* 0x000000c70000720c */ /* 0x000fe40003f06270 */
[----:B---3--:R-:W-:Y:S11]  /*12b50*/  F2FP.BF16.PACK_AB R142, R166, R165 ;  /* 0x000000a5a68e723e */ /* 0x008ff600000010ff */
[----:B------:R-:W-:Y:S02]  /*12b60*/  @P0 ISETP.GE.AND P5, PT, R208, c[0x0][0x1d4], PT ;  /* 0x00007500d0000a0c */ /* 0x000fe40003fa6270 */
[----:B------:R-:W-:Y:S05]  /*12b70*/  @P0 SHF.R.S32.HI R2, RZ, 0x1f, R0 ;  /* 0x0000001fff020819 */ /* 0x000fea0000011400 */
[----:B------:R-:W-:Y:S01]  /*12b80*/  @P0 IMAD R2, R2, c[0x0][0x1e0], RZ ;  /* 0x0000780002020a24 */ /* 0x000fe200078e02ff */
[C---:B----4-:R-:W-:Y:S03]  /*12b90*/  HMMA.16816.F32.BF16 R16, R108.reuse, R112, R16 ;  /* 0x000000706c10723c */ /* 0x050fe60000041810 */
[----:B------:R-:W-:Y:S05]  /*12ba0*/  @P0 IMAD R2, R0, c[0x0][0x1e4], R2 ;  /* 0x0000790000020a24 */ /* 0x000fea00078e0202 */
        /* <DEDUP_REMOVED lines=78> */
[----:B------:R-:W-:Y:S07]  /*13090*/  LDSM.16.MT88.4 R20, [R144+0x3800] ;  /* 0x003800009014783b */ /* 0x000fee0000004200 */
[C---:B-1----:R-:W-:Y:S01]  /*130a0*/  HMMA.16816.F32.BF16 R120, R140.reuse, R4, R24 ;  /* 0x000000048c78723c */ /* 0x042fe20000041818 */
[----:B------:R-:W-:Y:S07]  /*130b0*/  LDSM.16.MT88.4 R24, [R8+0x5800] ;  /* 0x005800000818783b */ /* 0x000fee0000004200 */
[C---:B------:R-:W-:Y:S01]  /*130c0*/  HMMA.16816.F32.BF16 R112, R140.reuse, R6, R28 ;  /* 0x000000068c70723c */ /* 0x040fe2000004181c */
[----:B------:R-:W1:Y:S07]  /*130d0*/  LDSM.16.MT88.4 R4, [R145+0x3800] ;  /* 0x003800009104783b */ /* 0x000e6e0000004200 */
[C---:B------:R-:W-:Y:S08]  /*130e0*/  HMMA.16816.F32.BF16 R136, R140.reuse, R132, R32 ;  /* 0x000000848c88723c */ /* 0x040ff00000041820 */
[C---:B------:R-:W-:Y:S08]  /*130f0*/  HMMA.16816.F32.BF16 R132, R140.reuse, R134, R36 ;  /* 0x000000868c84723c */ /* 0x040ff00000041824 */
[C---:B--2---:R-:W-:Y:S08]  /*13100*/  HMMA.16816.F32.BF16 R40, R140.reuse, R12, R40 ;  /* 0x0000000c8c28723c */ /* 0x044ff00000041828 */
[C---:B------:R-:W-:Y:S01]  /*13110*/  HMMA.16816.F32.BF16 R44, R140.reuse, R14, R44 ;  /* 0x0000000e8c2c723c */ /* 0x040fe2000004182c */
[----:B------:R-:W2:Y:S07]  /*13120*/  LDSM.16.MT88.4 R12, [R3+0x5800] ;  /* 0x00580000030c783b */ /* 0x000eae0000004200 */
[C---:B---3--:R-:W-:Y:S08]  /*13130*/  HMMA.16816.F32.BF16 R48, R140.reuse, R16, R48 ;  /* 0x000000108c30723c */ /* 0x048ff00000041830 */
[C---:B------:R-:W-:Y:S07]  /*13140*/  HMMA.16816.F32.BF16 R52, R140.reuse, R18, R52 ;  /* 0x000000128c34723c */ /* 0x040fee0000041834 */
[----:B------:R-:W-:Y:S01]  /*13150*/  @P0 IADD3 R19, P1, R202, 0x40, RZ ;  /* 0x00000040ca130810 */ /* 0x000fe20007f3e0ff */
[C---:B-1----:R-:W-:Y:S08]  /*13160*/  HMMA.16816.F32.BF16 R56, R140.reuse, R4, R56 ;  /* 0x000000048c38723c */ /* 0x042ff00000041838 */
[C---:B------:R-:W-:Y:S01]  /*13170*/  HMMA.16816.F32.BF16 R60, R140.reuse, R6, R60 ;  /* 0x000000068c3c723c */ /* 0x040fe2000004183c */
[----:B------:R-:W1:Y:S07]  /*13180*/  LDSM.16.MT88.4 R4, [R145+0x5800] ;  /* 0x005800009104783b */ /* 0x000e6e0000004200 */
[C---:B------:R-:W-:Y:S08]  /*13190*/  HMMA.16816.F32.BF16 R64, R140.reuse, R20, R64 ;  /* 0x000000148c40723c */ /* 0x040ff00000041840 */
[C---:B------:R-:W-:Y:S08]  /*131a0*/  HMMA.16816.F32.BF16 R68, R140.reuse, R22, R68 ;  /* 0x000000168c44723c */ /* 0x040ff00000041844 */
[C---:B--2---:R-:W-:Y:S07]  /*131b0*/  HMMA.16816.F32.BF16 R72, R140.reuse, R12, R72 ;  /* 0x0000000c8c48723c */ /* 0x044fee0000041848 */
[----:B------:R-:W-:Y:S01]  /*131c0*/  @P0 IMAD.WIDE.U32 R12, R0, c[0x0][0x1e0], RZ ;  /* 0x00007800000c0a25 */ /* 0x000fe200078e00ff */
[----:B------:R-:W-:Y:S01]  /*131d0*/  IADD3 R0, R180, 0x1, RZ ;  /* 0x00000001b4007810 */ /* 0x000fe20007ffe0ff */
[C---:B------:R-:W-:Y:S03]  /*131e0*/  HMMA.16816.F32.BF16 R76, R140.reuse, R14, R76 ;  /* 0x0000000e8c4c723c */ /* 0x040fe6000004184c */
[----:B------:R-:W-:Y:S02]  /*131f0*/  @P0 IADD3 R3, R13, R2, RZ ;  /* 0x000000020d030210 */ /* 0x000fe40007ffe0ff */
[----:B------:R-:W-:Y:S02]  /*13200*/  SEL R180, R0, RZ, !P2 ;  /* 0x000000ff00b47207 */ /* 0x000fe40005000000 */
[----:B------:R-:W-:Y:S01]  /*13210*/  @P0 SHF.L.U32 R2, R12, 0x6, RZ ;  /* 0x000000060c020819 */ /* 0x000fe200000006ff */
[C---:B------:R-:W-:Y:S04]  /*13220*/  HMMA.16816.F32.BF16 R80, R140.reuse, R24, R80 ;  /* 0x000000188c50723c */ /* 0x040fe80000041850 */
[----:B------:R-:W-:Y:S02]  /*13230*/  @P0 IADD3 R0, P3, R2, R202, RZ ;  /* 0x000000ca02000210 */ /* 0x000fe40007f7e0ff */
[----:B------:R-:W-:Y:S02]  /*13240*/  @P0 SHF.L.U64.HI R3, R12, 0x6, R3 ;  /* 0x000000060c030819 */ /* 0x000fe40000010203 */
[----:B------:R-:W-:Y:S01]  /*13250*/  @P0 IADD3 R8, P4, R2, R19, RZ ;  /* 0x0000001302080210 */ /* 0x000fe20007f9e0ff */
[C---:B------:R-:W-:Y:S03]  /*13260*/  HMMA.16816.F32.BF16 R84, R140.reuse, R26, R84 ;  /* 0x0000001a8c54723c */ /* 0x040fe60000041854 */
[CC--:B------:R-:W-:Y:S02]  /*13270*/  @P0 IADD3.X R12, R3.reuse, R201.reuse, RZ, P3, !PT ;  /* 0x000000c9030c0210 */ /* 0x0c0fe40001ffe4ff */
[-C--:B------:R-:W-:Y:S02]  /*13280*/  @P0 IADD3.X R24, RZ, R201.reuse, RZ, P1, !PT ;  /* 0x000000c9ff180210 */ /* 0x080fe40000ffe4ff */
[----:B------:R-:W-:Y:S01]  /*13290*/  @P0 LEA R16, P2, R0, c[0x0][0x1c8], 0x1 ;  /* 0x0000720000100a11 */ /* 0x000fe200078408ff */
[C---:B-1----:R-:W-:Y:S01]  /*132a0*/  HMMA.16816.F32.BF16 R88, R140.reuse, R4, R88 ;  /* 0x000000048c58723c */ /* 0x042fe20000041858 */
[----:B------:R-:W-:Y:S03]  /*132b0*/  @P0 MOV R25, c[0x0][0x1e4] ;  /* 0x0000790000190a02 */ /* 0x000fe60000000f00 */
[C---:B------:R-:W-:Y:S02]  /*132c0*/  @P0 IADD3.X R13, R3.reuse, R24, RZ, P4, !PT ;  /* 0x00000018030d0210 */ /* 0x040fe400027fe4ff */
[----:B------:R-:W-:Y:S02]  /*132d0*/  @P0 LEA R22, P1, R8, c[0x0][0x1c8], 0x1 ;  /* 0x0000720008160a11 */ /* 0x000fe400078208ff */
[----:B------:R-:W-:Y:S01]  /*132e0*/  @P0 LEA.HI.X R17, R0, c[0x0][0x1cc], R12, 0x1, P2 ;  /* 0x0000730000110a11 */ /* 0x000fe200010f0c0c */
[----:B------:R-:W-:Y:S01]  /*132f0*/  @P0 IMAD R0, R180, 0x6000, R11 ;  /* 0x00006000b4000824 */ /* 0x000fe200078e020b */
[C---:B------:R-:W-:Y:S03]  /*13300*/  HMMA.16816.F32.BF16 R92, R140.reuse, R6, R92 ;  /* 0x000000068c5c723c */ /* 0x040fe6000004185c */
[----:B------:R-:W-:Y:S02]  /*13310*/  @P0 LEA.HI.X R23, R8, c[0x0][0x1cc], R13, 0x1, P1 ;  /* 0x0000730008170a11 */ /* 0x000fe400008f0c0d */
[----:B------:R-:W1:Y:S01]  /*13320*/  LDSM.16.MT88.4 R12, [R144+0x5800] ;  /* 0x00580000900c783b */ /* 0x000e620000004200 */
[----:B------:R-:W-:Y:S06]  /*13330*/  @P0 IADD3 R18, P1, R202, 0x80, RZ ;  /* 0x00000080ca120810 */ /* 0x000fec0007f3e0ff */
[----:B------:R-:W-:Y:S01]  /*13340*/  @P0 IADD3 R8, P2, R2, R18, RZ ;  /* 0x0000001202080210 */ /* 0x000fe20007f5e0ff */
[----:B------:R-:W-:Y:S01]  /*13350*/  @!PT LDS RZ, [RZ] ;  /* 0x00000000fffff984 */ /* 0x000fe20000000800 */
[----:B------:R-:W-:Y:S01]  /*13360*/  @!PT LDS RZ, [RZ] ;  /* 0x00000000fffff984 */ /* 0x000fe20000000800 */
[----:B------:R-:W-:Y:S01]  /*13370*/  @!PT LDS RZ, [RZ] ;  /* 0x00000000fffff984 */ /* 0x000fe20000000800 */
[----:B------:R2:W-:Y:S03]  /*13380*/  @P0 LDGSTS.E.BYPASS.LTC128B.128 [R0], [R16.64], !P5 ;  /* 0x0000000010000fae */ /* 0x0005e6000e901d4e */
[----:B------:R-:W-:Y:S02]  /*13390*/  @P0 LEA R20, P4, R8, c[0x0][0x1c8], 0x1 ;  /* 0x0000720008140a11 */ /* 0x000fe400078808ff */
[----:B--2---:R-:W-:Y:S02]  /*133a0*/  @P0 MOV R16, c[0x0][0x1e0] ;  /* 0x0000780000100a02 */ /* 0x004fe40000000f00 */
[----:B------:R-:W-:Y:S02]  /*133b0*/  @P0 IADD3.X R17, RZ, R201, RZ, P1, !PT ;  /* 0x000000c9ff110210 */ /* 0x000fe40000ffe4ff */
[C---:B------:R-:W-:Y:S01]  /*133c0*/  @P0 LEA R2, P1, R16.reuse, R2, 0x5 ;  /* 0x0000000210020211 */ /* 0x040fe200078228ff */
[C---:B-1----:R-:W-:Y:S03]  /*133d0*/  HMMA.16816.F32.BF16 R96, R140.reuse, R12, R96 ;  /* 0x0000000c8c60723c */ /* 0x042fe60000041860 */
[----:B------:R-:W-:Y:S02]  /*133e0*/  @P0 IADD3.X R21, R3, R17, RZ, P2, !PT ;  /* 0x0000001103150210 */ /* 0x000fe400017fe4ff */
[----:B------:R-:W-:Y:S02]  /*133f0*/  @P0 LEA.HI.X R3, R16, R3, R25, 0x5, P1 ;  /* 0x0000000310030211 */ /* 0x000fe400008f2c19 */
[----:B------:R-:W-:Y:S01]  /*13400*/  @P0 IADD3 R5, P1, R2, R19, RZ ;  /* 0x0000001302050210 */ /* 0x000fe20007f3e0ff */
[----:B------:R-:W-:Y:S04]  /*13410*/  HMMA.16816.F32.BF16 R100, R140, R14, R100 ;  /* 0x0000000e8c64723c */ /* 0x000fe80000041864 */
[C---:B------:R-:W-:Y:S02]  /*13420*/  @P0 IADD3.X R24, R3.reuse, R24, RZ, P1, !PT ;  /* 0x0000001803180210 */ /* 0x040fe40000ffe4ff */
[----:B------:R-:W-:Y:S02]  /*13430*/  @P0 ISETP.GE.AND P1, PT, R212, c[0x0][0x1d4], PT ;  /* 0x00007500d4000a0c */ /* 0x000fe40003f26270 */
[----:B------:R-:W-:Y:S04]  /*13440*/  @P0 LEA.HI.X R21, R8, c[0x0][0x1cc], R21, 0x1, P4 ;  /* 0x0000730008150a11 */ /* 0x000fe800020f0c15 */
[C---:B------:R-:W-:Y:S02]  /*13450*/  @P0 IADD3 R4, P3, R2.reuse, R202, RZ ;  /* 0x000000ca02040210 */ /* 0x040fe40007f7e0ff */
[----:B------:R-:W-:Y:S02]  /*13460*/  @P0 IADD3 R2, P4, R2, R18, RZ ;  /* 0x0000001202020210 */ /* 0x000fe40007f9e0ff */
[C---:B------:R-:W-:Y:S02]  /*13470*/  @P0 LEA R16, P2, R4.reuse, c[0x0][0x1c8], 0x1 ;  /* 0x0000720004100a11 */ /* 0x040fe400078408ff */
[----:B------:R-:W-:Y:S01]  /*13480*/  @P0 IADD3.X R8, R3, R201, RZ, P3, !PT ;  /* 0x000000c903080210 */ /* 0x000fe20001ffe4ff */
[----:B------:R1:W-:Y:S01]  /*13490*/  @P0 LDGSTS.E.BYPASS.LTC128B.128 [R0+0x2000], [R22.64], !P1 ;  /* 0x0200000016000fae */ /* 0x0003e2000c901d4e */
[----:B------:R-:W-:Y:S02]  /*134a0*/  @P0 LEA R18, P3, R5, c[0x0][0x1c8], 0x1 ;  /* 0x0000720005120a11 */ /* 0x000fe400078608ff */
[----:B------:R-:W-:Y:S02]  /*134b0*/  @P0 IADD3.X R3, R3, R17, RZ, P4, !PT ;  /* 0x0000001103030210 */ /* 0x000fe400027fe4ff */
[----:B------:R-:W-:Y:S01]  /*134c0*/  @P0 LEA.HI.X R17, R4, c[0x0][0x1cc], R8, 0x1, P2 ;  /* 0x0000730004110a11 */ /* 0x000fe200010f0c08 */
[----:B------:R-:W-:Y:S01]  /*134d0*/  FADD.FTZ R8, R177, R147 ;  /* 0x00000093b1087221 */ /* 0x000fe20000010000 */
[----:B------:R-:W-:Y:S01]  /*134e0*/  @P0 LEA.HI.X R19, R5, c[0x0][0x1cc], R24, 0x1, P3 ;  /* 0x0000730005130a11 */ /* 0x000fe200018f0c18 */
[----:B------:R1:W-:Y:S01]  /*134f0*/  @P0 LDGSTS.E.BYPASS.LTC128B.128 [R0+0x4000], [R20.64], !P6 ;  /* 0x0400000014000fae */ /* 0x0003e2000f101d4e */
[C---:B------:R-:W-:Y:S04]  /*13500*/  @P0 LEA R4, P2, R2.reuse, c[0x0][0x1c8], 0x1 ;  /* 0x0000720002040a11 */ /* 0x040fe800078408ff */
[----:B------:R-:W-:Y:S01]  /*13510*/  @P0 LEA.HI.X R5, R2, c[0x0][0x1cc], R3, 0x1, P2 ;  /* 0x0000730002050a11 */ /* 0x000fe200010f0c03 */
[----:B------:R-:W-:Y:S02]  /*13520*/  FADD.FTZ R3, R179, R146 ;  /* 0x00000092b3037221 */ /* 0x000fe40000010000 */
[----:B------:R-:W-:Y:S01]  /*13530*/  FADD.FTZ R2, R178, R8 ;  /* 0x00000008b2027221 */ /* 0x000fe20000010000 */
[----:B------:R1:W-:Y:S01]  /*13540*/  @P0 LDGSTS.E.BYPASS.LTC128B.128 [R0+0x1000], [R16.64], !P5 ;  /* 0x0100000010000fae */ /* 0x0003e2000e901d4e */
[----:B------:R-:W-:Y:S02]  /*13550*/  FADD.FTZ R3, R171, R3 ;  /* 0x00000003ab037221 */ /* 0x000fe40000010000 */
[----:B------:R-:W-:Y:S02]  /*13560*/  FADD.FTZ R2, R170, R2 ;  /* 0x00000002aa027221 */ /* 0x000fe40000010000 */
[----:B------:R-:W-:Y:S02]  /*13570*/  FADD.FTZ R3, R174, R3 ;  /* 0x00000003ae037221 */ /* 0x000fe40000010000 */
[----:B------:R-:W-:Y:S01]  /*13580*/  FADD.FTZ R2, R172, R2 ;  /* 0x00000002ac027221 */ /* 0x000fe20000010000 */
[----:B------:R1:W-:Y:S01]  /*13590*/  @P0 LDGSTS.E.BYPASS.LTC128B.128 [R0+0x3000], [R18.64], !P1 ;  /* 0x0300000012000fae */ /* 0x0003e2000c901d4e */
[----:B------:R-:W-:Y:S01]  /*135a0*/  FADD.FTZ R3, R175, R3 ;  /* 0x00000003af037221 */ /* 0x000fe20000010000 */
[----:B------:R-:W-:Y:S01]  /*135b0*/  ISETP.GE.AND P1, PT, R150, 0x1, PT ;  /* 0x000000019600780c */ /* 0x000fe20003f26270 */
[----:B------:R-:W-:Y:S01]  /*135c0*/  FADD.FTZ R2, R168, R2 ;  /* 0x00000002a8027221 */ /* 0x000fe20000010000 */
[----:B------:R-:W-:Y:S01]  /*135d0*/  IADD3 R150, R150, 0x1, RZ ;  /* 0x0000000196967810 */ /* 0x000fe20007ffe0ff */
[----:B------:R-:W-:Y:S02]  /*135e0*/  FADD.FTZ R3, R176, R3 ;  /* 0x00000003b0037221 */ /* 0x000fe40000010000 */
[----:B------:R-:W-:Y:S01]  /*135f0*/  FADD.FTZ R2, R169, R2 ;  /* 0x00000002a9027221 */ /* 0x000fe20000010000 */
[----:B------:R1:W-:Y:S01]  /*13600*/  @P0 LDGSTS.E.BYPASS.LTC128B.128 [R0+0x5000], [R4.64], !P6 ;  /* 0x0500000004000fae */ /* 0x0003e2000f101d4e */
[----:B------:R-:W-:Y:S01]  /*13610*/  FADD.FTZ R3, R162, R3 ;  /* 0x00000003a2037221 */ /* 0x000fe20000010000 */
[----:B------:R-:W-:Y:S02]  /*13620*/  ISETP.GT.AND P0, PT, R167, R210, PT ;  /* 0x000000d2a700720c */ /* 0x000fe40003f04270 */
[----:B------:R-:W-:Y:S02]  /*13630*/  SEL R150, R150, RZ, !P1 ;  /* 0x000000ff96967207 */ /* 0x000fe40004800000 */
[----:B------:R-:W-:Y:S02]  /*13640*/  MOV R167, R173 ;  /* 0x000000ad00a77202 */ /* 0x000fe40000000f00 */
[----:B------:R-:W0:Y:S01]  /*13650*/  LDGDEPBAR ;  /* 0x00000000000079af */ /* 0x000e220000000000 */
[----:B-1----:R-:W-:Y:S02]  /*13660*/  FADD.FTZ R0, R161, R2 ;  /* 0x00000002a1007221 */ /* 0x002fe40000010000 */
[----:B------:R-:W-:Y:S01]  /*13670*/  FADD.FTZ R2, R164, R3 ;  /* 0x00000003a4027221 */ /* 0x000fe20000010000 */
[----:B------:R-:W-:Y:S01]  /*13680*/  MOV R3, R104 ;  /* 0x0000006800037202 */ /* 0x000fe20000000f00 */
[----:B------:R-:W-:Y:S02]  /*13690*/  FADD.FTZ R0, R163, R0 ;  /* 0x00000000a3007221 */ /* 0x000fe40000010000 */
[----:B------:R-:W-:Y:S02]  /*136a0*/  FADD.FTZ R2, R165, R2 ;  /* 0x00000002a5027221 */ /* 0x000fe40000010000 */
[----:B------:R-:W-:Y:S02]  /*136b0*/  FADD.FTZ R0, R148, R0 ;  /* 0x0000000094007221 */ /* 0x000fe40000010000 */
[----:B------:R-:W-:Y:S02]  /*136c0*/  FADD.FTZ R189, R166, R2 ;  /* 0x00000002a6bd7221 */ /* 0x000fe40000010000 */
[----:B------:R-:W-:Y:S01]  /*136d0*/  FADD.FTZ R198, R149, R0 ;  /* 0x0000000095c67221 */ /* 0x000fe20000010000 */
[----:B------:R-:W-:Y:S01]  /*136e0*/  MOV R0, R9 ;  /* 0x0000000900007202 */ /* 0x000fe20000000f00 */
[----:B------:R-:W-:-:S05]  /*136f0*/  @P0 BRA `(.L_x_1909) ;  /* 0xffffd0c000000947 */ /* 0x000fca000383ffff */
.L_x_1908:
[----:B------:R-:W-:-:S13]  /*13700*/  ISETP.GE.AND P0, PT, R173, R199, PT ;  /* 0x000000c7ad00720c */ /* 0x000fda0003f06270 */
        /* <DEDUP_REMOVED lines=9> */
[----:B------:R-:W-:Y:S02]  /*137a0*/  IADD3.X R193, RZ, R206, RZ, P2, !PT ;  /* 0x000000ceffc17210 */ /* 0x000fe400017fe4ff */
[----:B------:R-:W-:-:S02]  /*137b0*/  IADD3.X R188, RZ, R201, RZ, P0, !PT ;  /* 0x000000c9ffbc7210 */ /* 0x000fc400007fe4ff */
.L_x_1919:
        /* <DEDUP_REMOVED lines=243> */
[----:B------:R-:W-:Y:S01]  /*146f0*/  MOV R4, c[0x0][0x2c4] ;  /* 0x0000b10000047a02 */ /* 0x000fe20000000f00 */
[C---:B------:R-:W-:Y:S03]  /*14700*/  HMMA.16816.F32.BF16 R28, R140.reuse, R6, R28 ;  /* 0x000000068c1c723c */ /* 0x040fe6000004181c */
[----:B------:R-:W-:Y:S02]  /*14710*/  ISETP.NE.AND P0, PT, R4, 0x1, PT ;  /* 0x000000010400780c */ /* 0x000fe40003f05270 */
[----:B------:R-:W-:Y:S03]  /*14720*/  IADD3 R4, R180, 0x1, RZ ;  /* 0x00000001b4047810 */ /* 0x000fe60007ffe0ff */
[----:B------:R2:W2:Y:S01]  /*14730*/  MUFU.TANH R168, R19 ;  /* 0x0000001300a87308 */ /* 0x0004a20000002400 */
[----:B---3--:R-:W-:Y:S03]  /*14740*/  IMAD R6, R0, 0x80, R217 ;  /* 0x0000008000067824 */ /* 0x008fe600078e02d9 */
[----:B------:R-:W-:Y:S02]  /*14750*/  SHF.L.U32 R7, R173, 0x6, RZ ;  /* 0x00000006ad077819 */ /* 0x000fe400000006ff */
[----:B------:R-:W-:Y:S01]  /*14760*/  IADD3 R6, R215, R6, R216 ;  /* 0x00000006d7067210 */ /* 0x000fe20007ffe0d8 */
[----:B------:R-:W-:Y:S03]  /*14770*/  FMUL.FTZ R27, R27, c[0x0][0x320] ;  /* 0x0000c8001b1b7a20 */ /* 0x000fe60000410000 */
[----:B------:R3:W3:Y:S01]  /*14780*/  MUFU.TANH R144, R20 ;  /* 0x0000001400907308 */ /* 0x0006e20000002400 */
[----:B------:R-:W-:Y:S04]  /*14790*/  @P0 IMAD.HI.U32 R0, R6, c[0x0][0x2c8], RZ ;  /* 0x0000b20006000a27 */ /* 0x000fe800078e00ff */
[----:B-1----:R-:W-:Y:S01]  /*147a0*/  FMUL.FTZ R18, R25, c[0x0][0x320] ;  /* 0x0000c80019127a20 */ /* 0x002fe20000410000 */
[----:B------:R-:W-:Y:S01]  /*147b0*/  @P0 SHF.R.U32.HI R6, RZ, c[0x0][0x2cc], R0 ;  /* 0x0000b300ff060a19 */ /* 0x000fe20000011600 */
[----:B------:R-:W-:Y:S01]  /*147c0*/  FMUL.FTZ R30, R30, c[0x0][0x320] ;  /* 0x0000c8001e1e7a20 */ /* 0x000fe20000410000 */
[----:B------:R-:W-:Y:S01]  /*147d0*/  IADD3 R0, -R200, 0x1, -R7 ;  /* 0x00000001c8007810 */ /* 0x000fe20007ffe907 */
[----:B------:R-:W-:Y:S01]  /*147e0*/  FMUL.FTZ R31, R31, c[0x0][0x320] ;  /* 0x0000c8001f1f7a20 */ /* 0x000fe20000410000 */
[----:B------:R1:W1:Y:S01]  /*147f0*/  MUFU.TANH R164, R27 ;  /* 0x0000001b00a47308 */ /* 0x0002620000002400 */
[----:B------:R-:W1:Y:S01]  /*14800*/  SHFL.IDX PT, R5, R6, RZ, 0x1c1f ;  /* 0x001c1fff06057589 */ /* 0x000e6200000e0000 */
[----:B------:R-:W-:Y:S01]  /*14810*/  FMUL.FTZ R17, R28, c[0x0][0x320] ;  /* 0x0000c8001c117a20 */ /* 0x000fe20000410000 */
[----:B------:R-:W-:Y:S01]  /*14820*/  IADD3 R0, -R207, R0, R211 ;  /* 0x00000000cf007210 */ /* 0x000fe20007ffe1d3 */
[C---:B-----5:R-:W-:Y:S03]  /*14830*/  HMMA.16816.F32.BF16 R32, R140.reuse, R12, R32 ;  /* 0x0000000c8c20723c */ /* 0x060fe60000041820 */
[----:B--2---:R-:W-:Y:S01]  /*14840*/  FMUL.FTZ R19, R24, c[0x0][0x320] ;  /* 0x0000c80018137a20 */ /* 0x004fe20000410000 */
[----:B------:R-:W-:Y:S01]  /*14850*/  ISETP.GE.AND P0, PT, R180, 0x1, PT ;  /* 0x00000001b400780c */ /* 0x000fe20003f06270 */
[----:B------:R-:W-:Y:S01]  /*14860*/  FMUL.FTZ R16, R29, c[0x0][0x320] ;  /* 0x0000c8001d107a20 */ /* 0x000fe20000410000 */
[----:B------:R2:W2:Y:S01]  /*14870*/  MUFU.TANH R104, R30 ;  /* 0x0000001e00687308 */ /* 0x0004a20000002400 */
[----:B------:R-:W-:Y:S01]  /*14880*/  FMUL.FTZ R26, R26, c[0x0][0x320] ;  /* 0x0000c8001a1a7a20 */ /* 0x000fe20000410000 */
[----:B------:R-:W-:Y:S04]  /*14890*/  HMMA.16816.F32.BF16 R36, R140, R14, R36 ;  /* 0x0000000e8c24723c */ /* 0x000fe80000041824 */
[----:B---3--:R-:W-:Y:S01]  /*148a0*/  FMUL.FTZ R20, R21, c[0x0][0x320] ;  /* 0x0000c80015147a20 */ /* 0x008fe20000410000 */
[C---:B------:R-:W-:Y:S02]  /*148b0*/  IADD3 R9, R0.reuse, c[0x0][0x328], RZ ;  /* 0x0000ca0000097a10 */ /* 0x040fe40007ffe0ff */
[----:B------:R-:W-:Y:S01]  /*148c0*/  IADD3 R8, R0, UR16, RZ ;  /* 0x0000001000087c10 */ /* 0x000fe2000fffe0ff */
[----:B------:R3:W3:Y:S01]  /*148d0*/  MUFU.TANH R163, R31 ;  /* 0x0000001f00a37308 */ /* 0x0006e20000002400 */
[----:B------:R-:W-:Y:S03]  /*148e0*/  SEL R180, R4, RZ, !P0 ;  /* 0x000000ff04b47207 */ /* 0x000fe60004000000 */
[-C--:B-1----:R-:W-:Y:S02]  /*148f0*/  IADD3 R4, R9, R5.reuse, RZ ;  /* 0x0000000509047210 */ /* 0x082fe40007ffe0ff */
[----:B------:R-:W-:Y:S02]  /*14900*/  IADD3 R0, R8, R5, RZ ;  /* 0x0000000508007210 */ /* 0x000fe40007ffe0ff */
[----:B------:R-:W-:Y:S02]  /*14910*/  FMUL.FTZ R29, R32, c[0x0][0x320] ;  /* 0x0000c800201d7a20 */ /* 0x000fe40000410000 */
[----:B------:R-:W1:Y:S01]  /*14920*/  MUFU.TANH R20, R20 ;  /* 0x0000001400147308 */ /* 0x000e620000002400 */
[----:B------:R-:W-:Y:S02]  /*14930*/  FMUL.FTZ R13, R33, c[0x0][0x320] ;  /* 0x0000c800210d7a20 */ /* 0x000fe40000410000 */
[----:B------:R-:W-:Y:S02]  /*14940*/  FMUL.FTZ R33, R34, c[0x0][0x320] ;  /* 0x0000c80022217a20 */ /* 0x000fe40000410000 */
[----:B------:R-:W-:Y:S02]  /*14950*/  FMUL.FTZ R32, R35, c[0x0][0x320] ;  /* 0x0000c80023207a20 */ /* 0x000fe40000410000 */
[----:B------:R-:W-:Y:S02]  /*14960*/  FMUL.FTZ R28, R36, c[0x0][0x320] ;  /* 0x0000c800241c7a20 */ /* 0x000fe40000410000 */
[----:B------:R-:W-:Y:S01]  /*14970*/  FMUL.FTZ R27, R37, c[0x0][0x320] ;  /* 0x0000c800251b7a20 */ /* 0x000fe20000410000 */
[----:B------:R1:W1:Y:S01]  /*14980*/  MUFU.TANH R167, R22 ;  /* 0x0000001600a77308 */ /* 0x0002620000002400 */
[----:B--2---:R-:W-:Y:S02]  /*14990*/  FMUL.FTZ R30, R39, c[0x0][0x320] ;  /* 0x0000c800271e7a20 */ /* 0x004fe40000410000 */
[----:B---3--:R-:W-:Y:S07]  /*149a0*/  FMUL.FTZ R31, R38, c[0x0][0x320] ;  /* 0x0000c800261f7a20 */ /* 0x008fee0000410000 */
        /* <DEDUP_REMOVED lines=28> */
.L_x_1913:
[----:B------:R-:W-:Y:S04]  /*14b70*/  MOV R12, c[0x0][0x32c] ;  /* 0x0000cb00000c7a02 */ /* 0x000fe80000000f00 */
[----:B------:R-:W-:Y:S11]  /*14b80*/  ISETP.NE.AND P0, PT, R12, 0x1, PT ;  /* 0x000000010c00780c */ /* 0x000ff60003f05270 */
[----:B------:R-:W-:Y:S02]  /*14b90*/  @!UPT UIADD3 URZ, URZ, URZ, URZ ;  /* 0x0000003f3f3ff290 */ /* 0x000fe4000fffe03f */
[----:B------:R-:W-:Y:S05]  /*14ba0*/  @P0 IMAD.HI.U32 R12, R5, c[0x0][0x330], RZ ;  /* 0x0000cc00050c0a27 */ /* 0x000fea00078e00ff */
[----:B------:R-:W-:Y:S02]  /*14bb0*/  @P0 SHF.R.U32.HI R5, RZ, c[0x0][0x334], R12 ;  /* 0x0000cd00ff050a19 */ /* 0x000fe4000001160c */
.L_x_1914:
[----:B------:R-:W-:Y:S05]  /*14bc0*/  BSYNC B0 ;  /* 0x0000000000007941 */ /* 0x000fea0003800000 */
.L_x_1912:
[----:B------:R-:W-:Y:S04]  /*14bd0*/  IMAD R5, R5, c[0x0][0x32c], -R7 ;  /* 0x0000cb0005057a24 */ /* 0x000fe800078e0a07 */
[----:B------:R-:W-:Y:S05]  /*14be0*/  IMAD.IADD R5, R5, 0x1, -R200 ;  /* 0x0000000105057824 */ /* 0x000fea00078e0ac8 */
[----:B------:R-:W-:Y:S02]  /*14bf0*/  IMNMX R0, R0, R5, !PT ;  /* 0x0000000500007217 */ /* 0x000fe40007800200 */
[----:B------:R-:W-:Y:S04]  /*14c00*/  IADD3 R5, R5, c[0x0][0x32c], RZ ;  /* 0x0000cb0005057a10 */ /* 0x000fe80007ffe0ff */
[----:B------:R-:W-:Y:S02]  /*14c10*/  IMNMX R4, R4, R5, PT ;  /* 0x0000000504047217 */ /* 0x000fe40003800200 */
.L_x_1911:
        /* <DEDUP_REMOVED lines=14> */
[----:B------:R-:W-:Y:S02]  /*14d00*/  ISETP.LT.OR P2, PT, R4, 0xa, P5 ;  /* 0x0000000a0400780c */ /* 0x000fe40002f41670 */
        /* <DEDUP_REMOVED lines=31> */
[----:B------:R-:W-:Y:S01]  /*14f00*/  ISETP.LT.OR P0, PT, R4, 0x3a, P0 ;  /* 0x0000003a0400780c */ /* 0x000fe20000701670 */
[----:B------:R-:W-:Y:S01]  /*14f10*/  IMAD.IADD R4, R8, 0x1, R6 ;  /* 0x0000000108047824 */ /* 0x000fe200078e0206 */
        /* <DEDUP_REMOVED lines=18> */
.L_x_1917:
[----:B------:R-:W-:Y:S04]  /*15040*/  MOV R6, c[0x0][0x32c] ;  /* 0x0000cb0000067a02 */ /* 0x000fe80000000f00 */
[----:B------:R-:W-:Y:S11]  /*15050*/  ISETP.NE.AND P0, PT, R6, 0x1, PT ;  /* 0x000000010600780c */ /* 0x000ff60003f05270 */
[----:B------:R-:W-:Y:S02]  /*15060*/  @!UPT UIADD3 URZ, URZ, URZ, URZ ;  /* 0x0000003f3f3ff290 */ /* 0x000fe4000fffe03f */
[----:B------:R-:W-:Y:S05]  /*15070*/  @P0 IMAD.HI.U32 R6, R0, c[0x0][0x330], RZ ;  /* 0x0000cc0000060a27 */ /* 0x000fea00078e00ff */
[----:B------:R-:W-:Y:S02]  /*15080*/  @P0 SHF.R.U32.HI R0, RZ, c[0x0][0x334], R6 ;  /* 0x0000cd00ff000a19 */ /* 0x000fe40000011606 */
.L_x_1918:
[----:B------:R-:W-:Y:S05]  /*15090*/  BSYNC B0 ;  /* 0x0000000000007941 */ /* 0x000fea0003800000 */
.L_x_1916:
[----:B------:R-:W-:Y:S04]  /*150a0*/  IMAD R7, R0, c[0x0][0x32c], -R7 ;  /* 0x0000cb0000077a24 */ /* 0x000fe800078e0a07 */
[----:B------:R-:W-:Y:S05]  /*150b0*/  IMAD.IADD R7, R7, 0x1, -R200 ;  /* 0x0000000107077824 */ /* 0x000fea00078e0ac8 */
[----:B------:R-:W-:Y:S02]  /*150c0*/  IMNMX R4, R4, R7, !PT ;  /* 0x0000000704047217 */ /* 0x000fe40007800200 */
[----:B------:R-:W-:Y:S04]  /*150d0*/  IADD3 R7, R7, c[0x0][0x32c], RZ ;  /* 0x0000cb0007077a10 */ /* 0x000fe80007ffe0ff */
[----:B------:R-:W-:Y:S02]  /*150e0*/  IMNMX R5, R5, R7, PT ;  /* 0x0000000705057217 */ /* 0x000fe40003800200 */
.L_x_1915:
        /* <DEDUP_REMOVED lines=8> */
[----:B------:R-:W-:Y:S02]  /*15170*/  FSEL R6, R174, -INF , !P2 ;  /* 0xff800000ae067808 */ /* 0x000fe40005000000 */
        /* <DEDUP_REMOVED lines=9> */
[----:B------:R-:W-:Y:S02]  /*15210*/  ISETP.GT.AND P2, PT, R4, 0x10, P1 ;  /* 0x000000100400780c */ /* 0x000fe40000f44270 */
        /* <DEDUP_REMOVED lines=9> */
[----:B------:R-:W-:Y:S02]  /*152b0*/  ISETP.GT.AND P6, PT, R4, 0x18, P1 ;  /* 0x000000180400780c */ /* 0x000fe40000fc4270 */
[----:B------:R-:W-:Y:S02]  /*152c0*/  FMNMX.FTZ R9, R12, R9, !PT ;  /* 0x000000090c097209 */ /* 0x000fe40007810000 */
[----:B------:R-:W-:Y:S02]  /*152d0*/  ISETP.LT.OR P3, PT, R5, 0x19, P6 ;  /* 0x000000190500780c */ /* 0x000fe40003761670 */
[----:B------:R-:W-:Y:S02]  /*152e0*/  FMNMX.FTZ R9, R8, R9, !PT ;  /* 0x0000000908097209 */ /* 0x000fe40007810000 */
[C---:B------:R-:W-:Y:S02]  /*152f0*/  ISETP.GT.AND P5, PT, R4.reuse, 0x19, P1 ;  /* 0x000000190400780c */ /* 0x040fe40000fa4270 */
[----:B------:R-:W-:Y:S01]  /*15300*/  FSEL R167, R167, -INF , !P3 ;  /* 0xff800000a7a77808 */ /* 0x000fe20005800000 */
[----:B------:R-:W1:Y:S01]  /*15310*/  SHFL.BFLY PT, R0, R9, 0x2, 0x1f ;  /* 0x0c401f0009007f89 */ /* 0x000e6200000e0000 */
[C---:B------:R-:W-:Y:S02]  /*15320*/  ISETP.LT.OR P5, PT, R5.reuse, 0x1a, P5 ;  /* 0x0000001a0500780c */ /* 0x040fe40002fa1670 */
[----:B------:R-:W-:Y:S02]  /*15330*/  ISETP.GT.AND P4, PT, R4, 0x20, P1 ;  /* 0x000000200400780c */ /* 0x000fe40000f84270 */
[----:B------:R-:W-:Y:S02]  /*15340*/  FSEL R166, R166, -INF , !P5 ;  /* 0xff800000a6a67808 */ /* 0x000fe40006800000 */
[----:B------:R-:W-:Y:S02]  /*15350*/  ISETP.LT.OR P3, PT, R5, 0x21, P4 ;  /* 0x000000210500780c */ /* 0x000fe40002761670 */
[C---:B------:R-:W-:Y:S02]  /*15360*/  ISETP.GT.AND P2, PT, R4.reuse, 0x21, P1 ;  /* 0x000000210400780c */ /* 0x040fe40000f44270 */
[----:B------:R-:W-:Y:S02]  /*15370*/  FSEL R165, R165, -INF , !P3 ;  /* 0xff800000a5a57808 */ /* 0x000fe40005800000 */
[C---:B------:R-:W-:Y:S02]  /*15380*/  ISETP.LT.OR P2, PT, R5.reuse, 0x22, P2 ;  /* 0x000000220500780c */ /* 0x040fe40001741670 */
[----:B------:R-:W-:Y:S02]  /*15390*/  ISETP.GT.AND P5, PT, R4, 0x29, P1 ;  /* 0x000000290400780c */ /* 0x000fe40000fa4270 */
[----:B------:R-:W-:Y:S02]  /*153a0*/  FSEL R164, R164, -INF , !P2 ;  /* 0xff800000a4a47808 */ /* 0x000fe40005000000 */
[----:B------:R-:W-:Y:S02]  /*153b0*/  ISETP.LT.OR P5, PT, R5, 0x2a, P5 ;  /* 0x0000002a0500780c */ /* 0x000fe40002fa1670 */
[C---:B------:R-:W-:Y:S02]  /*153c0*/  ISETP.GT.AND P4, PT, R4.reuse, 0x30, P1 ;  /* 0x000000300400780c */ /* 0x040fe40000f84270 */
[----:B------:R-:W-:Y:S02]  /*153d0*/  FSEL R163, R163, -INF , !P5 ;  /* 0xff800000a3a37808 */ /* 0x000fe40006800000 */
[----:B-1----:R-:W-:Y:S02]  /*153e0*/  FMNMX.FTZ R9, R9, R0, !PT ;  /* 0x0000000009097209 */ /* 0x002fe40007810000 */
[C---:B------:R-:W-:Y:S02]  /*153f0*/  ISETP.GT.AND P3, PT, R4.reuse, 0x31, P1 ;  /* 0x000000310400780c */ /* 0x040fe40000f64270 */
[C---:B------:R-:W-:Y:S01]  /*15400*/  ISETP.LT.OR P4, PT, R5.reuse, 0x31, P4 ;  /* 0x000000310500780c */ /* 0x040fe20002781670 */
[----:B------:R-:W1:Y:S01]  /*15410*/  SHFL.BFLY PT, R0, R9, 0x1, 0x1f ;  /* 0x0c201f0009007f89 */ /* 0x000e6200000e0000 */
[----:B------:R-:W-:Y:S02]  /*15420*/  ISETP.LT.OR P3, PT, R5, 0x32, P3 ;  /* 0x000000320500780c */ /* 0x000fe40001f61670 */
[----:B------:R-:W-:Y:S02]  /*15430*/  ISETP.GT.AND P2, PT, R4, 0x38, P1 ;  /* 0x000000380400780c */ /* 0x000fe40000f44270 */
[----:B------:R-:W-:Y:S02]  /*15440*/  FSEL R169, R33, -INF , !P4 ;  /* 0xff80000021a97808 */ /* 0x000fe40006000000 */
[----:B------:R-:W-:Y:S02]  /*15450*/  FSEL R162, R32, -INF , !P3 ;  /* 0xff80000020a27808 */ /* 0x000fe40005800000 */
[----:B------:R-:W-:Y:S02]  /*15460*/  LOP3.LUT P6, RZ, R213, 0x1, RZ, 0xc0, !PT ;  /* 0x00000001d5ff7812 */ /* 0x000fe400078cc0ff */
[----:B-1----:R-:W-:Y:S04]  /*15470*/  FMNMX.FTZ R9, R9, R0, !PT ;  /* 0x0000000009097209 */ /* 0x002fe80007810000 */
[C---:B------:R-:W-:Y:S04]  /*15480*/  FSETP.NEU.FTZ.AND P0, PT, R9.reuse, -INF , PT ;  /* 0xff8000000900780b */ /* 0x040fe80003f1d000 */
[C---:B------:R-:W-:Y:S05]  /*15490*/  FSEL R0, R9.reuse, RZ, P0 ;  /* 0x000000ff09007208 */ /* 0x040fea0000000000 */
[----:B------:R-:W-:Y:S02]  /*154a0*/  FADD.FTZ R0, -R0, R2 ;  /* 0x0000000200007221 */ /* 0x000fe40000010100 */
[----:B------:R-:W-:Y:S02]  /*154b0*/  FMUL.FTZ R2, R9, c[0x0][0x2d0] ;  /* 0x0000b40009027a20 */ /* 0x000fe40000410000 */
[----:B------:R-:W-:Y:S03]  /*154c0*/  FMUL.FTZ R0, R0, c[0x0][0x2d0] ;  /* 0x0000b40000007a20 */ /* 0x000fe60000410000 */
[----:B------:R-:W-:Y:S02]  /*154d0*/  FSEL R2, R2, RZ, P0 ;  /* 0x000000ff02027208 */ /* 0x000fe40000000000 */
[----:B------:R-:W-:Y:S01]  /*154e0*/  ISETP.GT.AND P0, PT, R4, 0x1, P1 ;  /* 0x000000010400780c */ /* 0x000fe20000f04270 */
[----:B------:R-:W-:Y:S02]  /*154f0*/  MUFU.EX2 R0, R0 ;  /* 0x0000000000007308 */ /* 0x000fe40000000800 */
[--C-:B------:R-:W-:Y:S01]  /*15500*/  FFMA.FTZ R15, R15, c[0x0][0x2d0], -R2.reuse ;  /* 0x0000b4000f0f7a23 */ /* 0x100fe20000010802 */
[----:B------:R-:W-:Y:S01]  /*15510*/  ISETP.LT.OR P0, PT, R5, 0x2, P0 ;  /* 0x000000020500780c */ /* 0x000fe20000701670 */
[--C-:B------:R-:W-:Y:S02]  /*15520*/  FFMA.FTZ R26, R26, c[0x0][0x2d0], -R2.reuse ;  /* 0x0000b4001a1a7a23 */ /* 0x100fe40000010802 */
[--C-:B------:R-:W-:Y:S01]  /*15530*/  FFMA.FTZ R178, R23, c[0x0][0x2d0], -R2.reuse ;  /* 0x0000b40017b27a23 */ /* 0x100fe20000010802 */
[----:B------:R-:W-:Y:S01]  /*15540*/  FSEL R7, R172, -INF , !P0 ;  /* 0xff800000ac077808 */ /* 0x000fe20004000000 */
[--C-:B------:R-:W-:Y:S01]  /*15550*/  FFMA.FTZ R187, R14, c[0x0][0x2d0], -R2.reuse ;  /* 0x0000b4000ebb7a23 */ /* 0x100fe20000010802 */
[----:B------:R-:W-:Y:S01]  /*15560*/  ISETP.GT.AND P0, PT, R4, 0x11, P1 ;  /* 0x000000110400780c */ /* 0x000fe20000f04270 */
[----:B------:R-:W1:Y:S01]  /*15570*/  MUFU.EX2 R15, R15 ;  /* 0x0000000f000f7308 */ /* 0x000e620000000800 */
[--C-:B------:R-:W-:Y:S02]  /*15580*/  FFMA.FTZ R186, R13, c[0x0][0x2d0], -R2.reuse ;  /* 0x0000b4000dba7a23 */ /* 0x100fe40000010802 */
[----:B------:R-:W-:Y:S01]  /*15590*/  ISETP.LT.OR P0, PT, R5, 0x12, P0 ;  /* 0x000000120500780c */ /* 0x000fe20000701670 */
[--C-:B------:R-:W-:Y:S02]  /*155a0*/  FFMA.FTZ R185, R12, c[0x0][0x2d0], -R2.reuse ;  /* 0x0000b4000cb97a23 */ /* 0x100fe40000010802 */
[--C-:B------:R-:W-:Y:S01]  /*155b0*/  FFMA.FTZ R25, R25, c[0x0][0x2d0], -R2.reuse ;  /* 0x0000b40019197a23 */ /* 0x100fe20000010802 */
[----:B------:R-:W-:Y:S01]  /*155c0*/  FSEL R147, R168, -INF , !P0 ;  /* 0xff800000a8937808 */ /* 0x000fe20004000000 */
[--C-:B------:R-:W-:Y:S01]  /*155d0*/  FFMA.FTZ R24, R24, c[0x0][0x2d0], -R2.reuse ;  /* 0x0000b40018187a23 */ /* 0x100fe20000010802 */
[----:B------:R-:W-:Y:S01]  /*155e0*/  ISETP.GT.AND P0, PT, R4, 0x28, P1 ;  /* 0x000000280400780c */ /* 0x000fe20000f04270 */
[----:B------:R-:W2:Y:S01]  /*155f0*/  MUFU.EX2 R26, R26 ;  /* 0x0000001a001a7308 */ /* 0x000ea20000000800 */
[--C-:B------:R-:W-:Y:S02]  /*15600*/  FFMA.FTZ R177, R22, c[0x0][0x2d0], -R2.reuse ;  /* 0x0000b40016b17a23 */ /* 0x100fe40000010802 */
[----:B------:R-:W-:Y:S01]  /*15610*/  ISETP.LT.OR P0, PT, R5, 0x29, P0 ;  /* 0x000000290500780c */ /* 0x000fe20000701670 */
[--C-:B------:R-:W-:Y:S02]  /*15620*/  FFMA.FTZ R176, R21, c[0x0][0x2d0], -R2.reuse ;  /* 0x0000b40015b07a23 */ /* 0x100fe40000010802 */
[--C-:B------:R-:W-:Y:S01]  /*15630*/  FFMA.FTZ R175, R20, c[0x0][0x2d0], -R2.reuse ;  /* 0x0000b40014af7a23 */ /* 0x100fe20000010802 */
[----:B------:R-:W-:Y:S01]  /*15640*/  FSEL R148, R104, -INF , !P0 ;  /* 0xff80000068947808 */ /* 0x000fe20004000000 */
[--C-:B------:R-:W-:Y:S01]  /*15650*/  FFMA.FTZ R183, R19, c[0x0][0x2d0], -R2.reuse ;  /* 0x0000b40013b77a23 */ /* 0x100fe20000010802 */
[----:B------:R-:W-:Y:S01]  /*15660*/  FMNMX.FTZ R104, R6, R3, !PT ;  /* 0x0000000306687209 */ /* 0x000fe20007810000 */
[--C-:B------:R-:W-:Y:S01]  /*15670*/  FFMA.FTZ R182, R18, c[0x0][0x2d0], -R2.reuse ;  /* 0x0000b40012b67a23 */ /* 0x100fe20000010802 */
[----:B------:R-:W-:Y:S01]  /*15680*/  ISETP.GT.AND P0, PT, R4, 0x39, P1 ;  /* 0x000000390400780c */ /* 0x000fe20000f04270 */
[--C-:B------:R-:W-:Y:S01]  /*15690*/  FFMA.FTZ R181, R17, c[0x0][0x2d0], -R2.reuse ;  /* 0x0000b40011b57a23 */ /* 0x100fe20000010802 */
[----:B------:R-:W-:Y:S01]  /*156a0*/  FMNMX.FTZ R104, R7, R104, !PT ;  /* 0x0000006807687209 */ /* 0x000fe20007810000 */
[--C-:B------:R-:W-:Y:S01]  /*156b0*/  FFMA.FTZ R179, R16, c[0x0][0x2d0], -R2.reuse ;  /* 0x0000b40010b37a23 */ /* 0x100fe20000010802 */
[----:B------:R-:W-:Y:S01]  /*156c0*/  ISETP.LT.OR P1, PT, R5, 0x39, P2 ;  /* 0x000000390500780c */ /* 0x000fe20001721670 */
[----:B------:R-:W-:Y:S01]  /*156d0*/  FFMA.FTZ R184, R8, c[0x0][0x2d0], -R2 ;  /* 0x0000b40008b87a23 */ /* 0x000fe20000010802 */
[----:B------:R-:W-:Y:S01]  /*156e0*/  FMNMX.FTZ R104, R143, R104, !PT ;  /* 0x000000688f687209 */ /* 0x000fe20007810000 */
[C---:B-1----:R-:W-:Y:S01]  /*156f0*/  FFMA.FTZ R2, R0.reuse, R189, R15 ;  /* 0x000000bd00027223 */ /* 0x042fe2000001000f */
[----:B------:R-:W-:Y:S01]  /*15700*/  FSEL R168, R31, -INF , !P1 ;  /* 0xff8000001fa87808 */ /* 0x000fe20004800000 */
[----:B------:R-:W-:Y:S01]  /*15710*/  MUFU.EX2 R25, R25 ;  /* 0x0000001900197308 */ /* 0x000fe20000000800 */
[----:B------:R-:W-:Y:S01]  /*15720*/  FMNMX.FTZ R104, R145, R104, !PT ;  /* 0x0000006891687209 */ /* 0x000fe20007810000 */
[----:B------:R-:W-:Y:S01]  /*15730*/  FMUL.FTZ R12, R0, R108 ;  /* 0x0000006c000c7220 */ /* 0x000fe20000410000 */
[----:B------:R-:W-:Y:S01]  /*15740*/  ISETP.LT.OR P0, PT, R5, 0x3a, P0 ;  /* 0x0000003a0500780c */ /* 0x000fe20000701670 */
[----:B--2---:R-:W-:Y:S01]  /*15750*/  FADD.FTZ R4, R26, R2 ;  /* 0x000000021a047221 */ /* 0x004fe20000010000 */
[----:B------:R-:W-:Y:S01]  /*15760*/  FMNMX.FTZ R104, R146, R104, !PT ;  /* 0x0000006892687209 */ /* 0x000fe20007810000 */
[----:B------:R-:W-:Y:S01]  /*15770*/  FMUL.FTZ R13, R0, R109 ;  /* 0x0000006d000d7220 */ /* 0x000fe20000410000 */
[----:B------:R-:W-:Y:S01]  /*15780*/  FSEL R161, R30, -INF , !P0 ;  /* 0xff8000001ea17808 */ /* 0x000fe20004000000 */
[C---:B------:R-:W-:Y:S01]  /*15790*/  FMUL.FTZ R28, R0.reuse, R112 ;  /* 0x00000070001c7220 */ /* 0x040fe20000410000 */
[----:B------:R-:W-:Y:S01]  /*157a0*/  FMNMX.FTZ R104, R147, R104, !PT ;  /* 0x0000006893687209 */ /* 0x000fe20007810000 */
[----:B------:R-:W1:Y:S01]  /*157b0*/  MUFU.EX2 R24, R24 ;  /* 0x0000001800187308 */ /* 0x000e620000000800 */
[----:B------:R-:W-:Y:S01]  /*157c0*/  FMUL.FTZ R29, R0, R113 ;  /* 0x00000071001d7220 */ /* 0x000fe20000410000 */
[----:B------:R-:W-:Y:S01]  /*157d0*/  F2FP.BF16.PACK_AB R140, R26, R15 ;  /* 0x0000000f1a8c723e */ /* 0x000fe200000010ff */
[C---:B------:R-:W-:Y:S01]  /*157e0*/  FMUL.FTZ R36, R0.reuse, R132 ;  /* 0x0000008400247220 */ /* 0x040fe20000410000 */
[----:B------:R-:W-:Y:S01]  /*157f0*/  FMNMX.FTZ R104, R167, R104, !PT ;  /* 0x00000068a7687209 */ /* 0x000fe20007810000 */
[C---:B------:R-:W-:Y:S02]  /*15800*/  FMUL.FTZ R37, R0.reuse, R133 ;  /* 0x0000008500257220 */ /* 0x040fe40000410000 */
        /* <DEDUP_REMOVED lines=16> */
[----:B------:R-:W-:Y:S01]  /*15910*/  FMUL.FTZ R44, R0, R44 ;  /* 0x0000002c002c7220 */ /* 0x000fe20000410000 */
[----:B-1----:R-:W-:Y:S01]  /*15920*/  F2FP.BF16.PACK_AB R142, R24, R25 ;  /* 0x00000019188e723e */ /* 0x002fe200000010ff */
[C---:B------:R-:W-:Y:S01]  /*15930*/  FMUL.FTZ R45, R0.reuse, R45 ;  /* 0x0000002d002d7220 */ /* 0x040fe20000410000 */
[----:B------:R-:W-:Y:S01]  /*15940*/  FMNMX.FTZ R104, R169, R104, !PT ;  /* 0x00000068a9687209 */ /* 0x000fe20007810000 */
[C---:B------:R-:W-:Y:S02]  /*15950*/  FMUL.FTZ R48, R0.reuse, R48 ;  /* 0x0000003000307220 */ /* 0x040fe40000410000 */
[----:B------:R-:W-:Y:S01]  /*15960*/  FMUL.FTZ R49, R0, R49 ;  /* 0x0000003100317220 */ /* 0x000fe20000410000 */
[----:B------:R-:W-:Y:S01]  /*15970*/  FMNMX.FTZ R104, R162, R104, !PT ;  /* 0x00000068a2687209 */ /* 0x000fe20007810000 */
[C---:B------:R-:W-:Y:S01]  /*15980*/  FMUL.FTZ R52, R0.reuse, R52 ;  /* 0x0000003400347220 */ /* 0x040fe20000410000 */
[----:B------:R-:W-:Y:S01]  /*15990*/  MUFU.EX2 R176, R176 ;  /* 0x000000b000b07308 */ /* 0x000fe20000000800 */
[----:B------:R-:W-:Y:S01]  /*159a0*/  FMUL.FTZ R53, R0, R53 ;  /* 0x0000003500357220 */ /* 0x000fe20000410000 */
[----:B------:R-:W-:Y:S01]  /*159b0*/  FMNMX.FTZ R104, R168, R104, !PT ;  /* 0x00000068a8687209 */ /* 0x000fe20007810000 */
[C---:B------:R-:W-:Y:S02]  /*159c0*/  FMUL.FTZ R56, R0.reuse, R56 ;  /* 0x0000003800387220 */ /* 0x040fe40000410000 */
[C---:B------:R-:W-:Y:S01]  /*159d0*/  FMUL.FTZ R57, R0.reuse, R57 ;  /* 0x0000003900397220 */ /* 0x040fe20000410000 */
[----:B------:R-:W-:Y:S01]  /*159e0*/  FMNMX.FTZ R104, R161, R104, !PT ;  /* 0x00000068a1687209 */ /* 0x000fe20007810000 */
[C---:B------:R-:W-:Y:S02]  /*159f0*/  FMUL.FTZ R60, R0.reuse, R60 ;  /* 0x0000003c003c7220 */ /* 0x040fe40000410000 */
[C---:B------:R-:W-:Y:S01]  /*15a00*/  FMUL.FTZ R61, R0.reuse, R61 ;  /* 0x0000003d003d7220 */ /* 0x040fe20000410000 */
[----:B------:R-:W-:Y:S01]  /*15a10*/  MUFU.EX2 R175, R175 ;  /* 0x000000af00af7308 */ /* 0x000fe20000000800 */
[----:B------:R-:W1:Y:S01]  /*15a20*/  SHFL.BFLY PT, R2, R104, 0x2, 0x1f ;  /* 0x0c401f0068027f89 */ /* 0x000e6200000e0000 */
[C---:B------:R-:W-:Y:S02]  /*15a30*/  FMUL.FTZ R64, R0.reuse, R64 ;  /* 0x0000004000407220 */ /* 0x040fe40000410000 */
        /* <DEDUP_REMOVED lines=11> */
[----:B------:R-:W-:Y:S01]  /*15af0*/  FMUL.FTZ R85, R0, R85 ;  /* 0x0000005500557220 */ /* 0x000fe20000410000 */
[----:B-1----:R-:W-:Y:S01]  /*15b00*/  FMNMX.FTZ R104, R104, R2, !PT ;  /* 0x0000000268687209 */ /* 0x002fe20007810000 */
[C---:B------:R-:W-:Y:S02]  /*15b10*/  FMUL.FTZ R88, R0.reuse, R88 ;  /* 0x0000005800587220 */ /* 0x040fe40000410000 */
[C---:B------:R-:W-:Y:S02]  /*15b20*/  FMUL.FTZ R89, R0.reuse, R89 ;  /* 0x0000005900597220 */ /* 0x040fe40000410000 */
[----:B------:R-:W1:Y:S01]  /*15b30*/  SHFL.BFLY PT, R2, R104, 0x1, 0x1f ;  /* 0x0c201f0068027f89 */ /* 0x000e6200000e0000 */
[C---:B------:R-:W-:Y:S02]  /*15b40*/  FMUL.FTZ R92, R0.reuse, R92 ;  /* 0x0000005c005c7220 */ /* 0x040fe40000410000 */
[C---:B------:R-:W-:Y:S02]  /*15b50*/  FMUL.FTZ R93, R0.reuse, R93 ;  /* 0x0000005d005d7220 */ /* 0x040fe40000410000 */
[C---:B------:R-:W-:Y:S02]  /*15b60*/  FMUL.FTZ R96, R0.reuse, R96 ;  /* 0x0000006000607220 */ /* 0x040fe40000410000 */
[C---:B------:R-:W-:Y:S02]  /*15b70*/  FMUL.FTZ R97, R0.reuse, R97 ;  /* 0x0000006100617220 */ /* 0x040fe40000410000 */
[C---:B------:R-:W-:Y:S02]  /*15b80*/  FMUL.FTZ R100, R0.reuse, R100 ;  /* 0x0000006400647220 */ /* 0x040fe40000410000 */
[----:B------:R-:W-:Y:S01]  /*15b90*/  FMUL.FTZ R101, R0, R101 ;  /* 0x0000006500657220 */ /* 0x000fe20000410000 */
[----:B-1----:R-:W-:Y:S01]  /*15ba0*/  FMNMX.FTZ R104, R104, R2, !PT ;  /* 0x0000000268687209 */ /* 0x002fe20007810000 */
[----:B------:R-:W-:Y:S02]  /*15bb0*/  FADD.FTZ R2, R25, R4 ;  /* 0x0000000419027221 */ /* 0x000fe40000010000 */
[----:B------:R-:W-:Y:S01]  /*15bc0*/  FMUL.FTZ R4, R0, R128 ;  /* 0x0000008000047220 */ /* 0x000fe20000410000 */
[C---:B------:R-:W-:Y:S01]  /*15bd0*/  FSETP.NEU.FTZ.AND P0, PT, R104.reuse, -INF , PT ;  /* 0xff8000006800780b */ /* 0x040fe20003f1d000 */
[----:B------:R-:W-:Y:S02]  /*15be0*/  FMUL.FTZ R144, R104, c[0x0][0x2d0] ;  /* 0x0000b40068907a20 */ /* 0x000fe40000410000 */
        /* <DEDUP_REMOVED lines=11> */
[----:B------:R-:W-:Y:S07]  /*15ca0*/  FFMA.FTZ R162, R162, c[0x0][0x2d0], -R144 ;  /* 0x0000b400a2a27a23 */ /* 0x000fee0000010890 */
        /* <DEDUP_REMOVED lines=8> */
[----:B------:R-:W-:Y:S01]  /*15d30*/  FMUL.FTZ R30, R2, R114 ;  /* 0x00000072021e7220 */ /* 0x000fe20000410000 */
[C---:B--2---:R-:W-:Y:S01]  /*15d40*/  F2FP.BF16.PACK_AB R141, R0.reuse, R141 ;  /* 0x0000008d008d723e */ /* 0x044fe200000010ff */
[----:B------:R-:W-:Y:S01]  /*15d50*/  FADD.FTZ R8, R0, R8 ;  /* 0x0000000800087221 */ /* 0x000fe20000010000 */
[----:B------:R-:W-:Y:S01]  /*15d60*/  IADD3 R0, R159, R149, RZ ;  /* 0x000000959f007210 */ /* 0x000fe20007ffe0ff */
[C---:B------:R-:W-:Y:S02]  /*15d70*/  FMUL.FTZ R31, R2.reuse, R115 ;  /* 0x00000073021f7220 */ /* 0x040fe40000410000 */
[C---:B------:R-:W-:Y:S02]  /*15d80*/  FMUL.FTZ R38, R2.reuse, R134 ;  /* 0x0000008602267220 */ /* 0x040fe40000410000 */
[----:B------:R-:W1:Y:S01]  /*15d90*/  LDSM.16.MT88.4 R108, [R0] ;  /* 0x00000000006c783b */ /* 0x000e620000004200 */
[C---:B------:R-:W-:Y:S02]  /*15da0*/  FMUL.FTZ R39, R2.reuse, R135 ;  /* 0x0000008702277220 */ /* 0x040fe40000410000 */
        /* <DEDUP_REMOVED lines=46> */
[----:B---3--:R-:W-:Y:S01]  /*16090*/  FADD.FTZ R118, R3, R8 ;  /* 0x0000000803767221 */ /* 0x008fe20000010000 */
[----:B------:R-:W-:Y:S01]  /*160a0*/  IADD3 R8, R160, R149, RZ ;  /* 0x00000095a0087210 */ /* 0x000fe20007ffe0ff */
[----:B------:R-:W2:Y:S01]  /*160b0*/  MUFU.EX2 R116, R2 ;  /* 0x0000000200747308 */ /* 0x000ea20000000800 */
[--C-:B------:R-:W-:Y:S03]  /*160c0*/  FFMA.FTZ R149, R168, c[0x0][0x2d0], -R144.reuse ;  /* 0x0000b400a8957a23 */ /* 0x100fe60000010890 */
[----:B------:R-:W-:Y:S06]  /*160d0*/  LDSM.16.MT88.4 R132, [R8+0x1800] ;  /* 0x001800000884783b */ /* 0x000fec0000004200 */
[----:B------:R-:W-:Y:S10]  /*160e0*/  MUFU.EX2 R168, R185 ;  /* 0x000000b900a87308 */ /* 0x000ff40000000800 */
[----:B------:R-:W-:Y:S01]  /*160f0*/  MUFU.EX2 R149, R149 ;  /* 0x0000009500957308 */ /* 0x000fe20000000800 */
        /* <DEDUP_REMOVED lines=45> */
[----:B------:R-:W2:Y:S10]  /*163d0*/  MUFU.EX2 R109, R109 ;  /* 0x0000006d006d7308 */ /* 0x000eb40000000800 */
        /* <DEDUP_REMOVED lines=10> */
[----:B------:R-:W3:Y:S01]  /*16480*/  MUFU.EX2 R166, R187 ;  /* 0x000000bb00a67308 */ /* 0x000ee20000000800 */
[----:B-1----:R-:W-:Y:S02]  /*16490*/  F2FP.BF16.PACK_AB R108, R177, R117 ;  /* 0x00000075b16c723e */ /* 0x002fe400000010ff */
[----:B--2---:R-:W-:Y:S07]  /*164a0*/  F2FP.BF16.PACK_AB R111, R122, R120 ;  /* 0x000000787a6f723e */ /* 0x004fee00000010ff */
[C---:B------:R-:W-:Y:S05]  /*164b0*/  HMMA.16816.F32.BF16 R4, R108.reuse, R112, R4 ;  /* 0x000000706c04723c */ /* 0x040fea0000041804 */
[----:B---3--:R-:W-:Y:S03]  /*164c0*/  F2FP.BF16.PACK_AB R140, R167, R166 ;  /* 0x000000a6a78c723e */ /* 0x008fe600000010ff */
        /* <DEDUP_REMOVED lines=36> */
[--C-:B------:R-:W-:Y:S03]  /*16710*/  FFMA.FTZ R148, R169, c[0x0][0x2d0], -R144.reuse ;  /* 0x0000b400a9947a23 */ /* 0x100fe60000010890 */
        /* <DEDUP_REMOVED lines=10> */
[----:B-1----:R-:W1:Y:S09]  /*167c0*/  LDSM.16.MT88.4 R112, [R0+0x1000] ;  /* 0x001000000070783b */ /* 0x002e720000004200 */
[----:B------:R-:W5:Y:S01]  /*167d0*/  MUFU.EX2 R169, R184 ;  /* 0x000000b800a97308 */ /* 0x000f620000000800 */
[----:B--2---:R-:W-:Y:S01]  /*167e0*/  FADD.FTZ R108, R121, R123 ;  /* 0x0000007b796c7221 */ /* 0x004fe20000010000 */
[----:B---3--:R-:W-:Y:S03]  /*167f0*/  F2FP.BF16.PACK_AB R111, R165, R127 ;  /* 0x0000007fa56f723e */ /* 0x008fe600000010ff */
[----:B------:R-:W-:Y:S01]  /*16800*/  FADD.FTZ R125, R120, R108 ;  /* 0x0000006c787d7221 */ /* 0x000fe20000010000 */
[----:B------:R-:W-:Y:S01]  /*16810*/  F2FP.BF16.PACK_AB R108, R130, R126 ;  /* 0x0000007e826c723e */ /* 0x000fe200000010ff */
[----:B------:R-:W-:Y:S03]  /*16820*/  FADD.FTZ R126, R126, R124 ;  /* 0x0000007c7e7e7221 */ /* 0x000fe60000010000 */
[----:B------:R-:W2:Y:S01]  /*16830*/  MUFU.EX2 R148, R148 ;  /* 0x0000009400947308 */ /* 0x000ea20000000800 */
[----:B------:R-:W-:Y:S02]  /*16840*/  FADD.FTZ R125, R122, R125 ;  /* 0x0000007d7a7d7221 */ /* 0x000fe40000010000 */
[----:B------:R-:W-:Y:S01]  /*16850*/  LDSM.16.MT88.4 R120, [R0+0x1800] ;  /* 0x001800000078783b */ /* 0x000fe20000004200 */
[----:B----4-:R-:W-:Y:S01]  /*16860*/  F2FP.BF16.PACK_AB R143, R161, R149 ;  /* 0x00000095a18f723e */ /* 0x010fe200000010ff */
[----:B------:R-:W-:Y:S06]  /*16870*/  FADD.FTZ R124, R128, R125 ;  /* 0x0000007d807c7221 */ /* 0x000fec0000010000 */
[----:B------:R-:W-:Y:S01]  /*16880*/  LDSM.16.MT88.4 R144, [R3+0x1800] ;  /* 0x001800000390783b */ /* 0x000fe20000004200 */
[----:B-----5:R-:W-:Y:S01]  /*16890*/  F2FP.BF16.PACK_AB R142, R169, R168 ;  /* 0x000000a8a98e723e */ /* 0x020fe200000010ff */
[C---:B-1----:R-:W-:Y:S03]  /*168a0*/  HMMA.16816.F32.BF16 R4, R108.reuse, R112, R4 ;  /* 0x000000706c04723c */ /* 0x042fe60000041804 */
[----:B--2---:R-:W-:Y:S05]  /*168b0*/  F2FP.BF16.PACK_AB R141, R162, R148 ;  /* 0x00000094a28d723e */ /* 0x004fea00000010ff */
        /* <DEDUP_REMOVED lines=35> */
[----:B------:R-:W-:Y:S02]  /*16af0*/  FADD.FTZ R116, R129, R124 ;  /* 0x0000007c81747221 */ /* 0x000fe40000010000 */
[----:B------:R-:W-:Y:S02]  /*16b00*/  FADD.FTZ R164, R131, R117 ;  /* 0x0000007583a47221 */ /* 0x000fe40000010000 */
[C---:B------:R-:W-:Y:S01]  /*16b10*/  HMMA.16816.F32.BF16 R128, R140.reuse, R120, R4 ;  /* 0x000000788c80723c */ /* 0x040fe20000041804 */
[----:B------:R-:W2:Y:S04]  /*16b20*/  LDSM.16.MT88.4 R4, [R0+0x3800] ;  /* 0x003800000004783b */ /* 0x000ea80000004200 */
[----:B------:R-:W-:Y:S03]  /*16b30*/  FADD.FTZ R163, R127, R116 ;  /* 0x000000747fa37221 */ /* 0x000fe60000010000 */
        /* <DEDUP_REMOVED lines=16> */
[----:B------:R3:W3:Y:S07]  /*16c40*/  LDSM.16.MT88.4 R12, [R8+0x5800] ;  /* 0x00580000080c783b */ /* 0x0006ee0000004200 */
        /* <DEDUP_REMOVED lines=18> */
[----:B------:R1:W2:Y:S02]  /*16d70*/  LDSM.16.MT88.4 R4, [R3+0x5800] ;  /* 0x005800000304783b */ /* 0x0002a40000004200 */
[C---:B------:R-:W-:Y:S02]  /*16d80*/  @P0 IADD3 R17, P1, R0.reuse, R202, RZ ;  /* 0x000000ca00110210 */ /* 0x040fe40007f3e0ff */
[----:B------:R-:W-:Y:S02]  /*16d90*/  @P0 IADD3 R16, P2, R0, R192, RZ ;  /* 0x000000c000100210 */ /* 0x000fe40007f5e0ff */
[C---:B------:R-:W-:Y:S01]  /*16da0*/  @P0 LEA R22, P3, R17.reuse, c[0x0][0x1c8], 0x1 ;  /* 0x0000720011160a11 */ /* 0x040fe200078608ff */
[C---:B------:R-:W-:Y:S04]  /*16db0*/  HMMA.16816.F32.BF16 R84, R140.reuse, R26, R84 ;  /* 0x0000001a8c54723c */ /* 0x040fe80000041854 */
[----:B------:R-:W-:Y:S02]  /*16dc0*/  @P0 IADD3.X R19, R2, R201, RZ, P1, !PT ;  /* 0x000000c902130210 */ /* 0x000fe40000ffe4ff */
[----:B---3--:R-:W-:Y:S02]  /*16dd0*/  @P0 LEA R8, P1, R18, R0, 0x5 ;  /* 0x0000000012080211 */ /* 0x008fe400078228ff */
[----:B------:R-:W-:Y:S01]  /*16de0*/  @P0 LEA.HI.X R23, R17, c[0x0][0x1cc], R19, 0x1, P3 ;  /* 0x0000730011170a11 */ /* 0x000fe200018f0c13 */
[C---:B------:R-:W-:Y:S03]  /*16df0*/  HMMA.16816.F32.BF16 R88, R140.reuse, R12, R88 ;  /* 0x0000000c8c58723c */ /* 0x040fe60000041858 */
[----:B------:R-:W-:Y:S02]  /*16e00*/  @P0 LEA R20, P3, R16, c[0x0][0x1c8], 0x1 ;  /* 0x0000720010140a11 */ /* 0x000fe400078608ff */
[----:B------:R-:W-:Y:S02]  /*16e10*/  @P0 IADD3.X R19, R2, R191, RZ, P2, !PT ;  /* 0x000000bf02130210 */ /* 0x000fe400017fe4ff */
[----:B------:R-:W-:Y:S01]  /*16e20*/  @P0 IADD3 R0, P4, R0, R190, RZ ;  /* 0x000000be00000210 */ /* 0x000fe20007f9e0ff */
[C---:B------:R-:W-:Y:S04]  /*16e30*/  HMMA.16816.F32.BF16 R92, R140.reuse, R14, R92 ;  /* 0x0000000e8c5c723c */ /* 0x040fe8000004185c */
[----:B-1----:R-:W-:Y:S02]  /*16e40*/  @P0 LEA.HI.X R3, R18, R2, R21, 0x5, P1 ;  /* 0x0000000212030211 */ /* 0x002fe400008f2c15 */
[----:B------:R-:W-:Y:S02]  /*16e50*/  @P0 LEA.HI.X R21, R16, c[0x0][0x1cc], R19, 0x1, P3 ;  /* 0x0000730010150a11 */ /* 0x000fe400018f0c13 */
[----:B------:R-:W-:Y:S04]  /*16e60*/  @P0 LEA R18, P3, R0, c[0x0][0x1c8], 0x1 ;  /* 0x0000720000120a11 */ /* 0x000fe800078608ff */
[----:B------:R-:W-:Y:S02]  /*16e70*/  @P0 IADD3 R17, P2, R8, R202, RZ ;  /* 0x000000ca08110210 */ /* 0x000fe40007f5e0ff */
[----:B------:R-:W-:Y:S02]  /*16e80*/  @P0 IADD3.X R2, R2, R188, RZ, P4, !PT ;  /* 0x000000bc02020210 */ /* 0x000fe400027fe4ff */
[----:B------:R-:W-:Y:S01]  /*16e90*/  @P0 IADD3.X R24, R3, R201, RZ, P2, !PT ;  /* 0x000000c903180210 */ /* 0x000fe200017fe4ff */
[C---:B--2---:R-:W-:Y:S03]  /*16ea0*/  HMMA.16816.F32.BF16 R96, R140.reuse, R4, R96 ;  /* 0x000000048c60723c */ /* 0x044fe60000041860 */
[----:B------:R-:W-:Y:S02]  /*16eb0*/  @P0 LEA.HI.X R19, R0, c[0x0][0x1cc], R2, 0x1, P3 ;  /* 0x0000730000130a11 */ /* 0x000fe400018f0c02 */
[----:B------:R-:W-:Y:S02]  /*16ec0*/  @P0 ISETP.GE.AND P2, PT, R208, c[0x0][0x1d4], PT ;  /* 0x00007500d0000a0c */ /* 0x000fe40003f46270 */
[----:B------:R-:W-:Y:S01]  /*16ed0*/  @P0 IADD3 R0, P4, R8, R192, RZ ;  /* 0x000000c008000210 */ /* 0x000fe20007f9e0ff */
[----:B------:R-:W-:Y:S01]  /*16ee0*/  FADD.FTZ R5, R179, R164 ;  /* 0x000000a4b3057221 */ /* 0x000fe20000010000 */
[----:B------:R-:W-:Y:S01]  /*16ef0*/  @P0 LEA R16, P1, R17, c[0x0][0x1c8], 0x1 ;  /* 0x0000720011100a11 */ /* 0x000fe200078208ff */
[----:B------:R-:W-:Y:S03]  /*16f00*/  HMMA.16816.F32.BF16 R100, R140, R6, R100 ;  /* 0x000000068c64723c */ /* 0x000fe60000041864 */
[----:B------:R-:W-:Y:S01]  /*16f10*/  @P0 IADD3.X R13, R3, R191, RZ, P4, !PT ;  /* 0x000000bf030d0210 */ /* 0x000fe200027fe4ff */
[----:B------:R-:W-:Y:S01]  /*16f20*/  FADD.FTZ R4, R165, R163 ;  /* 0x000000a3a5047221 */ /* 0x000fe20000010000 */
[----:B------:R-:W-:Y:S02]  /*16f30*/  @P0 LEA R12, P4, R0, c[0x0][0x1c8], 0x1 ;  /* 0x00007200000c0a11 */ /* 0x000fe400078808ff */
[----:B------:R-:W-:Y:S02]  /*16f40*/  @P0 LEA.HI.X R17, R17, c[0x0][0x1cc], R24, 0x1, P1 ;  /* 0x0000730011110a11 */ /* 0x000fe400008f0c18 */
[----:B------:R-:W-:Y:S03]  /*16f50*/  @P0 ISETP.GE.AND P1, PT, R212, c[0x0][0x1d4], PT ;  /* 0x00007500d4000a0c */ /* 0x000fe60003f26270 */
[----:B------:R-:W-:Y:S01]  /*16f60*/  @P0 LEA.HI.X R13, R0, c[0x0][0x1cc], R13, 0x1, P4 ;  /* 0x00007300000d0a11 */ /* 0x000fe200020f0c0d */
[----:B------:R-:W-:Y:S01]  /*16f70*/  @P0 IMAD R0, R180, 0x6000, R11 ;  /* 0x00006000b4000824 */ /* 0x000fe200078e020b */
[----:B------:R-:W-:Y:S04]  /*16f80*/  @P0 IADD3 R8, P3, R8, R190, RZ ;  /* 0x000000be08080210 */ /* 0x000fe80007f7e0ff */
[----:B------:R-:W-:Y:S01]  /*16f90*/  @!PT LDS RZ, [RZ] ;  /* 0x00000000fffff984 */ /* 0x000fe20000000800 */
[----:B------:R-:W-:Y:S01]  /*16fa0*/  @!PT LDS RZ, [RZ] ;  /* 0x00000000fffff984 */ /* 0x000fe20000000800 */
[----:B------:R-:W-:Y:S01]  /*16fb0*/  @!PT LDS RZ, [RZ] ;  /* 0x00000000fffff984 */ /* 0x000fe20000000800 */
[----:B------:R1:W-:Y:S01]  /*16fc0*/  @P0 LDGSTS.E.BYPASS.LTC128B.128 [R0], [R22.64], !P2 ;  /* 0x0000000016000fae */ /* 0x0003e2000d101d4e */
[----:B------:R-:W-:Y:S02]  /*16fd0*/  @P0 IADD3.X R3, R3, R188, RZ, P3, !PT ;  /* 0x000000bc03030210 */ /* 0x000fe40001ffe4ff */
[C---:B------:R-:W-:Y:S04]  /*16fe0*/  @P0 LEA R2, P3, R8.reuse, c[0x0][0x1c8], 0x1 ;  /* 0x0000720008020a11 */ /* 0x040fe800078608ff */
[----:B------:R-:W-:Y:S01]  /*16ff0*/  @P0 LEA.HI.X R3, R8, c[0x0][0x1cc], R3, 0x1, P3 ;  /* 0x0000730008030a11 */ /* 0x000fe200018f0c03 */
[----:B------:R1:W-:Y:S08]  /*17000*/  @P0 LDGSTS.E.BYPASS.LTC128B.128 [R0+0x2000], [R20.64], !P1 ;  /* 0x0200000014000fae */ /* 0x0003f0000c901d4e */
[----:B------:R1:W-:Y:S08]  /*17010*/  @P0 LDGSTS.E.BYPASS.LTC128B.128 [R0+0x4000], [R18.64], !P6 ;  /* 0x0400000012000fae */ /* 0x0003f0000f101d4e */
[----:B------:R1:W-:Y:S08]  /*17020*/  @P0 LDGSTS.E.BYPASS.LTC128B.128 [R0+0x1000], [R16.64], !P2 ;  /* 0x0100000010000fae */ /* 0x0003f0000d101d4e */
[----:B------:R1:W-:Y:S01]  /*17030*/  @P0 LDGSTS.E.BYPASS.LTC128B.128 [R0+0x3000], [R12.64], !P1 ;  /* 0x030000000c000fae */ /* 0x0003e2000c901d4e */
[C---:B------:R-:W-:Y:S02]  /*17040*/  ISETP.GE.AND P1, PT, R150.reuse, 0x1, PT ;  /* 0x000000019600780c */ /* 0x040fe40003f26270 */
[----:B------:R-:W-:Y:S04]  /*17050*/  IADD3 R150, R150, 0x1, RZ ;  /* 0x0000000196967810 */ /* 0x000fe80007ffe0ff */
[----:B------:R-:W-:Y:S01]  /*17060*/  SEL R150, R150, RZ, !P1 ;  /* 0x000000ff96967207 */ /* 0x000fe20004800000 */
[----:B------:R2:W-:Y:S01]  /*17070*/  @P0 LDGSTS.E.BYPASS.LTC128B.128 [R0+0x5000], [R2.64], !P6 ;  /* 0x0500000002000fae */ /* 0x0005e2000f101d4e */
[----:B------:R-:W-:Y:S02]  /*17080*/  ISETP.GE.AND P0, PT, R199, R173, PT ;  /* 0x000000adc700720c */ /* 0x000fe40003f06270 */
[----:B------:R-:W-:Y:S05]  /*17090*/  IADD3 R173, R173, -0x1, RZ ;  /* 0xffffffffadad7810 */ /* 0x000fea0007ffe0ff */
[----:B------:R-:W0:Y:S01]  /*170a0*/  LDGDEPBAR ;  /* 0x00000000000079af */ /* 0x000e220000000000 */
[----:B--2---:R-:W-:Y:S01]  /*170b0*/  FADD.FTZ R2, R166, R5 ;  /* 0x00000005a6027221 */ /* 0x004fe20000010000 */
[----:B------:R-:W-:Y:S01]  /*170c0*/  MOV R3, R104 ;  /* 0x0000006800037202 */ /* 0x000fe20000000f00 */
[----:B-1----:R-:W-:Y:S02]  /*170d0*/  FADD.FTZ R0, R148, R4 ;  /* 0x0000000494007221 */ /* 0x002fe40000010000 */
[----:B------:R-:W-:Y:S02]  /*170e0*/  FADD.FTZ R2, R167, R2 ;  /* 0x00000002a7027221 */ /* 0x000fe40000010000 */
[----:B------:R-:W-:Y:S02]  /*170f0*/  FADD.FTZ R0, R162, R0 ;  /* 0x00000000a2007221 */ /* 0x000fe40000010000 */
[----:B------:R-:W-:Y:S02]  /*17100*/  FADD.FTZ R2, R168, R2 ;  /* 0x00000002a8027221 */ /* 0x000fe40000010000 */
[----:B------:R-:W-:Y:S02]  /*17110*/  FADD.FTZ R0, R149, R0 ;  /* 0x0000000095007221 */ /* 0x000fe40000010000 */
[----:B------:R-:W-:Y:S01]  /*17120*/  FADD.FTZ R189, R169, R2 ;  /* 0x00000002a9bd7221 */ /* 0x000fe20000010000 */
[----:B------:R-:W-:Y:S01]  /*17130*/  MOV R2, R9 ;  /* 0x0000000900027202 */ /* 0x000fe20000000f00 */
[----:B------:R-:W-:Y:S01]  /*17140*/  FADD.FTZ R198, R161, R0 ;  /* 0x00000000a1c67221 */ /* 0x000fe20000010000 */
[----:B------:R-:W-:-:S05]  /*17150*/  @!P0 BRA `(.L_x_1919) ;  /* 0xffffc66000008947 */ /* 0x000fca000383ffff */
.L_x_1910:
[----:B------:R-:W-:Y:S02]  /*17160*/  MOV R6, 0x1f ;  /* 0x0000001f00067802 */ /* 0x000fe40000000f00 */
[----:B------:R-:W-:Y:S01]  /*17170*/  MOV R5, 0xffffffff ;  /* 0xffffffff00057802 */ /* 0x000fe20000000f00 */
[----:B------:R-:W-:Y:S05]  /*17180*/  BRA.DIV ~URZ, `(.L_x_1920) ;  /* 0x000055d27f007947 */ /* 0x000fea000b800000 */
[----:B------:R1:W2:Y:S02]  /*17190*/  SHFL.BFLY PT, R0, R189, 0x2, 0x1f ;  /* 0x0c401f00bd007f89 */ /* 0x0002a400000e0000 */
.L_x_1993:
[----:B--2---:R-:W-:Y:S01]  /*171a0*/  FADD.FTZ R0, R0, R189 ;  /* 0x000000bd00007221 */ /* 0x004fe20000010000 */
[----:B------:R-:W-:Y:S05]  /*171b0*/  BRA.DIV ~URZ, `(.L_x_1921) ;  /* 0x000056027f007947 */ /* 0x000fea000b800000 */
[----:B------:R-:W2:Y:S04]  /*171c0*/  SHFL.BFLY PT, R2, R198, 0x2, 0x1f ;  /* 0x0c401f00c6027f89 */ /* 0x000ea800000e0000 */
[----:B------:R-:W3:Y:S01]  /*171d0*/  SHFL.BFLY PT, R4, R0, 0x1, 0x1f ;  /* 0x0c201f0000047f89 */ /* 0x000ee200000e0000 */
[----:B--2---:R-:W-:-:S02]  /*171e0*/  FADD.FTZ R198, R2, R198 ;  /* 0x000000c602c67221 */ /* 0x004fc40000010000 */
[----:B---3--:R-:W-:-:S03]  /*171f0*/  FADD.FTZ R0, R0, R4 ;  /* 0x0000000400007221 */ /* 0x008fc60000010000 */
[----:B------:R2:W3:Y:S04]  /*17200*/  SHFL.BFLY PT, R3, R198, 0x1, 0x1f ;  /* 0x0c201f00c6037f89 */ /* 0x0004e800000e0000 */
.L_x_1994:
[----:B------:R-:W-:Y:S01]  /*17210*/  FSETP.NE.FTZ.AND P1, PT, R0, RZ, PT ;  /* 0x000000ff0000720b */ /* 0x000fe20003f35000 */
[----:B---3--:R-:W-:Y:S01]  /*17220*/  FADD.FTZ R3, R3, R198 ;  /* 0x000000c603037221 */ /* 0x008fe20000010000 */
[----:B------:R-:W-:Y:S02]  /*17230*/  MOV R2, RZ ;  /* 0x000000ff00027202 */ /* 0x000fe40000000f00 */
[----:B------:R-:W-:Y:S02]  /*17240*/  MOV R21, 0xff800000 ;  /* 0xff80000000157802 */ /* 0x000fe40000000f00 */
[----:B------:R-:W-:Y:S02]  /*17250*/  FSETP.NE.FTZ.AND P0, PT, R3, RZ, PT ;  /* 0x000000ff0300720b */ /* 0x000fe40003f15000 */
[----:B------:R-:W-:-:S05]  /*17260*/  MOV R20, 0xff800000 ;  /* 0xff80000000147802 */ /* 0x000fca0000000f00 */
[----:B------:R-:W3:Y:S01]  /*17270*/  @P1 MUFU.RCP R2, R0 ;  /* 0x0000000000021308 */ /* 0x000ee20000001000 */
[----:B------:R-:W-:-:S07]  /*17280*/  @P1 MOV R6, 0x3f317218 ;  /* 0x3f31721800061802 */ /* 0x000fce0000000f00 */
[----:B------:R4:W5:Y:S01]  /*17290*/  @P1 MUFU.LG2 R4, R0 ;  /* 0x0000000000041308 */ /* 0x0009620000000c00 */
[C---:B---3--:R-:W-:Y:S02]  /*172a0*/  FMUL.FTZ R128, R2.reuse, R128 ;  /* 0x0000008002807220 */ /* 0x048fe40000410000 */
[C---:B------:R-:W-:Y:S02]  /*172b0*/  FMUL.FTZ R129, R2.reuse, R129 ;  /* 0x0000008102817220 */ /* 0x040fe40000410000 */
[C---:B------:R-:W-:Y:S02]  /*172c0*/  FMUL.FTZ R108, R2.reuse, R108 ;  /* 0x0000006c026c7220 */ /* 0x040fe40000410000 */
[C---:B------:R-:W-:Y:S01]  /*172d0*/  FMUL.FTZ R109, R2.reuse, R109 ;  /* 0x0000006d026d7220 */ /* 0x040fe20000410000 */
[----:B----4-:R-:W-:Y:S01]  /*172e0*/  MOV R0, RZ ;  /* 0x000000ff00007202 */ /* 0x010fe20000000f00 */
[C---:B------:R-:W-:Y:S02]  /*172f0*/  FMUL.FTZ R124, R2.reuse, R124 ;  /* 0x0000007c027c7220 */ /* 0x040fe40000410000 */
[----:B------:R-:W-:-:S02]  /*17300*/  FMUL.FTZ R125, R2, R125 ;  /* 0x0000007d027d7220 */ /* 0x000fc40000410000 */
[C---:B------:R-:W-:Y:S01]  /*17310*/  FMUL.FTZ R116, R2.reuse, R116 ;  /* 0x0000007402747220 */ /* 0x040fe20000410000 */
[----:B------:R-:W3:Y:S01]  /*17320*/  @P0 MUFU.RCP R0, R3 ;  /* 0x0000000300000308 */ /* 0x000ee20000001000 */
        /* <DEDUP_REMOVED lines=41> */
[----:B------:R4:W1:Y:S01]  /*175c0*/  @P0 MUFU.LG2 R2, R3 ;  /* 0x0000000300020308 */ /* 0x0008620000000c00 */
[----:B-----5:R-:W-:Y:S02]  /*175d0*/  @P1 FMUL.FTZ R5, R4, 0.69314718246459960938 ;  /* 0x3f31721804051820 */ /* 0x020fe40000410000 */
[----:B------:R-:W-:Y:S02]  /*175e0*/  @P1 FMUL.FTZ R4, R6, c[0x0][0x2d0] ;  /* 0x0000b40006041a20 */ /* 0x000fe40000410000 */
[----:B---3--:R-:W-:Y:S02]  /*175f0*/  FMUL.FTZ R130, R0, R130 ;  /* 0x0000008200827220 */ /* 0x008fe40000410000 */
[----:B------:R-:W-:Y:S01]  /*17600*/  @P1 FFMA.FTZ R21, R4, R9, R5 ;  /* 0x0000000904151223 */ /* 0x000fe20000010005 */
[----:B------:R-:W-:Y:S01]  /*17610*/  MOV R4, 0x1 ;  /* 0x0000000100047802 */ /* 0x000fe20000000f00 */
[C---:B------:R-:W-:Y:S02]  /*17620*/  FMUL.FTZ R131, R0.reuse, R131 ;  /* 0x0000008300837220 */ /* 0x040fe40000410000 */
[----:B------:R-:W-:-:S02]  /*17630*/  FMUL.FTZ R110, R0, R110 ;  /* 0x0000006e006e7220 */ /* 0x000fc40000410000 */
[C---:B------:R-:W-:Y:S02]  /*17640*/  FMUL.FTZ R111, R0.reuse, R111 ;  /* 0x0000006f006f7220 */ /* 0x040fe40000410000 */
[----:B------:R-:W-:Y:S01]  /*17650*/  FMUL.FTZ R126, R0, R126 ;  /* 0x0000007e007e7220 */ /* 0x000fe20000410000 */
[----:B----4-:R-:W-:Y:S01]  /*17660*/  @P0 MOV R3, 0x3f317218 ;  /* 0x3f31721800030802 */ /* 0x010fe20000000f00 */
[----:B-1----:R-:W-:Y:S02]  /*17670*/  @P0 FMUL.FTZ R2, R2, 0.69314718246459960938 ;  /* 0x3f31721802020820 */ /* 0x002fe40000410000 */
[C---:B------:R-:W-:Y:S02]  /*17680*/  FMUL.FTZ R127, R0.reuse, R127 ;  /* 0x0000007f007f7220 */ /* 0x040fe40000410000 */
[----:B------:R-:W-:Y:S02]  /*17690*/  @P0 FMUL.FTZ R3, R3, c[0x0][0x2d0] ;  /* 0x0000b40003030a20 */ /* 0x000fe40000410000 */
        /* <DEDUP_REMOVED lines=44> */
.L_x_1862:
[----:B------:R-:W1:Y:S01]  /*17960*/  S2R R6, SR_TID.X ;  /* 0x0000000000067919 */ /* 0x000e620000002100 */
[----:B------:R-:W-:Y:S01]  /*17970*/  BSSY B0, `(.L_x_1922) ;  /* 0x0000010000007945 */ /* 0x000fe20003800000 */
[----:B-1----:R-:W-:-:S13]  /*17980*/  LOP3.LUT P0, RZ, R6, 0xff, RZ, 0xc0, !PT ;  /* 0x000000ff06ff7812 */ /* 0x002fda000780c0ff */
[----:B------:R-:W-:Y:S05]  /*17990*/  @P0 BRA `(.L_x_1923) ;  /* 0x000000d000000947 */ /* 0x000fea0003800000 */
[----:B------:R-:W1:Y:S01]  /*179a0*/  S2R R4, SR_LANEID ;  /* 0x0000000000047919 */ /* 0x000e620000000000 */
[----:B------:R-:W-:Y:S01]  /*179b0*/  VOTEU.ANY UR4, UPT, PT ;  /* 0x0000000000047886 */ /* 0x000fe200038e0100 */
[----:B------:R-:W-:Y:S01]  /*179c0*/  IMAD.MOV.U32 R5, RZ, RZ, c[0x0][0x564] ;  /* 0x00015900ff057624 */ /* 0x000fe200078e00ff */
[----:B------:R-:W1:Y:S08]  /*179d0*/  FLO.U32 R3, UR4 ;  /* 0x0000000400037d00 */ /* 0x000e7000080e0000 */
[----:B------:R-:W3:Y:S01]  /*179e0*/  POPC R2, UR4 ;  /* 0x0000000400027d09 */ /* 0x000ee20008000000 */
[----:B-1----:R-:W-:Y:S01]  /*179f0*/  ISETP.EQ.U32.AND P0, PT, R3, R4, PT ;  /* 0x000000040300720c */ /* 0x002fe20003f02070 */
[----:B------:R-:W-:-:S12]  /*17a00*/  IMAD.MOV.U32 R4, RZ, RZ, c[0x0][0x560] ;  /* 0x00015800ff047624 */ /* 0x000fd800078e00ff */
[----:B---3--:R1:W3:Y:S04]  /*17a10*/  @P0 ATOMG.E.ADD.STRONG.GPU PT, R2, [R4.64], R2 ;  /* 0x00000002040209a8 */ /* 0x0082e800081ee1ce */
[----:B-1----:R-:W1:Y:S04]  /*17a20*/  S2R R4, SR_LTMASK ;  /* 0x0000000000047919 */ /* 0x002e680000003900 */
[----:B---3--:R1:W3:Y:S02]  /*17a30*/  SHFL.IDX PT, R3, R2, R3, 0x1f ;  /* 0x00001f0302037589 */ /* 0x0082e400000e0000 */
[----:B-1----:R-:W-:-:S06]  /*17a40*/  LOP3.LUT R2, R4, UR4, RZ, 0xc0, !PT ;  /* 0x0000000404027c12 */ /* 0x002fcc000f8ec0ff */
[----:B------:R-:W3:Y:S02]  /*17a50*/  POPC R2, R2 ;  /* 0x0000000200027309 */ /* 0x000ee40000000000 */
[----:B---3--:R-:W-:-:S06]  /*17a60*/  IADD3 R230, R3, c[0x0][0xc], R2 ;  /* 0x0000030003e67a10 */ /* 0x008fcc0007ffe002 */
.L_x_1923:
[----:B------:R-:W-:Y:S05]  /*17a70*/  BSYNC B0 ;  /* 0x0000000000007941 */ /* 0x000fea0003800000 */
.L_x_1922:
[----:B------:R-:W-:Y:S01]  /*17a80*/  PRMT R0, R0, 0x9910, RZ ;  /* 0x0000991000007816 */ /* 0x000fe200000000ff */
[----:B------:R-:W-:Y:S01]  /*17a90*/  BSSY B1, `(.L_x_1924) ;  /* 0x000034b000017945 */ /* 0x000fe20003800000 */
[----:B------:R-:W-:Y:S02]  /*17aa0*/  IMAD.MOV.U32 R37, RZ, RZ, R230 ;  /* 0x000000ffff257224 */ /* 0x000fe400078e00e6 */
[----:B------:R-:W-:-:S13]  /*17ab0*/  ISETP.NE.AND P0, PT, R0, RZ, PT ;  /* 0x000000ff0000720c */ /* 0x000fda0003f05270 */
[----:B------:R-:W-:Y:S05]  /*17ac0*/  @!P0 BRA `(.L_x_1925) ;  /* 0x000028b000008947 */ /* 0x000fea0003800000 */
[----:B------:R-:W-:Y:S01]  /*17ad0*/  SHF.R.S32.HI R2, RZ, 0x1f, R6 ;  /* 0x0000001fff027819 */ /* 0x000fe20000011406 */
[----:B------:R-:W-:Y:S01]  /*17ae0*/  IMAD.SHL.U32 R0, R222, 0x40, RZ ;  /* 0x00000040de007824 */ /* 0x000fe200078e00ff */
[----:B------:R-:W-:Y:S01]  /*17af0*/  WARPSYNC 0xffffffff ;  /* 0xffffffff00007948 */ /* 0x000fe20003800000 */
[----:B------:R-:W-:Y:S01]  /*17b00*/  IMAD.SHL.U32 R3, R228, 0x400, RZ ;  /* 0x00000400e4037824 */ /* 0x000fe200078e00ff */
[----:B------:R-:W-:Y:S01]  /*17b10*/  LEA.HI R2, R2, R6, RZ, 0x2 ;  /* 0x0000000602027211 */ /* 0x000fe200078f10ff */
[----:B------:R-:W-:Y:S01]  /*17b20*/  BAR.SYNC.DEFER_BLOCKING 0x1, 0x100 ;  /* 0x0044000000007b1d */ /* 0x000fe20000010000 */
[----:B------:R-:W-:Y:S01]  /*17b30*/  LOP3.LUT R0, R0, 0x1c0, RZ, 0xc0, !PT ;  /* 0x000001c000007812 */ /* 0x000fe200078ec0ff */
[----:B------:R-:W-:Y:S01]  /*17b40*/  IMAD.MOV.U32 R7, RZ, RZ, 0x20 ;  /* 0x00000020ff077424 */ /* 0x000fe200078e00ff */
[----:B------:R-:W-:Y:S01]  /*17b50*/  LOP3.LUT R2, R2, 0xfffffffc, RZ, 0xc0, !PT ;  /* 0xfffffffc02027812 */ /* 0x000fe200078ec0ff */
[----:B------:R-:W-:Y:S01]  /*17b60*/  IMAD.MOV.U32 R13, RZ, RZ, 0x40 ;  /* 0x00000040ff0d7424 */ /* 0x000fe200078e00ff */
[----:B------:R-:W-:Y:S01]  /*17b70*/  LEA.HI R0, R0, R0, RZ, 0x1d ;  /* 0x0000000000007211 */ /* 0x000fe200078fe8ff */
[----:B------:R-:W-:Y:S01]  /*17b80*/  IMAD.MOV.U32 R36, RZ, RZ, c[0x0][0x388] ;  /* 0x0000e200ff247624 */ /* 0x000fe200078e00ff */
[----:B------:R-:W-:Y:S01]  /*17b90*/  F2FP.BF16.PACK_AB R4, R129, R128 ;  /* 0x000000808104723e */ /* 0x000fe200000010ff */
[----:B------:R-:W-:Y:S01]  /*17ba0*/  IMAD.IADD R2, R6, 0x1, -R2 ;  /* 0x0000000106027824 */ /* 0x000fe200078e0a02 */
[----:B------:R-:W-:-:S02]  /*17bb0*/  F2FP.BF16.PACK_AB R5, R111, R110 ;  /* 0x0000006e6f05723e */ /* 0x000fc400000010ff */
[----:B------:R-:W-:Y:S01]  /*17bc0*/  F2FP.BF16.PACK_AB R6, R109, R108 ;  /* 0x0000006c6d06723e */ /* 0x000fe200000010ff */
[----:B------:R-:W-:Y:S01]  /*17bd0*/  IMAD R3, R2, 0x2, R3 ;  /* 0x0000000202037824 */ /* 0x000fe200078e0203 */
[----:B------:R-:W-:Y:S02]  /*17be0*/  LOP3.LUT R2, R222, 0x1, RZ, 0xc0, !PT ;  /* 0x00000001de027812 */ /* 0x000fe400078ec0ff */
[----:B------:R-:W-:Y:S01]  /*17bf0*/  F2FP.BF16.PACK_AB R8, R121, R120 ;  /* 0x000000787908723e */ /* 0x000fe200000010ff */
[----:B------:R-:W-:Y:S01]  /*17c00*/  IMAD.IADD R0, R3, 0x1, R0 ;  /* 0x0000000103007824 */ /* 0x000fe200078e0200 */
[----:B------:R-:W-:Y:S02]  /*17c10*/  ISETP.NE.U32.AND P0, PT, R2, 0x1, PT ;  /* 0x000000010200780c */ /* 0x000fe40003f05070 */
[----:B------:R-:W-:Y:S01]  /*17c20*/  F2FP.BF16.PACK_AB R9, R137, R136 ;  /* 0x000000888909723e */ /* 0x000fe200000010ff */
[----:B------:R-:W-:Y:S01]  /*17c30*/  IMAD.SHL.U32 R0, R0, 0x2, RZ ;  /* 0x0000000200007824 */ /* 0x000fe200078e00ff */
[----:B------:R-:W-:-:S02]  /*17c40*/  R2P PR, R222, 0x6 ;  /* 0x00000006de007804 */ /* 0x000fc40000000000 */
[----:B------:R-:W-:Y:S02]  /*17c50*/  F2FP.BF16.PACK_AB R12, R63, R62 ;  /* 0x0000003e3f0c723e */ /* 0x000fe400000010ff */
[C---:B------:R-:W-:Y:S01]  /*17c60*/  IADD3 R3, R0.reuse, 0x80, RZ ;  /* 0x0000008000037810 */ /* 0x040fe20007ffe0ff */
[----:B------:R1:W-:Y:S01]  /*17c70*/  STS [R0+0x80], R4 ;  /* 0x0000800400007388 */ /* 0x0003e20000000800 */
[----:B------:R-:W-:Y:S02]  /*17c80*/  IADD3 R2, R0, 0x70, RZ ;  /* 0x0000007000027810 */ /* 0x000fe40007ffe0ff */
[----:B------:R-:W-:Y:S02]  /*17c90*/  SEL R13, R13, 0xffffffc0, !P2 ;  /* 0xffffffc00d0d7807 */ /* 0x000fe40005000000 */
[----:B------:R-:W-:Y:S02]  /*17ca0*/  @P0 IADD3 R2, R3, 0x10, RZ ;  /* 0x0000001003020810 */ /* 0x000fe40007ffe0ff */
[----:B------:R-:W-:-:S02]  /*17cb0*/  F2FP.BF16.PACK_AB R3, R131, R130 ;  /* 0x000000828303723e */ /* 0x000fc400000010ff */
[----:B------:R-:W-:Y:S01]  /*17cc0*/  ISETP.NE.U32.AND P0, PT, RZ, c[0x0][0x508], PT ;  /* 0x00014200ff007a0c */ /* 0x000fe20003f05070 */
[----:B------:R-:W-:Y:S01]  /*17cd0*/  IMAD.IADD R14, R13, 0x1, R2 ;  /* 0x000000010d0e7824 */ /* 0x000fe200078e0202 */
[----:B------:R-:W-:Y:S01]  /*17ce0*/  ISETP.NE.U32.AND P2, PT, RZ, c[0x0][0x500], PT ;  /* 0x00014000ff007a0c */ /* 0x000fe20003f45070 */
[----:B------:R3:W-:Y:S03]  /*17cf0*/  STS [R0+0x480], R3 ;  /* 0x0004800300007388 */ /* 0x0007e60000000800 */
[----:B------:R-:W-:Y:S01]  /*17d00*/  ISETP.NE.AND.EX P2, PT, RZ, c[0x0][0x504], PT, P2 ;  /* 0x00014100ff007a0c */ /* 0x000fe20003f45320 */
[----:B------:R4:W-:Y:S04]  /*17d10*/  STS [R2+0x400], R5 ;  /* 0x0004000502007388 */ /* 0x0009e80000000800 */
[----:B------:R2:W-:Y:S01]  /*17d20*/  STS [R2], R6 ;  /* 0x0000000602007388 */ /* 0x0005e20000000800 */
[----:B-1----:R-:W-:-:S02]  /*17d30*/  SEL R4, R7, 0xffffffe0, !P1 ;  /* 0xffffffe007047807 */ /* 0x002fc40004800000 */
[----:B------:R-:W-:Y:S02]  /*17d40*/  F2FP.BF16.PACK_AB R7, R127, R126 ;  /* 0x0000007e7f07723e */ /* 0x000fe400000010ff */
[----:B------:R-:W-:Y:S01]  /*17d50*/  ISETP.NE.AND.EX P1, PT, RZ, c[0x0][0x50c], PT, P0 ;  /* 0x00014300ff007a0c */ /* 0x000fe20003f25300 */
[----:B---3--:R-:W-:Y:S02]  /*17d60*/  IMAD.IADD R3, R0, 0x1, R4 ;  /* 0x0000000100037824 */ /* 0x008fe400078e0204 */
[----:B------:R-:W-:Y:S01]  /*17d70*/  IMAD.IADD R4, R4, 0x1, R2 ;  /* 0x0000000104047824 */ /* 0x000fe200078e0202 */
[----:B----4-:R-:W-:Y:S02]  /*17d80*/  F2FP.BF16.PACK_AB R5, R125, R124 ;  /* 0x0000007c7d05723e */ /* 0x010fe400000010ff */
[----:B------:R1:W-:Y:S01]  /*17d90*/  STS [R3+0x480], R7 ;  /* 0x0004800703007388 */ /* 0x0003e20000000800 */
[----:B--2---:R-:W-:-:S03]  /*17da0*/  F2FP.BF16.PACK_AB R6, R117, R116 ;  /* 0x000000747506723e */ /* 0x004fc600000010ff */
[----:B------:R2:W-:Y:S04]  /*17db0*/  STS [R3+0x80], R5 ;  /* 0x0000800503007388 */ /* 0x0005e80000000800 */
[----:B------:R3:W-:Y:S01]  /*17dc0*/  STS [R4], R6 ;  /* 0x0000000604007388 */ /* 0x0007e20000000800 */
[----:B-1----:R-:W-:Y:S02]  /*17dd0*/  F2FP.BF16.PACK_AB R7, R123, R122 ;  /* 0x0000007a7b07723e */ /* 0x002fe400000010ff */
[----:B--2---:R-:W-:Y:S01]  /*17de0*/  F2FP.BF16.PACK_AB R5, R119, R118 ;  /* 0x000000767705723e */ /* 0x004fe200000010ff */
[----:B---3--:R-:W-:-:S04]  /*17df0*/  IMAD.IADD R6, R0, 0x1, R13 ;  /* 0x0000000100067824 */ /* 0x008fc800078e020d */
[----:B------:R1:W-:Y:S04]  /*17e00*/  STS [R4+0x400], R5 ;  /* 0x0004000504007388 */ /* 0x0003e80000000800 */
[----:B------:R2:W-:Y:S04]  /*17e10*/  STS [R6+0x80], R8 ;  /* 0x0000800806007388 */ /* 0x0005e80000000800 */
[----:B------:R3:W-:Y:S01]  /*17e20*/  STS [R6+0x480], R7 ;  /* 0x0004800706007388 */ /* 0x0007e20000000800 */
[----:B-1----:R-:W-:Y:S02]  /*17e30*/  F2FP.BF16.PACK_AB R5, R113, R112 ;  /* 0x000000707105723e */ /* 0x002fe400000010ff */
[----:B--2---:R-:W-:-:S03]  /*17e40*/  F2FP.BF16.PACK_AB R8, R115, R114 ;  /* 0x000000727308723e */ /* 0x004fc600000010ff */
[----:B------:R1:W-:Y:S01]  /*17e50*/  STS [R14], R5 ;  /* 0x000000050e007388 */ /* 0x0003e20000000800 */
[----:B---3--:R-:W-:-:S03]  /*17e60*/  F2FP.BF16.PACK_AB R7, R139, R138 ;  /* 0x0000008a8b07723e */ /* 0x008fc600000010ff */
[----:B------:R2:W-:Y:S01]  /*17e70*/  STS [R14+0x400], R8 ;  /* 0x000400080e007388 */ /* 0x0005e20000000800 */
[----:B-1----:R-:W-:Y:S02]  /*17e80*/  IMAD.IADD R5, R13, 0x1, R3 ;  /* 0x000000010d057824 */ /* 0x002fe400078e0203 */
[----:B------:R-:W-:Y:S01]  /*17e90*/  IMAD.IADD R13, R4, 0x1, R13 ;  /* 0x00000001040d7824 */ /* 0x000fe200078e020d */
[----:B--2---:R-:W-:Y:S02]  /*17ea0*/  F2FP.BF16.PACK_AB R8, R133, R132 ;  /* 0x000000848508723e */ /* 0x004fe400000010ff */
[----:B------:R1:W-:Y:S04]  /*17eb0*/  STS [R5+0x80], R9 ;  /* 0x0000800905007388 */ /* 0x0003e80000000800 */
[----:B------:R2:W-:Y:S04]  /*17ec0*/  STS [R5+0x480], R7 ;  /* 0x0004800705007388 */ /* 0x0005e80000000800 */
[----:B------:R3:W-:Y:S01]  /*17ed0*/  STS [R13], R8 ;  /* 0x000000080d007388 */ /* 0x0007e20000000800 */
[----:B-1----:R-:W-:-:S02]  /*17ee0*/  F2FP.BF16.PACK_AB R9, R135, R134 ;  /* 0x000000868709723e */ /* 0x002fc400000010ff */
        /* <DEDUP_REMOVED lines=27> */
[----:B---3--:R-:W-:-:S03]  /*180a0*/  F2FP.BF16.PACK_AB R8, R71, R70 ;  /* 0x000000464708723e */ /* 0x008fc600000010ff */
[----:B------:R2:W-:Y:S01]  /*180b0*/  STS [R5+0x4080], R7 ;  /* 0x0040800705007388 */ /* 0x0005e20000000800 */
[----:B----4-:R-:W-:-:S03]  /*180c0*/  F2FP.BF16.PACK_AB R12, R69, R68 ;  /* 0x00000044450c723e */ /* 0x010fc600000010ff */
[----:B------:R3:W-:Y:S04]  /*180d0*/  STS [R13+0x4400], R8 ;  /* 0x004400080d007388 */ /* 0x0007e80000000800 */
[----:B------:R-:W-:Y:S01]  /*180e0*/  STS [R13+0x4000], R12 ;  /* 0x0040000c0d007388 */ /* 0x000fe20000000800 */
[----:B-1----:R-:W-:Y:S02]  /*180f0*/  F2FP.BF16.PACK_AB R9, R75, R74 ;  /* 0x0000004a4b09723e */ /* 0x002fe400000010ff */
[----:B--2---:R-:W-:-:S03]  /*18100*/  F2FP.BF16.PACK_AB R7, R73, R72 ;  /* 0x000000484907723e */ /* 0x004fc600000010ff */
[----:B------:R1:W-:Y:S01]  /*18110*/  STS [R0+0x8480], R9 ;  /* 0x0084800900007388 */ /* 0x0003e20000000800 */
[----:B---3--:R-:W-:-:S03]  /*18120*/  F2FP.BF16.PACK_AB R8, R77, R76 ;  /* 0x0000004c4d08723e */ /* 0x008fc600000010ff */
[----:B------:R2:W-:Y:S04]  /*18130*/  STS [R0+0x8080], R7 ;  /* 0x0080800700007388 */ /* 0x0005e80000000800 */
[----:B------:R3:W-:Y:S01]  /*18140*/  STS [R2+0x8000], R8 ;  /* 0x0080000802007388 */ /* 0x0007e20000000800 */
[----:B-1----:R-:W-:Y:S02]  /*18150*/  F2FP.BF16.PACK_AB R9, R83, R82 ;  /* 0x000000525309723e */ /* 0x002fe400000010ff */
[----:B--2---:R-:W-:Y:S02]  /*18160*/  F2FP.BF16.PACK_AB R7, R79, R78 ;  /* 0x0000004e4f07723e */ /* 0x004fe400000010ff */
[----:B------:R-:W-:Y:S02]  /*18170*/  F2FP.BF16.PACK_AB R0, R81, R80 ;  /* 0x000000505100723e */ /* 0x000fe400000010ff */
[----:B---3--:R-:W-:Y:S01]  /*18180*/  F2FP.BF16.PACK_AB R8, R85, R84 ;  /* 0x000000545508723e */ /* 0x008fe200000010ff */
[----:B------:R1:W-:Y:S04]  /*18190*/  STS [R2+0x8400], R7 ;  /* 0x0084000702007388 */ /* 0x0003e80000000800 */
[----:B------:R2:W-:Y:S04]  /*181a0*/  STS [R3+0x8080], R0 ;  /* 0x0080800003007388 */ /* 0x0005e80000000800 */
[----:B------:R3:W-:Y:S04]  /*181b0*/  STS [R3+0x8480], R9 ;  /* 0x0084800903007388 */ /* 0x0007e80000000800 */
[----:B------:R-:W-:Y:S01]  /*181c0*/  STS [R4+0x8000], R8 ;  /* 0x0080000804007388 */ /* 0x000fe20000000800 */
[----:B-1----:R-:W-:-:S02]  /*181d0*/  F2FP.BF16.PACK_AB R7, R87, R86 ;  /* 0x000000565707723e */ /* 0x002fc400000010ff */
[----:B------:R-:W-:Y:S02]  /*181e0*/  F2FP.BF16.PACK_AB R2, R89, R88 ;  /* 0x000000585902723e */ /* 0x000fe400000010ff */
[----:B--2---:R-:W-:Y:S01]  /*181f0*/  F2FP.BF16.PACK_AB R0, R91, R90 ;  /* 0x0000005a5b00723e */ /* 0x004fe200000010ff */
        /* <DEDUP_REMOVED lines=12> */
[----:B------:R4:W-:Y:S01]  /*182c0*/  STS [R13+0x8000], R3 ;  /* 0x008000030d007388 */ /* 0x0009e20000000800 */
[----:B-1----:R-:W-:Y:S01]  /*182d0*/  IMAD.MOV.U32 R4, RZ, RZ, 0x4 ;  /* 0x00000004ff047424 */ /* 0x002fe200078e00ff */
[----:B--2---:R-:W-:-:S03]  /*182e0*/  F2FP.BF16.PACK_AB R0, R103, R102 ;  /* 0x000000666700723e */ /* 0x004fc600000010ff */
[CC--:B------:R-:W-:Y:S02]  /*182f0*/  @P1 IMAD.WIDE R6, R219.reuse, R4.reuse, c[0x0][0x508] ;  /* 0x00014200db061625 */ /* 0x0c0fe400078e0204 */
[----:B------:R1:W-:Y:S02]  /*18300*/  STS [R13+0x8400], R0 ;  /* 0x008400000d007388 */ /* 0x0003e40000000800 */
[----:B---3--:R-:W-:Y:S02]  /*18310*/  IMAD.MOV.U32 R2, RZ, RZ, RZ ;  /* 0x000000ffff027224 */ /* 0x008fe400078e00ff */
[----:B------:R-:W-:Y:S01]  /*18320*/  IMAD.WIDE R4, R219, R4, c[0x0][0x500] ;  /* 0x00014000db047625 */ /* 0x000fe200078e0204 */
[----:B------:R-:W-:Y:S06]  /*18330*/  BAR.SYNC.DEFER_BLOCKING 0x1, 0x100 ;  /* 0x0044000000007b1d */ /* 0x000fec0000010000 */
[----:B------:R1:W5:Y:S04]  /*18340*/  @P1 LDG.E R36, [R6.64] ;  /* 0x0000000e06241981 */ /* 0x000368000c1e1900 */
[----:B------:R1:W5:Y:S01]  /*18350*/  @P2 LDG.E R2, [R4.64] ;  /* 0x0000000e04022981 */ /* 0x000362000c1e1900 */
[----:B------:R-:W-:-:S04]  /*18360*/  ISETP.NE.AND P0, PT, R218, RZ, PT ;  /* 0x000000ffda00720c */ /* 0x000fc80003f05270 */
[----:B----4-:R-:W-:Y:S01]  /*18370*/  SEL R3, R218, c[0x0][0x3d4], P0 ;  /* 0x0000f500da037a07 */ /* 0x010fe20000000000 */
[----:B------:R-:W-:Y:S05]  /*18380*/  @P1 BRA `(.L_x_1926) ;  /* 0x0000004000001947 */ /* 0x000fea0003800000 */
[----:B------:R-:W-:Y:S05]  /*18390*/  @!P2 BRA `(.L_x_1926) ;  /* 0x000000300000a947 */ /* 0x000fea0003800000 */
[----:B-1----:R1:W2:Y:S04]  /*183a0*/  LDG.E R0, [R4.64] ;  /* 0x0000000e04007981 */ /* 0x0022a8000c1e1900 */
[----:B-1----:R-:W2:Y:S02]  /*183b0*/  LDG.E R4, [R4.64+0x4] ;  /* 0x0000040e04047981 */ /* 0x002ea4000c1e1900 */
[----:B--2--5:R-:W-:Y:S02]  /*183c0*/  IADD3 R36, -R0, R4, RZ ;  /* 0x0000000400247210 */ /* 0x024fe40007ffe1ff */
.L_x_1926:
[----:B-1----:R-:W2:Y:S01]  /*183d0*/  LDL R4, [R1+0x98] ;  /* 0x0000980001047983 */ /* 0x002ea20000100800 */
[----:B------:R-:W-:Y:S01]  /*183e0*/  IMAD.MOV.U32 R0, RZ, RZ, 0x368 ;  /* 0x00000368ff007424 */ /* 0x000fe200078e00ff */
[----:B------:R-:W-:Y:S02]  /*183f0*/  ISETP.GT.AND P2, PT, R3, 0x1, PT ;  /* 0x000000010300780c */ /* 0x000fe40003f44270 */
[----:B------:R-:W3:Y:S01]  /*18400*/  LDL R23, [R1+0x94] ;  /* 0x0000940001177983 */ /* 0x000ee20000100800 */
[----:B------:R-:W-:-:S02]  /*18410*/  ISETP.NE.U32.AND P0, PT, RZ, c[0x0][0x500], PT ;  /* 0x00014000ff007a0c */ /* 0x000fc40003f05070 */
[----:B------:R-:W-:Y:S02]  /*18420*/  SEL R0, R0, 0x328, P2 ;  /* 0x0000032800007807 */ /* 0x000fe40001000000 */
[----:B------:R-:W-:Y:S02]  /*18430*/  ISETP.NE.AND.EX P0, PT, RZ, c[0x0][0x504], PT, P0 ;  /* 0x00014100ff007a0c */ /* 0x000fe40003f05300 */
[----:B------:R1:W4:Y:S01]  /*18440*/  LDC.64 R6, c[0x0][R0+0x170] ;  /* 0x00005c0000067b82 */ /* 0x0003220000000a00 */
[----:B------:R-:W-:-:S07]  /*18450*/  SHF.R.S32.HI R3, RZ, 0x1f, R219 ;  /* 0x0000001fff037819 */ /* 0x000fce00000114db */
[----:B------:R1:W4:Y:S08]  /*18460*/  LDC.64 R14, c[0x0][R0+0x168] ;  /* 0x00005a00000e7b82 */ /* 0x0003300000000a00 */
[----:B------:R1:W2:Y:S08]  /*18470*/  LDC.64 R16, c[0x0][R0+0x178] ;  /* 0x00005e0000107b82 */ /* 0x0002b00000000a00 */
[----:B------:R1:W2:Y:S02]  /*18480*/  LDC.64 R18, c[0x0][R0+0x160] ;  /* 0x0000580000127b82 */ /* 0x0002a40000000a00 */
[----:B-1----:R-:W-:-:S05]  /*18490*/  IMAD.MOV.U32 R0, RZ, RZ, c[0x0][0x4e8] ;  /* 0x00013a00ff007624 */ /* 0x002fca00078e00ff */
[----:B------:R-:W-:Y:S02]  /*184a0*/  ISETP.NE.AND P3, PT, R0, 0x1, PT ;  /* 0x000000010000780c */ /* 0x000fe40003f65270 */
[----:B------:R-:W-:Y:S01]  /*184b0*/  SEL R0, R219, RZ, !P0 ;  /* 0x000000ffdb007207 */ /* 0x000fe20004000000 */
[----:B------:R-:W1:Y:S01]  /*184c0*/  S2R R24, SR_TID.X ;  /* 0x0000000000187919 */ /* 0x000e620000002100 */
[----:B----4-:R-:W-:Y:S01]  /*184d0*/  IMAD R12, R15, R221, RZ ;  /* 0x000000dd0f0c7224 */ /* 0x010fe200078e02ff */
[----:B-1----:R-:W-:-:S04]  /*184e0*/  SHF.R.S32.HI R22, RZ, 0x1f, R24 ;  /* 0x0000001fff167819 */ /* 0x002fc80000011418 */
[----:B------:R-:W-:-:S04]  /*184f0*/  LEA.HI R22, R22, R24, RZ, 0x5 ;  /* 0x0000001816167211 */ /* 0x000fc800078f28ff */
[----:B------:R-:W-:-:S05]  /*18500*/  LOP3.LUT R22, R22, 0xffffffe0, RZ, 0xc0, !PT ;  /* 0xffffffe016167812 */ /* 0x000fca00078ec0ff */
[----:B------:R-:W-:Y:S02]  /*18510*/  IMAD.IADD R22, R24, 0x1, -R22 ;  /* 0x0000000118167824 */ /* 0x000fe400078e0a16 */
[----:B--2---:R-:W-:Y:S01]  /*18520*/  IMAD.IADD R9, R4, 0x1, R223 ;  /* 0x0000000104097824 */ /* 0x004fe200078e02df */
[----:B------:R-:W-:Y:S01]  /*18530*/  SEL R4, R3, RZ, !P0 ;  /* 0x000000ff03047207 */ /* 0x000fe20004000000 */
[----:B------:R-:W-:Y:S02]  /*18540*/  IMAD R3, R7, R0, RZ ;  /* 0x0000000007037224 */ /* 0x000fe400078e02ff */
[----:B------:R-:W-:-:S04]  /*18550*/  @P3 IMAD.HI.U32 R8, R9, c[0x0][0x4ec], RZ ;  /* 0x00013b0009083a27 */ /* 0x000fc800078e00ff */
[C---:B------:R-:W-:Y:S02]  /*18560*/  IMAD R13, R6.reuse, R4, R3 ;  /* 0x00000004060d7224 */ /* 0x040fe400078e0203 */
[----:B------:R-:W-:-:S04]  /*18570*/  IMAD.WIDE.U32 R4, R6, R0, RZ ;  /* 0x0000000006047225 */ /* 0x000fc800078e00ff */
[----:B------:R-:W-:-:S04]  /*18580*/  IMAD.WIDE.U32 R6, R14, R221, RZ ;  /* 0x000000dd0e067225 */ /* 0x000fc800078e00ff */
[----:B------:R-:W-:Y:S01]  /*18590*/  IMAD.MOV.U32 R3, RZ, RZ, R9 ;  /* 0x000000ffff037224 */ /* 0x000fe200078e0009 */
[----:B------:R-:W-:Y:S02]  /*185a0*/  @P3 SHF.R.U32.HI R3, RZ, c[0x0][0x4f0], R8 ;  /* 0x00013c00ff033a19 */ /* 0x000fe40000011608 */
[----:B------:R-:W-:Y:S01]  /*185b0*/  SEL R8, R231, RZ, P2 ;  /* 0x000000ffe7087207 */ /* 0x000fe20001000000 */
[----:B------:R-:W-:Y:S01]  /*185c0*/  IMAD.IADD R14, R5, 0x1, R13 ;  /* 0x00000001050e7824 */ /* 0x000fe200078e020d */
[----:B-----5:R-:W-:Y:S01]  /*185d0*/  IADD3 R15, P1, P0, R4, R6, R2 ;  /* 0x00000006040f7210 */ /* 0x020fe2000783e002 */
[----:B------:R-:W-:Y:S01]  /*185e0*/  IMAD.IADD R4, R7, 0x1, R12 ;  /* 0x0000000107047824 */ /* 0x000fe200078e020c */
[----:B------:R-:W-:Y:S01]  /*185f0*/  SHF.R.S32.HI R12, RZ, 0x1f, R2 ;  /* 0x0000001fff0c7819 */ /* 0x000fe20000011402 */
[----:B------:R-:W-:Y:S02]  /*18600*/  IMAD R13, R17, R8, RZ ;  /* 0x00000008110d7224 */ /* 0x000fe400078e02ff */
[----:B------:R-:W-:-:S02]  /*18610*/  IMAD.MOV R5, RZ, RZ, -R3 ;  /* 0x000000ffff057224 */ /* 0x000fc400078e0a03 */
        /* <DEDUP_REMOVED lines=18> */
[----:B------:R-:W-:Y:S01]  /*18740*/  SHFL.IDX PT, R6, R3, RZ, 0x1c1f ;  /* 0x001c1fff03067589 */ /* 0x000fe200000e0000 */
[----:B---3--:R-:W-:-:S03]  /*18750*/  IMAD.IADD R8, R23, 0x1, R223 ;  /* 0x0000000117087824 */ /* 0x008fc600078e02df */
[----:B------:R-:W1:Y:S04]  /*18760*/  SHFL.IDX PT, R7, R5, RZ, 0x1c1f ;  /* 0x001c1fff05077589 */ /* 0x000e6800000e0000 */
[----:B------:R2:W-:Y:S04]  /*18770*/  SHFL.IDX PT, R4, R3, 0x1, 0x1c1f ;  /* 0x003c1f0003047f89 */ /* 0x0005e800000e0000 */
[----:B------:R-:W3:Y:S01]  /*18780*/  SHFL.IDX PT, R5, R5, 0x1, 0x1c1f ;  /* 0x003c1f0005057f89 */ /* 0x000ee200000e0000 */
[----:B------:R-:W-:Y:S02]  /*18790*/  LOP3.LUT P0, RZ, R22, 0x3, RZ, 0xc0, !PT ;  /* 0x0000000316ff7812 */ /* 0x000fe4000780c0ff */
[----:B------:R-:W-:Y:S01]  /*187a0*/  IADD3 R17, R8, 0x8, RZ ;  /* 0x0000000808117810 */ /* 0x000fe20007ffe0ff */
[----:B--2---:R-:W-:-:S05]  /*187b0*/  IMAD R3, R36, c[0x0][0x4e8], RZ ;  /* 0x00013a0024037a24 */ /* 0x004fca00078e02ff */
[-C--:B------:R-:W-:Y:S02]  /*187c0*/  ISETP.GE.OR P1, PT, R8, R3.reuse, P0 ;  /* 0x000000030800720c */ /* 0x080fe40000726670 */
[----:B------:R-:W-:-:S11]  /*187d0*/  ISETP.GE.OR P0, PT, R17, R3, P0 ;  /* 0x000000031100720c */ /* 0x000fd60000706670 */
[----:B-1----:R1:W-:Y:S04]  /*187e0*/  @!P1 ST.E [R6.64], R21 ;  /* 0x0000001506009985 */ /* 0x0023e8000c10190e */
[----:B---3--:R1:W-:Y:S01]  /*187f0*/  @!P0 ST.E [R4.64], R20 ;  /* 0x0000001404008985 */ /* 0x0083e2000c10190e */
[----:B------:R-:W-:Y:S05]  /*18800*/  @P2 BRA `(.L_x_1927) ;  /* 0x000007e000002947 */ /* 0x000fea0003800000 */
[----:B------:R-:W-:Y:S01]  /*18810*/  IMAD R12, R12, c[0x0][0x3a0], RZ ;  /* 0x0000e8000c0c7a24 */ /* 0x000fe200078e02ff */
[----:B-1----:R-:W-:Y:S01]  /*18820*/  LEA R6, R234, R224, 0x5 ;  /* 0x000000e0ea067211 */ /* 0x002fe200078e28ff */
[C---:B------:R-:W-:Y:S01]  /*18830*/  IMAD.WIDE.U32 R4, R2.reuse, c[0x0][0x3a0], RZ ;  /* 0x0000e80002047a25 */ /* 0x040fe200078e00ff */
[----:B------:R-:W-:Y:S01]  /*18840*/  SHF.R.S32.HI R7, RZ, 0x1f, R0 ;  /* 0x0000001fff077819 */ /* 0x000fe20000011400 */
[----:B------:R1:W2:Y:S01]  /*18850*/  LDS.128 R28, [R105+0x80] ;  /* 0x00008000691c7984 */ /* 0x0002a20000000c00 */
[----:B------:R-:W-:Y:S01]  /*18860*/  IADD3 R6, R223, R6, RZ ;  /* 0x00000006df067210 */ /* 0x000fe20007ffe0ff */
[----:B------:R-:W-:Y:S01]  /*18870*/  IMAD R2, R2, c[0x0][0x3a4], R12 ;  /* 0x0000e90002027a24 */ /* 0x000fe200078e020c */
[----:B------:R-:W-:Y:S01]  /*18880*/  IADD3 R14, R224, R223, RZ ;  /* 0x000000dfe00e7210 */ /* 0x000fe20007ffe0ff */
[----:B------:R1:W3:Y:S03]  /*18890*/  LDS.128 R44, [R105+0x1080] ;  /* 0x00108000692c7984 */ /* 0x0002e60000000c00 */
[----:B------:R-:W-:Y:S01]  /*188a0*/  IADD3 R3, R5, R2, RZ ;  /* 0x0000000205037210 */ /* 0x000fe20007ffe0ff */
[----:B------:R1:W4:Y:S01]  /*188b0*/  LDS.128 R56, [R105+0x2080] ;  /* 0x0020800069387984 */ /* 0x0003220000000c00 */
[----:B------:R-:W-:-:S03]  /*188c0*/  MOV R2, R4 ;  /* 0x0000000400027202 */ /* 0x000fc60000000f00 */
[----:B------:R1:W1:Y:S02]  /*188d0*/  LDS.128 R64, [R105+0x3080] ;  /* 0x0030800069407984 */ /* 0x0002640000000c00 */
[----:B------:R-:W-:Y:S01]  /*188e0*/  IMAD.WIDE.U32 R4, R221, c[0x0][0x3e8], R2 ;  /* 0x0000fa00dd047a25 */ /* 0x000fe200078e0002 */
[----:B------:R-:W-:Y:S01]  /*188f0*/  MOV R2, R6 ;  /* 0x0000000600027202 */ /* 0x000fe20000000f00 */
[----:B------:R1:W1:Y:S02]  /*18900*/  LDS.128 R24, [R105+0x4080] ;  /* 0x0040800069187984 */ /* 0x0002640000000c00 */
[----:B------:R-:W-:Y:S02]  /*18910*/  IMAD R3, R7, c[0x0][0x3f0], RZ ;  /* 0x0000fc0007037a24 */ /* 0x000fe400078e02ff */
[----:B------:R-:W-:Y:S01]  /*18920*/  @P3 IMAD.HI.U32 R7, R6, c[0x0][0x4ec], RZ ;  /* 0x00013b0006073a27 */ /* 0x000fe200078e00ff */
[----:B------:R1:W1:Y:S03]  /*18930*/  LDS.128 R40, [R105+0x5080] ;  /* 0x0050800069287984 */ /* 0x0002660000000c00 */
[----:B------:R-:W-:Y:S01]  /*18940*/  IMAD R5, R221, c[0x0][0x3ec], R5 ;  /* 0x0000fb00dd057a24 */ /* 0x000fe200078e0205 */
[----:B------:R1:W1:Y:S01]  /*18950*/  LDS.128 R52, [R105+0x6080] ;  /* 0x0060800069347984 */ /* 0x0002620000000c00 */
[----:B------:R-:W-:Y:S01]  /*18960*/  @P3 SHF.R.U32.HI R2, RZ, c[0x0][0x4f0], R7 ;  /* 0x00013c00ff023a19 */ /* 0x000fe20000011607 */
[----:B------:R-:W-:-:S02]  /*18970*/  IMAD R8, R0, c[0x0][0x3f4], R3 ;  /* 0x0000fd0000087a24 */ /* 0x000fc400078e0203 */
[----:B------:R1:W1:Y:S01]  /*18980*/  LDS.128 R60, [R105+0x7080] ;  /* 0x00708000693c7984 */ /* 0x0002620000000c00 */
[----:B------:R-:W-:Y:S01]  /*18990*/  IMAD.WIDE.U32 R4, R0, c[0x0][0x3f0], R4 ;  /* 0x0000fc0000047a25 */ /* 0x000fe200078e0004 */
[----:B------:R-:W-:Y:S02]  /*189a0*/  SHF.R.S32.HI R3, RZ, 0x1f, R2 ;  /* 0x0000001fff037819 */ /* 0x000fe40000011402 */
[----:B------:R1:W1:Y:S01]  /*189b0*/  LDS.128 R20, [R105+0x8080] ;  /* 0x0080800069147984 */ /* 0x0002620000000c00 */
[----:B------:R-:W-:Y:S02]  /*189c0*/  IADD3 R0, -R2, RZ, RZ ;  /* 0x000000ff02007210 */ /* 0x000fe40007ffe1ff */
[----:B------:R-:W-:Y:S01]  /*189d0*/  IADD3 R5, R5, R8, RZ ;  /* 0x0000000805057210 */ /* 0x000fe20007ffe0ff */
[----:B------:R1:W1:Y:S01]  /*189e0*/  LDS.128 R32, [R105+0x9080] ;  /* 0x0090800069207984 */ /* 0x0002620000000c00 */
[----:B------:R-:W-:Y:S02]  /*189f0*/  IMAD R3, R3, c[0x0][0x3e0], RZ ;  /* 0x0000f80003037a24 */ /* 0x000fe400078e02ff */
[----:B------:R-:W-:Y:S01]  /*18a00*/  IMAD R0, R0, c[0x0][0x4e8], R6 ;  /* 0x00013a0000007a24 */ /* 0x000fe200078e0206 */
[----:B------:R1:W1:Y:S01]  /*18a10*/  LDS.128 R48, [R105+0xa080] ;  /* 0x00a0800069307984 */ /* 0x0002620000000c00 */
[----:B------:R-:W-:-:S02]  /*18a20*/  IMAD R6, R2, c[0x0][0x3e4], R3 ;  /* 0x0000f90002067a24 */ /* 0x000fc400078e0203 */
[----:B------:R-:W-:Y:S01]  /*18a30*/  IMAD.WIDE.U32 R2, R2, c[0x0][0x3e0], R4 ;  /* 0x0000f80002027a25 */ /* 0x000fe200078e0004 */
[----:B------:R1:W1:Y:S01]  /*18a40*/  LDS.128 R68, [R105+0xb080] ;  /* 0x00b0800069447984 */ /* 0x0002620000000c00 */
[----:B------:R-:W-:-:S03]  /*18a50*/  SHF.R.S32.HI R4, RZ, 0x1f, R0 ;  /* 0x0000001fff047819 */ /* 0x000fc60000011400 */
[----:B------:R-:W-:Y:S02]  /*18a60*/  IADD3 R3, R3, R6, RZ ;  /* 0x0000000603037210 */ /* 0x000fe40007ffe0ff */
[----:B------:R-:W-:-:S03]  /*18a70*/  IMAD R4, R4, c[0x0][0x3d8], RZ ;  /* 0x0000f60004047a24 */ /* 0x000fc600078e02ff */
[----:B------:R-:W-:-:S04]  /*18a80*/  IMAD.WIDE.U32 R2, R0, c[0x0][0x3d8], R2 ;  /* 0x0000f60000027a25 */ /* 0x000fc800078e0002 */
[----:B------:R-:W-:Y:S01]  /*18a90*/  IMAD R0, R0, c[0x0][0x3dc], R4 ;  /* 0x0000f70000007a24 */ /* 0x000fe200078e0204 */
[----:B------:R-:W-:-:S04]  /*18aa0*/  LEA R16, P0, R2, c[0x0][0x380], 0x1 ;  /* 0x0000e00002107a11 */ /* 0x000fc800078008ff */
[----:B------:R-:W-:-:S04]  /*18ab0*/  IADD3 R0, R3, R0, RZ ;  /* 0x0000000003007210 */ /* 0x000fc80007ffe0ff */
[----:B------:R-:W-:Y:S01]  /*18ac0*/  LEA.HI.X R13, R2, c[0x0][0x384], R0, 0x1, P0 ;  /* 0x0000e100020d7a11 */ /* 0x000fe200000f0c00 */
[----:B------:R-:W-:Y:S05]  /*18ad0*/  BRA.DIV ~URZ, `(.L_x_1928) ;  /* 0x00003de27f007947 */ /* 0x000fea000b800000 */
[----:B--234-:R2:W3:Y:S02]  /*18ae0*/  SHFL.IDX PT, R8, R13, RZ, 0x181f ;  /* 0x00181fff0d087589 */ /* 0x01c4e400000e0000 */
.L_x_1995:
[----:B------:R-:W-:Y:S05]  /*18af0*/  BRA.DIV ~URZ, `(.L_x_1929) ;  /* 0x00003e427f007947 */ /* 0x000fea000b800000 */
[----:B------:R4:W2:Y:S02]  /*18b00*/  SHFL.IDX PT, R0, R16, RZ, 0x181f ;  /* 0x00181fff10007589 */ /* 0x0008a400000e0000 */
.L_x_1996:
[----:B------:R-:W-:Y:S01]  /*18b10*/  IMAD R15, R36, c[0x0][0x4e8], RZ ;  /* 0x00013a00240f7a24 */ /* 0x000fe200078e02ff */
[----:B------:R-:W-:Y:S04]  /*18b20*/  BSSY B0, `(.L_x_1930) ;  /* 0x000000f000007945 */ /* 0x000fe80003800000 */
[----:B------:R-:W-:-:S13]  /*18b30*/  ISETP.GE.AND P0, PT, R14, R15, PT ;  /* 0x0000000f0e00720c */ /* 0x000fda0003f06270 */
[----:B------:R-:W-:Y:S05]  /*18b40*/  @P0 BRA `(.L_x_1931) ;  /* 0x000000c000000947 */ /* 0x000fea0003800000 */
[----:B------:R-:W-:Y:S02]  /*18b50*/  ISETP.GE.AND P2, PT, R208, c[0x0][0x3c8], PT ;  /* 0x0000f200d0007a0c */ /* 0x000fe40003f46270 */
[----:B------:R-:W-:Y:S02]  /*18b60*/  ISETP.GE.AND P1, PT, R212, c[0x0][0x3c8], PT ;  /* 0x0000f200d4007a0c */ /* 0x000fe40003f26270 */
[----:B------:R-:W-:-:S09]  /*18b70*/  ISETP.GE.AND P0, PT, R220, c[0x0][0x3c8], PT ;  /* 0x0000f200dc007a0c */ /* 0x000fd20003f06270 */
[-C--:B--2---:R-:W-:Y:S02]  /*18b80*/  @!P2 LEA R6, P5, R208, R0.reuse, 0x1 ;  /* 0x00000000d006a211 */ /* 0x084fe400078a08ff */
[-C--:B------:R-:W-:Y:S02]  /*18b90*/  @!P1 LEA R4, P4, R212, R0.reuse, 0x1 ;  /* 0x00000000d4049211 */ /* 0x080fe400078808ff */
[----:B------:R-:W-:Y:S02]  /*18ba0*/  @!P0 LEA R2, P3, R220, R0, 0x1 ;  /* 0x00000000dc028211 */ /* 0x000fe400078608ff */
[-C--:B---3--:R-:W-:Y:S02]  /*18bb0*/  @!P2 LEA.HI.X R7, R208, R8.reuse, R209, 0x1, P5 ;  /* 0x00000008d007a211 */ /* 0x088fe400028f0cd1 */
[-C--:B------:R-:W-:Y:S02]  /*18bc0*/  @!P1 LEA.HI.X R5, R212, R8.reuse, R227, 0x1, P4 ;  /* 0x00000008d4059211 */ /* 0x080fe400020f0ce3 */
[----:B------:R-:W-:Y:S01]  /*18bd0*/  @!P0 LEA.HI.X R3, R220, R8, R226, 0x1, P3 ;  /* 0x00000008dc038211 */ /* 0x000fe200018f0ce2 */
[----:B------:R2:W-:Y:S04]  /*18be0*/  @!P2 ST.E.128 [R6.64], R28 ;  /* 0x0000001c0600a985 */ /* 0x0005e8000c101d0e */
[----:B-1----:R2:W-:Y:S04]  /*18bf0*/  @!P1 ST.E.128 [R4.64], R24 ;  /* 0x0000001804009985 */ /* 0x0025e8000c101d0e */
[----:B------:R2:W-:Y:S02]  /*18c00*/  @!P0 ST.E.128 [R2.64], R20 ;  /* 0x0000001402008985 */ /* 0x0005e4000c101d0e */
.L_x_1931:
[----:B------:R-:W-:Y:S05]  /*18c10*/  BSYNC B0 ;  /* 0x0000000000007941 */ /* 0x000fea0003800000 */
.L_x_1930:
[----:B------:R-:W-:Y:S05]  /*18c20*/  BRA.DIV ~URZ, `(.L_x_1932) ;  /* 0x00003d927f007947 */ /* 0x000fea000b800000 */
[----:B---3--:R3:W4:Y:S04]  /*18c30*/  SHFL.IDX PT, R8, R13, 0x1, 0x181f ;  /* 0x00381f000d087f89 */ /* 0x00872800000e0000 */
[----:B--2---:R3:W2:Y:S02]  /*18c40*/  SHFL.IDX PT, R0, R16, 0x1, 0x181f ;  /* 0x00381f0010007f89 */ /* 0x0046a400000e0000 */
.L_x_1997:
        /* <DEDUP_REMOVED lines=10> */
[-C--:B----4-:R-:W-:Y:S02]  /*18cf0*/  @!P2 LEA.HI.X R7, R208, R8.reuse, R209, 0x1, P5 ;  /* 0x00000008d007a211 */ /* 0x090fe400028f0cd1 */
[-C--:B------:R-:W-:Y:S02]  /*18d00*/  @!P1 LEA.HI.X R5, R212, R8.reuse, R227, 0x1, P4 ;  /* 0x00000008d4059211 */ /* 0x080fe400020f0ce3 */
[----:B------:R-:W-:Y:S01]  /*18d10*/  @!P0 LEA.HI.X R3, R220, R8, R226, 0x1, P3 ;  /* 0x00000008dc038211 */ /* 0x000fe200018f0ce2 */
[----:B------:R2:W-:Y:S04]  /*18d20*/  @!P2 ST.E.128 [R6.64], R44 ;  /* 0x0000002c0600a985 */ /* 0x0005e8000c101d0e */
[----:B-1----:R2:W-:Y:S04]  /*18d30*/  @!P1 ST.E.128 [R4.64], R40 ;  /* 0x0000002804009985 */ /* 0x0025e8000c101d0e */
[----:B------:R2:W-:Y:S02]  /*18d40*/  @!P0 ST.E.128 [R2.64], R32 ;  /* 0x0000002002008985 */ /* 0x0005e4000c101d0e */
.L_x_1934:
[----:B------:R-:W-:Y:S05]  /*18d50*/  BSYNC B0 ;  /* 0x0000000000007941 */ /* 0x000fea0003800000 */
.L_x_1933:
[----:B------:R-:W-:Y:S05]  /*18d60*/  BRA.DIV ~URZ, `(.L_x_1935) ;  /* 0x00003d427f007947 */ /* 0x000fea000b800000 */
[----:B----4-:R4:W3:Y:S02]  /*18d70*/  SHFL.IDX PT, R8, R13, 0x2, 0x181f ;  /* 0x00581f000d087f89 */ /* 0x0108e400000e0000 */
.L_x_1998:
[----:B------:R-:W-:Y:S05]  /*18d80*/  BRA.DIV ~URZ, `(.L_x_1936) ;  /* 0x00003da27f007947 */ /* 0x000fea000b800000 */
[----:B--2---:R2:W4:Y:S02]  /*18d90*/  SHFL.IDX PT, R0, R16, 0x2, 0x181f ;  /* 0x00581f0010007f89 */ /* 0x00452400000e0000 */
.L_x_1999:
        /* <DEDUP_REMOVED lines=16> */
.L_x_1938:
[----:B------:R-:W-:Y:S05]  /*18ea0*/  BSYNC B0 ;  /* 0x0000000000007941 */ /* 0x000fea0003800000 */
.L_x_1937:
[----:B------:R-:W-:Y:S05]  /*18eb0*/  BRA.DIV ~URZ, `(.L_x_1939) ;  /* 0x00003cf27f007947 */ /* 0x000fea000b800000 */
[----:B---3--:R3:W2:Y:S04]  /*18ec0*/  SHFL.IDX PT, R6, R13, 0x3, 0x181f ;  /* 0x00781f000d067f89 */ /* 0x0086a800000e0000 */
[----:B----4-:R3:W4:Y:S02]  /*18ed0*/  SHFL.IDX PT, R0, R16, 0x3, 0x181f ;  /* 0x00781f0010007f89 */ /* 0x01072400000e0000 */
.L_x_2000:
[----:B------:R-:W-:-:S04]  /*18ee0*/  IADD3 R2, R14, 0x60, RZ ;  /* 0x000000600e027810 */ /* 0x000fc80007ffe0ff */
[----:B------:R-:W-:-:S13]  /*18ef0*/  ISETP.GE.AND P0, PT, R2, R15, PT ;  /* 0x0000000f0200720c */ /* 0x000fda0003f06270 */
[----:B------:R-:W-:Y:S05]  /*18f00*/  @P0 BRA `(.L_x_1940) ;  /* 0x0000203000000947 */ /* 0x000fea0003800000 */
[----:B------:R-:W-:Y:S02]  /*18f10*/  ISETP.GE.AND P1, PT, R208, c[0x0][0x3c8], PT ;  /* 0x0000f200d0007a0c */ /* 0x000fe40003f26270 */
[----:B------:R-:W-:-:S11]  /*18f20*/  ISETP.GE.AND P0, PT, R212, c[0x0][0x3c8], PT ;  /* 0x0000f200d4007a0c */ /* 0x000fd60003f06270 */
[-C--:B----4-:R-:W-:Y:S02]  /*18f30*/  @!P1 LEA R4, P3, R208, R0.reuse, 0x1 ;  /* 0x00000000d0049211 */ /* 0x090fe400078608ff */
[----:B------:R-:W-:Y:S02]  /*18f40*/  @!P0 LEA R2, P2, R212, R0, 0x1 ;  /* 0x00000000d4028211 */ /* 0x000fe400078408ff */
        /* <DEDUP_REMOVED lines=10> */
.L_x_1927:
[----:B------:R-:W-:Y:S02]  /*18ff0*/  IMAD R12, R12, c[0x0][0x408], RZ ;  /* 0x000102000c0c7a24 */ /* 0x000fe400078e02ff */
[----:B-1----:R-:W-:-:S04]  /*19000*/  IMAD.WIDE.U32 R4, R2, c[0x0][0x408], RZ ;  /* 0x0001020002047a25 */ /* 0x002fc800078e00ff */
[----:B------:R-:W-:-:S05]  /*19010*/  IMAD R2, R2, c[0x0][0x40c], R12 ;  /* 0x0001030002027a24 */ /* 0x000fca00078e020c */
[----:B------:R-:W-:Y:S02]  /*19020*/  IADD3 R3, R5, R2, RZ ;  /* 0x0000000205037210 */ /* 0x000fe40007ffe0ff */
[----:B------:R-:W-:Y:S02]  /*19030*/  MOV R2, R4 ;  /* 0x0000000400027202 */ /* 0x000fe40000000f00 */
[----:B------:R-:W-:-:S03]  /*19040*/  SHF.R.S32.HI R5, RZ, 0x1f, R0 ;  /* 0x0000001fff057819 */ /* 0x000fc60000011400 */
[----:B------:R-:W-:-:S04]  /*19050*/  IMAD.WIDE.U32 R2, R221, c[0x0][0x438], R2 ;  /* 0x00010e00dd027a25 */ /* 0x000fc800078e0002 */
[----:B------:R-:W-:Y:S02]  /*19060*/  IMAD R4, R5, c[0x0][0x440], RZ ;  /* 0x0001100005047a24 */ /* 0x000fe400078e02ff */
[----:B------:R-:W-:Y:S02]  /*19070*/  IMAD R3, R221, c[0x0][0x43c], R3 ;  /* 0x00010f00dd037a24 */ /* 0x000fe400078e0203 */
[----:B------:R-:W-:-:S04]  /*19080*/  @P3 IMAD.HI.U32 R5, R9, c[0x0][0x4ec], RZ ;  /* 0x00013b0009053a27 */ /* 0x000fc800078e00ff */
[C---:B------:R-:W-:Y:S02]  /*19090*/  IMAD R4, R0.reuse, c[0x0][0x444], R4 ;  /* 0x0001110000047a24 */ /* 0x040fe400078e0204 */
[----:B------:R-:W-:Y:S01]  /*190a0*/  IMAD.WIDE.U32 R2, R0, c[0x0][0x440], R2 ;  /* 0x0001100000027a25 */ /* 0x000fe200078e0002 */
[----:B------:R-:W-:Y:S02]  /*190b0*/  MOV R0, R9 ;  /* 0x0000000900007202 */ /* 0x000fe40000000f00 */
[----:B------:R-:W-:Y:S02]  /*190c0*/  @P3 SHF.R.U32.HI R0, RZ, c[0x0][0x4f0], R5 ;  /* 0x00013c00ff003a19 */ /* 0x000fe40000011605 */
[----:B------:R-:W-:Y:S02]  /*190d0*/  IADD3 R3, R3, R4, RZ ;  /* 0x0000000403037210 */ /* 0x000fe40007ffe0ff */
[----:B------:R-:W-:Y:S02]  /*190e0*/  SHF.R.S32.HI R5, RZ, 0x1f, R0 ;  /* 0x0000001fff057819 */ /* 0x000fe40000011400 */
[----:B------:R-:W-:Y:S01]  /*190f0*/  IADD3 R4, -R0, RZ, RZ ;  /* 0x000000ff00047210 */ /* 0x000fe20007ffe1ff */
[----:B------:R-:W-:-:S04]  /*19100*/  IMAD.WIDE.U32 R2, R231, c[0x0][0x448], R2 ;  /* 0x00011200e7027a25 */ /* 0x000fc800078e0002 */
        /* <DEDUP_REMOVED lines=15> */
.L_x_2001:
[----:B------:R-:W-:Y:S05]  /*19200*/  BRA.DIV ~URZ, `(.L_x_1942) ;  /* 0x00003b127f007947 */ /* 0x000fea000b800000 */
[----:B------:R3:W4:Y:S02]  /*19210*/  SHFL.IDX PT, R0, R16, RZ, 0x1c1f ;  /* 0x001c1fff10007589 */ /* 0x00072400000e0000 */
.L_x_2002:
[----:B------:R-:W-:Y:S01]  /*19220*/  IMAD R15, R36, c[0x0][0x4e8], RZ ;  /* 0x00013a00240f7a24 */ /* 0x000fe200078e02ff */
[----:B------:R-:W-:Y:S04]  /*19230*/  BSSY B0, `(.L_x_1943) ;  /* 0x0000085000007945 */ /* 0x000fe80003800000 */
[----:B------:R-:W-:-:S13]  /*19240*/  ISETP.GE.AND P0, PT, R8, R15, PT ;  /* 0x0000000f0800720c */ /* 0x000fda0003f06270 */
[----:B------:R-:W-:Y:S05]  /*19250*/  @P0 BRA `(.L_x_1944) ;  /* 0x0000082000000947 */ /* 0x000fea0003800000 */
[----:B------:R-:W5:Y:S04]  /*19260*/  LDL R21, [R1+0x7c] ;  /* 0x00007c0001157983 */ /* 0x000f680000100800 */
[----:B---3--:R-:W3:Y:S04]  /*19270*/  LDL R19, [R1+0x78] ;  /* 0x0000780001137983 */ /* 0x008ee80000100800 */
[----:B----4-:R-:W4:Y:S04]  /*19280*/  LDL R12, [R1+0x74] ;  /* 0x00007400010c7983 */ /* 0x010f280000100800 */
[----:B--2---:R-:W2:Y:S04]  /*19290*/  LDL R5, [R1+0x70] ;  /* 0x0000700001057983 */ /* 0x004ea80000100800 */
[----:B------:R-:W2:Y:S04]  /*192a0*/  LDL R20, [R1+0x90] ;  /* 0x0000900001147983 */ /* 0x000ea80000100800 */
[----:B------:R-:W2:Y:S04]  /*192b0*/  LDL R18, [R1+0x8c] ;  /* 0x00008c0001127983 */ /* 0x000ea80000100800 */
[----:B------:R-:W2:Y:S01]  /*192c0*/  LDL R13, [R1+0x88] ;  /* 0x00008800010d7983 */ /* 0x000ea20000100800 */
[----:B------:R-:W-:-:S02]  /*192d0*/  ISETP.GE.AND P4, PT, R252, c[0x0][0x3c8], PT ;  /* 0x0000f200fc007a0c */ /* 0x000fc40003f86270 */
[----:B-----5:R-:W-:Y:S02]  /*192e0*/  ISETP.GE.AND P2, PT, R21, c[0x0][0x3c8], PT ;  /* 0x0000f20015007a0c */ /* 0x020fe40003f46270 */
[----:B---3--:R-:W-:Y:S02]  /*192f0*/  ISETP.GE.AND P1, PT, R19, c[0x0][0x3c8], PT ;  /* 0x0000f20013007a0c */ /* 0x008fe40003f26270 */
[----:B----4-:R-:W-:Y:S02]  /*19300*/  ISETP.GE.AND P0, PT, R12, c[0x0][0x3c8], PT ;  /* 0x0000f2000c007a0c */ /* 0x010fe40003f06270 */
[----:B--2---:R-:W-:-:S07]  /*19310*/  ISETP.GE.AND P5, PT, R5, c[0x0][0x3c8], PT ;  /* 0x0000f20005007a0c */ /* 0x004fce0003fa6270 */
[----:B------:R-:W-:Y:S02]  /*19320*/  @!P2 IMAD.MOV.U32 R8, RZ, RZ, R0 ;  /* 0x000000ffff08a224 */ /* 0x000fe400078e0000 */
[----:B------:R-:W-:Y:S01]  /*19330*/  @!P2 IMAD.MOV.U32 R9, RZ, RZ, R4 ;  /* 0x000000ffff09a224 */ /* 0x000fe200078e0004 */
[----:B------:R-:W-:-:S03]  /*19340*/  @!P1 LEA R6, P3, R19, R0, 0x2 ;  /* 0x0000000013069211 */ /* 0x000fc600078610ff */
[----:B------:R-:W-:Y:S01]  /*19350*/  @!P2 IMAD.WIDE R8, R21, 0x4, R8 ;  /* 0x000000041508a825 */ /* 0x000fe200078e0208 */
[C---:B------:R-:W-:Y:S02]  /*19360*/  @!P0 LEA R2, P6, R12.reuse, R0, 0x2 ;  /* 0x000000000c028211 */ /* 0x040fe400078c10ff */
[-C--:B------:R-:W-:Y:S02]  /*19370*/  @!P1 LEA.HI.X R7, R19, R4.reuse, R20, 0x2, P3 ;  /* 0x0000000413079211 */ /* 0x080fe400018f1414 */
[----:B------:R-:W-:Y:S01]  /*19380*/  @!P0 LEA.HI.X R3, R12, R4, R18, 0x2, P6 ;  /* 0x000000040c038211 */ /* 0x000fe200030f1412 */
[----:B------:R2:W-:Y:S04]  /*19390*/  @!P2 ST.E.64 [R8.64], R128 ;  /* 0x000000800800a985 */ /* 0x0005e8000c101b0e */
[----:B------:R3:W-:Y:S04]  /*193a0*/  @!P1 ST.E.64 [R6.64], R108 ;  /* 0x0000006c06009985 */ /* 0x0007e8000c101b0e */
[----:B------:R4:W-:Y:S01]  /*193b0*/  @!P0 ST.E.64 [R2.64], R124 ;  /* 0x0000007c02008985 */ /* 0x0009e2000c101b0e */
[----:B------:R-:W-:-:S02]  /*193c0*/  ISETP.GE.AND P3, PT, R251, c[0x0][0x3c8], PT ;  /* 0x0000f200fb007a0c */ /* 0x000fc40003f66270 */
[----:B------:R-:W-:Y:S02]  /*193d0*/  SHF.R.S32.HI R12, RZ, 0x1f, R252 ;  /* 0x0000001fff0c7819 */ /* 0x000fe400000114fc */
[----:B------:R-:W-:Y:S02]  /*193e0*/  ISETP.GE.AND P2, PT, R233, c[0x0][0x3c8], PT ;  /* 0x0000f200e9007a0c */ /* 0x000fe40003f46270 */
[----:B--2---:R-:W-:-:S04]  /*193f0*/  @!P5 LEA R8, P0, R5, R0, 0x2 ;  /* 0x000000000508d211 */ /* 0x004fc800078010ff */
[----:B------:R-:W-:-:S05]  /*19400*/  @!P5 LEA.HI.X R9, R5, R4, R13, 0x2, P0 ;  /* 0x000000040509d211 */ /* 0x000fca00000f140d */
[----:B------:R2:W-:Y:S01]  /*19410*/  @!P5 ST.E.64 [R8.64], R116 ;  /* 0x000000740800d985 */ /* 0x0005e2000c101b0e */
[----:B------:R-:W-:Y:S02]  /*19420*/  ISETP.GE.AND P5, PT, R250, c[0x0][0x3c8], PT ;  /* 0x0000f200fa007a0c */ /* 0x000fe40003fa6270 */
[C---:B---3--:R-:W-:Y:S02]  /*19430*/  @!P4 LEA R6, P1, R252.reuse, R0, 0x2 ;  /* 0x00000000fc06c211 */ /* 0x048fe400078210ff */
[----:B------:R-:W-:Y:S02]  /*19440*/  SHF.R.S32.HI R5, RZ, 0x1f, R251 ;  /* 0x0000001fff057819 */ /* 0x000fe400000114fb */
[----:B------:R-:W-:Y:S02]  /*19450*/  @!P4 LEA.HI.X R7, R252, R4, R12, 0x2, P1 ;  /* 0x00000004fc07c211 */ /* 0x000fe400008f140c */
[----:B----4-:R-:W-:Y:S02]  /*19460*/  @!P3 LEA R2, P0, R251, R0, 0x2 ;  /* 0x00000000fb02b211 */ /* 0x010fe400078010ff */
[----:B------:R-:W-:Y:S01]  /*19470*/  ISETP.GE.AND P6, PT, R249, c[0x0][0x3c8], PT ;  /* 0x0000f200f9007a0c */ /* 0x000fe20003fc6270 */
[----:B------:R3:W-:Y:S01]  /*19480*/  @!P4 ST.E.64 [R6.64], R120 ;  /* 0x000000780600c985 */ /* 0x0007e2000c101b0e */
[----:B------:R-:W-:-:S02]  /*19490*/  @!P3 LEA.HI.X R3, R251, R4, R5, 0x2, P0 ;  /* 0x00000004fb03b211 */ /* 0x000fc400000f1405 */
[----:B------:R-:W-:Y:S02]  /*194a0*/  SHF.R.S32.HI R12, RZ, 0x1f, R250 ;  /* 0x0000001fff0c7819 */ /* 0x000fe400000114fa */
[----:B------:R-:W-:Y:S01]  /*194b0*/  SHF.R.S32.HI R5, RZ, 0x1f, R233 ;  /* 0x0000001fff057819 */ /* 0x000fe200000114e9 */
[----:B------:R4:W-:Y:S01]  /*194c0*/  @!P3 ST.E.64 [R2.64], R112 ;  /* 0x000000700200b985 */ /* 0x0009e2000c101b0e */
[----:B------:R-:W-:Y:S02]  /*194d0*/  ISETP.GE.AND P3, PT, R248, c[0x0][0x3c8], PT ;  /* 0x0000f200f8007a0c */ /* 0x000fe40003f66270 */
[-C--:B--2---:R-:W-:Y:S02]  /*194e0*/  @!P2 LEA R8, P1, R233, R0.reuse, 0x2 ;  /* 0x00000000e908a211 */ /* 0x084fe400078210ff */
[----:B---3--:R-:W-:-:S04]  /*194f0*/  @!P5 LEA R6, P0, R250, R0, 0x2 ;  /* 0x00000000fa06d211 */ /* 0x008fc800078010ff */
[-C--:B------:R-:W-:Y:S02]  /*19500*/  @!P5 LEA.HI.X R7, R250, R4.reuse, R12, 0x2, P0 ;  /* 0x00000004fa07d211 */ /* 0x080fe400000f140c */
[C---:B------:R-:W-:Y:S02]  /*19510*/  ISETP.GE.AND P0, PT, R233.reuse, c[0x0][0x3c8], PT ;  /* 0x0000f200e9007a0c */ /* 0x040fe40003f06270 */
[----:B------:R-:W-:Y:S02]  /*19520*/  @!P2 LEA.HI.X R9, R233, R4, R5, 0x2, P1 ;  /* 0x00000004e909a211 */ /* 0x000fe400008f1405 */
[----:B----4-:R-:W-:Y:S02]  /*19530*/  @!P6 LEA R2, P4, R249, R0, 0x2 ;  /* 0x00000000f902e211 */ /* 0x010fe400078810ff */
[----:B------:R-:W-:Y:S02]  /*19540*/  ISETP.GE.AND P2, PT, R247, c[0x0][0x3c8], PT ;  /* 0x0000f200f7007a0c */ /* 0x000fe40003f46270 */
[----:B------:R-:W-:-:S04]  /*19550*/  SHF.R.S32.HI R5, RZ, 0x1f, R249 ;  /* 0x0000001fff057819 */ /* 0x000fc800000114f9 */
[----:B------:R-:W-:Y:S01]  /*19560*/  @!P6 LEA.HI.X R3, R249, R4, R5, 0x2, P4 ;  /* 0x00000004f903e211 */ /* 0x000fe200020f1405 */
[----:B------:R2:W-:Y:S01]  /*19570*/  @!P0 ST.E.64 [R8.64], R136 ;  /* 0x0000008808008985 */ /* 0x0005e2000c101b0e */
[----:B------:R-:W-:Y:S02]  /*19580*/  ISETP.GE.AND P1, PT, R246, c[0x0][0x3c8], PT ;  /* 0x0000f200f6007a0c */ /* 0x000fe40003f26270 */
[----:B------:R-:W-:Y:S01]  /*19590*/  SHF.R.S32.HI R5, RZ, 0x1f, R248 ;  /* 0x0000001fff057819 */ /* 0x000fe200000114f8 */
[----:B------:R3:W-:Y:S04]  /*195a0*/  @!P5 ST.E.64 [R6.64], R132 ;  /* 0x000000840600d985 */ /* 0x0007e8000c101b0e */
[----:B------:R4:W-:Y:S01]  /*195b0*/  @!P6 ST.E.64 [R2.64], R40 ;  /* 0x000000280200e985 */ /* 0x0009e2000c101b0e */
[----:B------:R-:W-:-:S02]  /*195c0*/  ISETP.GE.AND P6, PT, R245, c[0x0][0x3c8], PT ;  /* 0x0000f200f5007a0c */ /* 0x000fc40003fc6270 */
[----:B------:R-:W-:Y:S02]  /*195d0*/  SHF.R.S32.HI R12, RZ, 0x1f, R247 ;  /* 0x0000001fff0c7819 */ /* 0x000fe400000114f7 */
[CC--:B--2---:R-:W-:Y:S02]  /*195e0*/  @!P3 LEA R8, P0, R248.reuse, R0.reuse, 0x2 ;  /* 0x00000000f808b211 */ /* 0x0c4fe400078010ff */
[C---:B---3--:R-:W-:Y:S02]  /*195f0*/  @!P2 LEA R6, P4, R247.reuse, R0, 0x2 ;  /* 0x00000000f706a211 */ /* 0x048fe400078810ff */
[-C--:B------:R-:W-:Y:S02]  /*19600*/  @!P3 LEA.HI.X R9, R248, R4.reuse, R5, 0x2, P0 ;  /* 0x00000004f809b211 */ /* 0x080fe400000f1405 */
[----:B------:R-:W-:-:S03]  /*19610*/  @!P2 LEA.HI.X R7, R247, R4, R12, 0x2, P4 ;  /* 0x00000004f707a211 */ /* 0x000fc600020f140c */
[----:B------:R-:W-:Y:S01]  /*19620*/  @!P3 ST.E.64 [R8.64], R44 ;  /* 0x0000002c0800b985 */ /* 0x000fe2000c101b0e */
[----:B------:R-:W-:Y:S02]  /*19630*/  ISETP.GE.AND P3, PT, R232, c[0x0][0x3c8], PT ;  /* 0x0000f200e8007a0c */ /* 0x000fe40003f66270 */
[----:B------:R-:W-:Y:S02]  /*19640*/  SHF.R.S32.HI R5, RZ, 0x1f, R246 ;  /* 0x0000001fff057819 */ /* 0x000fe400000114f6 */
[C---:B----4-:R-:W-:Y:S01]  /*19650*/  @!P1 LEA R2, P0, R246.reuse, R0, 0x2 ;  /* 0x00000000f6029211 */ /* 0x050fe200078010ff */
[----:B------:R2:W-:Y:S01]  /*19660*/  @!P2 ST.E.64 [R6.64], R48 ;  /* 0x000000300600a985 */ /* 0x0005e2000c101b0e */
[----:B------:R-:W-:Y:S02]  /*19670*/  SHF.R.S32.HI R12, RZ, 0x1f, R245 ;  /* 0x0000001fff0c7819 */ /* 0x000fe400000114f5 */
[----:B------:R-:W-:Y:S02]  /*19680*/  @!P1 LEA.HI.X R3, R246, R4, R5, 0x2, P0 ;  /* 0x00000004f6039211 */ /* 0x000fe400000f1405 */
[----:B------:R-:W-:-:S03]  /*19690*/  SHF.R.S32.HI R5, RZ, 0x1f, R232 ;  /* 0x0000001fff057819 */ /* 0x000fc600000114e8 */
[----:B------:R3:W-:Y:S01]  /*196a0*/  @!P1 ST.E.64 [R2.64], R52 ;  /* 0x0000003402009985 */ /* 0x0007e2000c101b0e */
[----:B------:R-:W-:Y:S02]  /*196b0*/  ISETP.GE.AND P1, PT, R242, c[0x0][0x3c8], PT ;  /* 0x0000f200f2007a0c */ /* 0x000fe40003f26270 */
[----:B------:R-:W-:Y:S02]  /*196c0*/  ISETP.GE.AND P5, PT, R244, c[0x0][0x3c8], PT ;  /* 0x0000f200f4007a0c */ /* 0x000fe40003fa6270 */
[----:B--2---:R-:W-:-:S04]  /*196d0*/  @!P6 LEA R6, P4, R245, R0, 0x2 ;  /* 0x00000000f506e211 */ /* 0x004fc800078810ff */
[----:B------:R-:W-:Y:S02]  /*196e0*/  @!P6 LEA.HI.X R7, R245, R4, R12, 0x2, P4 ;  /* 0x00000004f507e211 */ /* 0x000fe400020f140c */
[C---:B------:R-:W-:Y:S02]  /*196f0*/  ISETP.GE.AND P4, PT, R232.reuse, c[0x0][0x3c8], PT ;  /* 0x0000f200e8007a0c */ /* 0x040fe40003f86270 */
[----:B------:R-:W-:-:S04]  /*19700*/  @!P3 LEA R8, P0, R232, R0, 0x2 ;  /* 0x00000000e808b211 */ /* 0x000fc800078010ff */
[----:B------:R-:W-:Y:S02]  /*19710*/  @!P3 LEA.HI.X R9, R232, R4, R5, 0x2, P0 ;  /* 0x00000004e809b211 */ /* 0x000fe400000f1405 */
[----:B------:R-:W-:-:S05]  /*19720*/  ISETP.GE.AND P2, PT, R243, c[0x0][0x3c8], PT ;  /* 0x0000f200f3007a0c */ /* 0x000fca0003f46270 */
[----:B------:R-:W-:Y:S04]  /*19730*/  @!P4 ST.E.64 [R8.64], R56 ;  /* 0x000000380800c985 */ /* 0x000fe8000c101b0e */
[----:B------:R2:W-:Y:S01]  /*19740*/  @!P6 ST.E.64 [R6.64], R60 ;  /* 0x0000003c0600e985 */ /* 0x0005e2000c101b0e */
[C---:B---3--:R-:W-:Y:S02]  /*19750*/  @!P5 LEA R2, P3, R244.reuse, R0, 0x2 ;  /* 0x00000000f402d211 */ /* 0x048fe400078610ff */
[----:B------:R-:W-:Y:S02]  /*19760*/  SHF.R.S32.HI R5, RZ, 0x1f, R244 ;  /* 0x0000001fff057819 */ /* 0x000fe400000114f4 */
[----:B------:R-:W-:Y:S02]  /*19770*/  ISETP.GE.AND P0, PT, R241, c[0x0][0x3c8], PT ;  /* 0x0000f200f1007a0c */ /* 0x000fe40003f06270 */
[----:B------:R-:W-:-:S02]  /*19780*/  @!P5 LEA.HI.X R3, R244, R4, R5, 0x2, P3 ;  /* 0x00000004f403d211 */ /* 0x000fc400018f1405 */
[----:B------:R-:W-:-:S03]  /*19790*/  SHF.R.S32.HI R5, RZ, 0x1f, R243 ;  /* 0x0000001fff057819 */ /* 0x000fc600000114f3 */
[----:B------:R3:W-:Y:S01]  /*197a0*/  @!P5 ST.E.64 [R2.64], R64 ;  /* 0x000000400200d985 */ /* 0x0007e2000c101b0e */
[----:B------:R-:W-:Y:S02]  /*197b0*/  ISETP.GE.AND P5, PT, R240, c[0x0][0x3c8], PT ;  /* 0x0000f200f0007a0c */ /* 0x000fe40003fa6270 */
[-C--:B--2---:R-:W-:Y:S02]  /*197c0*/  @!P1 LEA R6, P4, R242, R0.reuse, 0x2 ;  /* 0x00000000f2069211 */ /* 0x084fe400078810ff */
[C---:B------:R-:W-:Y:S02]  /*197d0*/  @!P2 LEA R8, P3, R243.reuse, R0, 0x2 ;  /* 0x00000000f308a211 */ /* 0x040fe400078610ff */
[----:B------:R-:W-:Y:S02]  /*197e0*/  SHF.R.S32.HI R12, RZ, 0x1f, R242 ;  /* 0x0000001fff0c7819 */ /* 0x000fe400000114f2 */
[----:B------:R-:W-:Y:S02]  /*197f0*/  @!P2 LEA.HI.X R9, R243, R4, R5, 0x2, P3 ;  /* 0x00000004f309a211 */ /* 0x000fe400018f1405 */
[----:B------:R-:W-:-:S05]  /*19800*/  SHF.R.S32.HI R5, RZ, 0x1f, R241 ;  /* 0x0000001fff057819 */ /* 0x000fca00000114f1 */
[----:B---3--:R-:W-:Y:S02]  /*19810*/  P2R R3, PR, RZ, 0x10 ;  /* 0x00000010ff037803 */ /* 0x008fe40000000000 */
[----:B------:R-:W-:Y:S02]  /*19820*/  @!P0 LEA R2, P6, R241, R0, 0x2 ;  /* 0x00000000f1028211 */ /* 0x000fe400078c10ff */
[----:B------:R-:W-:Y:S02]  /*19830*/  ISETP.NE.AND P3, PT, R3, RZ, PT ;  /* 0x000000ff0300720c */ /* 0x000fe40003f65270 */
[-C--:B------:R-:W-:Y:S02]  /*19840*/  @!P0 LEA.HI.X R3, R241, R4.reuse, R5, 0x2, P6 ;  /* 0x00000004f1038211 */ /* 0x080fe400030f1405 */
[----:B------:R-:W-:Y:S01]  /*19850*/  @!P1 LEA.HI.X R7, R242, R4, R12, 0x2, P3 ;  /* 0x00000004f2079211 */ /* 0x000fe200018f140c */
[----:B------:R-:W-:Y:S01]  /*19860*/  @!P2 ST.E.64 [R8.64], R68 ;  /* 0x000000440800a985 */ /* 0x000fe2000c101b0e */
[----:B------:R-:W-:-:S03]  /*19870*/  ISETP.GE.AND P3, PT, R238, c[0x0][0x3c8], PT ;  /* 0x0000f200ee007a0c */ /* 0x000fc60003f66270 */
[----:B------:R2:W-:Y:S01]  /*19880*/  @!P1 ST.E.64 [R6.64], R72 ;  /* 0x0000004806009985 */ /* 0x0005e2000c101b0e */
[----:B------:R-:W-:Y:S02]  /*19890*/  ISETP.GE.AND P4, PT, R239, c[0x0][0x3c8], PT ;  /* 0x0000f200ef007a0c */ /* 0x000fe40003f86270 */
[----:B------:R-:W-:Y:S01]  /*198a0*/  SHF.R.S32.HI R12, RZ, 0x1f, R240 ;  /* 0x0000001fff0c7819 */ /* 0x000fe200000114f0 */
[----:B------:R3:W-:Y:S01]  /*198b0*/  @!P0 ST.E.64 [R2.64], R76 ;  /* 0x0000004c02008985 */ /* 0x0007e2000c101b0e */
[----:B------:R-:W-:Y:S02]  /*198c0*/  SHF.R.S32.HI R5, RZ, 0x1f, R239 ;  /* 0x0000001fff057819 */ /* 0x000fe400000114ef */
[----:B------:R-:W-:Y:S02]  /*198d0*/  ISETP.GE.AND P2, PT, R237, c[0x0][0x3c8], PT ;  /* 0x0000f200ed007a0c */ /* 0x000fe40003f46270 */
[----:B------:R-:W-:Y:S02]  /*198e0*/  ISETP.GE.AND P1, PT, R236, c[0x0][0x3c8], PT ;  /* 0x0000f200ec007a0c */ /* 0x000fe40003f26270 */
[----:B--2---:R-:W-:-:S04]  /*198f0*/  @!P5 LEA R6, P0, R240, R0, 0x2 ;  /* 0x00000000f006d211 */ /* 0x004fc800078010ff */
[----:B------:R-:W-:-:S05]  /*19900*/  @!P5 LEA.HI.X R7, R240, R4, R12, 0x2, P0 ;  /* 0x00000004f007d211 */ /* 0x000fca00000f140c */
[----:B------:R-:W-:Y:S01]  /*19910*/  @!P5 ST.E.64 [R6.64], R80 ;  /* 0x000000500600d985 */ /* 0x000fe2000c101b0e */
[-C--:B------:R-:W-:Y:S02]  /*19920*/  @!P3 LEA R12, P5, R238, R0.reuse, 0x2 ;  /* 0x00000000ee0cb211 */ /* 0x080fe400078a10ff */
[----:B---3--:R-:W-:Y:S02]  /*19930*/  @!P4 LEA R2, P6, R239, R0, 0x2 ;  /* 0x00000000ef02c211 */ /* 0x008fe400078c10ff */
[----:B------:R-:W-:Y:S02]  /*19940*/  ISETP.GE.AND P0, PT, R235, c[0x0][0x3c8], PT ;  /* 0x0000f200eb007a0c */ /* 0x000fe40003f06270 */
[----:B------:R-:W-:-:S05]  /*19950*/  @!P4 LEA.HI.X R3, R239, R4, R5, 0x2, P6 ;  /* 0x00000004ef03c211 */ /* 0x000fca00030f1405 */
[----:B------:R2:W-:Y:S01]  /*19960*/  @!P4 ST.E.64 [R2.64], R84 ;  /* 0x000000540200c985 */ /* 0x0005e2000c101b0e */
[----:B------:R-:W-:Y:S02]  /*19970*/  SHF.R.S32.HI R5, RZ, 0x1f, R238 ;  /* 0x0000001fff057819 */ /* 0x000fe400000114ee */
[C---:B------:R-:W-:Y:S02]  /*19980*/  @!P2 LEA R8, P6, R237.reuse, R0, 0x2 ;  /* 0x00000000ed08a211 */ /* 0x040fe400078c10ff */
[----:B------:R-:W-:Y:S02]  /*19990*/  SHF.R.S32.HI R19, RZ, 0x1f, R237 ;  /* 0x0000001fff137819 */ /* 0x000fe400000114ed */
[----:B------:R-:W-:Y:S02]  /*199a0*/  SHF.R.S32.HI R18, RZ, 0x1f, R236 ;  /* 0x0000001fff127819 */ /* 0x000fe400000114ec */
[----:B------:R-:W-:Y:S02]  /*199b0*/  @!P2 LEA.HI.X R9, R237, R4, R19, 0x2, P6 ;  /* 0x00000004ed09a211 */ /* 0x000fe400030f1413 */
[----:B--2---:R-:W-:-:S04]  /*199c0*/  P2R R2, PR, RZ, 0x20 ;  /* 0x00000020ff027803 */ /* 0x004fc80000000000 */
[----:B------:R-:W-:Y:S02]  /*199d0*/  ISETP.NE.AND P4, PT, R2, RZ, PT ;  /* 0x000000ff0200720c */ /* 0x000fe40003f85270 */
[----:B------:R-:W-:Y:S02]  /*199e0*/  @!P1 LEA R6, P5, R236, R0, 0x2 ;  /* 0x00000000ec069211 */ /* 0x000fe400078a10ff */
[----:B------:R-:W-:Y:S02]  /*199f0*/  @!P3 LEA.HI.X R13, R238, R4, R5, 0x2, P4 ;  /* 0x00000004ee0db211 */ /* 0x000fe400020f1405 */
[----:B------:R-:W-:Y:S02]  /*19a00*/  SHF.R.S32.HI R5, RZ, 0x1f, R235 ;  /* 0x0000001fff057819 */ /* 0x000fe400000114eb */
[----:B------:R-:W-:Y:S02]  /*19a10*/  @!P0 LEA R2, P4, R235, R0, 0x2 ;  /* 0x00000000eb028211 */ /* 0x000fe400078810ff */
[----:B------:R-:W-:-:S02]  /*19a20*/  @!P1 LEA.HI.X R7, R236, R4, R18, 0x2, P5 ;  /* 0x00000004ec079211 */ /* 0x000fc400028f1412 */
[----:B------:R-:W-:Y:S01]  /*19a30*/  @!P0 LEA.HI.X R3, R235, R4, R5, 0x2, P4 ;  /* 0x00000004eb038211 */ /* 0x000fe200020f1405 */
[----:B------:R2:W-:Y:S04]  /*19a40*/  @!P3 ST.E.64 [R12.64], R88 ;  /* 0x000000580c00b985 */ /* 0x0005e8000c101b0e */
[----:B------:R2:W-:Y:S04]  /*19a50*/  @!P2 ST.E.64 [R8.64], R92 ;  /* 0x0000005c0800a985 */ /* 0x0005e8000c101b0e */
[----:B------:R2:W-:Y:S04]  /*19a60*/  @!P1 ST.E.64 [R6.64], R96 ;  /* 0x0000006006009985 */ /* 0x0005e8000c101b0e */
[----:B------:R2:W-:Y:S02]  /*19a70*/  @!P0 ST.E.64 [R2.64], R100 ;  /* 0x0000006402008985 */ /* 0x0005e4000c101b0e */
.L_x_1944:
[----:B------:R-:W-:Y:S05]  /*19a80*/  BSYNC B0 ;  /* 0x0000000000007941 */ /* 0x000fea0003800000 */
.L_x_1943:
[----:B------:R-:W-:Y:S05]  /*19a90*/  BRA.DIV ~URZ, `(.L_x_1945) ;  /* 0x000033027f007947 */ /* 0x000fea000b800000 */
[----:B--2---:R2:W1:Y:S04]  /*19aa0*/  SHFL.IDX PT, R4, R14, 0x1, 0x1c1f ;  /* 0x003c1f000e047f89 */ /* 0x00446800000e0000 */
[----:B----4-:R2:W4:Y:S02]  /*19ab0*/  SHFL.IDX PT, R0, R16, 0x1, 0x1c1f ;  /* 0x003c1f0010007f89 */ /* 0x01052400000e0000 */
.L_x_2003:
[----:B------:R-:W-:-:S13]  /*19ac0*/  ISETP.GE.AND P0, PT, R17, R15, PT ;  /* 0x0000000f1100720c */ /* 0x000fda0003f06270 */
[----:B------:R-:W-:Y:S05]  /*19ad0*/  @P0 BRA `(.L_x_1940) ;  /* 0x0000146000000947 */ /* 0x000fea0003800000 */
[----:B--23--:R-:W2:Y:S04]  /*19ae0*/  LDL R16, [R1+0x7c] ;  /* 0x00007c0001107983 */ /* 0x00cea80000100800 */
[----:B------:R-:W3:Y:S04]  /*19af0*/  LDL R12, [R1+0x70] ;  /* 0x00007000010c7983 */ /* 0x000ee80000100800 */
[----:B------:R-:W5:Y:S04]  /*19b00*/  LDL R8, [R1+0x78] ;  /* 0x0000780001087983 */ /* 0x000f680000100800 */
[----:B----4-:R-:W4:Y:S04]  /*19b10*/  LDL R5, [R1+0x74] ;  /* 0x0000740001057983 */ /* 0x010f280000100800 */
[----:B------:R-:W4:Y:S04]  /*19b20*/  LDL R9, [R1+0x90] ;  /* 0x0000900001097983 */ /* 0x000f280000100800 */
[----:B-1----:R-:W4:Y:S04]  /*19b30*/  LDL R14, [R1+0x8c] ;  /* 0x00008c00010e7983 */ /* 0x002f280000100800 */
[----:B------:R-:W4:Y:S01]  /*19b40*/  LDL R13, [R1+0x88] ;  /* 0x00008800010d7983 */ /* 0x000f220000100800 */
[----:B------:R-:W-:-:S02]  /*19b50*/  ISETP.GE.AND P0, PT, R252, c[0x0][0x3c8], PT ;  /* 0x0000f200fc007a0c */ /* 0x000fc40003f06270 */
[----:B------:R-:W-:Y:S02]  /*19b60*/  SHF.R.S32.HI R15, RZ, 0x1f, R238 ;  /* 0x0000001fff0f7819 */ /* 0x000fe400000114ee */
[----:B--2---:R-:W-:Y:S02]  /*19b70*/  ISETP.GE.AND P4, PT, R16, c[0x0][0x3c8], PT ;  /* 0x0000f20010007a0c */ /* 0x004fe40003f86270 */
[----:B---3--:R-:W-:Y:S02]  /*19b80*/  ISETP.GE.AND P1, PT, R12, c[0x0][0x3c8], PT ;  /* 0x0000f2000c007a0c */ /* 0x008fe40003f26270 */
[----:B-----5:R-:W-:-:S09]  /*19b90*/  ISETP.GE.AND P3, PT, R8, c[0x0][0x3c8], PT ;  /* 0x0000f20008007a0c */ /* 0x020fd20003f66270 */
[----:B------:R-:W-:Y:S02]  /*19ba0*/  @!P4 IMAD.MOV.U32 R6, RZ, RZ, R0 ;  /* 0x000000ffff06c224 */ /* 0x000fe400078e0000 */
[----:B------:R-:W-:-:S04]  /*19bb0*/  @!P4 IMAD.MOV.U32 R7, RZ, RZ, R4 ;  /* 0x000000ffff07c224 */ /* 0x000fc800078e0004 */
[----:B------:R-:W-:Y:S01]  /*19bc0*/  @!P4 IMAD.WIDE R6, R16, 0x4, R6 ;  /* 0x000000041006c825 */ /* 0x000fe200078e0206 */
[----:B----4-:R-:W-:-:S04]  /*19bd0*/  ISETP.GE.AND P2, PT, R5, c[0x0][0x3c8], PT ;  /* 0x0000f20005007a0c */ /* 0x010fc80003f46270 */
[----:B------:R1:W-:Y:S01]  /*19be0*/  @!P4 ST.E.64 [R6.64], R130 ;  /* 0x000000820600c985 */ /* 0x0003e2000c101b0e */
[----:B------:R-:W-:-:S04]  /*19bf0*/  @!P3 LEA R2, P5, R8, R0, 0x2 ;  /* 0x000000000802b211 */ /* 0x000fc800078a10ff */
[----:B------:R-:W-:-:S05]  /*19c00*/  @!P3 LEA.HI.X R3, R8, R4, R9, 0x2, P5 ;  /* 0x000000040803b211 */ /* 0x000fca00028f1409 */
[----:B------:R2:W-:Y:S01]  /*19c10*/  @!P3 ST.E.64 [R2.64], R110 ;  /* 0x0000006e0200b985 */ /* 0x0005e2000c101b0e */
[CC--:B------:R-:W-:Y:S02]  /*19c20*/  @!P2 LEA R8, P3, R5.reuse, R0.reuse, 0x2 ;  /* 0x000000000508a211 */ /* 0x0c0fe400078610ff */
[----:B-1----:R-:W-:Y:S02]  /*19c30*/  @!P1 LEA R6, P6, R12, R0, 0x2 ;  /* 0x000000000c069211 */ /* 0x002fe400078c10ff */
[----:B------:R-:W-:-:S11]  /*19c40*/  @!P2 LEA.HI.X R9, R5, R4, R14, 0x2, P3 ;  /* 0x000000040509a211 */ /* 0x000fd600018f140e */
[----:B--2---:R-:W-:-:S04]  /*19c50*/  P2R R2, PR, RZ, 0x40 ;  /* 0x00000040ff027803 */ /* 0x004fc80000000000 */
[----:B------:R-:W-:-:S04]  /*19c60*/  ISETP.NE.AND P3, PT, R2, RZ, PT ;  /* 0x000000ff0200720c */ /* 0x000fc80003f65270 */
[----:B------:R-:W-:Y:S02]  /*19c70*/  @!P1 LEA.HI.X R7, R12, R4, R13, 0x2, P3 ;  /* 0x000000040c079211 */ /* 0x000fe400018f140d */
[----:B------:R-:W-:Y:S02]  /*19c80*/  ISETP.GE.AND P3, PT, R250, c[0x0][0x3c8], PT ;  /* 0x0000f200fa007a0c */ /* 0x000fe40003f66270 */
[----:B------:R-:W-:Y:S02]  /*19c90*/  SHF.R.S32.HI R5, RZ, 0x1f, R252 ;  /* 0x0000001fff057819 */ /* 0x000fe400000114fc */
[C---:B------:R-:W-:Y:S01]  /*19ca0*/  @!P0 LEA R2, P6, R252.reuse, R0, 0x2 ;  /* 0x00000000fc028211 */ /* 0x040fe200078c10ff */
[----:B------:R-:W-:Y:S03]  /*19cb0*/  @!P2 ST.E.64 [R8.64], R126 ;  /* 0x0000007e0800a985 */ /* 0x000fe6000c101b0e */
[----:B------:R-:W-:Y:S01]  /*19cc0*/  @!P0 LEA.HI.X R3, R252, R4, R5, 0x2, P6 ;  /* 0x00000004fc038211 */ /* 0x000fe200030f1405 */
[----:B------:R-:W-:Y:S04]  /*19cd0*/  @!P1 ST.E.64 [R6.64], R118 ;  /* 0x0000007606009985 */ /* 0x000fe8000c101b0e */
[----:B------:R1:W-:Y:S01]  /*19ce0*/  @!P0 ST.E.64 [R2.64], R122 ;  /* 0x0000007a02008985 */ /* 0x0003e2000c101b0e */
[----:B------:R-:W-:-:S02]  /*19cf0*/  ISETP.GE.AND P5, PT, R251, c[0x0][0x3c8], PT ;  /* 0x0000f200fb007a0c */ /* 0x000fc40003fa6270 */
[----:B------:R-:W-:Y:S02]  /*19d00*/  ISETP.GE.AND P4, PT, R233, c[0x0][0x3c8], PT ;  /* 0x0000f200e9007a0c */ /* 0x000fe40003f86270 */
[----:B------:R-:W-:Y:S02]  /*19d10*/  SHF.R.S32.HI R5, RZ, 0x1f, R251 ;  /* 0x0000001fff057819 */ /* 0x000fe400000114fb */
[----:B------:R-:W-:Y:S02]  /*19d20*/  SHF.R.S32.HI R12, RZ, 0x1f, R233 ;  /* 0x0000001fff0c7819 */ /* 0x000fe400000114e9 */
[----:B-1----:R-:W-:-:S05]  /*19d30*/  @!P3 LEA R2, P1, R250, R0, 0x2 ;  /* 0x00000000fa02b211 */ /* 0x002fca00078210ff */
[-C--:B------:R-:W-:Y:S02]  /*19d40*/  @!P5 LEA R8, P0, R251, R0.reuse, 0x2 ;  /* 0x00000000fb08d211 */ /* 0x080fe400078010ff */
[----:B------:R-:W-:Y:S02]  /*19d50*/  @!P4 LEA R6, P6, R233, R0, 0x2 ;  /* 0x00000000e906c211 */ /* 0x000fe400078c10ff */
[----:B------:R-:W-:-:S04]  /*19d60*/  @!P5 LEA.HI.X R9, R251, R4, R5, 0x2, P0 ;  /* 0x00000004fb09d211 */ /* 0x000fc800000f1405 */
[----:B------:R-:W-:Y:S02]  /*19d70*/  P2R R3, PR, RZ, 0x2 ;  /* 0x00000002ff037803 */ /* 0x000fe40000000000 */
[----:B------:R-:W-:Y:S02]  /*19d80*/  ISETP.GE.AND P1, PT, R248, c[0x0][0x3c8], PT ;  /* 0x0000f200f8007a0c */ /* 0x000fe40003f26270 */
[----:B------:R-:W-:Y:S02]  /*19d90*/  @!P4 LEA.HI.X R7, R233, R4, R12, 0x2, P6 ;  /* 0x00000004e907c211 */ /* 0x000fe400030f140c */
[----:B------:R-:W-:Y:S02]  /*19da0*/  SHF.R.S32.HI R5, RZ, 0x1f, R250 ;  /* 0x0000001fff057819 */ /* 0x000fe400000114fa */
[----:B------:R-:W-:Y:S01]  /*19db0*/  ISETP.NE.AND P6, PT, R3, RZ, PT ;  /* 0x000000ff0300720c */ /* 0x000fe20003fc5270 */
[----:B------:R-:W-:Y:S01]  /*19dc0*/  @!P5 ST.E.64 [R8.64], R114 ;  /* 0x000000720800d985 */ /* 0x000fe2000c101b0e */
[----:B------:R-:W-:-:S02]  /*19dd0*/  ISETP.GE.AND P2, PT, R249, c[0x0][0x3c8], PT ;  /* 0x0000f200f9007a0c */ /* 0x000fc40003f46270 */
[----:B------:R-:W-:Y:S01]  /*19de0*/  @!P3 LEA.HI.X R3, R250, R4, R5, 0x2, P6 ;  /* 0x00000004fa03b211 */ /* 0x000fe200030f1405 */
[----:B------:R1:W-:Y:S01]  /*19df0*/  @!P4 ST.E.64 [R6.64], R138 ;  /* 0x0000008a0600c985 */ /* 0x0003e2000c101b0e */
[----:B------:R-:W-:Y:S02]  /*19e00*/  ISETP.GE.AND P0, PT, R247, c[0x0][0x3c8], PT ;  /* 0x0000f200f7007a0c */ /* 0x000fe40003f06270 */
[----:B------:R-:W-:Y:S01]  /*19e10*/  SHF.R.S32.HI R5, RZ, 0x1f, R249 ;  /* 0x0000001fff057819 */ /* 0x000fe200000114f9 */
[----:B------:R2:W-:Y:S01]  /*19e20*/  @!P3 ST.E.64 [R2.64], R134 ;  /* 0x000000860200b985 */ /* 0x0005e2000c101b0e */
[----:B------:R-:W-:Y:S02]  /*19e30*/  ISETP.GE.AND P4, PT, R232, c[0x0][0x3c8], PT ;  /* 0x0000f200e8007a0c */ /* 0x000fe40003f86270 */
[----:B------:R-:W-:Y:S02]  /*19e40*/  SHF.R.S32.HI R12, RZ, 0x1f, R248 ;  /* 0x0000001fff0c7819 */ /* 0x000fe400000114f8 */
[----:B-1----:R-:W-:-:S02]  /*19e50*/  @!P1 LEA R6, P6, R248, R0, 0x2 ;  /* 0x00000000f8069211 */ /* 0x002fc400078c10ff */
[----:B------:R-:W-:-:S04]  /*19e60*/  @!P2 LEA R8, P3, R249, R0, 0x2 ;  /* 0x00000000f908a211 */ /* 0x000fc800078610ff */
[----:B------:R-:W-:-:S07]  /*19e70*/  @!P2 LEA.HI.X R9, R249, R4, R5, 0x2, P3 ;  /* 0x00000004f909a211 */ /* 0x000fce00018f1405 */
[----:B--2---:R-:W-:-:S04]  /*19e80*/  P2R R2, PR, RZ, 0x40 ;  /* 0x00000040ff027803 */ /* 0x004fc80000000000 */
[----:B------:R-:W-:Y:S02]  /*19e90*/  ISETP.NE.AND P3, PT, R2, RZ, PT ;  /* 0x000000ff0200720c */ /* 0x000fe40003f65270 */
[----:B------:R-:W-:Y:S02]  /*19ea0*/  SHF.R.S32.HI R5, RZ, 0x1f, R247 ;  /* 0x0000001fff057819 */ /* 0x000fe400000114f7 */
[----:B------:R-:W-:Y:S02]  /*19eb0*/  @!P1 LEA.HI.X R7, R248, R4, R12, 0x2, P3 ;  /* 0x00000004f8079211 */ /* 0x000fe400018f140c */
[C---:B------:R-:W-:Y:S01]  /*19ec0*/  @!P0 LEA R2, P6, R247.reuse, R0, 0x2 ;  /* 0x00000000f7028211 */ /* 0x040fe200078c10ff */
[----:B------:R-:W-:Y:S01]  /*19ed0*/  @!P2 ST.E.64 [R8.64], R42 ;  /* 0x0000002a0800a985 */ /* 0x000fe2000c101b0e */
[----:B------:R-:W-:Y:S02]  /*19ee0*/  ISETP.GE.AND P5, PT, R246, c[0x0][0x3c8], PT ;  /* 0x0000f200f6007a0c */ /* 0x000fe40003fa6270 */
[----:B------:R-:W-:Y:S01]  /*19ef0*/  @!P0 LEA.HI.X R3, R247, R4, R5, 0x2, P6 ;  /* 0x00000004f7038211 */ /* 0x000fe200030f1405 */
[----:B------:R1:W-:Y:S01]  /*19f00*/  @!P1 ST.E.64 [R6.64], R46 ;  /* 0x0000002e06009985 */ /* 0x0003e2000c101b0e */
[----:B------:R-:W-:-:S03]  /*19f10*/  SHF.R.S32.HI R5, RZ, 0x1f, R246 ;  /* 0x0000001fff057819 */ /* 0x000fc600000114f6 */
[----:B------:R2:W-:Y:S01]  /*19f20*/  @!P0 ST.E.64 [R2.64], R50 ;  /* 0x0000003202008985 */ /* 0x0005e2000c101b0e */
[----:B------:R-:W-:Y:S02]  /*19f30*/  ISETP.GE.AND P1, PT, R243, c[0x0][0x3c8], PT ;  /* 0x0000f200f3007a0c */ /* 0x000fe40003f26270 */
[----:B------:R-:W-:Y:S02]  /*19f40*/  ISETP.GE.AND P3, PT, R245, c[0x0][0x3c8], PT ;  /* 0x0000f200f5007a0c */ /* 0x000fe40003f66270 */
[----:B------:R-:W-:Y:S02]  /*19f50*/  SHF.R.S32.HI R12, RZ, 0x1f, R232 ;  /* 0x0000001fff0c7819 */ /* 0x000fe400000114e8 */
[-C--:B-1----:R-:W-:Y:S02]  /*19f60*/  @!P4 LEA R6, P6, R232, R0.reuse, 0x2 ;  /* 0x00000000e806c211 */ /* 0x082fe400078c10ff */
[----:B------:R-:W-:-:S04]  /*19f70*/  @!P5 LEA R8, P0, R246, R0, 0x2 ;  /* 0x00000000f608d211 */ /* 0x000fc800078010ff */
[----:B------:R-:W-:-:S07]  /*19f80*/  @!P5 LEA.HI.X R9, R246, R4, R5, 0x2, P0 ;  /* 0x00000004f609d211 */ /* 0x000fce00000f1405 */
[----:B--2---:R-:W-:-:S04]  /*19f90*/  P2R R2, PR, RZ, 0x40 ;  /* 0x00000040ff027803 */ /* 0x004fc80000000000 */
[----:B------:R-:W-:-:S04]  /*19fa0*/  ISETP.NE.AND P0, PT, R2, RZ, PT ;  /* 0x000000ff0200720c */ /* 0x000fc80003f05270 */
[----:B------:R-:W-:Y:S01]  /*19fb0*/  @!P4 LEA.HI.X R7, R232, R4, R12, 0x2, P0 ;  /* 0x00000004e807c211 */ /* 0x000fe200000f140c */
[----:B------:R-:W-:Y:S01]  /*19fc0*/  @!P5 ST.E.64 [R8.64], R54 ;  /* 0x000000360800d985 */ /* 0x000fe2000c101b0e */
[----:B------:R-:W-:-:S03]  /*19fd0*/  ISETP.GE.AND P2, PT, R244, c[0x0][0x3c8], PT ;  /* 0x0000f200f4007a0c */ /* 0x000fc60003f46270 */
[----:B------:R1:W-:Y:S01]  /*19fe0*/  @!P4 ST.E.64 [R6.64], R58 ;  /* 0x0000003a0600c985 */ /* 0x0003e2000c101b0e */
[----:B------:R-:W-:Y:S02]  /*19ff0*/  SHF.R.S32.HI R5, RZ, 0x1f, R245 ;  /* 0x0000001fff057819 */ /* 0x000fe400000114f5 */
[C---:B------:R-:W-:Y:S02]  /*1a000*/  @!P3 LEA R2, P6, R245.reuse, R0, 0x2 ;  /* 0x00000000f502b211 */ /* 0x040fe400078c10ff */
[----:B------:R-:W-:Y:S02]  /*1a010*/  ISETP.GE.AND P0, PT, R242, c[0x0][0x3c8], PT ;  /* 0x0000f200f2007a0c */ /* 0x000fe40003f06270 */
[----:B------:R-:W-:Y:S02]  /*1a020*/  @!P3 LEA.HI.X R3, R245, R4, R5, 0x2, P6 ;  /* 0x00000004f503b211 */ /* 0x000fe400030f1405 */
[----:B------:R-:W-:-:S03]  /*1a030*/  SHF.R.S32.HI R5, RZ, 0x1f, R244 ;  /* 0x0000001fff057819 */ /* 0x000fc600000114f4 */
[----:B------:R2:W-:Y:S01]  /*1a040*/  @!P3 ST.E.64 [R2.64], R62 ;  /* 0x0000003e0200b985 */ /* 0x0005e2000c101b0e */
[----:B------:R-:W-:Y:S02]  /*1a050*/  ISETP.GE.AND P5, PT, R241, c[0x0][0x3c8], PT ;  /* 0x0000f200f1007a0c */ /* 0x000fe40003fa6270 */
[-C--:B-1----:R-:W-:Y:S02]  /*1a060*/  @!P1 LEA R6, P4, R243, R0.reuse, 0x2 ;  /* 0x00000000f3069211 */ /* 0x082fe400078810ff */
[C---:B------:R-:W-:Y:S02]  /*1a070*/  @!P2 LEA R8, P3, R244.reuse, R0, 0x2 ;  /* 0x00000000f408a211 */ /* 0x040fe400078610ff */
[----:B------:R-:W-:Y:S02]  /*1a080*/  SHF.R.S32.HI R12, RZ, 0x1f, R243 ;  /* 0x0000001fff0c7819 */ /* 0x000fe400000114f3 */
[----:B------:R-:W-:Y:S02]  /*1a090*/  @!P2 LEA.HI.X R9, R244, R4, R5, 0x2, P3 ;  /* 0x00000004f409a211 */ /* 0x000fe400018f1405 */
[----:B------:R-:W-:-:S05]  /*1a0a0*/  SHF.R.S32.HI R5, RZ, 0x1f, R242 ;  /* 0x0000001fff057819 */ /* 0x000fca00000114f2 */
[----:B--2---:R-:W-:Y:S02]  /*1a0b0*/  P2R R3, PR, RZ, 0x10 ;  /* 0x00000010ff037803 */ /* 0x004fe40000000000 */
[C---:B------:R-:W-:Y:S02]  /*1a0c0*/  @!P0 LEA R2, P6, R242.reuse, R0, 0x2 ;  /* 0x00000000f2028211 */ /* 0x040fe400078c10ff */
        /* <DEDUP_REMOVED lines=12> */
[----:B-1----:R-:W-:-:S04]  /*1a190*/  @!P5 LEA R6, P0, R241, R0, 0x2 ;  /* 0x00000000f106d211 */ /* 0x002fc800078010ff */
[----:B------:R-:W-:-:S05]  /*1a1a0*/  @!P5 LEA.HI.X R7, R241, R4, R12, 0x2, P0 ;  /* 0x00000004f107d211 */ /* 0x000fca00000f140c */
[----:B------:R-:W-:Y:S01]  /*1a1b0*/  @!P5 ST.E.64 [R6.64], R78 ;  /* 0x0000004e0600d985 */ /* 0x000fe2000c101b0e */
[-C--:B------:R-:W-:Y:S02]  /*1a1c0*/  @!P3 LEA R12, P5, R239, R0.reuse, 0x2 ;  /* 0x00000000ef0cb211 */ /* 0x080fe400078a10ff */
[----:B--2---:R-:W-:Y:S02]  /*1a1d0*/  @!P4 LEA R2, P6, R240, R0, 0x2 ;  /* 0x00000000f002c211 */ /* 0x004fe400078c10ff */
[----:B------:R-:W-:Y:S02]  /*1a1e0*/  ISETP.GE.AND P0, PT, R236, c[0x0][0x3c8], PT ;  /* 0x0000f200ec007a0c */ /* 0x000fe40003f06270 */
[----:B------:R-:W-:-:S05]  /*1a1f0*/  @!P4 LEA.HI.X R3, R240, R4, R5, 0x2, P6 ;  /* 0x00000004f003c211 */ /* 0x000fca00030f1405 */
[----:B------:R1:W-:Y:S01]  /*1a200*/  @!P4 ST.E.64 [R2.64], R82 ;  /* 0x000000520200c985 */ /* 0x0003e2000c101b0e */
[----:B------:R-:W-:Y:S02]  /*1a210*/  SHF.R.S32.HI R5, RZ, 0x1f, R239 ;  /* 0x0000001fff057819 */ /* 0x000fe400000114ef */
[C---:B------:R-:W-:Y:S02]  /*1a220*/  @!P2 LEA R8, P6, R238.reuse, R0, 0x2 ;  /* 0x00000000ee08a211 */ /* 0x040fe400078c10ff */
[----:B------:R-:W-:Y:S02]  /*1a230*/  SHF.R.S32.HI R14, RZ, 0x1f, R237 ;  /* 0x0000001fff0e7819 */ /* 0x000fe400000114ed */
[----:B------:R-:W-:Y:S02]  /*1a240*/  @!P2 LEA.HI.X R9, R238, R4, R15, 0x2, P6 ;  /* 0x00000004ee09a211 */ /* 0x000fe400030f140f */
[----:B-1----:R-:W-:-:S04]  /*1a250*/  P2R R2, PR, RZ, 0x20 ;  /* 0x00000020ff027803 */ /* 0x002fc80000000000 */
        /* <DEDUP_REMOVED lines=10> */
[----:B------:R1:W-:Y:S01]  /*1a300*/  @!P0 ST.E.64 [R2.64], R98 ;  /* 0x0000006202008985 */ /* 0x0003e2000c101b0e */
[----:B------:R-:W-:-:S13]  /*1a310*/  ISETP.GE.AND P0, PT, R235, c[0x0][0x3c8], PT ;  /* 0x0000f200eb007a0c */ /* 0x000fda0003f06270 */
[----:B------:R-:W-:Y:S05]  /*1a320*/  @P0 BRA `(.L_x_1940) ;  /* 0x00000c1000000947 */ /* 0x000fea0003800000 */
[----:B------:R-:W-:Y:S02]  /*1a330*/  SHF.R.S32.HI R5, RZ, 0x1f, R235 ;  /* 0x0000001fff057819 */ /* 0x000fe400000114eb */
[----:B-1----:R-:W-:-:S04]  /*1a340*/  LEA R2, P0, R235, R0, 0x2 ;  /* 0x00000000eb027211 */ /* 0x002fc800078010ff */
[----:B------:R-:W-:-:S05]  /*1a350*/  LEA.HI.X R3, R235, R4, R5, 0x2, P0 ;  /* 0x00000004eb037211 */ /* 0x000fca00000f1405 */
[----:B------:R1:W-:Y:S01]  /*1a360*/  ST.E.64 [R2.64], R102 ;  /* 0x0000006602007985 */ /* 0x0003e2000c101b0e */
[----:B------:R-:W-:Y:S05]  /*1a370*/  BRA `(.L_x_1940) ;  /* 0x00000bc000007947 */ /* 0x000fea0003800000 */
.L_x_1925:
        /* <DEDUP_REMOVED lines=16> */
[----:B-1-3--:R-:W4:Y:S02]  /*1a480*/  LDG.E R2, [R2.64+0x4] ;  /* 0x0000040e02027981 */ /* 0x00af24000c1e1900 */
[----:B----45:R-:W-:Y:S02]  /*1a490*/  IADD3 R21, -R0, R2, RZ ;  /* 0x0000000200157210 */ /* 0x030fe40007ffe1ff */
.L_x_1946:
        /* <DEDUP_REMOVED lines=24> */
[----:B------:R-:W-:Y:S01]  /*1a620*/  IMAD R8, R8, R22, R7 ;  /* 0x0000001608087224 */ /* 0x000fe200078e0207 */
[----:B------:R-:W-:Y:S01]  /*1a630*/  SEL R7, R231, RZ, P2 ;  /* 0x000000ffe7077207 */ /* 0x000fe20001000000 */
[-C--:B----4-:R-:W-:Y:S02]  /*1a640*/  IMAD R9, R5, R221.reuse, RZ ;  /* 0x000000dd05097224 */ /* 0x090fe400078e02ff */
[----:B------:R-:W-:Y:S01]  /*1a650*/  IMAD.WIDE.U32 R4, R4, R221, RZ ;  /* 0x000000dd04047225 */ /* 0x000fe200078e00ff */
[----:B------:R-:W-:-:S03]  /*1a660*/  IADD3 R3, R3, R8, RZ ;  /* 0x0000000803037210 */ /* 0x000fc60007ffe0ff */
[----:B------:R-:W-:Y:S02]  /*1a670*/  IMAD.IADD R9, R5, 0x1, R9 ;  /* 0x0000000105097824 */ /* 0x000fe400078e0209 */
[----:B------:R-:W-:-:S04]  /*1a680*/  @P0 IMAD.HI.U32 R18, R16, c[0x0][0x4ec], RZ ;  /* 0x00013b0010120a27 */ /* 0x000fc800078e00ff */
[-C--:B-----5:R-:W-:Y:S01]  /*1a690*/  IMAD R8, R15, R7.reuse, RZ ;  /* 0x000000070f087224 */ /* 0x0a0fe200078e02ff */
[----:B------:R-:W-:Y:S02]  /*1a6a0*/  @P0 SHF.R.U32.HI R0, RZ, c[0x0][0x4f0], R18 ;  /* 0x00013c00ff000a19 */ /* 0x000fe40000011612 */
[----:B------:R-:W-:Y:S01]  /*1a6b0*/  IADD3 R18, P1, P0, R2, R4, R6 ;  /* 0x0000000402127210 */ /* 0x000fe2000783e006 */
[----:B------:R-:W-:-:S03]  /*1a6c0*/  IMAD.WIDE.U32 R4, R14, R7, RZ ;  /* 0x000000070e047225 */ /* 0x000fc600078e00ff */
[----:B------:R-:W-:Y:S01]  /*1a6d0*/  IADD3.X R9, R3, R9, R19, P1, P0 ;  /* 0x0000000903097210 */ /* 0x000fe20000fe0413 */
[----:B------:R-:W-:Y:S01]  /*1a6e0*/  IMAD.MOV R2, RZ, RZ, -R0 ;  /* 0x000000ffff027224 */ /* 0x000fe200078e0a00 */
[----:B------:R-:W-:Y:S01]  /*1a6f0*/  IADD3 R5, R5, R8, RZ ;  /* 0x0000000805057210 */ /* 0x000fe20007ffe0ff */
[----:B------:R-:W-:Y:S01]  /*1a700*/  IMAD.MOV.U32 R8, RZ, RZ, c[0x0][0x4a8] ;  /* 0x00012a00ff087624 */ /* 0x000fe200078e00ff */
[----:B------:R-:W-:Y:S01]  /*1a710*/  IADD3 R4, P1, P0, R0, R18, R4 ;  /* 0x0000001200047210 */ /* 0x000fe2000783e004 */
[----:B------:R-:W-:Y:S01]  /*1a720*/  IMAD R2, R2, c[0x0][0x4e8], R16 ;  /* 0x00013a0002027a24 */ /* 0x000fe200078e0210 */
[----:B------:R-:W-:-:S03]  /*1a730*/  SHF.R.S32.HI R3, RZ, 0x1f, R0 ;  /* 0x0000001fff037819 */ /* 0x000fc60000011400 */
[----:B--2---:R-:W-:Y:S01]  /*1a740*/  IMAD R0, R13, R2, RZ ;  /* 0x000000020d007224 */ /* 0x004fe200078e02ff */
        /* <DEDUP_REMOVED lines=12> */
.L_x_1948:
[----:B------:R-:W-:Y:S05]  /*1a810*/  BSYNC B0 ;  /* 0x0000000000007941 */ /* 0x000fea0003800000 */
.L_x_1947:
[----:B------:R-:W-:-:S13]  /*1a820*/  ISETP.GT.AND P0, PT, R20, 0x1, PT ;  /* 0x000000011400780c */ /* 0x000fda0003f04270 */
[----:B------:R-:W-:Y:S05]  /*1a830*/  @P0 BRA `(.L_x_1940) ;  /* 0x0000070000000947 */ /* 0x000fea0003800000 */
[----:B------:R-:W-:Y:S01]  /*1a840*/  MOV R2, c[0x0][0x4e8] ;  /* 0x00013a0000027a02 */ /* 0x000fe20000000f00 */
[----:B-1----:R-:W-:Y:S01]  /*1a850*/  IMAD R0, R19, c[0x0][0x3a0], RZ ;  /* 0x0000e80013007a24 */ /* 0x002fe200078e02ff */
[----:B------:R-:W-:Y:S01]  /*1a860*/  LEA R4, R234, R224, 0x5 ;  /* 0x000000e0ea047211 */ /* 0x000fe200078e28ff */
[----:B------:R-:W-:Y:S01]  /*1a870*/  IMAD R5, R22, c[0x0][0x3f0], RZ ;  /* 0x0000fc0016057a24 */ /* 0x000fe200078e02ff */
[----:B------:R-:W-:Y:S01]  /*1a880*/  ISETP.NE.AND P0, PT, R2, 0x1, PT ;  /* 0x000000010200780c */ /* 0x000fe20003f05270 */
[----:B------:R-:W-:Y:S01]  /*1a890*/  IMAD.WIDE.U32 R2, R6, c[0x0][0x3a0], RZ ;  /* 0x0000e80006027a25 */ /* 0x000fe200078e00ff */
[----:B------:R-:W-:Y:S02]  /*1a8a0*/  IADD3 R4, R223, R4, RZ ;  /* 0x00000004df047210 */ /* 0x000fe40007ffe0ff */
[----:B------:R-:W-:Y:S01]  /*1a8b0*/  IADD3 R15, R224, R223, RZ ;  /* 0x000000dfe00f7210 */ /* 0x000fe20007ffe0ff */
        /* <DEDUP_REMOVED lines=8> */
[----:B------:R-:W-:Y:S02]  /*1a940*/  IADD3 R6, -R0, RZ, RZ ;  /* 0x000000ff00067210 */ /* 0x000fe40007ffe1ff */
[----:B------:R-:W-:Y:S01]  /*1a950*/  SHF.R.S32.HI R5, RZ, 0x1f, R0 ;  /* 0x0000001fff057819 */ /* 0x000fe20000011400 */
[----:B------:R-:W-:-:S04]  /*1a960*/  IMAD.WIDE.U32 R2, R17, c[0x0][0x3f0], R2 ;  /* 0x0000fc0011027a25 */ /* 0x000fc800078e0002 */
[----:B------:R-:W-:Y:S01]  /*1a970*/  IMAD R4, R6, c[0x0][0x4e8], R4 ;  /* 0x00013a0006047a24 */ /* 0x000fe200078e0204 */
[----:B------:R-:W-:Y:S01]  /*1a980*/  IADD3 R3, R3, R7, RZ ;  /* 0x0000000703037210 */ /* 0x000fe20007ffe0ff */
[----:B------:R-:W-:-:S04]  /*1a990*/  IMAD R5, R5, c[0x0][0x3e0], RZ ;  /* 0x0000f80005057a24 */ /* 0x000fc800078e02ff */
[C---:B------:R-:W-:Y:S01]  /*1a9a0*/  IMAD R6, R0.reuse, c[0x0][0x3e4], R5 ;  /* 0x0000f90000067a24 */ /* 0x040fe200078e0205 */
[----:B------:R-:W-:Y:S01]  /*1a9b0*/  SHF.R.S32.HI R5, RZ, 0x1f, R4 ;  /* 0x0000001fff057819 */ /* 0x000fe20000011404 */
[----:B------:R-:W-:-:S04]  /*1a9c0*/  IMAD.WIDE.U32 R2, R0, c[0x0][0x3e0], R2 ;  /* 0x0000f80000027a25 */ /* 0x000fc800078e0002 */
[----:B------:R-:W-:Y:S01]  /*1a9d0*/  IMAD R0, R5, c[0x0][0x3d8], RZ ;  /* 0x0000f60005007a24 */ /* 0x000fe200078e02ff */
[----:B------:R-:W-:-:S03]  /*1a9e0*/  IADD3 R3, R3, R6, RZ ;  /* 0x0000000603037210 */ /* 0x000fc60007ffe0ff */
[C---:B------:R-:W-:Y:S02]  /*1a9f0*/  IMAD R0, R4.reuse, c[0x0][0x3dc], R0 ;  /* 0x0000f70004007a24 */ /* 0x040fe400078e0200 */
[----:B------:R-:W-:-:S05]  /*1aa00*/  IMAD.WIDE.U32 R2, R4, c[0x0][0x3d8], R2 ;  /* 0x0000f60004027a25 */ /* 0x000fca00078e0002 */
[----:B------:R-:W-:Y:S02]  /*1aa10*/  IADD3 R0, R3, R0, RZ ;  /* 0x0000000003007210 */ /* 0x000fe40007ffe0ff */
[----:B------:R-:W-:-:S04]  /*1aa20*/  LEA R16, P0, R2, c[0x0][0x380], 0x1 ;  /* 0x0000e00002107a11 */ /* 0x000fc800078008ff */
[----:B------:R-:W-:Y:S01]  /*1aa30*/  LEA.HI.X R13, R2, c[0x0][0x384], R0, 0x1, P0 ;  /* 0x0000e100020d7a11 */ /* 0x000fe200000f0c00 */
[----:B------:R-:W-:Y:S06]  /*1aa40*/  BRA.DIV ~URZ, `(.L_x_1949) ;  /* 0x000024427f007947 */ /* 0x000fec000b800000 */
[----:B------:R1:W3:Y:S02]  /*1aa50*/  SHFL.IDX PT, R8, R13, RZ, 0x181f ;  /* 0x00181fff0d087589 */ /* 0x0002e400000e0000 */
.L_x_2004:
[----:B------:R-:W-:Y:S05]  /*1aa60*/  BRA.DIV ~URZ, `(.L_x_1950) ;  /* 0x000024a27f007947 */ /* 0x000fea000b800000 */
[----:B------:R4:W1:Y:S02]  /*1aa70*/  SHFL.IDX PT, R0, R16, RZ, 0x181f ;  /* 0x00181fff10007589 */ /* 0x00086400000e0000 */
.L_x_2005:
        /* <DEDUP_REMOVED lines=16> */
.L_x_1952:
[----:B------:R-:W-:Y:S05]  /*1ab80*/  BSYNC B0 ;  /* 0x0000000000007941 */ /* 0x000fea0003800000 */
.L_x_1951:
[----:B------:R-:W-:Y:S05]  /*1ab90*/  BRA.DIV ~URZ, `(.L_x_1953) ;  /* 0x000023f27f007947 */ /* 0x000fea000b800000 */
[----:B---3--:R3:W2:Y:S04]  /*1aba0*/  SHFL.IDX PT, R8, R13, 0x1, 0x181f ;  /* 0x00381f000d087f89 */ /* 0x0086a800000e0000 */
[----:B-1----:R3:W1:Y:S02]  /*1abb0*/  SHFL.IDX PT, R0, R16, 0x1, 0x181f ;  /* 0x00381f0010007f89 */ /* 0x00266400000e0000 */
.L_x_2006:
        /* <DEDUP_REMOVED lines=16> */
.L_x_1955:
[----:B------:R-:W-:Y:S05]  /*1acc0*/  BSYNC B0 ;  /* 0x0000000000007941 */ /* 0x000fea0003800000 */
.L_x_1954:
[----:B------:R-:W-:Y:S05]  /*1acd0*/  BRA.DIV ~URZ, `(.L_x_1956) ;  /* 0x000023a27f007947 */ /* 0x000fea000b800000 */
[----:B--2---:R2:W3:Y:S02]  /*1ace0*/  SHFL.IDX PT, R8, R13, 0x2, 0x181f ;  /* 0x00581f000d087f89 */ /* 0x0044e400000e0000 */
.L_x_2007:
[----:B------:R-:W-:Y:S05]  /*1acf0*/  BRA.DIV ~URZ, `(.L_x_1957) ;  /* 0x000024027f007947 */ /* 0x000fea000b800000 */
[----:B-1----:R1:W2:Y:S02]  /*1ad00*/  SHFL.IDX PT, R0, R16, 0x2, 0x181f ;  /* 0x00581f0010007f89 */ /* 0x0022a400000e0000 */
.L_x_2008:
        /* <DEDUP_REMOVED lines=16> */
.L_x_1959:
[----:B------:R-:W-:Y:S05]  /*1ae10*/  BSYNC B0 ;  /* 0x0000000000007941 */ /* 0x000fea0003800000 */
.L_x_1958:
[----:B------:R-:W-:Y:S05]  /*1ae20*/  BRA.DIV ~URZ, `(.L_x_1960) ;  /* 0x000023527f007947 */ /* 0x000fea000b800000 */
[----:B---3--:R3:W1:Y:S04]  /*1ae30*/  SHFL.IDX PT, R8, R13, 0x3, 0x181f ;  /* 0x00781f000d087f89 */ /* 0x00866800000e0000 */
[----:B--2---:R3:W2:Y:S02]  /*1ae40*/  SHFL.IDX PT, R0, R16, 0x3, 0x181f ;  /* 0x00781f0010007f89 */ /* 0x0046a400000e0000 */
.L_x_2009:
[----:B------:R-:W-:-:S04]  /*1ae50*/  IADD3 R2, R15, 0x60, RZ ;  /* 0x000000600f027810 */ /* 0x000fc80007ffe0ff */
        /* <DEDUP_REMOVED lines=14> */
.L_x_1940:
[----:B------:R-:W-:Y:S05]  /*1af40*/  BSYNC B1 ;  /* 0x0000000000017941 */ /* 0x000fea0003800000 */
.L_x_1924:
[----:B------:R-:W-:-:S13]  /*1af50*/  ISETP.NE.AND P0, PT, RZ, UR13, PT ;  /* 0x0000000dff007c0c */ /* 0x000fda000bf05270 */
[----:B------:R-:W-:Y:S01]  /*1af60*/  @P0 WARPSYNC 0xffffffff ;  /* 0xffffffff00000948 */ /* 0x000fe20003800000 */
[----:B------:R-:W-:Y:S06]  /*1af70*/  @P0 BAR.SYNC.DEFER_BLOCKING 0x5, 0x100 ;  /* 0x0144000000000b1d */ /* 0x000fec0000010000 */
[----:B------:R-:W5:Y:S02]  /*1af80*/  @P0 LDS.128 R216, [0x24100] ;  /* 0x02410000ffd80984 */ /* 0x000f640000000c00 */
[----:B-12-45:R-:W-:Y:S01]  /*1af90*/  @P0 MOV R0, R217 ;  /* 0x000000d900000202 */ /* 0x036fe20000000f00 */
[----:B------:R-:W-:-:S04]  /*1afa0*/  @P0 IMAD.MOV.U32 R230, RZ, RZ, R216 ;  /* 0x000000ffffe60224 */ /* 0x000fc800078e00d8 */
[----:B------:R1:W-:Y:S04]  /*1afb0*/  @P0 STL [R1+0x80], R0 ;  /* 0x0000800001000387 */ /* 0x0003e80000100800 */
[----:B------:R-:W-:Y:S06]  /*1afc0*/  @P0 BAR.ARV 0x4, 0x100 ;  /* 0x0104000000000b1d */ /* 0x000fec0000002000 */
[----:B------:R-:W-:Y:S05]  /*1afd0*/  @P0 BRA `(.L_x_1961) ;  /* 0x00000f9000000947 */ /* 0x000fea0003800000 */
[----:B-1----:R-:W1:Y:S01]  /*1afe0*/  S2R R0, SR_TID.X ;  /* 0x0000000000007919 */ /* 0x002e620000002100 */
[----:B------:R-:W-:Y:S01]  /*1aff0*/  IMAD.MOV.U32 R7, RZ, RZ, RZ ;  /* 0x000000ffff077224 */ /* 0x000fe200078e00ff */
[----:B-1----:R-:W-:-:S04]  /*1b000*/  LOP3.LUT R17, R0, 0x1f, RZ, 0xc0, !PT ;  /* 0x0000001f00117812 */ /* 0x002fc800078ec0ff */
[----:B------:R-:W-:Y:S01]  /*1b010*/  ISETP.NE.AND P6, PT, R17, 0x1f, PT ;  /* 0x0000001f1100780c */ /* 0x000fe20003fc5270 */
[----:B------:R-:W-:Y:S10]  /*1b020*/  BRA.DIV ~URZ, `(.L_x_1962) ;  /* 0x000022427f007947 */ /* 0x000ff4000b800000 */
[----:B---3--:R1:W2:Y:S02]  /*1b030*/  SHFL.IDX PT, R13, R37, RZ, 0x1f ;  /* 0x00001fff250d7589 */ /* 0x0082a400000e0000 */
.L_x_2010:
[----:B------:R-:W-:Y:S05]  /*1b040*/  BRA.DIV ~URZ, `(.L_x_1963) ;  /* 0x000022a27f007947 */ /* 0x000fea000b800000 */
[----:B------:R3:W4:Y:S02]  /*1b050*/  SHFL.IDX PT, R8, R37, 0x1, 0x1f ;  /* 0x00201f0025087f89 */ /* 0x00072400000e0000 */
.L_x_2011:
[----:B------:R-:W-:Y:S02]  /*1b060*/  IMAD.IADD R0, R219, 0x1, R17 ;  /* 0x00000001db007824 */ /* 0x000fe400078e0211 */
        /* <DEDUP_REMOVED lines=17> */
.L_x_2012:
        /* <DEDUP_REMOVED lines=16> */
.L_x_2013:
[----:B---3--:R-:W-:Y:S01]  /*1b280*/  IMAD R0, R0, c[0x0][0x538], RZ ;  /* 0x00014e0000007a24 */ /* 0x008fe200078e02ff */
[----:B------:R-:W-:Y:S04]  /*1b290*/  BSSY B1, `(.L_x_1966) ;  /* 0x00000c2000017945 */ /* 0x000fe80003800000 */
[----:B----4-:R-:W-:-:S04]  /*1b2a0*/  IADD3 R8, R0, R8, RZ ;  /* 0x0000000800087210 */ /* 0x010fc80007ffe0ff */
[----:B--2---:R-:W-:-:S13]  /*1b2b0*/  ISETP.GT.AND P0, PT, R8, R13, PT ;  /* 0x0000000d0800720c */ /* 0x004fda0003f04270 */
[----:B------:R-:W-:Y:S05]  /*1b2c0*/  @P0 BRA `(.L_x_1967) ;  /* 0x0000024000000947 */ /* 0x000fea0003800000 */
.L_x_1971:
        /* <DEDUP_REMOVED lines=16> */
.L_x_2014:
        /* <DEDUP_REMOVED lines=16> */
.L_x_2015:
[----:B--2---:R-:W-:-:S05]  /*1b4d0*/  IMAD R0, R0, c[0x0][0x538], RZ ;  /* 0x00014e0000007a24 */ /* 0x004fca00078e02ff */
[----:B------:R-:W-:-:S04]  /*1b4e0*/  IADD3 R8, R0, R8, RZ ;  /* 0x0000000800087210 */ /* 0x000fc80007ffe0ff */
[----:B------:R-:W-:-:S13]  /*1b4f0*/  ISETP.GT.AND P0, PT, R8, R13, PT ;  /* 0x0000000d0800720c */ /* 0x000fda0003f04270 */
[----:B-1----:R-:W-:Y:S05]  /*1b500*/  @!P0 BRA `(.L_x_1971) ;  /* 0xfffffdc000008947 */ /* 0x002fea000383ffff */
.L_x_1967:
[----:B------:R-:W-:-:S05]  /*1b510*/  IADD3 R14, -R0, R8, RZ ;  /* 0x00000008000e7210 */ /* 0x000fca0007ffe1ff */
[----:B------:R-:W-:-:S05]  /*1b520*/  IMAD R0, R4, c[0x0][0x538], R14 ;  /* 0x00014e0004007a24 */ /* 0x000fca00078e020e */
[----:B------:R-:W-:Y:S01]  /*1b530*/  ISETP.GT.AND P0, PT, R0, R13, PT ;  /* 0x0000000d0000720c */ /* 0x000fe20003f04270 */
[----:B------:R-:W-:-:S12]  /*1b540*/  BRA.DIV ~URZ, `(.L_x_1972) ;  /* 0x000022327f007947 */ /* 0x000fd8000b800000 */
[----:B------:R-:W-:-:S04]  /*1b550*/  VOTE.ANY R8, PT, !P0 ;  /* 0x0000000000087806 */ /* 0x000fc800040e0100 */
.L_x_2016:
[----:B------:R-:W2:Y:S02]  /*1b560*/  POPC R0, R8 ;  /* 0x0000000800007309 */ /* 0x000ea40000000000 */
[----:B--2---:R-:W-:Y:S01]  /*1b570*/  IADD3 R219, R0, R219, RZ ;  /* 0x000000db00db7210 */ /* 0x004fe20007ffe0ff */
[----:B------:R-:W-:Y:S05]  /*1b580*/  BRA.DIV ~URZ, `(.L_x_1973) ;  /* 0x000022427f007947 */ /* 0x000fea000b800000 */
[----:B------:R2:W3:Y:S04]  /*1b590*/  SHFL.IDX PT, R15, R6, R0, 0x1f ;  /* 0x00001f00060f7589 */ /* 0x0004e800000e0000 */
[----:B------:R2:W4:Y:S02]  /*1b5a0*/  SHFL.IDX PT, R7, R7, R0, 0x1f ;  /* 0x00001f0007077589 */ /* 0x00052400000e0000 */
.L_x_2017:
[----:B------:R-:W-:Y:S01]  /*1b5b0*/  ISETP.NE.AND P0, PT, R8, RZ, PT ;  /* 0x000000ff0800720c */ /* 0x000fe20003f05270 */
[----:B------:R-:W-:-:S12]  /*1b5c0*/  BSSY B0, `(.L_x_1974) ;  /* 0x0000005000007945 */ /* 0x000fd80003800000 */
[----:B------:R-:W-:Y:S05]  /*1b5d0*/  @!P0 BRA `(.L_x_1975) ;  /* 0x0000003000008947 */ /* 0x000fea0003800000 */
[----:B--2---:R-:W-:Y:S01]  /*1b5e0*/  IADD3 R0, R0, -0x1, RZ ;  /* 0xffffffff00007810 */ /* 0x004fe20007ffe0ff */
[----:B------:R-:W-:Y:S05]  /*1b5f0*/  BRA.DIV ~URZ, `(.L_x_1976) ;  /* 0x000022c27f007947 */ /* 0x000fea000b800000 */
[----:B------:R2:W1:Y:S02]  /*1b600*/  SHFL.IDX PT, R16, R4, R0, 0x1f ;  /* 0x00001f0004107589 */ /* 0x00046400000e0000 */
.L_x_1975:
[----:B------:R-:W-:Y:S05]  /*1b610*/  BSYNC B0 ;  /* 0x0000000000007941 */ /* 0x000fea0003800000 */
.L_x_1974:
[----:B----4-:R-:W-:Y:S01]  /*1b620*/  ISETP.NE.AND P0, PT, R7, 0x1, PT ;  /* 0x000000010700780c */ /* 0x010fe20003f05270 */
[----:B-1----:R-:W-:Y:S01]  /*1b630*/  IMAD R230, R16, c[0x0][0x538], R14 ;  /* 0x00014e0010e67a24 */ /* 0x002fe200078e020e */
[----:B------:R-:W-:Y:S04]  /*1b640*/  BSSY B0, `(.L_x_1977) ;  /* 0x000007e000007945 */ /* 0x000fe80003800000 */
[----:B------:R-:W-:-:S07]  /*1b650*/  IADD3 R8, -R230, R13, RZ ;  /* 0x0000000de6087210 */ /* 0x000fce0007ffe1ff */
[----:B------:R-:W-:Y:S05]  /*1b660*/  @!P0 BRA `(.L_x_1978) ;  /* 0x000003d000008947 */ /* 0x000fea0003800000 */
[----:B--23--:R-:W-:Y:S02]  /*1b670*/  IABS R4, R15 ;  /* 0x0000000f00047213 */ /* 0x00cfe40000000000 */
[----:B------:R-:W-:Y:S02]  /*1b680*/  IABS R5, R7 ;  /* 0x0000000700057213 */ /* 0x000fe40000000000 */
[----:B------:R-:W1:Y:S01]  /*1b690*/  I2F.RP R2, R4 ;  /* 0x0000000400027306 */ /* 0x000e620000209400 */
[----:B------:R-:W-:-:S07]  /*1b6a0*/  IABS R9, R15 ;  /* 0x0000000f00097213 */ /* 0x000fce0000000000 */
[----:B------:R-:W-:Y:S08]  /*1b6b0*/  I2F.RP R12, R5 ;  /* 0x00000005000c7306 */ /* 0x000ff00000209400 */
[----:B-1----:R-:W1:Y:S02]  /*1b6c0*/  MUFU.RCP R2, R2 ;  /* 0x0000000200027308 */ /* 0x002e640000001000 */
[----:B-1----:R-:W-:-:S06]  /*1b6d0*/  IADD3 R2, R2, 0xffffffe, RZ ;  /* 0x0ffffffe02027810 */ /* 0x002fcc0007ffe0ff */
[----:B------:R-:W1:Y:S02]  /*1b6e0*/  F2I.FTZ.U32.TRUNC.NTZ R3, R2 ;  /* 0x0000000200037305 */ /* 0x000e64000021f000 */
[----:B-1----:R-:W-:Y:S02]  /*1b6f0*/  IMAD.MOV R0, RZ, RZ, -R3 ;  /* 0x000000ffff007224 */ /* 0x002fe400078e0a03 */
[----:B------:R-:W-:Y:S02]  /*1b700*/  IMAD.MOV.U32 R2, RZ, RZ, RZ ;  /* 0x000000ffff027224 */ /* 0x000fe400078e00ff */
[----:B------:R-:W-:Y:S01]  /*1b710*/  IMAD.MOV.U32 R6, RZ, RZ, R0 ;  /* 0x000000ffff067224 */ /* 0x000fe200078e0000 */
[----:B------:R-:W-:-:S03]  /*1b720*/  IABS R0, R8 ;  /* 0x0000000800007213 */ /* 0x000fc60000000000 */
[----:B------:R-:W-:-:S04]  /*1b730*/  IMAD R6, R6, R4, RZ ;  /* 0x0000000406067224 */ /* 0x000fc800078e02ff */
[----:B------:R-:W-:-:S04]  /*1b740*/  IMAD.HI.U32 R6, R3, R6, R2 ;  /* 0x0000000603067227 */ /* 0x000fc800078e0002 */
[----:B------:R-:W-:Y:S02]  /*1b750*/  IMAD.MOV.U32 R2, RZ, RZ, R0 ;  /* 0x000000ffff027224 */ /* 0x000fe400078e0000 */
[----:B------:R-:W-:-:S05]  /*1b760*/  IMAD.MOV R0, RZ, RZ, -R9 ;  /* 0x000000ffff007224 */ /* 0x000fca00078e0a09 */
[----:B------:R-:W-:Y:S01]  /*1b770*/  MOV R3, R0 ;  /* 0x0000000000037202 */ /* 0x000fe20000000f00 */
        /* <DEDUP_REMOVED lines=12> */
[----:B------:R-:W-:Y:S01]  /*1b840*/  @P2 IADD3 R0, R0, 0x1, RZ ;  /* 0x0000000100002810 */ /* 0x000fe20007ffe0ff */
[----:B-1----:R-:W-:-:S05]  /*1b850*/  IMAD.MOV R2, RZ, RZ, -R3 ;  /* 0x000000ffff027224 */ /* 0x002fca00078e0a03 */
[----:B------:R-:W-:Y:S01]  /*1b860*/  @!P1 IMAD.MOV R0, RZ, RZ, -R0 ;  /* 0x000000ffff009224 */ /* 0x000fe200078e0a00 */
[----:B------:R-:W-:Y:S02]  /*1b870*/  MOV R4, R2 ;  /* 0x0000000200047202 */ /* 0x000fe40000000f00 */
[----:B------:R-:W-:Y:S02]  /*1b880*/  IABS R2, R7 ;  /* 0x0000000700027213 */ /* 0x000fe40000000000 */
[----:B------:R-:W-:Y:S01]  /*1b890*/  @!P0 LOP3.LUT R0, RZ, R15, RZ, 0x33, !PT ;  /* 0x0000000fff008212 */ /* 0x000fe200078e33ff */
[----:B------:R-:W-:Y:S02]  /*1b8a0*/  IMAD R4, R4, R5, RZ ;  /* 0x0000000504047224 */ /* 0x000fe400078e02ff */
[----:B------:R-:W-:Y:S01]  /*1b8b0*/  IMAD.MOV R6, RZ, RZ, -R2 ;  /* 0x000000ffff067224 */ /* 0x000fe200078e0a02 */
[----:B------:R-:W-:Y:S01]  /*1b8c0*/  IABS R9, R0 ;  /* 0x0000000000097213 */ /* 0x000fe20000000000 */
        /* <DEDUP_REMOVED lines=23> */
.L_x_1978:
[----:B--2---:R-:W-:-:S04]  /*1ba40*/  IMAD.MOV.U32 R4, RZ, RZ, 0x4 ;  /* 0x00000004ff047424 */ /* 0x004fc800078e00ff */
[----:B------:R-:W-:-:S06]  /*1ba50*/  IMAD.WIDE R4, R219, R4, c[0x0][0x590] ;  /* 0x00016400db047625 */ /* 0x000fcc00078e0204 */
[----:B------:R-:W2:Y:S01]  /*1ba60*/  LDG.E R4, [R4.64] ;  /* 0x0000000e04047981 */ /* 0x000ea2000c1e1900 */
[----:B------:R-:W-:Y:S01]  /*1ba70*/  IABS R6, R8 ;  /* 0x0000000800067213 */ /* 0x000fe20000000000 */
[----:B--23--:R-:W-:-:S05]  /*1ba80*/  IMAD R7, R4, R15, RZ ;  /* 0x0000000f04077224 */ /* 0x00cfca00078e02ff */
[-C--:B------:R-:W-:Y:S02]  /*1ba90*/  IABS R5, R7.reuse ;  /* 0x0000000700057213 */ /* 0x080fe40000000000 */
[----:B------:R-:W-:Y:S02]  /*1baa0*/  IABS R9, R7 ;  /* 0x0000000700097213 */ /* 0x000fe40000000000 */
[----:B------:R-:W1:Y:S08]  /*1bab0*/  I2F.RP R2, R5 ;  /* 0x0000000500027306 */ /* 0x000e700000209400 */
[----:B-1----:R-:W1:Y:S02]  /*1bac0*/  MUFU.RCP R2, R2 ;  /* 0x0000000200027308 */ /* 0x002e640000001000 */
[----:B-1----:R-:W-:-:S06]  /*1bad0*/  IADD3 R2, R2, 0xffffffe, RZ ;  /* 0x0ffffffe02027810 */ /* 0x002fcc0007ffe0ff */
[----:B------:R-:W1:Y:S02]  /*1bae0*/  F2I.FTZ.U32.TRUNC.NTZ R3, R2 ;  /* 0x0000000200037305 */ /* 0x000e64000021f000 */
[----:B-1----:R-:W-:Y:S02]  /*1baf0*/  IMAD.MOV R0, RZ, RZ, -R3 ;  /* 0x000000ffff007224 */ /* 0x002fe400078e0a03 */
[----:B------:R-:W-:Y:S02]  /*1bb00*/  IMAD.MOV.U32 R2, RZ, RZ, RZ ;  /* 0x000000ffff027224 */ /* 0x000fe400078e00ff */
[----:B------:R-:W-:-:S04]  /*1bb10*/  IMAD R0, R0, R5, RZ ;  /* 0x0000000500007224 */ /* 0x000fc800078e02ff */
        /* <DEDUP_REMOVED lines=11> */
[----:B------:R-:W-:-:S05]  /*1bbd0*/  @P2 IADD3 R0, R0, 0x1, RZ ;  /* 0x0000000100002810 */ /* 0x000fca0007ffe0ff */
[----:B------:R-:W-:-:S04]  /*1bbe0*/  IMAD.MOV.U32 R2, RZ, RZ, R0 ;  /* 0x000000ffff027224 */ /* 0x000fc800078e0000 */
[----:B------:R-:W-:Y:S01]  /*1bbf0*/  @!P1 IMAD.MOV R2, RZ, RZ, -R2 ;  /* 0x000000ffff029224 */ /* 0x000fe200078e0a02 */
[----:B------:R-:W-:-:S04]  /*1bc00*/  @!P0 LOP3.LUT R2, RZ, R7, RZ, 0x33, !PT ;  /* 0x00000007ff028212 */ /* 0x000fc800078e33ff */
[----:B------:R-:W-:Y:S01]  /*1bc10*/  IADD3 R6, -R2, RZ, RZ ;  /* 0x000000ff02067210 */ /* 0x000fe20007ffe1ff */
[----:B------:R-:W-:-:S04]  /*1bc20*/  IMAD R9, R4, R2, RZ ;  /* 0x0000000204097224 */ /* 0x000fc800078e02ff */
[----:B------:R-:W-:Y:S01]  /*1bc30*/  IMAD R6, R7, R6, R8 ;  /* 0x0000000607067224 */ /* 0x000fe200078e0208 */
[----:B------:R-:W-:-:S04]  /*1bc40*/  IADD3 R0, -R9, c[0x0][0x538], RZ ;  /* 0x00014e0009007a10 */ /* 0x000fc80007ffe1ff */
[----:B------:R-:W-:Y:S02]  /*1bc50*/  IMNMX R0, R4, R0, PT ;  /* 0x0000000004007217 */ /* 0x000fe40003800200 */
[----:B------:R-:W-:Y:S02]  /*1bc60*/  IABS R7, R6 ;  /* 0x0000000600077213 */ /* 0x000fe40000000000 */
        /* <DEDUP_REMOVED lines=27> */
.L_x_1979:
[----:B------:R-:W-:Y:S05]  /*1be20*/  BSYNC B0 ;  /* 0x0000000000007941 */ /* 0x000fea0003800000 */
.L_x_1977:
[----:B------:R-:W-:-:S04]  /*1be30*/  LOP3.LUT R2, RZ, R2, RZ, 0x33, !PT ;  /* 0x00000002ff027212 */ /* 0x000fc800078e33ff */
[----:B------:R-:W-:-:S05]  /*1be40*/  IADD3 R0, R2, R15, RZ ;  /* 0x0000000f02007210 */ /* 0x000fca0007ffe0ff */
[----:B------:R1:W-:Y:S01]  /*1be50*/  STL [R1+0x80], R0 ;  /* 0x0000800001007387 */ /* 0x0003e20000100800 */
[----:B------:R-:W-:Y:S05]  /*1be60*/  BRA `(.L_x_1980) ;  /* 0x0000004000007947 */ /* 0x000fea0003800000 */
.L_x_1968:
[----:B------:R2:W-:Y:S01]  /*1be70*/  STL [R1+0x80], RZ ;  /* 0x000080ff01007387 */ /* 0x0005e20000100800 */
[----:B------:R-:W-:Y:S02]  /*1be80*/  MOV R230, R13 ;  /* 0x0000000d00e67202 */ /* 0x000fe40000000f00 */
[----:B------:R-:W-:Y:S02]  /*1be90*/  MOV R218, RZ ;  /* 0x000000ff00da7202 */ /* 0x000fe40000000f00 */
[----:B------:R-:W-:Y:S02]  /*1bea0*/  MOV R219, c[0x0][0x53c] ;  /* 0x00014f0000db7a02 */ /* 0x000fe40000000f00 */
.L_x_1980:
[----:B------:R-:W-:Y:S05]  /*1beb0*/  BSYNC B1 ;  /* 0x0000000000017941 */ /* 0x000fea0003800000 */
.L_x_1966:
[----:B-1----:R-:W3:Y:S01]  /*1bec0*/  LDL R0, [R1+0x80] ;  /* 0x0000800001007983 */ /* 0x002ee20000100800 */
[----:B------:R-:W-:Y:S03]  /*1bed0*/  WARPSYNC 0xffffffff ;  /* 0xffffffff00007948 */ /* 0x000fe60003800000 */
[----:B------:R-:W-:Y:S01]  /*1bee0*/  BAR.SYNC.DEFER_BLOCKING 0x4, 0x100 ;  /* 0x0104000000007b1d */ /* 0x000fe20000010000 */
[----:B------:R-:W-:Y:S01]  /*1bef0*/  ISETP.NE.AND P0, PT, R17, RZ, PT ;  /* 0x000000ff1100720c */ /* 0x000fe20003f05270 */
[----:B------:R-:W-:Y:S01]  /*1bf00*/  IMAD.MOV.U32 R6, RZ, RZ, R218 ;  /* 0x000000ffff067224 */ /* 0x000fe200078e00da */
[----:B------:R-:W-:-:S11]  /*1bf10*/  MOV R7, R219 ;  /* 0x000000db00077202 */ /* 0x000fd60000000f00 */
[----:B------:R-:W-:-:S04]  /*1bf20*/  @!P0 IMAD.MOV.U32 R216, RZ, RZ, R230 ;  /* 0x000000ffffd88224 */ /* 0x000fc800078e00e6 */
[----:B------:R-:W-:Y:S01]  /*1bf30*/  IMAD.MOV.U32 R4, RZ, RZ, R216 ;  /* 0x000000ffff047224 */ /* 0x000fe200078e00d8 */
[----:B---3--:R-:W-:-:S05]  /*1bf40*/  MOV R5, R0 ;  /* 0x0000000000057202 */ /* 0x008fca0000000f00 */
[----:B------:R1:W-:Y:S04]  /*1bf50*/  @!P0 STS.128 [0x24100], R4 ;  /* 0x02410004ff008388 */ /* 0x0003e80000000c00 */
[----:B------:R-:W-:Y:S06]  /*1bf60*/  BAR.ARV 0x5, 0x100 ;  /* 0x0144000000007b1d */ /* 0x000fec0000002000 */
.L_x_1961:
[----:B------:R-:W-:-:S13]  /*1bf70*/  ISETP.GE.AND P0, PT, R219, c[0x0][0x53c], PT ;  /* 0x00014f00db007a0c */ /* 0x000fda0003f06270 */
[----:B-123--:R-:W-:Y:S01]  /*1bf80*/  @P0 CALL.REL.NOINC `(.L_x_1981) ;  /* 0x0000001000000944 */ /* 0x00efe20003c00000 */
[----:B------:R-:W-:Y:S05]  /*1bf90*/  BRA `(.L_x_1982) ;  /* 0xfffe5af000007947 */ /* 0x000fea000383ffff */
.L_x_1981:
[----:B------:R-:W-:Y:S05]  /*1bfa0*/  EXIT ;  /* 0x000000000000794d */ /* 0x000fea0003800000 */
.L_x_1801:
[----:B------:R-:W-:Y:S01]  /*1bfb0*/  IMAD.MOV.U32 R0, RZ, RZ, R5 ;  /* 0x000000ffff007224 */ /* 0x000fe200078e0005 */
[----:B------:R-:W-:Y:S02]  /*1bfc0*/  MOV R2, 0x1 ;  /* 0x0000000100027802 */ /* 0x000fe40000000f00 */
[----:B------:R-:W-:Y:S02]  /*1bfd0*/  MOV R3, 0x1bff0 ;  /* 0x0001bff000037802 */ /* 0x000fe40000000f00 */
[----:B------:R-:W-:Y:S05]  /*1bfe0*/  CALL.REL.NOINC `($__internal_40_$__cuda_sm70_shflsync_up_p) ;  /* 0x00009c0000007944 */ /* 0x000fea0003c00000 */
[----:B------:R-:W-:Y:S01]  /*1bff0*/  MOV R0, R4 ;  /* 0x0000000400007202 */ /* 0x000fe20000000f00 */
[----:B------:R-:W-:Y:S05]  /*1c000*/  BRA `(.L_x_1983) ;  /* 0xfffe44d000007947 */ /* 0x000fea000383ffff */
.L_x_1802:
[----:B------:R-:W-:Y:S01]  /*1c010*/  IMAD.MOV.U32 R0, RZ, RZ, R5 ;  /* 0x000000ffff007224 */ /* 0x000fe200078e0005 */
[----:B------:R-:W-:Y:S02]  /*1c020*/  MOV R2, 0x2 ;  /* 0x0000000200027802 */ /* 0x000fe40000000f00 */
[----:B------:R-:W-:Y:S02]  /*1c030*/  MOV R3, 0x1c050 ;  /* 0x0001c05000037802 */ /* 0x000fe40000000f00 */
[----:B------:R-:W-:Y:S05]  /*1c040*/  CALL.REL.NOINC `($__internal_40_$__cuda_sm70_shflsync_up_p) ;  /* 0x00009ba000007944 */ /* 0x000fea0003c00000 */
[----:B------:R-:W-:Y:S01]  /*1c050*/  SEL R4, R4, RZ, P4 ;  /* 0x000000ff04047207 */ /* 0x000fe20002000000 */
[----:B------:R-:W-:Y:S01]  /*1c060*/  IMAD.MOV.U32 R2, RZ, RZ, 0x4 ;  /* 0x00000004ff027424 */ /* 0x000fe200078e00ff */
[----:B------:R-:W-:-:S03]  /*1c070*/  MOV R3, 0x1c0a0 ;  /* 0x0001c0a000037802 */ /* 0x000fc60000000f00 */
[----:B------:R-:W-:Y:S02]  /*1c080*/  IMAD.IADD R0, R5, 0x1, R4 ;  /* 0x0000000105007824 */ /* 0x000fe400078e0204 */
        /* <DEDUP_REMOVED lines=13> */
[----:B------:R-:W-:Y:S02]  /*1c160*/  MOV R5, 0x1f ;  /* 0x0000001f00057802 */ /* 0x000fe40000000f00 */
[----:B------:R-:W-:Y:S01]  /*1c170*/  MOV R104, 0xffffffff ;  /* 0xffffffff00687802 */ /* 0x000fe20000000f00 */
[----:B------:R-:W-:Y:S01]  /*1c180*/  IMAD.IADD R4, R0, 0x1, R4 ;  /* 0x0000000100047824 */ /* 0x000fe200078e0204 */
[----:B------:R-:W-:-:S03]  /*1c190*/  MOV R2, 0x1c1c0 ;  /* 0x0001c1c000027802 */ /* 0x000fc60000000f00 */
[----:B------:R-:W-:Y:S02]  /*1c1a0*/  IMAD.MOV.U32 R9, RZ, RZ, R4 ;  /* 0x000000ffff097224 */ /* 0x000fe400078e0004 */
[----:B------:R-:W-:Y:S05]  /*1c1b0*/  CALL.REL.NOINC `($__internal_39_$__cuda_sm70_shflsync_idx_p) ;  /* 0x000099f000007944 */ /* 0x000fea0003c00000 */
[----:B------:R-:W-:Y:S01]  /*1c1c0*/  MOV R0, R12 ;  /* 0x0000000c00007202 */ /* 0x000fe20000000f00 */
[----:B------:R-:W-:Y:S05]  /*1c1d0*/  BRA `(.L_x_1984) ;  /* 0xfffe440000007947 */ /* 0x000fea000383ffff */
.L_x_1804:
[----:B------:R-:W-:Y:S02]  /*1c1e0*/  SEL R0, RZ, 0x1, P0 ;  /* 0x00000001ff007807 */ /* 0x000fe40000000000 */
[----:B------:R-:W-:Y:S02]  /*1c1f0*/  MOV R2, 0x1c210 ;  /* 0x0001c21000027802 */ /* 0x000fe40000000f00 */
[----:B------:R-:W-:Y:S05]  /*1c200*/  CALL.REL.NOINC `($__internal_41_$__cuda_sm70_votesync_ballot) ;  /* 0x00009a5000007944 */ /* 0x000fea0003c00000 */
[----:B------:R-:W-:Y:S01]  /*1c210*/  MOV R6, R0 ;  /* 0x0000000000067202 */ /* 0x000fe20000000f00 */
[----:B------:R-:W-:Y:S05]  /*1c220*/  BRA `(.L_x_1985) ;  /* 0xfffe444000007947 */ /* 0x000fea000383ffff */
.L_x_1805:
[----:B------:R-:W-:Y:S01]  /*1c230*/  IMAD.MOV.U32 R9, RZ, RZ, R10 ;  /* 0x000000ffff097224 */ /* 0x000fe200078e000a */
[----:B------:R-:W-:Y:S01]  /*1c240*/  MOV R3, 0x1f ;  /* 0x0000001f00037802 */ /* 0x000fe20000000f00 */
[----:B------:R-:W-:Y:S01]  /*1c250*/  IMAD.MOV.U32 R104, RZ, RZ, -0x1 ;  /* 0xffffffffff687424 */ /* 0x000fe200078e00ff */
[----:B------:R-:W-:Y:S02]  /*1c260*/  MOV R2, 0x1c280 ;  /* 0x0001c28000027802 */ /* 0x000fe40000000f00 */
[----:B------:R-:W-:Y:S05]  /*1c270*/  CALL.REL.NOINC `($__internal_39_$__cuda_sm70_shflsync_idx_p) ;  /* 0x0000993000007944 */ /* 0x000fea0003c00000 */
[----:B------:R-:W-:Y:S01]  /*1c280*/  IMAD.MOV.U32 R13, RZ, RZ, R12 ;  /* 0x000000ffff0d7224 */ /* 0x000fe200078e000c */
[----:B------:R-:W-:Y:S01]  /*1c290*/  MOV R9, R8 ;  /* 0x0000000800097202 */ /* 0x000fe20000000f00 */
[----:B------:R-:W-:Y:S01]  /*1c2a0*/  IMAD.MOV.U32 R0, RZ, RZ, RZ ;  /* 0x000000ffff007224 */ /* 0x000fe200078e00ff */
[----:B------:R-:W-:Y:S01]  /*1c2b0*/  MOV R3, 0x1f ;  /* 0x0000001f00037802 */ /* 0x000fe20000000f00 */
[----:B------:R-:W-:Y:S01]  /*1c2c0*/  IMAD.MOV.U32 R104, RZ, RZ, -0x1 ;  /* 0xffffffffff687424 */ /* 0x000fe200078e00ff */
[----:B------:R-:W-:-:S02]  /*1c2d0*/  MOV R2, 0x1c2f0 ;  /* 0x0001c2f000027802 */ /* 0x000fc40000000f00 */
[----:B------:R-:W-:Y:S05]  /*1c2e0*/  CALL.REL.NOINC `($__internal_39_$__cuda_sm70_shflsync_idx_p) ;  /* 0x000098c000007944 */ /* 0x000fea0003c00000 */
[----:B------:R-:W-:Y:S01]  /*1c2f0*/  MOV R10, R12 ;  /* 0x0000000c000a7202 */ /* 0x000fe20000000f00 */
[----:B------:R-:W-:Y:S05]  /*1c300*/  BRA `(.L_x_1986) ;  /* 0xfffe43c000007947 */ /* 0x000fea000383ffff */
.L_x_1808:
[----:B------:R-:W-:Y:S01]  /*1c310*/  IMAD.MOV.U32 R9, RZ, RZ, R4 ;  /* 0x000000ffff097224 */ /* 0x000fe200078e0004 */
[----:B------:R-:W-:Y:S01]  /*1c320*/  MOV R3, 0x1f ;  /* 0x0000001f00037802 */ /* 0x000fe20000000f00 */
[----:B------:R-:W-:Y:S01]  /*1c330*/  IMAD.MOV.U32 R104, RZ, RZ, -0x1 ;  /* 0xffffffffff687424 */ /* 0x000fe200078e00ff */
[----:B------:R-:W-:-:S02]  /*1c340*/  MOV R2, 0x1c360 ;  /* 0x0001c36000027802 */ /* 0x000fc40000000f00 */
[----:B--23--:R-:W-:Y:S05]  /*1c350*/  CALL.REL.NOINC `($__internal_39_$__cuda_sm70_shflsync_idx_p) ;  /* 0x0000985000007944 */ /* 0x00cfea0003c00000 */
[----:B------:R-:W-:Y:S01]  /*1c360*/  MOV R0, R12 ;  /* 0x0000000c00007202 */ /* 0x000fe20000000f00 */
[----:B------:R-:W-:Y:S05]  /*1c370*/  BRA `(.L_x_1807) ;  /* 0xfffe43b000007947 */ /* 0x000fea000383ffff */
.L_x_1863:
[----:B------:R-:W-:Y:S01]  /*1c380*/  IMAD.MOV.U32 R9, RZ, RZ, R13 ;  /* 0x000000ffff097224 */ /* 0x000fe200078e000d */
[----:B------:R-:W-:Y:S01]  /*1c390*/  MOV R3, 0x181f ;  /* 0x0000181f00037802 */ /* 0x000fe20000000f00 */
[----:B------:R-:W-:Y:S01]  /*1c3a0*/  IMAD.MOV.U32 R5, RZ, RZ, RZ ;  /* 0x000000ffff057224 */ /* 0x000fe200078e00ff */
[----:B------:R-:W-:-:S02]  /*1c3b0*/  MOV R104, 0xffffffff ;  /* 0xffffffff00687802 */ /* 0x000fc40000000f00 */
[----:B------:R-:W-:Y:S02]  /*1c3c0*/  MOV R2, 0x1c3e0 ;  /* 0x0001c3e000027802 */ /* 0x000fe40000000f00 */
[----:B------:R-:W-:Y:S05]  /*1c3d0*/  CALL.REL.NOINC `($__internal_39_$__cuda_sm70_shflsync_idx_p) ;  /* 0x000097d000007944 */ /* 0x000fea0003c00000 */
[----:B------:R-:W-:Y:S01]  /*1c3e0*/  MOV R8, R12 ;  /* 0x0000000c00087202 */ /* 0x000fe20000000f00 */
[----:B------:R-:W-:Y:S05]  /*1c3f0*/  BRA `(.L_x_1987) ;  /* 0xfffec73000007947 */ /* 0x000fea000383ffff */
.L_x_1864:
[----:B------:R-:W-:Y:S01]  /*1c400*/  IMAD.MOV.U32 R9, RZ, RZ, R17 ;  /* 0x000000ffff097224 */ /* 0x000fe200078e0011 */
[----:B------:R-:W-:Y:S01]  /*1c410*/  MOV R3, 0x181f ;  /* 0x0000181f00037802 */ /* 0x000fe20000000f00 */
[----:B------:R-:W-:Y:S01]  /*1c420*/  IMAD.MOV.U32 R5, RZ, RZ, RZ ;  /* 0x000000ffff057224 */ /* 0x000fe200078e00ff */
[----:B------:R-:W-:Y:S02]  /*1c430*/  MOV R104, 0xffffffff ;  /* 0xffffffff00687802 */ /* 0x000fe40000000f00 */
[----:B------:R-:W-:Y:S02]  /*1c440*/  MOV R2, 0x1c460 ;  /* 0x0001c46000027802 */ /* 0x000fe40000000f00 */
[----:B-12---:R-:W-:Y:S05]  /*1c450*/  CALL.REL.NOINC `($__internal_39_$__cuda_sm70_shflsync_idx_p) ;  /* 0x0000975000007944 */ /* 0x006fea0003c00000 */
[----:B------:R-:W-:Y:S01]  /*1c460*/  MOV R0, R12 ;  /* 0x0000000c00007202 */ /* 0x000fe20000000f00 */
[----:B------:R-:W-:Y:S05]  /*1c470*/  BRA `(.L_x_1988) ;  /* 0xfffec6d000007947 */ /* 0x000fea000383ffff */
.L_x_1867:
[----:B------:R-:W-:Y:S01]  /*1c480*/  IMAD.MOV.U32 R9, RZ, RZ, R13 ;  /* 0x000000ffff097224 */ /* 0x000fe200078e000d */
[----:B--2---:R-:W-:Y:S01]  /*1c490*/  MOV R3, 0x181f ;  /* 0x0000181f00037802 */ /* 0x004fe20000000f00 */
[----:B------:R-:W-:Y:S01]  /*1c4a0*/  IMAD.MOV.U32 R5, RZ, RZ, 0x1 ;  /* 0x00000001ff057424 */ /* 0x000fe200078e00ff */
[----:B------:R-:W-:-:S02]  /*1c4b0*/  MOV R104, 0xffffffff ;  /* 0xffffffff00687802 */ /* 0x000fc40000000f00 */
[----:B------:R-:W-:Y:S02]  /*1c4c0*/  MOV R2, 0x1c4e0 ;  /* 0x0001c4e000027802 */ /* 0x000fe40000000f00 */
[----:B-1-34-:R-:W-:Y:S05]  /*1c4d0*/  CALL.REL.NOINC `($__internal_39_$__cuda_sm70_shflsync_idx_p) ;  /* 0x000096d000007944 */ /* 0x01afea0003c00000 */
[----:B------:R-:W-:Y:S01]  /*1c4e0*/  IMAD.MOV.U32 R8, RZ, RZ, R12 ;  /* 0x000000ffff087224 */ /* 0x000fe200078e000c */
[----:B------:R-:W-:Y:S01]  /*1c4f0*/  MOV R9, R17 ;  /* 0x0000001100097202 */ /* 0x000fe20000000f00 */
[----:B------:R-:W-:Y:S01]  /*1c500*/  IMAD.MOV.U32 R5, RZ, RZ, 0x1 ;  /* 0x00000001ff057424 */ /* 0x000fe200078e00ff */
[----:B------:R-:W-:Y:S01]  /*1c510*/  MOV R3, 0x181f ;  /* 0x0000181f00037802 */ /* 0x000fe20000000f00 */
[----:B------:R-:W-:Y:S01]  /*1c520*/  IMAD.MOV.U32 R104, RZ, RZ, -0x1 ;  /* 0xffffffffff687424 */ /* 0x000fe200078e00ff */
[----:B------:R-:W-:Y:S02]  /*1c530*/  MOV R2, 0x1c550 ;  /* 0x0001c55000027802 */ /* 0x000fe40000000f00 */
[----:B------:R-:W-:Y:S05]  /*1c540*/  CALL.REL.NOINC `($__internal_39_$__cuda_sm70_shflsync_idx_p) ;  /* 0x0000966000007944 */ /* 0x000fea0003c00000 */
[----:B------:R-:W-:Y:S01]  /*1c550*/  MOV R0, R12 ;  /* 0x0000000c00007202 */ /* 0x000fe20000000f00 */
[----:B------:R-:W-:Y:S05]  /*1c560*/  BRA `(.L_x_1989) ;  /* 0xfffec72000007947 */ /* 0x000fea000383ffff */
.L_x_1870:
[----:B------:R-:W-:Y:S01]  /*1c570*/  IMAD.MOV.U32 R9, RZ, RZ, R13 ;  /* 0x000000ffff097224 */ /* 0x000fe200078e000d */
[----:B-1----:R-:W-:Y:S01]  /*1c580*/  MOV R3, 0x181f ;  /* 0x0000181f00037802 */ /* 0x002fe20000000f00 */
[----:B------:R-:W-:Y:S01]  /*1c590*/  IMAD.MOV.U32 R5, RZ, RZ, 0x2 ;  /* 0x00000002ff057424 */ /* 0x000fe200078e00ff */
[----:B------:R-:W-:Y:S02]  /*1c5a0*/  MOV R104, 0xffffffff ;  /* 0xffffffff00687802 */ /* 0x000fe40000000f00 */
[----:B------:R-:W-:-:S02]  /*1c5b0*/  MOV R2, 0x1c5d0 ;  /* 0x0001c5d000027802 */ /* 0x000fc40000000f00 */
[----:B--234-:R-:W-:Y:S05]  /*1c5c0*/  CALL.REL.NOINC `($__internal_39_$__cuda_sm70_shflsync_idx_p) ;  /* 0x000095e000007944 */ /* 0x01cfea0003c00000 */
[----:B------:R-:W-:Y:S01]  /*1c5d0*/  MOV R8, R12 ;  /* 0x0000000c00087202 */ /* 0x000fe20000000f00 */
[----:B------:R-:W-:Y:S05]  /*1c5e0*/  BRA `(.L_x_1990) ;  /* 0xfffec7d000007947 */ /* 0x000fea000383ffff */
.L_x_1871:
[----:B------:R-:W-:Y:S01]  /*1c5f0*/  IMAD.MOV.U32 R9, RZ, RZ, R17 ;  /* 0x000000ffff097224 */ /* 0x000fe200078e0011 */
[----:B------:R-:W-:Y:S01]  /*1c600*/  MOV R3, 0x181f ;  /* 0x0000181f00037802 */ /* 0x000fe20000000f00 */
[----:B------:R-:W-:Y:S01]  /*1c610*/  IMAD.MOV.U32 R5, RZ, RZ, 0x2 ;  /* 0x00000002ff057424 */ /* 0x000fe200078e00ff */
[----:B------:R-:W-:-:S02]  /*1c620*/  MOV R104, 0xffffffff ;  /* 0xffffffff00687802 */ /* 0x000fc40000000f00 */
[----:B------:R-:W-:Y:S02]  /*1c630*/  MOV R2, 0x1c650 ;  /* 0x0001c65000027802 */ /* 0x000fe40000000f00 */
[----:B-1234-:R-:W-:Y:S05]  /*1c640*/  CALL.REL.NOINC `($__internal_39_$__cuda_sm70_shflsync_idx_p) ;  /* 0x0000956000007944 */ /* 0x01efea0003c00000 */
[----:B------:R-:W-:Y:S01]  /*1c650*/  MOV R0, R12 ;  /* 0x0000000c00007202 */ /* 0x000fe20000000f00 */
[----:B------:R-:W-:Y:S05]  /*1c660*/  BRA `(.L_x_1991) ;  /* 0xfffec77000007947 */ /* 0x000fea000383ffff */
.L_x_1874:
[----:B------:R-:W-:Y:S01]  /*1c670*/  IMAD.MOV.U32 R9, RZ, RZ, R13 ;  /* 0x000000ffff097224 */ /* 0x000fe200078e000d */
[----:B-1----:R-:W-:Y:S01]  /*1c680*/  MOV R3, 0x181f ;  /* 0x0000181f00037802 */ /* 0x002fe20000000f00 */
[----:B------:R-:W-:Y:S01]  /*1c690*/  IMAD.MOV.U32 R5, RZ, RZ, 0x3 ;  /* 0x00000003ff057424 */ /* 0x000fe200078e00ff */
[----:B------:R-:W-:Y:S02]  /*1c6a0*/  MOV R104, 0xffffffff ;  /* 0xffffffff00687802 */ /* 0x000fe40000000f00 */
[----:B------:R-:W-:Y:S02]  /*1c6b0*/  MOV R2, 0x1c6d0 ;  /* 0x0001c6d000027802 */ /* 0x000fe40000000f00 */
[----:B--234-:R-:W-:Y:S05]  /*1c6c0*/  CALL.REL.NOINC `($__internal_39_$__cuda_sm70_shflsync_idx_p) ;  /* 0x000094e000007944 */ /* 0x01cfea0003c00000 */
[----:B------:R-:W-:Y:S01]  /*1c6d0*/  IMAD.MOV.U32 R13, RZ, RZ, R12 ;  /* 0x000000ffff0d7224 */ /* 0x000fe200078e000c */
[----:B------:R-:W-:Y:S01]  /*1c6e0*/  MOV R9, R17 ;  /* 0x0000001100097202 */ /* 0x000fe20000000f00 */
[----:B------:R-:W-:Y:S01]  /*1c6f0*/  IMAD.MOV.U32 R5, RZ, RZ, 0x3 ;  /* 0x00000003ff057424 */ /* 0x000fe200078e00ff */
[----:B------:R-:W-:Y:S01]  /*1c700*/  MOV R3, 0x181f ;  /* 0x0000181f00037802 */ /* 0x000fe20000000f00 */
[----:B------:R-:W-:Y:S01]  /*1c710*/  IMAD.MOV.U32 R104, RZ, RZ, -0x1 ;  /* 0xffffffffff687424 */ /* 0x000fe200078e00ff */
[----:B------:R-:W-:-:S02]  /*1c720*/  MOV R2, 0x1c740 ;  /* 0x0001c74000027802 */ /* 0x000fc40000000f00 */
[----:B------:R-:W-:Y:S05]  /*1c730*/  CALL.REL.NOINC `($__internal_39_$__cuda_sm70_shflsync_idx_p) ;  /* 0x0000947000007944 */ /* 0x000fea0003c00000 */
[----:B------:R-:W-:Y:S01]  /*1c740*/  MOV R0, R12 ;  /* 0x0000000c00007202 */ /* 0x000fe20000000f00 */
[----:B------:R-:W-:Y:S05]  /*1c750*/  BRA `(.L_x_1992) ;  /* 0xfffec7c000007947 */ /* 0x000fea000383ffff */
.L_x_1920:
[----:B------:R-:W-:Y:S01]  /*1c760*/  IMAD.MOV.U32 R2, RZ, RZ, R189 ;  /* 0x000000ffff027224 */ /* 0x000fe200078e00bd */
[----:B------:R-:W-:-:S02]  /*1c770*/  MOV R4, 0x2 ;  /* 0x0000000200047802 */ /* 0x000fc40000000f00 */
[----:B------:R-:W-:Y:S02]  /*1c780*/  MOV R3, 0x1c7a0 ;  /* 0x0001c7a000037802 */ /* 0x000fe40000000f00 */
[----:B------:R-:W-:Y:S05]  /*1c790*/  CALL.REL.NOINC `($__internal_38_$__cuda_sm70_shflsync_bfly_p) ;  /* 0x000093c000007944 */ /* 0x000fea0003c00000 */
[----:B------:R-:W-:Y:S01]  /*1c7a0*/  MOV R0, R4 ;  /* 0x0000000400007202 */ /* 0x000fe20000000f00 */
[----:B------:R-:W-:Y:S05]  /*1c7b0*/  BRA `(.L_x_1993) ;  /* 0xffffa9e000007947 */ /* 0x000fea000383ffff */
.L_x_1921:
[----:B------:R-:W-:Y:S01]  /*1c7c0*/  IMAD.MOV.U32 R2, RZ, RZ, R0 ;  /* 0x000000ffff027224 */ /* 0x000fe200078e0000 */
[----:B------:R-:W-:Y:S02]  /*1c7d0*/  MOV R4, 0x1 ;  /* 0x0000000100047802 */ /* 0x000fe40000000f00 */
[----:B------:R-:W-:Y:S02]  /*1c7e0*/  MOV R3, 0x1c800 ;  /* 0x0001c80000037802 */ /* 0x000fe40000000f00 */
[----:B-1----:R-:W-:Y:S05]  /*1c7f0*/  CALL.REL.NOINC `($__internal_38_$__cuda_sm70_shflsync_bfly_p) ;  /* 0x0000936000007944 */ /* 0x002fea0003c00000 */
[----:B------:R-:W-:Y:S01]  /*1c800*/  FADD.FTZ R0, R0, R4 ;  /* 0x0000000400007221 */ /* 0x000fe20000010000 */
[----:B------:R-:W-:Y:S02]  /*1c810*/  MOV R2, R198 ;  /* 0x000000c600027202 */ /* 0x000fe40000000f00 */
[----:B------:R-:W-:Y:S02]  /*1c820*/  MOV R4, 0x2 ;  /* 0x0000000200047802 */ /* 0x000fe40000000f00 */
[----:B------:R-:W-:Y:S02]  /*1c830*/  MOV R3, 0x1c850 ;  /* 0x0001c85000037802 */ /* 0x000fe40000000f00 */
[----:B------:R-:W-:Y:S05]  /*1c840*/  CALL.REL.NOINC `($__internal_38_$__cuda_sm70_shflsync_bfly_p) ;  /* 0x0000931000007944 */ /* 0x000fea0003c00000 */
[----:B------:R-:W-:Y:S01]  /*1c850*/  FADD.FTZ R198, R198, R4 ;  /* 0x00000004c6c67221 */ /* 0x000fe20000010000 */
[----:B------:R-:W-:-:S02]  /*1c860*/  MOV R4, 0x1 ;  /* 0x0000000100047802 */ /* 0x000fc40000000f00 */
[----:B------:R-:W-:Y:S02]  /*1c870*/  MOV R3, 0x1c8a0 ;  /* 0x0001c8a000037802 */ /* 0x000fe40000000f00 */
[----:B------:R-:W-:Y:S02]  /*1c880*/  MOV R2, R198 ;  /* 0x000000c600027202 */ /* 0x000fe40000000f00 */
[----:B------:R-:W-:Y:S05]  /*1c890*/  CALL.REL.NOINC `($__internal_38_$__cuda_sm70_shflsync_bfly_p) ;  /* 0x000092c000007944 */ /* 0x000fea0003c00000 */
[----:B------:R-:W-:Y:S01]  /*1c8a0*/  MOV R3, R4 ;  /* 0x0000000400037202 */ /* 0x000fe20000000f00 */
[----:B------:R-:W-:Y:S05]  /*1c8b0*/  BRA `(.L_x_1994) ;  /* 0xffffa95000007947 */ /* 0x000fea000383ffff */
.L_x_1928:
[----:B--234-:R-:W-:Y:S01]  /*1c8c0*/  IMAD.MOV.U32 R9, RZ, RZ, R13 ;  /* 0x000000ffff097224 */ /* 0x01cfe200078e000d */
[----:B------:R-:W-:Y:S01]  /*1c8d0*/  MOV R3, 0x181f ;  /* 0x0000181f00037802 */ /* 0x000fe20000000f00 */
[----:B------:R-:W-:Y:S01]  /*1c8e0*/  IMAD.MOV.U32 R5, RZ, RZ, RZ ;  /* 0x000000ffff057224 */ /* 0x000fe200078e00ff */
[----:B------:R-:W-:Y:S02]  /*1c8f0*/  MOV R104, 0xffffffff ;  /* 0xffffffff00687802 */ /* 0x000fe40000000f00 */
[----:B------:R-:W-:Y:S02]  /*1c900*/  MOV R2, 0x1c920 ;  /* 0x0001c92000027802 */ /* 0x000fe40000000f00 */
[----:B-1----:R-:W-:Y:S05]  /*1c910*/  CALL.REL.NOINC `($__internal_39_$__cuda_sm70_shflsync_idx_p) ;  /* 0x0000929000007944 */ /* 0x002fea0003c00000 */
[----:B------:R-:W-:Y:S01]  /*1c920*/  MOV R8, R12 ;  /* 0x0000000c00087202 */ /* 0x000fe20000000f00 */
[----:B------:R-:W-:Y:S05]  /*1c930*/  BRA `(.L_x_1995) ;  /* 0xffffc1b000007947 */ /* 0x000fea000383ffff */
.L_x_1929:
[----:B------:R-:W-:Y:S01]  /*1c940*/  IMAD.MOV.U32 R9, RZ, RZ, R16 ;  /* 0x000000ffff097224 */ /* 0x000fe200078e0010 */
[----:B------:R-:W-:Y:S01]  /*1c950*/  MOV R3, 0x181f ;  /* 0x0000181f00037802 */ /* 0x000fe20000000f00 */
[----:B------:R-:W-:Y:S01]  /*1c960*/  IMAD.MOV.U32 R5, RZ, RZ, RZ ;  /* 0x000000ffff057224 */ /* 0x000fe200078e00ff */
[----:B------:R-:W-:-:S02]  /*1c970*/  MOV R104, 0xffffffff ;  /* 0xffffffff00687802 */ /* 0x000fc40000000f00 */
[----:B------:R-:W-:Y:S02]  /*1c980*/  MOV R2, 0x1c9a0 ;  /* 0x0001c9a000027802 */ /* 0x000fe40000000f00 */
[----:B-123--:R-:W-:Y:S05]  /*1c990*/  CALL.REL.NOINC `($__internal_39_$__cuda_sm70_shflsync_idx_p) ;  /* 0x0000921000007944 */ /* 0x00efea0003c00000 */
[----:B------:R-:W-:Y:S01]  /*1c9a0*/  MOV R0, R12 ;  /* 0x0000000c00007202 */ /* 0x000fe20000000f00 */
[----:B------:R-:W-:Y:S05]  /*1c9b0*/  BRA `(.L_x_1996) ;  /* 0xffffc15000007947 */ /* 0x000fea000383ffff */
.L_x_1932:
[----:B------:R-:W-:Y:S01]  /*1c9c0*/  IMAD.MOV.U32 R9, RZ, RZ, R13 ;  /* 0x000000ffff097224 */ /* 0x000fe200078e000d */
[----:B--2---:R-:W-:Y:S01]  /*1c9d0*/  MOV R3, 0x181f ;  /* 0x0000181f00037802 */ /* 0x004fe20000000f00 */
[----:B------:R-:W-:Y:S01]  /*1c9e0*/  IMAD.MOV.U32 R5, RZ, RZ, 0x1 ;  /* 0x00000001ff057424 */ /* 0x000fe200078e00ff */
[----:B------:R-:W-:Y:S02]  /*1c9f0*/  MOV R104, 0xffffffff ;  /* 0xffffffff00687802 */ /* 0x000fe40000000f00 */
[----:B------:R-:W-:Y:S02]  /*1ca00*/  MOV R2, 0x1ca20 ;  /* 0x0001ca2000027802 */ /* 0x000fe40000000f00 */
[----:B-1-34-:R-:W-:Y:S05]  /*1ca10*/  CALL.REL.NOINC `($__internal_39_$__cuda_sm70_shflsync_idx_p) ;  /* 0x0000919000007944 */ /* 0x01afea0003c00000 */
        /* <DEDUP_REMOVED lines=9> */
.L_x_1935:
[----:B------:R-:W-:Y:S01]  /*1cab0*/  IMAD.MOV.U32 R9, RZ, RZ, R13 ;  /* 0x000000ffff097224 */ /* 0x000fe200078e000d */
[----:B--2---:R-:W-:Y:S01]  /*1cac0*/  MOV R3, 0x181f ;  /* 0x0000181f00037802 */ /* 0x004fe20000000f00 */
[----:B------:R-:W-:Y:S01]  /*1cad0*/  IMAD.MOV.U32 R5, RZ, RZ, 0x2 ;  /* 0x00000002ff057424 */ /* 0x000fe200078e00ff */
[----:B------:R-:W-:-:S02]  /*1cae0*/  MOV R104, 0xffffffff ;  /* 0xffffffff00687802 */ /* 0x000fc40000000f00 */
[----:B------:R-:W-:Y:S02]  /*1caf0*/  MOV R2, 0x1cb10 ;  /* 0x0001cb1000027802 */ /* 0x000fe40000000f00 */
[----:B-1-34-:R-:W-:Y:S05]  /*1cb00*/  CALL.REL.NOINC `($__internal_39_$__cuda_sm70_shflsync_idx_p) ;  /* 0x000090a000007944 */ /* 0x01afea0003c00000 */
[----:B------:R-:W-:Y:S01]  /*1cb10*/  MOV R8, R12 ;  /* 0x0000000c00087202 */ /* 0x000fe20000000f00 */
[----:B------:R-:W-:Y:S05]  /*1cb20*/  BRA `(.L_x_1998) ;  /* 0xffffc25000007947 */ /* 0x000fea000383ffff */
.L_x_1936:
[----:B------:R-:W-:Y:S01]  /*1cb30*/  IMAD.MOV.U32 R9, RZ, RZ, R16 ;  /* 0x000000ffff097224 */ /* 0x000fe200078e0010 */
[----:B--2---:R-:W-:Y:S01]  /*1cb40*/  MOV R3, 0x181f ;  /* 0x0000181f00037802 */ /* 0x004fe20000000f00 */
[----:B------:R-:W-:Y:S01]  /*1cb50*/  IMAD.MOV.U32 R5, RZ, RZ, 0x2 ;  /* 0x00000002ff057424 */ /* 0x000fe200078e00ff */
[----:B------:R-:W-:Y:S02]  /*1cb60*/  MOV R104, 0xffffffff ;  /* 0xffffffff00687802 */ /* 0x000fe40000000f00 */
[----:B------:R-:W-:Y:S02]  /*1cb70*/  MOV R2, 0x1cb90 ;  /* 0x0001cb9000027802 */ /* 0x000fe40000000f00 */
[----:B-1-34-:R-:W-:Y:S05]  /*1cb80*/  CALL.REL.NOINC `($__internal_39_$__cuda_sm70_shflsync_idx_p) ;  /* 0x0000902000007944 */ /* 0x01afea0003c00000 */
[----:B------:R-:W-:Y:S01]  /*1cb90*/  MOV R0, R12 ;  /* 0x0000000c00007202 */ /* 0x000fe20000000f00 */
[----:B------:R-:W-:Y:S05]  /*1cba0*/  BRA `(.L_x_1999) ;  /* 0xffffc1f000007947 */ /* 0x000fea000383ffff */
.L_x_1939:
[----:B------:R-:W-:Y:S01]  /*1cbb0*/  IMAD.MOV.U32 R9, RZ, RZ, R13 ;  /* 0x000000ffff097224 */ /* 0x000fe200078e000d */
[----:B---3--:R-:W-:Y:S01]  /*1cbc0*/  MOV R3, 0x181f ;  /* 0x0000181f00037802 */ /* 0x008fe20000000f00 */
        /* <DEDUP_REMOVED lines=13> */
.L_x_1941:
[----:B------:R-:W-:Y:S01]  /*1cca0*/  IMAD.MOV.U32 R9, RZ, RZ, R14 ;  /* 0x000000ffff097224 */ /* 0x000fe200078e000e */
[----:B------:R-:W-:Y:S01]  /*1ccb0*/  MOV R3, 0x1c1f ;  /* 0x00001c1f00037802 */ /* 0x000fe20000000f00 */
[----:B------:R-:W-:Y:S01]  /*1ccc0*/  IMAD.MOV.U32 R5, RZ, RZ, RZ ;  /* 0x000000ffff057224 */ /* 0x000fe200078e00ff */
[----:B------:R-:W-:Y:S02]  /*1ccd0*/  MOV R104, 0xffffffff ;  /* 0xffffffff00687802 */ /* 0x000fe40000000f00 */
[----:B------:R-:W-:-:S02]  /*1cce0*/  MOV R2, 0x1cd00 ;  /* 0x0001cd0000027802 */ /* 0x000fc40000000f00 */
[----:B------:R-:W-:Y:S05]  /*1ccf0*/  CALL.REL.NOINC `($__internal_39_$__cuda_sm70_shflsync_idx_p) ;  /* 0x00008eb000007944 */ /* 0x000fea0003c00000 */
[----:B------:R-:W-:Y:S01]  /*1cd00*/  MOV R4, R12 ;  /* 0x0000000c00047202 */ /* 0x000fe20000000f00 */
[----:B------:R-:W-:Y:S05]  /*1cd10*/  BRA `(.L_x_2001) ;  /* 0xffffc4e000007947 */ /* 0x000fea000383ffff */
.L_x_1942:
[----:B------:R-:W-:Y:S01]  /*1cd20*/  IMAD.MOV.U32 R9, RZ, RZ, R16 ;  /* 0x000000ffff097224 */ /* 0x000fe200078e0010 */
[----:B------:R-:W-:Y:S01]  /*1cd30*/  MOV R3, 0x1c1f ;  /* 0x00001c1f00037802 */ /* 0x000fe20000000f00 */
[----:B------:R-:W-:Y:S01]  /*1cd40*/  IMAD.MOV.U32 R5, RZ, RZ, RZ ;  /* 0x000000ffff057224 */ /* 0x000fe200078e00ff */
[----:B------:R-:W-:-:S02]  /*1cd50*/  MOV R104, 0xffffffff ;  /* 0xffffffff00687802 */ /* 0x000fc40000000f00 */
[----:B------:R-:W-:Y:S02]  /*1cd60*/  MOV R2, 0x1cd80 ;  /* 0x0001cd8000027802 */ /* 0x000fe40000000f00 */
[----:B-12---:R-:W-:Y:S05]  /*1cd70*/  CALL.REL.NOINC `($__internal_39_$__cuda_sm70_shflsync_idx_p) ;  /* 0x00008e3000007944 */ /* 0x006fea0003c00000 */
[----:B------:R-:W-:Y:S01]  /*1cd80*/  MOV R0, R12 ;  /* 0x0000000c00007202 */ /* 0x000fe20000000f00 */
[----:B------:R-:W-:Y:S05]  /*1cd90*/  BRA `(.L_x_2002) ;  /* 0xffffc48000007947 */ /* 0x000fea000383ffff */
.L_x_1945:
[----:B--2---:R-:W-:Y:S01]  /*1cda0*/  IMAD.MOV.U32 R9, RZ, RZ, R14 ;  /* 0x000000ffff097224 */ /* 0x004fe200078e000e */
[----:B------:R-:W-:Y:S01]  /*1cdb0*/  MOV R3, 0x1c1f ;  /* 0x00001c1f00037802 */ /* 0x000fe20000000f00 */
        /* <DEDUP_REMOVED lines=13> */
.L_x_1949:
[----:B------:R-:W-:Y:S01]  /*1ce90*/  IMAD.MOV.U32 R9, RZ, RZ, R13 ;  /* 0x000000ffff097224 */ /* 0x000fe200078e000d */
[----:B------:R-:W-:Y:S01]  /*1cea0*/  MOV R3, 0x181f ;  /* 0x0000181f00037802 */ /* 0x000fe20000000f00 */
[----:B------:R-:W-:Y:S01]  /*1ceb0*/  IMAD.MOV.U32 R5, RZ, RZ, RZ ;  /* 0x000000ffff057224 */ /* 0x000fe200078e00ff */
[----:B------:R-:W-:-:S02]  /*1cec0*/  MOV R104, 0xffffffff ;  /* 0xffffffff00687802 */ /* 0x000fc40000000f00 */
[----:B------:R-:W-:Y:S02]  /*1ced0*/  MOV R2, 0x1cef0 ;  /* 0x0001cef000027802 */ /* 0x000fe40000000f00 */
[----:B--2---:R-:W-:Y:S05]  /*1cee0*/  CALL.REL.NOINC `($__internal_39_$__cuda_sm70_shflsync_idx_p) ;  /* 0x00008cc000007944 */ /* 0x004fea0003c00000 */
[----:B------:R-:W-:Y:S01]  /*1cef0*/  MOV R8, R12 ;  /* 0x0000000c00087202 */ /* 0x000fe20000000f00 */
[----:B------:R-:W-:Y:S05]  /*1cf00*/  BRA `(.L_x_2004) ;  /* 0xffffdb5000007947 */ /* 0x000fea000383ffff */
.L_x_1950:
[----:B------:R-:W-:Y:S01]  /*1cf10*/  IMAD.MOV.U32 R9, RZ, RZ, R16 ;  /* 0x000000ffff097224 */ /* 0x000fe200078e0010 */
[----:B------:R-:W-:Y:S01]  /*1cf20*/  MOV R3, 0x181f ;  /* 0x0000181f00037802 */ /* 0x000fe20000000f00 */
[----:B------:R-:W-:Y:S01]  /*1cf30*/  IMAD.MOV.U32 R5, RZ, RZ, RZ ;  /* 0x000000ffff057224 */ /* 0x000fe200078e00ff */
[----:B------:R-:W-:Y:S02]  /*1cf40*/  MOV R104, 0xffffffff ;  /* 0xffffffff00687802 */ /* 0x000fe40000000f00 */
[----:B------:R-:W-:Y:S02]  /*1cf50*/  MOV R2, 0x1cf70 ;  /* 0x0001cf7000027802 */ /* 0x000fe40000000f00 */
[----:B-123--:R-:W-:Y:S05]  /*1cf60*/  CALL.REL.NOINC `($__internal_39_$__cuda_sm70_shflsync_idx_p) ;  /* 0x00008c4000007944 */ /* 0x00efea0003c00000 */
[----:B------:R-:W-:Y:S01]  /*1cf70*/  MOV R0, R12 ;  /* 0x0000000c00007202 */ /* 0x000fe20000000f00 */
[----:B------:R-:W-:Y:S05]  /*1cf80*/  BRA `(.L_x_2005) ;  /* 0xffffdaf000007947 */ /* 0x000fea000383ffff */
.L_x_1953:
[----:B------:R-:W-:Y:S01]  /*1cf90*/  IMAD.MOV.U32 R9, RZ, RZ, R13 ;  /* 0x000000ffff097224 */ /* 0x000fe200078e000d */
[----:B-1----:R-:W-:Y:S01]  /*1cfa0*/  MOV R3, 0x181f ;  /* 0x0000181f00037802 */ /* 0x002fe20000000f00 */
[----:B------:R-:W-:Y:S01]  /*1cfb0*/  IMAD.MOV.U32 R5, RZ, RZ, 0x1 ;  /* 0x00000001ff057424 */ /* 0x000fe200078e00ff */
[----:B------:R-:W-:-:S02]  /*1cfc0*/  MOV R104, 0xffffffff ;  /* 0xffffffff00687802 */ /* 0x000fc40000000f00 */
[----:B------:R-:W-:Y:S02]  /*1cfd0*/  MOV R2, 0x1cff0 ;  /* 0x0001cff000027802 */ /* 0x000fe40000000f00 */
[----:B--234-:R-:W-:Y:S05]  /*1cfe0*/  CALL.REL.NOINC `($__internal_39_$__cuda_sm70_shflsync_idx_p) ;  /* 0x00008bc000007944 */ /* 0x01cfea0003c00000 */
        /* <DEDUP_REMOVED lines=9> */
.L_x_1956:
        /* <DEDUP_REMOVED lines=8> */
.L_x_1957:
[----:B------:R-:W-:Y:S01]  /*1d100*/  IMAD.MOV.U32 R9, RZ, RZ, R16 ;  /* 0x000000ffff097224 */ /* 0x000fe200078e0010 */
[----:B-1----:R-:W-:Y:S01]  /*1d110*/  MOV R3, 0x181f ;  /* 0x0000181f00037802 */ /* 0x002fe20000000f00 */
[----:B------:R-:W-:Y:S01]  /*1d120*/  IMAD.MOV.U32 R5, RZ, RZ, 0x2 ;  /* 0x00000002ff057424 */ /* 0x000fe200078e00ff */
[----:B------:R-:W-:-:S02]  /*1d130*/  MOV R104, 0xffffffff ;  /* 0xffffffff00687802 */ /* 0x000fc40000000f00 */
[----:B------:R-:W-:Y:S02]  /*1d140*/  MOV R2, 0x1d160 ;  /* 0x0001d16000027802 */ /* 0x000fe40000000f00 */
[----:B--234-:R-:W-:Y:S05]  /*1d150*/  CALL.REL.NOINC `($__internal_39_$__cuda_sm70_shflsync_idx_p) ;  /* 0x00008a5000007944 */ /* 0x01cfea0003c00000 */
[----:B------:R-:W-:Y:S01]  /*1d160*/  MOV R0, R12 ;  /* 0x0000000c00007202 */ /* 0x000fe20000000f00 */
[----:B------:R-:W-:Y:S05]  /*1d170*/  BRA `(.L_x_2008) ;  /* 0xffffdb9000007947 */ /* 0x000fea000383ffff */
.L_x_1960:
        /* <DEDUP_REMOVED lines=15> */
.L_x_1962:
[----:B------:R-:W-:Y:S01]  /*1d270*/  IMAD.MOV.U32 R9, RZ, RZ, R37 ;  /* 0x000000ffff097224 */ /* 0x000fe200078e0025 */
[----:B------:R-:W-:Y:S01]  /*1d280*/  MOV R3, 0x1f ;  /* 0x0000001f00037802 */ /* 0x000fe20000000f00 */
[----:B------:R-:W-:Y:S01]  /*1d290*/  IMAD.MOV.U32 R5, RZ, RZ, RZ ;  /* 0x000000ffff057224 */ /* 0x000fe200078e00ff */
[----:B------:R-:W-:-:S02]  /*1d2a0*/  MOV R104, 0xffffffff ;  /* 0xffffffff00687802 */ /* 0x000fc40000000f00 */
[----:B------:R-:W-:Y:S02]  /*1d2b0*/  MOV R2, 0x1d2d0 ;  /* 0x0001d2d000027802 */ /* 0x000fe40000000f00 */
[----:B---3--:R-:W-:Y:S05]  /*1d2c0*/  CALL.REL.NOINC `($__internal_39_$__cuda_sm70_shflsync_idx_p) ;  /* 0x000088e000007944 */ /* 0x008fea0003c00000 */
[----:B------:R-:W-:Y:S01]  /*1d2d0*/  MOV R13, R12 ;  /* 0x0000000c000d7202 */ /* 0x000fe20000000f00 */
[----:B------:R-:W-:Y:S05]  /*1d2e0*/  BRA `(.L_x_2010) ;  /* 0xffffdd5000007947 */ /* 0x000fea000383ffff */
.L_x_1963:
[----:B------:R-:W-:Y:S01]  /*1d2f0*/  IMAD.MOV.U32 R9, RZ, RZ, R37 ;  /* 0x000000ffff097224 */ /* 0x000fe200078e0025 */
[----:B------:R-:W-:Y:S01]  /*1d300*/  MOV R3, 0x1f ;  /* 0x0000001f00037802 */ /* 0x000fe20000000f00 */
[----:B------:R-:W-:Y:S01]  /*1d310*/  IMAD.MOV.U32 R5, RZ, RZ, 0x1 ;  /* 0x00000001ff057424 */ /* 0x000fe200078e00ff */
[----:B------:R-:W-:Y:S02]  /*1d320*/  MOV R104, 0xffffffff ;  /* 0xffffffff00687802 */ /* 0x000fe40000000f00 */
[----:B------:R-:W-:Y:S02]  /*1d330*/  MOV R2, 0x1d350 ;  /* 0x0001d35000027802 */ /* 0x000fe40000000f00 */
[----:B-12---:R-:W-:Y:S05]  /*1d340*/  CALL.REL.NOINC `($__internal_39_$__cuda_sm70_shflsync_idx_p) ;  /* 0x0000886000007944 */ /* 0x006fea0003c00000 */
[----:B------:R-:W-:Y:S01]  /*1d350*/  MOV R8, R12 ;  /* 0x0000000c00087202 */ /* 0x000fe20000000f00 */
[----:B------:R-:W-:Y:S05]  /*1d360*/  BRA `(.L_x_2011) ;  /* 0xffffdcf000007947 */ /* 0x000fea000383ffff */
.L_x_1964:
[----:B------:R-:W-:Y:S02]  /*1d370*/  MOV R2, 0x1 ;  /* 0x0000000100027802 */ /* 0x000fe40000000f00 */
[----:B------:R-:W-:Y:S02]  /*1d380*/  MOV R3, 0x1d3a0 ;  /* 0x0001d3a000037802 */ /* 0x000fe40000000f00 */
[----:B-1234-:R-:W-:Y:S05]  /*1d390*/  CALL.REL.NOINC `($__internal_40_$__cuda_sm70_shflsync_up_p) ;  /* 0x0000885000007944 */ /* 0x01efea0003c00000 */
[----:B------:R-:W-:Y:S05]  /*1d3a0*/  BRA `(.L_x_2012) ;  /* 0xffffddd000007947 */ /* 0x000fea000383ffff */
.L_x_1965:
[----:B------:R-:W-:Y:S02]  /*1d3b0*/  MOV R2, 0x2 ;  /* 0x0000000200027802 */ /* 0x000fe40000000f00 */
[----:B------:R-:W-:-:S02]  /*1d3c0*/  MOV R3, 0x1d3e0 ;  /* 0x0001d3e000037802 */ /* 0x000fc40000000f00 */
[----:B--2-4-:R-:W-:Y:S05]  /*1d3d0*/  CALL.REL.NOINC `($__internal_40_$__cuda_sm70_shflsync_up_p) ;  /* 0x0000881000007944 */ /* 0x014fea0003c00000 */
        /* <DEDUP_REMOVED lines=25> */
.L_x_1969:
[----:B------:R-:W-:Y:S02]  /*1d570*/  MOV R2, 0x1 ;  /* 0x0000000100027802 */ /* 0x000fe40000000f00 */
[----:B------:R-:W-:Y:S02]  /*1d580*/  MOV R3, 0x1d5a0 ;  /* 0x0001d5a000037802 */ /* 0x000fe40000000f00 */
[----:B------:R-:W-:Y:S05]  /*1d590*/  CALL.REL.NOINC `($__internal_40_$__cuda_sm70_shflsync_up_p) ;  /* 0x0000865000007944 */ /* 0x000fea0003c00000 */
[----:B------:R-:W-:Y:S01]  /*1d5a0*/  MOV R2, R4 ;  /* 0x0000000400027202 */ /* 0x000fe20000000f00 */
[----:B------:R-:W-:Y:S05]  /*1d5b0*/  BRA `(.L_x_2014) ;  /* 0xffffde1000007947 */ /* 0x000fea000383ffff */
.L_x_1970:
        /* <DEDUP_REMOVED lines=28> */
.L_x_1972:
[----:B------:R-:W-:Y:S02]  /*1d780*/  SEL R0, RZ, 0x1, P0 ;  /* 0x00000001ff007807 */ /* 0x000fe40000000000 */
[----:B------:R-:W-:Y:S02]  /*1d790*/  MOV R2, 0x1d7b0 ;  /* 0x0001d7b000027802 */ /* 0x000fe40000000f00 */
[----:B-1----:R-:W-:Y:S05]  /*1d7a0*/  CALL.REL.NOINC `($__internal_41_$__cuda_sm70_votesync_ballot) ;  /* 0x000084b000007944 */ /* 0x002fea0003c00000 */
[----:B------:R-:W-:Y:S01]  /*1d7b0*/  MOV R8, R0 ;  /* 0x0000000000087202 */ /* 0x000fe20000000f00 */
[----:B------:R-:W-:Y:S05]  /*1d7c0*/  BRA `(.L_x_2016) ;  /* 0xffffdd9000007947 */ /* 0x000fea000383ffff */
.L_x_1973:
[----:B------:R-:W-:Y:S01]  /*1d7d0*/  IMAD.MOV.U32 R9, RZ, RZ, R6 ;  /* 0x000000ffff097224 */ /* 0x000fe200078e0006 */
[----:B------:R-:W-:Y:S01]  /*1d7e0*/  MOV R3, 0x1f ;  /* 0x0000001f00037802 */ /* 0x000fe20000000f00 */
[----:B------:R-:W-:Y:S01]  /*1d7f0*/  IMAD.MOV.U32 R5, RZ, RZ, R0 ;  /* 0x000000ffff057224 */ /* 0x000fe200078e0000 */
[----:B------:R-:W-:Y:S02]  /*1d800*/  MOV R104, 0xffffffff ;  /* 0xffffffff00687802 */ /* 0x000fe40000000f00 */
[----:B------:R-:W-:Y:S02]  /*1d810*/  MOV R2, 0x1d830 ;  /* 0x0001d83000027802 */ /* 0x000fe40000000f00 */
[----:B-1----:R-:W-:Y:S05]  /*1d820*/  CALL.REL.NOINC `($__internal_39_$__cuda_sm70_shflsync_idx_p) ;  /* 0x0000838000007944 */ /* 0x002fea0003c00000 */
[----:B------:R-:W-:Y:S01]  /*1d830*/  IMAD.MOV.U32 R15, RZ, RZ, R12 ;  /* 0x000000ffff0f7224 */ /* 0x000fe200078e000c */
[----:B------:R-:W-:Y:S01]  /*1d840*/  MOV R9, R7 ;  /* 0x0000000700097202 */ /* 0x000fe20000000f00 */
[----:B------:R-:W-:Y:S01]  /*1d850*/  IMAD.MOV.U32 R5, RZ, RZ, R0 ;  /* 0x000000ffff057224 */ /* 0x000fe200078e0000 */
[----:B------:R-:W-:Y:S01]  /*1d860*/  MOV R3, 0x1f ;  /* 0x0000001f00037802 */ /* 0x000fe20000000f00 */
[----:B------:R-:W-:Y:S01]  /*1d870*/  IMAD.MOV.U32 R104, RZ, RZ, -0x1 ;  /* 0xffffffffff687424 */ /* 0x000fe200078e00ff */
[----:B------:R-:W-:-:S02]  /*1d880*/  MOV R2, 0x1d8a0 ;  /* 0x0001d8a000027802 */ /* 0x000fc40000000f00 */
[----:B------:R-:W-:Y:S05]  /*1d890*/  CALL.REL.NOINC `($__internal_39_$__cuda_sm70_shflsync_idx_p) ;  /* 0x0000831000007944 */ /* 0x000fea0003c00000 */
[----:B------:R-:W-:Y:S01]  /*1d8a0*/  MOV R7, R12 ;  /* 0x0000000c00077202 */ /* 0x000fe20000000f00 */
[----:B------:R-:W-:Y:S05]  /*1d8b0*/  BRA `(.L_x_2017) ;  /* 0xffffdcf000007947 */ /* 0x000fea000383ffff */
.L_x_1976:
[----:B------:R-:W-:Y:S01]  /*1d8c0*/  IMAD.MOV.U32 R9, RZ, RZ, R4 ;  /* 0x000000ffff097224 */ /* 0x000fe200078e0004 */
[----:B------:R-:W-:Y:S01]  /*1d8d0*/  MOV R3, 0x1f ;  /* 0x0000001f00037802 */ /* 0x000fe20000000f00 */
[----:B------:R-:W-:Y:S01]  /*1d8e0*/  IMAD.MOV.U32 R5, RZ, RZ, R0 ;  /* 0x000000ffff057224 */ /* 0x000fe200078e0000 */
[----:B------:R-:W-:-:S02]  /*1d8f0*/  MOV R104, 0xffffffff ;  /* 0xffffffff00687802 */ /* 0x000fc40000000f00 */
[----:B------:R-:W-:Y:S02]  /*1d900*/  MOV R2, 0x1d920 ;  /* 0x0001d92000027802 */ /* 0x000fe40000000f00 */
[----:B-1-34-:R-:W-:Y:S05]  /*1d910*/  CALL.REL.NOINC `($__internal_39_$__cuda_sm70_shflsync_idx_p) ;  /* 0x0000829000007944 */ /* 0x01afea0003c00000 */
[----:B------:R-:W-:Y:S01]  /*1d920*/  MOV R16, R12 ;  /* 0x0000000c00107202 */ /* 0x000fe20000000f00 */
[----:B------:R-:W-:Y:S05]  /*1d930*/  BRA `(.L_x_1975) ;  /* 0xffffdcd000007947 */ /* 0x000fea000383ffff */
        .type           $_ZN7cutlass13device_kernelIN5flash19enable_sm80_to_sm89INS1_16FlashAttnFwdSm80INS1_25CollectiveMainloopFwdSm80ILi8ELi2ELb0EN4cute5tupleIJNS5_1CILi128EEENS7_ILi64EEENS7_ILi192EEEEEELi192ENS_10bfloat16_tEfNS_4arch4Sm80ELb0ELb1ELb1ELb1ELb0ELb1ELb1ELb1EEENS1_21CollectiveEpilogueFwdINS6_IJS8_SA_S9_EEENS6_IJNS7_ILi1EEESI_SI_EEESC_SE_Li256ELb1ELb1ELb1ELb0EEENS1_36VarlenDynamicPersistentTileSchedulerILi128ELi64ELi256ELi256ELb1ELb1ELb0ELb1ELb0ELb1EEEEEEEEEvNT_6ParamsE$_ZZN5flash25CollectiveMainloopFwdSm80ILi8ELi2ELb0EN4cute5tupleIJNS1_1CILi128EEENS3_ILi64EEENS3_ILi192EEEEEELi192EN7cutlass10bfloat16_tEfNS8_4arch4Sm80ELb0ELb1ELb1ELb1ELb0ELb1ELb1ELb1EE3mmaINS_16FlashAttnFwdSm80ISC_NS_21CollectiveEpilogueFwdINS2_IJS4_S6_S5_EEENS2_IJNS3_ILi1EEESH_SH_EEES9_SB_Li256ELb1ELb1ELb1ELb0EEENS_36VarlenDynamicPersistentTileSchedulerILi128ELi64ELi256ELi256ELb1ELb1ELb0ELb1ELb0ELb1EEEE13SharedStorageENS1_6TensorINS1_11ArrayEngineIfLm96EEENS1_6LayoutINS2_IJNS2_IJNS3_ILi2EEESS_EEESH_NS3_ILi24EEEEEENS2_IJNS2_IJSH_SS_EEENS3_ILi0EEENS3_ILi4EEEEEEEEEENS_7SoftmaxILi2ELi0EEEEEbRKNSC_6ParamsERT0_RT1_iRKNS_16SeqlenInfoQKNewKILb1ELb1EEENS2_IJiiiiEEERT_ENKUlvE_clEv,@function
        .size           $_ZN7cutlass13device_kernelIN5flash19enable_sm80_to_sm89INS1_16FlashAttnFwdSm80INS1_25CollectiveMainloopFwdSm80ILi8ELi2ELb0EN4cute5tupleIJNS5_1CILi128EEENS7_ILi64EEENS7_ILi192EEEEEELi192ENS_10bfloat16_tEfNS_4arch4Sm80ELb0ELb1ELb1ELb1ELb0ELb1ELb1ELb1EEENS1_21CollectiveEpilogueFwdINS6_IJS8_SA_S9_EEENS6_IJNS7_ILi1EEESI_SI_EEESC_SE_Li256ELb1ELb1ELb1ELb0EEENS1_36VarlenDynamicPersistentTileSchedulerILi128ELi64ELi256ELi256ELb1ELb1ELb0ELb1ELb0ELb1EEEEEEEEEvNT_6ParamsE$_ZZN5flash25CollectiveMainloopFwdSm80ILi8ELi2ELb0EN4cute5tupleIJNS1_1CILi128EEENS3_ILi64EEENS3_ILi192EEEEEELi192EN7cutlass10bfloat16_tEfNS8_4arch4Sm80ELb0ELb1ELb1ELb1ELb0ELb1ELb1ELb1EE3mmaINS_16FlashAttnFwdSm80ISC_NS_21CollectiveEpilogueFwdINS2_IJS4_S6_S5_EEENS2_IJNS3_ILi1EEESH_SH_EEES9_SB_Li256ELb1ELb1ELb1ELb0EEENS_36VarlenDynamicPersistentTileSchedulerILi128ELi64ELi256ELi256ELb1ELb1ELb0ELb1ELb0ELb1EEEE13SharedStorageENS1_6TensorINS1_11ArrayEngineIfLm96EEENS1_6LayoutINS2_IJNS2_IJNS3_ILi2EEESS_EEESH_NS3_ILi24EEEEEENS2_IJNS2_IJSH_SS_EEENS3_ILi0EEENS3_ILi4EEEEEEEEEENS_7SoftmaxILi2ELi0EEEEEbRKNSC_6ParamsERT0_RT1_iRKNS_16SeqlenInfoQKNewKILb1ELb1EEENS2_IJiiiiEEERT_ENKUlvE_clEv,($__internal_38_$__cuda_sm70_shflsync_bfly_p - $_ZN7cutlass13device_kernelIN5flash19enable_sm80_to_sm89INS1_16FlashAttnFwdSm80INS1_25CollectiveMainloopFwdSm80ILi8ELi2ELb0EN4cute5tupleIJNS5_1CILi128EEENS7_ILi64EEENS7_ILi192EEEEEELi192ENS_10bfloat16_tEfNS_4arch4Sm80ELb0ELb1ELb1ELb1ELb0ELb1ELb1ELb1EEENS1_21CollectiveEpilogueFwdINS6_IJS8_SA_S9_EEENS6_IJNS7_ILi1EEESI_SI_EEESC_SE_Li256ELb1ELb1ELb1ELb0EEENS1_36VarlenDynamicPersistentTileSchedulerILi128ELi64ELi256ELi256ELb1ELb1ELb0ELb1ELb0ELb1EEEEEEEEEvNT_6ParamsE$_ZZN5flash25CollectiveMainloopFwdSm80ILi8ELi2ELb0EN4cute5tupleIJNS1_1CILi128EEENS3_ILi64EEENS3_ILi192EEEEEELi192EN7cutlass10bfloat16_tEfNS8_4arch4Sm80ELb0ELb1ELb1ELb1ELb0ELb1ELb1ELb1EE3mmaINS_16FlashAttnFwdSm80ISC_NS_21CollectiveEpilogueFwdINS2_IJS4_S6_S5_EEENS2_IJNS3_ILi1EEESH_SH_EEES9_SB_Li256ELb1ELb1ELb1ELb0EEENS_36VarlenDynamicPersistentTileSchedulerILi128ELi64ELi256ELi256ELb1ELb1ELb0ELb1ELb0ELb1EEEE13SharedStorageENS1_6TensorINS1_11ArrayEngineIfLm96EEENS1_6LayoutINS2_IJNS2_IJNS3_ILi2EEESS_EEESH_NS3_ILi24EEEEEENS2_IJNS2_IJSH_SS_EEENS3_ILi0EEENS3_ILi4EEEEEEEEEENS_7SoftmaxILi2ELi0EEEEEbRKNSC_6ParamsERT0_RT1_iRKNS_16SeqlenInfoQKNewKILb1ELb1EEENS2_IJiiiiEEERT_ENKUlvE_clEv)
$_ZN7cutlass13device_kernelIN5flash19enable_sm80_to_sm89INS1_16FlashAttnFwdSm80INS1_25CollectiveMainloopFwdSm80ILi8ELi2ELb0EN4cute5tupleIJNS5_1CILi128EEENS7_ILi64EEENS7_ILi192EEEEEELi192ENS_10bfloat16_tEfNS_4arch4Sm80ELb0ELb1ELb1ELb1ELb0ELb1ELb1ELb1EEENS1_21CollectiveEpilogueFwdINS6_IJS8_SA_S9_EEENS6_IJNS7_ILi1EEESI_SI_EEESC_SE_Li256ELb1ELb1ELb1ELb0EEENS1_36VarlenDynamicPersistentTileSchedulerILi128ELi64ELi256ELi256ELb1ELb1ELb0ELb1ELb0ELb1EEEEEEEEEvNT_6ParamsE$_ZZN5flash25CollectiveMainloopFwdSm80ILi8ELi2ELb0EN4cute5tupleIJNS1_1CILi128EEENS3_ILi64EEENS3_ILi192EEEEEELi192EN7cutlass10bfloat16_tEfNS8_4arch4Sm80ELb0ELb1ELb1ELb1ELb0ELb1ELb1ELb1EE3mmaINS_16FlashAttnFwdSm80ISC_NS_21CollectiveEpilogueFwdINS2_IJS4_S6_S5_EEENS2_IJNS3_ILi1EEESH_SH_EEES9_SB_Li256ELb1ELb1ELb1ELb0EEENS_36VarlenDynamicPersistentTileSchedulerILi128ELi64ELi256ELi256ELb1ELb1ELb0ELb1ELb0ELb1EEEE13SharedStorageENS1_6TensorINS1_11ArrayEngineIfLm96EEENS1_6LayoutINS2_IJNS2_IJNS3_ILi2EEESS_EEESH_NS3_ILi24EEEEEENS2_IJNS2_IJSH_SS_EEENS3_ILi0EEENS3_ILi4EEEEEEEEEENS_7SoftmaxILi2ELi0EEEEEbRKNSC_6ParamsERT0_RT1_iRKNS_16SeqlenInfoQKNewKILb1ELb1EEENS2_IJiiiiEEERT_ENKUlvE_clEv:
[----:B------:R-:W-:-:S05]  /*1d940*/  IADD3 R30, R14, -c[0x0][0x20], RZ ;  /* 0x800008000e1e7a10 */ /* 0x000fca0007ffe0ff */
[----:B------:R-:W2:Y:S01]  /*1d950*/  LDL.64 R4, [R30] ;  /* 0x000000001e047983 */ /* 0x000ea20000100a00 */
[----:B------:R-:W-:-:S03]  /*1d960*/  ULDC.64 UR18, c[0x0][0x118] ;  /* 0x0000460000127ab9 */ /* 0x000fc60000000a00 */
[----:B--2---:R-:W2:Y:S02]  /*1d970*/  LD.E R31, [R4.64+0x11c] ;  /* 0x00011c12041f7980 */ /* 0x004ea4000c101900 */
[----:B--2---:R-:W-:-:S13]  /*1d980*/  ISETP.GT.AND P0, PT, R31, RZ, PT ;  /* 0x000000ff1f00720c */ /* 0x004fda0003f04270 */
[----:B------:R-:W-:Y:S05]  /*1d990*/  @P0 BRA `(.L_x_2018) ;  /* 0x0000004000000947 */ /* 0x000fea0003800000 */
[----:B------:R-:W-:Y:S01]  /*1d9a0*/  MOV R2, R111 ;  /* 0x0000006f00027202 */ /* 0x000fe20000000f00 */
[----:B------:R-:W-:-:S04]  /*1d9b0*/  DEPBAR.LE SB0, 0x3 ;  /* 0x000080c00000791a */ /* 0x000fc80000000000 */
[----:B------:R-:W-:-:S04]  /*1d9c0*/  MOV R3, 0x0 ;  /* 0x0000000000037802 */ /* 0x000fc80000000f00 */
[----:B------:R-:W-:Y:S05]  /*1d9d0*/  RET.REL.NODEC R2 `(_ZN7cutlass13device_kernelIN5flash19enable_sm80_to_sm89INS1_16FlashAttnFwdSm80INS1_25CollectiveMainloopFwdSm80ILi8ELi2ELb0EN4cute5tupleIJNS5_1CILi128EEENS7_ILi64EEENS7_ILi192EEEEEELi192ENS_10bfloat16_tEfNS_4arch4Sm80ELb0ELb1ELb1ELb1ELb0ELb1ELb1ELb1EEENS1_21CollectiveEpilogueFwdINS6_IJS8_SA_S9_EEENS6_IJNS7_ILi1EEESI_SI_EEESC_SE_Li256ELb1ELb1ELb1ELb0EEENS1_36VarlenDynamicPersistentTileSchedulerILi128ELi64ELi256ELi256ELb1ELb1ELb0ELb1ELb0ELb1EEEEEEEEEvNT_6ParamsE) ;  /* 0xfffe262002007950 */ /* 0x000fea0003c3ffff */
.L_x_2018:
[----:B------:R-:W2:Y:S04]  /*1d9e0*/  LDL.64 R6, [R30+0x8] ;  /* 0x000008001e067983 */ /* 0x000ea80000100a00 */
[----:B------:R-:W3:Y:S04]  /*1d9f0*/  LDL.64 R2, [R30+0x18] ;  /* 0x000018001e027983 */ /* 0x000ee80000100a00 */
[----:B------:R-:W4:Y:S04]  /*1da00*/  LDL.64 R12, [R30+0x20] ;  /* 0x000020001e0c7983 */ /* 0x000f280000100a00 */
[----:B------:R-:W4:Y:S04]  /*1da10*/  LDL.64 R14, [R30+0x10] ;  /* 0x000010001e0e7983 */ /* 0x000f280000100a00 */
[----:B------:R-:W4:Y:S04]  /*1da20*/  LD.E.64 R8, [R4.64+0x120] ;  /* 0x0001201204087980 */ /* 0x000f28000c101b00 */
[----:B------:R-:W4:Y:S04]  /*1da30*/  LD.E.U8 R25, [R4.64+0x138] ;  /* 0x0001381204197980 */ /* 0x000f28000c101100 */
[----:B------:R1:W5:Y:S04]  /*1da40*/  LD.E R24, [R4.64+0x164] ;  /* 0x0001641204187980 */ /* 0x000368000c101900 */
[----:B------:R1:W5:Y:S04]  /*1da50*/  LD.E.64 R18, [R4.64+0x110] ;  /* 0x0001101204127980 */ /* 0x000368000c101b00 */
[----:B------:R1:W5:Y:S04]  /*1da60*/  LD.E.64 R16, [R4.64+0x128] ;  /* 0x0001281204107980 */ /* 0x000368000c101b00 */
[----:B--2---:R4:W2:Y:S04]  /*1da70*/  LD.E R58, [R6.64] ;  /* 0x00000012063a7980 */ /* 0x0048a8000c101900 */
[----:B---3--:R-:W3:Y:S04]  /*1da80*/  LD.E R0, [R2.64+0x20] ;  /* 0x0000201202007980 */ /* 0x008ee8000c101900 */
[----:B----4-:R3:W4:Y:S04]  /*1da90*/  LD.E R13, [R12.64] ;  /* 0x000000120c0d7980 */ /* 0x010728000c101900 */
[----:B------:R1:W5:Y:S04]  /*1daa0*/  LD.E R26, [R14.64] ;  /* 0x000000120e1a7980 */ /* 0x000368000c101900 */
[----:B------:R-:W4:Y:S01]  /*1dab0*/  LD.E.64 R6, [R4.64+0x130] ;  /* 0x0001301204067980 */ /* 0x000f22000c101b00 */
[----:B------:R-:W-:-:S02]  /*1dac0*/  ISETP.NE.AND P0, PT, R25, RZ, PT ;  /* 0x000000ff1900720c */ /* 0x000fc40003f05270 */
[----:B--2---:R-:W-:Y:S02]  /*1dad0*/  SHF.R.S32.HI R103, RZ, 0x1f, R58 ;  /* 0x0000001fff677819 */ /* 0x004fe4000001143a */
[----:B---3--:R-:W-:Y:S01]  /*1dae0*/  SHF.R.S32.HI R12, RZ, 0x1f, R0 ;  /* 0x0000001fff0c7819 */ /* 0x008fe20000011400 */
[----:B-1----:R-:W-:Y:S01]  /*1daf0*/  IMAD R14, R9, R0, RZ ;  /* 0x00000000090e7224 */ /* 0x002fe200078e02ff */
[----:B------:R-:W-:-:S03]  /*1db00*/  LEA.HI R2, R103, R58, RZ, 0x2 ;  /* 0x0000003a67027211 */ /* 0x000fc600078f10ff */
[C---:B------:R-:W-:Y:S01]  /*1db10*/  IMAD R14, R8.reuse, R12, R14 ;  /* 0x0000000c080e7224 */ /* 0x040fe200078e020e */
[----:B------:R-:W-:Y:S01]  /*1db20*/  SHF.R.S32.HI R76, RZ, 0x2, R2 ;  /* 0x00000002ff4c7819 */ /* 0x000fe20000011402 */
[----:B------:R-:W-:-:S04]  /*1db30*/  IMAD.WIDE.U32 R22, R8, R0, RZ ;  /* 0x0000000008167225 */ /* 0x000fc800078e00ff */
[----:B----4-:R-:W-:Y:S02]  /*1db40*/  IMAD R44, R13, 0x80, R76 ;  /* 0x000000800d2c7824 */ /* 0x010fe400078e024c */
[----:B------:R-:W-:-:S04]  /*1db50*/  IMAD R3, R7, R0, RZ ;  /* 0x0000000007037224 */ /* 0x000fc800078e02ff */
[----:B------:R-:W-:Y:S01]  /*1db60*/  IMAD R12, R6, R12, R3 ;  /* 0x0000000c060c7224 */ /* 0x000fe200078e0203 */
[----:B------:R-:W-:Y:S01]  /*1db70*/  LOP3.LUT R3, R2, 0xfffffffc, RZ, 0xc0, !PT ;  /* 0xfffffffc02037812 */ /* 0x000fe200078ec0ff */
[----:B------:R-:W-:-:S04]  /*1db80*/  IMAD.WIDE.U32 R20, R6, R0, RZ ;  /* 0x0000000006147225 */ /* 0x000fc800078e00ff */
[----:B------:R-:W-:Y:S01]  /*1db90*/  IMAD.IADD R45, R58, 0x1, -R3 ;  /* 0x000000013a2d7824 */ /* 0x000fe200078e0a03 */
[----:B------:R-:W-:Y:S01]  /*1dba0*/  IADD3 R15, R23, R14, RZ ;  /* 0x0000000e170f7210 */ /* 0x000fe20007ffe0ff */
[----:B------:R-:W-:-:S03]  /*1dbb0*/  IMAD.IADD R13, R21, 0x1, R12 ;  /* 0x00000001150d7824 */ /* 0x000fc600078e020c */
[C---:B------:R-:W-:Y:S02]  /*1dbc0*/  SHF.L.U32 R59, R45.reuse, 0x3, RZ ;  /* 0x000000032d3b7819 */ /* 0x040fe400000006ff */
[----:B------:R-:W-:Y:S01]  /*1dbd0*/  LEA R2, R45, R44, 0x6 ;  /* 0x0000002c2d027211 */ /* 0x000fe200078e30ff */
[----:B------:R-:W-:Y:S05]  /*1dbe0*/  @!P0 BRA `(.L_x_2019) ;  /* 0x00003b3000008947 */ /* 0x000fea0003800000 */
[----:B-----5:R-:W-:Y:S01]  /*1dbf0*/  ISETP.NE.AND P0, PT, R24, 0x1, PT ;  /* 0x000000011800780c */ /* 0x020fe20003f05270 */
[----:B------:R-:W-:Y:S01]  /*1dc00*/  BSSY B0, `(.L_x_2020) ;  /* 0x0000007000007945 */ /* 0x000fe20003800000 */
[----:B------:R-:W-:-:S11]  /*1dc10*/  SHF.L.U32 R0, R45, 0x2, RZ ;  /* 0x000000022d007819 */ /* 0x000fd600000006ff */
[----:B------:R-:W-:Y:S05]  /*1dc20*/  @!P0 BRA `(.L_x_2021) ;  /* 0x0000004000008947 */ /* 0x000fea0003800000 */
[----:B------:R1:W2:Y:S04]  /*1dc30*/  LD.E R3, [R4.64+0x168] ;  /* 0x0001681204037980 */ /* 0x0002a8000c101900 */
[----:B-1----:R-:W3:Y:S01]  /*1dc40*/  LD.E R4, [R4.64+0x16c] ;  /* 0x00016c1204047980 */ /* 0x002ee2000c101900 */
[----:B--2---:R-:W-:-:S05]  /*1dc50*/  IMAD.HI.U32 R2, R2, R3, RZ ;  /* 0x0000000302027227 */ /* 0x004fca00078e00ff */
[----:B---3--:R-:W-:Y:S02]  /*1dc60*/  SHF.R.U32.HI R2, RZ, R4, R2 ;  /* 0x00000004ff027219 */ /* 0x008fe40000011602 */
.L_x_2021:
[----:B------:R-:W-:Y:S05]  /*1dc70*/  BSYNC B0 ;  /* 0x0000000000007941 */ /* 0x000fea0003800000 */
.L_x_2020:
[----:B------:R-:W-:Y:S01]  /*1dc80*/  MOV R14, R22 ;  /* 0x00000016000e7202 */ /* 0x000fe20000000f00 */
[-C--:B------:R-:W-:Y:S01]  /*1dc90*/  IMAD R5, R9, R2.reuse, RZ ;  /* 0x0000000209057224 */ /* 0x080fe200078e02ff */
[----:B------:R-:W-:Y:S01]  /*1dca0*/  SHF.R.S32.HI R4, RZ, 0x1f, R2 ;  /* 0x0000001fff047819 */ /* 0x000fe20000011402 */
[----:B------:R-:W-:Y:S01]  /*1dcb0*/  IMAD R7, R7, R2, RZ ;  /* 0x0000000207077224 */ /* 0x000fe200078e02ff */
[----:B------:R-:W-:Y:S01]  /*1dcc0*/  MOV R12, R20 ;  /* 0x00000014000c7202 */ /* 0x000fe20000000f00 */
[----:B------:R-:W-:-:S04]  /*1dcd0*/  IMAD.WIDE.U32 R14, R8, R2, R14 ;  /* 0x00000002080e7225 */ /* 0x000fc800078e000e */
[----:B------:R-:W-:Y:S01]  /*1dce0*/  IMAD R5, R8, R4, R5 ;  /* 0x0000000408057224 */ /* 0x000fe200078e0205 */
[----:B------:R-:W-:Y:S01]  /*1dcf0*/  LEA R47, P1, R14, R18, 0x1 ;  /* 0x000000120e2f7211 */ /* 0x000fe200078208ff */
[----:B------:R-:W-:-:S03]  /*1dd00*/  IMAD.WIDE.U32 R2, R6, R2, R12 ;  /* 0x0000000206027225 */ /* 0x000fc600078e000c */
[----:B------:R-:W-:Y:S01]  /*1dd10*/  IADD3 R5, R15, R5, RZ ;  /* 0x000000050f057210 */ /* 0x000fe20007ffe0ff */
[----:B------:R-:W-:Y:S01]  /*1dd20*/  IMAD R4, R6, R4, R7 ;  /* 0x0000000406047224 */ /* 0x000fe200078e0207 */
[----:B------:R-:W-:Y:S02]  /*1dd30*/  LEA R52, P0, R2, R16, 0x1 ;  /* 0x0000001002347211 */ /* 0x000fe400078008ff */
[----:B------:R-:W-:Y:S02]  /*1dd40*/  LEA.HI.X R46, R14, R19, R5, 0x1, P1 ;  /* 0x000000130e2e7211 */ /* 0x000fe400008f0c05 */
[----:B------:R-:W-:-:S04]  /*1dd50*/  IADD3 R4, R3, R4, RZ ;  /* 0x0000000403047210 */ /* 0x000fc80007ffe0ff */
[----:B------:R-:W-:Y:S01]  /*1dd60*/  LEA.HI.X R45, R2, R17, R4, 0x1, P0 ;  /* 0x00000011022d7211 */ /* 0x000fe200000f0c04 */
[----:B------:R-:W-:Y:S05]  /*1dd70*/  BRA.DIV ~URZ, `(.L_x_2022) ;  /* 0x000076527f007947 */ /* 0x000fea000b800000 */
[----:B------:R1:W2:Y:S02]  /*1dd80*/  SHFL.IDX PT, R4, R46, RZ, 0x1c1f ;  /* 0x001c1fff2e047589 */ /* 0x0002a400000e0000 */
.L_x_2070:
[----:B------:R-:W-:Y:S05]  /*1dd90*/  BRA.DIV ~URZ, `(.L_x_2023) ;  /* 0x000076b27f007947 */ /* 0x000fea000b800000 */
[----:B------:R3:W4:Y:S01]  /*1dda0*/  SHFL.IDX PT, R6, R47, RZ, 0x1c1f ;  /* 0x001c1fff2f067589 */ /* 0x00072200000e0000 */
[----:B--2---:R-:W-:-:S03]  /*1ddb0*/  MOV R7, R4 ;  /* 0x0000000400077202 */ /* 0x004fc60000000f00 */
[----:B------:R3:W2:Y:S04]  /*1ddc0*/  SHFL.IDX PT, R8, R45, RZ, 0x1c1f ;  /* 0x001c1fff2d087589 */ /* 0x0006a800000e0000 */
[----:B------:R3:W1:Y:S02]  /*1ddd0*/  SHFL.IDX PT, R2, R52, RZ, 0x1c1f ;  /* 0x001c1fff34027589 */ /* 0x00066400000e0000 */
.L_x_2071:
[----:B------:R-:W-:Y:S01]  /*1dde0*/  IMAD R70, R26, R24, RZ ;  /* 0x000000181a467224 */ /* 0x000fe200078e02ff */
[----:B------:R-:W-:Y:S01]  /*1ddf0*/  BSSY B0, `(.L_x_2024) ;  /* 0x000004f000007945 */ /* 0x000fe20003800000 */
[----:B------:R-:W-:Y:S01]  /*1de00*/  CS2R R80, SRZ ;  /* 0x0000000000507805 */ /* 0x000fe2000001ff00 */
[----:B------:R-:W-:Y:S01]  /*1de10*/  CS2R R54, SRZ ;  /* 0x0000000000367805 */ /* 0x000fe2000001ff00 */
[----:B------:R-:W-:Y:S01]  /*1de20*/  CS2R R48, SRZ ;  /* 0x0000000000307805 */ /* 0x000fe2000001ff00 */
[----:B------:R-:W-:Y:S01]  /*1de30*/  ISETP.GE.AND P0, PT, R44, R70, PT ;  /* 0x000000462c00720c */ /* 0x000fe20003f06270 */
        /* <DEDUP_REMOVED lines=10> */
[----:B--2---:R-:W-:-:S02]  /*1dee0*/  MOV R3, R8 ;  /* 0x0000000800037202 */ /* 0x004fc40000000f00 */
[----:B------:R-:W-:Y:S05]  /*1def0*/  @P0 BRA `(.L_x_2025) ;  /* 0x000003e000000947 */ /* 0x000fea0003800000 */
[CC--:B------:R-:W-:Y:S01]  /*1df00*/  ISETP.GE.AND P0, PT, R0.reuse, R31.reuse, PT ;  /* 0x0000001f0000720c */ /* 0x0c0fe20003f06270 */
[----:B------:R-:W-:Y:S01]  /*1df10*/  CS2R R26, SRZ ;  /* 0x00000000001a7805 */ /* 0x000fe2000001ff00 */
[C---:B------:R-:W-:Y:S01]  /*1df20*/  IADD3 R12, R0.reuse, 0x10, RZ ;  /* 0x00000010000c7810 */ /* 0x040fe20007ffe0ff */
[----:B------:R-:W-:Y:S01]  /*1df30*/  CS2R R28, SRZ ;  /* 0x00000000001c7805 */ /* 0x000fe2000001ff00 */
[----:B------:R-:W-:Y:S02]  /*1df40*/  IADD3 R13, R0, 0x20, RZ ;  /* 0x00000020000d7810 */ /* 0x000fe40007ffe0ff */
[----:B------:R-:W-:Y:S02]  /*1df50*/  ISETP.GE.AND P4, PT, R12, R31, PT ;  /* 0x0000001f0c00720c */ /* 0x000fe40003f86270 */
[C---:B------:R-:W-:Y:S02]  /*1df60*/  IADD3 R14, R0.reuse, 0x30, RZ ;  /* 0x00000030000e7810 */ /* 0x040fe40007ffe0ff */
[----:B------:R-:W-:-:S03]  /*1df70*/  IADD3 R15, R0, 0x40, RZ ;  /* 0x00000040000f7810 */ /* 0x000fc60007ffe0ff */
[C---:B----4-:R-:W-:Y:S01]  /*1df80*/  @!P0 IMAD.WIDE R8, R0.reuse, 0x2, R6 ;  /* 0x0000000200088825 */ /* 0x050fe200078e0206 */
[----:B------:R-:W-:-:S03]  /*1df90*/  IADD3 R16, R0, 0x50, RZ ;  /* 0x0000005000107810 */ /* 0x000fc60007ffe0ff */
[----:B-1----:R-:W-:Y:S01]  /*1dfa0*/  @!P0 IMAD.WIDE R4, R0, 0x2, R2 ;  /* 0x0000000200048825 */ /* 0x002fe200078e0202 */
[----:B------:R1:W5:Y:S01]  /*1dfb0*/  @!P0 LD.E.64 R26, [R8.64] ;  /* 0x00000012081a8980 */ /* 0x000362000c101b00 */
[-C--:B------:R-:W-:Y:S02]  /*1dfc0*/  ISETP.GE.AND P3, PT, R13, R31.reuse, PT ;  /* 0x0000001f0d00720c */ /* 0x080fe40003f66270 */
[-C--:B------:R-:W-:Y:S01]  /*1dfd0*/  ISETP.GE.AND P2, PT, R14, R31.reuse, PT ;  /* 0x0000001f0e00720c */ /* 0x080fe20003f46270 */
[----:B------:R2:W5:Y:S01]  /*1dfe0*/  @!P0 LD.E.64 R28, [R4.64] ;  /* 0x00000012041c8980 */ /* 0x000562000c101b00 */
[-C--:B------:R-:W-:Y:S01]  /*1dff0*/  ISETP.GE.AND P1, PT, R15, R31.reuse, PT ;  /* 0x0000001f0f00720c */ /* 0x080fe20003f26270 */
[----:B------:R-:W-:Y:S01]  /*1e000*/  CS2R R32, SRZ ;  /* 0x0000000000207805 */ /* 0x000fe2000001ff00 */
[----:B------:R-:W-:Y:S01]  /*1e010*/  ISETP.GE.AND P0, PT, R16, R31, PT ;  /* 0x0000001f1000720c */ /* 0x000fe20003f06270 */
[----:B------:R-:W-:Y:S01]  /*1e020*/  CS2R R34, SRZ ;  /* 0x0000000000227805 */ /* 0x000fe2000001ff00 */
[----:B------:R-:W-:Y:S01]  /*1e030*/  CS2R R36, SRZ ;  /* 0x0000000000247805 */ /* 0x000fe2000001ff00 */
[----:B------:R-:W-:Y:S01]  /*1e040*/  CS2R R38, SRZ ;  /* 0x0000000000267805 */ /* 0x000fe2000001ff00 */
[----:B------:R-:W-:-:S03]  /*1e050*/  CS2R R42, SRZ ;  /* 0x00000000002a7805 */ /* 0x000fc6000001ff00 */
[----:B-1----:R-:W-:Y:S02]  /*1e060*/  @!P3 SHF.R.S32.HI R9, RZ, 0x1f, R13 ;  /* 0x0000001fff09b819 */ /* 0x002fe4000001140d */
[----:B------:R-:W-:Y:S02]  /*1e070*/  @!P2 SHF.R.S32.HI R8, RZ, 0x1f, R14 ;  /* 0x0000001fff08a819 */ /* 0x000fe4000001140e */
[----:B--2---:R-:W-:Y:S02]  /*1e080*/  @!P4 SHF.R.S32.HI R4, RZ, 0x1f, R12 ;  /* 0x0000001fff04c819 */ /* 0x004fe4000001140c */
[----:B------:R-:W-:Y:S02]  /*1e090*/  @!P1 SHF.R.S32.HI R5, RZ, 0x1f, R15 ;  /* 0x0000001fff059819 */ /* 0x000fe4000001140f */
[----:B------:R-:W-:Y:S02]  /*1e0a0*/  @!P4 LEA.HI R12, R4, R12, RZ, 0x2 ;  /* 0x0000000c040cc211 */ /* 0x000fe400078f10ff */
[----:B------:R-:W-:-:S02]  /*1e0b0*/  @!P0 SHF.R.S32.HI R4, RZ, 0x1f, R16 ;  /* 0x0000001fff048819 */ /* 0x000fc40000011410 */
[----:B------:R-:W-:Y:S02]  /*1e0c0*/  @!P3 LEA.HI R9, R9, R13, RZ, 0x2 ;  /* 0x0000000d0909b211 */ /* 0x000fe400078f10ff */
[----:B------:R-:W-:Y:S02]  /*1e0d0*/  @!P2 LEA.HI R8, R8, R14, RZ, 0x2 ;  /* 0x0000000e0808a211 */ /* 0x000fe400078f10ff */
[----:B------:R-:W-:Y:S02]  /*1e0e0*/  @!P1 LEA.HI R5, R5, R15, RZ, 0x2 ;  /* 0x0000000f05059211 */ /* 0x000fe400078f10ff */
[----:B------:R-:W-:Y:S02]  /*1e0f0*/  @!P0 LEA.HI R4, R4, R16, RZ, 0x2 ;  /* 0x0000001004048211 */ /* 0x000fe400078f10ff */
[----:B------:R-:W-:Y:S02]  /*1e100*/  @!P4 LOP3.LUT R12, R12, 0xfffffffc, RZ, 0xc0, !PT ;  /* 0xfffffffc0c0cc812 */ /* 0x000fe400078ec0ff */
[----:B------:R-:W-:-:S02]  /*1e110*/  @!P3 LOP3.LUT R9, R9, 0xfffffffc, RZ, 0xc0, !PT ;  /* 0xfffffffc0909b812 */ /* 0x000fc400078ec0ff */
[----:B------:R-:W-:Y:S01]  /*1e120*/  @!P2 LOP3.LUT R8, R8, 0xfffffffc, RZ, 0xc0, !PT ;  /* 0xfffffffc0808a812 */ /* 0x000fe200078ec0ff */
[----:B------:R-:W-:Y:S01]  /*1e130*/  @!P4 IMAD.WIDE R24, R12, 0x2, R6 ;  /* 0x000000020c18c825 */ /* 0x000fe200078e0206 */
[----:B------:R-:W-:Y:S02]  /*1e140*/  @!P1 LOP3.LUT R5, R5, 0xfffffffc, RZ, 0xc0, !PT ;  /* 0xfffffffc05059812 */ /* 0x000fe400078ec0ff */
[----:B------:R-:W-:Y:S01]  /*1e150*/  @!P0 LOP3.LUT R4, R4, 0xfffffffc, RZ, 0xc0, !PT ;  /* 0xfffffffc04048812 */ /* 0x000fe200078ec0ff */
[----:B------:R-:W-:Y:S01]  /*1e160*/  @!P4 IMAD.WIDE R14, R12, 0x2, R2 ;  /* 0x000000020c0ec825 */ /* 0x000fe200078e0202 */
[----:B------:R-:W-:Y:S01]  /*1e170*/  CS2R R40, SRZ ;  /* 0x0000000000287805 */ /* 0x000fe2000001ff00 */
[----:B------:R-:W-:Y:S01]  /*1e180*/  CS2R R48, SRZ ;  /* 0x0000000000307805 */ /* 0x000fe2000001ff00 */
[----:B------:R-:W-:Y:S01]  /*1e190*/  CS2R R54, SRZ ;  /* 0x0000000000367805 */ /* 0x000fe2000001ff00 */
[--C-:B------:R-:W-:Y:S01]  /*1e1a0*/  @!P3 IMAD.WIDE R22, R9, 0x2, R6.reuse ;  /* 0x000000020916b825 */ /* 0x100fe200078e0206 */
[----:B------:R-:W-:Y:S01]  /*1e1b0*/  CS2R R50, SRZ ;  /* 0x0000000000327805 */ /* 0x000fe2000001ff00 */
[----:B------:R-:W-:Y:S01]  /*1e1c0*/  CS2R R56, SRZ ;  /* 0x0000000000387805 */ /* 0x000fe2000001ff00 */
[----:B------:R1:W5:Y:S01]  /*1e1d0*/  @!P4 LD.E.64 R32, [R24.64] ;  /* 0x000000121820c980 */ /* 0x000362000c101b00 */
[----:B------:R-:W-:-:S03]  /*1e1e0*/  @!P2 IMAD.WIDE R20, R8, 0x2, R6 ;  /* 0x000000020814a825 */ /* 0x000fc600078e0206 */
        /* <DEDUP_REMOVED lines=12> */
[----:B------:R1:W5:Y:S04]  /*1e2b0*/  @!P0 LD.E.64 R54, [R16.64] ;  /* 0x0000001210368980 */ /* 0x000368000c101b00 */
[----:B------:R1:W5:Y:S04]  /*1e2c0*/  @!P1 LD.E.64 R50, [R6.64] ;  /* 0x0000001206329980 */ /* 0x000368000c101b00 */
[----:B------:R1:W5:Y:S02]  /*1e2d0*/  @!P0 LD.E.64 R56, [R2.64] ;  /* 0x0000001202388980 */ /* 0x000364000c101b00 */
.L_x_2025:
[----:B------:R-:W-:Y:S05]  /*1e2e0*/  BSYNC B0 ;  /* 0x0000000000007941 */ /* 0x000fea0003800000 */
.L_x_2024:
[----:B-----5:R-:W-:Y:S01]  /*1e2f0*/  IMAD.MOV.U32 R5, RZ, RZ, R54 ;  /* 0x000000ffff057224 */ /* 0x020fe200078e0036 */
[----:B-1----:R-:W-:Y:S01]  /*1e300*/  MOV R2, R49 ;  /* 0x0000003100027202 */ /* 0x002fe20000000f00 */
[----:B------:R-:W-:-:S02]  /*1e310*/  IMAD.MOV.U32 R4, RZ, RZ, R55 ;  /* 0x000000ffff047224 */ /* 0x000fc400078e0037 */
[----:B------:R-:W-:-:S03]  /*1e320*/  IMAD.MOV.U32 R3, RZ, RZ, R48 ;  /* 0x000000ffff037224 */ /* 0x000fc600078e0030 */
[----:B------:R-:W-:Y:S01]  /*1e330*/  PRMT R93, R4, 0x5410, R5 ;  /* 0x00005410045d7816 */ /* 0x000fe20000000005 */
[----:B------:R-:W-:Y:S01]  /*1e340*/  IMAD.MOV.U32 R5, RZ, RZ, R42 ;  /* 0x000000ffff057224 */ /* 0x000fe200078e002a */
[----:B------:R-:W-:Y:S01]  /*1e350*/  PRMT R90, R2, 0x5410, R3 ;  /* 0x00005410025a7816 */ /* 0x000fe20000000003 */
[----:B------:R-:W-:Y:S01]  /*1e360*/  IMAD.MOV.U32 R4, RZ, RZ, R43 ;  /* 0x000000ffff047224 */ /* 0x000fe200078e002b */
[----:B------:R-:W-:Y:S01]  /*1e370*/  MOV R2, R37 ;  /* 0x0000002500027202 */ /* 0x000fe20000000f00 */
        /* <DEDUP_REMOVED lines=24> */
[----:B------:R-:W-:-:S03]  /*1e500*/  IMAD.MOV.U32 R2, RZ, RZ, R29 ;  /* 0x000000ffff027224 */ /* 0x000fc600078e001d */
[----:B------:R-:W-:Y:S02]  /*1e510*/  PRMT R82, R4, 0x5410, R5 ;  /* 0x0000541004527816 */ /* 0x000fe40000000005 */
[----:B------:R-:W-:Y:S01]  /*1e520*/  PRMT R71, R2, 0x5410, R3 ;  /* 0x0000541002477816 */ /* 0x000fe20000000003 */
[----:B------:R-:W-:Y:S05]  /*1e530*/  BRA.DIV ~URZ, `(.L_x_2026) ;  /* 0x000070827f007947 */ /* 0x000fea000b800000 */
[----:B------:R1:W2:Y:S04]  /*1e540*/  SHFL.IDX PT, R7, R46, 0x1, 0x1c1f ;  /* 0x003c1f002e077f89 */ /* 0x0002a800000e0000 */
[----:B----4-:R1:W4:Y:S04]  /*1e550*/  SHFL.IDX PT, R6, R47, 0x1, 0x1c1f ;  /* 0x003c1f002f067f89 */ /* 0x01032800000e0000 */
[----:B------:R1:W3:Y:S04]  /*1e560*/  SHFL.IDX PT, R4, R45, 0x1, 0x1c1f ;  /* 0x003c1f002d047f89 */ /* 0x0002e800000e0000 */
[----:B------:R1:W1:Y:S02]  /*1e570*/  SHFL.IDX PT, R2, R52, 0x1, 0x1c1f ;  /* 0x003c1f0034027f89 */ /* 0x00026400000e0000 */
.L_x_2072:
[----:B------:R-:W-:Y:S01]  /*1e580*/  IADD3 R3, R44, 0x40, RZ ;  /* 0x000000402c037810 */ /* 0x000fe20007ffe0ff */
[----:B------:R-:W-:Y:S01]  /*1e590*/  BSSY B0, `(.L_x_2027) ;  /* 0x000004d000007945 */ /* 0x000fe20003800000 */
[----:B------:R-:W-:Y:S01]  /*1e5a0*/  CS2R R72, SRZ ;  /* 0x0000000000487805 */ /* 0x000fe2000001ff00 */
[----:B------:R-:W-:Y:S01]  /*1e5b0*/  CS2R R68, SRZ ;  /* 0x0000000000447805 */ /* 0x000fe2000001ff00 */
[----:B------:R-:W-:Y:S01]  /*1e5c0*/  ISETP.GE.AND P0, PT, R3, R70, PT ;  /* 0x000000460300720c */ /* 0x000fe20003f06270 */
[----:B------:R-:W-:Y:S01]  /*1e5d0*/  CS2R R62, SRZ ;  /* 0x00000000003e7805 */ /* 0x000fe2000001ff00 */
[----:B-1-3--:R-:W-:Y:S01]  /*1e5e0*/  CS2R R52, SRZ ;  /* 0x0000000000347805 */ /* 0x00afe2000001ff00 */
[----:B------:R-:W-:Y:S01]  /*1e5f0*/  CS2R R44, SRZ ;  /* 0x00000000002c7805 */ /* 0x000fe2000001ff00 */
[----:B------:R-:W-:Y:S01]  /*1e600*/  CS2R R78, SRZ ;  /* 0x00000000004e7805 */ /* 0x000fe2000001ff00 */
[----:B------:R-:W-:Y:S01]  /*1e610*/  CS2R R74, SRZ ;  /* 0x00000000004a7805 */ /* 0x000fe2000001ff00 */
[----:B------:R-:W-:Y:S01]  /*1e620*/  CS2R R66, SRZ ;  /* 0x0000000000427805 */ /* 0x000fe2000001ff00 */
[----:B------:R-:W-:Y:S01]  /*1e630*/  CS2R R64, SRZ ;  /* 0x0000000000407805 */ /* 0x000fe2000001ff00 */
[----:B------:R-:W-:Y:S01]  /*1e640*/  CS2R R60, SRZ ;  /* 0x00000000003c7805 */ /* 0x000fe2000001ff00 */
[----:B------:R-:W-:Y:S01]  /*1e650*/  CS2R R46, SRZ ;  /* 0x00000000002e7805 */ /* 0x000fe2000001ff00 */
[----:B------:R-:W-:-:S03]  /*1e660*/  IMAD.MOV.U32 R3, RZ, RZ, R4 ;  /* 0x000000ffff037224 */ /* 0x000fc600078e0004 */
        /* <DEDUP_REMOVED lines=9> */
[C---:B--2-4-:R-:W-:Y:S01]  /*1e700*/  @!P0 IMAD.WIDE R8, R0.reuse, 0x2, R6 ;  /* 0x0000000200088825 */ /* 0x054fe200078e0206 */
[----:B------:R-:W-:-:S03]  /*1e710*/  IADD3 R16, R0, 0x50, RZ ;  /* 0x0000005000107810 */ /* 0x000fc60007ffe0ff */
[----:B------:R-:W-:Y:S01]  /*1e720*/  @!P0 IMAD.WIDE R4, R0, 0x2, R2 ;  /* 0x0000000200048825 */ /* 0x000fe200078e0202 */
        /* <DEDUP_REMOVED lines=51> */
.L_x_2028:
[----:B------:R-:W-:Y:S05]  /*1ea60*/  BSYNC B0 ;  /* 0x0000000000007941 */ /* 0x000fea0003800000 */
.L_x_2027:
[----:B-1----:R-:W3:Y:S01]  /*1ea70*/  LDL.64 R2, [R30+0x20] ;  /* 0x000020001e027983 */ /* 0x002ee20000100a00 */
[----:B------:R-:W-:-:S04]  /*1ea80*/  DEPBAR.LE SB0, 0x3 ;  /* 0x000080c00000791a */ /* 0x000fc80000000000 */
[----:B----4-:R-:W4:Y:S01]  /*1ea90*/  LDL.64 R4, [R30+0x28] ;  /* 0x000028001e047983 */ /* 0x010f220000100a00 */
[----:B------:R-:W-:Y:S03]  /*1eaa0*/  WARPSYNC 0xffffffff ;  /* 0xffffffff00007948 */ /* 0x000fe60003800000 */
[----:B------:R-:W-:Y:S06]  /*1eab0*/  BAR.SYNC.DEFER_BLOCKING 0x0 ;  /* 0x0000000000007b1d */ /* 0x000fec0000010000 */
[----:B---3--:R1:W3:Y:S04]  /*1eac0*/  LD.E R8, [R2.64] ;  /* 0x0000001202087980 */ /* 0x0082e8000c101900 */
[----:B--2-4-:R4:W2:Y:S01]  /*1ead0*/  LD.E.64 R22, [R4.64] ;  /* 0x0000001204167980 */ /* 0x0148a2000c101b00 */
[----:B------:R-:W-:Y:S01]  /*1eae0*/  LEA.HI R58, R103, R58, RZ, 0x5 ;  /* 0x0000003a673a7211 */ /* 0x000fe200078f28ff */
[----:B------:R-:W-:Y:S01]  /*1eaf0*/  IMAD.MOV.U32 R30, RZ, RZ, 0x20 ;  /* 0x00000020ff1e7424 */ /* 0x000fe200078e00ff */
[----:B------:R-:W-:Y:S01]  /*1eb00*/  BSSY B1, `(.L_x_2029) ;  /* 0x0000179000017945 */ /* 0x000fe20003800000 */
[----:B-1---5:R-:W-:-:S02]  /*1eb10*/  IMAD.MOV.U32 R3, RZ, RZ, R81 ;  /* 0x000000ffff037224 */ /* 0x022fc400078e0051 */
[----:B------:R-:W-:Y:S02]  /*1eb20*/  IMAD.MOV.U32 R2, RZ, RZ, R72 ;  /* 0x000000ffff027224 */ /* 0x000fe400078e0048 */
[----:B----4-:R-:W-:-:S03]  /*1eb30*/  IMAD.MOV.U32 R4, RZ, RZ, R80 ;  /* 0x000000ffff047224 */ /* 0x010fc600078e0050 */
[----:B------:R-:W-:Y:S01]  /*1eb40*/  PRMT R100, R100, 0x5410, R2 ;  /* 0x0000541064647816 */ /* 0x000fe20000000002 */
[----:B------:R-:W-:Y:S01]  /*1eb50*/  IMAD.MOV.U32 R2, RZ, RZ, R62 ;  /* 0x000000ffff027224 */ /* 0x000fe200078e003e */
[----:B------:R-:W-:Y:S01]  /*1eb60*/  PRMT R102, R3, 0x5410, R4 ;  /* 0x0000541003667816 */ /* 0x000fe20000000004 */
[----:B------:R-:W-:Y:S02]  /*1eb70*/  IMAD.MOV.U32 R4, RZ, RZ, R68 ;  /* 0x000000ffff047224 */ /* 0x000fe400078e0044 */
[----:B------:R-:W-:Y:S01]  /*1eb80*/  IMAD.MOV.U32 R3, RZ, RZ, R69 ;  /* 0x000000ffff037224 */ /* 0x000fe200078e0045 */
[----:B------:R-:W-:Y:S01]  /*1eb90*/  PRMT R96, R96, 0x5410, R2 ;  /* 0x0000541060607816 */ /* 0x000fe20000000002 */
[----:B------:R-:W-:Y:S02]  /*1eba0*/  IMAD.MOV.U32 R5, RZ, RZ, R73 ;  /* 0x000000ffff057224 */ /* 0x000fe400078e0049 */
[----:B------:R-:W-:Y:S01]  /*1ebb0*/  IMAD.MOV.U32 R2, RZ, RZ, R53 ;  /* 0x000000ffff027224 */ /* 0x000fe200078e0035 */
[----:B------:R-:W-:Y:S01]  /*1ebc0*/  PRMT R98, R3, 0x5410, R4 ;  /* 0x0000541003627816 */ /* 0x000fe20000000004 */
[----:B------:R-:W-:Y:S01]  /*1ebd0*/  IMAD.MOV.U32 R3, RZ, RZ, R52 ;  /* 0x000000ffff037224 */ /* 0x000fe200078e0034 */
[----:B------:R-:W-:Y:S01]  /*1ebe0*/  PRMT R100, R5, 0x7610, R100 ;  /* 0x0000761005647816 */ /* 0x000fe20000000064 */
[----:B------:R-:W-:Y:S01]  /*1ebf0*/  IMAD.MOV.U32 R4, RZ, RZ, R63 ;  /* 0x000000ffff047224 */ /* 0x000fe200078e003f */
[----:B------:R-:W-:-:S02]  /*1ec00*/  SHF.R.S32.HI R5, RZ, 0x1f, R76 ;  /* 0x0000001fff057819 */ /* 0x000fc4000001144c */
[----:B------:R-:W-:Y:S01]  /*1ec10*/  PRMT R94, R2, 0x5410, R3 ;  /* 0x00005410025e7816 */ /* 0x000fe20000000003 */
[----:B------:R-:W-:Y:S01]  /*1ec20*/  IMAD.MOV.U32 R2, RZ, RZ, R78 ;  /* 0x000000ffff027224 */ /* 0x000fe200078e004e */
[----:B------:R-:W-:Y:S01]  /*1ec30*/  LEA.HI R3, R5, R76, RZ, 0x3 ;  /* 0x0000004c05037211 */ /* 0x000fe200078f18ff */
[----:B------:R-:W-:Y:S01]  /*1ec40*/  IMAD.MOV.U32 R5, RZ, RZ, R44 ;  /* 0x000000ffff057224 */ /* 0x000fe200078e002c */
[----:B------:R-:W-:Y:S01]  /*1ec50*/  PRMT R96, R4, 0x7610, R96 ;  /* 0x0000761004607816 */ /* 0x000fe20000000060 */
[----:B------:R-:W-:Y:S01]  /*1ec60*/  IMAD.MOV.U32 R4, RZ, RZ, R45 ;  /* 0x000000ffff047224 */ /* 0x000fe200078e002d */
[----:B------:R-:W-:Y:S02]  /*1ec70*/  LOP3.LUT R3, R3, 0xfffffff8, RZ, 0xc0, !PT ;  /* 0xfffffff803037812 */ /* 0x000fe400078ec0ff */
[----:B------:R-:W-:Y:S01]  /*1ec80*/  PRMT R101, R101, 0x5410, R2 ;  /* 0x0000541065657816 */ /* 0x000fe20000000002 */
[----:B------:R-:W-:Y:S01]  /*1ec90*/  IMAD.MOV.U32 R2, RZ, RZ, R75 ;  /* 0x000000ffff027224 */ /* 0x000fe200078e004b */
[----:B------:R-:W-:Y:S01]  /*1eca0*/  PRMT R89, R4, 0x5410, R5 ;  /* 0x0000541004597816 */ /* 0x000fe20000000005 */
[----:B------:R-:W-:-:S02]  /*1ecb0*/  IMAD.IADD R3, R76, 0x1, -R3 ;  /* 0x000000014c037824 */ /* 0x000fc400078e0a03 */
[----:B------:R-:W-:Y:S02]  /*1ecc0*/  IMAD.MOV.U32 R4, RZ, RZ, R74 ;  /* 0x000000ffff047224 */ /* 0x000fe400078e004a */
[----:B------:R-:W-:Y:S01]  /*1ecd0*/  IMAD.MOV.U32 R5, RZ, RZ, R79 ;  /* 0x000000ffff057224 */ /* 0x000fe200078e004f */
[C---:B------:R-:W-:Y:S01]  /*1ece0*/  LOP3.LUT P1, RZ, R3.reuse, 0x4, RZ, 0xc0, !PT ;  /* 0x0000000403ff7812 */ /* 0x040fe2000782c0ff */
[----:B------:R-:W-:Y:S01]  /*1ecf0*/  IMAD.SHL.U32 R6, R3, 0x40, RZ ;  /* 0x0000004003067824 */ /* 0x000fe200078e00ff */
[----:B------:R-:W-:Y:S01]  /*1ed00*/  PRMT R99, R2, 0x5410, R4 ;  /* 0x0000541002637816 */ /* 0x000fe20000000004 */
[----:B------:R-:W-:Y:S01]  /*1ed10*/  IMAD.MOV.U32 R4, RZ, RZ, R64 ;  /* 0x000000ffff047224 */ /* 0x000fe200078e0040 */
[----:B------:R-:W-:Y:S01]  /*1ed20*/  PRMT R101, R5, 0x7610, R101 ;  /* 0x0000761005657816 */ /* 0x000fe20000000065 */
[----:B------:R-:W-:Y:S01]  /*1ed30*/  IMAD.MOV.U32 R5, RZ, RZ, R67 ;  /* 0x000000ffff057224 */ /* 0x000fe200078e0043 */
[----:B------:R-:W-:Y:S01]  /*1ed40*/  LOP3.LUT R2, R6, 0x1c0, RZ, 0xc0, !PT ;  /* 0x000001c006027812 */ /* 0x000fe200078ec0ff */
[----:B------:R-:W-:Y:S01]  /*1ed50*/  IMAD.MOV.U32 R6, RZ, RZ, R66 ;  /* 0x000000ffff067224 */ /* 0x000fe200078e0042 */
[----:B------:R-:W-:Y:S01]  /*1ed60*/  PRMT R95, R95, 0x5410, R4 ;  /* 0x000054105f5f7816 */ /* 0x000fe20000000004 */
[----:B------:R-:W-:Y:S01]  /*1ed70*/  IMAD.MOV.U32 R4, RZ, RZ, R65 ;  /* 0x000000ffff047224 */ /* 0x000fe200078e0041 */
[----:B------:R-:W-:Y:S01]  /*1ed80*/  LOP3.LUT R7, R2, 0x18, R59, 0xf8, !PT ;  /* 0x0000001802077812 */ /* 0x000fe200078ef83b */
[----:B------:R-:W-:Y:S01]  /*1ed90*/  IMAD.MOV.U32 R3, RZ, RZ, R46 ;  /* 0x000000ffff037224 */ /* 0x000fe200078e002e */
[----:B------:R-:W-:-:S02]  /*1eda0*/  PRMT R97, R5, 0x5410, R6 ;  /* 0x0000541005617816 */ /* 0x000fc40000000006 */
[----:B------:R-:W-:Y:S02]  /*1edb0*/  SHF.R.U32.HI R2, RZ, 0x3, R2 ;  /* 0x00000003ff027819 */ /* 0x000fe40000011602 */
[----:B------:R-:W-:Y:S01]  /*1edc0*/  PRMT R95, R4, 0x7610, R95 ;  /* 0x00007610045f7816 */ /* 0x000fe2000000005f */
[----:B------:R-:W-:Y:S01]  /*1edd0*/  IMAD.MOV.U32 R4, RZ, RZ, R61 ;  /* 0x000000ffff047224 */ /* 0x000fe200078e003d */
[----:B------:R-:W-:Y:S01]  /*1ede0*/  LOP3.LUT R6, R7, R2, RZ, 0x3c, !PT ;  /* 0x0000000207067212 */ /* 0x000fe200078e3cff */
[----:B------:R-:W-:Y:S01]  /*1edf0*/  IMAD.MOV.U32 R2, RZ, RZ, R60 ;  /* 0x000000ffff027224 */ /* 0x000fe200078e003c */
[----:B------:R-:W-:Y:S01]  /*1ee00*/  SEL R30, R30, 0xffffffe0, !P1 ;  /* 0xffffffe01e1e7807 */ /* 0x000fe20004800000 */
[----:B------:R-:W-:-:S03]  /*1ee10*/  IMAD.SHL.U32 R7, R58, 0x10, RZ ;  /* 0x000000103a077824 */ /* 0x000fc600078e00ff */
[----:B------:R-:W-:Y:S01]  /*1ee20*/  PRMT R91, R91, 0x5410, R2 ;  /* 0x000054105b5b7816 */ /* 0x000fe20000000002 */
[----:B------:R-:W-:Y:S01]  /*1ee30*/  IMAD.MOV.U32 R2, RZ, RZ, R47 ;  /* 0x000000ffff027224 */ /* 0x000fe200078e002f */
[----:B------:R-:W-:Y:S02]  /*1ee40*/  LOP3.LUT R58, R6, 0xfffffe00, R7, 0xf8, !PT ;  /* 0xfffffe00063a7812 */ /* 0x000fe400078ef807 */
[----:B------:R-:W-:Y:S01]  /*1ee50*/  PRMT R91, R4, 0x7610, R91 ;  /* 0x00007610045b7816 */ /* 0x000fe2000000005b */
[----:B---3--:R-:W-:Y:S01]  /*1ee60*/  IMAD R5, R8, -0x80, R70 ;  /* 0xffffff8008057824 */ /* 0x008fe200078e0246 */
[----:B------:R-:W-:-:S04]  /*1ee70*/  PRMT R70, R2, 0x5410, R3 ;  /* 0x0000541002467816 */ /* 0x000fc80000000003 */
[----:B------:R-:W-:Y:S01]  /*1ee80*/  IMNMX R59, R5, 0x80, PT ;  /* 0x00000080053b7817 */ /* 0x000fe20003800200 */
[----:B--2---:R-:W-:-:S03]  /*1ee90*/  IMAD.WIDE.U32 R24, R58, 0x2, R22 ;  /* 0x000000023a187825 */ /* 0x004fc600078e0016 */
[----:B------:R-:W-:-:S13]  /*1eea0*/  ISETP.GE.AND P0, PT, R76, R59, PT ;  /* 0x0000003b4c00720c */ /* 0x000fda0003f06270 */
[----:B------:R-:W-:Y:S05]  /*1eeb0*/  @P0 BRA `(.L_x_2030) ;  /* 0x000013d000000947 */ /* 0x000fea0003800000 */
[----:B------:R-:W-:Y:S01]  /*1eec0*/  ISETP.GE.AND P0, PT, R0, R31, PT ;  /* 0x0000001f0000720c */ /* 0x000fe20003f06270 */
[----:B------:R-:W-:-:S12]  /*1eed0*/  BSSY B0, `(.L_x_2031) ;  /* 0x0000030000007945 */ /* 0x000fd80003800000 */
[----:B------:R-:W-:Y:S05]  /*1eee0*/  @P0 BRA `(.L_x_2032) ;  /* 0x000002e000000947 */ /* 0x000fea0003800000 */
[----:B------:R-:W2:Y:S01]  /*1eef0*/  LD.E.128 R4, [R24.64] ;  /* 0x0000001218047980 */ /* 0x000ea2000c101d00 */
[----:B------:R-:W-:Y:S02]  /*1ef00*/  SHF.R.U32.HI R8, RZ, 0x10, R29 ;  /* 0x00000010ff087819 */ /* 0x000fe4000001161d */
[----:B------:R-:W-:Y:S02]  /*1ef10*/  SHF.R.U32.HI R9, RZ, 0x10, R27 ;  /* 0x00000010ff097819 */ /* 0x000fe4000001161b */
[----:B------:R-:W-:Y:S02]  /*1ef20*/  PRMT R8, R71, 0x5410, R8 ;  /* 0x0000541047087816 */ /* 0x000fe40000000008 */
[----:B------:R-:W-:Y:S02]  /*1ef30*/  PRMT R9, R77, 0x5410, R9 ;  /* 0x000054104d097816 */ /* 0x000fe40000000009 */
[----:B------:R-:W-:Y:S01]  /*1ef40*/  SHF.R.U64 R13, R28, 0x10, R29 ;  /* 0x000000101c0d7819 */ /* 0x000fe2000000121d */
[----:B------:R-:W-:Y:S01]  /*1ef50*/  IMAD.U32 R18, R8, 0x10000, RZ ;  /* 0x0001000008127824 */ /* 0x000fe200078e00ff */
[----:B------:R-:W-:Y:S01]  /*1ef60*/  SHF.R.U64 R14, R26, 0x10, R27 ;  /* 0x000000101a0e7819 */ /* 0x000fe2000000121b */
[----:B------:R-:W-:Y:S01]  /*1ef70*/  IMAD.U32 R17, R9, 0x10000, RZ ;  /* 0x0001000009117824 */ /* 0x000fe200078e00ff */
[----:B------:R-:W-:-:S02]  /*1ef80*/  LOP3.LUT R19, R8, 0xffff0000, RZ, 0xc0, !PT ;  /* 0xffff000008137812 */ /* 0x000fc400078ec0ff */
[----:B------:R-:W-:Y:S02]  /*1ef90*/  PRMT R13, R71, 0x5432, R13 ;  /* 0x00005432470d7816 */ /* 0x000fe4000000000d */
[----:B------:R-:W-:Y:S02]  /*1efa0*/  PRMT R14, R77, 0x5432, R14 ;  /* 0x000054324d0e7816 */ /* 0x000fe4000000000e */
[----:B------:R-:W-:Y:S02]  /*1efb0*/  LOP3.LUT R9, R9, 0xffff0000, RZ, 0xc0, !PT ;  /* 0xffff000009097812 */ /* 0x000fe400078ec0ff */
[C---:B--2---:R-:W-:Y:S01]  /*1efc0*/  LOP3.LUT R12, R6.reuse, 0xffff0000, RZ, 0xc0, !PT ;  /* 0xffff0000060c7812 */ /* 0x044fe200078ec0ff */
[----:B------:R-:W-:Y:S01]  /*1efd0*/  IMAD.U32 R16, R6, 0x10000, RZ ;  /* 0x0001000006107824 */ /* 0x000fe200078e00ff */
[C---:B------:R-:W-:Y:S01]  /*1efe0*/  LOP3.LUT R6, R7.reuse, 0xffff0000, RZ, 0xc0, !PT ;  /* 0xffff000007067812 */ /* 0x040fe200078ec0ff */
[----:B------:R-:W-:Y:S01]  /*1eff0*/  IMAD.U32 R15, R7, 0x10000, RZ ;  /* 0x00010000070f7824 */ /* 0x000fe200078e00ff */
[----:B------:R-:W-:Y:S01]  /*1f000*/  SHF.L.U32 R7, R4, 0x10, RZ ;  /* 0x0000001004077819 */ /* 0x000fe200000006ff */
[-C--:B------:R-:W-:Y:S01]  /*1f010*/  FMUL.FTZ R8, R12, R18.reuse ;  /* 0x000000120c087220 */ /* 0x080fe20000410000 */
[----:B------:R-:W-:Y:S01]  /*1f020*/  LOP3.LUT R3, R4, 0xffff0000, RZ, 0xc0, !PT ;  /* 0xffff000004037812 */ /* 0x000fe200078ec0ff */
[-C--:B------:R-:W-:Y:S01]  /*1f030*/  FMUL.FTZ R12, R12, R17.reuse ;  /* 0x000000110c0c7220 */ /* 0x080fe20000410000 */
[C---:B------:R-:W-:Y:S01]  /*1f040*/  SHF.L.U32 R2, R5.reuse, 0x10, RZ ;  /* 0x0000001005027819 */ /* 0x040fe200000006ff */
[C---:B------:R-:W-:Y:S01]  /*1f050*/  FFMA.FTZ R17, R16.reuse, R17, -R8 ;  /* 0x0000001110117223 */ /* 0x040fe20000010808 */
[----:B------:R-:W-:Y:S01]  /*1f060*/  LOP3.LUT R4, R5, 0xffff0000, RZ, 0xc0, !PT ;  /* 0xffff000005047812 */ /* 0x000fe200078ec0ff */
[----:B------:R-:W-:Y:S01]  /*1f070*/  FFMA.FTZ R12, R16, R18, R12 ;  /* 0x00000012100c7223 */ /* 0x000fe2000001000c */
[----:B------:R-:W-:Y:S01]  /*1f080*/  SHF.L.U32 R16, R14, 0x10, RZ ;  /* 0x000000100e107819 */ /* 0x000fe200000006ff */
[----:B------:R-:W-:Y:S01]  /*1f090*/  FMUL.FTZ R5, R6, R19 ;  /* 0x0000001306057220 */ /* 0x000fe20000410000 */
[----:B------:R-:W-:Y:S01]  /*1f0a0*/  LOP3.LUT R14, R14, 0xffff0000, RZ, 0xc0, !PT ;  /* 0xffff00000e0e7812 */ /* 0x000fe200078ec0ff */
[C---:B------:R-:W-:Y:S01]  /*1f0b0*/  IMAD.U32 R18, R13.reuse, 0x10000, RZ ;  /* 0x000100000d127824 */ /* 0x040fe200078e00ff */
[----:B------:R-:W-:Y:S01]  /*1f0c0*/  LOP3.LUT R13, R13, 0xffff0000, RZ, 0xc0, !PT ;  /* 0xffff00000d0d7812 */ /* 0x000fe200078ec0ff */
[----:B------:R-:W-:-:S02]  /*1f0d0*/  FMUL.FTZ R6, R6, R9 ;  /* 0x0000000906067220 */ /* 0x000fc40000410000 */
[----:B------:R-:W-:Y:S02]  /*1f0e0*/  FFMA.FTZ R9, R15, R9, -R5 ;  /* 0x000000090f097223 */ /* 0x000fe40000010805 */
[----:B------:R-:W-:Y:S02]  /*1f0f0*/  FMUL.FTZ R8, R3, R18 ;  /* 0x0000001203087220 */ /* 0x000fe40000410000 */
[----:B------:R-:W-:Y:S02]  /*1f100*/  FFMA.FTZ R15, R15, R19, R6 ;  /* 0x000000130f0f7223 */ /* 0x000fe40000010006 */
[----:B------:R-:W-:Y:S02]  /*1f110*/  FMUL.FTZ R3, R3, R16 ;  /* 0x0000001003037220 */ /* 0x000fe40000410000 */
[C---:B------:R-:W-:Y:S02]  /*1f120*/  FMUL.FTZ R6, R4.reuse, R13 ;  /* 0x0000000d04067220 */ /* 0x040fe40000410000 */
[----:B------:R-:W-:-:S02]  /*1f130*/  FMUL.FTZ R5, R4, R14 ;  /* 0x0000000e04057220 */ /* 0x000fc40000410000 */
[C---:B------:R-:W-:Y:S02]  /*1f140*/  FFMA.FTZ R4, R7.reuse, R18, R3 ;  /* 0x0000001207047223 */ /* 0x040fe40000010003 */
[----:B------:R-:W-:Y:S01]  /*1f150*/  FFMA.FTZ R8, R7, R16, -R8 ;  /* 0x0000001007087223 */ /* 0x000fe20000010808 */
[----:B------:R-:W-:Y:S01]  /*1f160*/  F2FP.BF16.PACK_AB R7, R15, R9 ;  /* 0x000000090f07723e */ /* 0x000fe200000010ff */
[----:B------:R-:W-:Y:S01]  /*1f170*/  FFMA.FTZ R3, R2, R14, -R6 ;  /* 0x0000000e02037223 */ /* 0x000fe20000010806 */
[----:B------:R-:W-:Y:S01]  /*1f180*/  F2FP.BF16.PACK_AB R6, R12, R17 ;  /* 0x000000110c06723e */ /* 0x000fe200000010ff */
[----:B------:R-:W-:Y:S01]  /*1f190*/  FFMA.FTZ R5, R2, R13, R5 ;  /* 0x0000000d02057223 */ /* 0x000fe20000010005 */
[----:B------:R-:W-:-:S04]  /*1f1a0*/  F2FP.BF16.PACK_AB R4, R4, R8 ;  /* 0x000000080404723e */ /* 0x000fc800000010ff */
[----:B------:R-:W-:-:S05]  /*1f1b0*/  F2FP.BF16.PACK_AB R5, R5, R3 ;  /* 0x000000030505723e */ /* 0x000fca00000010ff */
[----:B------:R1:W-:Y:S02]  /*1f1c0*/  ST.E.128 [R24.64], R4 ;  /* 0x0000000418007985 */ /* 0x0003e4000c101d12 */
.L_x_2032:
[----:B------:R-:W-:Y:S05]  /*1f1d0*/  BSYNC B0 ;  /* 0x0000000000007941 */ /* 0x000fea0003800000 */
.L_x_2031:
[----:B------:R-:W-:Y:S01]  /*1f1e0*/  IADD3 R2, R0, 0x10, RZ ;  /* 0x0000001000027810 */ /* 0x000fe20007ffe0ff */
[----:B------:R-:W-:Y:S03]  /*1f1f0*/  BSSY B0, `(.L_x_2033) ;  /* 0x0000035000007945 */ /* 0x000fe60003800000 */
[----:B------:R-:W-:-:S13]  /*1f200*/  ISETP.GE.AND P0, PT, R2, R31, PT ;  /* 0x0000001f0200720c */ /* 0x000fda0003f06270 */
[----:B------:R-:W-:Y:S05]  /*1f210*/  @P0 BRA `(.L_x_2034) ;  /* 0x0000032000000947 */ /* 0x000fea0003800000 */
[----:B------:R-:W-:-:S04]  /*1f220*/  IADD3 R3, P0, R30, R58, RZ ;  /* 0x0000003a1e037210 */ /* 0x000fc80007f1e0ff */
[----:B-1----:R-:W-:Y:S02]  /*1f230*/  LEA.HI.X.SX32 R4, R30, RZ, 0x1, P0 ;  /* 0x000000ff1e047211 */ /* 0x002fe400000f0eff */
[----:B------:R-:W-:-:S04]  /*1f240*/  LEA R2, P0, R3, R22, 0x1 ;  /* 0x0000001603027211 */ /* 0x000fc800078008ff */
[----:B------:R-:W-:-:S05]  /*1f250*/  LEA.HI.X R3, R3, R23, R4, 0x1, P0 ;  /* 0x0000001703037211 */ /* 0x000fca00000f0c04 */
[----:B------:R-:W2:Y:S01]  /*1f260*/  LD.E.128 R4, [R2.64] ;  /* 0x0000001202047980 */ /* 0x000ea2000c101d00 */
[----:B------:R-:W-:Y:S02]  /*1f270*/  SHF.R.U32.HI R8, RZ, 0x10, R35 ;  /* 0x00000010ff087819 */ /* 0x000fe40000011623 */
[----:B------:R-:W-:Y:S02]  /*1f280*/  SHF.R.U32.HI R9, RZ, 0x10, R33 ;  /* 0x00000010ff097819 */ /* 0x000fe40000011621 */
[----:B------:R-:W-:Y:S02]  /*1f290*/  PRMT R8, R82, 0x5410, R8 ;  /* 0x0000541052087816 */ /* 0x000fe40000000008 */
[----:B------:R-:W-:Y:S02]  /*1f2a0*/  PRMT R9, R83, 0x5410, R9 ;  /* 0x0000541053097816 */ /* 0x000fe40000000009 */
[C---:B------:R-:W-:Y:S01]  /*1f2b0*/  LOP3.LUT R21, R8.reuse, 0xffff0000, RZ, 0xc0, !PT ;  /* 0xffff000008157812 */ /* 0x040fe200078ec0ff */
[----:B------:R-:W-:Y:S01]  /*1f2c0*/  IMAD.U32 R19, R8, 0x10000, RZ ;  /* 0x0001000008137824 */ /* 0x000fe200078e00ff */
[----:B------:R-:W-:Y:S01]  /*1f2d0*/  SHF.R.U64 R15, R32, 0x10, R33 ;  /* 0x00000010200f7819 */ /* 0x000fe20000001221 */
[----:B------:R-:W-:Y:S01]  /*1f2e0*/  IMAD.U32 R18, R9, 0x10000, RZ ;  /* 0x0001000009127824 */ /* 0x000fe200078e00ff */
[----:B------:R-:W-:-:S02]  /*1f2f0*/  SHF.R.U64 R14, R34, 0x10, R35 ;  /* 0x00000010220e7819 */ /* 0x000fc40000001223 */
[----:B------:R-:W-:Y:S02]  /*1f300*/  LOP3.LUT R20, R9, 0xffff0000, RZ, 0xc0, !PT ;  /* 0xffff000009147812 */ /* 0x000fe400078ec0ff */
[----:B------:R-:W-:Y:S02]  /*1f310*/  PRMT R15, R83, 0x5432, R15 ;  /* 0x00005432530f7816 */ /* 0x000fe4000000000f */
[----:B------:R-:W-:Y:S02]  /*1f320*/  PRMT R14, R82, 0x5432, R14 ;  /* 0x00005432520e7816 */ /* 0x000fe4000000000e */
[C---:B--2---:R-:W-:Y:S01]  /*1f330*/  LOP3.LUT R13, R6.reuse, 0xffff0000, RZ, 0xc0, !PT ;  /* 0xffff0000060d7812 */ /* 0x044fe200078ec0ff */
[C---:B------:R-:W-:Y:S01]  /*1f340*/  IMAD.U32 R16, R7.reuse, 0x10000, RZ ;  /* 0x0001000007107824 */ /* 0x040fe200078e00ff */
[----:B------:R-:W-:Y:S01]  /*1f350*/  LOP3.LUT R12, R7, 0xffff0000, RZ, 0xc0, !PT ;  /* 0xffff0000070c7812 */ /* 0x000fe200078ec0ff */
[----:B------:R-:W-:Y:S01]  /*1f360*/  IMAD.U32 R17, R6, 0x10000, RZ ;  /* 0x0001000006117824 */ /* 0x000fe200078e00ff */
[C---:B------:R-:W-:Y:S01]  /*1f370*/  LOP3.LUT R7, R4.reuse, 0xffff0000, RZ, 0xc0, !PT ;  /* 0xffff000004077812 */ /* 0x040fe200078ec0ff */
[----:B------:R-:W-:Y:S01]  /*1f380*/  IMAD.U32 R8, R4, 0x10000, RZ ;  /* 0x0001000004087824 */ /* 0x000fe200078e00ff */
[----:B------:R-:W-:Y:S01]  /*1f390*/  LOP3.LUT R4, R5, 0xffff0000, RZ, 0xc0, !PT ;  /* 0xffff000005047812 */ /* 0x000fe200078ec0ff */
[----:B------:R-:W-:-:S02]  /*1f3a0*/  FMUL.FTZ R9, R13, R19 ;  /* 0x000000130d097220 */ /* 0x000fc40000410000 */
[----:B------:R-:W-:Y:S02]  /*1f3b0*/  IMAD.U32 R6, R5, 0x10000, RZ ;  /* 0x0001000005067824 */ /* 0x000fe400078e00ff */
[-C--:B------:R-:W-:Y:S02]  /*1f3c0*/  FMUL.FTZ R13, R13, R18.reuse ;  /* 0x000000120d0d7220 */ /* 0x080fe40000410000 */
[C---:B------:R-:W-:Y:S02]  /*1f3d0*/  FMUL.FTZ R5, R12.reuse, R21 ;  /* 0x000000150c057220 */ /* 0x040fe40000410000 */
[C---:B------:R-:W-:Y:S02]  /*1f3e0*/  FFMA.FTZ R18, R17.reuse, R18, -R9 ;  /* 0x0000001211127223 */ /* 0x040fe40000010809 */
[----:B------:R-:W-:Y:S02]  /*1f3f0*/  FFMA.FTZ R17, R17, R19, R13 ;  /* 0x0000001311117223 */ /* 0x000fe4000001000d */
[----:B------:R-:W-:-:S02]  /*1f400*/  FMUL.FTZ R12, R12, R20 ;  /* 0x000000140c0c7220 */ /* 0x000fc40000410000 */
[----:B------:R-:W-:Y:S02]  /*1f410*/  FFMA.FTZ R13, R16, R20, -R5 ;  /* 0x00000014100d7223 */ /* 0x000fe40000010805 */
[C---:B------:R-:W-:Y:S01]  /*1f420*/  IMAD.U32 R20, R14.reuse, 0x10000, RZ ;  /* 0x000100000e147824 */ /* 0x040fe200078e00ff */
[----:B------:R-:W-:Y:S01]  /*1f430*/  LOP3.LUT R14, R14, 0xffff0000, RZ, 0xc0, !PT ;  /* 0xffff00000e0e7812 */ /* 0x000fe200078ec0ff */
[C---:B------:R-:W-:Y:S01]  /*1f440*/  IMAD.U32 R19, R15.reuse, 0x10000, RZ ;  /* 0x000100000f137824 */ /* 0x040fe200078e00ff */
[----:B------:R-:W-:Y:S01]  /*1f450*/  LOP3.LUT R15, R15, 0xffff0000, RZ, 0xc0, !PT ;  /* 0xffff00000f0f7812 */ /* 0x000fe200078ec0ff */
[C---:B------:R-:W-:Y:S02]  /*1f460*/  FMUL.FTZ R9, R7.reuse, R20 ;  /* 0x0000001407097220 */ /* 0x040fe40000410000 */
[----:B------:R-:W-:Y:S02]  /*1f470*/  FFMA.FTZ R16, R16, R21, R12 ;  /* 0x0000001510107223 */ /* 0x000fe4000001000c */
[----:B------:R-:W-:-:S02]  /*1f480*/  FMUL.FTZ R7, R7, R19 ;  /* 0x0000001307077220 */ /* 0x000fc40000410000 */
[C---:B------:R-:W-:Y:S02]  /*1f490*/  FMUL.FTZ R12, R4.reuse, R14 ;  /* 0x0000000e040c7220 */ /* 0x040fe40000410000 */
[----:B------:R-:W-:Y:S02]  /*1f4a0*/  FMUL.FTZ R5, R4, R15 ;  /* 0x0000000f04057220 */ /* 0x000fe40000410000 */
[C---:B------:R-:W-:Y:S02]  /*1f4b0*/  FFMA.FTZ R9, R8.reuse, R19, -R9 ;  /* 0x0000001308097223 */ /* 0x040fe40000010809 */
[----:B------:R-:W-:Y:S01]  /*1f4c0*/  FFMA.FTZ R4, R8, R20, R7 ;  /* 0x0000001408047223 */ /* 0x000fe20000010007 */
[----:B------:R-:W-:Y:S01]  /*1f4d0*/  F2FP.BF16.PACK_AB R7, R16, R13 ;  /* 0x0000000d1007723e */ /* 0x000fe200000010ff */
[C---:B------:R-:W-:Y:S02]  /*1f4e0*/  FFMA.FTZ R8, R6.reuse, R15, -R12 ;  /* 0x0000000f06087223 */ /* 0x040fe4000001080c */
[----:B------:R-:W-:Y:S01]  /*1f4f0*/  FFMA.FTZ R5, R6, R14, R5 ;  /* 0x0000000e06057223 */ /* 0x000fe20000010005 */
[----:B------:R-:W-:-:S02]  /*1f500*/  F2FP.BF16.PACK_AB R6, R17, R18 ;  /* 0x000000121106723e */ /* 0x000fc400000010ff */
[----:B------:R-:W-:Y:S02]  /*1f510*/  F2FP.BF16.PACK_AB R4, R4, R9 ;  /* 0x000000090404723e */ /* 0x000fe400000010ff */
[----:B------:R-:W-:-:S05]  /*1f520*/  F2FP.BF16.PACK_AB R5, R5, R8 ;  /* 0x000000080505723e */ /* 0x000fca00000010ff */
[----:B------:R1:W-:Y:S02]  /*1f530*/  ST.E.128 [R2.64], R4 ;  /* 0x0000000402007985 */ /* 0x0003e4000c101d12 */
.L_x_2034:
[----:B------:R-:W-:Y:S05]  /*1f540*/  BSYNC B0 ;  /* 0x0000000000007941 */ /* 0x000fea0003800000 */
.L_x_2033:
[----:B-1----:R-:W-:Y:S01]  /*1f550*/  IADD3 R2, R0, 0x20, RZ ;  /* 0x0000002000027810 */ /* 0x002fe20007ffe0ff */
[----:B------:R-:W-:Y:S03]  /*1f560*/  BSSY B0, `(.L_x_2035) ;  /* 0x0000031000007945 */ /* 0x000fe60003800000 */
[----:B------:R-:W-:-:S13]  /*1f570*/  ISETP.GE.AND P0, PT, R2, R31, PT ;  /* 0x0000001f0200720c */ /* 0x000fda0003f06270 */
[----:B------:R-:W-:Y:S05]  /*1f580*/  @P0 BRA `(.L_x_2036) ;  /* 0x000002e000000947 */ /* 0x000fea0003800000 */
[----:B------:R-:W2:Y:S01]  /*1f590*/  LD.E.128 R4, [R24.64+0x4000] ;  /* 0x0040001218047980 */ /* 0x000ea2000c101d00 */
        /* <DEDUP_REMOVED lines=44> */
[----:B------:R1:W-:Y:S02]  /*1f860*/  ST.E.128 [R24.64+0x4000], R4 ;  /* 0x0040000418007985 */ /* 0x0003e4000c101d12 */
.L_x_2036:
[----:B------:R-:W-:Y:S05]  /*1f870*/  BSYNC B0 ;  /* 0x0000000000007941 */ /* 0x000fea0003800000 */
.L_x_2035:
[----:B------:R-:W-:Y:S01]  /*1f880*/  IADD3 R2, R0, 0x30, RZ ;  /* 0x0000003000027810 */ /* 0x000fe20007ffe0ff */
[----:B------:R-:W-:Y:S03]  /*1f890*/  BSSY B0, `(.L_x_2037) ;  /* 0x0000036000007945 */ /* 0x000fe60003800000 */
[----:B------:R-:W-:-:S13]  /*1f8a0*/  ISETP.GE.AND P0, PT, R2, R31, PT ;  /* 0x0000001f0200720c */ /* 0x000fda0003f06270 */
[----:B------:R-:W-:Y:S05]  /*1f8b0*/  @P0 BRA `(.L_x_2038) ;  /* 0x0000033000000947 */ /* 0x000fea0003800000 */
[----:B------:R-:W-:-:S04]  /*1f8c0*/  IADD3 R2, R30, 0x2000, RZ ;  /* 0x000020001e027810 */ /* 0x000fc80007ffe0ff */
        /* <DEDUP_REMOVED lines=50> */
.L_x_2038:
[----:B------:R-:W-:Y:S05]  /*1fbf0*/  BSYNC B0 ;  /* 0x0000000000007941 */ /* 0x000fea0003800000 */
.L_x_2037:
        /* <DEDUP_REMOVED lines=50> */
.L_x_2040:
[----:B------:R-:W-:Y:S05]  /*1ff20*/  BSYNC B0 ;  /* 0x0000000000007941 */ /* 0x000fea0003800000 */
.L_x_2039:
[----:B------:R-:W-:-:S04]  /*1ff30*/  IADD3 R2, R0, 0x50, RZ ;  /* 0x0000005000027810 */ /* 0x000fc80007ffe0ff */
        /* <DEDUP_REMOVED lines=53> */
.L_x_2030:
[----:B------:R-:W-:Y:S05]  /*20290*/  BSYNC B1 ;  /* 0x0000000000017941 */ /* 0x000fea0003800000 */
.L_x_2029:
[----:B-1----:R-:W-:Y:S01]  /*202a0*/  IADD3 R2, R76, 0x40, RZ ;  /* 0x000000404c027810 */ /* 0x002fe20007ffe0ff */
[----:B------:R-:W-:-:S03]  /*202b0*/  IMAD.MOV.U32 R3, RZ, RZ, 0x0 ;  /* 0x00000000ff037424 */ /* 0x000fc600078e00ff */
[----:B------:R-:W-:Y:S01]  /*202c0*/  ISETP.GE.AND P0, PT, R2, R59, PT ;  /* 0x0000003b0200720c */ /* 0x000fe20003f06270 */
[----:B------:R-:W-:-:S12]  /*202d0*/  IMAD.MOV.U32 R2, RZ, RZ, R111 ;  /* 0x000000ffff027224 */ /* 0x000fd800078e006f */
[----:B------:R-:W-:Y:S05]  /*202e0*/  @P0 RET.REL.NODEC R2 `(_ZN7cutlass13device_kernelIN5flash19enable_sm80_to_sm89INS1_16FlashAttnFwdSm80INS1_25CollectiveMainloopFwdSm80ILi8ELi2ELb0EN4cute5tupleIJNS5_1CILi128EEENS7_ILi64EEENS7_ILi192EEEEEELi192ENS_10bfloat16_tEfNS_4arch4Sm80ELb0ELb1ELb1ELb1ELb0ELb1ELb1ELb1EEENS1_21CollectiveEpilogueFwdINS6_IJS8_SA_S9_EEENS6_IJNS7_ILi1EEESI_SI_EEESC_SE_Li256ELb1ELb1ELb1ELb0EEENS1_36VarlenDynamicPersistentTileSchedulerILi128ELi64ELi256ELi256ELb1ELb1ELb0ELb1ELb0ELb1EEEEEEEEEvNT_6ParamsE) ;  /* 0xfffdfd1002000950 */ /* 0x000fea0003c3ffff */
[----:B------:R-:W-:Y:S01]  /*202f0*/  ISETP.GE.AND P0, PT, R0, R31, PT ;  /* 0x0000001f0000720c */ /* 0x000fe20003f06270 */
[----:B------:R-:W-:-:S12]  /*20300*/  BSSY B0, `(.L_x_2041) ;  /* 0x0000030000007945 */ /* 0x000fd80003800000 */
        /* <DEDUP_REMOVED lines=47> */
.L_x_2042:
[----:B------:R-:W-:Y:S05]  /*20600*/  BSYNC B0 ;  /* 0x0000000000007941 */ /* 0x000fea0003800000 */
.L_x_2041:
        /* <DEDUP_REMOVED lines=55> */
.L_x_2044:
[----:B------:R-:W-:Y:S05]  /*20980*/  BSYNC B0 ;  /* 0x0000000000007941 */ /* 0x000fea0003800000 */
.L_x_2043:
        /* <DEDUP_REMOVED lines=50> */
.L_x_2046:
[----:B------:R-:W-:Y:S05]  /*20cb0*/  BSYNC B0 ;  /* 0x0000000000007941 */ /* 0x000fea0003800000 */
.L_x_2045:
        /* <DEDUP_REMOVED lines=55> */
.L_x_2048:
[----:B------:R-:W-:Y:S05]  /*21030*/  BSYNC B0 ;  /* 0x0000000000007941 */ /* 0x000fea0003800000 */
.L_x_2047:
        /* <DEDUP_REMOVED lines=50> */
.L_x_2050:
[----:B------:R-:W-:Y:S05]  /*21360*/  BSYNC B0 ;  /* 0x0000000000007941 */ /* 0x000fea0003800000 */
.L_x_2049:
[----:B------:R-:W-:Y:S01]  /*21370*/  IADD3 R0, R0, 0x50, RZ ;  /* 0x0000005000007810 */ /* 0x000fe20007ffe0ff */
[----:B------:R-:W-:Y:S02]  /*21380*/  IMAD.MOV.U32 R2, RZ, RZ, R111 ;  /* 0x000000ffff027224 */ /* 0x000fe400078e006f */
[----:B------:R-:W-:Y:S01]  /*21390*/  IMAD.MOV.U32 R3, RZ, RZ, 0x0 ;  /* 0x00000000ff037424 */ /* 0x000fe200078e00ff */
[----:B------:R-:W-:-:S13]  /*213a0*/  ISETP.GE.AND P0, PT, R0, R31, PT ;  /* 0x0000001f0000720c */ /* 0x000fda0003f06270 */
[----:B------:R-:W-:Y:S05]  /*213b0*/  @P0 RET.REL.NODEC R2 `(_ZN7cutlass13device_kernelIN5flash19enable_sm80_to_sm89INS1_16FlashAttnFwdSm80INS1_25CollectiveMainloopFwdSm80ILi8ELi2ELb0EN4cute5tupleIJNS5_1CILi128EEENS7_ILi64EEENS7_ILi192EEEEEELi192ENS_10bfloat16_tEfNS_4arch4Sm80ELb0ELb1ELb1ELb1ELb0ELb1ELb1ELb1EEENS1_21CollectiveEpilogueFwdINS6_IJS8_SA_S9_EEENS6_IJNS7_ILi1EEESI_SI_EEESC_SE_Li256ELb1ELb1ELb1ELb0EEENS1_36VarlenDynamicPersistentTileSchedulerILi128ELi64ELi256ELi256ELb1ELb1ELb0ELb1ELb0ELb1EEEEEEEEEvNT_6ParamsE) ;  /* 0xfffdec4002000950 */ /* 0x000fea0003c3ffff */
[----:B------:R-:W-:-:S04]  /*213c0*/  IADD3 R0, R30, 0x5000, RZ ;  /* 0x000050001e007810 */ /* 0x000fc80007ffe0ff */
[----:B------:R-:W-:-:S04]  /*213d0*/  IADD3 R3, P0, R58, R0, RZ ;  /* 0x000000003a037210 */ /* 0x000fc80007f1e0ff */
[----:B------:R-:W-:Y:S02]  /*213e0*/  LEA.HI.X.SX32 R0, R0, RZ, 0x1, P0 ;  /* 0x000000ff00007211 */ /* 0x000fe400000f0eff */
[----:B------:R-:W-:-:S04]  /*213f0*/  LEA R2, P0, R3, R22, 0x1 ;  /* 0x0000001603027211 */ /* 0x000fc800078008ff */
[----:B------:R-:W-:-:S05]  /*21400*/  LEA.HI.X R3, R3, R23, R0, 0x1, P0 ;  /* 0x0000001703037211 */ /* 0x000fca00000f0c00 */
[----:B-1----:R-:W2:Y:S01]  /*21410*/  LD.E.128 R4, [R2.64] ;  /* 0x0000001202047980 */ /* 0x002ea2000c101d00 */
[----:B------:R-:W-:Y:S02]  /*21420*/  SHF.R.U32.HI R0, RZ, 0x10, R79 ;  /* 0x00000010ff007819 */ /* 0x000fe4000001164f */
[--C-:B------:R-:W-:Y:S02]  /*21430*/  SHF.R.U32.HI R8, RZ, 0x10, R81.reuse ;  /* 0x00000010ff087819 */ /* 0x100fe40000011651 */
        /* <DEDUP_REMOVED lines=11> */
[----:B------:R-:W-:Y:S01]  /*214f0*/  IMAD.U32 R16, R6, 0x10000, RZ ;  /* 0x0001000006107824 */ /* 0x000fe200078e00ff */
[C---:B------:R-:W-:Y:S01]  /*21500*/  LOP3.LUT R9, R7.reuse, 0xffff0000, RZ, 0xc0, !PT ;  /* 0xffff000007097812 */ /* 0x040fe200078ec0ff */
[----:B------:R-:W-:Y:S01]  /*21510*/  IMAD.U32 R15, R7, 0x10000, RZ ;  /* 0x00010000070f7824 */ /* 0x000fe200078e00ff */
[C---:B------:R-:W-:Y:S01]  /*21520*/  LOP3.LUT R6, R4.reuse, 0xffff0000, RZ, 0xc0, !PT ;  /* 0xffff000004067812 */ /* 0x040fe200078ec0ff */
[----:B------:R-:W-:Y:S01]  /*21530*/  IMAD.U32 R7, R4, 0x10000, RZ ;  /* 0x0001000004077824 */ /* 0x000fe200078e00ff */
[C---:B------:R-:W-:Y:S01]  /*21540*/  SHF.L.U32 R0, R5.reuse, 0x10, RZ ;  /* 0x0000001005007819 */ /* 0x040fe200000006ff */
[C---:B------:R-:W-:Y:S01]  /*21550*/  FMUL.FTZ R8, R12.reuse, R18 ;  /* 0x000000120c087220 */ /* 0x040fe20000410000 */
[----:B------:R-:W-:Y:S01]  /*21560*/  LOP3.LUT R4, R5, 0xffff0000, RZ, 0xc0, !PT ;  /* 0xffff000005047812 */ /* 0x000fe200078ec0ff */
[----:B------:R-:W-:-:S02]  /*21570*/  FMUL.FTZ R12, R12, R17 ;  /* 0x000000110c0c7220 */ /* 0x000fc40000410000 */
[C---:B------:R-:W-:Y:S02]  /*21580*/  FMUL.FTZ R5, R9.reuse, R20 ;  /* 0x0000001409057220 */ /* 0x040fe40000410000 */
[C---:B------:R-:W-:Y:S02]  /*21590*/  FFMA.FTZ R17, R16.reuse, R17, -R8 ;  /* 0x0000001110117223 */ /* 0x040fe40000010808 */
[----:B------:R-:W-:Y:S02]  /*215a0*/  FFMA.FTZ R16, R16, R18, R12 ;  /* 0x0000001210107223 */ /* 0x000fe4000001000c */
[-C--:B------:R-:W-:Y:S02]  /*215b0*/  FMUL.FTZ R9, R9, R19.reuse ;  /* 0x0000001309097220 */ /* 0x080fe40000410000 */
[----:B------:R-:W-:Y:S02]  /*215c0*/  FFMA.FTZ R12, R15, R19, -R5 ;  /* 0x000000130f0c7223 */ /* 0x000fe40000010805 */
[C---:B------:R-:W-:Y:S01]  /*215d0*/  IMAD.U32 R19, R13.reuse, 0x10000, RZ ;  /* 0x000100000d137824 */ /* 0x040fe200078e00ff */
[----:B------:R-:W-:Y:S01]  /*215e0*/  LOP3.LUT R13, R13, 0xffff0000, RZ, 0xc0, !PT ;  /* 0xffff00000d0d7812 */ /* 0x000fe200078ec0ff */
[C---:B------:R-:W-:Y:S01]  /*215f0*/  IMAD.U32 R18, R14.reuse, 0x10000, RZ ;  /* 0x000100000e127824 */ /* 0x040fe200078e00ff */
[----:B------:R-:W-:Y:S01]  /*21600*/  LOP3.LUT R14, R14, 0xffff0000, RZ, 0xc0, !PT ;  /* 0xffff00000e0e7812 */ /* 0x000fe200078ec0ff */
[----:B------:R-:W-:-:S02]  /*21610*/  FFMA.FTZ R15, R15, R20, R9 ;  /* 0x000000140f0f7223 */ /* 0x000fc40000010009 */
[C---:B------:R-:W-:Y:S02]  /*21620*/  FMUL.FTZ R9, R6.reuse, R19 ;  /* 0x0000001306097220 */ /* 0x040fe40000410000 */
[----:B------:R-:W-:Y:S02]  /*21630*/  FMUL.FTZ R6, R6, R18 ;  /* 0x0000001206067220 */ /* 0x000fe40000410000 */
[C---:B------:R-:W-:Y:S02]  /*21640*/  FMUL.FTZ R8, R4.reuse, R13 ;  /* 0x0000000d04087220 */ /* 0x040fe40000410000 */
[----:B------:R-:W-:Y:S02]  /*21650*/  FMUL.FTZ R5, R4, R14 ;  /* 0x0000000e04057220 */ /* 0x000fe40000410000 */
[C---:B------:R-:W-:Y:S02]  /*21660*/  FFMA.FTZ R9, R7.reuse, R18, -R9 ;  /* 0x0000001207097223 */ /* 0x040fe40000010809 */
[----:B------:R-:W-:Y:S01]  /*21670*/  FFMA.FTZ R4, R7, R19, R6 ;  /* 0x0000001307047223 */ /* 0x000fe20000010006 */
[----:B------:R-:W-:Y:S01]  /*21680*/  F2FP.BF16.PACK_AB R6, R16, R17 ;  /* 0x000000111006723e */ /* 0x000fe200000010ff */
[C---:B------:R-:W-:Y:S01]  /*21690*/  FFMA.FTZ R8, R0.reuse, R14, -R8 ;  /* 0x0000000e00087223 */ /* 0x040fe20000010808 */
[----:B------:R-:W-:Y:S01]  /*216a0*/  F2FP.BF16.PACK_AB R7, R15, R12 ;  /* 0x0000000c0f07723e */ /* 0x000fe200000010ff */
[----:B------:R-:W-:Y:S01]  /*216b0*/  FFMA.FTZ R5, R0, R13, R5 ;  /* 0x0000000d00057223 */ /* 0x000fe20000010005 */
[----:B------:R-:W-:-:S04]  /*216c0*/  F2FP.BF16.PACK_AB R4, R4, R9 ;  /* 0x000000090404723e */ /* 0x000fc800000010ff */
[----:B------:R-:W-:-:S05]  /*216d0*/  F2FP.BF16.PACK_AB R5, R5, R8 ;  /* 0x000000080505723e */ /* 0x000fca00000010ff */
[----:B------:R1:W-:Y:S02]  /*216e0*/  ST.E.128 [R2.64], R4 ;  /* 0x0000000402007985 */ /* 0x0003e4000c101d12 */
[----:B-1----:R-:W-:Y:S01]  /*216f0*/  MOV R2, R111 ;  /* 0x0000006f00027202 */ /* 0x002fe20000000f00 */
[----:B------:R-:W-:-:S04]  /*21700*/  IMAD.MOV.U32 R3, RZ, RZ, 0x0 ;  /* 0x00000000ff037424 */ /* 0x000fc800078e00ff */
[----:B------:R-:W-:Y:S05]  /*21710*/  RET.REL.NODEC R2 `(_ZN7cutlass13device_kernelIN5flash19enable_sm80_to_sm89INS1_16FlashAttnFwdSm80INS1_25CollectiveMainloopFwdSm80ILi8ELi2ELb0EN4cute5tupleIJNS5_1CILi128EEENS7_ILi64EEENS7_ILi192EEEEEELi192ENS_10bfloat16_tEfNS_4arch4Sm80ELb0ELb1ELb1ELb1ELb0ELb1ELb1ELb1EEENS1_21CollectiveEpilogueFwdINS6_IJS8_SA_S9_EEENS6_IJNS7_ILi1EEESI_SI_EEESC_SE_Li256ELb1ELb1ELb1ELb0EEENS1_36VarlenDynamicPersistentTileSchedulerILi128ELi64ELi256ELi256ELb1ELb1ELb0ELb1ELb0ELb1EEEEEEEEEvNT_6ParamsE) ;  /* 0xfffde8e002007950 */ /* 0x000fea0003c3ffff */
.L_x_2019:
[----:B-----5:R-:W-:Y:S01]  /*21720*/  ISETP.NE.AND P0, PT, R24, 0x1, PT ;  /* 0x000000011800780c */ /* 0x020fe20003f05270 */
[----:B------:R-:W-:-:S12]  /*21730*/  BSSY B0, `(.L_x_2051) ;  /* 0x0000006000007945 */ /* 0x000fd80003800000 */
[----:B------:R-:W-:Y:S05]  /*21740*/  @!P0 BRA `(.L_x_2052) ;  /* 0x0000004000008947 */ /* 0x000fea0003800000 */
[----:B------:R1:W2:Y:S04]  /*21750*/  LD.E R0, [R4.64+0x168] ;  /* 0x0001681204007980 */ /* 0x0002a8000c101900 */
[----:B-1----:R-:W3:Y:S01]  /*21760*/  LD.E R4, [R4.64+0x16c] ;  /* 0x00016c1204047980 */ /* 0x002ee2000c101900 */
[----:B--2---:R-:W-:-:S05]  /*21770*/  IMAD.HI.U32 R2, R2, R0, RZ ;  /* 0x0000000002027227 */ /* 0x004fca00078e00ff */
[----:B---3--:R-:W-:Y:S02]  /*21780*/  SHF.R.U32.HI R2, RZ, R4, R2 ;  /* 0x00000004ff027219 */ /* 0x008fe40000011602 */
.L_x_2052:
[----:B------:R-:W-:Y:S05]  /*21790*/  BSYNC B0 ;  /* 0x0000000000007941 */ /* 0x000fea0003800000 */
.L_x_2051:
[----:B------:R-:W-:Y:S01]  /*217a0*/  MOV R4, R22 ;  /* 0x0000001600047202 */ /* 0x000fe20000000f00 */
[-C--:B------:R-:W-:Y:S01]  /*217b0*/  IMAD R9, R9, R2.reuse, RZ ;  /* 0x0000000209097224 */ /* 0x080fe200078e02ff */
[----:B------:R-:W-:Y:S01]  /*217c0*/  MOV R5, R15 ;  /* 0x0000000f00057202 */ /* 0x000fe20000000f00 */
[----:B------:R-:W-:Y:S01]  /*217d0*/  IMAD.MOV.U32 R12, RZ, RZ, R20 ;  /* 0x000000ffff0c7224 */ /* 0x000fe200078e0014 */
[----:B------:R-:W-:Y:S01]  /*217e0*/  SHF.R.S32.HI R0, RZ, 0x1f, R2 ;  /* 0x0000001fff007819 */ /* 0x000fe20000011402 */
[-C--:B------:R-:W-:Y:S02]  /*217f0*/  IMAD R7, R7, R2.reuse, RZ ;  /* 0x0000000207077224 */ /* 0x080fe400078e02ff */
[----:B------:R-:W-:-:S04]  /*21800*/  IMAD.WIDE.U32 R4, R8, R2, R4 ;  /* 0x0000000208047225 */ /* 0x000fc800078e0004 */
[----:B------:R-:W-:Y:S01]  /*21810*/  IMAD R8, R8, R0, R9 ;  /* 0x0000000008087224 */ /* 0x000fe200078e0209 */
[----:B------:R-:W-:Y:S01]  /*21820*/  LEA R25, P1, R4, R18, 0x1 ;  /* 0x0000001204197211 */ /* 0x000fe200078208ff */
[----:B------:R-:W-:-:S03]  /*21830*/  IMAD.WIDE.U32 R2, R6, R2, R12 ;  /* 0x0000000206027225 */ /* 0x000fc600078e000c */
[----:B------:R-:W-:Y:S01]  /*21840*/  IADD3 R5, R5, R8, RZ ;  /* 0x0000000805057210 */ /* 0x000fe20007ffe0ff */
[----:B------:R-:W-:Y:S01]  /*21850*/  IMAD R0, R6, R0, R7 ;  /* 0x0000000006007224 */ /* 0x000fe200078e0207 */
[----:B------:R-:W-:Y:S02]  /*21860*/  LEA R27, P0, R2, R16, 0x1 ;  /* 0x00000010021b7211 */ /* 0x000fe400078008ff */
[----:B------:R-:W-:Y:S01]  /*21870*/  LEA.HI.X R15, R4, R19, R5, 0x1, P1 ;  /* 0x00000013040f7211 */ /* 0x000fe200008f0c05 */
[----:B------:R-:W-:-:S05]  /*21880*/  IMAD.IADD R0, R3, 0x1, R0 ;  /* 0x0000000103007824 */ /* 0x000fca00078e0200 */
[----:B------:R-:W-:Y:S01]  /*21890*/  LEA.HI.X R14, R2, R17, R0, 0x1, P0 ;  /* 0x00000011020e7211 */ /* 0x000fe200000f0c00 */
[----:B------:R-:W-:Y:S05]  /*218a0*/  BRA.DIV ~URZ, `(.L_x_2053) ;  /* 0x00003ee27f007947 */ /* 0x000fea000b800000 */
[----:B------:R1:W2:Y:S02]  /*218b0*/  SHFL.IDX PT, R0, R15, RZ, 0x1c1f ;  /* 0x001c1fff0f007589 */ /* 0x0002a400000e0000 */
.L_x_2073:
[----:B------:R-:W-:Y:S05]  /*218c0*/  BRA.DIV ~URZ, `(.L_x_2054) ;  /* 0x00003f427f007947 */ /* 0x000fea000b800000 */
[----:B------:R3:W4:Y:S01]  /*218d0*/  SHFL.IDX PT, R6, R25, RZ, 0x1c1f ;  /* 0x001c1fff19067589 */ /* 0x00072200000e0000 */
[----:B--2---:R-:W-:-:S03]  /*218e0*/  MOV R7, R0 ;  /* 0x0000000000077202 */ /* 0x004fc60000000f00 */
[----:B------:R3:W2:Y:S04]  /*218f0*/  SHFL.IDX PT, R4, R14, RZ, 0x1c1f ;  /* 0x001c1fff0e047589 */ /* 0x0006a800000e0000 */
[----:B------:R3:W1:Y:S02]  /*21900*/  SHFL.IDX PT, R2, R27, RZ, 0x1c1f ;  /* 0x001c1fff1b027589 */ /* 0x00066400000e0000 */
.L_x_2074:
        /* <DEDUP_REMOVED lines=18> */
[C---:B------:R-:W-:Y:S01]  /*21a30*/  IADD3 R9, R59.reuse, 0x20, RZ ;  /* 0x000000203b097810 */ /* 0x040fe20007ffe0ff */
[----:B------:R-:W-:Y:S01]  /*21a40*/  CS2R R22, SRZ ;  /* 0x0000000000167805 */ /* 0x000fe2000001ff00 */
[C---:B------:R-:W-:Y:S01]  /*21a50*/  IADD3 R12, R59.reuse, 0x40, RZ ;  /* 0x000000403b0c7810 */ /* 0x040fe20007ffe0ff */
[----:B------:R-:W-:Y:S01]  /*21a60*/  CS2R R20, SRZ ;  /* 0x0000000000147805 */ /* 0x000fe2000001ff00 */
[-C--:B------:R-:W-:Y:S02]  /*21a70*/  ISETP.GE.AND P2, PT, R59, R31.reuse, PT ;  /* 0x0000001f3b00720c */ /* 0x080fe40003f46270 */
[-C--:B------:R-:W-:Y:S02]  /*21a80*/  ISETP.GE.AND P1, PT, R9, R31.reuse, PT ;  /* 0x0000001f0900720c */ /* 0x080fe40003f26270 */
[----:B------:R-:W-:-:S09]  /*21a90*/  ISETP.GE.AND P0, PT, R12, R31, PT ;  /* 0x0000001f0c00720c */ /* 0x000fd20003f06270 */
[----:B----4-:R-:W-:Y:S02]  /*21aa0*/  @!P2 IMAD.WIDE R4, R59, 0x2, R6 ;  /* 0x000000023b04a825 */ /* 0x010fe400078e0206 */
[----:B------:R-:W-:Y:S02]  /*21ab0*/  @!P1 SHF.R.S32.HI R0, RZ, 0x1f, R9 ;  /* 0x0000001fff009819 */ /* 0x000fe40000011409 */
[----:B------:R-:W-:Y:S01]  /*21ac0*/  @!P0 SHF.R.S32.HI R8, RZ, 0x1f, R12 ;  /* 0x0000001fff088819 */ /* 0x000fe2000001140c */
[----:B------:R2:W5:Y:S01]  /*21ad0*/  @!P2 LD.E.128 R20, [R4.64] ;  /* 0x000000120414a980 */ /* 0x000562000c101d00 */
[----:B------:R-:W-:Y:S01]  /*21ae0*/  @!P1 LEA.HI R0, R0, R9, RZ, 0x3 ;  /* 0x0000000900009211 */ /* 0x000fe200078f18ff */
        /* <DEDUP_REMOVED lines=10> */
[----:B--2---:R-:W-:-:S02]  /*21b90*/  @!P0 LEA.HI R5, R8, R12, RZ, 0x3 ;  /* 0x0000000c08058211 */ /* 0x004fc400078f18ff */
[----:B------:R-:W-:Y:S02]  /*21ba0*/  @!P1 LOP3.LUT R4, R0, 0xfffffff8, RZ, 0xc0, !PT ;  /* 0xfffffff800049812 */ /* 0x000fe400078ec0ff */
[----:B------:R-:W-:-:S03]  /*21bb0*/  @!P0 LOP3.LUT R0, R5, 0xfffffff8, RZ, 0xc0, !PT ;  /* 0xfffffff805008812 */ /* 0x000fc600078ec0ff */
[----:B------:R-:W-:-:S04]  /*21bc0*/  @!P1 IMAD.WIDE R12, R4, 0x2, R6 ;  /* 0x00000002040c9825 */ /* 0x000fc800078e0206 */
[----:B------:R-:W-:Y:S01]  /*21bd0*/  @!P0 IMAD.WIDE R8, R0, 0x2, R6 ;  /* 0x0000000200088825 */ /* 0x000fe200078e0206 */
[----:B------:R2:W5:Y:S03]  /*21be0*/  @!P1 LD.E.128 R36, [R12.64] ;  /* 0x000000120c249980 */ /* 0x000566000c101d00 */
[--C-:B-1----:R-:W-:Y:S01]  /*21bf0*/  @!P1 IMAD.WIDE R6, R4, 0x2, R2.reuse ;  /* 0x0000000204069825 */ /* 0x102fe200078e0202 */
[----:B------:R2:W5:Y:S03]  /*21c00*/  @!P0 LD.E.128 R48, [R8.64] ;  /* 0x0000001208308980 */ /* 0x000566000c101d00 */
[--C-:B------:R-:W-:Y:S01]  /*21c10*/  @!P0 IMAD.WIDE R4, R0, 0x2, R2.reuse ;  /* 0x0000000200048825 */ /* 0x100fe200078e0202 */
[----:B------:R2:W5:Y:S03]  /*21c20*/  @!P1 LD.E.128 R40, [R6.64] ;  /* 0x0000001206289980 */ /* 0x000566000c101d00 */
[----:B------:R-:W-:Y:S01]  /*21c30*/  @!P2 IMAD.WIDE R2, R59, 0x2, R2 ;  /* 0x000000023b02a825 */ /* 0x000fe200078e0202 */
[----:B------:R2:W5:Y:S04]  /*21c40*/  @!P0 LD.E.128 R52, [R4.64] ;  /* 0x0000001204348980 */ /* 0x000568000c101d00 */
[----:B------:R2:W5:Y:S02]  /*21c50*/  @!P2 LD.E.128 R16, [R2.64] ;  /* 0x000000120210a980 */ /* 0x000564000c101d00 */
.L_x_2056:
[----:B------:R-:W-:Y:S05]  /*21c60*/  BSYNC B0 ;  /* 0x0000000000007941 */ /* 0x000fea0003800000 */
.L_x_2055:
[----:B--2--5:R-:W-:Y:S02]  /*21c70*/  IMAD.MOV.U32 R3, RZ, RZ, R51 ;  /* 0x000000ffff037224 */ /* 0x024fe400078e0033 */
[----:B-1----:R-:W-:-:S02]  /*21c80*/  IMAD.MOV.U32 R2, RZ, RZ, R48 ;  /* 0x000000ffff027224 */ /* 0x002fc400078e0030 */
        /* <DEDUP_REMOVED lines=8> */
[----:B------:R-:W-:Y:S02]  /*21d10*/  MOV R4, R38 ;  /* 0x0000002600047202 */ /* 0x000fe40000000f00 */
        /* <DEDUP_REMOVED lines=27> */
[----:B------:R-:W-:-:S04]  /*21ed0*/  MOV R3, R19 ;  /* 0x0000001300037202 */ /* 0x000fc80000000f00 */
[----:B------:R-:W-:Y:S02]  /*21ee0*/  PRMT R57, R3, 0x5410, R4 ;  /* 0x0000541003397816 */ /* 0x000fe40000000004 */
[----:B------:R-:W-:Y:S01]  /*21ef0*/  PRMT R56, R0, 0x5410, R2 ;  /* 0x0000541000387816 */ /* 0x000fe20000000002 */
[----:B------:R-:W-:Y:S05]  /*21f00*/  BRA.DIV ~URZ, `(.L_x_2057) ;  /* 0x00003a727f007947 */ /* 0x000fea000b800000 */
[----:B------:R1:W2:Y:S04]  /*21f10*/  SHFL.IDX PT, R7, R15, 0x1, 0x1c1f ;  /* 0x003c1f000f077f89 */ /* 0x0002a800000e0000 */
[----:B----4-:R1:W4:Y:S04]  /*21f20*/  SHFL.IDX PT, R6, R25, 0x1, 0x1c1f ;  /* 0x003c1f0019067f89 */ /* 0x01032800000e0000 */
[----:B------:R1:W3:Y:S04]  /*21f30*/  SHFL.IDX PT, R0, R14, 0x1, 0x1c1f ;  /* 0x003c1f000e007f89 */ /* 0x0002e800000e0000 */
[----:B------:R1:W1:Y:S02]  /*21f40*/  SHFL.IDX PT, R2, R27, 0x1, 0x1c1f ;  /* 0x003c1f001b027f89 */ /* 0x00026400000e0000 */
.L_x_2075:
[----:B------:R-:W-:Y:S01]  /*21f50*/  IADD3 R3, R44, 0x40, RZ ;  /* 0x000000402c037810 */ /* 0x000fe20007ffe0ff */
[----:B------:R-:W-:Y:S01]  /*21f60*/  BSSY B0, `(.L_x_2058) ;  /* 0x0000032000007945 */ /* 0x000fe20003800000 */
        /* <DEDUP_REMOVED lines=12> */
[----:B---3--:R-:W-:-:S03]  /*22030*/  IMAD.MOV.U32 R3, RZ, RZ, R0 ;  /* 0x000000ffff037224 */ /* 0x008fc600078e0000 */
        /* <DEDUP_REMOVED lines=8> */
[----:B--2-4-:R-:W-:Y:S02]  /*220c0*/  @!P2 IMAD.WIDE R4, R59, 0x2, R6 ;  /* 0x000000023b04a825 */ /* 0x014fe400078e0206 */
        /* <DEDUP_REMOVED lines=27> */
.L_x_2059:
[----:B------:R-:W-:Y:S05]  /*22280*/  BSYNC B0 ;  /* 0x0000000000007941 */ /* 0x000fea0003800000 */
.L_x_2058:
[----:B-12---:R-:W2:Y:S01]  /*22290*/  LDL.64 R2, [R30+0x20] ;  /* 0x000020001e027983 */ /* 0x006ea20000100a00 */
[----:B------:R-:W-:-:S04]  /*222a0*/  DEPBAR.LE SB0, 0x3 ;  /* 0x000080c00000791a */ /* 0x000fc80000000000 */
[----:B------:R-:W3:Y:S01]  /*222b0*/  LDL.64 R4, [R30+0x28] ;  /* 0x000028001e047983 */ /* 0x000ee20000100a00 */
[----:B------:R-:W-:Y:S03]  /*222c0*/  WARPSYNC 0xffffffff ;  /* 0xffffffff00007948 */ /* 0x000fe60003800000 */
[----:B------:R-:W-:Y:S01]  /*222d0*/  BAR.SYNC.DEFER_BLOCKING 0x0 ;  /* 0x0000000000007b1d */ /* 0x000fe20000010000 */
[----:B-----5:R-:W-:-:S05]  /*222e0*/  IMAD.MOV.U32 R0, RZ, RZ, R85 ;  /* 0x000000ffff007224 */ /* 0x020fca00078e0055 */
[----:B--2-4-:R1:W2:Y:S04]  /*222f0*/  LD.E R6, [R2.64] ;  /* 0x0000001202067980 */ /* 0x0142a8000c101900 */
[----:B---3--:R3:W5:Y:S01]  /*22300*/  LD.E.64 R46, [R4.64] ;  /* 0x00000012042e7980 */ /* 0x008762000c101b00 */
[----:B------:R-:W-:Y:S01]  /*22310*/  PRMT R108, R108, 0x5410, R0 ;  /* 0x000054106c6c7816 */ /* 0x000fe20000000000 */
[----:B------:R-:W-:Y:S01]  /*22320*/  IMAD.MOV.U32 R0, RZ, RZ, R69 ;  /* 0x000000ffff007224 */ /* 0x000fe200078e0045 */
[----:B------:R-:W-:Y:S04]  /*22330*/  BSSY B1, `(.L_x_2060) ;  /* 0x0000195000017945 */ /* 0x000fe80003800000 */
[----:B------:R-:W-:-:S02]  /*22340*/  PRMT R100, R100, 0x5410, R0 ;  /* 0x0000541064647816 */ /* 0x000fc40000000000 */
[----:B------:R-:W-:-:S04]  /*22350*/  MOV R0, R65 ;  /* 0x0000004100007202 */ /* 0x000fc80000000f00 */
[----:B------:R-:W-:Y:S01]  /*22360*/  PRMT R96, R96, 0x5410, R0 ;  /* 0x0000541060607816 */ /* 0x000fe20000000000 */
[----:B------:R-:W-:Y:S02]  /*22370*/  IMAD.MOV.U32 R0, RZ, RZ, R81 ;  /* 0x000000ffff007224 */ /* 0x000fe400078e0051 */
[----:B-1----:R-:W-:Y:S02]  /*22380*/  IMAD.MOV.U32 R3, RZ, RZ, R87 ;  /* 0x000000ffff037224 */ /* 0x002fe400078e0057 */
[----:B------:R-:W-:Y:S02]  /*22390*/  IMAD.MOV.U32 R2, RZ, RZ, R84 ;  /* 0x000000ffff027224 */ /* 0x000fe400078e0054 */
[----:B---3--:R-:W-:-:S03]  /*223a0*/  IMAD.MOV.U32 R4, RZ, RZ, R86 ;  /* 0x000000ffff047224 */ /* 0x008fc600078e0056 */
[----:B------:R-:W-:Y:S01]  /*223b0*/  PRMT R109, R2, 0x5410, R3 ;  /* 0x00005410026d7816 */ /* 0x000fe20000000003 */
[----:B------:R-:W-:Y:S01]  /*223c0*/  IMAD.MOV.U32 R3, RZ, RZ, R71 ;  /* 0x000000ffff037224 */ /* 0x000fe200078e0047 */
[----:B------:R-:W-:Y:S02]  /*223d0*/  MOV R2, R68 ;  /* 0x0000004400027202 */ /* 0x000fe40000000f00 */
[----:B------:R-:W-:Y:S01]  /*223e0*/  PRMT R110, R4, 0x7610, R110 ;  /* 0x00007610046e7816 */ /* 0x000fe2000000006e */
[----:B------:R-:W-:Y:S01]  /*223f0*/  IMAD.MOV.U32 R4, RZ, RZ, R70 ;  /* 0x000000ffff047224 */ /* 0x000fe200078e0046 */
[----:B------:R-:W-:Y:S01]  /*22400*/  PRMT R101, R2, 0x5410, R3 ;  /* 0x0000541002657816 */ /* 0x000fe20000000003 */
[----:B------:R-:W-:Y:S02]  /*22410*/  IMAD.MOV.U32 R3, RZ, RZ, R67 ;  /* 0x000000ffff037224 */ /* 0x000fe400078e0043 */
[----:B------:R-:W-:Y:S01]  /*22420*/  IMAD.MOV.U32 R2, RZ, RZ, R64 ;  /* 0x000000ffff027224 */ /* 0x000fe200078e0040 */
[----:B------:R-:W-:Y:S01]  /*22430*/  PRMT R102, R4, 0x7610, R102 ;  /* 0x0000761004667816 */ /* 0x000fe20000000066 */
[----:B------:R-:W-:-:S03]  /*22440*/  IMAD.MOV.U32 R4, RZ, RZ, R66 ;  /* 0x000000ffff047224 */ /* 0x000fc600078e0042 */
[----:B------:R-:W-:Y:S01]  /*22450*/  PRMT R97, R2, 0x5410, R3 ;  /* 0x0000541002617816 */ /* 0x000fe20000000003 */
[----:B------:R-:W-:Y:S01]  /*22460*/  IMAD.MOV.U32 R3, RZ, RZ, R83 ;  /* 0x000000ffff037224 */ /* 0x000fe200078e0053 */
[----:B------:R-:W-:Y:S01]  /*22470*/  PRMT R98, R4, 0x7610, R98 ;  /* 0x0000761004627816 */ /* 0x000fe20000000062 */
[----:B------:R-:W-:Y:S01]  /*22480*/  IMAD.MOV.U32 R4, RZ, RZ, R82 ;  /* 0x000000ffff047224 */ /* 0x000fe200078e0052 */
[----:B------:R-:W-:Y:S01]  /*22490*/  PRMT R102, R102, 0x5410, R0 ;  /* 0x0000541066667816 */ /* 0x000fe20000000000 */
[----:B------:R-:W-:Y:S01]  /*224a0*/  IMAD.MOV.U32 R2, RZ, RZ, R80 ;  /* 0x000000ffff027224 */ /* 0x000fe200078e0050 */
[----:B------:R-:W-:Y:S02]  /*224b0*/  MOV R0, R74 ;  /* 0x0000004a00007202 */ /* 0x000fe40000000f00 */
[----:B------:R-:W-:Y:S02]  /*224c0*/  PRMT R108, R4, 0x7610, R108 ;  /* 0x00007610046c7816 */ /* 0x000fe4000000006c */
[----:B------:R-:W-:Y:S01]  /*224d0*/  PRMT R104, R2, 0x5410, R3 ;  /* 0x0000541002687816 */ /* 0x000fe20000000003 */
[----:B------:R-:W-:Y:S01]  /*224e0*/  IMAD.MOV.U32 R3, RZ, RZ, R75 ;  /* 0x000000ffff037224 */ /* 0x000fe200078e004b */
[----:B------:R-:W-:Y:S01]  /*224f0*/  PRMT R100, R0, 0x7610, R100 ;  /* 0x0000761000647816 */ /* 0x000fe20000000064 */
[----:B------:R-:W-:-:S02]  /*22500*/  IMAD.MOV.U32 R2, RZ, RZ, R72 ;  /* 0x000000ffff027224 */ /* 0x000fc400078e0048 */
[----:B------:R-:W-:-:S03]  /*22510*/  IMAD.MOV.U32 R0, RZ, RZ, R73 ;  /* 0x000000ffff007224 */ /* 0x000fc600078e0049 */
[----:B------:R-:W-:Y:S01]  /*22520*/  PRMT R99, R2, 0x5410, R3 ;  /* 0x0000541002637816 */ /* 0x000fe20000000003 */
[----:B------:R-:W-:Y:S01]  /*22530*/  IMAD.MOV.U32 R2, RZ, RZ, R60 ;  /* 0x000000ffff027224 */ /* 0x000fe200078e003c */
[----:B------:R-:W-:Y:S01]  /*22540*/  PRMT R98, R98, 0x5410, R0 ;  /* 0x0000541062627816 */ /* 0x000fe20000000000 */
[----:B------:R-:W-:Y:S01]  /*22550*/  IMAD.MOV.U32 R0, RZ, RZ, R61 ;  /* 0x000000ffff007224 */ /* 0x000fe200078e003d */
[----:B------:R-:W-:-:S04]  /*22560*/  MOV R3, R63 ;  /* 0x0000003f00037202 */ /* 0x000fc80000000f00 */
[----:B------:R-:W-:Y:S02]  /*22570*/  PRMT R95, R2, 0x5410, R3 ;  /* 0x00005410025f7816 */ /* 0x000fe40000000003 */
[----:B------:R-:W-:Y:S01]  /*22580*/  PRMT R94, R94, 0x5410, R0 ;  /* 0x000054105e5e7816 */ /* 0x000fe20000000000 */
[----:B--2---:R-:W-:-:S05]  /*22590*/  IMAD R4, R6, -0x80, R24 ;  /* 0xffffff8006047824 */ /* 0x004fca00078e0218 */
[----:B------:R-:W-:Y:S01]  /*225a0*/  IMNMX R78, R4, 0x80, PT ;  /* 0x00000080044e7817 */ /* 0x000fe20003800200 */
[----:B------:R-:W-:-:S03]  /*225b0*/  IMAD.MOV.U32 R4, RZ, RZ, R62 ;  /* 0x000000ffff047224 */ /* 0x000fc600078e003e */
[----:B------:R-:W-:Y:S02]  /*225c0*/  ISETP.GE.AND P0, PT, R76, R78, PT ;  /* 0x0000004e4c00720c */ /* 0x000fe40003f06270 */
[----:B------:R-:W-:-:S11]  /*225d0*/  PRMT R96, R4, 0x7610, R96 ;  /* 0x0000761004607816 */ /* 0x000fd60000000060 */
[----:B------:R-:W-:Y:S05]  /*225e0*/  @P0 BRA `(.L_x_2061) ;  /* 0x0000169000000947 */ /* 0x000fea0003800000 */
[----:B------:R-:W-:Y:S01]  /*225f0*/  ISETP.GE.AND P0, PT, R59, R31, PT ;  /* 0x0000001f3b00720c */ /* 0x000fe20003f06270 */
[----:B------:R-:W-:-:S12]  /*22600*/  BSSY B0, `(.L_x_2062) ;  /* 0x0000071000007945 */ /* 0x000fd80003800000 */
[----:B------:R-:W-:Y:S05]  /*22610*/  @P0 BRA `(.L_x_2063) ;  /* 0x000006f000000947 */ /* 0x000fea0003800000 */
[----:B------:R-:W-:Y:S01]  /*22620*/  LEA.HI R4, R31, R45, RZ, 0x1d ;  /* 0x0000002d1f047211 */ /* 0x000fe200078fe8ff */
[----:B------:R-:W-:Y:S01]  /*22630*/  IMAD.SHL.U32 R0, R76, 0x40, RZ ;  /* 0x000000404c007824 */ /* 0x000fe200078e00ff */
[----:B------:R-:W-:Y:S02]  /*22640*/  LEA.HI R2, R103, R58, RZ, 0x5 ;  /* 0x0000003a67027211 */ /* 0x000fe400078f28ff */
[----:B------:R-:W-:Y:S01]  /*22650*/  SHF.R.S32.HI R7, RZ, 0x1f, R4 ;  /* 0x0000001fff077819 */ /* 0x000fe20000011404 */
[----:B------:R-:W-:Y:S01]  /*22660*/  IMAD.SHL.U32 R5, R4, 0x8, RZ ;  /* 0x0000000804057824 */ /* 0x000fe200078e00ff */
[----:B------:R-:W-:Y:S01]  /*22670*/  LOP3.LUT R0, R0, 0x1c0, RZ, 0xc0, !PT ;  /* 0x000001c000007812 */ /* 0x000fe200078ec0ff */
[----:B------:R-:W-:Y:S01]  /*22680*/  IMAD.SHL.U32 R2, R2, 0x10, RZ ;  /* 0x0000001002027824 */ /* 0x000fe200078e00ff */
[----:B------:R-:W-:Y:S02]  /*22690*/  LEA.HI R4, R7, R4, RZ, 0x3 ;  /* 0x0000000407047211 */ /* 0x000fe400078f18ff */
[----:B------:R-:W-:-:S02]  /*226a0*/  LOP3.LUT R6, R0, 0x38, R59, 0xf8, !PT ;  /* 0x0000003800067812 */ /* 0x000fc400078ef83b */
[----:B------:R-:W-:Y:S02]  /*226b0*/  SHF.R.U32.HI R3, RZ, 0x3, R0 ;  /* 0x00000003ff037819 */ /* 0x000fe40000011600 */
[----:B------:R-:W-:Y:S01]  /*226c0*/  LOP3.LUT R5, R0, 0x38, R5, 0xf8, !PT ;  /* 0x0000003800057812 */ /* 0x000fe200078ef805 */
[----:B------:R-:W-:Y:S01]  /*226d0*/  IMAD.SHL.U32 R0, R4, 0x400, RZ ;  /* 0x0000040004007824 */ /* 0x000fe200078e00ff */
[----:B------:R-:W-:-:S04]  /*226e0*/  LOP3.LUT R2, R2, 0xfffffe00, RZ, 0xc0, !PT ;  /* 0xfffffe0002027812 */ /* 0x000fc800078ec0ff */
[----:B------:R-:W-:Y:S02]  /*226f0*/  LOP3.LUT R6, R2, R6, R3, 0xf6, !PT ;  /* 0x0000000602067212 */ /* 0x000fe400078ef603 */
[----:B------:R-:W-:Y:S02]  /*22700*/  LOP3.LUT R3, R5, R3, RZ, 0x3c, !PT ;  /* 0x0000000305037212 */ /* 0x000fe400078e3cff */
[----:B------:R-:W-:Y:S01]  /*22710*/  LOP3.LUT R0, R0, 0xffffe000, RZ, 0xc0, !PT ;  /* 0xffffe00000007812 */ /* 0x000fe200078ec0ff */
[----:B-----5:R-:W-:-:S03]  /*22720*/  IMAD.WIDE.U32 R34, R6, 0x2, R46 ;  /* 0x0000000206227825 */ /* 0x020fc600078e002e */
[----:B------:R-:W-:Y:S02]  /*22730*/  IADD3 R0, R3, R0, R2 ;  /* 0x0000000003007210 */ /* 0x000fe40007ffe002 */
[----:B------:R-:W2:Y:S03]  /*22740*/  LD.E.128 R12, [R34.64] ;  /* 0x00000012220c7980 */ /* 0x000ea6000c101d00 */
[----:B------:R-:W-:-:S05]  /*22750*/  IMAD.WIDE.U32 R32, R0, 0x2, R46 ;  /* 0x0000000200207825 */ /* 0x000fca00078e002e */
[----:B------:R-:W3:Y:S01]  /*22760*/  LD.E.128 R4, [R32.64] ;  /* 0x0000001220047980 */ /* 0x000ee2000c101d00 */
[----:B------:R-:W-:Y:S02]  /*22770*/  SHF.R.U64 R16, R16, 0x10, R17 ;  /* 0x0000001010107819 */ /* 0x000fe40000001211 */
[----:B------:R-:W-:Y:S02]  /*22780*/  SHF.R.U64 R9, R20, 0x10, R21 ;  /* 0x0000001014097819 */ /* 0x000fe40000001215 */
[----:B------:R-:W-:Y:S02]  /*22790*/  SHF.R.U32.HI R3, RZ, 0x10, R17 ;  /* 0x00000010ff037819 */ /* 0x000fe40000011611 */
[----:B------:R-:W-:Y:S02]  /*227a0*/  SHF.R.U64 R20, R22, 0x10, R23 ;  /* 0x0000001016147819 */ /* 0x000fe40000001217 */
[----:B------:R-:W-:Y:S02]  /*227b0*/  SHF.R.U64 R17, R18, 0x10, R19 ;  /* 0x0000001012117819 */ /* 0x000fe40000001213 */
[----:B------:R-:W-:-:S02]  /*227c0*/  PRMT R25, R56, 0x5432, R16 ;  /* 0x0000543238197816 */ /* 0x000fc40000000010 */
[----:B------:R-:W-:Y:S02]  /*227d0*/  PRMT R29, R29, 0x5410, R9 ;  /* 0x000054101d1d7816 */ /* 0x000fe40000000009 */
[----:B------:R-:W-:Y:S02]  /*227e0*/  SHF.R.U32.HI R0, RZ, 0x10, R21 ;  /* 0x00000010ff007819 */ /* 0x000fe40000011615 */
[----:B------:R-:W-:Y:S02]  /*227f0*/  SHF.R.U32.HI R2, RZ, 0x10, R23 ;  /* 0x00000010ff027819 */ /* 0x000fe40000011617 */
[----:B------:R-:W-:Y:S02]  /*22800*/  PRMT R27, R77, 0x5410, R20 ;  /* 0x000054104d1b7816 */ /* 0x000fe40000000014 */
[----:B------:R-:W-:Y:S02]  /*22810*/  PRMT R23, R57, 0x5432, R17 ;  /* 0x0000543239177816 */ /* 0x000fe40000000011 */
[----:B------:R-:W-:-:S02]  /*22820*/  SHF.L.U32 R30, R25, 0x10, RZ ;  /* 0x00000010191e7819 */ /* 0x000fc400000006ff */
[----:B------:R-:W-:Y:S02]  /*22830*/  PRMT R24, R56, 0x5410, R3 ;  /* 0x0000541038187816 */ /* 0x000fe40000000003 */
[C---:B------:R-:W-:Y:S02]  /*22840*/  PRMT R28, R26.reuse, 0x5410, R0 ;  /* 0x000054101a1c7816 */ /* 0x040fe40000000000 */
[----:B------:R-:W-:Y:S02]  /*22850*/  PRMT R26, R26, 0x5432, R2 ;  /* 0x000054321a1a7816 */ /* 0x000fe40000000002 */
[----:B------:R-:W-:Y:S01]  /*22860*/  LOP3.LUT R56, R25, 0xffff0000, RZ, 0xc0, !PT ;  /* 0xffff000019387812 */ /* 0x000fe200078ec0ff */
[----:B------:R-:W-:Y:S01]  /*22870*/  IMAD.U32 R25, R24, 0x10000, RZ ;  /* 0x0001000018197824 */ /* 0x000fe200078e00ff */
[----:B------:R-:W-:-:S04]  /*22880*/  SHF.R.U32.HI R8, RZ, 0x10, R19 ;  /* 0x00000010ff087819 */ /* 0x000fc80000011613 */
        /* <DEDUP_REMOVED lines=11> */
[----:B------:R-:W-:Y:S01]  /*22940*/  IMAD.U32 R15, R29, 0x10000, RZ ;  /* 0x000100001d0f7824 */ /* 0x000fe200078e00ff */
[C---:B------:R-:W-:Y:S01]  /*22950*/  LOP3.LUT R3, R6.reuse, 0xffff0000, RZ, 0xc0, !PT ;  /* 0xffff000006037812 */ /* 0x040fe200078ec0ff */
[----:B------:R-:W-:Y:S01]  /*22960*/  IMAD.U32 R4, R6, 0x10000, RZ ;  /* 0x0001000006047824 */ /* 0x000fe200078e00ff */
[----:B------:R-:W-:Y:S01]  /*22970*/  LOP3.LUT R0, R7, 0xffff0000, RZ, 0xc0, !PT ;  /* 0xffff000007007812 */ /* 0x000fe200078ec0ff */
[----:B------:R-:W-:-:S02]  /*22980*/  FMUL.FTZ R6, R12, R30 ;  /* 0x0000001e0c067220 */ /* 0x000fc40000410000 */
[----:B------:R-:W-:Y:S02]  /*22990*/  IMAD.U32 R2, R7, 0x10000, RZ ;  /* 0x0001000007027824 */ /* 0x000fe400078e00ff */
[-C--:B------:R-:W-:Y:S01]  /*229a0*/  FMUL.FTZ R7, R12, R15.reuse ;  /* 0x0000000f0c077220 */ /* 0x080fe20000410000 */
[----:B------:R-:W-:Y:S01]  /*229b0*/  LOP3.LUT R12, R29, 0xffff0000, RZ, 0xc0, !PT ;  /* 0xffff00001d0c7812 */ /* 0x000fe200078ec0ff */
[----:B------:R-:W-:Y:S02]  /*229c0*/  FFMA.FTZ R44, R22, R15, -R6 ;  /* 0x0000000f162c7223 */ /* 0x000fe40000010806 */
[----:B------:R-:W-:Y:S02]  /*229d0*/  FMUL.FTZ R6, R9, R56 ;  /* 0x0000003809067220 */ /* 0x000fe40000410000 */
[C---:B------:R-:W-:Y:S01]  /*229e0*/  IMAD.U32 R8, R5.reuse, 0x10000, RZ ;  /* 0x0001000005087824 */ /* 0x040fe200078e00ff */
[----:B------:R-:W-:Y:S01]  /*229f0*/  LOP3.LUT R5, R5, 0xffff0000, RZ, 0xc0, !PT ;  /* 0xffff000005057812 */ /* 0x000fe200078ec0ff */
[----:B------:R-:W-:-:S02]  /*22a00*/  IMAD.U32 R15, R28, 0x10000, RZ ;  /* 0x000100001c0f7824 */ /* 0x000fc400078e00ff */
[----:B------:R-:W-:Y:S02]  /*22a10*/  FMUL.FTZ R9, R9, R12 ;  /* 0x0000000c09097220 */ /* 0x000fe40000410000 */
[----:B------:R-:W-:Y:S01]  /*22a20*/  FFMA.FTZ R29, R22, R30, R7 ;  /* 0x0000001e161d7223 */ /* 0x000fe20000010007 */
[----:B------:R-:W-:Y:S01]  /*22a30*/  LOP3.LUT R30, R24, 0xffff0000, RZ, 0xc0, !PT ;  /* 0xffff0000181e7812 */ /* 0x000fe200078ec0ff */
[C---:B------:R-:W-:Y:S02]  /*22a40*/  FFMA.FTZ R12, R21.reuse, R12, -R6 ;  /* 0x0000000c150c7223 */ /* 0x040fe40000010806 */
[C---:B------:R-:W-:Y:S02]  /*22a50*/  FMUL.FTZ R6, R8.reuse, R15 ;  /* 0x0000000f08067220 */ /* 0x040fe40000410000 */
[-C--:B------:R-:W-:Y:S01]  /*22a60*/  FMUL.FTZ R7, R8, R25.reuse ;  /* 0x0000001908077220 */ /* 0x080fe20000410000 */
[----:B------:R-:W-:Y:S01]  /*22a70*/  LOP3.LUT R8, R28, 0xffff0000, RZ, 0xc0, !PT ;  /* 0xffff00001c087812 */ /* 0x000fe200078ec0ff */
[----:B------:R-:W-:Y:S01]  /*22a80*/  FFMA.FTZ R24, R21, R56, R9 ;  /* 0x0000003815187223 */ /* 0x000fe20000010009 */
[----:B------:R-:W-:Y:S01]  /*22a90*/  SHF.L.U32 R9, R27, 0x10, RZ ;  /* 0x000000101b097819 */ /* 0x000fe200000006ff */
[----:B------:R-:W-:Y:S01]  /*22aa0*/  FFMA.FTZ R21, R20, R25, R6 ;  /* 0x0000001914157223 */ /* 0x000fe20000010006 */
[----:B------:R-:W-:Y:S01]  /*22ab0*/  F2FP.BF16.PACK_AB R12, R12, R44 ;  /* 0x0000002c0c0c723e */ /* 0x000fe200000010ff */
[----:B------:R-:W-:-:S02]  /*22ac0*/  FMUL.FTZ R6, R5, R30 ;  /* 0x0000001e05067220 */ /* 0x000fc40000410000 */
[C---:B------:R-:W-:Y:S01]  /*22ad0*/  IMAD.U32 R25, R23.reuse, 0x10000, RZ ;  /* 0x0001000017197824 */ /* 0x040fe200078e00ff */
[----:B------:R-:W-:Y:S01]  /*22ae0*/  LOP3.LUT R23, R23, 0xffff0000, RZ, 0xc0, !PT ;  /* 0xffff000017177812 */ /* 0x000fe200078ec0ff */
[----:B------:R-:W-:Y:S02]  /*22af0*/  FFMA.FTZ R22, R20, R15, -R7 ;  /* 0x0000000f14167223 */ /* 0x000fe40000010807 */
[-C--:B------:R-:W-:Y:S02]  /*22b00*/  FMUL.FTZ R7, R5, R8.reuse ;  /* 0x0000000805077220 */ /* 0x080fe40000410000 */
[----:B------:R-:W-:Y:S02]  /*22b10*/  FFMA.FTZ R20, R18, R8, -R6 ;  /* 0x0000000812147223 */ /* 0x000fe40000010806 */
[C---:B------:R-:W-:Y:S01]  /*22b20*/  IMAD.U32 R28, R19.reuse, 0x10000, RZ ;  /* 0x00010000131c7824 */ /* 0x040fe200078e00ff */
[----:B------:R-:W-:Y:S01]  /*22b30*/  LOP3.LUT R19, R19, 0xffff0000, RZ, 0xc0, !PT ;  /* 0xffff000013137812 */ /* 0x000fe200078ec0ff */
[----:B------:R-:W-:-:S02]  /*22b40*/  IMAD.U32 R8, R26, 0x10000, RZ ;  /* 0x000100001a087824 */ /* 0x000fc400078e00ff */
[C---:B------:R-:W-:Y:S02]  /*22b50*/  FMUL.FTZ R6, R4.reuse, R25 ;  /* 0x0000001904067220 */ /* 0x040fe40000410000 */
[-C--:B------:R-:W-:Y:S02]  /*22b60*/  FMUL.FTZ R5, R4, R9.reuse ;  /* 0x0000000904057220 */ /* 0x080fe40000410000 */
[C---:B------:R-:W-:Y:S02]  /*22b70*/  FMUL.FTZ R4, R2.reuse, R28 ;  /* 0x0000001c02047220 */ /* 0x040fe40000410000 */
[----:B------:R-:W-:Y:S01]  /*22b80*/  FFMA.FTZ R15, R17, R9, -R6 ;  /* 0x00000009110f7223 */ /* 0x000fe20000010806 */
[----:B------:R-:W-:Y:S01]  /*22b90*/  LOP3.LUT R6, R27, 0xffff0000, RZ, 0xc0, !PT ;  /* 0xffff00001b067812 */ /* 0x000fe200078ec0ff */
[----:B------:R-:W-:Y:S02]  /*22ba0*/  FMUL.FTZ R2, R2, R8 ;  /* 0x0000000802027220 */ /* 0x000fe40000410000 */
[----:B------:R-:W-:Y:S01]  /*22bb0*/  FFMA.FTZ R9, R17, R25, R5 ;  /* 0x0000001911097223 */ /* 0x000fe20000010005 */
[----:B------:R-:W-:Y:S01]  /*22bc0*/  LOP3.LUT R17, R26, 0xffff0000, RZ, 0xc0, !PT ;  /* 0xffff00001a117812 */ /* 0x000fe200078ec0ff */
[----:B------:R-:W-:-:S02]  /*22bd0*/  FFMA.FTZ R18, R18, R30, R7 ;  /* 0x0000001e12127223 */ /* 0x000fc40000010007 */
[----:B------:R-:W-:Y:S02]  /*22be0*/  FFMA.FTZ R7, R13, R28, R2 ;  /* 0x0000001c0d077223 */ /* 0x000fe40000010002 */
[C---:B------:R-:W-:Y:S02]  /*22bf0*/  FMUL.FTZ R2, R3.reuse, R23 ;  /* 0x0000001703027220 */ /* 0x040fe40000410000 */
[----:B------:R-:W-:Y:S02]  /*22c00*/  FMUL.FTZ R3, R3, R6 ;  /* 0x0000000603037220 */ /* 0x000fe40000410000 */
[----:B------:R-:W-:Y:S01]  /*22c10*/  FFMA.FTZ R8, R13, R8, -R4 ;  /* 0x000000080d087223 */ /* 0x000fe20000010804 */
[----:B------:R-:W-:Y:S01]  /*22c20*/  F2FP.BF16.PACK_AB R13, R20, R22 ;  /* 0x00000016140d723e */ /* 0x000fe200000010ff */
[C---:B------:R-:W-:Y:S02]  /*22c30*/  FMUL.FTZ R5, R0.reuse, R19 ;  /* 0x0000001300057220 */ /* 0x040fe40000410000 */
[----:B------:R-:W-:-:S02]  /*22c40*/  FMUL.FTZ R4, R0, R17 ;  /* 0x0000001100047220 */ /* 0x000fc40000410000 */
[C---:B------:R-:W-:Y:S02]  /*22c50*/  FFMA.FTZ R6, R16.reuse, R6, -R2 ;  /* 0x0000000610067223 */ /* 0x040fe40000010802 */
[----:B------:R-:W-:Y:S02]  /*22c60*/  FFMA.FTZ R0, R16, R23, R3 ;  /* 0x0000001710007223 */ /* 0x000fe40000010003 */
[----:B------:R-:W-:Y:S01]  /*22c70*/  FFMA.FTZ R3, R14, R17, -R5 ;  /* 0x000000110e037223 */ /* 0x000fe20000010805 */
[----:B------:R-:W-:Y:S01]  /*22c80*/  F2FP.BF16.PACK_AB R5, R18, R21 ;  /* 0x000000151205723e */ /* 0x000fe200000010ff */
[----:B------:R-:W-:Y:S01]  /*22c90*/  FFMA.FTZ R2, R14, R19, R4 ;  /* 0x000000130e027223 */ /* 0x000fe20000010004 */
[----:B------:R-:W-:Y:S02]  /*22ca0*/  F2FP.BF16.PACK_AB R14, R6, R15 ;  /* 0x0000000f060e723e */ /* 0x000fe400000010ff */
[----:B------:R-:W-:Y:S02]  /*22cb0*/  F2FP.BF16.PACK_AB R15, R3, R8 ;  /* 0x00000008030f723e */ /* 0x000fe400000010ff */
[----:B------:R-:W-:-:S02]  /*22cc0*/  F2FP.BF16.PACK_AB R4, R24, R29 ;  /* 0x0000001d1804723e */ /* 0x000fc400000010ff */
[----:B------:R-:W-:Y:S01]  /*22cd0*/  F2FP.BF16.PACK_AB R6, R0, R9 ;  /* 0x000000090006723e */ /* 0x000fe200000010ff */
[----:B------:R1:W-:Y:S01]  /*22ce0*/  ST.E.128 [R34.64], R12 ;  /* 0x0000000c22007985 */ /* 0x0003e2000c101d12 */
[----:B------:R-:W-:-:S05]  /*22cf0*/  F2FP.BF16.PACK_AB R7, R2, R7 ;  /* 0x000000070207723e */ /* 0x000fca00000010ff */
[----:B------:R1:W-:Y:S02]  /*22d00*/  ST.E.128 [R32.64], R4 ;  /* 0x0000000420007985 */ /* 0x0003e4000c101d12 */
.L_x_2063:
[----:B------:R-:W-:Y:S05]  /*22d10*/  BSYNC B0 ;  /* 0x0000000000007941 */ /* 0x000fea0003800000 */
.L_x_2062:
[----:B------:R-:W-:Y:S01]  /*22d20*/  IADD3 R3, R59, 0x20, RZ ;  /* 0x000000203b037810 */ /* 0x000fe20007ffe0ff */
[----:B------:R-:W-:Y:S03]  /*22d30*/  BSSY B0, `(.L_x_2064) ;  /* 0x000007a000007945 */ /* 0x000fe60003800000 */
[----:B------:R-:W-:-:S13]  /*22d40*/  ISETP.GE.AND P0, PT, R3, R31, PT ;  /* 0x0000001f0300720c */ /* 0x000fda0003f06270 */
[----:B------:R-:W-:Y:S05]  /*22d50*/  @P0 BRA `(.L_x_2065) ;  /* 0x0000077000000947 */ /* 0x000fea0003800000 */
[----:B------:R-:W-:Y:S01]  /*22d60*/  SHF.R.S32.HI R0, RZ, 0x1f, R3 ;  /* 0x0000001fff007819 */ /* 0x000fe20000011403 */
[----:B-1----:R-:W-:Y:S01]  /*22d70*/  IMAD.SHL.U32 R4, R76, 0x40, RZ ;  /* 0x000000404c047824 */ /* 0x002fe200078e00ff */
[----:B------:R-:W-:Y:S02]  /*22d80*/  SHF.R.S32.HI R5, RZ, 0x1f, R58 ;  /* 0x0000001fff057819 */ /* 0x000fe4000001143a */
[CC--:B------:R-:W-:Y:S02]  /*22d90*/  LEA.HI R2, R0.reuse, R3.reuse, RZ, 0x3 ;  /* 0x0000000300027211 */ /* 0x0c0fe400078f18ff */
[----:B------:R-:W-:Y:S02]  /*22da0*/  LEA.HI R3, R0, R3, RZ, 0x6 ;  /* 0x0000000300037211 */ /* 0x000fe400078f30ff */
[----:B------:R-:W-:Y:S02]  /*22db0*/  LOP3.LUT R0, R4, 0x1c0, RZ, 0xc0, !PT ;  /* 0x000001c004007812 */ /* 0x000fe400078ec0ff */
[--C-:B------:R-:W-:Y:S01]  /*22dc0*/  SHF.R.S32.HI R4, RZ, 0x3, R2.reuse ;  /* 0x00000003ff047819 */ /* 0x100fe20000011402 */
[----:B------:R-:W-:Y:S01]  /*22dd0*/  IMAD.SHL.U32 R6, R3, 0x80, RZ ;  /* 0x0000008003067824 */ /* 0x000fe200078e00ff */
[----:B------:R-:W-:-:S02]  /*22de0*/  LOP3.LUT R7, R0, 0x38, R2, 0xf8, !PT ;  /* 0x0000003800077812 */ /* 0x000fc400078ef802 */
[----:B------:R-:W-:Y:S02]  /*22df0*/  LEA.HI R2, R31, R4, RZ, 0x1d ;  /* 0x000000041f027211 */ /* 0x000fe400078fe8ff */
[----:B------:R-:W-:Y:S02]  /*22e00*/  LEA.HI R5, R5, R58, RZ, 0x5 ;  /* 0x0000003a05057211 */ /* 0x000fe400078f28ff */
[----:B------:R-:W-:Y:S02]  /*22e10*/  SHF.R.S32.HI R4, RZ, 0x1f, R2 ;  /* 0x0000001fff047819 */ /* 0x000fe40000011402 */
[----:B------:R-:W-:Y:S01]  /*22e20*/  SHF.R.U32.HI R9, RZ, 0x3, R0 ;  /* 0x00000003ff097819 */ /* 0x000fe20000011600 */
[----:B------:R-:W-:Y:S01]  /*22e30*/  IMAD.SHL.U32 R3, R5, 0x10, RZ ;  /* 0x0000001005037824 */ /* 0x000fe200078e00ff */
[----:B------:R-:W-:Y:S01]  /*22e40*/  LOP3.LUT R8, R6, 0xffffe000, RZ, 0xc0, !PT ;  /* 0xffffe00006087812 */ /* 0x000fe200078ec0ff */
[----:B------:R-:W-:Y:S01]  /*22e50*/  IMAD.SHL.U32 R5, R2, 0x8, RZ ;  /* 0x0000000802057824 */ /* 0x000fe200078e00ff */
[----:B------:R-:W-:-:S02]  /*22e60*/  LEA.HI R2, R4, R2, RZ, 0x3 ;  /* 0x0000000204027211 */ /* 0x000fc400078f18ff */
[-C--:B------:R-:W-:Y:S02]  /*22e70*/  LOP3.LUT R6, R7, R9.reuse, RZ, 0x3c, !PT ;  /* 0x0000000907067212 */ /* 0x080fe400078e3cff */
[----:B------:R-:W-:Y:S01]  /*22e80*/  LOP3.LUT R4, R0, 0x38, R5, 0xf8, !PT ;  /* 0x0000003800047812 */ /* 0x000fe200078ef805 */
[----:B------:R-:W-:Y:S01]  /*22e90*/  IMAD.SHL.U32 R0, R2, 0x400, RZ ;  /* 0x0000040002007824 */ /* 0x000fe200078e00ff */
[----:B------:R-:W-:Y:S02]  /*22ea0*/  LOP3.LUT R3, R3, 0xfffffe00, RZ, 0xc0, !PT ;  /* 0xfffffe0003037812 */ /* 0x000fe400078ec0ff */
[----:B------:R-:W-:Y:S02]  /*22eb0*/  LOP3.LUT R2, R4, R9, RZ, 0x3c, !PT ;  /* 0x0000000904027212 */ /* 0x000fe400078e3cff */
[----:B------:R-:W-:Y:S02]  /*22ec0*/  LOP3.LUT R0, R0, 0xffffe000, RZ, 0xc0, !PT ;  /* 0xffffe00000007812 */ /* 0x000fe400078ec0ff */
[----:B------:R-:W-:-:S02]  /*22ed0*/  IADD3 R6, R6, R8, R3 ;  /* 0x0000000806067210 */ /* 0x000fc40007ffe003 */
[----:B------:R-:W-:-:S03]  /*22ee0*/  IADD3 R0, R2, R0, R3 ;  /* 0x0000000002007210 */ /* 0x000fc60007ffe003 */
[----:B-----5:R-:W-:-:S04]  /*22ef0*/  IMAD.WIDE.U32 R34, R6, 0x2, R46 ;  /* 0x0000000206227825 */ /* 0x020fc800078e002e */
[----:B------:R-:W-:Y:S01]  /*22f00*/  IMAD.WIDE.U32 R32, R0, 0x2, R46 ;  /* 0x0000000200207825 */ /* 0x000fe200078e002e */
[----:B------:R-:W2:Y:S04]  /*22f10*/  LD.E.128 R12, [R34.64] ;  /* 0x00000012220c7980 */ /* 0x000ea8000c101d00 */
[----:B------:R-:W3:Y:S01]  /*22f20*/  LD.E.128 R4, [R32.64] ;  /* 0x0000001220047980 */ /* 0x000ee2000c101d00 */
[----:B------:R-:W-:Y:S02]  /*22f30*/  SHF.R.U64 R9, R40, 0x10, R41 ;  /* 0x0000001028097819 */ /* 0x000fe40000001229 */
[----:B------:R-:W-:Y:S02]  /*22f40*/  SHF.R.U64 R0, R36, 0x10, R37 ;  /* 0x0000001024007819 */ /* 0x000fe40000001225 */
[----:B------:R-:W-:-:S02]  /*22f50*/  PRMT R22, R79, 0x5410, R9 ;  /* 0x000054104f167816 */ /* 0x000fc40000000009 */
[----:B------:R-:W-:Y:S02]  /*22f60*/  SHF.R.U32.HI R16, RZ, 0x10, R41 ;  /* 0x00000010ff107819 */ /* 0x000fe40000011629 */
[----:B------:R-:W-:Y:S01]  /*22f70*/  SHF.R.U64 R17, R42, 0x10, R43 ;  /* 0x000000102a117819 */ /* 0x000fe2000000122b */
[----:B------:R-:W-:Y:S01]  /*22f80*/  IMAD.U32 R30, R22, 0x10000, RZ ;  /* 0x00010000161e7824 */ /* 0x000fe200078e00ff */
[----:B------:R-:W-:Y:S02]  /*22f90*/  SHF.R.U64 R3, R38, 0x10, R39 ;  /* 0x0000001026037819 */ /* 0x000fe40000001227 */
[----:B------:R-:W-:Y:S02]  /*22fa0*/  PRMT R29, R89, 0x5410, R0 ;  /* 0x00005410591d7816 */ /* 0x000fe40000000000 */
[----:B------:R-:W-:Y:S02]  /*22fb0*/  PRMT R21, R77, 0x5432, R16 ;  /* 0x000054324d157816 */ /* 0x000fe40000000010 */
[----:B------:R-:W-:-:S02]  /*22fc0*/  PRMT R20, R88, 0x5410, R17 ;  /* 0x0000541058147816 */ /* 0x000fc40000000011 */
[----:B------:R-:W-:Y:S02]  /*22fd0*/  SHF.R.U32.HI R2, RZ, 0x10, R37 ;  /* 0x00000010ff027819 */ /* 0x000fe40000011625 */
[----:B------:R-:W-:Y:S02]  /*22fe0*/  PRMT R27, R90, 0x5410, R3 ;  /* 0x000054105a1b7816 */ /* 0x000fe40000000003 */
[----:B------:R-:W-:Y:S02]  /*22ff0*/  SHF.R.U32.HI R8, RZ, 0x10, R39 ;  /* 0x00000010ff087819 */ /* 0x000fe40000011627 */
[----:B------:R-:W-:Y:S02]  /*23000*/  PRMT R28, R88, 0x5432, R2 ;  /* 0x00005432581c7816 */ /* 0x000fe40000000002 */
[----:B------:R-:W-:Y:S01]  /*23010*/  LOP3.LUT R36, R22, 0xffff0000, RZ, 0xc0, !PT ;  /* 0xffff000016247812 */ /* 0x000fe200078ec0ff */
[----:B------:R-:W-:Y:S01]  /*23020*/  IMAD.U32 R22, R21, 0x10000, RZ ;  /* 0x0001000015167824 */ /* 0x000fe200078e00ff */
[----:B------:R-:W-:-:S02]  /*23030*/  PRMT R26, R89, 0x5432, R8 ;  /* 0x00005432591a7816 */ /* 0x000fc40000000008 */
[----:B------:R-:W-:Y:S02]  /*23040*/  LOP3.LUT R21, R21, 0xffff0000, RZ, 0xc0, !PT ;  /* 0xffff000015157812 */ /* 0x000fe400078ec0ff */
[----:B------:R-:W-:-:S04]  /*23050*/  SHF.R.U32.HI R19, RZ, 0x10, R43 ;  /* 0x00000010ff137819 */ /* 0x000fc8000001162b */
[----:B------:R-:W-:Y:S01]  /*23060*/  PRMT R19, R79, 0x5432, R19 ;  /* 0x000054324f137816 */ /* 0x000fe20000000013 */
[C---:B--2---:R-:W-:Y:S01]  /*23070*/  IMAD.U32 R25, R12.reuse, 0x10000, RZ ;  /* 0x000100000c197824 */ /* 0x044fe200078e00ff */
[----:B------:R-:W-:Y:S01]  /*23080*/  LOP3.LUT R24, R12, 0xffff0000, RZ, 0xc0, !PT ;  /* 0xffff00000c187812 */ /* 0x000fe200078ec0ff */
[C---:B------:R-:W-:Y:S01]  /*23090*/  IMAD.U32 R23, R13.reuse, 0x10000, RZ ;  /* 0x000100000d177824 */ /* 0x040fe200078e00ff */
[----:B------:R-:W-:Y:S01]  /*230a0*/  LOP3.LUT R18, R13, 0xffff0000, RZ, 0xc0, !PT ;  /* 0xffff00000d127812 */ /* 0x000fe200078ec0ff */
[----:B---3--:R-:W-:Y:S01]  /*230b0*/  IMAD.U32 R12, R4, 0x10000, RZ ;  /* 0x00010000040c7824 */ /* 0x008fe200078e00ff */
[C---:B------:R-:W-:Y:S01]  /*230c0*/  LOP3.LUT R16, R14.reuse, 0xffff0000, RZ, 0xc0, !PT ;  /* 0xffff00000e107812 */ /* 0x040fe200078ec0ff */
[----:B------:R-:W-:Y:S01]  /*230d0*/  IMAD.U32 R17, R14, 0x10000, RZ ;  /* 0x000100000e117824 */ /* 0x000fe200078e00ff */
[----:B------:R-:W-:Y:S01]  /*230e0*/  LOP3.LUT R9, R4, 0xffff0000, RZ, 0xc0, !PT ;  /* 0xffff000004097812 */ /* 0x000fe200078ec0ff */
[C---:B------:R-:W-:Y:S01]  /*230f0*/  IMAD.U32 R13, R15.reuse, 0x10000, RZ ;  /* 0x000100000f0d7824 */ /* 0x040fe200078e00ff */
[----:B------:R-:W-:Y:S01]  /*23100*/  LOP3.LUT R14, R15, 0xffff0000, RZ, 0xc0, !PT ;  /* 0xffff00000f0e7812 */ /* 0x000fe200078ec0ff */
[C---:B------:R-:W-:Y:S01]  /*23110*/  IMAD.U32 R4, R6.reuse, 0x10000, RZ ;  /* 0x0001000006047824 */ /* 0x040fe200078e00ff */
[----:B------:R-:W-:Y:S01]  /*23120*/  LOP3.LUT R3, R6, 0xffff0000, RZ, 0xc0, !PT ;  /* 0xffff000006037812 */ /* 0x000fe200078ec0ff */
[----:B------:R-:W-:Y:S01]  /*23130*/  IMAD.U32 R15, R29, 0x10000, RZ ;  /* 0x000100001d0f7824 */ /* 0x000fe200078e00ff */
[----:B------:R-:W-:Y:S01]  /*23140*/  LOP3.LUT R0, R7, 0xffff0000, RZ, 0xc0, !PT ;  /* 0xffff000007007812 */ /* 0x000fe200078ec0ff */
[----:B------:R-:W-:-:S02]  /*23150*/  FMUL.FTZ R6, R12, R30 ;  /* 0x0000001e0c067220 */ /* 0x000fc40000410000 */
[----:B------:R-:W-:Y:S02]  /*23160*/  IMAD.U32 R2, R7, 0x10000, RZ ;  /* 0x0001000007027824 */ /* 0x000fe400078e00ff */
[-C--:B------:R-:W-:Y:S02]  /*23170*/  FMUL.FTZ R7, R12, R15.reuse ;  /* 0x0000000f0c077220 */ /* 0x080fe40000410000 */
[----:B------:R-:W-:Y:S01]  /*23180*/  FFMA.FTZ R37, R25, R15, -R6 ;  /* 0x0000000f19257223 */ /* 0x000fe20000010806 */
[----:B------:R-:W-:Y:S01]  /*23190*/  LOP3.LUT R15, R29, 0xffff0000, RZ, 0xc0, !PT ;  /* 0xffff00001d0f7812 */ /* 0x000fe200078ec0ff */
[C---:B------:R-:W-:Y:S01]  /*231a0*/  IMAD.U32 R8, R5.reuse, 0x10000, RZ ;  /* 0x0001000005087824 */ /* 0x040fe200078e00ff */
[----:B------:R-:W-:Y:S01]  /*231b0*/  LOP3.LUT R5, R5, 0xffff0000, RZ, 0xc0, !PT ;  /* 0xffff000005057812 */ /* 0x000fe200078ec0ff */
[----:B------:R-:W-:Y:S02]  /*231c0*/  FMUL.FTZ R6, R9, R36 ;  /* 0x0000002409067220 */ /* 0x000fe40000410000 */
[----:B------:R-:W-:-:S02]  /*231d0*/  IMAD.U32 R12, R28, 0x10000, RZ ;  /* 0x000100001c0c7824 */ /* 0x000fc400078e00ff */
[----:B------:R-:W-:Y:S02]  /*231e0*/  FFMA.FTZ R30, R25, R30, R7 ;  /* 0x0000001e191e7223 */ /* 0x000fe40000010007 */
[-C--:B------:R-:W-:Y:S02]  /*231f0*/  FMUL.FTZ R9, R9, R15.reuse ;  /* 0x0000000f09097220 */ /* 0x080fe40000410000 */
[----:B------:R-:W-:Y:S02]  /*23200*/  FFMA.FTZ R29, R24, R15, -R6 ;  /* 0x0000000f181d7223 */ /* 0x000fe40000010806 */
[C---:B------:R-:W-:Y:S02]  /*23210*/  FMUL.FTZ R7, R8.reuse, R22 ;  /* 0x0000001608077220 */ /* 0x040fe40000410000 */
[----:B------:R-:W-:Y:S01]  /*23220*/  FMUL.FTZ R6, R8, R12 ;  /* 0x0000000c08067220 */ /* 0x000fe20000410000 */
[----:B------:R-:W-:Y:S01]  /*23230*/  LOP3.LUT R8, R28, 0xffff0000, RZ, 0xc0, !PT ;  /* 0xffff00001c087812 */ /* 0x000fe200078ec0ff */
[----:B------:R-:W-:-:S02]  /*23240*/  FFMA.FTZ R25, R24, R36, R9 ;  /* 0x0000002418197223 */ /* 0x000fc40000010009 */
[C---:B------:R-:W-:Y:S02]  /*23250*/  FFMA.FTZ R24, R23.reuse, R12, -R7 ;  /* 0x0000000c17187223 */ /* 0x040fe40000010807 */
[----:B------:R-:W-:Y:S02]  /*23260*/  FFMA.FTZ R23, R23, R22, R6 ;  /* 0x0000001617177223 */ /* 0x000fe40000010006 */
[----:B------:R-:W-:Y:S02]  /*23270*/  FMUL.FTZ R6, R5, R21 ;  /* 0x0000001505067220 */ /* 0x000fe40000410000 */
[----:B------:R-:W-:Y:S02]  /*23280*/  IMAD.U32 R12, R27, 0x10000, RZ ;  /* 0x000100001b0c7824 */ /* 0x000fe400078e00ff */
[----:B------:R-:W-:Y:S02]  /*23290*/  IMAD.U32 R15, R20, 0x10000, RZ ;  /* 0x00010000140f7824 */ /* 0x000fe400078e00ff */
[----:B------:R-:W-:-:S02]  /*232a0*/  FMUL.FTZ R7, R5, R8 ;  /* 0x0000000805077220 */ /* 0x000fc40000410000 */
[----:B------:R-:W-:Y:S01]  /*232b0*/  FFMA.FTZ R22, R18, R8, -R6 ;  /* 0x0000000812167223 */ /* 0x000fe20000010806 */
[----:B------:R-:W-:Y:S01]  /*232c0*/  LOP3.LUT R8, R26, 0xffff0000, RZ, 0xc0, !PT ;  /* 0xffff00001a087812 */ /* 0x000fe200078ec0ff */
[----:B------:R-:W-:Y:S02]  /*232d0*/  IMAD.U32 R28, R19, 0x10000, RZ ;  /* 0x00010000131c7824 */ /* 0x000fe400078e00ff */
[C---:B------:R-:W-:Y:S02]  /*232e0*/  FMUL.FTZ R6, R4.reuse, R15 ;  /* 0x0000000f04067220 */ /* 0x040fe40000410000 */
[----:B------:R-:W-:Y:S02]  /*232f0*/  FMUL.FTZ R5, R4, R12 ;  /* 0x0000000c04057220 */ /* 0x000fe40000410000 */
[----:B------:R-:W-:Y:S02]  /*23300*/  IMAD.U32 R9, R26, 0x10000, RZ ;  /* 0x000100001a097824 */ /* 0x000fe400078e00ff */
[----:B------:R-:W-:-:S02]  /*23310*/  FFMA.FTZ R21, R18, R21, R7 ;  /* 0x0000001512157223 */ /* 0x000fc40000010007 */
[----:B------:R-:W-:Y:S02]  /*23320*/  FMUL.FTZ R4, R2, R28 ;  /* 0x0000001c02047220 */ /* 0x000fe40000410000 */
[----:B------:R-:W-:Y:S01]  /*23330*/  FFMA.FTZ R18, R17, R12, -R6 ;  /* 0x0000000c11127223 */ /* 0x000fe20000010806 */
[----:B------:R-:W-:Y:S01]  /*23340*/  LOP3.LUT R6, R27, 0xffff0000, RZ, 0xc0, !PT ;  /* 0xffff00001b067812 */ /* 0x000fe200078ec0ff */
[----:B------:R-:W-:Y:S01]  /*23350*/  FFMA.FTZ R15, R17, R15, R5 ;  /* 0x0000000f110f7223 */ /* 0x000fe20000010005 */
[----:B------:R-:W-:Y:S01]  /*23360*/  LOP3.LUT R17, R20, 0xffff0000, RZ, 0xc0, !PT ;  /* 0xffff000014117812 */ /* 0x000fe200078ec0ff */
[-C--:B------:R-:W-:Y:S01]  /*23370*/  FMUL.FTZ R2, R2, R9.reuse ;  /* 0x0000000902027220 */ /* 0x080fe20000410000 */
[----:B------:R-:W-:Y:S01]  /*23380*/  LOP3.LUT R12, R19, 0xffff0000, RZ, 0xc0, !PT ;  /* 0xffff0000130c7812 */ /* 0x000fe200078ec0ff */
[C---:B------:R-:W-:Y:S02]  /*23390*/  FFMA.FTZ R9, R13.reuse, R9, -R4 ;  /* 0x000000090d097223 */ /* 0x040fe40000010804 */
[----:B------:R-:W-:Y:S01]  /*233a0*/  FFMA.FTZ R7, R13, R28, R2 ;  /* 0x0000001c0d077223 */ /* 0x000fe20000010002 */
[----:B------:R-:W-:Y:S01]  /*233b0*/  F2FP.BF16.PACK_AB R13, R22, R24 ;  /* 0x00000018160d723e */ /* 0x000fe200000010ff */
[----:B------:R-:W-:-:S02]  /*233c0*/  FMUL.FTZ R2, R3, R17 ;  /* 0x0000001103027220 */ /* 0x000fc40000410000 */
[----:B------:R-:W-:Y:S02]  /*233d0*/  FMUL.FTZ R3, R3, R6 ;  /* 0x0000000603037220 */ /* 0x000fe40000410000 */
[C---:B------:R-:W-:Y:S02]  /*233e0*/  FMUL.FTZ R5, R0.reuse, R12 ;  /* 0x0000000c00057220 */ /* 0x040fe40000410000 */
[----:B------:R-:W-:Y:S02]  /*233f0*/  FMUL.FTZ R4, R0, R8 ;  /* 0x0000000800047220 */ /* 0x000fe40000410000 */
[C---:B------:R-:W-:Y:S02]  /*23400*/  FFMA.FTZ R6, R16.reuse, R6, -R2 ;  /* 0x0000000610067223 */ /* 0x040fe40000010802 */
        /* <DEDUP_REMOVED lines=8> */
[----:B------:R-:W-:Y:S02]  /*23490*/  F2FP.BF16.PACK_AB R4, R25, R30 ;  /* 0x0000001e1904723e */ /* 0x000fe400000010ff */
[----:B------:R-:W-:Y:S01]  /*234a0*/  F2FP.BF16.PACK_AB R7, R2, R7 ;  /* 0x000000070207723e */ /* 0x000fe200000010ff */
[----:B------:R1:W-:Y:S04]  /*234b0*/  ST.E.128 [R34.64], R12 ;  /* 0x0000000c22007985 */ /* 0x0003e8000c101d12 */
[----:B------:R1:W-:Y:S02]  /*234c0*/  ST.E.128 [R32.64], R4 ;  /* 0x0000000420007985 */ /* 0x0003e4000c101d12 */
.L_x_2065:
[----:B------:R-:W-:Y:S05]  /*234d0*/  BSYNC B0 ;  /* 0x0000000000007941 */ /* 0x000fea0003800000 */
.L_x_2064:
[----:B------:R-:W-:-:S04]  /*234e0*/  IADD3 R2, R59, 0x40, RZ ;  /* 0x000000403b027810 */ /* 0x000fc80007ffe0ff */
[----:B------:R-:W-:-:S13]  /*234f0*/  ISETP.GE.AND P0, PT, R2, R31, PT ;  /* 0x0000001f0200720c */ /* 0x000fda0003f06270 */
[----:B------:R-:W-:Y:S05]  /*23500*/  @P0 BRA `(.L_x_2061) ;  /* 0x0000077000000947 */ /* 0x000fea0003800000 */
[----:B-1----:R-:W-:Y:S01]  /*23510*/  SHF.R.S32.HI R4, RZ, 0x1f, R2 ;  /* 0x0000001fff047819 */ /* 0x002fe20000011402 */
[----:B------:R-:W-:Y:S01]  /*23520*/  IMAD.SHL.U32 R6, R76, 0x40, RZ ;  /* 0x000000404c067824 */ /* 0x000fe200078e00ff */
[----:B------:R-:W-:Y:S02]  /*23530*/  SHF.R.S32.HI R0, RZ, 0x1f, R58 ;  /* 0x0000001fff007819 */ /* 0x000fe4000001143a */
[CC--:B------:R-:W-:Y:S02]  /*23540*/  LEA.HI R3, R4.reuse, R2.reuse, RZ, 0x3 ;  /* 0x0000000204037211 */ /* 0x0c0fe400078f18ff */
[----:B------:R-:W-:Y:S02]  /*23550*/  LEA.HI R2, R4, R2, RZ, 0x6 ;  /* 0x0000000204027211 */ /* 0x000fe400078f30ff */
[----:B------:R-:W-:Y:S02]  /*23560*/  LEA.HI R5, R0, R58, RZ, 0x5 ;  /* 0x0000003a00057211 */ /* 0x000fe400078f28ff */
[----:B------:R-:W-:Y:S01]  /*23570*/  SHF.R.S32.HI R4, RZ, 0x3, R3 ;  /* 0x00000003ff047819 */ /* 0x000fe20000011403 */
[----:B------:R-:W-:Y:S01]  /*23580*/  IMAD.SHL.U32 R7, R2, 0x80, RZ ;  /* 0x0000008002077824 */ /* 0x000fe200078e00ff */
[----:B------:R-:W-:Y:S01]  /*23590*/  LOP3.LUT R0, R6, 0x1c0, RZ, 0xc0, !PT ;  /* 0x000001c006007812 */ /* 0x000fe200078ec0ff */
[----:B------:R-:W-:Y:S01]  /*235a0*/  IMAD.SHL.U32 R6, R5, 0x10, RZ ;  /* 0x0000001005067824 */ /* 0x000fe200078e00ff */
[----:B------:R-:W-:-:S02]  /*235b0*/  LEA.HI R2, R31, R4, RZ, 0x1d ;  /* 0x000000041f027211 */ /* 0x000fc400078fe8ff */
[----:B------:R-:W-:Y:S02]  /*235c0*/  LOP3.LUT R5, R0, 0x38, R3, 0xf8, !PT ;  /* 0x0000003800057812 */ /* 0x000fe400078ef803 */
[----:B------:R-:W-:Y:S02]  /*235d0*/  SHF.R.U32.HI R8, RZ, 0x3, R0 ;  /* 0x00000003ff087819 */ /* 0x000fe40000011600 */
[----:B------:R-:W-:Y:S02]  /*235e0*/  SHF.R.S32.HI R4, RZ, 0x1f, R2 ;  /* 0x0000001fff047819 */ /* 0x000fe40000011402 */
[----:B------:R-:W-:Y:S02]  /*235f0*/  LOP3.LUT R3, R6, 0xfffffe00, RZ, 0xc0, !PT ;  /* 0xfffffe0006037812 */ /* 0x000fe400078ec0ff */
[----:B------:R-:W-:Y:S01]  /*23600*/  LOP3.LUT R6, R5, R8, RZ, 0x3c, !PT ;  /* 0x0000000805067212 */ /* 0x000fe200078e3cff */
[----:B------:R-:W-:Y:S01]  /*23610*/  IMAD.SHL.U32 R5, R2, 0x8, RZ ;  /* 0x0000000802057824 */ /* 0x000fe200078e00ff */
[----:B------:R-:W-:-:S02]  /*23620*/  LEA.HI R2, R4, R2, RZ, 0x3 ;  /* 0x0000000204027211 */ /* 0x000fc400078f18ff */
[----:B------:R-:W-:Y:S02]  /*23630*/  LOP3.LUT R7, R7, 0xffffe000, RZ, 0xc0, !PT ;  /* 0xffffe00007077812 */ /* 0x000fe400078ec0ff */
[----:B------:R-:W-:Y:S01]  /*23640*/  LOP3.LUT R4, R0, 0x38, R5, 0xf8, !PT ;  /* 0x0000003800047812 */ /* 0x000fe200078ef805 */
[----:B------:R-:W-:Y:S01]  /*23650*/  IMAD.SHL.U32 R0, R2, 0x400, RZ ;  /* 0x0000040002007824 */ /* 0x000fe200078e00ff */
[----:B------:R-:W-:Y:S02]  /*23660*/  IADD3 R6, R6, R7, R3 ;  /* 0x0000000706067210 */ /* 0x000fe40007ffe003 */
        /* <DEDUP_REMOVED lines=9> */
[----:B------:R-:W-:Y:S02]  /*23700*/  PRMT R22, R91, 0x5410, R9 ;  /* 0x000054105b167816 */ /* 0x000fe40000000009 */
[----:B------:R-:W-:Y:S02]  /*23710*/  SHF.R.U32.HI R16, RZ, 0x10, R53 ;  /* 0x00000010ff107819 */ /* 0x000fe40000011635 */
[----:B------:R-:W-:Y:S01]  /*23720*/  SHF.R.U64 R17, R54, 0x10, R55 ;  /* 0x0000001036117819 */ /* 0x000fe20000001237 */
[----:B------:R-:W-:Y:S01]  /*23730*/  IMAD.U32 R30, R22, 0x10000, RZ ;  /* 0x00010000161e7824 */ /* 0x000fe200078e00ff */
[----:B------:R-:W-:-:S02]  /*23740*/  SHF.R.U64 R3, R50, 0x10, R51 ;  /* 0x0000001032037819 */ /* 0x000fc40000001233 */
[----:B------:R-:W-:Y:S02]  /*23750*/  PRMT R29, R93, 0x5410, R0 ;  /* 0x000054105d1d7816 */ /* 0x000fe40000000000 */
[----:B------:R-:W-:Y:S02]  /*23760*/  PRMT R21, R90, 0x5432, R16 ;  /* 0x000054325a157816 */ /* 0x000fe40000000010 */
[----:B------:R-:W-:Y:S02]  /*23770*/  PRMT R20, R92, 0x5410, R17 ;  /* 0x000054105c147816 */ /* 0x000fe40000000011 */
[----:B------:R-:W-:Y:S02]  /*23780*/  SHF.R.U32.HI R2, RZ, 0x10, R49 ;  /* 0x00000010ff027819 */ /* 0x000fe40000011631 */
[----:B------:R-:W-:Y:S02]  /*23790*/  PRMT R27, R94, 0x5410, R3 ;  /* 0x000054105e1b7816 */ /* 0x000fe40000000003 */
[----:B------:R-:W-:-:S02]  /*237a0*/  SHF.R.U32.HI R8, RZ, 0x10, R51 ;  /* 0x00000010ff087819 */ /* 0x000fc40000011633 */
[----:B------:R-:W-:Y:S01]  /*237b0*/  LOP3.LUT R36, R22, 0xffff0000, RZ, 0xc0, !PT ;  /* 0xffff000016247812 */ /* 0x000fe200078ec0ff */
[----:B------:R-:W-:Y:S01]  /*237c0*/  IMAD.U32 R22, R21, 0x10000, RZ ;  /* 0x0001000015167824 */ /* 0x000fe200078e00ff */
[----:B------:R-:W-:Y:S02]  /*237d0*/  PRMT R28, R92, 0x5432, R2 ;  /* 0x000054325c1c7816 */ /* 0x000fe40000000002 */
[----:B------:R-:W-:Y:S02]  /*237e0*/  PRMT R26, R93, 0x5432, R8 ;  /* 0x000054325d1a7816 */ /* 0x000fe40000000008 */
[----:B------:R-:W-:Y:S02]  /*237f0*/  LOP3.LUT R21, R21, 0xffff0000, RZ, 0xc0, !PT ;  /* 0xffff000015157812 */ /* 0x000fe400078ec0ff */
        /* <DEDUP_REMOVED lines=26> */
[----:B------:R-:W-:Y:S02]  /*239a0*/  FFMA.FTZ R30, R24, R15, -R6 ;  /* 0x0000000f181e7223 */ /* 0x000fe40000010806 */
[C---:B------:R-:W-:Y:S02]  /*239b0*/  FMUL.FTZ R7, R8.reuse, R22 ;  /* 0x0000001608077220 */ /* 0x040fe40000410000 */
[-C--:B------:R-:W-:Y:S01]  /*239c0*/  FMUL.FTZ R6, R8, R12.reuse ;  /* 0x0000000c08067220 */ /* 0x080fe20000410000 */
[----:B------:R-:W-:Y:S01]  /*239d0*/  LOP3.LUT R8, R28, 0xffff0000, RZ, 0xc0, !PT ;  /* 0xffff00001c087812 */ /* 0x000fe200078ec0ff */
[C---:B------:R-:W-:Y:S02]  /*239e0*/  FFMA.FTZ R25, R23.reuse, R12, -R7 ;  /* 0x0000000c17197223 */ /* 0x040fe40000010807 */
[----:B------:R-:W-:-:S02]  /*239f0*/  FFMA.FTZ R23, R23, R22, R6 ;  /* 0x0000001617177223 */ /* 0x000fc40000010006 */
[----:B------:R-:W-:Y:S02]  /*23a00*/  FMUL.FTZ R9, R9, R15 ;  /* 0x0000000f09097220 */ /* 0x000fe40000410000 */
[----:B------:R-:W-:Y:S02]  /*23a10*/  FMUL.FTZ R6, R5, R21 ;  /* 0x0000001505067220 */ /* 0x000fe40000410000 */
[----:B------:R-:W-:Y:S02]  /*23a20*/  IMAD.U32 R12, R27, 0x10000, RZ ;  /* 0x000100001b0c7824 */ /* 0x000fe400078e00ff */
[----:B------:R-:W-:Y:S02]  /*23a30*/  IMAD.U32 R15, R20, 0x10000, RZ ;  /* 0x00010000140f7824 */ /* 0x000fe400078e00ff */
[----:B------:R-:W-:Y:S02]  /*23a40*/  FFMA.FTZ R29, R24, R36, R9 ;  /* 0x00000024181d7223 */ /* 0x000fe40000010009 */
        /* <DEDUP_REMOVED lines=35> */
.L_x_2061:
[----:B------:R-:W-:Y:S05]  /*23c80*/  BSYNC B1 ;  /* 0x0000000000017941 */ /* 0x000fea0003800000 */
.L_x_2060:
[----:B------:R-:W-:Y:S01]  /*23c90*/  IADD3 R0, R76, 0x40, RZ ;  /* 0x000000404c007810 */ /* 0x000fe20007ffe0ff */
[----:B------:R-:W-:-:S02]  /*23ca0*/  IMAD.MOV.U32 R2, RZ, RZ, R111 ;  /* 0x000000ffff027224 */ /* 0x000fc400078e006f */
[----:B------:R-:W-:Y:S01]  /*23cb0*/  IMAD.MOV.U32 R3, RZ, RZ, 0x0 ;  /* 0x00000000ff037424 */ /* 0x000fe200078e00ff */
[----:B------:R-:W-:-:S13]  /*23cc0*/  ISETP.GE.AND P0, PT, R0, R78, PT ;  /* 0x0000004e0000720c */ /* 0x000fda0003f06270 */
[----:B------:R-:W-:Y:S05]  /*23cd0*/  @P0 RET.REL.NODEC R2 `(_ZN7cutlass13device_kernelIN5flash19enable_sm80_to_sm89INS1_16FlashAttnFwdSm80INS1_25CollectiveMainloopFwdSm80ILi8ELi2ELb0EN4cute5tupleIJNS5_1CILi128EEENS7_ILi64EEENS7_ILi192EEEEEELi192ENS_10bfloat16_tEfNS_4arch4Sm80ELb0ELb1ELb1ELb1ELb0ELb1ELb1ELb1EEENS1_21CollectiveEpilogueFwdINS6_IJS8_SA_S9_EEENS6_IJNS7_ILi1EEESI_SI_EEESC_SE_Li256ELb1ELb1ELb1ELb0EEENS1_36VarlenDynamicPersistentTileSchedulerILi128ELi64ELi256ELi256ELb1ELb1ELb0ELb1ELb0ELb1EEEEEEEEEvNT_6ParamsE) ;  /* 0xfffdc32002000950 */ /* 0x000fea0003c3ffff */
[----:B------:R-:W-:Y:S01]  /*23ce0*/  ISETP.GE.AND P0, PT, R59, R31, PT ;  /* 0x0000001f3b00720c */ /* 0x000fe20003f06270 */
[----:B------:R-:W-:-:S12]  /*23cf0*/  BSSY B0, `(.L_x_2066) ;  /* 0x0000072000007945 */ /* 0x000fd80003800000 */
[----:B------:R-:W-:Y:S05]  /*23d00*/  @P0 BRA `(.L_x_2067) ;  /* 0x0000070000000947 */ /* 0x000fea0003800000 */
[----:B------:R-:W-:Y:S01]  /*23d10*/  SHF.R.S32.HI R3, RZ, 0x1f, R0 ;  /* 0x0000001fff037819 */ /* 0x000fe20000011400 */
[----:B------:R-:W-:Y:S01]  /*23d20*/  IMAD.SHL.U32 R2, R0, 0x40, RZ ;  /* 0x0000004000027824 */ /* 0x000fe200078e00ff */
[----:B-1----:R-:W-:Y:S02]  /*23d30*/  LEA.HI R5, R31, R45, RZ, 0x1d ;  /* 0x0000002d1f057211 */ /* 0x002fe400078fe8ff */
[----:B------:R-:W-:Y:S02]  /*23d40*/  LEA.HI R3, R3, R0, RZ, 0x3 ;  /* 0x0000000003037211 */ /* 0x000fe400078f18ff */
[----:B------:R-:W-:Y:S02]  /*23d50*/  SHF.R.S32.HI R6, RZ, 0x1f, R5 ;  /* 0x0000001fff067819 */ /* 0x000fe40000011405 */
[----:B------:R-:W-:Y:S01]  /*23d60*/  LOP3.LUT R2, R2, 0x1c0, RZ, 0xc0, !PT ;  /* 0x000001c002027812 */ /* 0x000fe200078ec0ff */
[----:B------:R-:W-:Y:S01]  /*23d70*/  IMAD.SHL.U32 R4, R3, 0x40, RZ ;  /* 0x0000004003047824 */ /* 0x000fe200078e00ff */
[----:B------:R-:W-:Y:S01]  /*23d80*/  LEA.HI R6, R6, R5, RZ, 0x3 ;  /* 0x0000000506067211 */ /* 0x000fe200078f18ff */
[----:B------:R-:W-:Y:S01]  /*23d90*/  IMAD.SHL.U32 R5, R5, 0x8, RZ ;  /* 0x0000000805057824 */ /* 0x000fe200078e00ff */
[----:B------:R-:W-:-:S02]  /*23da0*/  LOP3.LUT R7, R2, 0x38, R59, 0xf8, !PT ;  /* 0x0000003802077812 */ /* 0x000fc400078ef83b */
[----:B------:R-:W-:Y:S02]  /*23db0*/  SHF.R.U32.HI R3, RZ, 0x3, R2 ;  /* 0x00000003ff037819 */ /* 0x000fe40000011602 */
[----:B------:R-:W-:Y:S02]  /*23dc0*/  LOP3.LUT R4, R4, 0xfffffe00, RZ, 0xc0, !PT ;  /* 0xfffffe0004047812 */ /* 0x000fe400078ec0ff */
[----:B------:R-:W-:Y:S01]  /*23dd0*/  LOP3.LUT R2, R2, 0x38, R5, 0xf8, !PT ;  /* 0x0000003802027812 */ /* 0x000fe200078ef805 */
[----:B------:R-:W-:Y:S01]  /*23de0*/  IMAD.SHL.U32 R5, R6, 0x400, RZ ;  /* 0x0000040006057824 */ /* 0x000fe200078e00ff */
        /* <DEDUP_REMOVED lines=9> */
[----:B------:R-:W-:Y:S02]  /*23e80*/  SHF.R.U32.HI R19, RZ, 0x10, R63 ;  /* 0x00000010ff137819 */ /* 0x000fe4000001163f */
[----:B------:R-:W-:Y:S02]  /*23e90*/  SHF.R.U64 R2, R64, 0x10, R65 ;  /* 0x0000001040027819 */ /* 0x000fe40000001241 */
[----:B------:R-:W-:Y:S02]  /*23ea0*/  PRMT R23, R95, 0x5410, R16 ;  /* 0x000054105f177816 */ /* 0x000fe40000000010 */
[--C-:B------:R-:W-:Y:S02]  /*23eb0*/  SHF.R.U64 R8, R66, 0x10, R67.reuse ;  /* 0x0000001042087819 */ /* 0x100fe40000001243 */
[----:B------:R-:W-:Y:S01]  /*23ec0*/  SHF.R.U32.HI R9, RZ, 0x10, R67 ;  /* 0x00000010ff097819 */ /* 0x000fe20000011643 */
[----:B------:R-:W-:Y:S01]  /*23ed0*/  IMAD.U32 R36, R23, 0x10000, RZ ;  /* 0x0001000017247824 */ /* 0x000fe200078e00ff */
[----:B------:R-:W-:-:S02]  /*23ee0*/  SHF.R.U32.HI R17, RZ, 0x10, R61 ;  /* 0x00000010ff117819 */ /* 0x000fc4000001163d */
[----:B------:R-:W-:Y:S02]  /*23ef0*/  SHF.R.U64 R18, R62, 0x10, R63 ;  /* 0x000000103e127819 */ /* 0x000fe4000000123f */
[----:B------:R-:W-:Y:S02]  /*23f00*/  PRMT R20, R95, 0x5432, R19 ;  /* 0x000054325f147816 */ /* 0x000fe40000000013 */
[C---:B------:R-:W-:Y:S02]  /*23f10*/  PRMT R30, R97.reuse, 0x5410, R2 ;  /* 0x00005410611e7816 */ /* 0x040fe40000000002 */
[----:B------:R-:W-:Y:S02]  /*23f20*/  PRMT R28, R98, 0x5410, R8 ;  /* 0x00005410621c7816 */ /* 0x000fe40000000008 */
[----:B------:R-:W-:Y:S02]  /*23f30*/  PRMT R27, R97, 0x5432, R9 ;  /* 0x00005432611b7816 */ /* 0x000fe40000000009 */
[----:B------:R-:W-:-:S02]  /*23f40*/  PRMT R22, R94, 0x5432, R17 ;  /* 0x000054325e167816 */ /* 0x000fc40000000011 */
[----:B------:R-:W-:Y:S02]  /*23f50*/  PRMT R21, R96, 0x5410, R18 ;  /* 0x0000541060157816 */ /* 0x000fe40000000012 */
[----:B------:R-:W-:Y:S02]  /*23f60*/  SHF.R.U32.HI R3, RZ, 0x10, R65 ;  /* 0x00000010ff037819 */ /* 0x000fe40000011641 */
[----:B------:R-:W-:Y:S01]  /*23f70*/  LOP3.LUT R37, R23, 0xffff0000, RZ, 0xc0, !PT ;  /* 0xffff000017257812 */ /* 0x000fe200078ec0ff */
        /* <DEDUP_REMOVED lines=23> */
[----:B------:R-:W-:Y:S02]  /*240f0*/  FMUL.FTZ R6, R12, R37 ;  /* 0x000000250c067220 */ /* 0x000fe40000410000 */
[----:B------:R-:W-:Y:S02]  /*24100*/  IMAD.U32 R13, R29, 0x10000, RZ ;  /* 0x000100001d0d7824 */ /* 0x000fe400078e00ff */
[----:B------:R-:W-:-:S02]  /*24110*/  FFMA.FTZ R38, R26, R36, R7 ;  /* 0x000000241a267223 */ /* 0x000fc40000010007 */
[-C--:B------:R-:W-:Y:S02]  /*24120*/  FMUL.FTZ R12, R12, R15.reuse ;  /* 0x0000000f0c0c7220 */ /* 0x080fe40000410000 */
[----:B------:R-:W-:Y:S01]  /*24130*/  FFMA.FTZ R36, R25, R15, -R6 ;  /* 0x0000000f19247223 */ /* 0x000fe20000010806 */
[----:B------:R-:W-:Y:S01]  /*24140*/  LOP3.LUT R15, R22, 0xffff0000, RZ, 0xc0, !PT ;  /* 0xffff0000160f7812 */ /* 0x000fe200078ec0ff */
[C---:B------:R-:W-:Y:S02]  /*24150*/  FMUL.FTZ R7, R9.reuse, R23 ;  /* 0x0000001709077220 */ /* 0x040fe40000410000 */
[-C--:B------:R-:W-:Y:S02]  /*24160*/  FMUL.FTZ R6, R9, R13.reuse ;  /* 0x0000000d09067220 */ /* 0x080fe40000410000 */
[C---:B------:R-:W-:Y:S01]  /*24170*/  FFMA.FTZ R26, R24.reuse, R13, -R7 ;  /* 0x0000000d181a7223 */ /* 0x040fe20000010807 */
[----:B------:R-:W-:Y:S01]  /*24180*/  LOP3.LUT R7, R29, 0xffff0000, RZ, 0xc0, !PT ;  /* 0xffff00001d077812 */ /* 0x000fe200078ec0ff */
[----:B------:R-:W-:-:S02]  /*24190*/  FFMA.FTZ R24, R24, R23, R6 ;  /* 0x0000001718187223 */ /* 0x000fc40000010006 */
[----:B------:R-:W-:Y:S02]  /*241a0*/  FFMA.FTZ R30, R25, R37, R12 ;  /* 0x00000025191e7223 */ /* 0x000fe4000001000c */
[----:B------:R-:W-:Y:S02]  /*241b0*/  FMUL.FTZ R6, R8, R15 ;  /* 0x0000000f08067220 */ /* 0x000fe40000410000 */
[----:B------:R-:W-:Y:S02]  /*241c0*/  IMAD.U32 R12, R28, 0x10000, RZ ;  /* 0x000100001c0c7824 */ /* 0x000fe400078e00ff */
[----:B------:R-:W-:Y:S02]  /*241d0*/  IMAD.U32 R13, R21, 0x10000, RZ ;  /* 0x00010000150d7824 */ /* 0x000fe400078e00ff */
[----:B------:R-:W-:Y:S02]  /*241e0*/  IMAD.U32 R25, R20, 0x10000, RZ ;  /* 0x0001000014197824 */ /* 0x000fe400078e00ff */
[----:B------:R-:W-:-:S02]  /*241f0*/  FMUL.FTZ R8, R8, R7 ;  /* 0x0000000708087220 */ /* 0x000fc40000410000 */
[----:B------:R-:W-:Y:S02]  /*24200*/  FFMA.FTZ R23, R19, R7, -R6 ;  /* 0x0000000713177223 */ /* 0x000fe40000010806 */
[C---:B------:R-:W-:Y:S02]  /*24210*/  FMUL.FTZ R7, R5.reuse, R13 ;  /* 0x0000000d05077220 */ /* 0x040fe40000410000 */
[----:B------:R-:W-:Y:S02]  /*24220*/  FMUL.FTZ R6, R5, R12 ;  /* 0x0000000c05067220 */ /* 0x000fe40000410000 */
[----:B------:R-:W-:Y:S02]  /*24230*/  IMAD.U32 R9, R27, 0x10000, RZ ;  /* 0x000100001b097824 */ /* 0x000fe400078e00ff */
[----:B------:R-:W-:Y:S02]  /*24240*/  FMUL.FTZ R5, R3, R25 ;  /* 0x0000001903057220 */ /* 0x000fe40000410000 */
[----:B------:R-:W-:-:S02]  /*24250*/  FFMA.FTZ R22, R19, R15, R8 ;  /* 0x0000000f13167223 */ /* 0x000fc40000010008 */
[----:B------:R-:W-:Y:S01]  /*24260*/  FFMA.FTZ R19, R18, R12, -R7 ;  /* 0x0000000c12137223 */ /* 0x000fe20000010807 */
[----:B------:R-:W-:Y:S01]  /*24270*/  LOP3.LUT R12, R20, 0xffff0000, RZ, 0xc0, !PT ;  /* 0xffff0000140c7812 */ /* 0x000fe200078ec0ff */
[----:B------:R-:W-:Y:S01]  /*24280*/  FFMA.FTZ R18, R18, R13, R6 ;  /* 0x0000000d12127223 */ /* 0x000fe20000010006 */
[----:B------:R-:W-:Y:S01]  /*24290*/  LOP3.LUT R13, R21, 0xffff0000, RZ, 0xc0, !PT ;  /* 0xffff0000150d7812 */ /* 0x000fe200078ec0ff */
[-C--:B------:R-:W-:Y:S02]  /*242a0*/  FMUL.FTZ R3, R3, R9.reuse ;  /* 0x0000000903037220 */ /* 0x080fe40000410000 */
[----:B------:R-:W-:Y:S01]  /*242b0*/  FFMA.FTZ R15, R16, R9, -R5 ;  /* 0x00000009100f7223 */ /* 0x000fe20000010805 */
[----:B------:R-:W-:Y:S01]  /*242c0*/  LOP3.LUT R9, R28, 0xffff0000, RZ, 0xc0, !PT ;  /* 0xffff00001c097812 */ /* 0x000fe200078ec0ff */
[----:B------:R-:W-:Y:S01]  /*242d0*/  FFMA.FTZ R8, R16, R25, R3 ;  /* 0x0000001910087223 */ /* 0x000fe20000010003 */
[----:B------:R-:W-:Y:S01]  /*242e0*/  LOP3.LUT R5, R27, 0xffff0000, RZ, 0xc0, !PT ;  /* 0xffff00001b057812 */ /* 0x000fe200078ec0ff */
[----:B------:R-:W-:-:S02]  /*242f0*/  FMUL.FTZ R6, R4, R13 ;  /* 0x0000000d04067220 */ /* 0x000fc40000410000 */
[----:B------:R-:W-:Y:S02]  /*24300*/  FMUL.FTZ R3, R4, R9 ;  /* 0x0000000904037220 */ /* 0x000fe40000410000 */
[C---:B------:R-:W-:Y:S02]  /*24310*/  FMUL.FTZ R7, R2.reuse, R12 ;  /* 0x0000000c02077220 */ /* 0x040fe40000410000 */
[----:B------:R-:W-:Y:S02]  /*24320*/  FMUL.FTZ R4, R2, R5 ;  /* 0x0000000502047220 */ /* 0x000fe40000410000 */
[C---:B------:R-:W-:Y:S02]  /*24330*/  FFMA.FTZ R6, R17.reuse, R9, -R6 ;  /* 0x0000000911067223 */ /* 0x040fe40000010806 */
[----:B------:R-:W-:Y:S01]  /*24340*/  FFMA.FTZ R2, R17, R13, R3 ;  /* 0x0000000d11027223 */ /* 0x000fe20000010003 */
[----:B------:R-:W-:Y:S01]  /*24350*/  F2FP.BF16.PACK_AB R13, R23, R26 ;  /* 0x0000001a170d723e */ /* 0x000fe200000010ff */
[----:B------:R-:W-:Y:S01]  /*24360*/  FFMA.FTZ R7, R14, R5, -R7 ;  /* 0x000000050e077223 */ /* 0x000fe20000010807 */
[----:B------:R-:W-:Y:S01]  /*24370*/  F2FP.BF16.PACK_AB R5, R22, R24 ;  /* 0x000000181605723e */ /* 0x000fe200000010ff */
[----:B------:R-:W-:Y:S01]  /*24380*/  FFMA.FTZ R3, R14, R12, R4 ;  /* 0x0000000c0e037223 */ /* 0x000fe20000010004 */
[----:B------:R-:W-:-:S02]  /*24390*/  F2FP.BF16.PACK_AB R12, R36, R39 ;  /* 0x00000027240c723e */ /* 0x000fc400000010ff */
[----:B------:R-:W-:Y:S02]  /*243a0*/  F2FP.BF16.PACK_AB R14, R6, R19 ;  /* 0x00000013060e723e */ /* 0x000fe400000010ff */
[----:B------:R-:W-:Y:S02]  /*243b0*/  F2FP.BF16.PACK_AB R15, R7, R15 ;  /* 0x0000000f070f723e */ /* 0x000fe400000010ff */
[----:B------:R-:W-:Y:S02]  /*243c0*/  F2FP.BF16.PACK_AB R4, R30, R38 ;  /* 0x000000261e04723e */ /* 0x000fe400000010ff */
[----:B------:R-:W-:Y:S01]  /*243d0*/  F2FP.BF16.PACK_AB R6, R2, R18 ;  /* 0x000000120206723e */ /* 0x000fe200000010ff */
[----:B------:R1:W-:Y:S01]  /*243e0*/  ST.E.128 [R34.64], R12 ;  /* 0x0000000c22007985 */ /* 0x0003e2000c101d12 */
[----:B------:R-:W-:-:S05]  /*243f0*/  F2FP.BF16.PACK_AB R7, R3, R8 ;  /* 0x000000080307723e */ /* 0x000fca00000010ff */
[----:B------:R1:W-:Y:S02]  /*24400*/  ST.E.128 [R32.64], R4 ;  /* 0x0000000420007985 */ /* 0x0003e4000c101d12 */
.L_x_2067:
[----:B------:R-:W-:Y:S05]  /*24410*/  BSYNC B0 ;  /* 0x0000000000007941 */ /* 0x000fea0003800000 */
.L_x_2066:
[----:B------:R-:W-:Y:S01]  /*24420*/  IADD3 R2, R59, 0x20, RZ ;  /* 0x000000203b027810 */ /* 0x000fe20007ffe0ff */
[----:B------:R-:W-:Y:S03]  /*24430*/  BSSY B0, `(.L_x_2068) ;  /* 0x000007a000007945 */ /* 0x000fe60003800000 */
[----:B------:R-:W-:-:S13]  /*24440*/  ISETP.GE.AND P0, PT, R2, R31, PT ;  /* 0x0000001f0200720c */ /* 0x000fda0003f06270 */
[----:B------:R-:W-:Y:S05]  /*24450*/  @P0 BRA `(.L_x_2069) ;  /* 0x0000077000000947 */ /* 0x000fea0003800000 */
[----:B-1----:R-:W-:Y:S01]  /*24460*/  SHF.R.S32.HI R4, RZ, 0x1f, R2 ;  /* 0x0000001fff047819 */ /* 0x002fe20000011402 */
[----:B------:R-:W-:Y:S01]  /*24470*/  IMAD.SHL.U32 R5, R0, 0x40, RZ ;  /* 0x0000004000057824 */ /* 0x000fe200078e00ff */
        /* <DEDUP_REMOVED lines=8> */
[----:B------:R-:W-:Y:S02]  /*24500*/  LOP3.LUT R9, R6, 0xffffe000, RZ, 0xc0, !PT ;  /* 0xffffe00006097812 */ /* 0x000fe400078ec0ff */
[----:B------:R-:W-:Y:S01]  /*24510*/  SHF.R.S32.HI R5, RZ, 0x1f, R3 ;  /* 0x0000001fff057819 */ /* 0x000fe20000011403 */
[----:B------:R-:W-:Y:S01]  /*24520*/  IMAD.SHL.U32 R6, R3, 0x8, RZ ;  /* 0x0000000803067824 */ /* 0x000fe200078e00ff */
[----:B------:R-:W-:Y:S02]  /*24530*/  LEA.HI R7, R7, R0, RZ, 0x3 ;  /* 0x0000000007077211 */ /* 0x000fe400078f18ff */
[----:B------:R-:W-:Y:S02]  /*24540*/  LEA.HI R3, R5, R3, RZ, 0x3 ;  /* 0x0000000305037211 */ /* 0x000fe400078f18ff */
[----:B------:R-:W-:Y:S01]  /*24550*/  SHF.R.U32.HI R12, RZ, 0x3, R2 ;  /* 0x00000003ff0c7819 */ /* 0x000fe20000011602 */
[----:B------:R-:W-:Y:S01]  /*24560*/  IMAD.SHL.U32 R4, R7, 0x40, RZ ;  /* 0x0000004007047824 */ /* 0x000fe200078e00ff */
[----:B------:R-:W-:Y:S01]  /*24570*/  LOP3.LUT R5, R2, 0x38, R6, 0xf8, !PT ;  /* 0x0000003802057812 */ /* 0x000fe200078ef806 */
[----:B------:R-:W-:Y:S01]  /*24580*/  IMAD.SHL.U32 R2, R3, 0x400, RZ ;  /* 0x0000040003027824 */ /* 0x000fe200078e00ff */
[----:B------:R-:W-:-:S02]  /*24590*/  LOP3.LUT R7, R8, R12, RZ, 0x3c, !PT ;  /* 0x0000000c08077212 */ /* 0x000fc400078e3cff */
[----:B------:R-:W-:Y:S02]  /*245a0*/  LOP3.LUT R4, R4, 0xfffffe00, RZ, 0xc0, !PT ;  /* 0xfffffe0004047812 */ /* 0x000fe400078ec0ff */
[----:B------:R-:W-:Y:S02]  /*245b0*/  LOP3.LUT R3, R5, R12, RZ, 0x3c, !PT ;  /* 0x0000000c05037212 */ /* 0x000fe400078e3cff */
[----:B------:R-:W-:Y:S02]  /*245c0*/  LOP3.LUT R2, R2, 0xffffe000, RZ, 0xc0, !PT ;  /* 0xffffe00002027812 */ /* 0x000fe400078ec0ff */
[--C-:B------:R-:W-:Y:S02]  /*245d0*/  IADD3 R7, R7, R9, R4.reuse ;  /* 0x0000000907077210 */ /* 0x100fe40007ffe004 */
[----:B------:R-:W-:-:S03]  /*245e0*/  IADD3 R2, R3, R2, R4 ;  /* 0x0000000203027210 */ /* 0x000fc60007ffe004 */
[----:B-----5:R-:W-:-:S04]  /*245f0*/  IMAD.WIDE.U32 R34, R7, 0x2, R46 ;  /* 0x0000000207227825 */ /* 0x020fc800078e002e */
[----:B------:R-:W-:Y:S01]  /*24600*/  IMAD.WIDE.U32 R32, R2, 0x2, R46 ;  /* 0x0000000202207825 */ /* 0x000fe200078e002e */
[----:B------:R-:W2:Y:S04]  /*24610*/  LD.E.128 R12, [R34.64] ;  /* 0x00000012220c7980 */ /* 0x000ea8000c101d00 */
[----:B------:R-:W3:Y:S01]  /*24620*/  LD.E.128 R4, [R32.64] ;  /* 0x0000001220047980 */ /* 0x000ee2000c101d00 */
[----:B------:R-:W-:Y:S02]  /*24630*/  SHF.R.U64 R16, R72, 0x10, R73 ;  /* 0x0000001048107819 */ /* 0x000fe40000001249 */
[----:B------:R-:W-:Y:S02]  /*24640*/  SHF.R.U32.HI R19, RZ, 0x10, R75 ;  /* 0x00000010ff137819 */ /* 0x000fe4000001164b */
[----:B------:R-:W-:-:S02]  /*24650*/  SHF.R.U64 R2, R68, 0x10, R69 ;  /* 0x0000001044027819 */ /* 0x000fc40000001245 */
[----:B------:R-:W-:Y:S02]  /*24660*/  PRMT R23, R99, 0x5410, R16 ;  /* 0x0000541063177816 */ /* 0x000fe40000000010 */
[--C-:B------:R-:W-:Y:S02]  /*24670*/  SHF.R.U64 R8, R70, 0x10, R71.reuse ;  /* 0x0000001046087819 */ /* 0x100fe40000001247 */
[----:B------:R-:W-:Y:S01]  /*24680*/  SHF.R.U32.HI R9, RZ, 0x10, R71 ;  /* 0x00000010ff097819 */ /* 0x000fe20000011647 */
[----:B------:R-:W-:Y:S01]  /*24690*/  IMAD.U32 R36, R23, 0x10000, RZ ;  /* 0x0001000017247824 */ /* 0x000fe200078e00ff */
[----:B------:R-:W-:Y:S02]  /*246a0*/  SHF.R.U32.HI R17, RZ, 0x10, R73 ;  /* 0x00000010ff117819 */ /* 0x000fe40000011649 */
[----:B------:R-:W-:Y:S02]  /*246b0*/  SHF.R.U64 R18, R74, 0x10, R75 ;  /* 0x000000104a127819 */ /* 0x000fe4000000124b */
[----:B------:R-:W-:-:S02]  /*246c0*/  PRMT R20, R99, 0x5432, R19 ;  /* 0x0000543263147816 */ /* 0x000fc40000000013 */
[C---:B------:R-:W-:Y:S02]  /*246d0*/  PRMT R30, R101.reuse, 0x5410, R2 ;  /* 0x00005410651e7816 */ /* 0x040fe40000000002 */
[----:B------:R-:W-:Y:S02]  /*246e0*/  PRMT R28, R102, 0x5410, R8 ;  /* 0x00005410661c7816 */ /* 0x000fe40000000008 */
[----:B------:R-:W-:Y:S02]  /*246f0*/  PRMT R27, R101, 0x5432, R9 ;  /* 0x00005432651b7816 */ /* 0x000fe40000000009 */
[----:B------:R-:W-:Y:S02]  /*24700*/  PRMT R22, R98, 0x5432, R17 ;  /* 0x0000543262167816 */ /* 0x000fe40000000011 */
[----:B------:R-:W-:Y:S02]  /*24710*/  PRMT R21, R100, 0x5410, R18 ;  /* 0x0000541064157816 */ /* 0x000fe40000000012 */
[----:B------:R-:W-:-:S02]  /*24720*/  SHF.R.U32.HI R3, RZ, 0x10, R69 ;  /* 0x00000010ff037819 */ /* 0x000fc40000011645 */
[----:B------:R-:W-:Y:S01]  /*24730*/  LOP3.LUT R37, R23, 0xffff0000, RZ, 0xc0, !PT ;  /* 0xffff000017257812 */ /* 0x000fe200078ec0ff */
[----:B------:R-:W-:Y:S01]  /*24740*/  IMAD.U32 R23, R22, 0x10000, RZ ;  /* 0x0001000016177824 */ /* 0x000fe200078e00ff */
        /* <DEDUP_REMOVED lines=72> */
.L_x_2069:
[----:B------:R-:W-:Y:S05]  /*24bd0*/  BSYNC B0 ;  /* 0x0000000000007941 */ /* 0x000fea0003800000 */
.L_x_2068:
[----:B------:R-:W-:Y:S01]  /*24be0*/  IADD3 R2, R59, 0x40, RZ ;  /* 0x000000403b027810 */ /* 0x000fe20007ffe0ff */
[----:B-1----:R-:W-:Y:S02]  /*24bf0*/  IMAD.MOV.U32 R4, RZ, RZ, R111 ;  /* 0x000000ffff047224 */ /* 0x002fe400078e006f */
[----:B------:R-:W-:Y:S01]  /*24c00*/  IMAD.MOV.U32 R5, RZ, RZ, 0x0 ;  /* 0x00000000ff057424 */ /* 0x000fe200078e00ff */
[----:B------:R-:W-:-:S13]  /*24c10*/  ISETP.GE.AND P0, PT, R2, R31, PT ;  /* 0x0000001f0200720c */ /* 0x000fda0003f06270 */
[----:B------:R-:W-:Y:S05]  /*24c20*/  @P0 RET.REL.NODEC R4 `(_ZN7cutlass13device_kernelIN5flash19enable_sm80_to_sm89INS1_16FlashAttnFwdSm80INS1_25CollectiveMainloopFwdSm80ILi8ELi2ELb0EN4cute5tupleIJNS5_1CILi128EEENS7_ILi64EEENS7_ILi192EEEEEELi192ENS_10bfloat16_tEfNS_4arch4Sm80ELb0ELb1ELb1ELb1ELb0ELb1ELb1ELb1EEENS1_21CollectiveEpilogueFwdINS6_IJS8_SA_S9_EEENS6_IJNS7_ILi1EEESI_SI_EEESC_SE_Li256ELb1ELb1ELb1ELb0EEENS1_36VarlenDynamicPersistentTileSchedulerILi128ELi64ELi256ELi256ELb1ELb1ELb0ELb1ELb0ELb1EEEEEEEEEvNT_6ParamsE) ;  /* 0xfffdb3d004000950 */ /* 0x000fea0003c3ffff */
[----:B------:R-:W-:Y:S01]  /*24c30*/  SHF.R.S32.HI R4, RZ, 0x1f, R2 ;  /* 0x0000001fff047819 */ /* 0x000fe20000011402 */
[----:B------:R-:W-:Y:S01]  /*24c40*/  IMAD.SHL.U32 R5, R0, 0x40, RZ ;  /* 0x0000004000057824 */ /* 0x000fe200078e00ff */
[----:B------:R-:W-:Y:S02]  /*24c50*/  SHF.R.S32.HI R7, RZ, 0x1f, R0 ;  /* 0x0000001fff077819 */ /* 0x000fe40000011400 */
[CC--:B------:R-:W-:Y:S02]  /*24c60*/  LEA.HI R3, R4.reuse, R2.reuse, RZ, 0x3 ;  /* 0x0000000204037211 */ /* 0x0c0fe400078f18ff */
[----:B------:R-:W-:Y:S02]  /*24c70*/  LEA.HI R4, R4, R2, RZ, 0x6 ;  /* 0x0000000204047211 */ /* 0x000fe400078f30ff */
[----:B------:R-:W-:Y:S02]  /*24c80*/  SHF.R.S32.HI R6, RZ, 0x3, R3 ;  /* 0x00000003ff067819 */ /* 0x000fe40000011403 */
[----:B------:R-:W-:Y:S01]  /*24c90*/  LOP3.LUT R2, R5, 0x1c0, RZ, 0xc0, !PT ;  /* 0x000001c005027812 */ /* 0x000fe200078ec0ff */
[----:B------:R-:W-:Y:S01]  /*24ca0*/  IMAD.SHL.U32 R4, R4, 0x80, RZ ;  /* 0x0000008004047824 */ /* 0x000fe200078e00ff */
[----:B------:R-:W-:-:S02]  /*24cb0*/  LEA.HI R5, R7, R0, RZ, 0x3 ;  /* 0x0000000007057211 */ /* 0x000fc400078f18ff */
[----:B------:R-:W-:Y:S02]  /*24cc0*/  LEA.HI R0, R31, R6, RZ, 0x1d ;  /* 0x000000061f007211 */ /* 0x000fe400078fe8ff */
[----:B------:R-:W-:Y:S02]  /*24cd0*/  LOP3.LUT R7, R4, 0xffffe000, RZ, 0xc0, !PT ;  /* 0xffffe00004077812 */ /* 0x000fe400078ec0ff */
[----:B------:R-:W-:Y:S02]  /*24ce0*/  SHF.R.S32.HI R4, RZ, 0x1f, R0 ;  /* 0x0000001fff047819 */ /* 0x000fe40000011400 */
[----:B------:R-:W-:Y:S01]  /*24cf0*/  LOP3.LUT R6, R2, 0x38, R3, 0xf8, !PT ;  /* 0x0000003802067812 */ /* 0x000fe200078ef803 */
[----:B------:R-:W-:Y:S01]  /*24d00*/  IMAD.SHL.U32 R3, R5, 0x40, RZ ;  /* 0x0000004005037824 */ /* 0x000fe200078e00ff */
[----:B------:R-:W-:Y:S01]  /*24d10*/  SHF.R.U32.HI R8, RZ, 0x3, R2 ;  /* 0x00000003ff087819 */ /* 0x000fe20000011602 */
[----:B------:R-:W-:Y:S01]  /*24d20*/  IMAD.SHL.U32 R5, R0, 0x8, RZ ;  /* 0x0000000800057824 */ /* 0x000fe200078e00ff */
[----:B------:R-:W-:-:S02]  /*24d30*/  LEA.HI R0, R4, R0, RZ, 0x3 ;  /* 0x0000000004007211 */ /* 0x000fc400078f18ff */
[----:B------:R-:W-:Y:S02]  /*24d40*/  LOP3.LUT R3, R3, 0xfffffe00, RZ, 0xc0, !PT ;  /* 0xfffffe0003037812 */ /* 0x000fe400078ec0ff */
[----:B------:R-:W-:Y:S01]  /*24d50*/  LOP3.LUT R2, R2, 0x38, R5, 0xf8, !PT ;  /* 0x0000003802027812 */ /* 0x000fe200078ef805 */
[----:B------:R-:W-:Y:S01]  /*24d60*/  IMAD.SHL.U32 R0, R0, 0x400, RZ ;  /* 0x0000040000007824 */ /* 0x000fe200078e00ff */
[-C--:B------:R-:W-:Y:S02]  /*24d70*/  LOP3.LUT R6, R6, R8.reuse, RZ, 0x3c, !PT ;  /* 0x0000000806067212 */ /* 0x080fe400078e3cff */
        /* <DEDUP_REMOVED lines=12> */
[C---:B------:R-:W-:Y:S01]  /*24e40*/  PRMT R29, R109.reuse, 0x5410, R0 ;  /* 0x000054106d1d7816 */ /* 0x040fe20000000000 */
[C---:B------:R-:W-:Y:S01]  /*24e50*/  IMAD.U32 R34, R22.reuse, 0x10000, RZ ;  /* 0x0001000016227824 */ /* 0x040fe200078e00ff */
[----:B------:R-:W-:Y:S02]  /*24e60*/  SHF.R.U32.HI R21, RZ, 0x10, R81 ;  /* 0x00000010ff157819 */ /* 0x000fe40000011651 */
[----:B------:R-:W-:Y:S02]  /*24e70*/  PRMT R26, R109, 0x5432, R8 ;  /* 0x000054326d1a7816 */ /* 0x000fe40000000008 */
[----:B------:R-:W-:Y:S02]  /*24e80*/  SHF.R.U32.HI R2, RZ, 0x10, R85 ;  /* 0x00000010ff027819 */ /* 0x000fe40000011655 */
[----:B------:R-:W-:-:S02]  /*24e90*/  LOP3.LUT R22, R22, 0xffff0000, RZ, 0xc0, !PT ;  /* 0xffff000016167812 */ /* 0x000fc400078ec0ff */
[----:B------:R-:W-:Y:S02]  /*24ea0*/  SHF.R.U64 R3, R86, 0x10, R87 ;  /* 0x0000001056037819 */ /* 0x000fe40000001257 */
[----:B------:R-:W-:Y:S02]  /*24eb0*/  PRMT R21, R102, 0x5432, R21 ;  /* 0x0000543266157816 */ /* 0x000fe40000000015 */
[----:B------:R-:W-:Y:S02]  /*24ec0*/  PRMT R28, R108, 0x5432, R2 ;  /* 0x000054326c1c7816 */ /* 0x000fe40000000002 */
[----:B------:R-:W-:Y:S02]  /*24ed0*/  PRMT R27, R110, 0x5410, R3 ;  /* 0x000054106e1b7816 */ /* 0x000fe40000000003 */
[--C-:B------:R-:W-:Y:S02]  /*24ee0*/  SHF.R.U64 R20, R82, 0x10, R83.reuse ;  /* 0x0000001052147819 */ /* 0x100fe40000001253 */
[----:B------:R-:W-:-:S02]  /*24ef0*/  SHF.R.U32.HI R19, RZ, 0x10, R83 ;  /* 0x00000010ff137819 */ /* 0x000fc40000011653 */
[----:B------:R-:W-:Y:S02]  /*24f00*/  PRMT R20, R108, 0x5410, R20 ;  /* 0x000054106c147816 */ /* 0x000fe40000000014 */
        /* <DEDUP_REMOVED lines=15> */
[----:B------:R-:W-:Y:S01]  /*25000*/  FMUL.FTZ R5, R12, R34 ;  /* 0x000000220c057220 */ /* 0x000fe20000410000 */
[----:B------:R-:W-:Y:S01]  /*25010*/  LOP3.LUT R2, R6, 0xffff0000, RZ, 0xc0, !PT ;  /* 0xffff000006027812 */ /* 0x000fe200078ec0ff */
[----:B------:R-:W-:-:S02]  /*25020*/  FMUL.FTZ R12, R12, R15 ;  /* 0x0000000f0c0c7220 */ /* 0x000fc40000410000 */
[----:B------:R-:W-:Y:S02]  /*25030*/  FFMA.FTZ R35, R25, R15, -R5 ;  /* 0x0000000f19237223 */ /* 0x000fe40000010805 */
[----:B------:R-:W-:Y:S02]  /*25040*/  FMUL.FTZ R5, R9, R22 ;  /* 0x0000001609057220 */ /* 0x000fe40000410000 */
[----:B------:R-:W-:Y:S01]  /*25050*/  IMAD.U32 R3, R6, 0x10000, RZ ;  /* 0x0001000006037824 */ /* 0x000fe200078e00ff */
[----:B------:R-:W-:Y:S01]  /*25060*/  LOP3.LUT R6, R7, 0xffff0000, RZ, 0xc0, !PT ;  /* 0xffff000007067812 */ /* 0x000fe200078ec0ff */
[----:B------:R-:W-:Y:S02]  /*25070*/  IMAD.U32 R15, R21, 0x10000, RZ ;  /* 0x00010000150f7824 */ /* 0x000fe400078e00ff */
[----:B------:R-:W-:Y:S02]  /*25080*/  IMAD.U32 R0, R7, 0x10000, RZ ;  /* 0x0001000007007824 */ /* 0x000fe400078e00ff */
[C---:B------:R-:W-:Y:S01]  /*25090*/  IMAD.U32 R7, R28.reuse, 0x10000, RZ ;  /* 0x000100001c077824 */ /* 0x040fe200078e00ff */
[----:B------:R-:W-:Y:S01]  /*250a0*/  LOP3.LUT R28, R28, 0xffff0000, RZ, 0xc0, !PT ;  /* 0xffff00001c1c7812 */ /* 0x000fe200078ec0ff */
[----:B------:R-:W-:-:S02]  /*250b0*/  FMUL.FTZ R9, R9, R29 ;  /* 0x0000001d09097220 */ /* 0x000fc40000410000 */
[----:B------:R-:W-:Y:S01]  /*250c0*/  FFMA.FTZ R34, R25, R34, R12 ;  /* 0x0000002219227223 */ /* 0x000fe2000001000c */
[----:B------:R-:W-:Y:S01]  /*250d0*/  LOP3.LUT R25, R21, 0xffff0000, RZ, 0xc0, !PT ;  /* 0xffff000015197812 */ /* 0x000fe200078ec0ff */
[----:B------:R-:W-:Y:S02]  /*250e0*/  FFMA.FTZ R29, R24, R29, -R5 ;  /* 0x0000001d181d7223 */ /* 0x000fe40000010805 */
[C---:B------:R-:W-:Y:S02]  /*250f0*/  FMUL.FTZ R5, R8.reuse, R15 ;  /* 0x0000000f08057220 */ /* 0x040fe40000410000 */
[-C--:B------:R-:W-:Y:S02]  /*25100*/  FMUL.FTZ R8, R8, R7.reuse ;  /* 0x0000000708087220 */ /* 0x080fe40000410000 */
[----:B------:R-:W-:Y:S02]  /*25110*/  FFMA.FTZ R21, R23, R7, -R5 ;  /* 0x0000000717157223 */ /* 0x000fe40000010805 */
[----:B------:R-:W-:-:S02]  /*25120*/  FFMA.FTZ R22, R24, R22, R9 ;  /* 0x0000001618167223 */ /* 0x000fc40000010009 */
[----:B------:R-:W-:Y:S02]  /*25130*/  FMUL.FTZ R5, R4, R25 ;  /* 0x0000001904057220 */ /* 0x000fe40000410000 */
[----:B------:R-:W-:Y:S02]  /*25140*/  FFMA.FTZ R23, R23, R15, R8 ;  /* 0x0000000f17177223 */ /* 0x000fe40000010008 */
[C---:B------:R-:W-:Y:S01]  /*25150*/  IMAD.U32 R9, R27.reuse, 0x10000, RZ ;  /* 0x000100001b097824 */ /* 0x040fe200078e00ff */
[----:B------:R-:W-:Y:S01]  /*25160*/  LOP3.LUT R27, R27, 0xffff0000, RZ, 0xc0, !PT ;  /* 0xffff00001b1b7812 */ /* 0x000fe200078ec0ff */
[C---:B------:R-:W-:Y:S01]  /*25170*/  IMAD.U32 R12, R20.reuse, 0x10000, RZ ;  /* 0x00010000140c7824 */ /* 0x040fe200078e00ff */
[----:B------:R-:W-:Y:S01]  /*25180*/  LOP3.LUT R20, R20, 0xffff0000, RZ, 0xc0, !PT ;  /* 0xffff000014147812 */ /* 0x000fe200078ec0ff */
[C---:B------:R-:W-:Y:S01]  /*25190*/  IMAD.U32 R15, R19.reuse, 0x10000, RZ ;  /* 0x00010000130f7824 */ /* 0x040fe200078e00ff */
[----:B------:R-:W-:Y:S01]  /*251a0*/  LOP3.LUT R19, R19, 0xffff0000, RZ, 0xc0, !PT ;  /* 0xffff000013137812 */ /* 0x000fe200078ec0ff */
[----:B------:R-:W-:-:S02]  /*251b0*/  FMUL.FTZ R7, R4, R28 ;  /* 0x0000001c04077220 */ /* 0x000fc40000410000 */
[C---:B------:R-:W-:Y:S01]  /*251c0*/  IMAD.U32 R8, R26.reuse, 0x10000, RZ ;  /* 0x000100001a087824 */ /* 0x040fe200078e00ff */
[----:B------:R-:W-:Y:S01]  /*251d0*/  LOP3.LUT R26, R26, 0xffff0000, RZ, 0xc0, !PT ;  /* 0xffff00001a1a7812 */ /* 0x000fe200078ec0ff */
[----:B------:R-:W-:Y:S02]  /*251e0*/  FFMA.FTZ R28, R18, R28, -R5 ;  /* 0x0000001c121c7223 */ /* 0x000fe40000010805 */
[C---:B------:R-:W-:Y:S02]  /*251f0*/  FMUL.FTZ R5, R3.reuse, R12 ;  /* 0x0000000c03057220 */ /* 0x040fe40000410000 */
[----:B------:R-:W-:Y:S02]  /*25200*/  FMUL.FTZ R4, R3, R9 ;  /* 0x0000000903047220 */ /* 0x000fe40000410000 */
[C---:B------:R-:W-:Y:S02]  /*25210*/  FMUL.FTZ R3, R0.reuse, R15 ;  /* 0x0000000f00037220 */ /* 0x040fe40000410000 */
[----:B------:R-:W-:-:S02]  /*25220*/  FMUL.FTZ R0, R0, R8 ;  /* 0x0000000800007220 */ /* 0x000fc40000410000 */
[C---:B------:R-:W-:Y:S02]  /*25230*/  FFMA.FTZ R8, R13.reuse, R8, -R3 ;  /* 0x000000080d087223 */ /* 0x040fe40000010803 */
[----:B------:R-:W-:Y:S01]  /*25240*/  FFMA.FTZ R3, R13, R15, R0 ;  /* 0x0000000f0d037223 */ /* 0x000fe20000010000 */
[----:B------:R-:W-:Y:S01]  /*25250*/  F2FP.BF16.PACK_AB R13, R28, R21 ;  /* 0x000000151c0d723e */ /* 0x000fe200000010ff */
[----:B------:R-:W-:Y:S02]  /*25260*/  FFMA.FTZ R18, R18, R25, R7 ;  /* 0x0000001912127223 */ /* 0x000fe40000010007 */
[----:B------:R-:W-:Y:S02]  /*25270*/  FMUL.FTZ R0, R2, R20 ;  /* 0x0000001402007220 */ /* 0x000fe40000410000 */
[----:B------:R-:W-:Y:S02]  /*25280*/  FMUL.FTZ R15, R6, R19 ;  /* 0x00000013060f7220 */ /* 0x000fe40000410000 */
[----:B------:R-:W-:-:S02]  /*25290*/  FMUL.FTZ R2, R2, R27 ;  /* 0x0000001b02027220 */ /* 0x000fc40000410000 */
[-C--:B------:R-:W-:Y:S02]  /*252a0*/  FMUL.FTZ R7, R6, R26.reuse ;  /* 0x0000001a06077220 */ /* 0x080fe40000410000 */
[C---:B------:R-:W-:Y:S01]  /*252b0*/  FFMA.FTZ R9, R17.reuse, R9, -R5 ;  /* 0x0000000911097223 */ /* 0x040fe20000010805 */
[----:B------:R-:W-:Y:S01]  /*252c0*/  F2FP.BF16.PACK_AB R5, R18, R23 ;  /* 0x000000171205723e */ /* 0x000fe200000010ff */
[----:B------:R-:W-:Y:S02]  /*252d0*/  FFMA.FTZ R0, R16, R27, -R0 ;  /* 0x0000001b10007223 */ /* 0x000fe40000010800 */
[----:B------:R-:W-:Y:S02]  /*252e0*/  FFMA.FTZ R15, R14, R26, -R15 ;  /* 0x0000001a0e0f7223 */ /* 0x000fe4000001080f */
[----:B------:R-:W-:Y:S01]  /*252f0*/  FFMA.FTZ R17, R17, R12, R4 ;  /* 0x0000000c11117223 */ /* 0x000fe20000010004 */
[----:B------:R-:W-:Y:S01]  /*25300*/  F2FP.BF16.PACK_AB R12, R29, R35 ;  /* 0x000000231d0c723e */ /* 0x000fe200000010ff */
[----:B------:R-:W-:Y:S01]  /*25310*/  FFMA.FTZ R6, R16, R20, R2 ;  /* 0x0000001410067223 */ /* 0x000fe20000010002 */
[----:B------:R-:W-:Y:S01]  /*25320*/  F2FP.BF16.PACK_AB R15, R15, R8 ;  /* 0x000000080f0f723e */ /* 0x000fe200000010ff */
[----:B------:R-:W-:Y:S01]  /*25330*/  FFMA.FTZ R7, R14, R19, R7 ;  /* 0x000000130e077223 */ /* 0x000fe20000010007 */
[----:B------:R-:W-:Y:S01]  /*25340*/  F2FP.BF16.PACK_AB R14, R0, R9 ;  /* 0x00000009000e723e */ /* 0x000fe200000010ff */
[----:B------:R-:W-:Y:S01]  /*25350*/  IMAD.MOV.U32 R2, RZ, RZ, R111 ;  /* 0x000000ffff027224 */ /* 0x000fe200078e006f */
[----:B------:R-:W-:-:S02]  /*25360*/  F2FP.BF16.PACK_AB R4, R22, R34 ;  /* 0x000000221604723e */ /* 0x000fc400000010ff */
[----:B------:R-:W-:Y:S01]  /*25370*/  F2FP.BF16.PACK_AB R6, R6, R17 ;  /* 0x000000110606723e */ /* 0x000fe200000010ff */
[----:B------:R1:W-:Y:S01]  /*25380*/  ST.E.128 [R32.64], R12 ;  /* 0x0000000c20007985 */ /* 0x0003e2000c101d12 */
[----:B------:R-:W-:Y:S01]  /*25390*/  F2FP.BF16.PACK_AB R7, R7, R3 ;  /* 0x000000030707723e */ /* 0x000fe200000010ff */
[----:B------:R-:W-:-:S04]  /*253a0*/  IMAD.MOV.U32 R3, RZ, RZ, 0x0 ;  /* 0x00000000ff037424 */ /* 0x000fc800078e00ff */
[----:B------:R1:W-:Y:S01]  /*253b0*/  ST.E.128 [R30.64], R4 ;  /* 0x000000041e007985 */ /* 0x0003e2000c101d12 */
[----:B------:R-:W-:Y:S05]  /*253c0*/  RET.REL.NODEC R2 `(_ZN7cutlass13device_kernelIN5flash19enable_sm80_to_sm89INS1_16FlashAttnFwdSm80INS1_25CollectiveMainloopFwdSm80ILi8ELi2ELb0EN4cute5tupleIJNS5_1CILi128EEENS7_ILi64EEENS7_ILi192EEEEEELi192ENS_10bfloat16_tEfNS_4arch4Sm80ELb0ELb1ELb1ELb1ELb0ELb1ELb1ELb1EEENS1_21CollectiveEpilogueFwdINS6_IJS8_SA_S9_EEENS6_IJNS7_ILi1EEESI_SI_EEESC_SE_Li256ELb1ELb1ELb1ELb0EEENS1_36VarlenDynamicPersistentTileSchedulerILi128ELi64ELi256ELi256ELb1ELb1ELb0ELb1ELb0ELb1EEEEEEEEEvNT_6ParamsE) ;  /* 0xfffdac3002007950 */ /* 0x000fea0003c3ffff */
.L_x_2022:
[----:B------:R-:W-:Y:S01]  /*253d0*/  IMAD.MOV.U32 R9, RZ, RZ, R46 ;  /* 0x000000ffff097224 */ /* 0x000fe200078e002e */
[----:B------:R-:W-:Y:S01]  /*253e0*/  MOV R3, 0x1c1f ;  /* 0x00001c1f00037802 */ /* 0x000fe20000000f00 */
[----:B------:R-:W-:Y:S01]  /*253f0*/  IMAD.MOV.U32 R5, RZ, RZ, RZ ;  /* 0x000000ffff057224 */ /* 0x000fe200078e00ff */
[----:B------:R-:W-:Y:S02]  /*25400*/  MOV R104, 0xffffffff ;  /* 0xffffffff00687802 */ /* 0x000fe40000000f00 */
[----:B------:R-:W-:Y:S02]  /*25410*/  MOV R2, 0x25430 ;  /* 0x0002543000027802 */ /* 0x000fe40000000f00 */
[----:B------:R-:W-:Y:S05]  /*25420*/  CALL.REL.NOINC `($__internal_39_$__cuda_sm70_shflsync_idx_p) ;  /* 0x0000078000007944 */ /* 0x000fea0003c00000 */
[----:B------:R-:W-:Y:S01]  /*25430*/  MOV R4, R12 ;  /* 0x0000000c00047202 */ /* 0x000fe20000000f00 */
[----:B------:R-:W-:Y:S05]  /*25440*/  BRA `(.L_x_2070) ;  /* 0xffff894000007947 */ /* 0x000fea000383ffff */
.L_x_2023:
[----:B------:R-:W-:Y:S01]  /*25450*/  IMAD.MOV.U32 R9, RZ, RZ, R47 ;  /* 0x000000ffff097224 */ /* 0x000fe200078e002f */
[----:B------:R-:W-:Y:S01]  /*25460*/  MOV R3, 0x1c1f ;  /* 0x00001c1f00037802 */ /* 0x000fe20000000f00 */
[----:B------:R-:W-:Y:S01]  /*25470*/  IMAD.MOV.U32 R5, RZ, RZ, RZ ;  /* 0x000000ffff057224 */ /* 0x000fe200078e00ff */
[----:B------:R-:W-:-:S02]  /*25480*/  MOV R104, 0xffffffff ;  /* 0xffffffff00687802 */ /* 0x000fc40000000f00 */
[----:B------:R-:W-:Y:S02]  /*25490*/  MOV R2, 0x254b0 ;  /* 0x000254b000027802 */ /* 0x000fe40000000f00 */
[----:B-12---:R-:W-:Y:S05]  /*254a0*/  CALL.REL.NOINC `($__internal_39_$__cuda_sm70_shflsync_idx_p) ;  /* 0x0000070000007944 */ /* 0x006fea0003c00000 */
[----:B------:R-:W-:Y:S01]  /*254b0*/  IMAD.MOV.U32 R9, RZ, RZ, R45 ;  /* 0x000000ffff097224 */ /* 0x000fe200078e002d */
[----:B------:R-:W-:Y:S01]  /*254c0*/  MOV R3, 0x1c1f ;  /* 0x00001c1f00037802 */ /* 0x000fe20000000f00 */
[----:B------:R-:W-:Y:S01]  /*254d0*/  IMAD.MOV.U32 R5, RZ, RZ, RZ ;  /* 0x000000ffff057224 */ /* 0x000fe200078e00ff */
[----:B------:R-:W-:Y:S01]  /*254e0*/  MOV R6, R12 ;  /* 0x0000000c00067202 */ /* 0x000fe20000000f00 */
[----:B------:R-:W-:Y:S01]  /*254f0*/  IMAD.MOV.U32 R104, RZ, RZ, -0x1 ;  /* 0xffffffffff687424 */ /* 0x000fe200078e00ff */
[----:B------:R-:W-:Y:S02]  /*25500*/  MOV R7, R4 ;  /* 0x0000000400077202 */ /* 0x000fe40000000f00 */
        /* <DEDUP_REMOVED lines=11> */
.L_x_2026:
[----:B------:R-:W-:Y:S01]  /*255c0*/  IMAD.MOV.U32 R9, RZ, RZ, R46 ;  /* 0x000000ffff097224 */ /* 0x000fe200078e002e */
[----:B------:R-:W-:Y:S01]  /*255d0*/  MOV R3, 0x1c1f ;  /* 0x00001c1f00037802 */ /* 0x000fe20000000f00 */
[----:B------:R-:W-:Y:S01]  /*255e0*/  IMAD.MOV.U32 R5, RZ, RZ, 0x1 ;  /* 0x00000001ff057424 */ /* 0x000fe200078e00ff */
[----:B------:R-:W-:-:S02]  /*255f0*/  MOV R104, 0xffffffff ;  /* 0xffffffff00687802 */ /* 0x000fc40000000f00 */
[----:B------:R-:W-:Y:S02]  /*25600*/  MOV R2, 0x25620 ;  /* 0x0002562000027802 */ /* 0x000fe40000000f00 */
[----:B---34-:R-:W-:Y:S05]  /*25610*/  CALL.REL.NOINC `($__internal_39_$__cuda_sm70_shflsync_idx_p) ;  /* 0x0000059000007944 */ /* 0x018fea0003c00000 */
[----:B------:R-:W-:Y:S01]  /*25620*/  IMAD.MOV.U32 R7, RZ, RZ, R12 ;  /* 0x000000ffff077224 */ /* 0x000fe200078e000c */
[----:B------:R-:W-:Y:S01]  /*25630*/  MOV R9, R47 ;  /* 0x0000002f00097202 */ /* 0x000fe20000000f00 */
[----:B------:R-:W-:Y:S01]  /*25640*/  IMAD.MOV.U32 R5, RZ, RZ, 0x1 ;  /* 0x00000001ff057424 */ /* 0x000fe200078e00ff */
[----:B------:R-:W-:Y:S01]  /*25650*/  MOV R3, 0x1c1f ;  /* 0x00001c1f00037802 */ /* 0x000fe20000000f00 */
[----:B------:R-:W-:Y:S01]  /*25660*/  IMAD.MOV.U32 R104, RZ, RZ, -0x1 ;  /* 0xffffffffff687424 */ /* 0x000fe200078e00ff */
[----:B------:R-:W-:Y:S02]  /*25670*/  MOV R2, 0x25690 ;  /* 0x0002569000027802 */ /* 0x000fe40000000f00 */
[----:B------:R-:W-:Y:S05]  /*25680*/  CALL.REL.NOINC `($__internal_39_$__cuda_sm70_shflsync_idx_p) ;  /* 0x0000052000007944 */ /* 0x000fea0003c00000 */
[----:B------:R-:W-:Y:S01]  /*25690*/  IMAD.MOV.U32 R9, RZ, RZ, R45 ;  /* 0x000000ffff097224 */ /* 0x000fe200078e002d */
[----:B------:R-:W-:Y:S01]  /*256a0*/  MOV R5, 0x1 ;  /* 0x0000000100057802 */ /* 0x000fe20000000f00 */
[----:B------:R-:W-:Y:S01]  /*256b0*/  IMAD.MOV.U32 R3, RZ, RZ, 0x1c1f ;  /* 0x00001c1fff037424 */ /* 0x000fe200078e00ff */
[----:B------:R-:W-:Y:S01]  /*256c0*/  MOV R104, 0xffffffff ;  /* 0xffffffff00687802 */ /* 0x000fe20000000f00 */
[----:B------:R-:W-:Y:S01]  /*256d0*/  IMAD.MOV.U32 R6, RZ, RZ, R12 ;  /* 0x000000ffff067224 */ /* 0x000fe200078e000c */
[----:B------:R-:W-:-:S02]  /*256e0*/  MOV R2, 0x25700 ;  /* 0x0002570000027802 */ /* 0x000fc40000000f00 */
[----:B------:R-:W-:Y:S05]  /*256f0*/  CALL.REL.NOINC `($__internal_39_$__cuda_sm70_shflsync_idx_p) ;  /* 0x000004b000007944 */ /* 0x000fea0003c00000 */
        /* <DEDUP_REMOVED lines=9> */
.L_x_2053:
        /* <DEDUP_REMOVED lines=8> */
.L_x_2054:
[----:B------:R-:W-:Y:S01]  /*25810*/  IMAD.MOV.U32 R9, RZ, RZ, R25 ;  /* 0x000000ffff097224 */ /* 0x000fe200078e0019 */
[----:B------:R-:W-:Y:S01]  /*25820*/  MOV R3, 0x1c1f ;  /* 0x00001c1f00037802 */ /* 0x000fe20000000f00 */
[----:B------:R-:W-:Y:S01]  /*25830*/  IMAD.MOV.U32 R5, RZ, RZ, RZ ;  /* 0x000000ffff057224 */ /* 0x000fe200078e00ff */
[----:B------:R-:W-:Y:S02]  /*25840*/  MOV R104, 0xffffffff ;  /* 0xffffffff00687802 */ /* 0x000fe40000000f00 */
[----:B------:R-:W-:Y:S02]  /*25850*/  MOV R2, 0x25870 ;  /* 0x0002587000027802 */ /* 0x000fe40000000f00 */
[----:B-12---:R-:W-:Y:S05]  /*25860*/  CALL.REL.NOINC `($__internal_39_$__cuda_sm70_shflsync_idx_p) ;  /* 0x0000034000007944 */ /* 0x006fea0003c00000 */
[----:B------:R-:W-:Y:S01]  /*25870*/  IMAD.MOV.U32 R9, RZ, RZ, R14 ;  /* 0x000000ffff097224 */ /* 0x000fe200078e000e */
[----:B------:R-:W-:Y:S01]  /*25880*/  MOV R3, 0x1c1f ;  /* 0x00001c1f00037802 */ /* 0x000fe20000000f00 */
[----:B------:R-:W-:Y:S01]  /*25890*/  IMAD.MOV.U32 R5, RZ, RZ, RZ ;  /* 0x000000ffff057224 */ /* 0x000fe200078e00ff */
[----:B------:R-:W-:Y:S01]  /*258a0*/  MOV R6, R12 ;  /* 0x0000000c00067202 */ /* 0x000fe20000000f00 */
[----:B------:R-:W-:Y:S01]  /*258b0*/  IMAD.MOV.U32 R104, RZ, RZ, -0x1 ;  /* 0xffffffffff687424 */ /* 0x000fe200078e00ff */
[----:B------:R-:W-:-:S02]  /*258c0*/  MOV R7, R0 ;  /* 0x0000000000077202 */ /* 0x000fc40000000f00 */
[----:B------:R-:W-:Y:S02]  /*258d0*/  MOV R2, 0x258f0 ;  /* 0x000258f000027802 */ /* 0x000fe40000000f00 */
[----:B------:R-:W-:Y:S05]  /*258e0*/  CALL.REL.NOINC `($__internal_39_$__cuda_sm70_shflsync_idx_p) ;  /* 0x000002c000007944 */ /* 0x000fea0003c00000 */
[----:B------:R-:W-:Y:S01]  /*258f0*/  IMAD.MOV.U32 R4, RZ, RZ, R12 ;  /* 0x000000ffff047224 */ /* 0x000fe200078e000c */
[----:B------:R-:W-:Y:S01]  /*25900*/  MOV R9, R27 ;  /* 0x0000001b00097202 */ /* 0x000fe20000000f00 */
[----:B------:R-:W-:Y:S01]  /*25910*/  IMAD.MOV.U32 R5, RZ, RZ, RZ ;  /* 0x000000ffff057224 */ /* 0x000fe200078e00ff */
[----:B------:R-:W-:Y:S01]  /*25920*/  MOV R3, 0x1c1f ;  /* 0x00001c1f00037802 */ /* 0x000fe20000000f00 */
[----:B------:R-:W-:Y:S01]  /*25930*/  IMAD.MOV.U32 R104, RZ, RZ, -0x1 ;  /* 0xffffffffff687424 */ /* 0x000fe200078e00ff */
[----:B------:R-:W-:Y:S02]  /*25940*/  MOV R2, 0x25960 ;  /* 0x0002596000027802 */ /* 0x000fe40000000f00 */
[----:B------:R-:W-:Y:S05]  /*25950*/  CALL.REL.NOINC `($__internal_39_$__cuda_sm70_shflsync_idx_p) ;  /* 0x0000025000007944 */ /* 0x000fea0003c00000 */
[----:B------:R-:W-:Y:S01]  /*25960*/  MOV R2, R12 ;  /* 0x0000000c00027202 */ /* 0x000fe20000000f00 */
[----:B------:R-:W-:Y:S05]  /*25970*/  BRA `(.L_x_2074) ;  /* 0xffffbf9000007947 */ /* 0x000fea000383ffff */
.L_x_2057:
[----:B------:R-:W-:Y:S01]  /*25980*/  IMAD.MOV.U32 R9, RZ, RZ, R15 ;  /* 0x000000ffff097224 */ /* 0x000fe200078e000f */
[----:B------:R-:W-:Y:S01]  /*25990*/  MOV R3, 0x1c1f ;  /* 0x00001c1f00037802 */ /* 0x000fe20000000f00 */
[----:B------:R-:W-:Y:S01]  /*259a0*/  IMAD.MOV.U32 R5, RZ, RZ, 0x1 ;  /* 0x00000001ff057424 */ /* 0x000fe200078e00ff */
[----:B------:R-:W-:Y:S02]  /*259b0*/  MOV R104, 0xffffffff ;  /* 0xffffffff00687802 */ /* 0x000fe40000000f00 */
[----:B------:R-:W-:-:S02]  /*259c0*/  MOV R2, 0x259e0 ;  /* 0x000259e000027802 */ /* 0x000fc40000000f00 */
[----:B---34-:R-:W-:Y:S05]  /*259d0*/  CALL.REL.NOINC `($__internal_39_$__cuda_sm70_shflsync_idx_p) ;  /* 0x000001d000007944 */ /* 0x018fea0003c00000 */
[----:B------:R-:W-:Y:S01]  /*259e0*/  IMAD.MOV.U32 R0, RZ, RZ, R12 ;  /* 0x000000ffff007224 */ /* 0x000fe200078e000c */
[----:B------:R-:W-:Y:S01]  /*259f0*/  MOV R9, R25 ;  /* 0x0000001900097202 */ /* 0x000fe20000000f00 */
[----:B------:R-:W-:Y:S01]  /*25a00*/  IMAD.MOV.U32 R5, RZ, RZ, 0x1 ;  /* 0x00000001ff057424 */ /* 0x000fe200078e00ff */
[----:B------:R-:W-:Y:S01]  /*25a10*/  MOV R3, 0x1c1f ;  /* 0x00001c1f00037802 */ /* 0x000fe20000000f00 */
[----:B------:R-:W-:Y:S01]  /*25a20*/  IMAD.MOV.U32 R104, RZ, RZ, -0x1 ;  /* 0xffffffffff687424 */ /* 0x000fe200078e00ff */
[----:B------:R-:W-:-:S02]  /*25a30*/  MOV R2, 0x25a50 ;  /* 0x00025a5000027802 */ /* 0x000fc40000000f00 */
[----:B------:R-:W-:Y:S05]  /*25a40*/  CALL.REL.NOINC `($__internal_39_$__cuda_sm70_shflsync_idx_p) ;  /* 0x0000016000007944 */ /* 0x000fea0003c00000 */
[----:B------:R-:W-:Y:S01]  /*25a50*/  IMAD.MOV.U32 R9, RZ, RZ, R14 ;  /* 0x000000ffff097224 */ /* 0x000fe200078e000e */
[----:B------:R-:W-:Y:S01]  /*25a60*/  MOV R3, 0x1c1f ;  /* 0x00001c1f00037802 */ /* 0x000fe20000000f00 */
[----:B------:R-:W-:Y:S01]  /*25a70*/  IMAD.MOV.U32 R5, RZ, RZ, 0x1 ;  /* 0x00000001ff057424 */ /* 0x000fe200078e00ff */
[----:B------:R-:W-:Y:S01]  /*25a80*/  MOV R6, R12 ;  /* 0x0000000c00067202 */ /* 0x000fe20000000f00 */
[----:B------:R-:W-:Y:S01]  /*25a90*/  IMAD.MOV.U32 R104, RZ, RZ, -0x1 ;  /* 0xffffffffff687424 */ /* 0x000fe200078e00ff */
[----:B------:R-:W-:-:S02]  /*25aa0*/  MOV R7, R0 ;  /* 0x0000000000077202 */ /* 0x000fc40000000f00 */
[----:B------:R-:W-:Y:S02]  /*25ab0*/  MOV R2, 0x25ad0 ;  /* 0x00025ad000027802 */ /* 0x000fe40000000f00 */
[----:B------:R-:W-:Y:S05]  /*25ac0*/  CALL.REL.NOINC `($__internal_39_$__cuda_sm70_shflsync_idx_p) ;  /* 0x000000e000007944 */ /* 0x000fea0003c00000 */
        /* <DEDUP_REMOVED lines=9> */
        .weak           $__internal_38_$__cuda_sm70_shflsync_bfly_p
        .type           $__internal_38_$__cuda_sm70_shflsync_bfly_p,@function
        .size           $__internal_38_$__cuda_sm70_shflsync_bfly_p,($__internal_39_$__cuda_sm70_shflsync_idx_p - $__internal_38_$__cuda_sm70_shflsync_bfly_p)
$__internal_38_$__cuda_sm70_shflsync_bfly_p:
[----:B------:R-:W-:Y:S04]  /*25b60*/  WARPSYNC R5 ;  /* 0x0000000500007348 */ /* 0x000fe80003800000 */
[----:B------:R1:W2:Y:S02]  /*25b70*/  SHFL.BFLY PT, R4, R2, R4, R6 ;  /* 0x0c00000402047389 */ /* 0x0002a400000e0006 */
[----:B-1----:R-:W-:-:S02]  /*25b80*/  MOV R2, R3 ;  /* 0x0000000300027202 */ /* 0x002fc40000000f00 */
[----:B------:R-:W-:-:S04]  /*25b90*/  MOV R3, 0x0 ;  /* 0x0000000000037802 */ /* 0x000fc80000000f00 */
[----:B--2---:R-:W-:Y:S05]  /*25ba0*/  RET.REL.NODEC R2 `(_ZN7cutlass13device_kernelIN5flash19enable_sm80_to_sm89INS1_16FlashAttnFwdSm80INS1_25CollectiveMainloopFwdSm80ILi8ELi2ELb0EN4cute5tupleIJNS5_1CILi128EEENS7_ILi64EEENS7_ILi192EEEEEELi192ENS_10bfloat16_tEfNS_4arch4Sm80ELb0ELb1ELb1ELb1ELb0ELb1ELb1ELb1EEENS1_21CollectiveEpilogueFwdINS6_IJS8_SA_S9_EEENS6_IJNS7_ILi1EEESI_SI_EEESC_SE_Li256ELb1ELb1ELb1ELb0EEENS1_36VarlenDynamicPersistentTileSchedulerILi128ELi64ELi256ELi256ELb1ELb1ELb0ELb1ELb0ELb1EEEEEEEEEvNT_6ParamsE) ;  /* 0xfffda45002007950 */ /* 0x004fea0003c3ffff */
        .weak           $__internal_39_$__cuda_sm70_shflsync_idx_p
        .type           $__internal_39_$__cuda_sm70_shflsync_idx_p,@function
        .size           $__internal_39_$__cuda_sm70_shflsync_idx_p,($__internal_40_$__cuda_sm70_shflsync_up_p - $__internal_39_$__cuda_sm70_shflsync_idx_p)
$__internal_39_$__cuda_sm70_shflsync_idx_p:
[----:B------:R-:W-:Y:S04]  /*25bb0*/  WARPSYNC R104 ;  /* 0x0000006800007348 */ /* 0x000fe80003800000 */
[----:B------:R1:W2:Y:S02]  /*25bc0*/  SHFL.IDX PT, R12, R9, R5, R3 ;  /* 0x00000005090c7389 */ /* 0x0002a400000e0003 */
[----:B-1----:R-:W-:-:S04]  /*25bd0*/  MOV R3, 0x0 ;  /* 0x0000000000037802 */ /* 0x002fc80000000f00 */
[----:B--2---:R-:W-:Y:S05]  /*25be0*/  RET.REL.NODEC R2 `(_ZN7cutlass13device_kernelIN5flash19enable_sm80_to_sm89INS1_16FlashAttnFwdSm80INS1_25CollectiveMainloopFwdSm80ILi8ELi2ELb0EN4cute5tupleIJNS5_1CILi128EEENS7_ILi64EEENS7_ILi192EEEEEELi192ENS_10bfloat16_tEfNS_4arch4Sm80ELb0ELb1ELb1ELb1ELb0ELb1ELb1ELb1EEENS1_21CollectiveEpilogueFwdINS6_IJS8_SA_S9_EEENS6_IJNS7_ILi1EEESI_SI_EEESC_SE_Li256ELb1ELb1ELb1ELb0EEENS1_36VarlenDynamicPersistentTileSchedulerILi128ELi64ELi256ELi256ELb1ELb1ELb0ELb1ELb0ELb1EEEEEEEEEvNT_6ParamsE) ;  /* 0xfffda41002007950 */ /* 0x004fea0003c3ffff */
        .weak           $__internal_40_$__cuda_sm70_shflsync_up_p
        .type           $__internal_40_$__cuda_sm70_shflsync_up_p,@function
        .size           $__internal_40_$__cuda_sm70_shflsync_up_p,($__internal_41_$__cuda_sm70_votesync_ballot - $__internal_40_$__cuda_sm70_shflsync_up_p)
$__internal_40_$__cuda_sm70_shflsync_up_p:
[----:B------:R-:W-:Y:S02]  /*25bf0*/  IMAD.MOV.U32 R4, RZ, RZ, RZ ;  /* 0x000000ffff047224 */ /* 0x000fe400078e00ff */
[----:B------:R-:W-:-:S04]  /*25c00*/  IMAD.MOV.U32 R9, RZ, RZ, -0x1 ;  /* 0xffffffffff097424 */ /* 0x000fc800078e00ff */
[----:B------:R-:W-:Y:S04]  /*25c10*/  WARPSYNC R9 ;  /* 0x0000000900007348 */ /* 0x000fe80003800000 */
[----:B------:R1:W2:Y:S02]  /*25c20*/  SHFL.UP PT, R4, R0, R2, R4 ;  /* 0x0400000200047389 */ /* 0x0002a400000e0004 */
[----:B-1----:R-:W-:Y:S02]  /*25c30*/  MOV R2, R3 ;  /* 0x0000000300027202 */ /* 0x002fe40000000f00 */
[----:B------:R-:W-:-:S04]  /*25c40*/  MOV R3, 0x0 ;  /* 0x0000000000037802 */ /* 0x000fc80000000f00 */
[----:B--2---:R-:W-:Y:S05]  /*25c50*/  RET.REL.NODEC R2 `(_ZN7cutlass13device_kernelIN5flash19enable_sm80_to_sm89INS1_16FlashAttnFwdSm80INS1_25CollectiveMainloopFwdSm80ILi8ELi2ELb0EN4cute5tupleIJNS5_1CILi128EEENS7_ILi64EEENS7_ILi192EEEEEELi192ENS_10bfloat16_tEfNS_4arch4Sm80ELb0ELb1ELb1ELb1ELb0ELb1ELb1ELb1EEENS1_21CollectiveEpilogueFwdINS6_IJS8_SA_S9_EEENS6_IJNS7_ILi1EEESI_SI_EEESC_SE_Li256ELb1ELb1ELb1ELb0EEENS1_36VarlenDynamicPersistentTileSchedulerILi128ELi64ELi256ELi256ELb1ELb1ELb0ELb1ELb0ELb1EEEEEEEEEvNT_6ParamsE) ;  /* 0xfffda3a002007950 */ /* 0x004fea0003c3ffff */
        .weak           $__internal_41_$__cuda_sm70_votesync_ballot
        .type           $__internal_41_$__cuda_sm70_votesync_ballot,@function
        .size           $__internal_41_$__cuda_sm70_votesync_ballot,(.L_x_2519 - $__internal_41_$__cuda_sm70_votesync_ballot)
$__internal_41_$__cuda_sm70_votesync_ballot:
[----:B------:R-:W-:Y:S01]  /*25c60*/  ISETP.NE.U32.AND P0, PT, R0, 0x1, PT ;  /* 0x000000010000780c */ /* 0x000fe20003f05070 */
[----:B------:R-:W-:-:S04]  /*25c70*/  IMAD.MOV.U32 R3, RZ, RZ, -0x1 ;  /* 0xffffffffff037424 */ /* 0x000fc800078e00ff */
[----:B------:R-:W-:Y:S08]  /*25c80*/  WARPSYNC R3 ;  /* 0x0000000300007348 */ /* 0x000ff00003800000 */
[----:B------:R-:W-:-:S04]  /*25c90*/  VOTE.ANY R0, PT, !P0 ;  /* 0x0000000000007806 */ /* 0x000fc800040e0100 */
[----:B------:R-:W-:Y:S01]  /*25ca0*/  LOP3.LUT R0, R0, R3, RZ, 0xc0, !PT ;  /* 0x0000000300007212 */ /* 0x000fe200078ec0ff */
[----:B------:R-:W-:-:S04]  /*25cb0*/  IMAD.MOV.U32 R3, RZ, RZ, 0x0 ;  /* 0x00000000ff037424 */ /* 0x000fc800078e00ff */
[----:B------:R-:W-:Y:S05]  /*25cc0*/  RET.REL.NODEC R2 `(_ZN7cutlass13device_kernelIN5flash19enable_sm80_to_sm89INS1_16FlashAttnFwdSm80INS1_25CollectiveMainloopFwdSm80ILi8ELi2ELb0EN4cute5tupleIJNS5_1CILi128EEENS7_ILi64EEENS7_ILi192EEEEEELi192ENS_10bfloat16_tEfNS_4arch4Sm80ELb0ELb1ELb1ELb1ELb0ELb1ELb1ELb1EEENS1_21CollectiveEpilogueFwdINS6_IJS8_SA_S9_EEENS6_IJNS7_ILi1EEESI_SI_EEESC_SE_Li256ELb1ELb1ELb1ELb0EEENS1_36VarlenDynamicPersistentTileSchedulerILi128ELi64ELi256ELi256ELb1ELb1ELb0ELb1ELb0ELb1EEEEEEEEEvNT_6ParamsE) ;  /* 0xfffda33002007950 */ /* 0x000fea0003c3ffff */
.L_x_2076:
        /* <DEDUP_REMOVED lines=11> */
.L_x_2519:


//--------------------- .text._ZN7cutlass13device_kernelIN5flash19enable_sm80_to_sm89INS1_16FlashAttnFwdSm80INS1_25CollectiveMainloopFwdSm80ILi8ELi2ELb1EN4cute5tupleIJNS5_1CILi128EEENS7_ILi96EEENS7_ILi192EEEEEELi192ENS_10bfloat16_tEfNS_4arch4Sm80ELb1ELb0ELb1ELb0ELb0ELb0ELb1ELb1EEENS1_21CollectiveEpilogueFwdINS6_IJS8_SA_S9_EEENS6_IJNS7_ILi1EEESI_SI_EEESC_SE_Li256ELb0ELb1ELb1ELb0EEENS1_30DynamicPersistentTileSchedulerILi256ELi256ELb1ELb1ELb0EEEEEEEEEvNT_6ParamsE --------------------------
	.section	.text._ZN7cutlass13device_kernelIN5flash19enable_sm80_to_sm89INS1_16FlashAttnFwdSm80INS1_25CollectiveMainloopFwdSm80ILi8ELi2ELb1EN4cute5tupleIJNS5_1CILi128EEENS7_ILi96EEENS7_ILi192EEEEEELi192ENS_10bfloat16_tEfNS_4arch4Sm80ELb1ELb0ELb1ELb0ELb0ELb0ELb1ELb1EEENS1_21CollectiveEpilogueFwdINS6_IJS8_SA_S9_EEENS6_IJNS7_ILi1EEESI_SI_EEESC_SE_Li256ELb0ELb1ELb1ELb0EEENS1_30DynamicPersistentTileSchedulerILi256ELi256ELb1ELb1ELb0EEEEEEEEEvNT_6ParamsE,"ax",@progbits
	.sectioninfo	@"SHI_REGISTERS=255"
	.align	128
.text._ZN7cutlass13device_kernelIN5flash19enable_sm80_to_sm89INS1_16FlashAttnFwdSm80INS1_25CollectiveMainloopFwdSm80ILi8ELi2ELb1EN4cute5tupleIJNS5_1CILi128EEENS7_ILi96EEENS7_ILi192EEEEEELi192ENS_10bfloat16_tEfNS_4arch4Sm80ELb1ELb0ELb1ELb0ELb0ELb0ELb1ELb1EEENS1_21CollectiveEpilogueFwdINS6_IJS8_SA_S9_EEENS6_IJNS7_ILi1EEESI_SI_EEESC_SE_Li256ELb0ELb1ELb1ELb0EEENS1_30DynamicPersistentTileSchedulerILi256ELi256ELb1ELb1ELb0EEEEEEEEEvNT_6ParamsE:
        .type           _ZN7cutlass13device_kernelIN5flash19enable_sm80_to_sm89INS1_16FlashAttnFwdSm80INS1_25CollectiveMainloopFwdSm80ILi8ELi2ELb1EN4cute5tupleIJNS5_1CILi128EEENS7_ILi96EEENS7_ILi192EEEEEELi192ENS_10bfloat16_tEfNS_4arch4Sm80ELb1ELb0ELb1ELb0ELb0ELb0ELb1ELb1EEENS1_21CollectiveEpilogueFwdINS6_IJS8_SA_S9_EEENS6_IJNS7_ILi1EEESI_SI_EEESC_SE_Li256ELb0ELb1ELb1ELb0EEENS1_30DynamicPersistentTileSchedulerILi256ELi256ELb1ELb1ELb0EEEEEEEEEvNT_6ParamsE,@function
        .size           _ZN7cutlass13device_kernelIN5flash19enable_sm80_to_sm89INS1_16FlashAttnFwdSm80INS1_25CollectiveMainloopFwdSm80ILi8ELi2ELb1EN4cute5tupleIJNS5_1CILi128EEENS7_ILi96EEENS7_ILi192EEEEEELi192ENS_10bfloat16_tEfNS_4arch4Sm80ELb1ELb0ELb1ELb0ELb0ELb0ELb1ELb1EEENS1_21CollectiveEpilogueFwdINS6_IJS8_SA_S9_EEENS6_IJNS7_ILi1EEESI_SI_EEESC_SE_Li256ELb0ELb1ELb1ELb0EEENS1_30DynamicPersistentTileSchedulerILi256ELi256ELb1ELb1ELb0EEEEEEEEEvNT_6ParamsE,(.L_x_2525 - _ZN7cutlass13device_kernelIN5flash19enable_sm80_to_sm89INS1_16FlashAttnFwdSm80INS1_25CollectiveMainloopFwdSm80ILi8ELi2ELb1EN4cute5tupleIJNS5_1CILi128EEENS7_ILi96EEENS7_ILi192EEEEEELi192ENS_10bfloat16_tEfNS_4arch4Sm80ELb1ELb0ELb1ELb0ELb0ELb0ELb1ELb1EEENS1_21CollectiveEpilogueFwdINS6_IJS8_SA_S9_EEENS6_IJNS7_ILi1EEESI_SI_EEESC_SE_Li256ELb0ELb1ELb1ELb0EEENS1_30DynamicPersistentTileSchedulerILi256ELi256ELb1ELb1ELb0EEEEEEEEEvNT_6ParamsE)
        .other          _ZN7cutlass13device_kernelIN5flash19enable_sm80_to_sm89INS1_16FlashAttnFwdSm80INS1_25CollectiveMainloopFwdSm80ILi8ELi2ELb1EN4cute5tupleIJNS5_1CILi128EEENS7_ILi96EEENS7_ILi192EEEEEELi192ENS_10bfloat16_tEfNS_4arch4Sm80ELb1ELb0ELb1ELb0ELb0ELb0ELb1ELb1EEENS1_21CollectiveEpilogueFwdINS6_IJS8_SA_S9_EEENS6_IJNS7_ILi1EEESI_SI_EEESC_SE_Li256ELb0ELb1ELb1ELb0EEENS1_30DynamicPersistentTileSchedulerILi256ELi256ELb1ELb1ELb0EEEEEEEEEvNT_6ParamsE,@"STO_CUDA_ENTRY STV_DEFAULT"
_ZN7cutlass13device_kernelIN5flash19enable_sm80_to_sm89INS1_16FlashAttnFwdSm80INS1_25CollectiveMainloopFwdSm80ILi8ELi2ELb1EN4cute5tupleIJNS5_1CILi128EEENS7_ILi96EEENS7_ILi192EEEEEELi192ENS_10bfloat16_tEfNS_4arch4Sm80ELb1ELb0ELb1ELb0ELb0ELb0ELb1ELb1EEENS1_21CollectiveEpilogueFwdINS6_IJS8_SA_S9_EEENS6_IJNS7_ILi1EEESI_SI_EEESC_SE_Li256ELb0ELb1ELb1ELb0EEENS1_30DynamicPersistentTileSchedulerILi256ELi256ELb1ELb1ELb0EEEEEEEEEvNT_6ParamsE:
[----:B------:R-:W-:-:S03]  /*0000*/  MOV R1, c[0x0][0x28] ;  /* 0x00000a0000017a02 */ /* 0x000fc60000000f00 */
[----:B------:R-:W1:Y:S01]  /*0010*/  S2R R18, SR_TID.X ;  /* 0x0000000000127919 */ /* 0x000e620000002100 */
[----:B------:R-:W-:-:S03]  /*0020*/  IADD3 R1, R1, -0x88, RZ ;  /* 0xffffff7801017810 */ /* 0x000fc60007ffe0ff */
[----:B------:R-:W2:Y:S01]  /*0030*/  S2R R14, SR_CTAID.X ;  /* 0x00000000000e7919 */ /* 0x000ea20000002500 */
[----:B-1----:R-:W-:-:S05]  /*0040*/  SHF.R.U32.HI R2, RZ, 0x5, R18 ;  /* 0x00000005ff027819 */ /* 0x002fca0000011612 */
[----:B------:R-:W1:Y:S02]  /*0050*/  SHFL.IDX PT, R0, R2, RZ, 0x1f ;  /* 0x00001fff02007589 */ /* 0x000e6400000e0000 */
[----:B-1----:R-:W-:Y:S02]  /*0060*/  ISETP.GE.AND P0, PT, R0, 0x1, PT ;  /* 0x000000010000780c */ /* 0x002fe40003f06270 */
[----:B------:R1:W-:Y:S11]  /*0070*/  STL [R1+0x80], R0 ;  /* 0x0000800001007387 */ /* 0x0003f60000100800 */
[----:B------:R-:W-:Y:S06]  /*0080*/  @P0 BAR.ARV 0x4, 0x100 ;  /* 0x0104000000000b1d */ /* 0x000fec0000002000 */
[----:B--2---:R-:W-:-:S13]  /*0090*/  ISETP.GE.AND P0, PT, R14, c[0x0][0x538], PT ;  /* 0x00014e000e007a0c */ /* 0x004fda0003f06270 */
[----:B------:R-:W-:Y:S05]  /*00a0*/  @P0 EXIT ;  /* 0x000000000000094d */ /* 0x000fea0003800000 */
[----:B-1----:R-:W-:Y:S01]  /*00b0*/  SHF.R.S32.HI R8, RZ, 0x1f, R18 ;  /* 0x0000001fff087819 */ /* 0x002fe20000011412 */
[----:B------:R-:W-:Y:S01]  /*00c0*/  IMAD.MOV.U32 R212, RZ, RZ, 0x20 ;  /* 0x00000020ffd47424 */ /* 0x000fe200078e00ff */
[----:B------:R-:W-:Y:S02]  /*00d0*/  ULDC.64 UR6, c[0x0][0x118] ;  /* 0x0000460000067ab9 */ /* 0x000fe40000000a00 */
[CC--:B------:R-:W-:Y:S02]  /*00e0*/  LEA.HI R2, R8.reuse, R18.reuse, RZ, 0x4 ;  /* 0x0000001208027211 */ /* 0x0c0fe400078f20ff */
[CC--:B------:R-:W-:Y:S02]  /*00f0*/  LEA.HI R9, R8.reuse, R18.reuse, RZ, 0x3 ;  /* 0x0000001208097211 */ /* 0x0c0fe400078f18ff */
[----:B------:R-:W-:Y:S02]  /*0100*/  SHF.R.S32.HI R3, RZ, 0x4, R2 ;  /* 0x00000004ff037819 */ /* 0x000fe40000011402 */
[----:B------:R-:W-:-:S02]  /*0110*/  LEA.HI R4, R8, R18, RZ, 0x6 ;  /* 0x0000001208047211 */ /* 0x000fc400078f30ff */
[----:B------:R-:W-:Y:S02]  /*0120*/  LEA.HI R0, R2, R3, RZ, 0x1 ;  /* 0x0000000302007211 */ /* 0x000fe400078f08ff */
[----:B------:R-:W-:Y:S01]  /*0130*/  SHF.R.S32.HI R6, RZ, 0x3, R9 ;  /* 0x00000003ff067819 */ /* 0x000fe20000011409 */
[----:B------:R-:W-:Y:S01]  /*0140*/  IMAD.SHL.U32 R4, R4, 0x8, RZ ;  /* 0x0000000804047824 */ /* 0x000fe200078e00ff */
[----:B------:R-:W-:Y:S02]  /*0150*/  LOP3.LUT R0, R0, 0xfffffffe, RZ, 0xc0, !PT ;  /* 0xfffffffe00007812 */ /* 0x000fe400078ec0ff */
[----:B------:R-:W-:-:S03]  /*0160*/  LOP3.LUT R5, R9, 0xfffffff8, RZ, 0xc0, !PT ;  /* 0xfffffff809057812 */ /* 0x000fc600078ec0ff */
[----:B------:R-:W-:Y:S01]  /*0170*/  IMAD.IADD R11, R3, 0x1, -R0 ;  /* 0x00000001030b7824 */ /* 0x000fe200078e0a00 */
[-C--:B------:R-:W-:Y:S01]  /*0180*/  LEA.HI R3, R8, R18.reuse, RZ, 0x2 ;  /* 0x0000001208037211 */ /* 0x080fe200078f10ff */
[----:B------:R-:W-:Y:S01]  /*0190*/  IMAD.IADD R15, R18, 0x1, -R5 ;  /* 0x00000001120f7824 */ /* 0x000fe200078e0a05 */
[----:B------:R-:W-:Y:S01]  /*01a0*/  LOP3.LUT R0, R2, 0xfffffff0, RZ, 0xc0, !PT ;  /* 0xfffffff002007812 */ /* 0x000fe200078ec0ff */
[----:B------:R-:W-:Y:S01]  /*01b0*/  IMAD.SHL.U32 R2, R6, 0x40, RZ ;  /* 0x0000004006027824 */ /* 0x000fe200078e00ff */
[----:B------:R-:W-:Y:S01]  /*01c0*/  LOP3.LUT R3, R3, 0xfffffffc, RZ, 0xc0, !PT ;  /* 0xfffffffc03037812 */ /* 0x000fe200078ec0ff */
[----:B------:R-:W-:Y:S01]  /*01d0*/  IMAD.SHL.U32 R16, R15, 0x8, RZ ;  /* 0x000000080f107824 */ /* 0x000fe200078e00ff */
[----:B------:R-:W-:Y:S01]  /*01e0*/  LOP3.LUT R6, R4, 0x7ffffe00, RZ, 0xc0, !PT ;  /* 0x7ffffe0004067812 */ /* 0x000fe200078ec0ff */
[----:B------:R-:W-:Y:S01]  /*01f0*/  IMAD.IADD R5, R18, 0x1, -R0 ;  /* 0x0000000112057824 */ /* 0x000fe200078e0a00 */
[----:B------:R-:W-:Y:S01]  /*0200*/  LOP3.LUT R0, R2, 0x1c0, RZ, 0xc0, !PT ;  /* 0x000001c002007812 */ /* 0x000fe200078ec0ff */
[----:B------:R-:W-:Y:S01]  /*0210*/  IMAD.IADD R4, R18, 0x1, -R3 ;  /* 0x0000000112047824 */ /* 0x000fe200078e0a03 */
[----:B------:R-:W-:Y:S01]  /*0220*/  LEA.HI R8, R8, R18, RZ, 0x5 ;  /* 0x0000001208087211 */ /* 0x000fe200078f28ff */
[----:B------:R-:W-:Y:S01]  /*0230*/  STL [R1+0x28], R16 ;  /* 0x0000281001007387 */ /* 0x000fe20000100800 */
[----:B------:R-:W-:-:S02]  /*0240*/  SHF.R.S32.HI R7, RZ, 0x1f, R5 ;  /* 0x0000001fff077819 */ /* 0x000fc40000011405 */
[----:B------:R-:W-:Y:S02]  /*0250*/  SHF.R.U32.HI R3, RZ, 0x3, R0 ;  /* 0x00000003ff037819 */ /* 0x000fe40000011600 */
[----:B------:R-:W-:Y:S02]  /*0260*/  LOP3.LUT R2, R0, 0x38, R16, 0xf8, !PT ;  /* 0x0000003800027812 */ /* 0x000fe400078ef810 */
[----:B------:R-:W-:Y:S02]  /*0270*/  LEA.HI R0, R4, R4, RZ, 0x1 ;  /* 0x0000000404007211 */ /* 0x000fe400078f08ff */
[----:B------:R-:W-:Y:S02]  /*0280*/  LEA.HI R10, R7, R5, RZ, 0x3 ;  /* 0x00000005070a7211 */ /* 0x000fe400078f18ff */
[----:B------:R-:W-:Y:S02]  /*0290*/  LOP3.LUT R0, R0, 0x1ffffffe, RZ, 0xc0, !PT ;  /* 0x1ffffffe00007812 */ /* 0x000fe400078ec0ff */
[----:B------:R-:W-:-:S02]  /*02a0*/  LOP3.LUT R13, R6, R2, R3, 0xf6, !PT ;  /* 0x00000002060d7212 */ /* 0x000fc400078ef603 */
[----:B------:R-:W-:Y:S01]  /*02b0*/  SHF.R.S32.HI R216, RZ, 0x5, R8 ;  /* 0x00000005ffd87819 */ /* 0x000fe20000011408 */
[----:B------:R-:W-:Y:S01]  /*02c0*/  IMAD.IADD R12, R4, 0x1, -R0 ;  /* 0x00000001040c7824 */ /* 0x000fe200078e0a00 */
[----:B------:R-:W-:Y:S02]  /*02d0*/  SHF.R.S32.HI R2, RZ, 0x1f, R8 ;  /* 0x0000001fff027819 */ /* 0x000fe40000011408 */
[----:B------:R-:W-:Y:S02]  /*02e0*/  LOP3.LUT R6, R10, 0xfffffff8, RZ, 0xc0, !PT ;  /* 0xfffffff80a067812 */ /* 0x000fe400078ec0ff */
[----:B------:R-:W-:Y:S02]  /*02f0*/  LOP3.LUT R3, R8, 0xffffffe0, RZ, 0xc0, !PT ;  /* 0xffffffe008037812 */ /* 0x000fe400078ec0ff */
[----:B------:R-:W-:Y:S01]  /*0300*/  LEA.HI R0, R2, R216, RZ, 0x3 ;  /* 0x000000d802007211 */ /* 0x000fe200078f18ff */
[----:B------:R-:W-:Y:S02]  /*0310*/  IMAD.IADD R8, R5, 0x1, -R6 ;  /* 0x0000000105087824 */ /* 0x000fe400078e0a06 */
[----:B------:R-:W-:Y:S01]  /*0320*/  IMAD.SHL.U32 R2, R15, 0x40, RZ ;  /* 0x000000400f027824 */ /* 0x000fe200078e00ff */
[----:B------:R-:W-:Y:S01]  /*0330*/  LOP3.LUT R7, R0, 0xffffff8, RZ, 0xc0, !PT ;  /* 0x0ffffff800077812 */ /* 0x000fe200078ec0ff */
[C---:B------:R-:W-:Y:S01]  /*0340*/  IMAD.SHL.U32 R0, R8.reuse, 0x40, RZ ;  /* 0x0000004008007824 */ /* 0x040fe200078e00ff */
[----:B------:R-:W-:Y:S01]  /*0350*/  R2P PR, R8, 0x6 ;  /* 0x0000000608007804 */ /* 0x000fe20000000000 */
[----:B------:R-:W-:Y:S01]  /*0360*/  IMAD.IADD R18, R18, 0x1, -R3 ;  /* 0x0000000112127824 */ /* 0x000fe200078e0a03 */
[----:B------:R-:W-:Y:S01]  /*0370*/  LOP3.LUT R2, R2, 0x1c0, RZ, 0xc0, !PT ;  /* 0x000001c002027812 */ /* 0x000fe200078ec0ff */
[----:B------:R-:W-:Y:S01]  /*0380*/  IMAD.SHL.U32 R3, R11, 0x8, RZ ;  /* 0x000000080b037824 */ /* 0x000fe200078e00ff */
[----:B------:R-:W-:Y:S01]  /*0390*/  LOP3.LUT R0, R0, 0x1c0, RZ, 0xc0, !PT ;  /* 0x000001c000007812 */ /* 0x000fe200078ec0ff */
[----:B------:R-:W-:Y:S01]  /*03a0*/  IMAD.IADD R7, R216, 0x1, -R7 ;  /* 0x00000001d8077824 */ /* 0x000fe200078e0a07 */
[----:B------:R-:W-:-:S02]  /*03b0*/  SHF.R.S32.HI R6, RZ, 0x1f, R18 ;  /* 0x0000001fff067819 */ /* 0x000fc40000011412 */
[----:B------:R-:W-:Y:S02]  /*03c0*/  LOP3.LUT R9, R2, 0x8, R9, 0xf8, !PT ;  /* 0x0000000802097812 */ /* 0x000fe400078ef809 */
[----:B------:R-:W-:Y:S02]  /*03d0*/  SHF.R.U32.HI R4, RZ, 0x3, R2 ;  /* 0x00000003ff047819 */ /* 0x000fe40000011602 */
[----:B------:R-:W-:Y:S01]  /*03e0*/  LOP3.LUT R2, R0, 0x8, R3, 0xf8, !PT ;  /* 0x0000000800027812 */ /* 0x000fe200078ef803 */
[----:B------:R-:W-:Y:S01]  /*03f0*/  IMAD.SHL.U32 R3, R10, 0x40, RZ ;  /* 0x000000400a037824 */ /* 0x000fe200078e00ff */
[----:B------:R-:W-:Y:S02]  /*0400*/  SHF.R.U32.HI R0, RZ, 0x3, R0 ;  /* 0x00000003ff007819 */ /* 0x000fe40000011600 */
[----:B------:R-:W-:Y:S02]  /*0410*/  LEA.HI R6, R6, R18, RZ, 0x2 ;  /* 0x0000001206067211 */ /* 0x000fe400078f10ff */
[----:B------:R-:W-:-:S02]  /*0420*/  LOP3.LUT R0, R2, R0, RZ, 0x3c, !PT ;  /* 0x0000000002007212 */ /* 0x000fc400078e3cff */
[----:B------:R-:W-:Y:S02]  /*0430*/  SHF.R.S32.HI R5, RZ, 0x2, R6 ;  /* 0x00000002ff057819 */ /* 0x000fe40000011406 */
[----:B------:R-:W-:Y:S02]  /*0440*/  LOP3.LUT R0, R0, 0x7ffffe00, R3, 0xf8, !PT ;  /* 0x7ffffe0000007812 */ /* 0x000fe400078ef803 */
[----:B------:R-:W-:Y:S01]  /*0450*/  LOP3.LUT R3, R6, 0x7ffffffc, RZ, 0xc0, !PT ;  /* 0x7ffffffc06037812 */ /* 0x000fe200078ec0ff */
[----:B------:R-:W-:Y:S01]  /*0460*/  IMAD R15, R7, 0x10, R5 ;  /* 0x00000010070f7824 */ /* 0x000fe200078e0205 */
[C---:B------:R-:W-:Y:S01]  /*0470*/  IADD3 R5, R16.reuse, 0x40, RZ ;  /* 0x0000004010057810 */ /* 0x040fe20007ffe0ff */
[----:B------:R-:W-:Y:S01]  /*0480*/  IMAD.SHL.U32 R6, R13, 0x2, RZ ;  /* 0x000000020d067824 */ /* 0x000fe200078e00ff */
[----:B------:R-:W-:Y:S01]  /*0490*/  IADD3 R7, R16, 0x80, RZ ;  /* 0x0000008010077810 */ /* 0x000fe20007ffe0ff */
[----:B------:R-:W-:Y:S01]  /*04a0*/  IMAD.IADD R3, R18, 0x1, -R3 ;  /* 0x0000000112037824 */ /* 0x000fe200078e0a03 */
[----:B------:R-:W-:Y:S01]  /*04b0*/  STL [R1+0x84], R15 ;  /* 0x0000840f01007387 */ /* 0x000fe20000100800 */
[----:B------:R-:W-:-:S02]  /*04c0*/  LOP3.LUT R4, R9, R4, RZ, 0x3c, !PT ;  /* 0x0000000409047212 */ /* 0x000fc400078e3cff */
[----:B------:R-:W-:Y:S01]  /*04d0*/  LEA R214, R0, 0x100, 0x1 ;  /* 0x0000010000d67811 */ /* 0x000fe200078e08ff */
[----:B------:R-:W-:Y:S01]  /*04e0*/  STL [R1+0x6c], R14 ;  /* 0x00006c0e01007387 */ /* 0x000fe20000100800 */
[----:B------:R-:W-:Y:S01]  /*04f0*/  IADD3 R0, R6, 0x12100, RZ ;  /* 0x0001210006007810 */ /* 0x000fe20007ffe0ff */
[----:B------:R-:W-:Y:S01]  /*0500*/  IMAD R2, R11, 0x200, R4 ;  /* 0x000002000b027824 */ /* 0x000fe200078e0204 */
[----:B------:R-:W-:Y:S01]  /*0510*/  SEL R212, R212, 0xffffffe0, !P1 ;  /* 0xffffffe0d4d47807 */ /* 0x000fe20004800000 */
[----:B------:R1:W-:Y:S01]  /*0520*/  STL [R1+0x30], R5 ;  /* 0x0000300501007387 */ /* 0x0003e20000100800 */
[----:B------:R-:W-:Y:S02]  /*0530*/  IMAD.MOV.U32 R4, RZ, RZ, 0x40 ;  /* 0x00000040ff047424 */ /* 0x000fe400078e00ff */
[----:B------:R-:W-:Y:S01]  /*0540*/  LEA R213, R2, 0x12100, 0x1 ;  /* 0x0001210002d57811 */ /* 0x000fe200078e08ff */
[----:B------:R-:W-:Y:S01]  /*0550*/  STL [R1+0x20], R7 ;  /* 0x0000200701007387 */ /* 0x000fe20000100800 */
[----:B------:R-:W-:-:S03]  /*0560*/  IMAD R216, R216, 0x800, R214 ;  /* 0x00000800d8d87824 */ /* 0x000fc600078e02d6 */
[----:B------:R-:W-:Y:S01]  /*0570*/  STL [R1+0x34], R6 ;  /* 0x0000340601007387 */ /* 0x000fe20000100800 */
[----:B------:R-:W-:Y:S02]  /*0580*/  IMAD.IADD R218, R212, 0x1, R216 ;  /* 0x00000001d4da7824 */ /* 0x000fe400078e02d8 */
[----:B-1----:R-:W-:Y:S02]  /*0590*/  IMAD.SHL.U32 R5, R3, 0x2, RZ ;  /* 0x0000000203057824 */ /* 0x002fe400078e00ff */
[----:B------:R-:W-:-:S05]  /*05a0*/  IMAD R3, R12, 0x8, R15 ;  /* 0x000000080c037824 */ /* 0x000fca00078e020f */
[----:B------:R1:W-:Y:S04]  /*05b0*/  STL [R1+0x7c], R3 ;  /* 0x00007c0301007387 */ /* 0x0003e80000100800 */
[----:B------:R-:W-:Y:S01]  /*05c0*/  STL [R1+0x38], R5 ;  /* 0x0000380501007387 */ /* 0x000fe20000100800 */
[----:B-1----:R-:W-:-:S05]  /*05d0*/  IADD3 R3, R6, 0x100, RZ ;  /* 0x0000010006037810 */ /* 0x002fca0007ffe0ff */
[----:B------:R1:W-:Y:S04]  /*05e0*/  STL [R1+0x40], R3 ;  /* 0x0000400301007387 */ /* 0x0003e80000100800 */
[----:B------:R2:W-:Y:S01]  /*05f0*/  STL [R1+0x3c], R0 ;  /* 0x00003c0001007387 */ /* 0x0005e20000100800 */
[----:B-1----:R-:W-:Y:S02]  /*0600*/  IADD3 R3, R5, 0xb8, RZ ;  /* 0x000000b805037810 */ /* 0x002fe40007ffe0ff */
[----:B--2---:R-:W-:-:S03]  /*0610*/  SEL R0, R4, 0xffffffc0, !P2 ;  /* 0xffffffc004007807 */ /* 0x004fc60005000000 */
[----:B------:R1:W-:Y:S01]  /*0620*/  STL [R1+0x74], R3 ;  /* 0x0000740301007387 */ /* 0x0003e20000100800 */
[----:B------:R-:W-:Y:S02]  /*0630*/  IADD3 R4, R5, 0xb0, RZ ;  /* 0x000000b005047810 */ /* 0x000fe40007ffe0ff */
[----:B------:R-:W-:Y:S01]  /*0640*/  SHF.R.S32.HI R2, RZ, 0x1f, R3 ;  /* 0x0000001fff027819 */ /* 0x000fe20000011403 */
[----:B------:R-:W-:Y:S02]  /*0650*/  IMAD.IADD R215, R214, 0x1, R0 ;  /* 0x00000001d6d77824 */ /* 0x000fe400078e0200 */
[----:B------:R1:W-:Y:S01]  /*0660*/  STL [R1+0x70], R4 ;  /* 0x0000700401007387 */ /* 0x0003e20000100800 */
[C---:B------:R-:W-:Y:S02]  /*0670*/  IMAD.IADD R218, R0.reuse, 0x1, R218 ;  /* 0x0000000100da7824 */ /* 0x040fe400078e02da */
[----:B------:R-:W-:Y:S01]  /*0680*/  IMAD.IADD R217, R0, 0x1, R216 ;  /* 0x0000000100d97824 */ /* 0x000fe200078e02d8 */
[----:B------:R1:W-:Y:S04]  /*0690*/  STL [R1+0x78], R2 ;  /* 0x0000780201007387 */ /* 0x0003e80000100800 */
.L_x_2106:
[----:B-1----:R-:W2:Y:S01]  /*06a0*/  LDL R4, [R1+0x6c] ;  /* 0x00006c0001047983 */ /* 0x002ea20000100800 */
        /* <DEDUP_REMOVED lines=8> */
[----:B------:R-:W-:-:S04]  /*0730*/  IMAD.MOV R2, RZ, RZ, -R3 ;  /* 0x000000ffff027224 */ /* 0x000fc800078e0a03 */
        /* <DEDUP_REMOVED lines=9> */
.L_x_2078:
[----:B------:R-:W-:-:S04]  /*07d0*/  MOV R0, c[0x0][0x554] ;  /* 0x0001550000007a02 */ /* 0x000fc80000000f00 */
[----:B------:R-:W-:Y:S02]  /*07e0*/  ISETP.NE.AND P0, PT, R0, 0x1, PT ;  /* 0x000000010000780c */ /* 0x000fe40003f05270 */
[----:B------:R-:W-:-:S11]  /*07f0*/  MOV R0, R2 ;  /* 0x0000000200007202 */ /* 0x000fd60000000f00 */
[----:B------:R-:W-:-:S05]  /*0800*/  @P0 IMAD.HI.U32 R4, R2, c[0x0][0x558], RZ ;  /* 0x0001560002040a27 */ /* 0x000fca00078e00ff */
[----:B------:R-:W-:-:S05]  /*0810*/  @P0 SHF.R.U32.HI R0, RZ, c[0x0][0x55c], R4 ;  /* 0x00015700ff000a19 */ /* 0x000fca0000011604 */
[----:B------:R-:W-:Y:S02]  /*0820*/  IMAD R4, R0, c[0x0][0x554], RZ ;  /* 0x0001550000047a24 */ /* 0x000fe400078e02ff */
.L_x_2079:
[----:B------:R-:W-:Y:S05]  /*0830*/  BSYNC B0 ;  /* 0x0000000000007941 */ /* 0x000fea0003800000 */
.L_x_2077:
        /* <DEDUP_REMOVED lines=28> */
[----:B------:R-:W-:-:S04]  /*0a00*/  IMAD.HI R5, R5, 0x2aaaaaab, RZ ;  /* 0x2aaaaaab05057827 */ /* 0x000fc800078e02ff */
[----:B------:R-:W-:Y:S01]  /*0a10*/  IMAD R0, R3, c[0x0][0x554], R0 ;  /* 0x0001550003007a24 */ /* 0x000fe200078e0200 */
[----:B------:R-:W-:-:S03]  /*0a20*/  SHF.R.U32.HI R3, RZ, 0x1f, R5 ;  /* 0x0000001fff037819 */ /* 0x000fc60000011605 */
[----:B------:R-:W-:Y:S01]  /*0a30*/  @P0 IMAD.HI.U32 R2, R0, c[0x0][0x54c], RZ ;  /* 0x0001530000020a27 */ /* 0x000fe200078e00ff */
[----:B------:R-:W-:-:S03]  /*0a40*/  LEA.HI.SX32 R3, R5, R3, 0x1c ;  /* 0x0000000305037211 */ /* 0x000fc600078fe2ff */
[----:B------:R-:W-:Y:S01]  /*0a50*/  IMAD.MOV.U32 R11, RZ, RZ, R0 ;  /* 0x000000ffff0b7224 */ /* 0x000fe200078e0000 */
[----:B------:R-:W-:Y:S01]  /*0a60*/  @P0 SHF.R.U32.HI R11, RZ, c[0x0][0x550], R2 ;  /* 0x00015400ff0b0a19 */ /* 0x000fe20000011602 */
[----:B------:R-:W-:Y:S01]  /*0a70*/  IMAD.MOV.U32 R2, RZ, RZ, RZ ;  /* 0x000000ffff027224 */ /* 0x000fe200078e00ff */
[----:B------:R-:W-:Y:S02]  /*0a80*/  IMNMX R8, R3, UR4, PT ;  /* 0x0000000403087c17 */ /* 0x000fe4000b800200 */
[----:B------:R-:W-:Y:S01]  /*0a90*/  IADD3 R3, -R11, RZ, RZ ;  /* 0x000000ff0b037210 */ /* 0x000fe20007ffe1ff */
[----:B------:R1:W-:Y:S01]  /*0aa0*/  STL [R1+0x60], R11 ;  /* 0x0000600b01007387 */ /* 0x0003e20000100800 */
[----:B------:R-:W-:-:S03]  /*0ab0*/  ISETP.GE.AND P0, PT, R8, 0x1, PT ;  /* 0x000000010800780c */ /* 0x000fc60003f06270 */
[----:B------:R-:W-:-:S05]  /*0ac0*/  IMAD R12, R3, c[0x0][0x548], R0 ;  /* 0x00015200030c7a24 */ /* 0x000fca00078e0200 */
[----:B------:R1:W-:Y:S05]  /*0ad0*/  STL [R1+0x5c], R12 ;  /* 0x00005c0c01007387 */ /* 0x0003ea0000100800 */
[----:B------:R-:W-:Y:S05]  /*0ae0*/  @!P0 BRA `(.L_x_2081) ;  /* 0x000001f000008947 */ /* 0x000fea0003800000 */
[----:B------:R-:W-:-:S04]  /*0af0*/  SHF.R.U32.HI R0, RZ, 0x10, R10 ;  /* 0x00000010ff007819 */ /* 0x000fc8000001160a */
        /* <DEDUP_REMOVED lines=30> */
.L_x_2081:
[----:B------:R-:W-:Y:S05]  /*0ce0*/  BSYNC B0 ;  /* 0x0000000000007941 */ /* 0x000fea0003800000 */
.L_x_2080:
[----:B------:R-:W-:Y:S01]  /*0cf0*/  LOP3.LUT R0, R10, 0xffff, RZ, 0xc0, !PT ;  /* 0x0000ffff0a007812 */ /* 0x000fe200078ec0ff */
[----:B------:R-:W-:Y:S01]  /*0d00*/  CS2R R16, SRZ ;  /* 0x0000000000107805 */ /* 0x000fe2000001ff00 */
[----:B------:R-:W-:Y:S01]  /*0d10*/  CS2R R98, SRZ ;  /* 0x0000000000627805 */ /* 0x000fe2000001ff00 */
[----:B------:R-:W-:Y:S01]  /*0d20*/  CS2R R96, SRZ ;  /* 0x0000000000607805 */ /* 0x000fe2000001ff00 */
        /* <DEDUP_REMOVED lines=53> */
[----:B--2---:R-:W-:Y:S01]  /*1080*/  ISETP.NE.U32.AND P0, PT, RZ, c[0x0][0x340], PT ;  /* 0x0000d000ff007a0c */ /* 0x004fe20003f05070 */
[----:B------:R-:W2:Y:S04]  /*1090*/  LDL.64 R4, [R1+0x28] ;  /* 0x0000280001047983 */ /* 0x000ea80000100a00 */
[----:B------:R3:W2:Y:S01]  /*10a0*/  LDL.64 R30, [R1+0x28] ;  /* 0x00002800011e7983 */ /* 0x0006a20000100a00 */
[----:B------:R-:W-:-:S03]  /*10b0*/  ISETP.NE.AND.EX P0, PT, RZ, c[0x0][0x344], PT, P0 ;  /* 0x0000d100ff007a0c */ /* 0x000fc60003f05300 */
[----:B------:R-:W4:Y:S04]  /*10c0*/  LDL R28, [R1+0x30] ;  /* 0x00003000011c7983 */ /* 0x000f280000100800 */
[----:B------:R-:W5:Y:S04]  /*10d0*/  LDL R27, [R1+0x20] ;  /* 0x00002000011b7983 */ /* 0x000f680000100800 */
[----:B------:R-:W1:Y:S02]  /*10e0*/  S2R R13, SR_TID.X ;  /* 0x00000000000d7919 */ /* 0x000e640000002100 */
[----:B------:R-:W-:-:S05]  /*10f0*/  @P0 MOV R2, 0x4 ;  /* 0x0000000400020802 */ /* 0x000fca0000000f00 */
[----:B------:R-:W-:-:S05]  /*1100*/  @P0 IMAD.WIDE R2, R11, R2, c[0x0][0x340] ;  /* 0x0000d0000b020625 */ /* 0x000fca00078e0202 */
[----:B------:R3:W4:Y:S01]  /*1110*/  @P0 LDG.E R9, [R2.64] ;  /* 0x0000000602090981 */ /* 0x000722000c1e1900 */
[----:B-1----:R-:W-:-:S04]  /*1120*/  SHF.R.S32.HI R25, RZ, 0x1f, R13 ;  /* 0x0000001fff197819 */ /* 0x002fc8000001140d */
[----:B------:R-:W-:-:S04]  /*1130*/  LEA.HI R25, R25, R13, RZ, 0x3 ;  /* 0x0000000d19197211 */ /* 0x000fc800078f18ff */
[----:B------:R-:W-:-:S04]  /*1140*/  SHF.R.S32.HI R25, RZ, 0x3, R25 ;  /* 0x00000003ff197819 */ /* 0x000fc80000011419 */
[----:B------:R-:W-:-:S05]  /*1150*/  SHF.R.S32.HI R0, RZ, 0x1f, R25 ;  /* 0x0000001fff007819 */ /* 0x000fca0000011419 */
[C---:B---3--:R-:W-:Y:S02]  /*1160*/  IMAD R2, R0.reuse, c[0x0][0x1e0], RZ ;  /* 0x0000780000027a24 */ /* 0x048fe400078e02ff */
[----:B------:R-:W-:Y:S01]  /*1170*/  IMAD R0, R0, c[0x0][0x208], RZ ;  /* 0x0000820000007a24 */ /* 0x000fe200078e02ff */
[----:B------:R-:W-:Y:S01]  /*1180*/  SHF.R.S32.HI R10, RZ, 0x1f, R12 ;  /* 0x0000001fff0a7819 */ /* 0x000fe2000001140c */
[C---:B------:R-:W-:Y:S02]  /*1190*/  IMAD R6, R25.reuse, c[0x0][0x1e4], R2 ;  /* 0x0000790019067a24 */ /* 0x040fe400078e0202 */
[----:B------:R-:W-:Y:S01]  /*11a0*/  IMAD R0, R25, c[0x0][0x20c], R0 ;  /* 0x0000830019007a24 */ /* 0x000fe200078e0200 */
[----:B------:R-:W-:Y:S01]  /*11b0*/  SHF.R.S32.HI R8, RZ, 0x1f, R11 ;  /* 0x0000001fff087819 */ /* 0x000fe2000001140b */
[----:B------:R-:W-:Y:S01]  /*11c0*/  WARPSYNC 0xffffffff ;  /* 0xffffffff00007948 */ /* 0x000fe20003800000 */
[----:B------:R-:W-:Y:S02]  /*11d0*/  IADD3 R192, R212, R216, RZ ;  /* 0x000000d8d4c07210 */ /* 0x000fe40007ffe0ff */
[----:B--2---:R-:W-:-:S04]  /*11e0*/  MOV R30, R4 ;  /* 0x00000004001e7202 */ /* 0x004fc80000000f00 */
[----:B------:R-:W-:-:S05]  /*11f0*/  SHF.R.S32.HI R31, RZ, 0x1f, R30 ;  /* 0x0000001fff1f7819 */ /* 0x000fca000001141e */
[----:B------:R-:W-:-:S04]  /*1200*/  IMAD.WIDE.U32 R4, R25, c[0x0][0x1e0], R30 ;  /* 0x0000780019047a25 */ /* 0x000fc800078e001e */
[----:B------:R-:W-:Y:S01]  /*1210*/  IMAD.WIDE.U32 R2, R25, c[0x0][0x208], R30 ;  /* 0x0000820019027a25 */ /* 0x000fe200078e001e */
[----:B------:R-:W-:-:S03]  /*1220*/  IADD3 R5, R5, R6, RZ ;  /* 0x0000000605057210 */ /* 0x000fc60007ffe0ff */
[----:B------:R-:W-:Y:S02]  /*1230*/  IMAD.IADD R3, R3, 0x1, R0 ;  /* 0x0000000103037824 */ /* 0x000fe400078e0200 */
[C---:B------:R-:W-:Y:S02]  /*1240*/  IMAD R6, R10.reuse, c[0x0][0x1e8], RZ ;  /* 0x00007a000a067a24 */ /* 0x040fe400078e02ff */
[----:B------:R-:W-:Y:S02]  /*1250*/  IMAD R0, R10, c[0x0][0x210], RZ ;  /* 0x000084000a007a24 */ /* 0x000fe400078e02ff */
[C---:B------:R-:W-:Y:S02]  /*1260*/  IMAD R6, R12.reuse, c[0x0][0x1ec], R6 ;  /* 0x00007b000c067a24 */ /* 0x040fe400078e0206 */
[----:B------:R-:W-:-:S04]  /*1270*/  IMAD.WIDE.U32 R4, R12, c[0x0][0x1e8], R4 ;  /* 0x00007a000c047a25 */ /* 0x000fc800078e0004 */
[C---:B------:R-:W-:Y:S02]  /*1280*/  IMAD R0, R12.reuse, c[0x0][0x214], R0 ;  /* 0x000085000c007a24 */ /* 0x040fe400078e0200 */
[----:B------:R-:W-:Y:S01]  /*1290*/  IMAD.WIDE.U32 R2, R12, c[0x0][0x210], R2 ;  /* 0x000084000c027a25 */ /* 0x000fe200078e0002 */
[----:B------:R-:W-:-:S04]  /*12a0*/  IADD3 R7, R5, R6, RZ ;  /* 0x0000000605077210 */ /* 0x000fc80007ffe0ff */
[----:B------:R-:W-:Y:S01]  /*12b0*/  IADD3 R5, R3, R0, RZ ;  /* 0x0000000003057210 */ /* 0x000fe20007ffe0ff */
[----:B------:R-:W-:Y:S01]  /*12c0*/  IMAD.MOV.U32 R6, RZ, RZ, R4 ;  /* 0x000000ffff067224 */ /* 0x000fe200078e0004 */
[----:B----4-:R-:W-:Y:S01]  /*12d0*/  @P0 SHF.R.S32.HI R3, RZ, 0x1f, R9 ;  /* 0x0000001fff030819 */ /* 0x010fe20000011409 */
[----:B------:R-:W-:Y:S01]  /*12e0*/  @!P0 IMAD.MOV.U32 R3, RZ, RZ, R8 ;  /* 0x000000ffff038224 */ /* 0x000fe200078e0008 */
[----:B------:R-:W-:Y:S02]  /*12f0*/  MOV R4, R2 ;  /* 0x0000000200047202 */ /* 0x000fe40000000f00 */
[----:B------:R-:W-:Y:S01]  /*1300*/  @P0 MOV R2, R9 ;  /* 0x0000000900020202 */ /* 0x000fe20000000f00 */
[C---:B------:R-:W-:Y:S01]  /*1310*/  IMAD R0, R3.reuse, c[0x0][0x1f0], RZ ;  /* 0x00007c0003007a24 */ /* 0x040fe200078e02ff */
[----:B------:R-:W-:Y:S01]  /*1320*/  @!P0 MOV R2, R11 ;  /* 0x0000000b00028202 */ /* 0x000fe20000000f00 */
[----:B------:R-:W-:-:S04]  /*1330*/  IMAD R3, R3, c[0x0][0x218], RZ ;  /* 0x0000860003037a24 */ /* 0x000fc800078e02ff */
[----:B------:R-:W-:-:S04]  /*1340*/  IMAD.WIDE.U32 R20, R2, c[0x0][0x1f0], R6 ;  /* 0x00007c0002147a25 */ /* 0x000fc800078e0006 */
[----:B------:R-:W-:-:S04]  /*1350*/  IMAD.WIDE.U32 R22, R2, c[0x0][0x218], R4 ;  /* 0x0000860002167a25 */ /* 0x000fc800078e0004 */
[C---:B------:R-:W-:Y:S02]  /*1360*/  IMAD R0, R2.reuse, c[0x0][0x1f4], R0 ;  /* 0x00007d0002007a24 */ /* 0x040fe400078e0200 */
[----:B------:R-:W-:Y:S01]  /*1370*/  IMAD R2, R2, c[0x0][0x21c], R3 ;  /* 0x0000870002027a24 */ /* 0x000fe200078e0203 */
[----:B------:R1:W-:Y:S02]  /*1380*/  STL [R1+0x2c], R31 ;  /* 0x00002c1f01007387 */ /* 0x0003e40000100800 */
[----:B------:R-:W-:Y:S02]  /*1390*/  IADD3 R24, R21, R0, RZ ;  /* 0x0000000015187210 */ /* 0x000fe40007ffe0ff */
[----:B------:R-:W-:Y:S01]  /*13a0*/  IADD3 R19, R23, R2, RZ ;  /* 0x0000000217137210 */ /* 0x000fe20007ffe0ff */
[----:B------:R1:W-:Y:S04]  /*13b0*/  STL.64 [R1+0x50], R20 ;  /* 0x0000501401007387 */ /* 0x0003e80000100a00 */
[----:B------:R1:W-:Y:S04]  /*13c0*/  STL.64 [R1+0x48], R22 ;  /* 0x0000481601007387 */ /* 0x0003e80000100a00 */
[----:B------:R1:W-:Y:S04]  /*13d0*/  STL [R1+0x44], R19 ;  /* 0x0000441301007387 */ /* 0x0003e80000100800 */
[----:B------:R1:W-:Y:S01]  /*13e0*/  STL [R1+0x58], R24 ;  /* 0x0000581801007387 */ /* 0x0003e20000100800 */
[----:B-----5:R-:W-:-:S02]  /*13f0*/  SHF.R.S32.HI R17, RZ, 0x1f, R27 ;  /* 0x0000001fff117819 */ /* 0x020fc4000001141b */
[----:B------:R-:W-:Y:S02]  /*1400*/  SHF.R.S32.HI R16, RZ, 0x1f, R28 ;  /* 0x0000001fff107819 */ /* 0x000fe4000001141c */
[----:B------:R-:W2:Y:S01]  /*1410*/  LDL R26, [R1+0x34] ;  /* 0x00003400011a7983 */ /* 0x000ea20000100800 */
[----:B------:R-:W-:Y:S01]  /*1420*/  SHF.R.S32.HI R100, RZ, 0x1f, R13 ;  /* 0x0000001fff647819 */ /* 0x000fe2000001140d */
[----:B------:R-:W-:Y:S02]  /*1430*/  IMAD R5, R10, c[0x0][0x1b8], RZ ;  /* 0x00006e000a057a24 */ /* 0x000fe400078e02ff */
[----:B------:R-:W-:Y:S01]  /*1440*/  IMAD.WIDE.U32 R2, R12, c[0x0][0x1b8], RZ ;  /* 0x00006e000c027a25 */ /* 0x000fe200078e00ff */
[----:B------:R-:W-:-:S03]  /*1450*/  LEA.HI R100, R100, R13, RZ, 0x3 ;  /* 0x0000000d64647211 */ /* 0x000fc600078f18ff */
[----:B------:R-:W-:Y:S01]  /*1460*/  IMAD R5, R12, c[0x0][0x1bc], R5 ;  /* 0x00006f000c057a24 */ /* 0x000fe200078e0205 */
[----:B------:R-:W-:Y:S01]  /*1470*/  LOP3.LUT R100, R100, 0xfffffff8, RZ, 0xc0, !PT ;  /* 0xfffffff864647812 */ /* 0x000fe200078ec0ff */
[----:B------:R-:W-:Y:S02]  /*1480*/  IMAD R6, R8, c[0x0][0x1c0], RZ ;  /* 0x0000700008067a24 */ /* 0x000fe400078e02ff */
[----:B------:R-:W-:Y:S02]  /*1490*/  IMAD.IADD R3, R3, 0x1, R5 ;  /* 0x0000000103037824 */ /* 0x000fe400078e0205 */
[----:B------:R-:W-:Y:S02]  /*14a0*/  IMAD.IADD R100, R13, 0x1, -R100 ;  /* 0x000000010d647824 */ /* 0x000fe400078e0a64 */
[----:B------:R-:W-:-:S04]  /*14b0*/  IMAD.WIDE.U32 R2, R11, c[0x0][0x1c0], R2 ;  /* 0x000070000b027a25 */ /* 0x000fc800078e0002 */
[----:B------:R-:W-:-:S04]  /*14c0*/  IMAD R4, R100, 0x20, R25 ;  /* 0x0000002064047824 */ /* 0x000fc800078e0219 */
[----:B------:R-:W-:-:S04]  /*14d0*/  IMAD.IADD R4, R160, 0x1, R4 ;  /* 0x00000001a0047824 */ /* 0x000fc800078e0204 */
[----:B------:R-:W-:-:S04]  /*14e0*/  @P2 IMAD.HI.U32 R7, R4, c[0x0][0x2c8], RZ ;  /* 0x0000b20004072a27 */ /* 0x000fc800078e00ff */
[----:B------:R-:W-:Y:S01]  /*14f0*/  IMAD.MOV.U32 R0, RZ, RZ, R4 ;  /* 0x000000ffff007224 */ /* 0x000fe200078e0004 */
[----:B------:R-:W-:Y:S01]  /*1500*/  @P2 SHF.R.U32.HI R0, RZ, c[0x0][0x2cc], R7 ;  /* 0x0000b300ff002a19 */ /* 0x000fe20000011607 */
[----:B------:R-:W-:-:S03]  /*1510*/  IMAD R7, R11, c[0x0][0x1c4], R6 ;  /* 0x000071000b077a24 */ /* 0x000fc600078e0206 */
[--C-:B------:R-:W-:Y:S01]  /*1520*/  SHF.R.S32.HI R6, RZ, 0x1f, R0.reuse ;  /* 0x0000001fff067819 */ /* 0x100fe20000011400 */
[----:B------:R-:W-:-:S04]  /*1530*/  IMAD.MOV R5, RZ, RZ, -R0 ;  /* 0x000000ffff057224 */ /* 0x000fc800078e0a00 */
[----:B------:R-:W-:Y:S02]  /*1540*/  IMAD R4, R5, c[0x0][0x2c4], R4 ;  /* 0x0000b10005047a24 */ /* 0x000fe400078e0204 */
[----:B------:R-:W-:Y:S02]  /*1550*/  IMAD R5, R6, c[0x0][0x1b0], RZ ;  /* 0x00006c0006057a24 */ /* 0x000fe400078e02ff */
[----:B------:R-:W-:Y:S02]  /*1560*/  IMAD.IADD R3, R3, 0x1, R7 ;  /* 0x0000000103037824 */ /* 0x000fe400078e0207 */
[C---:B------:R-:W-:Y:S01]  /*1570*/  IMAD R6, R0.reuse, c[0x0][0x1b4], R5 ;  /* 0x00006d0000067a24 */ /* 0x040fe200078e0205 */
[----:B------:R-:W-:Y:S01]  /*1580*/  SHF.R.S32.HI R5, RZ, 0x1f, R4 ;  /* 0x0000001fff057819 */ /* 0x000fe20000011404 */
[----:B------:R-:W-:-:S04]  /*1590*/  IMAD.WIDE.U32 R2, R0, c[0x0][0x1b0], R2 ;  /* 0x00006c0000027a25 */ /* 0x000fc800078e0002 */
[----:B------:R-:W-:Y:S02]  /*15a0*/  IMAD R0, R5, c[0x0][0x1a8], RZ ;  /* 0x00006a0005007a24 */ /* 0x000fe400078e02ff */
[----:B------:R-:W-:Y:S02]  /*15b0*/  IMAD.IADD R3, R3, 0x1, R6 ;  /* 0x0000000103037824 */ /* 0x000fe400078e0206 */
[C---:B------:R-:W-:Y:S02]  /*15c0*/  IMAD R0, R4.reuse, c[0x0][0x1ac], R0 ;  /* 0x00006b0004007a24 */ /* 0x040fe400078e0200 */
[----:B------:R-:W-:-:S04]  /*15d0*/  IMAD.WIDE.U32 R2, R4, c[0x0][0x1a8], R2 ;  /* 0x00006a0004027a25 */ /* 0x000fc800078e0002 */
[----:B------:R-:W-:Y:S01]  /*15e0*/  IMAD.IADD R12, R3, 0x1, R0 ;  /* 0x00000001030c7824 */ /* 0x000fe200078e0200 */
[----:B------:R-:W-:-:S04]  /*15f0*/  LEA R0, P0, R2, c[0x0][0x160], 0x1 ;  /* 0x0000580002007a11 */ /* 0x000fc800078008ff */
[----:B------:R-:W-:Y:S02]  /*1600*/  LEA.HI.X R12, R2, c[0x0][0x164], R12, 0x1, P0 ;  /* 0x00005900020c7a11 */ /* 0x000fe400000f0c0c */
[----:B------:R-:W3:Y:S04]  /*1610*/  SHFL.IDX PT, R2, R0, RZ, 0x181f ;  /* 0x00181fff00027589 */ /* 0x000ee800000e0000 */
[----:B------:R-:W4:Y:S01]  /*1620*/  SHFL.IDX PT, R3, R12, RZ, 0x181f ;  /* 0x00181fff0c037589 */ /* 0x000f2200000e0000 */
[----:B------:R-:W-:Y:S02]  /*1630*/  IMAD R18, R18, c[0x0][0x168], RZ ;  /* 0x00005a0012127a24 */ /* 0x000fe400078e02ff */
[----:B------:R-:W-:Y:S01]  /*1640*/  IMAD.IADD R11, R25, 0x1, R160 ;  /* 0x00000001190b7824 */ /* 0x000fe200078e02a0 */
[----:B------:R-:W5:Y:S04]  /*1650*/  SHFL.IDX PT, R6, R0, 0x1, 0x181f ;  /* 0x00381f0000067f89 */ /* 0x000f6800000e0000 */
[----:B------:R-:W-:-:S02]  /*1660*/  ISETP.GE.AND P5, PT, R11, R18, PT ;  /* 0x000000120b00720c */ /* 0x000fc40003fa6270 */
[----:B------:R-:W-:Y:S01]  /*1670*/  ISETP.GE.AND P6, PT, R30, c[0x0][0x198], PT ;  /* 0x000066001e007a0c */ /* 0x000fe20003fc6270 */
[----:B------:R-:W1:Y:S01]  /*1680*/  SHFL.IDX PT, R7, R12, 0x1, 0x181f ;  /* 0x00381f000c077f89 */ /* 0x000e6200000e0000 */
[----:B------:R-:W-:Y:S02]  /*1690*/  IADD3 R9, R11, 0x20, RZ ;  /* 0x000000200b097810 */ /* 0x000fe40007ffe0ff */
[----:B------:R-:W-:Y:S02]  /*16a0*/  ISETP.GE.AND P3, PT, R28, c[0x0][0x198], PT ;  /* 0x000066001c007a0c */ /* 0x000fe40003f66270 */
[----:B------:R-:W-:Y:S01]  /*16b0*/  ISETP.GE.AND P1, PT, R27, c[0x0][0x198], PT ;  /* 0x000066001b007a0c */ /* 0x000fe20003f26270 */
[----:B------:R-:W-:Y:S01]  /*16c0*/  BAR.SYNC.DEFER_BLOCKING 0x0 ;  /* 0x0000000000007b1d */ /* 0x000fe20000010000 */
[----:B------:R-:W-:-:S03]  /*16d0*/  ISETP.GE.AND P4, PT, R9, R18, PT ;  /* 0x000000120900720c */ /* 0x000fc60003f86270 */
[----:B---3--:R-:W-:Y:S01]  /*16e0*/  @!P5 LEA R8, P0, R28, R2, 0x1 ;  /* 0x000000021c08d211 */ /* 0x008fe200078008ff */
[----:B----4-:R-:W-:-:S03]  /*16f0*/  @!P5 IMAD.WIDE R4, R30, 0x2, R2 ;  /* 0x000000021e04d825 */ /* 0x010fc600078e0202 */
[----:B------:R-:W-:Y:S02]  /*1700*/  @!P5 LEA.HI.X R9, R28, R3, R16, 0x1, P0 ;  /* 0x000000031c09d211 */ /* 0x000fe400000f0c10 */
[----:B------:R-:W-:-:S04]  /*1710*/  @!P5 LEA R2, P0, R27, R2, 0x1 ;  /* 0x000000021b02d211 */ /* 0x000fc800078008ff */
[----:B------:R-:W-:Y:S02]  /*1720*/  @!P5 LEA.HI.X R3, R27, R3, R17, 0x1, P0 ;  /* 0x000000031b03d211 */ /* 0x000fe400000f0c11 */
[----:B-----5:R-:W-:Y:S02]  /*1730*/  @!P4 LEA R10, P0, R28, R6, 0x1 ;  /* 0x000000061c0ac211 */ /* 0x020fe400078008ff */
[----:B------:R-:W-:Y:S01]  /*1740*/  IADD3 R13, R11, 0x60, RZ ;  /* 0x000000600b0d7810 */ /* 0x000fe20007ffe0ff */
[----:B-1----:R-:W-:-:S04]  /*1750*/  @!P4 IMAD.WIDE R14, R30, 0x2, R6 ;  /* 0x000000021e0ec825 */ /* 0x002fc800078e0206 */
[----:B------:R-:W-:-:S04]  /*1760*/  IMAD.MOV.U32 R120, RZ, RZ, -0x60 ;  /* 0xffffffa0ff787424 */ /* 0x000fc800078e00ff */
[----:B------:R-:W-:Y:S02]  /*1770*/  IMAD R120, R222, R120, 0x60 ;  /* 0x00000060de787424 */ /* 0x000fe400078e0278 */
[----:B------:R-:W-:Y:S02]  /*1780*/  IMAD.MOV.U32 R21, RZ, RZ, R24 ;  /* 0x000000ffff157224 */ /* 0x000fe400078e0018 */
[----:B------:R-:W-:Y:S01]  /*1790*/  IMAD.MOV.U32 R24, RZ, RZ, c[0x0][0x208] ;  /* 0x00008200ff187624 */ /* 0x000fe200078e00ff */
[----:B------:R-:W-:Y:S01]  /*17a0*/  @!PT LDS RZ, [RZ] ;  /* 0x00000000fffff984 */ /* 0x000fe20000000800 */
[----:B------:R-:W-:Y:S01]  /*17b0*/  @!PT LDS RZ, [RZ] ;  /* 0x00000000fffff984 */ /* 0x000fe20000000800 */
[----:B------:R-:W-:Y:S01]  /*17c0*/  @!PT LDS RZ, [RZ] ;  /* 0x00000000fffff984 */ /* 0x000fe20000000800 */
[----:B--2---:R1:W-:Y:S04]  /*17d0*/  @!P5 LDGSTS.E.BYPASS.LTC128B.128 [R26+0x100], [R4.64], !P6 ;  /* 0x00100000041adfae */ /* 0x0043e8000f101d46 */
[----:B------:R2:W-:Y:S04]  /*17e0*/  @!P5 LDGSTS.E.BYPASS.LTC128B.128 [R26+0x4100], [R8.64], !P3 ;  /* 0x04100000081adfae */ /* 0x0005e8000d901d46 */
[----:B------:R3:W-:Y:S04]  /*17f0*/  @!P5 LDGSTS.E.BYPASS.LTC128B.128 [R26+0x8100], [R2.64], !P1 ;  /* 0x08100000021adfae */ /* 0x0007e8000c901d46 */
[----:B------:R4:W-:Y:S04]  /*1800*/  @!P4 LDGSTS.E.BYPASS.LTC128B.128 [R26+0x1100], [R14.64], !P6 ;  /* 0x011000000e1acfae */ /* 0x0009e8000f101d46 */
[----:B-1----:R-:W1:Y:S04]  /*1810*/  SHFL.IDX PT, R4, R0, 0x2, 0x181f ;  /* 0x00581f0000047f89 */ /* 0x002e6800000e0000 */
[----:B------:R-:W5:Y:S01]  /*1820*/  SHFL.IDX PT, R5, R12, 0x2, 0x181f ;  /* 0x00581f000c057f89 */ /* 0x000f6200000e0000 */
[----:B--2---:R-:W-:-:S03]  /*1830*/  IADD3 R8, R11, 0x40, RZ ;  /* 0x000000400b087810 */ /* 0x004fc60007ffe0ff */
[----:B---3--:R-:W2:Y:S01]  /*1840*/  SHFL.IDX PT, R2, R0, 0x3, 0x181f ;  /* 0x00781f0000027f89 */ /* 0x008ea200000e0000 */
[----:B------:R-:W-:Y:S02]  /*1850*/  ISETP.GE.AND P5, PT, R8, R18, PT ;  /* 0x000000120800720c */ /* 0x000fe40003fa6270 */
[----:B------:R-:W-:Y:S01]  /*1860*/  @!P4 LEA.HI.X R11, R28, R7, R16, 0x1, P0 ;  /* 0x000000071c0bc211 */ /* 0x000fe200000f0c10 */
[----:B------:R3:W1:Y:S01]  /*1870*/  SHFL.IDX PT, R3, R12, 0x3, 0x181f ;  /* 0x00781f000c037f89 */ /* 0x00066200000e0000 */
[----:B------:R-:W-:-:S03]  /*1880*/  @!P4 LEA R8, P0, R27, R6, 0x1 ;  /* 0x000000061b08c211 */ /* 0x000fc600078008ff */
[----:B------:R1:W-:Y:S01]  /*1890*/  @!P4 LDGSTS.E.BYPASS.LTC128B.128 [R26+0x5100], [R10.64], !P3 ;  /* 0x051000000a1acfae */ /* 0x0003e2000d901d46 */
[----:B------:R-:W-:Y:S02]  /*18a0*/  @!P4 LEA.HI.X R9, R27, R7, R17, 0x1, P0 ;  /* 0x000000071b09c211 */ /* 0x000fe400000f0c11 */
[----:B------:R-:W-:-:S03]  /*18b0*/  ISETP.GE.AND P0, PT, R13, R18, PT ;  /* 0x000000120d00720c */ /* 0x000fc60003f06270 */
[----:B------:R2:W-:Y:S01]  /*18c0*/  @!P4 LDGSTS.E.BYPASS.LTC128B.128 [R26+0x9100], [R8.64], !P1 ;  /* 0x09100000081acfae */ /* 0x0005e2000c901d46 */
[----:B------:R-:W-:Y:S02]  /*18d0*/  IADD3 R18, R222, -0x1, RZ ;  /* 0xffffffffde127810 */ /* 0x000fe40007ffe0ff */
[----:B-1----:R-:W-:-:S04]  /*18e0*/  @!P5 LEA R10, P4, R28, R4, 0x1 ;  /* 0x000000041c0ad211 */ /* 0x002fc800078808ff */
[----:B-----5:R-:W-:Y:S02]  /*18f0*/  @!P5 LEA.HI.X R11, R28, R5, R16, 0x1, P4 ;  /* 0x000000051c0bd211 */ /* 0x020fe400020f0c10 */
[----:B--2---:R-:W-:Y:S01]  /*1900*/  @!P5 LEA R8, P4, R27, R4, 0x1 ;  /* 0x000000041b08d211 */ /* 0x004fe200078808ff */
[----:B---3--:R-:W-:-:S03]  /*1910*/  @!P5 IMAD.WIDE R12, R30, 0x2, R4 ;  /* 0x000000021e0cd825 */ /* 0x008fc600078e0204 */
[C---:B------:R-:W-:Y:S02]  /*1920*/  @!P5 LEA.HI.X R9, R27.reuse, R5, R17, 0x1, P4 ;  /* 0x000000051b09d211 */ /* 0x040fe400020f0c11 */
[CC--:B------:R-:W-:Y:S01]  /*1930*/  @!P0 LEA R6, P4, R28.reuse, R2.reuse, 0x1 ;  /* 0x000000021c068211 */ /* 0x0c0fe200078808ff */
[----:B------:R1:W-:Y:S03]  /*1940*/  @!P5 LDGSTS.E.BYPASS.LTC128B.128 [R26+0x2100], [R12.64], !P6 ;  /* 0x021000000c1adfae */ /* 0x0003e6000f101d46 */
[----:B------:R-:W-:Y:S01]  /*1950*/  @!P0 LEA.HI.X R7, R28, R3, R16, 0x1, P4 ;  /* 0x000000031c078211 */ /* 0x000fe200020f0c10 */
[----:B------:R2:W-:Y:S01]  /*1960*/  @!P5 LDGSTS.E.BYPASS.LTC128B.128 [R26+0x6100], [R10.64], !P3 ;  /* 0x061000000a1adfae */ /* 0x0005e2000d901d46 */
[----:B------:R-:W-:-:S03]  /*1970*/  @!P0 LEA R4, P4, R27, R2, 0x1 ;  /* 0x000000021b048211 */ /* 0x000fc600078808ff */
[----:B------:R3:W-:Y:S01]  /*1980*/  @!P5 LDGSTS.E.BYPASS.LTC128B.128 [R26+0xa100], [R8.64], !P1 ;  /* 0x0a100000081adfae */ /* 0x0007e2000c901d46 */
[----:B------:R-:W-:Y:S01]  /*1990*/  @!P0 LEA.HI.X R5, R27, R3, R17, 0x1, P4 ;  /* 0x000000031b058211 */ /* 0x000fe200020f0c11 */
[----:B------:R-:W-:-:S05]  /*19a0*/  @!P0 IMAD.WIDE R2, R30, 0x2, R2 ;  /* 0x000000021e028825 */ /* 0x000fca00078e0202 */
[----:B------:R5:W-:Y:S01]  /*19b0*/  @!P0 LDGSTS.E.BYPASS.LTC128B.128 [R26+0x3100], [R2.64], !P6 ;  /* 0x03100000021a8fae */ /* 0x000be2000f101d46 */
[----:B------:R-:W-:-:S03]  /*19c0*/  IMAD.MOV.U32 R16, RZ, RZ, c[0x0][0x1e0] ;  /* 0x00007800ff107624 */ /* 0x000fc600078e00ff */
[----:B------:R1:W-:Y:S04]  /*19d0*/  @!P0 LDGSTS.E.BYPASS.LTC128B.128 [R26+0x7100], [R6.64], !P3 ;  /* 0x07100000061a8fae */ /* 0x0003e8000d901d46 */
[----:B------:R1:W-:Y:S01]  /*19e0*/  @!P0 LDGSTS.E.BYPASS.LTC128B.128 [R26+0xb100], [R4.64], !P1 ;  /* 0x0b100000041a8fae */ /* 0x0003e2000c901d46 */
[----:B--2---:R-:W-:Y:S02]  /*19f0*/  SHF.R.S32.HI R10, RZ, 0x1f, R18 ;  /* 0x0000001fff0a7819 */ /* 0x004fe40000011412 */
[----:B---3--:R-:W-:-:S03]  /*1a00*/  IADD3 R8, R120, c[0x0][0x1d0], -R25 ;  /* 0x0000740078087a10 */ /* 0x008fc60007ffe819 */
[----:B------:R-:W-:Y:S01]  /*1a10*/  IMAD R0, R10, c[0x0][0x1e0], RZ ;  /* 0x000078000a007a24 */ /* 0x000fe200078e02ff */
[----:B------:R-:W0:Y:S01]  /*1a20*/  LDGDEPBAR ;  /* 0x00000000000079af */ /* 0x000e220000000000 */
[----:B------:R-:W-:Y:S02]  /*1a30*/  ISETP.GE.AND P6, PT, R8, 0x21, PT ;  /* 0x000000210800780c */ /* 0x000fe40003fc6270 */
[C---:B------:R-:W-:Y:S02]  /*1a40*/  IMAD R0, R18.reuse, c[0x0][0x1e4], R0 ;  /* 0x0000790012007a24 */ /* 0x040fe400078e0200 */
[----:B-----5:R-:W-:Y:S01]  /*1a50*/  IMAD.WIDE.U32 R2, R18, c[0x0][0x1e0], RZ ;  /* 0x0000780012027a25 */ /* 0x020fe200078e00ff */
[----:B------:R-:W-:-:S03]  /*1a60*/  ISETP.GE.AND P4, PT, R8, 0x1, PT ;  /* 0x000000010800780c */ /* 0x000fc60003f86270 */
[----:B------:R-:W-:Y:S02]  /*1a70*/  IMAD.IADD R0, R3, 0x1, R0 ;  /* 0x0000000103007824 */ /* 0x000fe400078e0200 */
[----:B------:R-:W-:-:S04]  /*1a80*/  IMAD.WIDE.U32 R2, R2, 0x60, R20 ;  /* 0x0000006002027825 */ /* 0x000fc800078e0014 */
[----:B------:R-:W-:Y:S01]  /*1a90*/  IMAD R0, R0, 0x60, RZ ;  /* 0x0000006000007824 */ /* 0x000fe200078e02ff */
[----:B------:R-:W-:Y:S01]  /*1aa0*/  ISETP.GE.AND P5, PT, R8, 0x41, PT ;  /* 0x000000410800780c */ /* 0x000fe20003fa6270 */
[----:B------:R-:W-:Y:S02]  /*1ab0*/  IMAD.MOV.U32 R9, RZ, RZ, c[0x0][0x1e4] ;  /* 0x00007900ff097624 */ /* 0x000fe400078e00ff */
[----:B------:R-:W-:Y:S01]  /*1ac0*/  IMAD.IADD R0, R3, 0x1, R0 ;  /* 0x0000000103007824 */ /* 0x000fe200078e0200 */
[----:B------:R-:W-:Y:S02]  /*1ad0*/  @P6 LEA R3, P0, R16, R2, 0x5 ;  /* 0x0000000210036211 */ /* 0x000fe400078028ff */
[----:B-1----:R-:W-:Y:S02]  /*1ae0*/  @P4 LEA R6, P1, R2, c[0x0][0x1c8], 0x1 ;  /* 0x0000720002064a11 */ /* 0x002fe400078208ff */
[----:B------:R-:W-:Y:S02]  /*1af0*/  @P4 ISETP.GE.AND P3, PT, R30, c[0x0][0x1d4], PT ;  /* 0x000075001e004a0c */ /* 0x000fe40003f66270 */
[----:B------:R-:W-:-:S02]  /*1b00*/  @P6 LEA.HI.X R5, R16, R0, R9, 0x5, P0 ;  /* 0x0000000010056211 */ /* 0x000fc400000f2c09 */
[----:B------:R-:W-:Y:S01]  /*1b10*/  @P4 ISETP.GE.AND P0, PT, R28, c[0x0][0x1d4], PT ;  /* 0x000075001c004a0c */ /* 0x000fe20003f06270 */
[----:B------:R-:W-:Y:S01]  /*1b20*/  IMAD.WIDE.U32 R12, R16, 0x40, RZ ;  /* 0x00000040100c7825 */ /* 0x000fe200078e00ff */
[----:B------:R-:W-:Y:S02]  /*1b30*/  @P4 LEA.HI.X R7, R2, c[0x0][0x1cc], R0, 0x1, P1 ;  /* 0x0000730002074a11 */ /* 0x000fe400008f0c00 */
[----:B------:R-:W-:-:S04]  /*1b40*/  @P6 LEA R4, P1, R3, c[0x0][0x1c8], 0x1 ;  /* 0x0000720003046a11 */ /* 0x000fc800078208ff */
[----:B------:R-:W-:Y:S01]  /*1b50*/  @P6 LEA.HI.X R5, R3, c[0x0][0x1cc], R5, 0x1, P1 ;  /* 0x0000730003056a11 */ /* 0x000fe200008f0c05 */
[----:B------:R1:W-:Y:S01]  /*1b60*/  @P4 LDGSTS.E.BYPASS.LTC128B.128 [R26+0x12100], [R6.64], !P3 ;  /* 0x12100000061a4fae */ /* 0x0003e2000d901d46 */
[----:B------:R-:W-:Y:S01]  /*1b70*/  @P5 IADD3 R3, P1, R2, R12, RZ ;  /* 0x0000000c02035210 */ /* 0x000fe20007f3e0ff */
[----:B------:R-:W-:Y:S02]  /*1b80*/  IMAD.SHL.U32 R2, R9, 0x40, RZ ;  /* 0x0000004009027824 */ /* 0x000fe400078e00ff */
[----:B------:R1:W-:Y:S03]  /*1b90*/  @P4 LDGSTS.E.BYPASS.LTC128B.128 [R26+0x15100], [R6.64+0x80], !P0 ;  /* 0x15100080061a4fae */ /* 0x0003e6000c101d46 */
[----:B------:R-:W-:Y:S02]  /*1ba0*/  @P5 IADD3.X R0, R0, R13, R2, P1, !PT ;  /* 0x0000000d00005210 */ /* 0x000fe40000ffe402 */
[----:B------:R-:W-:-:S02]  /*1bb0*/  @P5 LEA R2, P0, R3, c[0x0][0x1c8], 0x1 ;  /* 0x0000720003025a11 */ /* 0x000fc400078008ff */
[----:B------:R-:W-:Y:S02]  /*1bc0*/  @P4 ISETP.GE.AND P3, PT, R27, c[0x0][0x1d4], PT ;  /* 0x000075001b004a0c */ /* 0x000fe40003f66270 */
[----:B------:R-:W-:Y:S02]  /*1bd0*/  @P6 ISETP.GE.AND P1, PT, R30, c[0x0][0x1d4], PT ;  /* 0x000075001e006a0c */ /* 0x000fe40003f26270 */
[----:B------:R-:W-:Y:S02]  /*1be0*/  @P5 LEA.HI.X R3, R3, c[0x0][0x1cc], R0, 0x1, P0 ;  /* 0x0000730003035a11 */ /* 0x000fe400000f0c00 */
[----:B------:R-:W-:-:S07]  /*1bf0*/  @P6 ISETP.GE.AND P0, PT, R28, c[0x0][0x1d4], PT ;  /* 0x000075001c006a0c */ /* 0x000fce0003f06270 */
[----:B------:R1:W-:Y:S01]  /*1c00*/  @P4 LDGSTS.E.BYPASS.LTC128B.128 [R26+0x18100], [R6.64+0x100], !P3 ;  /* 0x18100100061a4fae */ /* 0x0003e2000d901d46 */
[----:B------:R-:W-:Y:S02]  /*1c10*/  @P6 ISETP.GE.AND P4, PT, R27, c[0x0][0x1d4], PT ;  /* 0x000075001b006a0c */ /* 0x000fe40003f86270 */
[----:B------:R-:W-:Y:S01]  /*1c20*/  @P5 ISETP.GE.AND P3, PT, R30, c[0x0][0x1d4], PT ;  /* 0x000075001e005a0c */ /* 0x000fe20003f66270 */
[----:B------:R2:W-:Y:S01]  /*1c30*/  @P6 LDGSTS.E.BYPASS.LTC128B.128 [R26+0x13100], [R4.64], !P1 ;  /* 0x13100000041a6fae */ /* 0x0005e2000c901d46 */
[----:B------:R-:W-:-:S03]  /*1c40*/  @P5 ISETP.GE.AND P1, PT, R28, c[0x0][0x1d4], PT ;  /* 0x000075001c005a0c */ /* 0x000fc60003f26270 */
[----:B------:R2:W-:Y:S01]  /*1c50*/  @P6 LDGSTS.E.BYPASS.LTC128B.128 [R26+0x16100], [R4.64+0x80], !P0 ;  /* 0x16100080041a6fae */ /* 0x0005e2000c101d46 */
[----:B------:R-:W-:-:S05]  /*1c60*/  @P5 ISETP.GE.AND P0, PT, R27, c[0x0][0x1d4], PT ;  /* 0x000075001b005a0c */ /* 0x000fca0003f06270 */
[----:B------:R2:W-:Y:S04]  /*1c70*/  @P6 LDGSTS.E.BYPASS.LTC128B.128 [R26+0x19100], [R4.64+0x100], !P4 ;  /* 0x19100100041a6fae */ /* 0x0005e8000e101d46 */
[----:B------:R3:W-:Y:S04]  /*1c80*/  @P5 LDGSTS.E.BYPASS.LTC128B.128 [R26+0x14100], [R2.64], !P3 ;  /* 0x14100000021a5fae */ /* 0x0007e8000d901d46 */
[----:B------:R3:W-:Y:S04]  /*1c90*/  @P5 LDGSTS.E.BYPASS.LTC128B.128 [R26+0x17100], [R2.64+0x80], !P1 ;  /* 0x17100080021a5fae */ /* 0x0007e8000c901d46 */
[----:B------:R3:W-:Y:S04]  /*1ca0*/  @P5 LDGSTS.E.BYPASS.LTC128B.128 [R26+0x1a100], [R2.64+0x100], !P0 ;  /* 0x1a100100021a5fae */ /* 0x0007e8000c101d46 */
[----:B------:R-:W0:Y:S01]  /*1cb0*/  LDGDEPBAR ;  /* 0x00000000000079af */ /* 0x000e220000000000 */
[----:B------:R-:W-:-:S02]  /*1cc0*/  IMAD R0, R10, c[0x0][0x208], RZ ;  /* 0x000082000a007a24 */ /* 0x000fc400078e02ff */
[----:B-1----:R-:W-:-:S04]  /*1cd0*/  IMAD.WIDE.U32 R6, R18, c[0x0][0x208], RZ ;  /* 0x0000820012067a25 */ /* 0x002fc800078e00ff */
[----:B------:R-:W-:Y:S02]  /*1ce0*/  IMAD R0, R18, c[0x0][0x20c], R0 ;  /* 0x0000830012007a24 */ /* 0x000fe400078e0200 */
[----:B----4-:R-:W-:Y:S01]  /*1cf0*/  IMAD.MOV.U32 R14, RZ, RZ, R22 ;  /* 0x000000ffff0e7224 */ /* 0x010fe200078e0016 */
[----:B------:R-:W-:-:S04]  /*1d00*/  DEPBAR.LE SB0, 0x1 ;  /* 0x000080400000791a */ /* 0x000fc80000000000 */
[----:B------:R-:W-:Y:S01]  /*1d10*/  BAR.SYNC.DEFER_BLOCKING 0x0 ;  /* 0x0000000000007b1d */ /* 0x000fe20000010000 */
[----:B------:R-:W-:Y:S02]  /*1d20*/  IMAD.IADD R0, R7, 0x1, R0 ;  /* 0x0000000107007824 */ /* 0x000fe400078e0200 */
[----:B------:R-:W-:Y:S02]  /*1d30*/  IMAD.MOV.U32 R15, RZ, RZ, R19 ;  /* 0x000000ffff0f7224 */ /* 0x000fe400078e0013 */
[----:B------:R-:W-:Y:S02]  /*1d40*/  IMAD R0, R0, 0x60, RZ ;  /* 0x0000006000007824 */ /* 0x000fe400078e02ff */
[----:B--2---:R-:W-:-:S04]  /*1d50*/  IMAD.WIDE.U32 R4, R6, 0x60, R14 ;  /* 0x0000006006047825 */ /* 0x004fc800078e000e */
[----:B------:R-:W-:Y:S01]  /*1d60*/  IMAD.IADD R0, R5, 0x1, R0 ;  /* 0x0000000105007824 */ /* 0x000fe200078e0200 */
[----:B---3--:R-:W-:Y:S01]  /*1d70*/  LEA R2, P0, R4, c[0x0][0x1f8], 0x1 ;  /* 0x00007e0004027a11 */ /* 0x008fe200078008ff */
[----:B------:R-:W-:Y:S02]  /*1d80*/  IMAD.MOV.U32 R10, RZ, RZ, 0x6 ;  /* 0x00000006ff0a7424 */ /* 0x000fe400078e00ff */
[----:B------:R-:W-:Y:S01]  /*1d90*/  IMAD.SHL.U32 R25, R24, 0x40, RZ ;  /* 0x0000004018197824 */ /* 0x000fe200078e00ff */
[----:B------:R-:W-:Y:S02]  /*1da0*/  LEA.HI.X R3, R4, c[0x0][0x1fc], R0, 0x1, P0 ;  /* 0x00007f0004037a11 */ /* 0x000fe400000f0c00 */
[----:B------:R-:W-:Y:S02]  /*1db0*/  SHF.L.U64.HI R24, R24, R10, c[0x0][0x20c] ;  /* 0x0000830018187619 */ /* 0x000fe4000001020a */
[----:B------:R-:W-:Y:S01]  /*1dc0*/  IADD3 R12, P3, P1, R25, 0x80, R2 ;  /* 0x00000080190c7810 */ /* 0x000fe2000797e002 */
[----:B------:R1:W2:Y:S04]  /*1dd0*/  LDSM.16.M88.4 R156, [R192] ;  /* 0x00000000c09c783b */ /* 0x0002a80000000200 */
[----:B------:R1:W3:Y:S04]  /*1de0*/  LDSM.16.M88.4 R176, [R192+0x4000] ;  /* 0x00400000c0b0783b */ /* 0x0002e80000000200 */
[----:B------:R-:W4:Y:S04]  /*1df0*/  LDSM.16.M88.4 R192, [R192+0x8000] ;  /* 0x00800000c0c0783b */ /* 0x000f280000000200 */
[----:B------:R1:W1:Y:S04]  /*1e00*/  LDSM.16.M88.4 R152, [R216] ;  /* 0x00000000d898783b */ /* 0x0002680000000200 */
[----:B------:R1:W1:Y:S04]  /*1e10*/  LDSM.16.M88.4 R164, [R217] ;  /* 0x00000000d9a4783b */ /* 0x0002680000000200 */
[----:B------:R1:W1:Y:S04]  /*1e20*/  LDSM.16.M88.4 R168, [R218] ;  /* 0x00000000daa8783b */ /* 0x0002680000000200 */
[----:B------:R1:W1:Y:S04]  /*1e30*/  LDSM.16.M88.4 R172, [R216+0x4000] ;  /* 0x00400000d8ac783b */ /* 0x0002680000000200 */
[----:B------:R1:W1:Y:S04]  /*1e40*/  LDSM.16.M88.4 R180, [R217+0x4000] ;  /* 0x00400000d9b4783b */ /* 0x0002680000000200 */
[----:B------:R1:W1:Y:S04]  /*1e50*/  LDSM.16.M88.4 R184, [R218+0x4000] ;  /* 0x00400000dab8783b */ /* 0x0002680000000200 */
[----:B------:R1:W1:Y:S04]  /*1e60*/  LDSM.16.M88.4 R188, [R216+0x8000] ;  /* 0x00800000d8bc783b */ /* 0x0002680000000200 */
[----:B------:R1:W1:Y:S04]  /*1e70*/  LDSM.16.M88.4 R196, [R217+0x8000] ;  /* 0x00800000d9c4783b */ /* 0x0002680000000200 */
[----:B------:R1:W1:Y:S01]  /*1e80*/  LDSM.16.M88.4 R200, [R218+0x8000] ;  /* 0x00800000dac8783b */ /* 0x0002620000000200 */
[----:B------:R-:W-:-:S03]  /*1e90*/  IADD3.X R13, R24, RZ, R3, P3, P1 ;  /* 0x000000ff180d7210 */ /* 0x000fc60001fe2403 */
[----:B------:R-:W-:Y:S01]  /*1ea0*/  BAR.SYNC.DEFER_BLOCKING 0x0 ;  /* 0x0000000000007b1d */ /* 0x000fe20000010000 */
[C---:B------:R-:W-:Y:S02]  /*1eb0*/  IADD3 R10, P3, P1, R25.reuse, 0x100, R2 ;  /* 0x00000100190a7810 */ /* 0x040fe4000797e002 */
[----:B------:R-:W-:Y:S02]  /*1ec0*/  ISETP.GE.AND P6, PT, R30, c[0x0][0x1d4], PT ;  /* 0x000075001e007a0c */ /* 0x000fe40003fc6270 */
[----:B------:R-:W-:Y:S02]  /*1ed0*/  ISETP.GE.AND P5, PT, R28, c[0x0][0x1d4], PT ;  /* 0x000075001c007a0c */ /* 0x000fe40003fa6270 */
[----:B------:R-:W-:Y:S02]  /*1ee0*/  IADD3 R4, P0, R25, R2, RZ ;  /* 0x0000000219047210 */ /* 0x000fe40007f1e0ff */
[----:B------:R-:W-:Y:S02]  /*1ef0*/  IADD3.X R11, R24, RZ, R3, P3, P1 ;  /* 0x000000ff180b7210 */ /* 0x000fe40001fe2403 */
[----:B------:R-:W-:-:S02]  /*1f00*/  ISETP.LT.OR P3, PT, R8, 0x1, P6 ;  /* 0x000000010800780c */ /* 0x000fc40003761670 */
[----:B------:R-:W-:Y:S01]  /*1f10*/  ISETP.LT.OR P1, PT, R8, 0x1, P5 ;  /* 0x000000010800780c */ /* 0x000fe20002f21670 */
[----:B------:R-:W-:Y:S01]  /*1f20*/  IMAD.X R5, R24, 0x1, R3, P0 ;  /* 0x0000000118057824 */ /* 0x000fe200000e0603 */
[----:B------:R-:W-:Y:S02]  /*1f30*/  IADD3 R6, P0, R4, R25, RZ ;  /* 0x0000001904067210 */ /* 0x000fe40007f1e0ff */
[----:B------:R-:W-:-:S03]  /*1f40*/  ISETP.GE.AND P4, PT, R27, c[0x0][0x1d4], PT ;  /* 0x000075001b007a0c */ /* 0x000fc60003f86270 */
[----:B------:R-:W-:Y:S01]  /*1f50*/  IMAD.X R7, R5, 0x1, R24, P0 ;  /* 0x0000000105077824 */ /* 0x000fe200000e0618 */
[----:B------:R-:W-:-:S03]  /*1f60*/  ISETP.LT.OR P0, PT, R8, 0x1, P4 ;  /* 0x000000010800780c */ /* 0x000fc60002701670 */
[----:B------:R-:W-:Y:S01]  /*1f70*/  @!PT LDS RZ, [RZ] ;  /* 0x00000000fffff984 */ /* 0x000fe20000000800 */
[----:B------:R-:W-:Y:S01]  /*1f80*/  @!PT LDS RZ, [RZ] ;  /* 0x00000000fffff984 */ /* 0x000fe20000000800 */
[----:B------:R-:W-:Y:S01]  /*1f90*/  @!PT LDS RZ, [RZ] ;  /* 0x00000000fffff984 */ /* 0x000fe20000000800 */
[----:B------:R1:W-:Y:S01]  /*1fa0*/  LDGSTS.E.BYPASS.LTC128B.128 [R26+0x100], [R2.64], !P3 ;  /* 0x00100000021a7fae */ /* 0x0003e2000d901d46 */
[----:B------:R-:W-:-:S03]  /*1fb0*/  ISETP.LT.OR P3, PT, R8, 0x21, P6 ;  /* 0x000000210800780c */ /* 0x000fc60003761670 */
[----:B------:R1:W-:Y:S01]  /*1fc0*/  LDGSTS.E.BYPASS.LTC128B.128 [R26+0x3100], [R2.64+0x80], !P1 ;  /* 0x03100080021a7fae */ /* 0x0003e2000c901d46 */
[C---:B------:R-:W-:Y:S02]  /*1fd0*/  ISETP.LT.OR P1, PT, R8.reuse, 0x21, P5 ;  /* 0x000000210800780c */ /* 0x040fe40002f21670 */
[C---:B------:R-:W-:Y:S01]  /*1fe0*/  ISETP.LT.OR P6, PT, R8.reuse, 0x41, P6 ;  /* 0x000000410800780c */ /* 0x040fe200037c1670 */
[----:B------:R1:W-:Y:S01]  /*1ff0*/  STL.64 [R1], R20 ;  /* 0x0000001401007387 */ /* 0x0003e20000100a00 */
[----:B------:R-:W-:-:S03]  /*2000*/  ISETP.LT.OR P5, PT, R8, 0x41, P5 ;  /* 0x000000410800780c */ /* 0x000fc60002fa1670 */
[----:B------:R1:W-:Y:S01]  /*2010*/  LDGSTS.E.BYPASS.LTC128B.128 [R26+0x6100], [R2.64+0x100], !P0 ;  /* 0x06100100021a7fae */ /* 0x0003e2000c101d46 */
[C---:B------:R-:W-:Y:S02]  /*2020*/  ISETP.LT.OR P0, PT, R8.reuse, 0x21, P4 ;  /* 0x000000210800780c */ /* 0x040fe40002701670 */
[----:B------:R-:W-:Y:S01]  /*2030*/  ISETP.LT.OR P4, PT, R8, 0x41, P4 ;  /* 0x000000410800780c */ /* 0x000fe20002781670 */
[----:B------:R1:W-:Y:S04]  /*2040*/  LDGSTS.E.BYPASS.LTC128B.128 [R26+0x1100], [R4.64], !P3 ;  /* 0x01100000041a7fae */ /* 0x0003e8000d901d46 */
[----:B------:R1:W-:Y:S01]  /*2050*/  LDGSTS.E.BYPASS.LTC128B.128 [R26+0x4100], [R12.64], !P1 ;  /* 0x041000000c1a7fae */ /* 0x0003e2000c901d46 */
[----:B------:R-:W-:Y:S01]  /*2060*/  ISETP.GT.AND P1, PT, R18, R223, PT ;  /* 0x000000df1200720c */ /* 0x000fe20003f24270 */
[----:B------:R-:W-:Y:S04]  /*2070*/  BSSY B0, `(.L_x_2083) ;  /* 0x0000028000007945 */ /* 0x000fe80003800000 */
[----:B------:R1:W-:Y:S04]  /*2080*/  LDGSTS.E.BYPASS.LTC128B.128 [R26+0x7100], [R10.64], !P0 ;  /* 0x071000000a1a7fae */ /* 0x0003e8000c101d46 */
[----:B------:R1:W-:Y:S04]  /*2090*/  LDGSTS.E.BYPASS.LTC128B.128 [R26+0x2100], [R6.64], !P6 ;  /* 0x02100000061a7fae */ /* 0x0003e8000f101d46 */
[----:B------:R1:W-:Y:S04]  /*20a0*/  LDGSTS.E.BYPASS.LTC128B.128 [R26+0x5100], [R6.64+0x80], !P5 ;  /* 0x05100080061a7fae */ /* 0x0003e8000e901d46 */
[----:B------:R1:W-:Y:S04]  /*20b0*/  LDGSTS.E.BYPASS.LTC128B.128 [R26+0x8100], [R6.64+0x100], !P4 ;  /* 0x08100100061a7fae */ /* 0x0003e8000e101d46 */
[----:B------:R-:W0:Y:S01]  /*20c0*/  LDGDEPBAR ;  /* 0x00000000000079af */ /* 0x000e220000000000 */
[----:B------:R-:W-:Y:S05]  /*20d0*/  @!P1 BRA `(.L_x_2084) ;  /* 0x0000021000009947 */ /* 0x000fea0003800000 */
[----:B--234-:R-:W-:Y:S01]  /*20e0*/  IADD3 R0, R222, -0x2, RZ ;  /* 0xfffffffede007810 */ /* 0x01cfe20007ffe0ff */
[C---:B-1----:R-:W-:Y:S01]  /*20f0*/  IMAD.SHL.U32 R6, R16.reuse, 0x40, RZ ;  /* 0x0000004010067824 */ /* 0x042fe200078e00ff */
[----:B------:R-:W-:-:S02]  /*2100*/  SHF.L.U64.HI R7, R16, 0x6, R9 ;  /* 0x0000000610077819 */ /* 0x000fc40000010209 */
[----:B------:R-:W-:Y:S01]  /*2110*/  SHF.R.S32.HI R2, RZ, 0x1f, R0 ;  /* 0x0000001fff027819 */ /* 0x000fe20000011400 */
[----:B------:R-:W-:Y:S01]  /*2120*/  IMAD.WIDE.U32 R4, R0, c[0x0][0x1e0], RZ ;  /* 0x0000780000047a25 */ /* 0x000fe200078e00ff */
[----:B------:R-:W-:-:S03]  /*2130*/  ISETP.GE.AND P4, PT, R30, c[0x0][0x1d4], PT ;  /* 0x000075001e007a0c */ /* 0x000fc60003f86270 */
        /* <DEDUP_REMOVED lines=9> */
[----:B------:R-:W-:Y:S02]  /*21d0*/  ISETP.GE.AND P3, PT, R28, c[0x0][0x1d4], PT ;  /* 0x000075001c007a0c */ /* 0x000fe40003f66270 */
[--C-:B------:R-:W-:Y:S01]  /*21e0*/  IADD3.X R11, R7, RZ, R3.reuse, P5, P0 ;  /* 0x000000ff070b7210 */ /* 0x100fe20002fe0403 */
[----:B------:R1:W-:Y:S01]  /*21f0*/  LDGSTS.E.BYPASS.LTC128B.128 [R26+0x1b100], [R2.64], !P4 ;  /* 0x1b100000021a7fae */ /* 0x0003e2000e101d46 */
[----:B------:R-:W-:Y:S02]  /*2200*/  IADD3 R8, P6, P5, R6, 0x100, R2 ;  /* 0x0000010006087810 */ /* 0x000fe40007dde002 */
[----:B------:R-:W-:Y:S02]  /*2210*/  ISETP.GE.AND P0, PT, R27, c[0x0][0x1d4], PT ;  /* 0x000075001b007a0c */ /* 0x000fe40003f06270 */
[----:B------:R-:W-:-:S02]  /*2220*/  IADD3.X R9, R7, RZ, R3, P6, P5 ;  /* 0x000000ff07097210 */ /* 0x000fc400037ea403 */
[----:B------:R-:W-:-:S03]  /*2230*/  IADD3 R4, P6, R6, R2, RZ ;  /* 0x0000000206047210 */ /* 0x000fc60007fde0ff */
[----:B------:R1:W-:Y:S01]  /*2240*/  LDGSTS.E.BYPASS.LTC128B.128 [R26+0x1e100], [R2.64+0x80], !P3 ;  /* 0x1e100080021a7fae */ /* 0x0003e2000d901d46 */
[----:B------:R-:W-:Y:S01]  /*2250*/  IADD3 R6, P5, R4, R6, RZ ;  /* 0x0000000604067210 */ /* 0x000fe20007fbe0ff */
[----:B------:R-:W-:-:S04]  /*2260*/  IMAD.X R5, R7, 0x1, R3, P6 ;  /* 0x0000000107057824 */ /* 0x000fc800030e0603 */
        /* <DEDUP_REMOVED lines=8> */
.L_x_2084:
[----:B--234-:R-:W-:Y:S05]  /*22f0*/  BSYNC B0 ;  /* 0x0000000000007941 */ /* 0x01cfea0003800000 */
.L_x_2083:
[----:B------:R-:W0:Y:S01]  /*2300*/  LDGDEPBAR ;  /* 0x00000000000079af */ /* 0x000e220000000000 */
[----:B------:R-:W-:Y:S01]  /*2310*/  IMAD.MOV.U32 R211, RZ, RZ, 0x20 ;  /* 0x00000020ffd37424 */ /* 0x000fe200078e00ff */
[----:B------:R-:W-:Y:S01]  /*2320*/  LOP3.LUT P0, RZ, R100, 0x2, RZ, 0xc0, !PT ;  /* 0x0000000264ff7812 */ /* 0x000fe2000780c0ff */
[----:B------:R-:W-:Y:S03]  /*2330*/  BSSY B0, `(.L_x_2085) ;  /* 0x0000034000007945 */ /* 0x000fe60003800000 */
[----:B------:R-:W-:-:S05]  /*2340*/  SEL R211, R211, 0xffffffe0, !P0 ;  /* 0xffffffe0d3d37807 */ /* 0x000fca0004000000 */
[----:B-1----:R-:W-:Y:S01]  /*2350*/  IMAD.IADD R3, R213, 0x1, R211 ;  /* 0x00000001d5037824 */ /* 0x002fe200078e02d3 */
[----:B------:R-:W-:-:S04]  /*2360*/  DEPBAR.LE SB0, 0x2 ;  /* 0x000080800000791a */ /* 0x000fc80000000000 */
[----:B------:R-:W-:Y:S06]  /*2370*/  BAR.SYNC.DEFER_BLOCKING 0x0 ;  /* 0x0000000000007b1d */ /* 0x000fec0000010000 */
[----:B------:R1:W2:Y:S04]  /*2380*/  LDSM.16.M88.4 R16, [R213] ;  /* 0x00000000d510783b */ /* 0x0002a80000000200 */
[----:B------:R1:W3:Y:S04]  /*2390*/  LDSM.16.M88.4 R20, [R213+0x800] ;  /* 0x00080000d514783b */ /* 0x0002e80000000200 */
[----:B------:R1:W4:Y:S04]  /*23a0*/  LDSM.16.M88.4 R36, [R213+0x1000] ;  /* 0x00100000d524783b */ /* 0x0003280000000200 */
[----:B------:R1:W1:Y:S04]  /*23b0*/  LDSM.16.M88.4 R40, [R213+0x1800] ;  /* 0x00180000d528783b */ /* 0x0002680000000200 */
[----:B------:R1:W1:Y:S04]  /*23c0*/  LDSM.16.M88.4 R80, [R213+0x2000] ;  /* 0x00200000d550783b */ /* 0x0002680000000200 */
[----:B------:R1:W1:Y:S04]  /*23d0*/  LDSM.16.M88.4 R84, [R213+0x2800] ;  /* 0x00280000d554783b */ /* 0x0002680000000200 */
[----:B------:R1:W1:Y:S04]  /*23e0*/  LDSM.16.M88.4 R56, [R3] ;  /* 0x000000000338783b */ /* 0x0002680000000200 */
[----:B------:R1:W1:Y:S04]  /*23f0*/  LDSM.16.M88.4 R52, [R3+0x800] ;  /* 0x000800000334783b */ /* 0x0002680000000200 */
[----:B------:R1:W1:Y:S04]  /*2400*/  LDSM.16.M88.4 R48, [R3+0x1000] ;  /* 0x001000000330783b */ /* 0x0002680000000200 */
[----:B------:R1:W1:Y:S04]  /*2410*/  LDSM.16.M88.4 R44, [R3+0x1800] ;  /* 0x00180000032c783b */ /* 0x0002680000000200 */
[----:B------:R1:W1:Y:S04]  /*2420*/  LDSM.16.M88.4 R112, [R3+0x2000] ;  /* 0x002000000370783b */ /* 0x0002680000000200 */
[----:B------:R1:W1:Y:S01]  /*2430*/  LDSM.16.M88.4 R116, [R3+0x2800] ;  /* 0x002800000374783b */ /* 0x0002620000000200 */
[----:B------:R-:W-:Y:S05]  /*2440*/  @!P1 BRA `(.L_x_2086) ;  /* 0x0000022000009947 */ /* 0x000fea0003800000 */
[----:B--23--:R-:W-:Y:S02]  /*2450*/  IADD3 R0, R222, -0x2, RZ ;  /* 0xfffffffede007810 */ /* 0x00cfe40007ffe0ff */
[----:B------:R-:W-:-:S02]  /*2460*/  ISETP.GE.AND P3, PT, R30, c[0x0][0x1d4], PT ;  /* 0x000075001e007a0c */ /* 0x000fc40003f66270 */
[----:B------:R-:W-:Y:S01]  /*2470*/  SHF.R.S32.HI R2, RZ, 0x1f, R0 ;  /* 0x0000001fff027819 */ /* 0x000fe20000011400 */
[----:B------:R-:W-:Y:S01]  /*2480*/  IMAD.WIDE.U32 R6, R0, c[0x0][0x208], RZ ;  /* 0x0000820000067a25 */ /* 0x000fe200078e00ff */
[----:B------:R-:W-:Y:S02]  /*2490*/  ISETP.GE.AND P1, PT, R28, c[0x0][0x1d4], PT ;  /* 0x000075001c007a0c */ /* 0x000fe40003f26270 */
[----:B------:R-:W-:Y:S01]  /*24a0*/  ISETP.GE.AND P0, PT, R27, c[0x0][0x1d4], PT ;  /* 0x000075001b007a0c */ /* 0x000fe20003f06270 */
        /* <DEDUP_REMOVED lines=9> */
[-C--:B------:R-:W-:Y:S02]  /*2540*/  IADD3 R6, P4, R4, R25.reuse, RZ ;  /* 0x0000001904067210 */ /* 0x080fe40007f9e0ff */
[--C-:B------:R-:W-:Y:S01]  /*2550*/  IADD3.X R13, R24, RZ, R5.reuse, P6, P5 ;  /* 0x000000ff180d7210 */ /* 0x100fe200037ea405 */
[----:B------:R-:W-:Y:S01]  /*2560*/  @!PT LDS RZ, [RZ] ;  /* 0x00000000fffff984 */ /* 0x000fe20000000800 */
[----:B------:R-:W-:Y:S01]  /*2570*/  @!PT LDS RZ, [RZ] ;  /* 0x00000000fffff984 */ /* 0x000fe20000000800 */
[----:B------:R-:W-:Y:S01]  /*2580*/  @!PT LDS RZ, [RZ] ;  /* 0x00000000fffff984 */ /* 0x000fe20000000800 */
[----:B------:R2:W-:Y:S01]  /*2590*/  LDGSTS.E.BYPASS.LTC128B.128 [R26+0x9100], [R4.64], !P3 ;  /* 0x09100000041a7fae */ /* 0x0005e2000d901d46 */
[----:B------:R-:W-:Y:S01]  /*25a0*/  IADD3 R10, P6, P5, R25, 0x100, R4 ;  /* 0x00000100190a7810 */ /* 0x000fe20007dde004 */
[----:B------:R-:W-:Y:S01]  /*25b0*/  IMAD.X R7, R5, 0x1, R24, P4 ;  /* 0x0000000105077824 */ /* 0x000fe200020e0618 */
        /* <DEDUP_REMOVED lines=11> */
.L_x_2086:
[----:B--23--:R-:W-:Y:S05]  /*2670*/  BSYNC B0 ;  /* 0x0000000000007941 */ /* 0x00cfea0003800000 */
.L_x_2085:
[C---:B-1----:R-:W-:Y:S01]  /*2680*/  HMMA.16816.F32.BF16 R4, R152.reuse, R42, RZ ;  /* 0x0000002a9804723c */ /* 0x042fe200000418ff */
[----:B------:R-:W-:Y:S01]  /*2690*/  IMAD.MOV.U32 R0, RZ, RZ, 0x40 ;  /* 0x00000040ff007424 */ /* 0x000fe200078e00ff */
[----:B------:R-:W-:Y:S01]  /*26a0*/  LOP3.LUT P0, RZ, R100, 0x4, RZ, 0xc0, !PT ;  /* 0x0000000464ff7812 */ /* 0x000fe2000780c0ff */
[----:B------:R-:W2:Y:S05]  /*26b0*/  LDL R122, [R1+0x7c] ;  /* 0x00007c00017a7983 */ /* 0x000eaa0000100800 */
[C---:B------:R-:W-:Y:S08]  /*26c0*/  HMMA.16816.F32.BF16 R32, R152.reuse, R16, RZ ;  /* 0x000000109820723c */ /* 0x040ff000000418ff */
[C---:B------:R-:W-:Y:S01]  /*26d0*/  HMMA.16816.F32.BF16 R24, R152.reuse, R20, RZ ;  /* 0x000000149818723c */ /* 0x040fe200000418ff */
[----:B------:R-:W3:Y:S04]  /*26e0*/  LDL R121, [R1+0x38] ;  /* 0x0000380001797983 */ /* 0x000ee80000100800 */
[----:B------:R-:W0:Y:S03]  /*26f0*/  LDGDEPBAR ;  /* 0x00000000000079af */ /* 0x000e260000000000 */
[----:B------:R-:W-:Y:S01]  /*2700*/  HMMA.16816.F32.BF16 R20, R152, R22, RZ ;  /* 0x000000169814723c */ /* 0x000fe200000418ff */
[----:B------:R-:W-:-:S07]  /*2710*/  SEL R210, R0, 0xffffffc0, !P0 ;  /* 0xffffffc000d27807 */ /* 0x000fce0004000000 */
[----:B------:R-:W-:Y:S01]  /*2720*/  HMMA.16816.F32.BF16 R28, R152, R18, RZ ;  /* 0x00000012981c723c */ /* 0x000fe200000418ff */
[----:B------:R-:W-:-:S07]  /*2730*/  IMAD.IADD R2, R213, 0x1, R210 ;  /* 0x00000001d5027824 */ /* 0x000fce00078e02d2 */
[C---:B----4-:R-:W-:Y:S08]  /*2740*/  HMMA.16816.F32.BF16 R16, R152.reuse, R36, RZ ;  /* 0x000000249810723c */ /* 0x050ff000000418ff */
[C---:B------:R-:W-:Y:S08]  /*2750*/  HMMA.16816.F32.BF16 R12, R152.reuse, R38, RZ ;  /* 0x00000026980c723c */ /* 0x040ff000000418ff */
[----:B------:R-:W-:Y:S08]  /*2760*/  HMMA.16816.F32.BF16 R8, R152, R40, RZ ;  /* 0x000000289808723c */ /* 0x000ff000000418ff */
[C---:B------:R-:W-:Y:S01]  /*2770*/  HMMA.16816.F32.BF16 R60, R156.reuse, R46, R4 ;  /* 0x0000002e9c3c723c */ /* 0x040fe20000041804 */
[----:B------:R-:W1:Y:S07]  /*2780*/  LDSM.16.M88.4 R4, [R2] ;  /* 0x000000000204783b */ /* 0x000e6e0000000200 */
[C---:B------:R-:W-:Y:S01]  /*2790*/  HMMA.16816.F32.BF16 R96, R156.reuse, R56, R32 ;  /* 0x000000389c60723c */ /* 0x040fe20000041820 */
[----:B------:R-:W4:Y:S07]  /*27a0*/  LDSM.16.M88.4 R32, [R2+0x800] ;  /* 0x000800000220783b */ /* 0x000f2e0000000200 */
[C---:B------:R-:W-:Y:S08]  /*27b0*/  HMMA.16816.F32.BF16 R88, R156.reuse, R52, R24 ;  /* 0x000000349c58723c */ /* 0x040ff00000041818 */
[----:B------:R-:W-:Y:S01]  /*27c0*/  HMMA.16816.F32.BF16 R76, R156, R54, R20 ;  /* 0x000000369c4c723c */ /* 0x000fe20000041814 */
[----:B------:R-:W5:Y:S01]  /*27d0*/  LDSM.16.M88.4 R52, [R2+0x1800] ;  /* 0x001800000234783b */ /* 0x000f620000000200 */
[----:B------:R-:W-:-:S03]  /*27e0*/  IADD3 R0, R210, R213, R211 ;  /* 0x000000d5d2007210 */ /* 0x000fc60007ffe0d3 */
[----:B------:R-:W1:Y:S03]  /*27f0*/  LDSM.16.M88.4 R40, [R2+0x1000] ;  /* 0x001000000228783b */ /* 0x000e660000000200 */
[C---:B------:R-:W-:Y:S01]  /*2800*/  HMMA.16816.F32.BF16 R72, R156.reuse, R48, R16 ;  /* 0x000000309c48723c */ /* 0x040fe20000041810 */
[----:B------:R-:W-:Y:S04]  /*2810*/  LDSM.16.M88.4 R100, [R0] ;  /* 0x000000000064783b */ /* 0x000fe80000000200 */
[----:B------:R-:W-:Y:S03]  /*2820*/  LDSM.16.M88.4 R104, [R0+0x800] ;  /* 0x000800000068783b */ /* 0x000fe60000000200 */
[C---:B------:R-:W-:Y:S01]  /*2830*/  HMMA.16816.F32.BF16 R68, R156.reuse, R50, R12 ;  /* 0x000000329c44723c */ /* 0x040fe2000004180c */
[----:B------:R-:W-:Y:S07]  /*2840*/  LDSM.16.M88.4 R108, [R0+0x1000] ;  /* 0x00100000006c783b */ /* 0x000fee0000000200 */
[----:B------:R-:W-:Y:S08]  /*2850*/  HMMA.16816.F32.BF16 R64, R156, R44, R8 ;  /* 0x0000002c9c40723c */ /* 0x000ff00000041808 */
[C---:B------:R-:W-:Y:S08]  /*2860*/  HMMA.16816.F32.BF16 R20, R152.reuse, R80, RZ ;  /* 0x000000509814723c */ /* 0x040ff000000418ff */
[C---:B------:R-:W-:Y:S01]  /*2870*/  HMMA.16816.F32.BF16 R16, R152.reuse, R82, RZ ;  /* 0x000000529810723c */ /* 0x040fe200000418ff */
[----:B------:R-:W1:Y:S07]  /*2880*/  LDSM.16.M88.4 R80, [R2+0x2000] ;  /* 0x002000000250783b */ /* 0x000e6e0000000200 */
[C---:B------:R-:W-:Y:S08]  /*2890*/  HMMA.16816.F32.BF16 R12, R152.reuse, R84, RZ ;  /* 0x00000054980c723c */ /* 0x040ff000000418ff */
[----:B------:R-:W-:Y:S01]  /*28a0*/  HMMA.16816.F32.BF16 R8, R152, R86, RZ ;  /* 0x000000569808723c */ /* 0x000fe200000418ff */
[----:B------:R-:W1:Y:S07]  /*28b0*/  LDSM.16.M88.4 R84, [R2+0x2800] ;  /* 0x002800000254783b */ /* 0x000e6e0000000200 */
[C---:B------:R-:W-:Y:S08]  /*28c0*/  HMMA.16816.F32.BF16 R92, R156.reuse, R58, R28 ;  /* 0x0000003a9c5c723c */ /* 0x040ff0000004181c */
[C---:B------:R-:W-:Y:S08]  /*28d0*/  HMMA.16816.F32.BF16 R56, R156.reuse, R112, R20 ;  /* 0x000000709c38723c */ /* 0x040ff00000041814 */
[C---:B------:R-:W-:Y:S01]  /*28e0*/  HMMA.16816.F32.BF16 R48, R156.reuse, R114, R16 ;  /* 0x000000729c30723c */ /* 0x040fe20000041810 */
[----:B------:R-:W2:Y:S07]  /*28f0*/  LDSM.16.M88.4 R112, [R0+0x1800] ;  /* 0x001800000070783b */ /* 0x000eae0000000200 */
[C---:B------:R-:W-:Y:S08]  /*2900*/  HMMA.16816.F32.BF16 R44, R156.reuse, R116, R12 ;  /* 0x000000749c2c723c */ /* 0x040ff0000004180c */
[----:B------:R-:W-:Y:S08]  /*2910*/  HMMA.16816.F32.BF16 R36, R156, R118, R8 ;  /* 0x000000769c24723c */ /* 0x000ff00000041808 */
[C---:B-1----:R-:W-:Y:S01]  /*2920*/  HMMA.16816.F32.BF16 R28, R164.reuse, R4, R96 ;  /* 0x00000004a41c723c */ /* 0x042fe20000041860 */
[----:B------:R-:W-:Y:S07]  /*2930*/  LDSM.16.M88.4 R96, [R2+0x4000] ;  /* 0x004000000260783b */ /* 0x000fee0000000200 */
[C---:B------:R-:W-:Y:S01]  /*2940*/  HMMA.16816.F32.BF16 R24, R164.reuse, R6, R92 ;  /* 0x00000006a418723c */ /* 0x040fe2000004185c */
[----:B------:R-:W-:Y:S07]  /*2950*/  LDSM.16.M88.4 R92, [R3+0x4000] ;  /* 0x00400000035c783b */ /* 0x000fee0000000200 */
[C---:B----4-:R-:W-:Y:S01]  /*2960*/  HMMA.16816.F32.BF16 R20, R164.reuse, R32, R88 ;  /* 0x00000020a414723c */ /* 0x050fe20000041858 */
[----:B------:R-:W-:Y:S07]  /*2970*/  LDSM.16.M88.4 R88, [R0+0x2800] ;  /* 0x002800000058783b */ /* 0x000fee0000000200 */
[C---:B------:R-:W-:Y:S08]  /*2980*/  HMMA.16816.F32.BF16 R16, R164.reuse, R34, R76 ;  /* 0x00000022a410723c */ /* 0x040ff0000004184c */
[C---:B-----5:R-:W-:Y:S08]  /*2990*/  HMMA.16816.F32.BF16 R4, R164.reuse, R52, R64 ;  /* 0x00000034a404723c */ /* 0x060ff00000041840 */
[C---:B------:R-:W-:Y:S01]  /*29a0*/  HMMA.16816.F32.BF16 R32, R164.reuse, R54, R60 ;  /* 0x00000036a420723c */ /* 0x040fe2000004183c */
[----:B------:R-:W1:Y:S07]  /*29b0*/  LDSM.16.M88.4 R52, [R0+0x2000] ;  /* 0x002000000034783b */ /* 0x000e6e0000000200 */
[C---:B------:R-:W-:Y:S08]  /*29c0*/  HMMA.16816.F32.BF16 R12, R164.reuse, R40, R72 ;  /* 0x00000028a40c723c */ /* 0x040ff00000041848 */
[C---:B------:R-:W-:Y:S08]  /*29d0*/  HMMA.16816.F32.BF16 R8, R164.reuse, R42, R68 ;  /* 0x0000002aa408723c */ /* 0x040ff00000041844 */
[C---:B------:R-:W-:Y:S08]  /*29e0*/  HMMA.16816.F32.BF16 R40, R164.reuse, R80, R56 ;  /* 0x00000050a428723c */ /* 0x040ff00000041838 */
[C---:B------:R-:W-:Y:S01]  /*29f0*/  HMMA.16816.F32.BF16 R48, R164.reuse, R82, R48 ;  /* 0x00000052a430723c */ /* 0x040fe20000041830 */
[----:B------:R-:W-:Y:S07]  /*2a00*/  LDSM.16.M88.4 R80, [R3+0x3800] ;  /* 0x003800000350783b */ /* 0x000fee0000000200 */
[C---:B------:R-:W-:Y:S08]  /*2a10*/  HMMA.16816.F32.BF16 R68, R164.reuse, R84, R44 ;  /* 0x00000054a444723c */ /* 0x040ff0000004182c */
[----:B------:R-:W-:Y:S08]  /*2a20*/  HMMA.16816.F32.BF16 R84, R164, R86, R36 ;  /* 0x00000056a454723c */ /* 0x000ff00000041824 */
[C---:B------:R-:W-:Y:S01]  /*2a30*/  HMMA.16816.F32.BF16 R76, R168.reuse, R100, R28 ;  /* 0x00000064a84c723c */ /* 0x040fe2000004181c */
[----:B------:R-:W4:Y:S07]  /*2a40*/  LDSM.16.M88.4 R28, [R213+0x3000] ;  /* 0x00300000d51c783b */ /* 0x000f2e0000000200 */
[C---:B------:R-:W-:Y:S01]  /*2a50*/  HMMA.16816.F32.BF16 R72, R168.reuse, R102, R24 ;  /* 0x00000066a848723c */ /* 0x040fe20000041818 */
[----:B------:R-:W5:Y:S04]  /*2a60*/  LDSM.16.M88.4 R24, [R213+0x3800] ;  /* 0x00380000d518783b */ /* 0x000f680000000200 */
[----:B------:R-:W-:Y:S03]  /*2a70*/  LDSM.16.M88.4 R100, [R3+0x4800] ;  /* 0x004800000364783b */ /* 0x000fe60000000200 */
[C---:B------:R-:W-:Y:S01]  /*2a80*/  HMMA.16816.F32.BF16 R64, R168.reuse, R104, R20 ;  /* 0x00000068a840723c */ /* 0x040fe20000041814 */
[----:B------:R-:W3:Y:S07]  /*2a90*/  LDSM.16.M88.4 R20, [R213+0x4000] ;  /* 0x00400000d514783b */ /* 0x000eee0000000200 */
[C---:B------:R-:W-:Y:S08]  /*2aa0*/  HMMA.16816.F32.BF16 R56, R168.reuse, R108, R12 ;  /* 0x0000006ca838723c */ /* 0x040ff0000004180c */
[C---:B------:R-:W-:Y:S01]  /*2ab0*/  HMMA.16816.F32.BF16 R44, R168.reuse, R110, R8 ;  /* 0x0000006ea82c723c */ /* 0x040fe20000041808 */
[----:B------:R-:W-:Y:S07]  /*2ac0*/  LDSM.16.M88.4 R108, [R3+0x5000] ;  /* 0x00500000036c783b */ /* 0x000fee0000000200 */
[C---:B--2---:R-:W-:Y:S08]  /*2ad0*/  HMMA.16816.F32.BF16 R12, R168.reuse, R112, R4 ;  /* 0x00000070a80c723c */ /* 0x044ff00000041804 */
[C---:B------:R-:W-:Y:S01]  /*2ae0*/  HMMA.16816.F32.BF16 R8, R168.reuse, R114, R32 ;  /* 0x00000072a808723c */ /* 0x040fe20000041820 */
[----:B------:R-:W2:Y:S04]  /*2af0*/  LDSM.16.M88.4 R32, [R213+0x5000] ;  /* 0x00500000d520783b */ /* 0x000ea80000000200 */
[----:B------:R-:W-:Y:S03]  /*2b00*/  LDSM.16.M88.4 R112, [R3+0x5800] ;  /* 0x005800000370783b */ /* 0x000fe60000000200 */
[C---:B-1----:R-:W-:Y:S08]  /*2b10*/  HMMA.16816.F32.BF16 R4, R168.reuse, R52, R40 ;  /* 0x00000034a804723c */ /* 0x042ff00000041828 */
[C---:B------:R-:W-:Y:S01]  /*2b20*/  HMMA.16816.F32.BF16 R36, R168.reuse, R54, R48 ;  /* 0x00000036a824723c */ /* 0x040fe20000041830 */
[----:B------:R-:W-:Y:S07]  /*2b30*/  LDSM.16.M88.4 R48, [R213+0x5800] ;  /* 0x00580000d530783b */ /* 0x000fee0000000200 */
[C---:B------:R-:W-:Y:S01]  /*2b40*/  HMMA.16816.F32.BF16 R60, R168.reuse, R106, R16 ;  /* 0x0000006aa83c723c */ /* 0x040fe20000041810 */
[----:B------:R-:W-:Y:S04]  /*2b50*/  LDSM.16.M88.4 R16, [R213+0x4800] ;  /* 0x00480000d510783b */ /* 0x000fe80000000200 */
[----:B------:R-:W-:Y:S03]  /*2b60*/  LDSM.16.M88.4 R104, [R2+0x4800] ;  /* 0x004800000268783b */ /* 0x000fe60000000200 */
[----:B------:R-:W-:Y:S01]  /*2b70*/  HMMA.16816.F32.BF16 R52, R168, R90, R84 ;  /* 0x0000005aa834723c */ /* 0x000fe20000041854 */
[----:B------:R-:W1:Y:S07]  /*2b80*/  LDSM.16.M88.4 R84, [R3+0x3000] ;  /* 0x003000000354783b */ /* 0x000e6e0000000200 */
[C---:B----4-:R-:W-:Y:S08]  /*2b90*/  HMMA.16816.F32.BF16 R76, R172.reuse, R28, R76 ;  /* 0x0000001cac4c723c */ /* 0x050ff0000004184c */
[----:B------:R-:W-:Y:S08]  /*2ba0*/  HMMA.16816.F32.BF16 R28, R172, R30, R72 ;  /* 0x0000001eac1c723c */ /* 0x000ff00000041848 */
[----:B------:R-:W-:Y:S01]  /*2bb0*/  HMMA.16816.F32.BF16 R40, R168, R88, R68 ;  /* 0x00000058a828723c */ /* 0x000fe20000041844 */
[----:B------:R-:W-:Y:S07]  /*2bc0*/  LDSM.16.M88.4 R88, [R2+0x3800] ;  /* 0x003800000258783b */ /* 0x000fee0000000200 */
[C---:B-----5:R-:W-:Y:S08]  /*2bd0*/  HMMA.16816.F32.BF16 R72, R172.reuse, R24, R64 ;  /* 0x00000018ac48723c */ /* 0x060ff00000041840 */
[C---:B---3--:R-:W-:Y:S08]  /*2be0*/  HMMA.16816.F32.BF16 R64, R172.reuse, R20, R56 ;  /* 0x00000014ac40723c */ /* 0x048ff00000041838 */
[C---:B------:R-:W-:Y:S01]  /*2bf0*/  HMMA.16816.F32.BF16 R68, R172.reuse, R26, R60 ;  /* 0x0000001aac44723c */ /* 0x040fe2000004183c */
[----:B------:R-:W3:Y:S07]  /*2c00*/  LDSM.16.M88.4 R24, [R2+0x3000] ;  /* 0x003000000218783b */ /* 0x000eee0000000200 */
[C---:B------:R-:W-:Y:S08]  /*2c10*/  HMMA.16816.F32.BF16 R44, R172.reuse, R22, R44 ;  /* 0x00000016ac2c723c */ /* 0x040ff0000004182c */
[----:B--2---:R-:W-:Y:S08]  /*2c20*/  HMMA.16816.F32.BF16 R20, R172, R32, R4 ;  /* 0x00000020ac14723c */ /* 0x004ff00000041804 */
[----:B-1----:R-:W-:Y:S01]  /*2c30*/  HMMA.16816.F32.BF16 R4, R176, R84, R76 ;  /* 0x00000054b004723c */ /* 0x002fe2000004184c */
[----:B------:R-:W-:Y:S07]  /*2c40*/  LDSM.16.M88.4 R76, [R2+0x5800] ;  /* 0x00580000024c783b */ /* 0x000fee0000000200 */
[C---:B------:R-:W-:Y:S08]  /*2c50*/  HMMA.16816.F32.BF16 R60, R172.reuse, R16, R12 ;  /* 0x00000010ac3c723c */ /* 0x040ff0000004180c */
[C---:B------:R-:W-:Y:S08]  /*2c60*/  HMMA.16816.F32.BF16 R56, R172.reuse, R18, R8 ;  /* 0x00000012ac38723c */ /* 0x040ff00000041808 */
[C---:B------:R-:W-:Y:S08]  /*2c70*/  HMMA.16816.F32.BF16 R16, R172.reuse, R34, R36 ;  /* 0x00000022ac10723c */ /* 0x040ff00000041824 */
[----:B------:R-:W-:Y:S08]  /*2c80*/  HMMA.16816.F32.BF16 R12, R172, R48, R40 ;  /* 0x00000030ac0c723c */ /* 0x000ff00000041828 */
[C---:B------:R-:W-:Y:S01]  /*2c90*/  HMMA.16816.F32.BF16 R28, R176.reuse, R86, R28 ;  /* 0x00000056b01c723c */ /* 0x040fe2000004181c */
[----:B------:R-:W-:Y:S07]  /*2ca0*/  LDSM.16.M88.4 R84, [R0+0x3800] ;  /* 0x003800000054783b */ /* 0x000fee0000000200 */
[C---:B------:R-:W-:Y:S08]  /*2cb0*/  HMMA.16816.F32.BF16 R40, R176.reuse, R92, R64 ;  /* 0x0000005cb028723c */ /* 0x040ff00000041840 */
[C---:B------:R-:W-:Y:S08]  /*2cc0*/  HMMA.16816.F32.BF16 R32, R176.reuse, R80, R72 ;  /* 0x00000050b020723c */ /* 0x040ff00000041848 */
[C---:B------:R-:W-:Y:S01]  /*2cd0*/  HMMA.16816.F32.BF16 R36, R176.reuse, R82, R68 ;  /* 0x00000052b024723c */ /* 0x040fe20000041844 */
[----:B------:R-:W1:Y:S07]  /*2ce0*/  LDSM.16.M88.4 R80, [R0+0x3000] ;  /* 0x003000000050783b */ /* 0x000e6e0000000200 */
[----:B------:R-:W-:Y:S01]  /*2cf0*/  HMMA.16816.F32.BF16 R44, R176, R94, R44 ;  /* 0x0000005eb02c723c */ /* 0x000fe2000004182c */
[----:B------:R-:W2:Y:S07]  /*2d00*/  LDSM.16.M88.4 R92, [R0+0x4000] ;  /* 0x00400000005c783b */ /* 0x000eae0000000200 */
[----:B------:R-:W-:Y:S08]  /*2d10*/  HMMA.16816.F32.BF16 R8, R172, R50, R52 ;  /* 0x00000032ac08723c */ /* 0x000ff00000041834 */
[----:B------:R-:W-:Y:S08]  /*2d20*/  HMMA.16816.F32.BF16 R72, R176, R108, R20 ;  /* 0x0000006cb048723c */ /* 0x000ff00000041814 */
[----:B---3--:R-:W-:Y:S08]  /*2d30*/  HMMA.16816.F32.BF16 R20, R180, R24, R4 ;  /* 0x00000018b414723c */ /* 0x008ff00000041804 */
[C---:B------:R-:W-:Y:S01]  /*2d40*/  HMMA.16816.F32.BF16 R52, R176.reuse, R102, R56 ;  /* 0x00000066b034723c */ /* 0x040fe20000041838 */
[----:B------:R-:W3:Y:S07]  /*2d50*/  LDSM.16.M88.4 R56, [R2+0x5000] ;  /* 0x005000000238783b */ /* 0x000eee0000000200 */
[----:B------:R-:W-:Y:S08]  /*2d60*/  HMMA.16816.F32.BF16 R68, R176, R110, R16 ;  /* 0x0000006eb044723c */ /* 0x000ff00000041810 */
[C---:B------:R-:W-:Y:S08]  /*2d70*/  HMMA.16816.F32.BF16 R16, R180.reuse, R26, R28 ;  /* 0x0000001ab410723c */ /* 0x040ff0000004181c */
[----:B------:R-:W-:Y:S01]  /*2d80*/  HMMA.16816.F32.BF16 R4, R180, R96, R40 ;  /* 0x00000060b404723c */ /* 0x000fe20000041828 */
[----:B------:R-:W4:Y:S07]  /*2d90*/  LDSM.16.M88.4 R40, [R213+0x6000] ;  /* 0x00600000d528783b */ /* 0x000f2e0000000200 */
[C---:B------:R-:W-:Y:S08]  /*2da0*/  HMMA.16816.F32.BF16 R48, R176.reuse, R100, R60 ;  /* 0x00000064b030723c */ /* 0x040ff0000004183c */
[C---:B------:R-:W-:Y:S08]  /*2db0*/  HMMA.16816.F32.BF16 R64, R176.reuse, R112, R12 ;  /* 0x00000070b040723c */ /* 0x040ff0000004180c */
[----:B------:R-:W-:Y:S08]  /*2dc0*/  HMMA.16816.F32.BF16 R60, R176, R114, R8 ;  /* 0x00000072b03c723c */ /* 0x000ff00000041808 */
[C---:B------:R-:W-:Y:S08]  /*2dd0*/  HMMA.16816.F32.BF16 R12, R180.reuse, R88, R32 ;  /* 0x00000058b40c723c */ /* 0x040ff00000041820 */
[----:B------:R-:W-:Y:S01]  /*2de0*/  HMMA.16816.F32.BF16 R8, R180, R90, R36 ;  /* 0x0000005ab408723c */ /* 0x000fe20000041824 */
[----:B------:R-:W5:Y:S07]  /*2df0*/  LDSM.16.M88.4 R36, [R0+0x4800] ;  /* 0x004800000024783b */ /* 0x000f6e0000000200 */
[C---:B-1----:R-:W-:Y:S08]  /*2e00*/  HMMA.16816.F32.BF16 R20, R184.reuse, R80, R20 ;  /* 0x00000050b814723c */ /* 0x042ff00000041814 */
[C---:B------:R-:W-:Y:S01]  /*2e10*/  HMMA.16816.F32.BF16 R32, R184.reuse, R82, R16 ;  /* 0x00000052b820723c */ /* 0x040fe20000041810 */
[----:B------:R-:W-:Y:S07]  /*2e20*/  LDSM.16.M88.4 R16, [R0+0x5800] ;  /* 0x005800000010783b */ /* 0x000fee0000000200 */
[----:B--2---:R-:W-:Y:S01]  /*2e30*/  HMMA.16816.F32.BF16 R80, R184, R92, R4 ;  /* 0x0000005cb850723c */ /* 0x004fe20000041804 */
[----:B------:R-:W1:Y:S07]  /*2e40*/  LDSM.16.M88.4 R4, [R0+0x5000] ;  /* 0x005000000004783b */ /* 0x000e6e0000000200 */
[C---:B------:R-:W-:Y:S08]  /*2e50*/  HMMA.16816.F32.BF16 R88, R180.reuse, R78, R60 ;  /* 0x0000004eb458723c */ /* 0x040ff0000004183c */
[----:B------:R-:W-:Y:S08]  /*2e60*/  HMMA.16816.F32.BF16 R28, R180, R104, R48 ;  /* 0x00000068b41c723c */ /* 0x000ff00000041830 */
[----:B------:R-:W-:Y:S01]  /*2e70*/  HMMA.16816.F32.BF16 R60, R184, R84, R12 ;  /* 0x00000054b83c723c */ /* 0x000fe2000004180c */
[----:B------:R-:W2:Y:S07]  /*2e80*/  LDSM.16.M88.4 R12, [R3+0x6000] ;  /* 0x00600000030c783b */ /* 0x000eae0000000200 */
[C---:B------:R-:W-:Y:S08]  /*2e90*/  HMMA.16816.F32.BF16 R24, R180.reuse, R98, R44 ;  /* 0x00000062b418723c */ /* 0x040ff0000004182c */
[C---:B---3--:R-:W-:Y:S08]  /*2ea0*/  HMMA.16816.F32.BF16 R48, R180.reuse, R56, R72 ;  /* 0x00000038b430723c */ /* 0x048ff00000041848 */
[C---:B------:R-:W-:Y:S08]  /*2eb0*/  HMMA.16816.F32.BF16 R44, R180.reuse, R58, R68 ;  /* 0x0000003ab42c723c */ /* 0x040ff00000041844 */
[----:B------:R-:W-:Y:S08]  /*2ec0*/  HMMA.16816.F32.BF16 R56, R180, R76, R64 ;  /* 0x0000004cb438723c */ /* 0x000ff00000041840 */
[----:B------:R-:W-:Y:S08]  /*2ed0*/  HMMA.16816.F32.BF16 R64, R184, R86, R8 ;  /* 0x00000056b840723c */ /* 0x000ff00000041808 */
[----:B----4-:R-:W-:Y:S01]  /*2ee0*/  HMMA.16816.F32.BF16 R8, R188, R40, R20 ;  /* 0x00000028bc08723c */ /* 0x010fe20000041814 */
[----:B------:R-:W3:Y:S07]  /*2ef0*/  LDSM.16.M88.4 R20, [R213+0x6800] ;  /* 0x00680000d514783b */ /* 0x000eee0000000200 */
[----:B------:R-:W-:Y:S08]  /*2f00*/  HMMA.16816.F32.BF16 R52, R180, R106, R52 ;  /* 0x0000006ab434723c */ /* 0x000ff00000041834 */
[C---:B-----5:R-:W-:Y:S01]  /*2f10*/  HMMA.16816.F32.BF16 R68, R184.reuse, R36, R28 ;  /* 0x00000024b844723c */ /* 0x060fe2000004181c */
[----:B------:R-:W4:Y:S07]  /*2f20*/  LDSM.16.M88.4 R28, [R2+0x6000] ;  /* 0x00600000021c783b */ /* 0x000f2e0000000200 */
[C---:B------:R-:W-:Y:S01]  /*2f30*/  HMMA.16816.F32.BF16 R76, R184.reuse, R94, R24 ;  /* 0x0000005eb84c723c */ /* 0x040fe20000041818 */
[----:B------:R-:W-:Y:S07]  /*2f40*/  LDSM.16.M88.4 R24, [R213+0x7000] ;  /* 0x00700000d518783b */ /* 0x000fee0000000200 */
[C---:B-1----:R-:W-:Y:S01]  /*2f50*/  HMMA.16816.F32.BF16 R72, R184.reuse, R4, R48 ;  /* 0x00000004b848723c */ /* 0x042fe20000041830 */
[----:B------:R-:W-:Y:S07]  /*2f60*/  LDSM.16.M88.4 R48, [R213+0x8000] ;  /* 0x00800000d530783b */ /* 0x000fee0000000200 */
[----:B------:R-:W-:Y:S08]  /*2f70*/  HMMA.16816.F32.BF16 R92, R184, R6, R44 ;  /* 0x00000006b85c723c */ /* 0x000ff0000004182c */
[----:B------:R-:W-:Y:S01]  /*2f80*/  HMMA.16816.F32.BF16 R4, R188, R42, R32 ;  /* 0x0000002abc04723c */ /* 0x000fe20000041820 */
[----:B------:R-:W1:Y:S04]  /*2f90*/  LDSM.16.M88.4 R32, [R3+0x6800] ;  /* 0x006800000320783b */ /* 0x000e680000000200 */
[----:B------:R-:W-:Y:S03]  /*2fa0*/  LDSM.16.M88.4 R40, [R2+0x6800] ;  /* 0x006800000228783b */ /* 0x000fe60000000200 */
[----:B------:R-:W-:Y:S01]  /*2fb0*/  HMMA.16816.F32.BF16 R52, R184, R38, R52 ;  /* 0x00000026b834723c */ /* 0x000fe20000041834 */
[----:B------:R-:W5:Y:S07]  /*2fc0*/  LDSM.16.M88.4 R36, [R213+0x7800] ;  /* 0x00780000d524783b */ /* 0x000f6e0000000200 */
[----:B--2---:R-:W-:Y:S08]  /*2fd0*/  HMMA.16816.F32.BF16 R8, R192, R12, R8 ;  /* 0x0000000cc008723c */ /* 0x004ff00000041808 */
[C---:B------:R-:W-:Y:S01]  /*2fe0*/  HMMA.16816.F32.BF16 R96, R184.reuse, R16, R56 ;  /* 0x00000010b860723c */ /* 0x040fe20000041838 */
[----:B------:R-:W2:Y:S07]  /*2ff0*/  LDSM.16.M88.4 R56, [R0+0x6000] ;  /* 0x006000000038783b */ /* 0x000eae0000000200 */
[----:B------:R-:W-:Y:S08]  /*3000*/  HMMA.16816.F32.BF16 R88, R184, R18, R88 ;  /* 0x00000012b858723c */ /* 0x000ff00000041858 */
[----:B---3--:R-:W-:Y:S01]  /*3010*/  HMMA.16816.F32.BF16 R16, R188, R20, R60 ;  /* 0x00000014bc10723c */ /* 0x008fe2000004183c */
[----:B------:R-:W-:Y:S07]  /*3020*/  LDSM.16.M88.4 R60, [R213+0x8800] ;  /* 0x00880000d53c783b */ /* 0x000fee0000000200 */
[----:B------:R-:W-:Y:S08]  /*3030*/  HMMA.16816.F32.BF16 R4, R192, R14, R4 ;  /* 0x0000000ec004723c */ /* 0x000ff00000041804 */
[----:B----4-:R-:W-:Y:S08]  /*3040*/  HMMA.16816.F32.BF16 R8, R196, R28, R8 ;  /* 0x0000001cc408723c */ /* 0x010ff00000041808 */
[----:B------:R-:W-:Y:S08]  /*3050*/  HMMA.16816.F32.BF16 R12, R188, R22, R64 ;  /* 0x00000016bc0c723c */ /* 0x000ff00000041840 */
[----:B-1----:R-:W-:Y:S08]  /*3060*/  HMMA.16816.F32.BF16 R16, R192, R32, R16 ;  /* 0x00000020c010723c */ /* 0x002ff00000041810 */
[C---:B------:R-:W-:Y:S08]  /*3070*/  HMMA.16816.F32.BF16 R64, R188.reuse, R26, R76 ;  /* 0x0000001abc40723c */ /* 0x040ff0000004184c */
[----:B-----5:R-:W-:Y:S01]  /*3080*/  HMMA.16816.F32.BF16 R76, R188, R38, R52 ;  /* 0x00000026bc4c723c */ /* 0x020fe20000041834 */
[----:B------:R-:W1:Y:S07]  /*3090*/  LDSM.16.M88.4 R52, [R0+0x6800] ;  /* 0x006800000034783b */ /* 0x000e6e0000000200 */
[----:B------:R-:W-:Y:S01]  /*30a0*/  HMMA.16816.F32.BF16 R4, R196, R30, R4 ;  /* 0x0000001ec404723c */ /* 0x000fe20000041804 */
[----:B------:R-:W3:Y:S07]  /*30b0*/  LDSM.16.M88.4 R28, [R3+0x7000] ;  /* 0x00700000031c783b */ /* 0x000eee0000000200 */
[----:B--2---:R-:W-:Y:S08]  /*30c0*/  HMMA.16816.F32.BF16 R20, R200, R56, R8 ;  /* 0x00000038c814723c */ /* 0x004ff00000041808 */
[----:B------:R-:W-:Y:S01]  /*30d0*/  HMMA.16816.F32.BF16 R8, R192, R34, R12 ;  /* 0x00000022c008723c */ /* 0x000fe2000004180c */
[----:B------:R-:W-:Y:S07]  /*30e0*/  LDSM.16.M88.4 R32, [R3+0x8800] ;  /* 0x008800000320783b */ /* 0x000fee0000000200 */
[----:B------:R-:W-:Y:S08]  /*30f0*/  HMMA.16816.F32.BF16 R16, R196, R40, R16 ;  /* 0x00000028c410723c */ /* 0x000ff00000041810 */
[----:B------:R-:W-:Y:S08]  /*3100*/  HMMA.16816.F32.BF16 R4, R200, R58, R4 ;  /* 0x0000003ac804723c */ /* 0x000ff00000041804 */
[C---:B------:R-:W-:Y:S01]  /*3110*/  HMMA.16816.F32.BF16 R84, R188.reuse, R36, R68 ;  /* 0x00000024bc54723c */ /* 0x040fe20000041844 */
[----:B------:R-:W2:Y:S07]  /*3120*/  LDSM.16.M88.4 R36, [R3+0x7800] ;  /* 0x007800000324783b */ /* 0x000eae0000000200 */
[----:B------:R-:W-:Y:S01]  /*3130*/  HMMA.16816.F32.BF16 R44, R188, R24, R80 ;  /* 0x00000018bc2c723c */ /* 0x000fe20000041850 */
[----:B------:R-:W4:Y:S01]  /*3140*/  LDSM.16.M88.4 R24, [R2+0x7000] ;  /* 0x007000000218783b */ /* 0x000f220000000200 */
[----:B------:R-:W-:-:S02]  /*3150*/  FMUL.FTZ R12, R20, c[0x0][0x320] ;  /* 0x0000c800140c7a20 */ /* 0x000fc40000410000 */
[----:B------:R-:W-:Y:S01]  /*3160*/  FMUL.FTZ R22, R22, c[0x0][0x320] ;  /* 0x0000c80016167a20 */ /* 0x000fe20000410000 */
[----:B------:R-:W-:Y:S03]  /*3170*/  LDSM.16.M88.4 R56, [R0+0x7800] ;  /* 0x007800000038783b */ /* 0x000fe60000000200 */
[----:B------:R-:W-:Y:S08]  /*3180*/  HMMA.16816.F32.BF16 R8, R196, R42, R8 ;  /* 0x0000002ac408723c */ /* 0x000ff00000041808 */
[----:B-1----:R-:W-:Y:S01]  /*3190*/  HMMA.16816.F32.BF16 R16, R200, R52, R16 ;  /* 0x00000034c810723c */ /* 0x002fe20000041810 */
[----:B------:R-:W-:-:S02]  /*31a0*/  FMUL.FTZ R4, R4, c[0x0][0x320] ;  /* 0x0000c80004047a20 */ /* 0x000fc40000410000 */
[----:B------:R-:W-:Y:S02]  /*31b0*/  FMUL.FTZ R5, R5, c[0x0][0x320] ;  /* 0x0000c80005057a20 */ /* 0x000fe40000410000 */
[----:B------:R-:W-:Y:S02]  /*31c0*/  FMUL.FTZ R6, R6, c[0x0][0x320] ;  /* 0x0000c80006067a20 */ /* 0x000fe40000410000 */
[----:B------:R-:W-:Y:S01]  /*31d0*/  FMUL.FTZ R7, R7, c[0x0][0x320] ;  /* 0x0000c80007077a20 */ /* 0x000fe20000410000 */
[C---:B------:R-:W-:Y:S01]  /*31e0*/  HMMA.16816.F32.BF16 R80, R188.reuse, R48, R72 ;  /* 0x00000030bc50723c */ /* 0x040fe20000041848 */
[----:B------:R1:W-:Y:S01]  /*31f0*/  MUFU.TANH R100, R12 ;  /* 0x0000000c00647308 */ /* 0x0003e20000002400 */
[----:B------:R-:W-:Y:S01]  /*3200*/  FMUL.FTZ R23, R23, c[0x0][0x320] ;  /* 0x0000c80017177a20 */ /* 0x000fe20000410000 */
[----:B------:R-:W-:Y:S05]  /*3210*/  LDSM.16.M88.4 R40, [R3+0x8000] ;  /* 0x008000000328783b */ /* 0x000fea0000000200 */
[C---:B------:R-:W-:Y:S01]  /*3220*/  HMMA.16816.F32.BF16 R72, R188.reuse, R50, R92 ;  /* 0x00000032bc48723c */ /* 0x040fe2000004185c */
[----:B------:R-:W-:Y:S07]  /*3230*/  MUFU.TANH R94, R4 ;  /* 0x00000004005e7308 */ /* 0x000fee0000002400 */
[----:B------:R-:W-:Y:S01]  /*3240*/  HMMA.16816.F32.BF16 R68, R188, R60, R96 ;  /* 0x0000003cbc44723c */ /* 0x000fe20000041860 */
[----:B------:R-:W-:Y:S01]  /*3250*/  MUFU.TANH R93, R5 ;  /* 0x00000005005d7308 */ /* 0x000fe20000002400 */
[----:B-1----:R-:W-:-:S07]  /*3260*/  FMUL.FTZ R12, R21, c[0x0][0x320] ;  /* 0x0000c800150c7a20 */ /* 0x002fce0000410000 */
[----:B------:R-:W-:Y:S08]  /*3270*/  MUFU.TANH R97, R6 ;  /* 0x0000000600617308 */ /* 0x000ff00000002400 */
[----:B------:R1:W-:Y:S08]  /*3280*/  MUFU.TANH R96, R7 ;  /* 0x0000000700607308 */ /* 0x0003f00000002400 */
[----:B------:R3:W-:Y:S01]  /*3290*/  MUFU.TANH R95, R12 ;  /* 0x0000000c005f7308 */ /* 0x0007e20000002400 */
[----:B-1----:R-:W-:Y:S01]  /*32a0*/  HMMA.16816.F32.BF16 R4, R200, R54, R8 ;  /* 0x00000036c804723c */ /* 0x002fe20000041808 */
[----:B------:R-:W1:Y:S06]  /*32b0*/  LDSM.16.M88.4 R52, [R2+0x7800] ;  /* 0x007800000234783b */ /* 0x000e6c0000000200 */
[----:B------:R-:W-:Y:S01]  /*32c0*/  FMUL.FTZ R8, R16, c[0x0][0x320] ;  /* 0x0000c80010087a20 */ /* 0x000fe20000410000 */
[----:B---3--:R-:W-:Y:S01]  /*32d0*/  HMMA.16816.F32.BF16 R12, R192, R28, R44 ;  /* 0x0000001cc00c723c */ /* 0x008fe2000004182c */
[----:B------:R-:W-:Y:S01]  /*32e0*/  MUFU.TANH R102, R22 ;  /* 0x0000001600667308 */ /* 0x000fe20000002400 */
[----:B------:R-:W3:Y:S07]  /*32f0*/  LDSM.16.M88.4 R44, [R0+0x7000] ;  /* 0x00700000002c783b */ /* 0x000eee0000000200 */
[----:B------:R5:W1:Y:S01]  /*3300*/  MUFU.TANH R92, R8 ;  /* 0x00000008005c7308 */ /* 0x000a620000002400 */
[----:B------:R-:W-:Y:S07]  /*3310*/  HMMA.16816.F32.BF16 R60, R188, R62, R88 ;  /* 0x0000003ebc3c723c */ /* 0x000fee0000041858 */
[----:B------:R1:W-:Y:S01]  /*3320*/  MUFU.TANH R101, R23 ;  /* 0x0000001700657308 */ /* 0x0003e20000002400 */
[----:B-----5:R-:W-:-:S07]  /*3330*/  FMUL.FTZ R8, R17, c[0x0][0x320] ;  /* 0x0000c80011087a20 */ /* 0x020fce0000410000 */
[----:B------:R2:W5:Y:S01]  /*3340*/  MUFU.TANH R88, R8 ;  /* 0x0000000800587308 */ /* 0x0005620000002400 */
[C---:B-1----:R-:W-:Y:S08]  /*3350*/  HMMA.16816.F32.BF16 R20, R192.reuse, R30, R64 ;  /* 0x0000001ec014723c */ /* 0x042ff00000041840 */
[----:B--2---:R-:W-:Y:S01]  /*3360*/  HMMA.16816.F32.BF16 R8, R192, R36, R84 ;  /* 0x00000024c008723c */ /* 0x004fe20000041854 */
[----:B------:R-:W-:-:S07]  /*3370*/  FMUL.FTZ R18, R18, c[0x0][0x320] ;  /* 0x0000c80012127a20 */ /* 0x000fce0000410000 */
[C---:B----4-:R-:W-:Y:S01]  /*3380*/  HMMA.16816.F32.BF16 R12, R196.reuse, R24, R12 ;  /* 0x00000018c40c723c */ /* 0x050fe2000004180c */
[----:B------:R-:W-:Y:S01]  /*3390*/  FMUL.FTZ R19, R19, c[0x0][0x320] ;  /* 0x0000c80013137a20 */ /* 0x000fe20000410000 */
[----:B------:R-:W-:Y:S06]  /*33a0*/  MUFU.TANH R85, R18 ;  /* 0x0000001200557308 */ /* 0x000fec0000002400 */
[----:B------:R-:W-:Y:S02]  /*33b0*/  HMMA.16816.F32.BF16 R20, R196, R26, R20 ;  /* 0x0000001ac414723c */ /* 0x000fe40000041814 */
[----:B------:R1:W-:Y:S06]  /*33c0*/  MUFU.TANH R84, R19 ;  /* 0x0000001300547308 */ /* 0x0003ec0000002400 */
[----:B------:R-:W-:Y:S08]  /*33d0*/  HMMA.16816.F32.BF16 R28, R192, R38, R76 ;  /* 0x00000026c01c723c */ /* 0x000ff0000004184c */
[----:B-1----:R-:W-:Y:S01]  /*33e0*/  HMMA.16816.F32.BF16 R16, R196, R52, R8 ;  /* 0x00000034c410723c */ /* 0x002fe20000041808 */
[----:B------:R-:W1:Y:S01]  /*33f0*/  LDSM.16.M88.4 R8, [R2+0x8000] ;  /* 0x008000000208783b */ /* 0x000e620000000200 */
[----:B------:R-:W-:-:S06]  /*3400*/  FMUL.FTZ R3, R4, c[0x0][0x320] ;  /* 0x0000c80004037a20 */ /* 0x000fcc0000410000 */
[----:B---3--:R-:W-:Y:S01]  /*3410*/  HMMA.16816.F32.BF16 R24, R200, R44, R12 ;  /* 0x0000002cc818723c */ /* 0x008fe2000004180c */
[----:B------:R2:W-:Y:S07]  /*3420*/  MUFU.TANH R67, R3 ;  /* 0x0000000300437308 */ /* 0x0005ee0000002400 */
[----:B------:R-:W-:Y:S08]  /*3430*/  HMMA.16816.F32.BF16 R48, R192, R40, R80 ;  /* 0x00000028c030723c */ /* 0x000ff00000041850 */
[----:B------:R-:W-:Y:S01]  /*3440*/  HMMA.16816.F32.BF16 R12, R200, R46, R20 ;  /* 0x0000002ec80c723c */ /* 0x000fe20000041814 */
[----:B--2---:R-:W-:Y:S01]  /*3450*/  FMUL.FTZ R3, R5, c[0x0][0x320] ;  /* 0x0000c80005037a20 */ /* 0x004fe20000410000 */
[----:B------:R-:W-:Y:S06]  /*3460*/  LDSM.16.M88.4 R44, [R0+0x8800] ;  /* 0x00880000002c783b */ /* 0x000fec0000000200 */
[C---:B------:R-:W-:Y:S01]  /*3470*/  HMMA.16816.F32.BF16 R20, R192.reuse, R32, R68 ;  /* 0x00000020c014723c */ /* 0x040fe20000041844 */
[----:B------:R2:W-:Y:S07]  /*3480*/  MUFU.TANH R66, R3 ;  /* 0x0000000300427308 */ /* 0x0005ee0000002400 */
[----:B------:R-:W-:Y:S08]  /*3490*/  HMMA.16816.F32.BF16 R36, R192, R34, R60 ;  /* 0x00000022c024723c */ /* 0x000ff0000004183c */
[----:B------:R-:W-:Y:S01]  /*34a0*/  HMMA.16816.F32.BF16 R32, R200, R56, R16 ;  /* 0x00000038c820723c */ /* 0x000fe20000041810 */
[----:B--2---:R-:W-:-:S07]  /*34b0*/  FMUL.FTZ R3, R6, c[0x0][0x320] ;  /* 0x0000c80006037a20 */ /* 0x004fce0000410000 */
[----:B------:R-:W-:Y:S01]  /*34c0*/  HMMA.16816.F32.BF16 R16, R196, R54, R28 ;  /* 0x00000036c410723c */ /* 0x000fe2000004181c */
[----:B------:R2:W-:Y:S01]  /*34d0*/  LDSM.16.M88.4 R28, [R0+0x8000] ;  /* 0x00800000001c783b */ /* 0x0005e20000000200 */
[----:B------:R3:W-:Y:S01]  /*34e0*/  MUFU.TANH R77, R3 ;  /* 0x00000003004d7308 */ /* 0x0007e20000002400 */
[----:B------:R-:W-:Y:S02]  /*34f0*/  FMUL.FTZ R25, R25, c[0x0][0x320] ;  /* 0x0000c80019197a20 */ /* 0x000fe40000410000 */
[----:B------:R-:W-:Y:S02]  /*3500*/  FMUL.FTZ R26, R26, c[0x0][0x320] ;  /* 0x0000c8001a1a7a20 */ /* 0x000fe40000410000 */
[----:B------:R-:W-:-:S03]  /*3510*/  FMUL.FTZ R27, R27, c[0x0][0x320] ;  /* 0x0000c8001b1b7a20 */ /* 0x000fc60000410000 */
[----:B------:R-:W-:Y:S01]  /*3520*/  MUFU.TANH R64, R25 ;  /* 0x0000001900407308 */ /* 0x000fe20000002400 */
[----:B---3--:R-:W-:Y:S02]  /*3530*/  FMUL.FTZ R3, R7, c[0x0][0x320] ;  /* 0x0000c80007037a20 */ /* 0x008fe40000410000 */
[----:B------:R-:W-:Y:S01]  /*3540*/  HMMA.16816.F32.BF16 R4, R192, R42, R72 ;  /* 0x0000002ac004723c */ /* 0x000fe20000041848 */
[----:B------:R3:W4:Y:S04]  /*3550*/  LDSM.16.M88.4 R40, [R2+0x8800] ;  /* 0x008800000228783b */ /* 0x0007280000000200 */
[----:B------:R1:W-:Y:S01]  /*3560*/  MUFU.TANH R76, R3 ;  /* 0x00000003004c7308 */ /* 0x0003e20000002400 */
[----:B------:R-:W-:-:S05]  /*3570*/  IMAD.IADD R122, R122, 0x1, R160 ;  /* 0x000000017a7a7824 */ /* 0x000fca00078e02a0 */
[----:B------:R-:W-:Y:S01]  /*3580*/  HMMA.16816.F32.BF16 R16, R200, R58, R16 ;  /* 0x0000003ac810723c */ /* 0x000fe20000041810 */
[----:B--2---:R-:W-:Y:S01]  /*3590*/  IADD3 R0, R120, c[0x0][0x1d0], RZ ;  /* 0x0000740078007a10 */ /* 0x004fe20007ffe0ff */
[----:B------:R-:W-:Y:S01]  /*35a0*/  MUFU.TANH R70, R26 ;  /* 0x0000001a00467308 */ /* 0x000fe20000002400 */
[----:B------:R-:W-:Y:S01]  /*35b0*/  FMUL.FTZ R12, R12, c[0x0][0x320] ;  /* 0x0000c8000c0c7a20 */ /* 0x000fe20000410000 */
[----:B------:R-:W-:-:S04]  /*35c0*/  DEPBAR.LE SB0, 0x2 ;  /* 0x000080800000791a */ /* 0x000fc80000000000 */
[----:B------:R-:W-:Y:S01]  /*35d0*/  FMUL.FTZ R13, R13, c[0x0][0x320] ;  /* 0x0000c8000d0d7a20 */ /* 0x000fe20000410000 */
[----:B------:R-:W-:Y:S01]  /*35e0*/  BAR.SYNC.DEFER_BLOCKING 0x0 ;  /* 0x0000000000007b1d */ /* 0x000fe20000010000 */
[----:B-1----:R-:W-:-:S05]  /*35f0*/  FMUL.FTZ R3, R24, c[0x0][0x320] ;  /* 0x0000c80018037a20 */ /* 0x002fca0000410000 */
[----:B------:R1:W-:Y:S01]  /*3600*/  MUFU.TANH R60, R27 ;  /* 0x0000001b003c7308 */ /* 0x0003e20000002400 */
[----:B---3--:R-:W-:-:S07]  /*3610*/  IMAD.MOV.U32 R2, RZ, RZ, R122 ;  /* 0x000000ffff027224 */ /* 0x008fce00078e007a */
[----:B------:R2:W-:Y:S01]  /*3620*/  MUFU.TANH R65, R3 ;  /* 0x0000000300417308 */ /* 0x0005e20000002400 */
[C---:B-1----:R-:W-:Y:S08]  /*3630*/  HMMA.16816.F32.BF16 R24, R196.reuse, R8, R48 ;  /* 0x00000008c418723c */ /* 0x042ff00000041830 */
[----:B----4-:R-:W-:Y:S01]  /*3640*/  HMMA.16816.F32.BF16 R20, R196, R40, R20 ;  /* 0x00000028c414723c */ /* 0x010fe20000041814 */
[----:B--2---:R-:W-:Y:S01]  /*3650*/  @P2 IMAD.HI.U32 R3, R122, c[0x0][0x2c8], RZ ;  /* 0x0000b2007a032a27 */ /* 0x004fe200078e00ff */
[----:B------:R-:W1:Y:S01]  /*3660*/  MUFU.TANH R53, R12 ;  /* 0x0000000c00357308 */ /* 0x000e620000002400 */
[----:B------:R-:W-:Y:S03]  /*3670*/  LDSM.16.MT88.4 R104, [R215+0x800] ;  /* 0x00080000d768783b */ /* 0x000fe60000004200 */
[----:B------:R-:W-:-:S02]  /*3680*/  @P2 SHF.R.U32.HI R2, RZ, c[0x0][0x2cc], R3 ;  /* 0x0000b300ff022a19 */ /* 0x000fc40000011603 */
[----:B------:R-:W-:Y:S03]  /*3690*/  HMMA.16816.F32.BF16 R8, R196, R10, R4 ;  /* 0x0000000ac408723c */ /* 0x000fe60000041804 */
[----:B------:R-:W2:Y:S04]  /*36a0*/  SHFL.IDX PT, R4, R2, RZ, 0x1c1f ;  /* 0x001c1fff02047589 */ /* 0x000ea800000e0000 */
[----:B------:R3:W4:Y:S01]  /*36b0*/  SHFL.IDX PT, R3, R2, 0x1, 0x1c1f ;  /* 0x003c1f0002037f89 */ /* 0x00072200000e0000 */
[----:B------:R-:W-:Y:S01]  /*36c0*/  HMMA.16816.F32.BF16 R24, R200, R28, R24 ;  /* 0x0000001cc818723c */ /* 0x000fe20000041818 */
[----:B------:R-:W-:Y:S01]  /*36d0*/  FMUL.FTZ R16, R16, c[0x0][0x320] ;  /* 0x0000c80010107a20 */ /* 0x000fe20000410000 */
[----:B------:R-:W1:Y:S01]  /*36e0*/  MUFU.TANH R52, R13 ;  /* 0x0000000d00347308 */ /* 0x000e620000002400 */
[----:B------:R-:W-:Y:S01]  /*36f0*/  FMUL.FTZ R32, R32, c[0x0][0x320] ;  /* 0x0000c80020207a20 */ /* 0x000fe20000410000 */
[----:B---3--:R-:W-:-:S04]  /*3700*/  IADD3 R2, -R121, 0x1, R0 ;  /* 0x0000000179027810 */ /* 0x008fc80007ffe100 */
[----:B------:R-:W-:Y:S01]  /*3710*/  IADD3 R2, R2, -c[0x0][0x168], RZ ;  /* 0x80005a0002027a10 */ /* 0x000fe20007ffe0ff */
[----:B------:R-:W-:-:S04]  /*3720*/  IMAD.IADD R0, R0, 0x1, -R121 ;  /* 0x0000000100007824 */ /* 0x000fc800078e0a79 */
[C---:B--2---:R-:W-:Y:S02]  /*3730*/  IMAD.IADD R4, R2.reuse, 0x1, R4 ;  /* 0x0000000102047824 */ /* 0x044fe400078e0204 */
[----:B----4-:R-:W-:-:S03]  /*3740*/  IMAD.IADD R3, R2, 0x1, R3 ;  /* 0x0000000102037824 */ /* 0x010fc600078e0203 */
[C---:B------:R-:W-:Y:S02]  /*3750*/  IMNMX R2, R0.reuse, R4, PT ;  /* 0x0000000400027217 */ /* 0x040fe40003800200 */
[----:B------:R-:W-:-:S04]  /*3760*/  IMNMX R0, R0, R3, PT ;  /* 0x0000000300007217 */ /* 0x000fc80003800200 */
[----:B------:R-:W-:Y:S01]  /*3770*/  FMUL.FTZ R3, R24, c[0x0][0x320] ;  /* 0x0000c80018037a20 */ /* 0x000fe20000410000 */
[----:B------:R2:W-:Y:S01]  /*3780*/  MUFU.TANH R28, R16 ;  /* 0x00000010001c7308 */ /* 0x0005e20000002400 */
[----:B------:R-:W-:Y:S02]  /*3790*/  FMUL.FTZ R33, R33, c[0x0][0x320] ;  /* 0x0000c80021217a20 */ /* 0x000fe40000410000 */
[----:B------:R-:W-:Y:S01]  /*37a0*/  FMUL.FTZ R17, R17, c[0x0][0x320] ;  /* 0x0000c80011117a20 */ /* 0x000fe20000410000 */
[----:B------:R-:W-:-:S04]  /*37b0*/  ISETP.GT.AND P6, PT, R2, 0x10, PT ;  /* 0x000000100200780c */ /* 0x000fc80003fc4270 */
[----:B------:R-:W3:Y:S01]  /*37c0*/  MUFU.TANH R3, R3 ;  /* 0x0000000300037308 */ /* 0x000ee20000002400 */
[----:B------:R-:W-:Y:S02]  /*37d0*/  FMUL.FTZ R14, R14, c[0x0][0x320] ;  /* 0x0000c8000e0e7a20 */ /* 0x000fe40000410000 */
[----:B--2---:R-:W-:-:S05]  /*37e0*/  FMUL.FTZ R16, R25, c[0x0][0x320] ;  /* 0x0000c80019107a20 */ /* 0x004fca0000410000 */
[----:B------:R-:W2:Y:S01]  /*37f0*/  MUFU.TANH R32, R32 ;  /* 0x0000002000207308 */ /* 0x000ea20000002400 */
[----:B------:R-:W-:Y:S01]  /*3800*/  FMUL.FTZ R15, R15, c[0x0][0x320] ;  /* 0x0000c8000f0f7a20 */ /* 0x000fe20000410000 */
[----:B------:R-:W-:Y:S01]  /*3810*/  HMMA.16816.F32.BF16 R4, R200, R44, R20 ;  /* 0x0000002cc804723c */ /* 0x000fe20000041814 */
[C---:B------:R-:W-:Y:S02]  /*3820*/  ISETP.GT.AND P0, PT, R2.reuse, RZ, PT ;  /* 0x000000ff0200720c */ /* 0x040fe40003f04270 */
[----:B------:R-:W-:-:S03]  /*3830*/  ISETP.GT.AND P4, PT, R2, 0x1, PT ;  /* 0x000000010200780c */ /* 0x000fc60003f84270 */
[----:B------:R-:W4:Y:S01]  /*3840*/  MUFU.TANH R33, R33 ;  /* 0x0000002100217308 */ /* 0x000f220000002400 */
[C---:B------:R-:W-:Y:S02]  /*3850*/  ISETP.GT.AND P3, PT, R2.reuse, 0x8, PT ;  /* 0x000000080200780c */ /* 0x040fe40003f64270 */
[C---:B------:R-:W-:Y:S02]  /*3860*/  ISETP.GT.AND P1, PT, R2.reuse, 0x9, PT ;  /* 0x000000090200780c */ /* 0x040fe40003f24270 */
[----:B------:R-:W-:-:S03]  /*3870*/  ISETP.GT.AND P5, PT, R2, 0x11, PT ;  /* 0x000000110200780c */ /* 0x000fc60003fa4270 */
[----:B------:R-:W1:Y:S01]  /*3880*/  MUFU.TANH R17, R17 ;  /* 0x0000001100117308 */ /* 0x000e620000002400 */
[----:B------:R-:W-:Y:S01]  /*3890*/  FSEL R20, R92, -INF , P6 ;  /* 0xff8000005c147808 */ /* 0x000fe20003000000 */
[----:B------:R-:W-:Y:S01]  /*38a0*/  HMMA.16816.F32.BF16 R8, R200, R30, R8 ;  /* 0x0000001ec808723c */ /* 0x000fe20000041808 */
[----:B------:R-:W-:-:S05]  /*38b0*/  ISETP.GT.AND P6, PT, R2, 0x28, PT ;  /* 0x000000280200780c */ /* 0x000fca0003fc4270 */
[----:B------:R-:W1:Y:S01]  /*38c0*/  MUFU.TANH R16, R16 ;  /* 0x0000001000107308 */ /* 0x000e620000002400 */
[----:B------:R-:W-:Y:S02]  /*38d0*/  FSEL R12, R100, -INF , P0 ;  /* 0xff800000640c7808 */ /* 0x000fe40000000000 */
[----:B------:R-:W-:Y:S02]  /*38e0*/  FSEL R13, R95, -INF , P4 ;  /* 0xff8000005f0d7808 */ /* 0x000fe40002000000 */
[----:B-----5:R-:W-:-:S03]  /*38f0*/  FSEL R21, R88, -INF , P5 ;  /* 0xff80000058157808 */ /* 0x020fc60002800000 */
[----:B------:R5:W-:Y:S01]  /*3900*/  MUFU.TANH R54, R14 ;  /* 0x0000000e00367308 */ /* 0x000be20000002400 */
[C---:B------:R-:W-:Y:S02]  /*3910*/  ISETP.GT.AND P0, PT, R2.reuse, 0x18, PT ;  /* 0x000000180200780c */ /* 0x040fe40003f04270 */
[C---:B------:R-:W-:Y:S02]  /*3920*/  ISETP.GT.AND P4, PT, R2.reuse, 0x19, PT ;  /* 0x000000190200780c */ /* 0x040fe40003f84270 */
[----:B------:R-:W-:-:S03]  /*3930*/  ISETP.GT.AND P5, PT, R2, 0x29, PT ;  /* 0x000000290200780c */ /* 0x000fc60003fa4270 */
[----:B------:R2:W-:Y:S01]  /*3940*/  MUFU.TANH R55, R15 ;  /* 0x0000000f00377308 */ /* 0x0005e20000002400 */
[----:B-1----:R-:W-:Y:S02]  /*3950*/  FSEL R58, R53, -INF , P6 ;  /* 0xff800000353a7808 */ /* 0x002fe40003000000 */
[----:B------:R-:W-:Y:S02]  /*3960*/  ISETP.GT.AND P6, PT, R2, 0x40, PT ;  /* 0x000000400200780c */ /* 0x000fe40003fc4270 */
[----:B-----5:R-:W-:Y:S02]  /*3970*/  FSEL R14, R94, -INF , P3 ;  /* 0xff8000005e0e7808 */ /* 0x020fe40001800000 */
[C---:B------:R-:W-:Y:S02]  /*3980*/  ISETP.GT.AND P3, PT, R2.reuse, 0x20, PT ;  /* 0x000000200200780c */ /* 0x040fe40003f64270 */
[----:B--2---:R-:W-:Y:S02]  /*3990*/  FSEL R15, R93, -INF , P1 ;  /* 0xff8000005d0f7808 */ /* 0x004fe40000800000 */
[----:B------:R-:W-:-:S02]  /*39a0*/  ISETP.GT.AND P1, PT, R2, 0x21, PT ;  /* 0x000000210200780c */ /* 0x000fc40003f24270 */
[----:B------:R-:W-:Y:S02]  /*39b0*/  FSEL R22, R67, -INF , P0 ;  /* 0xff80000043167808 */ /* 0x000fe40000000000 */
[----:B------:R-:W-:Y:S02]  /*39c0*/  FSEL R23, R66, -INF , P4 ;  /* 0xff80000042177808 */ /* 0x000fe40002000000 */
[----:B------:R-:W-:Y:S02]  /*39d0*/  FSEL R57, R65, -INF , P3 ;  /* 0xff80000041397808 */ /* 0x000fe40001800000 */
[----:B------:R-:W-:Y:S02]  /*39e0*/  FSEL R56, R64, -INF , P1 ;  /* 0xff80000040387808 */ /* 0x000fe40000800000 */
[----:B------:R-:W-:Y:S02]  /*39f0*/  FSEL R59, R52, -INF , P5 ;  /* 0xff800000343b7808 */ /* 0x000fe40002800000 */
[----:B------:R-:W-:-:S02]  /*3a00*/  ISETP.GT.AND P0, PT, R2, 0x30, PT ;  /* 0x000000300200780c */ /* 0x000fc40003f04270 */
[C---:B------:R-:W-:Y:S02]  /*3a10*/  ISETP.GT.AND P4, PT, R2.reuse, 0x31, PT ;  /* 0x000000310200780c */ /* 0x040fe40003f84270 */
[C---:B------:R-:W-:Y:S02]  /*3a20*/  ISETP.GT.AND P3, PT, R2.reuse, 0x38, PT ;  /* 0x000000380200780c */ /* 0x040fe40003f64270 */
[C---:B------:R-:W-:Y:S02]  /*3a30*/  ISETP.GT.AND P1, PT, R2.reuse, 0x39, PT ;  /* 0x000000390200780c */ /* 0x040fe40003f24270 */
[----:B------:R-:W-:Y:S02]  /*3a40*/  ISETP.GT.AND P5, PT, R2, 0x41, PT ;  /* 0x000000410200780c */ /* 0x000fe40003fa4270 */
[----:B---3--:R-:W-:Y:S02]  /*3a50*/  FSEL R90, R3, -INF , P6 ;  /* 0xff800000035a7808 */ /* 0x008fe40003000000 */
[----:B------:R-:W-:-:S02]  /*3a60*/  FMNMX.FTZ R3, R12, R13, !PT ;  /* 0x0000000d0c037209 */ /* 0x000fc40007810000 */
[----:B------:R-:W-:Y:S02]  /*3a70*/  FSEL R68, R32, -INF , P0 ;  /* 0xff80000020447808 */ /* 0x000fe40000000000 */
[----:B----4-:R-:W-:Y:S02]  /*3a80*/  FSEL R69, R33, -INF , P4 ;  /* 0xff80000021457808 */ /* 0x010fe40002000000 */
[----:B------:R-:W-:Y:S02]  /*3a90*/  FSEL R87, R28, -INF , P3 ;  /* 0xff8000001c577808 */ /* 0x000fe40001800000 */
[----:B------:R-:W-:Y:S02]  /*3aa0*/  FSEL R86, R17, -INF , P1 ;  /* 0xff80000011567808 */ /* 0x000fe40000800000 */
[----:B------:R-:W-:Y:S02]  /*3ab0*/  FSEL R103, R16, -INF , P5 ;  /* 0xff80000010677808 */ /* 0x000fe40002800000 */
[----:B------:R-:W-:-:S02]  /*3ac0*/  ISETP.GT.AND P0, PT, R2, 0x48, PT ;  /* 0x000000480200780c */ /* 0x000fc40003f04270 */
[C---:B------:R-:W-:Y:S02]  /*3ad0*/  ISETP.GT.AND P4, PT, R2.reuse, 0x49, PT ;  /* 0x000000490200780c */ /* 0x040fe40003f84270 */
[C---:B------:R-:W-:Y:S02]  /*3ae0*/  ISETP.GT.AND P3, PT, R2.reuse, 0x50, PT ;  /* 0x000000500200780c */ /* 0x040fe40003f64270 */
[C---:B------:R-:W-:Y:S02]  /*3af0*/  ISETP.GT.AND P1, PT, R2.reuse, 0x51, PT ;  /* 0x000000510200780c */ /* 0x040fe40003f24270 */
[C---:B------:R-:W-:Y:S02]  /*3b00*/  ISETP.GT.AND P6, PT, R2.reuse, 0x58, PT ;  /* 0x000000580200780c */ /* 0x040fe40003fc4270 */
[----:B------:R-:W-:Y:S02]  /*3b10*/  ISETP.GT.AND P5, PT, R2, 0x59, PT ;  /* 0x000000590200780c */ /* 0x000fe40003fa4270 */
[----:B------:R-:W-:-:S04]  /*3b20*/  FMNMX.FTZ R2, R14, R3, !PT ;  /* 0x000000030e027209 */ /* 0x000fc80007810000 */
[----:B------:R-:W-:Y:S01]  /*3b30*/  FMNMX.FTZ R2, R15, R2, !PT ;  /* 0x000000020f027209 */ /* 0x000fe20007810000 */
[----:B------:R-:W-:-:S03]  /*3b40*/  FMUL.FTZ R8, R8, c[0x0][0x320] ;  /* 0x0000c80008087a20 */ /* 0x000fc60000410000 */
[----:B------:R-:W-:Y:S01]  /*3b50*/  FMNMX.FTZ R2, R20, R2, !PT ;  /* 0x0000000214027209 */ /* 0x000fe20007810000 */
[----:B------:R-:W-:Y:S01]  /*3b60*/  FMUL.FTZ R9, R9, c[0x0][0x320] ;  /* 0x0000c80009097a20 */ /* 0x000fe20000410000 */
[----:B------:R-:W-:Y:S02]  /*3b70*/  HMMA.16816.F32.BF16 R36, R196, R42, R36 ;  /* 0x0000002ac424723c */ /* 0x000fe40000041824 */
[----:B------:R-:W-:Y:S01]  /*3b80*/  FMNMX.FTZ R2, R21, R2, !PT ;  /* 0x0000000215027209 */ /* 0x000fe20007810000 */
[----:B------:R-:W-:Y:S01]  /*3b90*/  FMUL.FTZ R4, R4, c[0x0][0x320] ;  /* 0x0000c80004047a20 */ /* 0x000fe20000410000 */
[----:B------:R-:W1:Y:S02]  /*3ba0*/  MUFU.TANH R8, R8 ;  /* 0x0000000800087308 */ /* 0x000e640000002400 */
[----:B------:R-:W-:Y:S01]  /*3bb0*/  FMNMX.FTZ R2, R22, R2, !PT ;  /* 0x0000000216027209 */ /* 0x000fe20007810000 */
[----:B------:R-:W-:-:S05]  /*3bc0*/  FMUL.FTZ R3, R5, c[0x0][0x320] ;  /* 0x0000c80005037a20 */ /* 0x000fca0000410000 */
[----:B------:R-:W2:Y:S01]  /*3bd0*/  MUFU.TANH R9, R9 ;  /* 0x0000000900097308 */ /* 0x000ea20000002400 */
[----:B------:R-:W-:-:S07]  /*3be0*/  FMNMX.FTZ R2, R23, R2, !PT ;  /* 0x0000000217027209 */ /* 0x000fce0007810000 */
[----:B------:R-:W3:Y:S01]  /*3bf0*/  MUFU.TANH R4, R4 ;  /* 0x0000000400047308 */ /* 0x000ee20000002400 */
[----:B------:R-:W-:-:S07]  /*3c00*/  FMNMX.FTZ R2, R57, R2, !PT ;  /* 0x0000000239027209 */ /* 0x000fce0007810000 */
[----:B------:R-:W4:Y:S01]  /*3c10*/  MUFU.TANH R3, R3 ;  /* 0x0000000300037308 */ /* 0x000f220000002400 */
[----:B------:R-:W-:Y:S02]  /*3c20*/  FMNMX.FTZ R2, R56, R2, !PT ;  /* 0x0000000238027209 */ /* 0x000fe40007810000 */
[----:B-1----:R-:W-:Y:S02]  /*3c30*/  FSEL R91, R8, -INF , P0 ;  /* 0xff800000085b7808 */ /* 0x002fe40000000000 */
[----:B--2---:R-:W-:Y:S02]  /*3c40*/  FSEL R92, R9, -INF , P4 ;  /* 0xff800000095c7808 */ /* 0x004fe40002000000 */
[----:B------:R-:W-:Y:S02]  /*3c50*/  FMNMX.FTZ R2, R58, R2, !PT ;  /* 0x000000023a027209 */ /* 0x000fe40007810000 */
[C---:B------:R-:W-:Y:S02]  /*3c60*/  ISETP.GT.AND P0, PT, R0.reuse, RZ, PT ;  /* 0x000000ff0000720c */ /* 0x040fe40003f04270 */
[----:B------:R-:W-:Y:S01]  /*3c70*/  ISETP.GT.AND P4, PT, R0, 0x1, PT ;  /* 0x000000010000780c */ /* 0x000fe20003f84270 */
[----:B------:R-:W-:Y:S01]  /*3c80*/  HMMA.16816.F32.BF16 R28, R200, R46, R36 ;  /* 0x0000002ec81c723c */ /* 0x000fe20000041824 */
[----:B------:R-:W-:Y:S01]  /*3c90*/  FMUL.FTZ R24, R6, c[0x0][0x320] ;  /* 0x0000c80006187a20 */ /* 0x000fe20000410000 */
[----:B---3--:R-:W-:Y:S01]  /*3ca0*/  FSEL R111, R4, -INF , P3 ;  /* 0xff800000046f7808 */ /* 0x008fe20001800000 */
[----:B------:R-:W-:Y:S01]  /*3cb0*/  FMUL.FTZ R19, R19, c[0x0][0x320] ;  /* 0x0000c80013137a20 */ /* 0x000fe20000410000 */
[----:B------:R-:W-:Y:S01]  /*3cc0*/  FMNMX.FTZ R2, R59, R2, !PT ;  /* 0x000000023b027209 */ /* 0x000fe20007810000 */
[----:B------:R-:W-:Y:S01]  /*3cd0*/  FMUL.FTZ R18, R18, c[0x0][0x320] ;  /* 0x0000c80012127a20 */ /* 0x000fe20000410000 */
[----:B------:R-:W-:Y:S01]  /*3ce0*/  ISETP.GT.AND P3, PT, R0, 0x8, PT ;  /* 0x000000080000780c */ /* 0x000fe20003f64270 */
[----:B------:R-:W-:Y:S01]  /*3cf0*/  FMUL.FTZ R34, R34, c[0x0][0x320] ;  /* 0x0000c80022227a20 */ /* 0x000fe20000410000 */
[----:B------:R-:W-:Y:S01]  /*3d00*/  FSEL R4, R102, -INF , P0 ;  /* 0xff80000066047808 */ /* 0x000fe20000000000 */
[----:B------:R-:W-:Y:S01]  /*3d10*/  FMUL.FTZ R25, R7, c[0x0][0x320] ;  /* 0x0000c80007197a20 */ /* 0x000fe20000410000 */
[----:B------:R-:W-:Y:S01]  /*3d20*/  FSEL R6, R101, -INF , P4 ;  /* 0xff80000065067808 */ /* 0x000fe20002000000 */
[----:B------:R-:W-:Y:S01]  /*3d30*/  FMUL.FTZ R35, R35, c[0x0][0x320] ;  /* 0x0000c80023237a20 */ /* 0x000fe20000410000 */
[----:B----4-:R-:W-:Y:S01]  /*3d40*/  FSEL R110, R3, -INF , P1 ;  /* 0xff800000036e7808 */ /* 0x010fe20000800000 */
[----:B------:R-:W-:Y:S01]  /*3d50*/  FMUL.FTZ R26, R26, c[0x0][0x320] ;  /* 0x0000c8001a1a7a20 */ /* 0x000fe20000410000 */
[----:B------:R-:W-:Y:S01]  /*3d60*/  FMNMX.FTZ R2, R68, R2, !PT ;  /* 0x0000000244027209 */ /* 0x000fe20007810000 */
[----:B------:R-:W-:Y:S01]  /*3d70*/  FMUL.FTZ R27, R27, c[0x0][0x320] ;  /* 0x0000c8001b1b7a20 */ /* 0x000fe20000410000 */
[----:B------:R-:W-:Y:S01]  /*3d80*/  ISETP.GT.AND P1, PT, R0, 0x9, PT ;  /* 0x000000090000780c */ /* 0x000fe20003f24270 */
[----:B------:R-:W-:Y:S01]  /*3d90*/  FMUL.FTZ R10, R10, c[0x0][0x320] ;  /* 0x0000c8000a0a7a20 */ /* 0x000fe20000410000 */
[----:B------:R-:W-:Y:S01]  /*3da0*/  FSEL R5, R97, -INF , P3 ;  /* 0xff80000061057808 */ /* 0x000fe20001800000 */
[----:B------:R-:W-:Y:S01]  /*3db0*/  FMUL.FTZ R11, R11, c[0x0][0x320] ;  /* 0x0000c8000b0b7a20 */ /* 0x000fe20000410000 */
[----:B------:R-:W-:Y:S01]  /*3dc0*/  FMNMX.FTZ R3, R4, R6, !PT ;  /* 0x0000000604037209 */ /* 0x000fe20007810000 */
[----:B------:R-:W-:Y:S01]  /*3dd0*/  LDSM.16.MT88.4 R44, [R214] ;  /* 0x00000000d62c783b */ /* 0x000fe20000004200 */
[----:B------:R-:W-:-:S02]  /*3de0*/  FMNMX.FTZ R2, R69, R2, !PT ;  /* 0x0000000245027209 */ /* 0x000fc40007810000 */
[----:B------:R-:W-:Y:S01]  /*3df0*/  ISETP.GT.AND P0, PT, R0, 0x10, PT ;  /* 0x000000100000780c */ /* 0x000fe20003f04270 */
[----:B------:R-:W-:Y:S01]  /*3e00*/  LDSM.16.MT88.4 R36, [R214+0x800] ;  /* 0x00080000d624783b */ /* 0x000fe20000004200 */
[----:B------:R-:W-:Y:S02]  /*3e10*/  FSEL R17, R96, -INF , P1 ;  /* 0xff80000060117808 */ /* 0x000fe40000800000 */
[----:B------:R-:W-:Y:S01]  /*3e20*/  FMNMX.FTZ R3, R5, R3, !PT ;  /* 0x0000000305037209 */ /* 0x000fe20007810000 */
[----:B------:R1:W-:Y:S01]  /*3e30*/  MUFU.TANH R63, R19 ;  /* 0x00000013003f7308 */ /* 0x0003e20000002400 */
[----:B------:R-:W-:Y:S01]  /*3e40*/  FMNMX.FTZ R101, R87, R2, !PT ;  /* 0x0000000257657209 */ /* 0x000fe20007810000 */
[----:B------:R-:W-:Y:S01]  /*3e50*/  FMUL.FTZ R28, R28, c[0x0][0x320] ;  /* 0x0000c8001c1c7a20 */ /* 0x000fe20000410000 */
[----:B------:R-:W-:Y:S01]  /*3e60*/  ISETP.GT.AND P4, PT, R0, 0x11, PT ;  /* 0x000000110000780c */ /* 0x000fe20003f84270 */
[----:B------:R-:W-:Y:S01]  /*3e70*/  FMUL.FTZ R29, R29, c[0x0][0x320] ;  /* 0x0000c8001d1d7a20 */ /* 0x000fe20000410000 */
[----:B------:R-:W-:Y:S01]  /*3e80*/  FMNMX.FTZ R2, R17, R3, !PT ;  /* 0x0000000311027209 */ /* 0x000fe20007810000 */
[----:B------:R-:W-:Y:S01]  /*3e90*/  FMUL.FTZ R30, R30, c[0x0][0x320] ;  /* 0x0000c8001e1e7a20 */ /* 0x000fe20000410000 */
[----:B------:R-:W-:Y:S01]  /*3ea0*/  ISETP.GT.AND P3, PT, R0, 0x18, PT ;  /* 0x000000180000780c */ /* 0x000fe20003f64270 */
[----:B------:R2:W-:Y:S01]  /*3eb0*/  MUFU.TANH R62, R18 ;  /* 0x00000012003e7308 */ /* 0x0005e20000002400 */
[----:B------:R-:W-:Y:S01]  /*3ec0*/  FSEL R16, R84, -INF , P4 ;  /* 0xff80000054107808 */ /* 0x000fe20002000000 */
[----:B------:R-:W-:Y:S01]  /*3ed0*/  FMUL.FTZ R8, R31, c[0x0][0x320] ;  /* 0x0000c8001f087a20 */ /* 0x000fe20000410000 */
[----:B------:R-:W-:Y:S01]  /*3ee0*/  ISETP.GT.AND P1, PT, R0, 0x19, PT ;  /* 0x000000190000780c */ /* 0x000fe20003f24270 */
[----:B------:R-:W-:Y:S01]  /*3ef0*/  LDSM.16.MT88.4 R96, [R215] ;  /* 0x00000000d760783b */ /* 0x000fe20000004200 */
[----:B-1----:R-:W-:-:S04]  /*3f00*/  FSEL R19, R85, -INF , P0 ;  /* 0xff80000055137808 */ /* 0x002fc80000000000 */
[----:B------:R-:W-:Y:S02]  /*3f10*/  FMNMX.FTZ R2, R19, R2, !PT ;  /* 0x0000000213027209 */ /* 0x000fe40007810000 */
[----:B------:R-:W-:Y:S02]  /*3f20*/  FMNMX.FTZ R101, R86, R101, !PT ;  /* 0x0000006556657209 */ /* 0x000fe40007810000 */
[----:B--2---:R-:W-:Y:S02]  /*3f30*/  FSEL R18, R77, -INF , P3 ;  /* 0xff8000004d127808 */ /* 0x004fe40001800000 */
[----:B------:R-:W-:Y:S02]  /*3f40*/  FMNMX.FTZ R2, R16, R2, !PT ;  /* 0x0000000210027209 */ /* 0x000fe40007810000 */
[----:B------:R-:W-:Y:S02]  /*3f50*/  ISETP.GT.AND P0, PT, R0, 0x20, PT ;  /* 0x000000200000780c */ /* 0x000fe40003f04270 */
[----:B------:R-:W-:-:S02]  /*3f60*/  FMNMX.FTZ R101, R90, R101, !PT ;  /* 0x000000655a657209 */ /* 0x000fc40007810000 */
[----:B------:R-:W-:Y:S02]  /*3f70*/  FSEL R7, R76, -INF , P1 ;  /* 0xff8000004c077808 */ /* 0x000fe40000800000 */
[----:B------:R-:W-:Y:S01]  /*3f80*/  FMNMX.FTZ R2, R18, R2, !PT ;  /* 0x0000000212027209 */ /* 0x000fe20007810000 */
[----:B------:R-:W-:Y:S01]  /*3f90*/  MUFU.TANH R34, R34 ;  /* 0x0000002200227308 */ /* 0x000fe20000002400 */
[----:B------:R-:W-:Y:S02]  /*3fa0*/  ISETP.GT.AND P4, PT, R0, 0x21, PT ;  /* 0x000000210000780c */ /* 0x000fe40003f84270 */
[----:B------:R-:W-:Y:S02]  /*3fb0*/  FMNMX.FTZ R101, R103, R101, !PT ;  /* 0x0000006567657209 */ /* 0x000fe40007810000 */
[----:B------:R-:W-:Y:S02]  /*3fc0*/  FSEL R53, R70, -INF , P0 ;  /* 0xff80000046357808 */ /* 0x000fe40000000000 */
[----:B------:R-:W-:Y:S01]  /*3fd0*/  FMNMX.FTZ R2, R7, R2, !PT ;  /* 0x0000000207027209 */ /* 0x000fe20007810000 */
[----:B------:R-:W1:Y:S01]  /*3fe0*/  MUFU.TANH R28, R28 ;  /* 0x0000001c001c7308 */ /* 0x000e620000002400 */
[----:B------:R-:W-:-:S02]  /*3ff0*/  ISETP.GT.AND P3, PT, R0, 0x28, PT ;  /* 0x000000280000780c */ /* 0x000fc40003f64270 */
[----:B------:R-:W-:Y:S02]  /*4000*/  FMNMX.FTZ R101, R91, R101, !PT ;  /* 0x000000655b657209 */ /* 0x000fe40007810000 */
[----:B------:R-:W-:Y:S02]  /*4010*/  FSEL R52, R60, -INF , P4 ;  /* 0xff8000003c347808 */ /* 0x000fe40002000000 */
[----:B------:R-:W-:Y:S01]  /*4020*/  FMNMX.FTZ R2, R53, R2, !PT ;  /* 0x0000000235027209 */ /* 0x000fe20007810000 */
[----:B------:R-:W-:Y:S01]  /*4030*/  MUFU.TANH R35, R35 ;  /* 0x0000002300237308 */ /* 0x000fe20000002400 */
[----:B------:R-:W-:Y:S02]  /*4040*/  ISETP.GT.AND P1, PT, R0, 0x29, PT ;  /* 0x000000290000780c */ /* 0x000fe40003f24270 */
[----:B------:R-:W-:-:S05]  /*4050*/  FMNMX.FTZ R101, R92, R101, !PT ;  /* 0x000000655c657209 */ /* 0x000fca0007810000 */
[----:B------:R-:W2:Y:S01]  /*4060*/  MUFU.TANH R29, R29 ;  /* 0x0000001d001d7308 */ /* 0x000ea20000002400 */
[----:B------:R-:W-:Y:S02]  /*4070*/  FSEL R54, R54, -INF , P3 ;  /* 0xff80000036367808 */ /* 0x000fe40001800000 */
[----:B------:R-:W-:Y:S02]  /*4080*/  FMNMX.FTZ R2, R52, R2, !PT ;  /* 0x0000000234027209 */ /* 0x000fe40007810000 */
[----:B------:R-:W-:Y:S02]  /*4090*/  ISETP.GT.AND P0, PT, R0, 0x30, PT ;  /* 0x000000300000780c */ /* 0x000fe40003f04270 */
[----:B------:R-:W-:Y:S02]  /*40a0*/  FMNMX.FTZ R101, R111, R101, !PT ;  /* 0x000000656f657209 */ /* 0x000fe40007810000 */
[----:B------:R-:W-:Y:S02]  /*40b0*/  FSEL R55, R55, -INF , P1 ;  /* 0xff80000037377808 */ /* 0x000fe40000800000 */
[----:B------:R-:W-:Y:S01]  /*40c0*/  FMNMX.FTZ R2, R54, R2, !PT ;  /* 0x0000000236027209 */ /* 0x000fe20007810000 */
[----:B------:R-:W3:Y:S01]  /*40d0*/  MUFU.TANH R26, R26 ;  /* 0x0000001a001a7308 */ /* 0x000ee20000002400 */
[----:B-1----:R-:W-:-:S02]  /*40e0*/  FSEL R108, R28, -INF , P6 ;  /* 0xff8000001c6c7808 */ /* 0x002fc40003000000 */
[----:B------:R-:W-:Y:S02]  /*40f0*/  FMNMX.FTZ R101, R110, R101, !PT ;  /* 0x000000656e657209 */ /* 0x000fe40007810000 */
[----:B------:R-:W-:Y:S02]  /*4100*/  ISETP.GT.AND P1, PT, R0, 0x31, PT ;  /* 0x000000310000780c */ /* 0x000fe40003f24270 */
[----:B------:R-:W-:Y:S02]  /*4110*/  FSEL R60, R34, -INF , P0 ;  /* 0xff800000223c7808 */ /* 0x000fe40000000000 */
[----:B------:R-:W-:Y:S01]  /*4120*/  FMNMX.FTZ R2, R55, R2, !PT ;  /* 0x0000000237027209 */ /* 0x000fe20007810000 */
[----:B------:R-:W1:Y:S01]  /*4130*/  MUFU.TANH R27, R27 ;  /* 0x0000001b001b7308 */ /* 0x000e620000002400 */
[----:B--2---:R-:W-:Y:S02]  /*4140*/  FSEL R109, R29, -INF , P5 ;  /* 0xff8000001d6d7808 */ /* 0x004fe40002800000 */
[----:B------:R-:W-:-:S02]  /*4150*/  FMNMX.FTZ R101, R108, R101, !PT ;  /* 0x000000656c657209 */ /* 0x000fc40007810000 */
[----:B------:R-:W-:Y:S02]  /*4160*/  ISETP.GT.AND P0, PT, R0, 0x38, PT ;  /* 0x000000380000780c */ /* 0x000fe40003f04270 */
[----:B------:R-:W-:Y:S02]  /*4170*/  FSEL R61, R35, -INF , P1 ;  /* 0xff800000233d7808 */ /* 0x000fe40000800000 */
[----:B------:R-:W-:Y:S01]  /*4180*/  FMNMX.FTZ R2, R60, R2, !PT ;  /* 0x000000023c027209 */ /* 0x000fe20007810000 */
[----:B------:R-:W2:Y:S01]  /*4190*/  MUFU.TANH R88, R10 ;  /* 0x0000000a00587308 */ /* 0x000ea20000002400 */
[----:B------:R-:W-:Y:S02]  /*41a0*/  FMNMX.FTZ R101, R109, R101, !PT ;  /* 0x000000656d657209 */ /* 0x000fe40007810000 */
[----:B------:R-:W-:Y:S02]  /*41b0*/  ISETP.GT.AND P1, PT, R0, 0x39, PT ;  /* 0x000000390000780c */ /* 0x000fe40003f24270 */
[----:B------:R-:W-:-:S02]  /*41c0*/  FSEL R62, R62, -INF , P0 ;  /* 0xff8000003e3e7808 */ /* 0x000fc40000000000 */
[----:B------:R-:W-:Y:S01]  /*41d0*/  FMNMX.FTZ R2, R61, R2, !PT ;  /* 0x000000023d027209 */ /* 0x000fe20007810000 */
[----:B------:R-:W4:Y:S01]  /*41e0*/  MUFU.TANH R11, R11 ;  /* 0x0000000b000b7308 */ /* 0x000f220000002400 */
[----:B------:R-:W-:Y:S01]  /*41f0*/  ISETP.GT.AND P0, PT, R0, 0x40, PT ;  /* 0x000000400000780c */ /* 0x000fe20003f04270 */
[----:B------:R-:W5:Y:S01]  /*4200*/  SHFL.BFLY PT, R3, R101, 0x2, 0x1f ;  /* 0x0c401f0065037f89 */ /* 0x000f6200000e0000 */
[----:B------:R-:W-:Y:S02]  /*4210*/  FSEL R63, R63, -INF , P1 ;  /* 0xff8000003f3f7808 */ /* 0x000fe40000800000 */
[----:B------:R-:W-:Y:S02]  /*4220*/  FMNMX.FTZ R2, R62, R2, !PT ;  /* 0x000000023e027209 */ /* 0x000fe40007810000 */
[----:B------:R-:W-:Y:S01]  /*4230*/  ISETP.GT.AND P1, PT, R0, 0x41, PT ;  /* 0x000000410000780c */ /* 0x000fe20003f24270 */
[----:B------:R-:W4:Y:S01]  /*4240*/  MUFU.TANH R10, R24 ;  /* 0x00000018000a7308 */ /* 0x000f220000002400 */
[----:B---3--:R-:W-:-:S02]  /*4250*/  FSEL R84, R26, -INF , P0 ;  /* 0xff8000001a547808 */ /* 0x008fc40000000000 */
[----:B------:R-:W-:Y:S02]  /*4260*/  FMNMX.FTZ R2, R63, R2, !PT ;  /* 0x000000023f027209 */ /* 0x000fe40007810000 */
[----:B------:R-:W-:Y:S02]  /*4270*/  ISETP.GT.AND P0, PT, R0, 0x48, PT ;  /* 0x000000480000780c */ /* 0x000fe40003f04270 */
[----:B-1----:R-:W-:Y:S01]  /*4280*/  FSEL R85, R27, -INF , P1 ;  /* 0xff8000001b557808 */ /* 0x002fe20000800000 */
[----:B------:R-:W1:Y:S01]  /*4290*/  MUFU.TANH R9, R25 ;  /* 0x0000001900097308 */ /* 0x000e620000002400 */
[----:B------:R-:W-:Y:S02]  /*42a0*/  FMNMX.FTZ R2, R84, R2, !PT ;  /* 0x0000000254027209 */ /* 0x000fe40007810000 */
[----:B------:R-:W-:Y:S02]  /*42b0*/  ISETP.GT.AND P1, PT, R0, 0x49, PT ;  /* 0x000000490000780c */ /* 0x000fe40003f24270 */
[----:B--2---:R-:W-:-:S02]  /*42c0*/  FSEL R88, R88, -INF , P0 ;  /* 0xff80000058587808 */ /* 0x004fc40000000000 */
[----:B------:R-:W-:Y:S01]  /*42d0*/  FMNMX.FTZ R2, R85, R2, !PT ;  /* 0x0000000255027209 */ /* 0x000fe20007810000 */
[----:B------:R-:W2:Y:S01]  /*42e0*/  MUFU.TANH R30, R30 ;  /* 0x0000001e001e7308 */ /* 0x000ea20000002400 */
[----:B------:R-:W-:Y:S02]  /*42f0*/  ISETP.GT.AND P0, PT, R0, 0x50, PT ;  /* 0x000000500000780c */ /* 0x000fe40003f04270 */
[----:B----4-:R-:W-:Y:S02]  /*4300*/  FSEL R89, R11, -INF , P1 ;  /* 0xff8000000b597808 */ /* 0x010fe40000800000 */
[----:B------:R-:W-:-:S03]  /*4310*/  FMNMX.FTZ R2, R88, R2, !PT ;  /* 0x0000000258027209 */ /* 0x000fc60007810000 */
[----:B------:R-:W3:Y:S01]  /*4320*/  MUFU.TANH R8, R8 ;  /* 0x0000000800087308 */ /* 0x000ee20000002400 */
[----:B------:R-:W-:Y:S02]  /*4330*/  ISETP.GT.AND P1, PT, R0, 0x51, PT ;  /* 0x000000510000780c */ /* 0x000fe40003f24270 */
[----:B------:R-:W-:Y:S02]  /*4340*/  FSEL R93, R10, -INF , P0 ;  /* 0xff8000000a5d7808 */ /* 0x000fe40000000000 */
[----:B------:R-:W-:Y:S02]  /*4350*/  FMNMX.FTZ R100, R89, R2, !PT ;  /* 0x0000000259647209 */ /* 0x000fe40007810000 */
[----:B------:R-:W-:Y:S02]  /*4360*/  ISETP.GT.AND P0, PT, R0, 0x58, PT ;  /* 0x000000580000780c */ /* 0x000fe40003f04270 */
[----:B-1----:R-:W-:Y:S02]  /*4370*/  FSEL R94, R9, -INF , P1 ;  /* 0xff800000095e7808 */ /* 0x002fe40000800000 */
[----:B------:R-:W-:-:S02]  /*4380*/  FMNMX.FTZ R100, R93, R100, !PT ;  /* 0x000000645d647209 */ /* 0x000fc40007810000 */
[----:B-----5:R-:W-:Y:S02]  /*4390*/  FMNMX.FTZ R101, R101, R3, !PT ;  /* 0x0000000365657209 */ /* 0x020fe40007810000 */
[----:B------:R-:W-:Y:S02]  /*43a0*/  ISETP.GT.AND P1, PT, R0, 0x59, PT ;  /* 0x000000590000780c */ /* 0x000fe40003f24270 */
[----:B--2---:R-:W-:Y:S02]  /*43b0*/  FSEL R102, R30, -INF , P0 ;  /* 0xff8000001e667808 */ /* 0x004fe40000000000 */
[----:B------:R-:W-:Y:S01]  /*43c0*/  FMNMX.FTZ R100, R94, R100, !PT ;  /* 0x000000645e647209 */ /* 0x000fe20007810000 */
[----:B------:R-:W1:Y:S01]  /*43d0*/  SHFL.BFLY PT, R2, R101, 0x1, 0x1f ;  /* 0x0c201f0065027f89 */ /* 0x000e6200000e0000 */
[----:B---3--:R-:W-:Y:S02]  /*43e0*/  FSEL R95, R8, -INF , P1 ;  /* 0xff800000085f7808 */ /* 0x008fe40000800000 */
        /* <DEDUP_REMOVED lines=12> */
[----:B------:R2:W3:Y:S02]  /*44b0*/  MUFU.EX2 R151, R0 ;  /* 0x0000000000977308 */ /* 0x0004e40000000800 */
[----:B--2---:R-:W-:-:S06]  /*44c0*/  FFMA.FTZ R0, R14, c[0x0][0x2d0], -R2 ;  /* 0x0000b4000e007a23 */ /* 0x004fcc0000010802 */
[----:B------:R2:W-:Y:S01]  /*44d0*/  MUFU.EX2 R204, R0 ;  /* 0x0000000000cc7308 */ /* 0x0005e20000000800 */
[----:B-1----:R-:W-:Y:S01]  /*44e0*/  FMNMX.FTZ R100, R100, R3, !PT ;  /* 0x0000000364647209 */ /* 0x002fe20007810000 */
[--C-:B------:R-:W-:Y:S02]  /*44f0*/  FFMA.FTZ R3, R22, c[0x0][0x2d0], -R2.reuse ;  /* 0x0000b40016037a23 */ /* 0x100fe40000010802 */
[----:B--2---:R-:W-:-:S04]  /*4500*/  FFMA.FTZ R0, R15, c[0x0][0x2d0], -R2 ;  /* 0x0000b4000f007a23 */ /* 0x004fc80000010802 */
[----:B------:R1:W2:Y:S01]  /*4510*/  MUFU.EX2 R163, R0 ;  /* 0x0000000000a37308 */ /* 0x0002a20000000800 */
[----:B------:R-:W-:Y:S01]  /*4520*/  FSETP.NEU.FTZ.AND P0, PT, R100, -INF , PT ;  /* 0xff8000006400780b */ /* 0x000fe20003f1d000 */
[----:B-1----:R-:W-:-:S06]  /*4530*/  FFMA.FTZ R0, R20, c[0x0][0x2d0], -R2 ;  /* 0x0000b40014007a23 */ /* 0x002fcc0000010802 */
[----:B------:R1:W-:Y:S08]  /*4540*/  MUFU.EX2 R206, R0 ;  /* 0x0000000000ce7308 */ /* 0x0003f00000000800 */
[----:B------:R4:W-:Y:S01]  /*4550*/  MUFU.EX2 R220, R3 ;  /* 0x0000000300dc7308 */ /* 0x0009e20000000800 */
[----:B-1----:R-:W-:-:S07]  /*4560*/  FFMA.FTZ R0, R21, c[0x0][0x2d0], -R2 ;  /* 0x0000b40015007a23 */ /* 0x002fce0000010802 */
[----:B------:R1:W-:Y:S01]  /*4570*/  MUFU.EX2 R209, R0 ;  /* 0x0000000000d17308 */ /* 0x0003e20000000800 */
[----:B----4-:R-:W-:-:S07]  /*4580*/  FFMA.FTZ R3, R23, c[0x0][0x2d0], -R2 ;  /* 0x0000b40017037a23 */ /* 0x010fce0000010802 */
[----:B------:R4:W-:Y:S01]  /*4590*/  MUFU.EX2 R221, R3 ;  /* 0x0000000300dd7308 */ /* 0x0009e20000000800 */
[----:B-1----:R-:W-:-:S05]  /*45a0*/  FMUL.FTZ R0, R100, c[0x0][0x2d0] ;  /* 0x0000b40064007a20 */ /* 0x002fca0000410000 */
[----:B------:R-:W-:Y:S01]  /*45b0*/  FSEL R0, R0, RZ, P0 ;  /* 0x000000ff00007208 */ /* 0x000fe20000000000 */
[----:B----4-:R-:W-:-:S04]  /*45c0*/  IMAD.IADD R3, R214, 0x1, R212 ;  /* 0x00000001d6037824 */ /* 0x010fc800078e02d4 */
[----:B------:R-:W-:Y:S01]  /*45d0*/  FFMA.FTZ R4, R4, c[0x0][0x2d0], -R0 ;  /* 0x0000b40004047a23 */ /* 0x000fe20000010800 */
[----:B------:R-:W-:Y:S03]  /*45e0*/  LDSM.16.MT88.4 R12, [R3+0x3000] ;  /* 0x00300000030c783b */ /* 0x000fe60000004200 */
[----:B------:R1:W-:Y:S01]  /*45f0*/  MUFU.EX2 R150, R4 ;  /* 0x0000000400967308 */ /* 0x0003e20000000800 */
[----:B------:R-:W4:Y:S04]  /*4600*/  LDSM.16.MT88.4 R8, [R3] ;  /* 0x000000000308783b */ /* 0x000f280000004200 */
[----:B------:R-:W-:Y:S04]  /*4610*/  LDSM.16.MT88.4 R32, [R3+0x3800] ;  /* 0x003800000320783b */ /* 0x000fe80000004200 */
[----:B------:R-:W5:Y:S01]  /*4620*/  LDSM.16.MT88.4 R28, [R3+0x800] ;  /* 0x00080000031c783b */ /* 0x000f620000004200 */
[----:B---3--:R-:W-:-:S02]  /*4630*/  F2FP.BF16.PACK_AB R20, R151, R161 ;  /* 0x000000a19714723e */ /* 0x008fc400000010ff */
[----:B--2---:R-:W-:Y:S01]  /*4640*/  F2FP.BF16.PACK_AB R22, R163, R204 ;  /* 0x000000cca316723e */ /* 0x004fe200000010ff */
[----:B------:R-:W2:Y:S01]  /*4650*/  LDSM.16.MT88.4 R40, [R3+0x6000] ;  /* 0x006000000328783b */ /* 0x000ea20000004200 */
[----:B-1----:R-:W-:-:S03]  /*4660*/  FFMA.FTZ R4, R6, c[0x0][0x2d0], -R0 ;  /* 0x0000b40006047a23 */ /* 0x002fc60000010800 */
[----:B------:R-:W1:Y:S01]  /*4670*/  LDSM.16.MT88.4 R48, [R3+0x6800] ;  /* 0x006800000330783b */ /* 0x000e620000004200 */
[----:B------:R3:W1:Y:S03]  /*4680*/  MUFU.EX2 R149, R4 ;  /* 0x0000000400957308 */ /* 0x0006660000000800 */
[----:B------:R1:W-:Y:S04]  /*4690*/  STL [R1+0x1c], R122 ;  /* 0x00001c7a01007387 */ /* 0x0003e80000100800 */
[----:B------:R-:W-:Y:S04]  /*46a0*/  LDSM.16.MT88.4 R116, [R3+0x2800] ;  /* 0x002800000374783b */ /* 0x000fe80000004200 */
[----:B------:R-:W-:Y:S01]  /*46b0*/  LDSM.16.MT88.4 R128, [R3+0x5800] ;  /* 0x005800000380783b */ /* 0x000fe20000004200 */
[----:B---3--:R-:W-:-:S04]  /*46c0*/  FFMA.FTZ R4, R5, c[0x0][0x2d0], -R0 ;  /* 0x0000b40005047a23 */ /* 0x008fc80000010800 */
[----:B------:R3:W-:Y:S02]  /*46d0*/  MUFU.EX2 R148, R4 ;  /* 0x0000000400947308 */ /* 0x0007e40000000800 */
[----:B---3--:R-:W-:-:S06]  /*46e0*/  FFMA.FTZ R4, R17, c[0x0][0x2d0], -R0 ;  /* 0x0000b40011047a23 */ /* 0x008fcc0000010800 */
[----:B------:R3:W2:Y:S01]  /*46f0*/  MUFU.EX2 R160, R4 ;  /* 0x0000000400a07308 */ /* 0x0006a20000000800 */
[----:B-1----:R-:W-:Y:S01]  /*4700*/  F2FP.BF16.PACK_AB R21, R149, R150 ;  /* 0x000000969515723e */ /* 0x002fe200000010ff */
[----:B---3--:R-:W-:-:S06]  /*4710*/  FFMA.FTZ R4, R19, c[0x0][0x2d0], -R0 ;  /* 0x0000b40013047a23 */ /* 0x008fcc0000010800 */
[----:B------:R1:W-:Y:S01]  /*4720*/  MUFU.EX2 R162, R4 ;  /* 0x0000000400a27308 */ /* 0x0003e20000000800 */
[----:B--2---:R-:W-:Y:S01]  /*4730*/  F2FP.BF16.PACK_AB R23, R160, R148 ;  /* 0x00000094a017723e */ /* 0x004fe200000010ff */
[----:B-1----:R-:W-:-:S06]  /*4740*/  FFMA.FTZ R4, R16, c[0x0][0x2d0], -R0 ;  /* 0x0000b40010047a23 */ /* 0x002fcc0000010800 */
[----:B------:R1:W2:Y:S01]  /*4750*/  MUFU.EX2 R207, R4 ;  /* 0x0000000400cf7308 */ /* 0x0002a20000000800 */
[----:B----4-:R-:W-:Y:S01]  /*4760*/  HMMA.16816.F32.BF16 R24, R20, R8, RZ ;  /* 0x000000081418723c */ /* 0x010fe200000418ff */
[----:B-1----:R-:W-:-:S06]  /*4770*/  FFMA.FTZ R4, R18, c[0x0][0x2d0], -R0 ;  /* 0x0000b40012047a23 */ /* 0x002fcc0000010800 */
[----:B------:R1:W-:Y:S01]  /*4780*/  MUFU.EX2 R208, R4 ;  /* 0x0000000400d07308 */ /* 0x0003e20000000800 */
[----:B------:R-:W-:Y:S01]  /*4790*/  HMMA.16816.F32.BF16 R8, R20, R10, RZ ;  /* 0x0000000a1408723c */ /* 0x000fe200000418ff */
[----:B-1----:R-:W-:-:S06]  /*47a0*/  FFMA.FTZ R4, R7, c[0x0][0x2d0], -R0 ;  /* 0x0000b40007047a23 */ /* 0x002fcc0000010800 */
[----:B------:R1:W3:Y:S02]  /*47b0*/  MUFU.EX2 R219, R4 ;  /* 0x0000000400db7308 */ /* 0x0002e40000000800 */
[C---:B-1----:R-:W-:Y:S01]  /*47c0*/  HMMA.16816.F32.BF16 R4, R20.reuse, R12, RZ ;  /* 0x0000000c1404723c */ /* 0x042fe200000418ff */
[----:B------:R-:W-:Y:S02]  /*47d0*/  F2FP.BF16.PACK_AB R16, R209, R206 ;  /* 0x000000ced110723e */ /* 0x000fe400000010ff */
[----:B--2---:R-:W-:Y:S02]  /*47e0*/  F2FP.BF16.PACK_AB R17, R207, R162 ;  /* 0x000000a2cf11723e */ /* 0x004fe400000010ff */
[----:B------:R-:W-:Y:S02]  /*47f0*/  F2FP.BF16.PACK_AB R18, R221, R220 ;  /* 0x000000dcdd12723e */ /* 0x000fe400000010ff */
[----:B---3--:R-:W-:Y:S01]  /*4800*/  F2FP.BF16.PACK_AB R19, R219, R208 ;  /* 0x000000d0db13723e */ /* 0x008fe200000010ff */
[----:B------:R-:W-:Y:S08]  /*4810*/  HMMA.16816.F32.BF16 R12, R20, R14, RZ ;  /* 0x0000000e140c723c */ /* 0x000ff000000418ff */
[C---:B-----5:R-:W-:Y:S08]  /*4820*/  HMMA.16816.F32.BF16 R76, R16.reuse, R30, R8 ;  /* 0x0000001e104c723c */ /* 0x060ff00000041808 */
[----:B------:R-:W-:Y:S01]  /*4830*/  HMMA.16816.F32.BF16 R72, R16, R32, R4 ;  /* 0x000000201048723c */ /* 0x000fe20000041804 */
[----:B------:R-:W-:-:S06]  /*4840*/  FFMA.FTZ R8, R57, c[0x0][0x2d0], -R2 ;  /* 0x0000b40039087a23 */ /* 0x000fcc0000010802 */
[--C-:B------:R-:W-:Y:S01]  /*4850*/  FFMA.FTZ R4, R56, c[0x0][0x2d0], -R2.reuse ;  /* 0x0000b40038047a23 */ /* 0x100fe20000010802 */
[----:B------:R-:W-:Y:S03]  /*4860*/  HMMA.16816.F32.BF16 R80, R16, R28, R24 ;  /* 0x0000001c1050723c */ /* 0x000fe60000041818 */
[----:B------:R1:W-:Y:S05]  /*4870*/  MUFU.EX2 R113, R4 ;  /* 0x0000000400717308 */ /* 0x0003ea0000000800 */
[----:B------:R-:W-:Y:S03]  /*4880*/  HMMA.16816.F32.BF16 R24, R20, R40, RZ ;  /* 0x000000281418723c */ /* 0x000fe600000418ff */
[----:B------:R2:W-:Y:S01]  /*4890*/  MUFU.EX2 R205, R8 ;  /* 0x0000000800cd7308 */ /* 0x0005e20000000800 */
[----:B-1----:R-:W-:-:S07]  /*48a0*/  FFMA.FTZ R4, R58, c[0x0][0x2d0], -R2 ;  /* 0x0000b4003a047a23 */ /* 0x002fce0000010802 */
[----:B------:R1:W-:Y:S01]  /*48b0*/  MUFU.EX2 R125, R4 ;  /* 0x00000004007d7308 */ /* 0x0003e20000000800 */
[----:B--2---:R-:W-:Y:S01]  /*48c0*/  HMMA.16816.F32.BF16 R8, R20, R42, RZ ;  /* 0x0000002a1408723c */ /* 0x004fe200000418ff */
[----:B-1----:R-:W-:-:S06]  /*48d0*/  FFMA.FTZ R4, R59, c[0x0][0x2d0], -R2 ;  /* 0x0000b4003b047a23 */ /* 0x002fcc0000010802 */
[----:B------:R1:W-:Y:S02]  /*48e0*/  MUFU.EX2 R123, R4 ;  /* 0x00000004007b7308 */ /* 0x0003e40000000800 */
[----:B-1----:R-:W-:-:S06]  /*48f0*/  FFMA.FTZ R4, R68, c[0x0][0x2d0], -R2 ;  /* 0x0000b40044047a23 */ /* 0x002fcc0000010802 */
[----:B------:R1:W-:Y:S01]  /*4900*/  MUFU.EX2 R121, R4 ;  /* 0x0000000400797308 */ /* 0x0003e20000000800 */
[----:B------:R-:W-:Y:S01]  /*4910*/  HMMA.16816.F32.BF16 R64, R16, R34, R12 ;  /* 0x000000221040723c */ /* 0x000fe2000004180c */
[----:B------:R-:W2:Y:S01]  /*4920*/  LDSM.16.MT88.4 R32, [R3+0x1000] ;  /* 0x001000000320783b */ /* 0x000ea20000004200 */
[----:B-1----:R-:W-:-:S05]  /*4930*/  FFMA.FTZ R4, R69, c[0x0][0x2d0], -R2 ;  /* 0x0000b40045047a23 */ /* 0x002fca0000010802 */
[----:B------:R1:W-:Y:S01]  /*4940*/  MUFU.EX2 R120, R4 ;  /* 0x0000000400787308 */ /* 0x0003e20000000800 */
[----:B------:R-:W-:Y:S01]  /*4950*/  HMMA.16816.F32.BF16 R56, R16, R48, R24 ;  /* 0x000000301038723c */ /* 0x000fe20000041818 */
[----:B------:R-:W3:Y:S01]  /*4960*/  LDSM.16.MT88.4 R24, [R3+0x4000] ;  /* 0x004000000318783b */ /* 0x000ee20000004200 */
[----:B-1----:R-:W-:-:S05]  /*4970*/  FFMA.FTZ R4, R53, c[0x0][0x2d0], -R0 ;  /* 0x0000b40035047a23 */ /* 0x002fca0000010800 */
[----:B------:R1:W4:Y:S01]  /*4980*/  MUFU.EX2 R115, R4 ;  /* 0x0000000400737308 */ /* 0x0003220000000800 */
[----:B------:R-:W-:Y:S01]  /*4990*/  HMMA.16816.F32.BF16 R68, R16, R50, R8 ;  /* 0x000000321044723c */ /* 0x000fe20000041808 */
[----:B------:R-:W5:Y:S07]  /*49a0*/  LDSM.16.MT88.4 R48, [R3+0x7000] ;  /* 0x007000000330783b */ /* 0x000f6e0000004200 */
[----:B------:R-:W-:Y:S01]  /*49b0*/  HMMA.16816.F32.BF16 R8, R20, R96, RZ ;  /* 0x000000601408723c */ /* 0x000fe200000418ff */
[----:B-1----:R-:W-:-:S04]  /*49c0*/  FFMA.FTZ R4, R52, c[0x0][0x2d0], -R0 ;  /* 0x0000b40034047a23 */ /* 0x002fc80000010800 */
[----:B------:R1:W1:Y:S03]  /*49d0*/  MUFU.EX2 R112, R4 ;  /* 0x0000000400707308 */ /* 0x0002660000000800 */
[----:B------:R-:W-:Y:S01]  /*49e0*/  HMMA.16816.F32.BF16 R12, R20, R44, RZ ;  /* 0x0000002c140c723c */ /* 0x000fe200000418ff */
[----:B-1----:R-:W-:-:S04]  /*49f0*/  FFMA.FTZ R4, R54, c[0x0][0x2d0], -R0 ;  /* 0x0000b40036047a23 */ /* 0x002fc80000010800 */
[----:B------:R1:W-:Y:S03]  /*4a00*/  MUFU.EX2 R124, R4 ;  /* 0x00000004007c7308 */ /* 0x0003e60000000800 */
[----:B------:R-:W-:Y:S01]  /*4a10*/  HMMA.16816.F32.BF16 R28, R20, R46, RZ ;  /* 0x0000002e141c723c */ /* 0x000fe200000418ff */
[----:B-1----:R-:W-:-:S04]  /*4a20*/  FFMA.FTZ R4, R55, c[0x0][0x2d0], -R0 ;  /* 0x0000b40037047a23 */ /* 0x002fc80000010800 */
[----:B------:R1:W1:Y:S03]  /*4a30*/  MUFU.EX2 R122, R4 ;  /* 0x00000004007a7308 */ /* 0x0002660000000800 */
[----:B------:R-:W-:Y:S01]  /*4a40*/  HMMA.16816.F32.BF16 R228, R16, R104, R8 ;  /* 0x0000006810e4723c */ /* 0x000fe20000041808 */
[----:B-1----:R-:W-:-:S04]  /*4a50*/  FFMA.FTZ R4, R87, c[0x0][0x2d0], -R2 ;  /* 0x0000b40057047a23 */ /* 0x002fc80000010802 */
[----:B------:R1:W1:Y:S02]  /*4a60*/  MUFU.EX2 R114, R4 ;  /* 0x0000000400727308 */ /* 0x0002640000000800 */
[----:B----4-:R-:W-:Y:S01]  /*4a70*/  IMAD.MOV.U32 R104, RZ, RZ, R115 ;  /* 0x000000ffff687224 */ /* 0x010fe200078e0073 */
[----:B------:R-:W-:Y:S01]  /*4a80*/  HMMA.16816.F32.BF16 R232, R16, R36, R12 ;  /* 0x0000002410e8723c */ /* 0x000fe2000004180c */
[----:B-1----:R-:W-:-:S04]  /*4a90*/  FFMA.FTZ R4, R86, c[0x0][0x2d0], -R2 ;  /* 0x0000b40056047a23 */ /* 0x002fc80000010802 */
[----:B------:R1:W-:Y:S02]  /*4aa0*/  MUFU.EX2 R86, R4 ;  /* 0x0000000400567308 */ /* 0x0003e40000000800 */
[----:B------:R-:W-:Y:S02]  /*4ab0*/  F2FP.BF16.PACK_AB R12, R113, R205 ;  /* 0x000000cd710c723e */ /* 0x000fe400000010ff */
[----:B------:R-:W-:Y:S02]  /*4ac0*/  F2FP.BF16.PACK_AB R13, R112, R104 ;  /* 0x00000068700d723e */ /* 0x000fe400000010ff */
[----:B------:R-:W-:Y:S01]  /*4ad0*/  F2FP.BF16.PACK_AB R14, R123, R125 ;  /* 0x0000007d7b0e723e */ /* 0x000fe200000010ff */
[----:B-1----:R-:W-:-:S04]  /*4ae0*/  FFMA.FTZ R4, R90, c[0x0][0x2d0], -R2 ;  /* 0x0000b4005a047a23 */ /* 0x002fc80000010802 */
[----:B------:R1:W-:Y:S01]  /*4af0*/  MUFU.EX2 R252, R4 ;  /* 0x0000000400fc7308 */ /* 0x0003e20000000800 */
[----:B------:R-:W-:Y:S01]  /*4b00*/  F2FP.BF16.PACK_AB R15, R122, R124 ;  /* 0x0000007c7a0f723e */ /* 0x000fe200000010ff */
[----:B------:R-:W-:Y:S01]  /*4b10*/  HMMA.16816.F32.BF16 R224, R16, R38, R28 ;  /* 0x0000002610e0723c */ /* 0x000fe2000004181c */
[----:B------:R-:W-:Y:S01]  /*4b20*/  LDSM.16.MT88.4 R36, [R3+0x1800] ;  /* 0x001800000324783b */ /* 0x000fe20000004200 */
[----:B-1----:R-:W-:-:S04]  /*4b30*/  FFMA.FTZ R4, R60, c[0x0][0x2d0], -R0 ;  /* 0x0000b4003c047a23 */ /* 0x002fc80000010800 */
[----:B------:R1:W-:Y:S02]  /*4b40*/  MUFU.EX2 R251, R4 ;  /* 0x0000000400fb7308 */ /* 0x0003e40000000800 */
[C---:B--2---:R-:W-:Y:S01]  /*4b50*/  HMMA.16816.F32.BF16 R44, R12.reuse, R32, R80 ;  /* 0x000000200c2c723c */ /* 0x044fe20000041850 */
[----:B------:R-:W-:Y:S01]  /*4b60*/  IMAD.MOV.U32 R105, RZ, RZ, R114 ;  /* 0x000000ffff697224 */ /* 0x000fe200078e0072 */
[----:B------:R-:W-:Y:S01]  /*4b70*/  F2FP.BF16.PACK_AB R8, R120, R121 ;  /* 0x000000797808723e */ /* 0x000fe200000010ff */
[----:B------:R-:W-:Y:S05]  /*4b80*/  LDSM.16.MT88.4 R80, [R3+0x8800] ;  /* 0x008800000350783b */ /* 0x000fea0000004200 */
[----:B------:R-:W-:Y:S01]  /*4b90*/  HMMA.16816.F32.BF16 R40, R12, R34, R76 ;  /* 0x000000220c28723c */ /* 0x000fe2000004184c */
[----:B-1----:R-:W-:-:S04]  /*4ba0*/  FFMA.FTZ R4, R61, c[0x0][0x2d0], -R0 ;  /* 0x0000b4003d047a23 */ /* 0x002fc80000010800 */
[----:B------:R1:W2:Y:S03]  /*4bb0*/  MUFU.EX2 R250, R4 ;  /* 0x0000000400fa7308 */ /* 0x0002a60000000800 */
[C---:B---3--:R-:W-:Y:S08]  /*4bc0*/  HMMA.16816.F32.BF16 R32, R12.reuse, R24, R72 ;  /* 0x000000180c20723c */ /* 0x048ff00000041848 */
[----:B------:R-:W-:Y:S01]  /*4bd0*/  HMMA.16816.F32.BF16 R28, R12, R26, R64 ;  /* 0x0000001a0c1c723c */ /* 0x000fe20000041840 */
[----:B------:R-:W3:Y:S04]  /*4be0*/  LDSM.16.MT88.4 R24, [R3+0x4800] ;  /* 0x004800000318783b */ /* 0x000ee80000004200 */
[----:B------:R-:W4:Y:S01]  /*4bf0*/  LDSM.16.MT88.4 R64, [R3+0x7800] ;  /* 0x007800000340783b */ /* 0x000f220000004200 */
[----:B-1----:R-:W-:-:S04]  /*4c00*/  FFMA.FTZ R4, R62, c[0x0][0x2d0], -R0 ;  /* 0x0000b4003e047a23 */ /* 0x002fc80000010800 */
[----:B------:R1:W-:Y:S02]  /*4c10*/  MUFU.EX2 R249, R4 ;  /* 0x0000000400f97308 */ /* 0x0003e40000000800 */
[----:B-1----:R-:W-:-:S06]  /*4c20*/  FFMA.FTZ R4, R63, c[0x0][0x2d0], -R0 ;  /* 0x0000b4003f047a23 */ /* 0x002fcc0000010800 */
[----:B------:R1:W1:Y:S02]  /*4c30*/  MUFU.EX2 R248, R4 ;  /* 0x0000000400f87308 */ /* 0x0002640000000800 */
[----:B-1----:R-:W-:-:S06]  /*4c40*/  FFMA.FTZ R4, R103, c[0x0][0x2d0], -R2 ;  /* 0x0000b40067047a23 */ /* 0x002fcc0000010802 */
[----:B------:R1:W-:Y:S01]  /*4c50*/  MUFU.EX2 R247, R4 ;  /* 0x0000000400f77308 */ /* 0x0003e20000000800 */
[----:B-----5:R-:W-:Y:S01]  /*4c60*/  HMMA.16816.F32.BF16 R52, R12, R48, R56 ;  /* 0x000000300c34723c */ /* 0x020fe20000041838 */
[----:B------:R-:W5:Y:S01]  /*4c70*/  LDSM.16.MT88.4 R56, [R3+0x2000] ;  /* 0x002000000338783b */ /* 0x000f620000004200 */
[----:B-1----:R-:W-:-:S05]  /*4c80*/  FFMA.FTZ R4, R91, c[0x0][0x2d0], -R2 ;  /* 0x0000b4005b047a23 */ /* 0x002fca0000010802 */
[----:B------:R1:W-:Y:S02]  /*4c90*/  MUFU.EX2 R245, R4 ;  /* 0x0000000400f57308 */ /* 0x0003e40000000800 */
[----:B-1----:R-:W-:-:S06]  /*4ca0*/  FFMA.FTZ R4, R92, c[0x0][0x2d0], -R2 ;  /* 0x0000b4005c047a23 */ /* 0x002fcc0000010802 */
[----:B------:R1:W-:Y:S01]  /*4cb0*/  MUFU.EX2 R246, R4 ;  /* 0x0000000400f67308 */ /* 0x0003e20000000800 */
[----:B--2---:R-:W-:Y:S02]  /*4cc0*/  F2FP.BF16.PACK_AB R9, R250, R251 ;  /* 0x000000fbfa09723e */ /* 0x004fe400000010ff */
[----:B------:R-:W-:Y:S01]  /*4cd0*/  F2FP.BF16.PACK_AB R10, R86, R105 ;  /* 0x00000069560a723e */ /* 0x000fe200000010ff */
[----:B-1----:R-:W-:-:S04]  /*4ce0*/  FFMA.FTZ R4, R84, c[0x0][0x2d0], -R0 ;  /* 0x0000b40054047a23 */ /* 0x002fc80000010800 */
[----:B------:R1:W-:Y:S01]  /*4cf0*/  MUFU.EX2 R244, R4 ;  /* 0x0000000400f47308 */ /* 0x0003e20000000800 */
[----:B------:R-:W-:Y:S01]  /*4d00*/  F2FP.BF16.PACK_AB R11, R248, R249 ;  /* 0x000000f9f80b723e */ /* 0x000fe200000010ff */
[----:B------:R-:W-:Y:S01]  /*4d10*/  HMMA.16816.F32.BF16 R68, R12, R50, R68 ;  /* 0x000000320c44723c */ /* 0x000fe20000041844 */
[----:B-1----:R-:W-:-:S05]  /*4d20*/  FFMA.FTZ R4, R85, c[0x0][0x2d0], -R0 ;  /* 0x0000b40055047a23 */ /* 0x002fca0000010800 */
[----:B------:R1:W2:Y:S02]  /*4d30*/  MUFU.EX2 R243, R4 ;  /* 0x0000000400f37308 */ /* 0x0002a40000000800 */
[----:B---3--:R-:W-:Y:S01]  /*4d40*/  HMMA.16816.F32.BF16 R48, R8, R24, R32 ;  /* 0x000000180830723c */ /* 0x008fe20000041820 */
[----:B-1----:R-:W-:-:S05]  /*4d50*/  FFMA.FTZ R4, R88, c[0x0][0x2d0], -R0 ;  /* 0x0000b40058047a23 */ /* 0x002fca0000010800 */
[----:B------:R1:W-:Y:S02]  /*4d60*/  MUFU.EX2 R242, R4 ;  /* 0x0000000400f27308 */ /* 0x0003e40000000800 */
[----:B------:R-:W-:Y:S01]  /*4d70*/  HMMA.16816.F32.BF16 R32, R8, R26, R28 ;  /* 0x0000001a0820723c */ /* 0x000fe2000004181c */
[----:B------:R-:W3:Y:S01]  /*4d80*/  LDSM.16.MT88.4 R28, [R3+0x5000] ;  /* 0x00500000031c783b */ /* 0x000ee20000004200 */
[----:B------:R-:W-:-:S06]  /*4d90*/  FFMA.FTZ R24, R108, c[0x0][0x2d0], -R2 ;  /* 0x0000b4006c187a23 */ /* 0x000fcc0000010802 */
[----:B------:R-:W-:Y:S01]  /*4da0*/  HMMA.16816.F32.BF16 R72, R8, R36, R44 ;  /* 0x000000240848723c */ /* 0x000fe2000004182c */
[----:B-1----:R-:W-:-:S07]  /*4db0*/  FFMA.FTZ R4, R89, c[0x0][0x2d0], -R0 ;  /* 0x0000b40059047a23 */ /* 0x002fce0000010800 */
[----:B------:R-:W-:Y:S01]  /*4dc0*/  HMMA.16816.F32.BF16 R60, R8, R38, R40 ;  /* 0x00000026083c723c */ /* 0x000fe20000041828 */
[----:B------:R-:W1:Y:S01]  /*4dd0*/  LDSM.16.MT88.4 R40, [R3+0x8000] ;  /* 0x008000000328783b */ /* 0x000e620000004200 */
[----:B------:R2:W1:Y:S02]  /*4de0*/  MUFU.EX2 R241, R4 ;  /* 0x0000000400f17308 */ /* 0x0004640000000800 */
[----:B--2---:R-:W-:-:S06]  /*4df0*/  FFMA.FTZ R4, R111, c[0x0][0x2d0], -R2 ;  /* 0x0000b4006f047a23 */ /* 0x004fcc0000010802 */
[----:B------:R2:W-:Y:S01]  /*4e00*/  MUFU.EX2 R240, R4 ;  /* 0x0000000400f07308 */ /* 0x0005e20000000800 */
[----:B----4-:R-:W-:Y:S01]  /*4e10*/  HMMA.16816.F32.BF16 R44, R8, R66, R68 ;  /* 0x00000042082c723c */ /* 0x010fe20000041844 */
[----:B------:R-:W-:Y:S01]  /*4e20*/  F2FP.BF16.PACK_AB R5, R243, R244 ;  /* 0x000000f4f305723e */ /* 0x000fe200000010ff */
[--C-:B--2---:R-:W-:Y:S02]  /*4e30*/  FFMA.FTZ R4, R110, c[0x0][0x2d0], -R2.reuse ;  /* 0x0000b4006e047a23 */ /* 0x104fe40000010802 */
[----:B------:R-:W-:-:S04]  /*4e40*/  FFMA.FTZ R2, R109, c[0x0][0x2d0], -R2 ;  /* 0x0000b4006d027a23 */ /* 0x000fc80000010802 */
[----:B------:R2:W-:Y:S01]  /*4e50*/  MUFU.EX2 R237, R2 ;  /* 0x0000000200ed7308 */ /* 0x0005e20000000800 */
[----:B------:R-:W-:Y:S01]  /*4e60*/  F2FP.BF16.PACK_AB R6, R246, R245 ;  /* 0x000000f5f606723e */ /* 0x000fe200000010ff */
[----:B------:R-:W-:Y:S01]  /*4e70*/  IMAD.MOV.U32 R68, RZ, RZ, R223 ;  /* 0x000000ffff447224 */ /* 0x000fe200078e00df */
[----:B-1----:R-:W-:-:S05]  /*4e80*/  F2FP.BF16.PACK_AB R7, R241, R242 ;  /* 0x000000f2f107723e */ /* 0x002fca00000010ff */
[----:B------:R1:W4:Y:S01]  /*4e90*/  MUFU.EX2 R239, R4 ;  /* 0x0000000400ef7308 */ /* 0x0003220000000800 */
[----:B--2---:R-:W-:-:S07]  /*4ea0*/  FFMA.FTZ R2, R93, c[0x0][0x2d0], -R0 ;  /* 0x0000b4005d027a23 */ /* 0x004fce0000010800 */
[----:B------:R2:W-:Y:S01]  /*4eb0*/  MUFU.EX2 R236, R2 ;  /* 0x0000000200ec7308 */ /* 0x0005e20000000800 */
[----:B-1----:R-:W-:Y:S01]  /*4ec0*/  F2FP.BF16.PACK_AB R4, R247, R252 ;  /* 0x000000fcf704723e */ /* 0x002fe200000010ff */
[----:B------:R-:W-:Y:S06]  /*4ed0*/  HMMA.16816.F32.BF16 R36, R8, R64, R52 ;  /* 0x000000400824723c */ /* 0x000fec0000041834 */
[----:B------:R-:W-:Y:S01]  /*4ee0*/  MUFU.EX2 R238, R24 ;  /* 0x0000001800ee7308 */ /* 0x000fe20000000800 */
[----:B----4-:R-:W-:Y:S01]  /*4ef0*/  F2FP.BF16.PACK_AB R96, R239, R240 ;  /* 0x000000f0ef60723e */ /* 0x010fe200000010ff */
[----:B------:R-:W-:Y:S01]  /*4f00*/  IMAD.MOV.U32 R70, RZ, RZ, R113 ;  /* 0x000000ffff467224 */ /* 0x000fe200078e0071 */
[----:B------:R-:W-:Y:S01]  /*4f10*/  LDSM.16.MT88.4 R52, [R214+0x3800] ;  /* 0x00380000d634783b */ /* 0x000fe20000004200 */
[----:B--2---:R-:W-:-:S04]  /*4f20*/  FFMA.FTZ R2, R94, c[0x0][0x2d0], -R0 ;  /* 0x0000b4005e027a23 */ /* 0x004fc80000010800 */
[----:B------:R1:W2:Y:S01]  /*4f30*/  MUFU.EX2 R223, R2 ;  /* 0x0000000200df7308 */ /* 0x0002a20000000800 */
[C---:B-----5:R-:W-:Y:S08]  /*4f40*/  HMMA.16816.F32.BF16 R72, R4.reuse, R56, R72 ;  /* 0x000000380448723c */ /* 0x060ff00000041848 */
[----:B------:R-:W-:Y:S01]  /*4f50*/  HMMA.16816.F32.BF16 R60, R4, R58, R60 ;  /* 0x0000003a043c723c */ /* 0x000fe2000004183c */
[----:B------:R-:W4:Y:S01]  /*4f60*/  LDSM.16.MT88.4 R56, [R214+0x3000] ;  /* 0x00300000d638783b */ /* 0x000f220000004200 */
[----:B-1----:R-:W-:-:S02]  /*4f70*/  FFMA.FTZ R2, R102, c[0x0][0x2d0], -R0 ;  /* 0x0000b40066027a23 */ /* 0x002fc40000010800 */
[----:B------:R-:W-:Y:S02]  /*4f80*/  FFMA.FTZ R0, R95, c[0x0][0x2d0], -R0 ;  /* 0x0000b4005f007a23 */ /* 0x000fe40000010800 */
[----:B------:R1:W-:Y:S08]  /*4f90*/  MUFU.EX2 R103, R2 ;  /* 0x0000000200677308 */ /* 0x0003f00000000800 */
[----:B------:R-:W5:Y:S01]  /*4fa0*/  MUFU.EX2 R102, R0 ;  /* 0x0000000000667308 */ /* 0x000f620000000800 */
[----:B---3--:R-:W-:Y:S01]  /*4fb0*/  HMMA.16816.F32.BF16 R48, R4, R28, R48 ;  /* 0x0000001c0430723c */ /* 0x008fe20000041830 */
[----:B--2---:R-:W-:Y:S01]  /*4fc0*/  F2FP.BF16.PACK_AB R97, R223, R236 ;  /* 0x000000ecdf61723e */ /* 0x004fe200000010ff */
[----:B-1----:R-:W-:-:S06]  /*4fd0*/  IMAD.IADD R2, R212, 0x1, R215 ;  /* 0x00000001d4027824 */ /* 0x002fcc00078e02d7 */
[----:B------:R-:W-:Y:S01]  /*4fe0*/  HMMA.16816.F32.BF16 R32, R4, R30, R32 ;  /* 0x0000001e0420723c */ /* 0x000fe20000041820 */
[----:B------:R-:W1:Y:S07]  /*4ff0*/  LDSM.16.MT88.4 R28, [R2] ;  /* 0x00000000021c783b */ /* 0x000e6e0000004200 */
[----:B------:R-:W-:Y:S01]  /*5000*/  HMMA.16816.F32.BF16 R24, R20, R98, RZ ;  /* 0x000000621418723c */ /* 0x000fe200000418ff */
[----:B------:R-:W-:Y:S01]  /*5010*/  IMAD.MOV.U32 R69, RZ, RZ, R112 ;  /* 0x000000ffff457224 */ /* 0x000fe200078e0070 */
[----:B------:R-:W-:Y:S05]  /*5020*/  LDSM.16.MT88.4 R64, [R2+0x800] ;  /* 0x000800000240783b */ /* 0x000fea0000004200 */
[----:B------:R-:W-:-:S02]  /*5030*/  F2FP.BF16.PACK_AB R98, R237, R238 ;  /* 0x000000eeed62723e */ /* 0x000fc400000010ff */
[----:B-----5:R-:W-:Y:S01]  /*5040*/  F2FP.BF16.PACK_AB R99, R102, R103 ;  /* 0x000000676663723e */ /* 0x020fe200000010ff */
[----:B------:R-:W-:Y:S08]  /*5050*/  HMMA.16816.F32.BF16 R36, R4, R40, R36 ;  /* 0x000000280424723c */ /* 0x000ff00000041824 */
[----:B------:R-:W-:Y:S08]  /*5060*/  HMMA.16816.F32.BF16 R112, R96, R116, R72 ;  /* 0x000000746070723c */ /* 0x000ff00000041848 */
[----:B------:R-:W-:Y:S08]  /*5070*/  HMMA.16816.F32.BF16 R44, R4, R42, R44 ;  /* 0x0000002a042c723c */ /* 0x000ff0000004182c */
[C---:B------:R-:W-:Y:S01]  /*5080*/  HMMA.16816.F32.BF16 R116, R96.reuse, R118, R60 ;  /* 0x000000766074723c */ /* 0x040fe2000004183c */
[----:B------:R-:W2:Y:S07]  /*5090*/  LDSM.16.MT88.4 R60, [R215+0x3000] ;  /* 0x00300000d73c783b */ /* 0x000eae0000004200 */
[C---:B------:R-:W-:Y:S01]  /*50a0*/  HMMA.16816.F32.BF16 R132, R96.reuse, R128, R48 ;  /* 0x000000806084723c */ /* 0x040fe20000041830 */
[----:B------:R-:W-:Y:S07]  /*50b0*/  LDSM.16.MT88.4 R48, [R2+0x3000] ;  /* 0x003000000230783b */ /* 0x000fee0000004200 */
[C---:B------:R-:W-:Y:S08]  /*50c0*/  HMMA.16816.F32.BF16 R76, R96.reuse, R80, R36 ;  /* 0x00000050604c723c */ /* 0x040ff00000041824 */
[C---:B------:R-:W-:Y:S08]  /*50d0*/  HMMA.16816.F32.BF16 R128, R96.reuse, R130, R32 ;  /* 0x000000826080723c */ /* 0x040ff00000041820 */
[----:B------:R-:W-:Y:S01]  /*50e0*/  HMMA.16816.F32.BF16 R80, R96, R82, R44 ;  /* 0x000000526050723c */ /* 0x000fe2000004182c */
[----:B------:R-:W3:Y:S07]  /*50f0*/  LDSM.16.MT88.4 R44, [R215+0x3800] ;  /* 0x00380000d72c783b */ /* 0x000eee0000004200 */
[----:B----4-:R-:W-:Y:S08]  /*5100*/  HMMA.16816.F32.BF16 R32, R20, R58, RZ ;  /* 0x0000003a1420723c */ /* 0x010ff000000418ff */
[----:B------:R-:W-:Y:S08]  /*5110*/  HMMA.16816.F32.BF16 R144, R16, R106, R24 ;  /* 0x0000006a1090723c */ /* 0x000ff00000041818 */
[C---:B-1----:R-:W-:Y:S08]  /*5120*/  HMMA.16816.F32.BF16 R24, R20.reuse, R28, RZ ;  /* 0x0000001c1418723c */ /* 0x042ff000000418ff */
[C---:B------:R-:W-:Y:S08]  /*5130*/  HMMA.16816.F32.BF16 R40, R20.reuse, R30, RZ ;  /* 0x0000001e1428723c */ /* 0x040ff000000418ff */
[C---:B--2---:R-:W-:Y:S08]  /*5140*/  HMMA.16816.F32.BF16 R28, R20.reuse, R60, RZ ;  /* 0x0000003c141c723c */ /* 0x044ff000000418ff */
[----:B------:R-:W-:Y:S08]  /*5150*/  HMMA.16816.F32.BF16 R36, R20, R56, RZ ;  /* 0x000000381424723c */ /* 0x000ff000000418ff */
[C---:B------:R-:W-:Y:S01]  /*5160*/  HMMA.16816.F32.BF16 R56, R16.reuse, R54, R32 ;  /* 0x000000361038723c */ /* 0x040fe20000041820 */
[----:B------:R-:W1:Y:S07]  /*5170*/  LDSM.16.MT88.4 R32, [R2+0x3800] ;  /* 0x003800000220783b */ /* 0x000e6e0000004200 */
[----:B------:R-:W-:Y:S01]  /*5180*/  HMMA.16816.F32.BF16 R140, R16, R64, R24 ;  /* 0x00000040108c723c */ /* 0x000fe20000041818 */
[----:B------:R-:W-:-:S07]  /*5190*/  IMAD.MOV.U32 R75, RZ, RZ, R125 ;  /* 0x000000ffff4b7224 */ /* 0x000fce00078e007d */
[----:B------:R-:W-:Y:S01]  /*51a0*/  HMMA.16816.F32.BF16 R24, R20, R62, RZ ;  /* 0x0000003e1418723c */ /* 0x000fe200000418ff */
[----:B------:R-:W-:-:S07]  /*51b0*/  IMAD.MOV.U32 R74, RZ, RZ, R124 ;  /* 0x000000ffff4a7224 */ /* 0x000fce00078e007c */
[C---:B---3--:R-:W-:Y:S08]  /*51c0*/  HMMA.16816.F32.BF16 R124, R16.reuse, R44, R28 ;  /* 0x0000002c107c723c */ /* 0x048ff0000004181c */
[----:B------:R-:W-:Y:S01]  /*51d0*/  HMMA.16816.F32.BF16 R136, R16, R52, R36 ;  /* 0x000000341088723c */ /* 0x000fe20000041824 */
[----:B------:R-:W2:Y:S07]  /*51e0*/  LDSM.16.MT88.4 R36, [R214+0x6000] ;  /* 0x00600000d624783b */ /* 0x000eae0000004200 */
[----:B------:R-:W-:Y:S08]  /*51f0*/  HMMA.16816.F32.BF16 R28, R20, R48, RZ ;  /* 0x00000030141c723c */ /* 0x000ff000000418ff */
[C---:B------:R-:W-:Y:S08]  /*5200*/  HMMA.16816.F32.BF16 R64, R16.reuse, R66, R40 ;  /* 0x000000421040723c */ /* 0x040ff00000041828 */
[----:B------:R-:W-:Y:S01]  /*5210*/  HMMA.16816.F32.BF16 R40, R16, R46, R24 ;  /* 0x0000002e1028723c */ /* 0x000fe20000041818 */
[----:B------:R-:W-:-:S07]  /*5220*/  IMAD.MOV.U32 R90, RZ, RZ, R123 ;  /* 0x000000ffff5a7224 */ /* 0x000fce00078e007b */
[----:B------:R-:W-:Y:S01]  /*5230*/  HMMA.16816.F32.BF16 R24, R20, R50, RZ ;  /* 0x000000321418723c */ /* 0x000fe200000418ff */
[----:B------:R-:W-:Y:S02]  /*5240*/  IMAD.MOV.U32 R91, RZ, RZ, R122 ;  /* 0x000000ffff5b7224 */ /* 0x000fe400078e007a */
[----:B------:R-:W-:Y:S02]  /*5250*/  IMAD.MOV.U32 R92, RZ, RZ, R121 ;  /* 0x000000ffff5c7224 */ /* 0x000fe400078e0079 */
[----:B------:R-:W-:-:S03]  /*5260*/  IMAD.MOV.U32 R88, RZ, RZ, R120 ;  /* 0x000000ffff587224 */ /* 0x000fc600078e0078 */
[C---:B-1----:R-:W-:Y:S01]  /*5270*/  HMMA.16816.F32.BF16 R120, R16.reuse, R32, R28 ;  /* 0x000000201078723c */ /* 0x042fe2000004181c */
[----:B------:R-:W1:Y:S01]  /*5280*/  LDSM.16.MT88.4 R28, [R214+0x6800] ;  /* 0x00680000d61c783b */ /* 0x000e620000004200 */
[----:B------:R-:W-:Y:S11]  /*5290*/  IMAD.MOV.U32 R89, RZ, RZ, R86 ;  /* 0x000000ffff597224 */ /* 0x000ff600078e0056 */
[----:B------:R-:W-:Y:S03]  /*52a0*/  @!UPT UIADD3 URZ, URZ, URZ, URZ ;  /* 0x0000003f3f3ff290 */ /* 0x000fe6000fffe03f */
[----:B------:R-:W-:Y:S01]  /*52b0*/  HMMA.16816.F32.BF16 R84, R16, R34, R24 ;  /* 0x000000221054723c */ /* 0x000fe20000041818 */
[----:B------:R-:W3:Y:S07]  /*52c0*/  LDSM.16.MT88.4 R32, [R215+0x6000] ;  /* 0x00600000d720783b */ /* 0x000eee0000004200 */
[----:B--2---:R-:W-:Y:S01]  /*52d0*/  HMMA.16816.F32.BF16 R24, R20, R36, RZ ;  /* 0x000000241418723c */ /* 0x004fe200000418ff */
[----:B------:R-:W-:-:S04]  /*52e0*/  FADD.FTZ R0, R161, R151 ;  /* 0x00000097a1007221 */ /* 0x000fc80000010000 */
[----:B------:R-:W-:Y:S11]  /*52f0*/  FADD.FTZ R0, R204, R0 ;  /* 0x00000000cc007221 */ /* 0x000ff60000010000 */
[----:B------:R-:W-:Y:S08]  /*5300*/  @!UPT UIADD3 URZ, URZ, URZ, URZ ;  /* 0x0000003f3f3ff290 */ /* 0x000ff0000fffe03f */
[----:B-1----:R-:W-:Y:S08]  /*5310*/  HMMA.16816.F32.BF16 R108, R16, R28, R24 ;  /* 0x0000001c106c723c */ /* 0x002ff00000041818 */
[----:B------:R-:W-:Y:S01]  /*5320*/  HMMA.16816.F32.BF16 R24, R20, R38, RZ ;  /* 0x000000261418723c */ /* 0x000fe200000418ff */
[----:B------:R-:W-:Y:S02]  /*5330*/  FADD.FTZ R0, R163, R0 ;  /* 0x00000000a3007221 */ /* 0x000fe40000010000 */
[----:B------:R-:W-:-:S02]  /*5340*/  IMAD.MOV.U32 R71, RZ, RZ, R104 ;  /* 0x000000ffff477224 */ /* 0x000fc400078e0068 */
[----:B------:R-:W-:Y:S11]  /*5350*/  IMAD.MOV.U32 R163, RZ, RZ, R105 ;  /* 0x000000ffffa37224 */ /* 0x000ff600078e0069 */
[----:B------:R-:W-:Y:S08]  /*5360*/  @!UPT UIADD3 URZ, URZ, URZ, URZ ;  /* 0x0000003f3f3ff290 */ /* 0x000ff0000fffe03f */
[----:B------:R-:W-:Y:S01]  /*5370*/  HMMA.16816.F32.BF16 R104, R16, R30, R24 ;  /* 0x0000001e1068723c */ /* 0x000fe20000041818 */
[----:B------:R-:W1:Y:S07]  /*5380*/  LDSM.16.MT88.4 R28, [R215+0x6800] ;  /* 0x00680000d71c783b */ /* 0x000e6e0000004200 */
[----:B---3--:R-:W-:Y:S01]  /*5390*/  HMMA.16816.F32.BF16 R24, R20, R32, RZ ;  /* 0x000000201418723c */ /* 0x008fe200000418ff */
[----:B------:R-:W-:Y:S02]  /*53a0*/  FADD.FTZ R0, R206, R0 ;  /* 0x00000000ce007221 */ /* 0x000fe40000010000 */
[----:B------:R-:W-:-:S02]  /*53b0*/  IMAD.MOV.U32 R206, RZ, RZ, R92 ;  /* 0x000000ffffce7224 */ /* 0x000fc400078e005c */
[----:B------:R-:W-:-:S04]  /*53c0*/  FADD.FTZ R3, R150, R149 ;  /* 0x0000009596037221 */ /* 0x000fc80000010000 */
[----:B------:R-:W-:-:S04]  /*53d0*/  FADD.FTZ R3, R148, R3 ;  /* 0x0000000394037221 */ /* 0x000fc80000010000 */
[----:B------:R-:W-:-:S11]  /*53e0*/  FADD.FTZ R3, R160, R3 ;  /* 0x00000003a0037221 */ /* 0x000fd60000010000 */
[----:B-1----:R-:W-:Y:S08]  /*53f0*/  HMMA.16816.F32.BF16 R92, R16, R28, R24 ;  /* 0x0000001c105c723c */ /* 0x002ff00000041818 */
[----:B------:R-:W-:Y:S01]  /*5400*/  HMMA.16816.F32.BF16 R24, R20, R34, RZ ;  /* 0x000000221418723c */ /* 0x000fe200000418ff */
[----:B------:R-:W-:Y:S02]  /*5410*/  FADD.FTZ R3, R162, R3 ;  /* 0x00000003a2037221 */ /* 0x000fe40000010000 */
[----:B------:R-:W-:-:S02]  /*5420*/  FADD.FTZ R0, R209, R0 ;  /* 0x00000000d1007221 */ /* 0x000fc40000010000 */
[----:B------:R-:W-:Y:S02]  /*5430*/  IMAD.MOV.U32 R204, RZ, RZ, R89 ;  /* 0x000000ffffcc7224 */ /* 0x000fe400078e0059 */
[----:B------:R-:W-:Y:S02]  /*5440*/  IMAD.MOV.U32 R160, RZ, RZ, R88 ;  /* 0x000000ffffa07224 */ /* 0x000fe400078e0058 */
[----:B------:R-:W-:Y:S02]  /*5450*/  IMAD.MOV.U32 R162, RZ, RZ, R91 ;  /* 0x000000ffffa27224 */ /* 0x000fe400078e005b */
[----:B------:R-:W-:Y:S11]  /*5460*/  IMAD.MOV.U32 R209, RZ, RZ, R90 ;  /* 0x000000ffffd17224 */ /* 0x000ff600078e005a */
[----:B------:R-:W-:Y:S02]  /*5470*/  @!UPT UIADD3 URZ, URZ, URZ, URZ ;  /* 0x0000003f3f3ff290 */ /* 0x000fe4000fffe03f */
[----:B------:R-:W-:Y:S01]  /*5480*/  HMMA.16816.F32.BF16 R88, R16, R30, R24 ;  /* 0x0000001e1058723c */ /* 0x000fe20000041818 */
[----:B------:R-:W1:Y:S07]  /*5490*/  LDSM.16.MT88.4 R24, [R2+0x6000] ;  /* 0x006000000218783b */ /* 0x000e6e0000004200 */
[C---:B-1----:R-:W-:Y:S08]  /*54a0*/  HMMA.16816.F32.BF16 R28, R20.reuse, R24, RZ ;  /* 0x00000018141c723c */ /* 0x042ff000000418ff */
[----:B------:R-:W-:Y:S01]  /*54b0*/  HMMA.16816.F32.BF16 R20, R20, R26, RZ ;  /* 0x0000001a1414723c */ /* 0x000fe200000418ff */
[----:B------:R-:W1:Y:S01]  /*54c0*/  LDSM.16.MT88.4 R24, [R2+0x6800] ;  /* 0x006800000218783b */ /* 0x000e620000004200 */
[----:B------:R-:W-:-:S02]  /*54d0*/  FADD.FTZ R3, R207, R3 ;  /* 0x00000003cf037221 */ /* 0x000fc40000010000 */
[----:B------:R-:W-:Y:S02]  /*54e0*/  FADD.FTZ R0, R220, R0 ;  /* 0x00000000dc007221 */ /* 0x000fe40000010000 */
[----:B------:R-:W-:Y:S02]  /*54f0*/  IMAD.MOV.U32 R207, RZ, RZ, R74 ;  /* 0x000000ffffcf7224 */ /* 0x000fe400078e004a */
[----:B------:R-:W-:-:S08]  /*5500*/  IMAD.MOV.U32 R220, RZ, RZ, R75 ;  /* 0x000000ffffdc7224 */ /* 0x000fd000078e004b */
[C---:B-1----:R-:W-:Y:S08]  /*5510*/  HMMA.16816.F32.BF16 R72, R16.reuse, R24, R28 ;  /* 0x000000181048723c */ /* 0x042ff0000004181c */
[----:B------:R-:W-:Y:S01]  /*5520*/  HMMA.16816.F32.BF16 R28, R16, R26, R20 ;  /* 0x0000001a101c723c */ /* 0x000fe20000041814 */
[----:B------:R-:W1:Y:S01]  /*5530*/  LDSM.16.MT88.4 R16, [R214+0x1000] ;  /* 0x00100000d610783b */ /* 0x000e620000004200 */
[----:B------:R-:W-:-:S02]  /*5540*/  FADD.FTZ R3, R208, R3 ;  /* 0x00000003d0037221 */ /* 0x000fc40000010000 */
[----:B------:R-:W-:Y:S01]  /*5550*/  FADD.FTZ R0, R221, R0 ;  /* 0x00000000dd007221 */ /* 0x000fe20000010000 */
[----:B------:R-:W2:Y:S01]  /*5560*/  LDSM.16.MT88.4 R20, [R215+0x1000] ;  /* 0x00100000d714783b */ /* 0x000ea20000004200 */
[----:B------:R-:W-:Y:S02]  /*5570*/  FADD.FTZ R3, R219, R3 ;  /* 0x00000003db037221 */ /* 0x000fe40000010000 */
[----:B------:R-:W-:Y:S02]  /*5580*/  IMAD.MOV.U32 R161, RZ, RZ, R68 ;  /* 0x000000ffffa17224 */ /* 0x000fe400078e0044 */
[----:B------:R-:W-:Y:S02]  /*5590*/  IMAD.MOV.U32 R208, RZ, RZ, R69 ;  /* 0x000000ffffd07224 */ /* 0x000fe400078e0045 */
[----:B------:R-:W-:Y:S02]  /*55a0*/  IMAD.MOV.U32 R221, RZ, RZ, R70 ;  /* 0x000000ffffdd7224 */ /* 0x000fe400078e0046 */
[----:B------:R-:W-:-:S02]  /*55b0*/  IMAD.MOV.U32 R219, RZ, RZ, R71 ;  /* 0x000000ffffdb7224 */ /* 0x000fc400078e0047 */
        /* <DEDUP_REMOVED lines=25> */
[----:B------:R-:W-:Y:S01]  /*5750*/  HMMA.16816.F32.BF16 R72, R12, R18, R28 ;  /* 0x000000120c48723c */ /* 0x000fe2000004181c */
[----:B------:R-:W1:Y:S04]  /*5760*/  LDSM.16.MT88.4 R16, [R215+0x1800] ;  /* 0x00180000d710783b */ /* 0x000e680000004200 */
[----:B------:R-:W3:Y:S03]  /*5770*/  LDSM.16.MT88.4 R12, [R2+0x1800] ;  /* 0x00180000020c783b */ /* 0x000ee60000004200 */
        /* <DEDUP_REMOVED lines=18> */
[C---:B--2---:R-:W-:Y:S01]  /*58a0*/  HMMA.16816.F32.BF16 R32, R8.reuse, R20, R144 ;  /* 0x000000140820723c */ /* 0x044fe20000041890 */
[----:B------:R-:W-:Y:S01]  /*58b0*/  FADD.FTZ R205, R205, R0 ;  /* 0x00000000cdcd7221 */ /* 0x000fe20000010000 */
[----:B------:R-:W-:Y:S06]  /*58c0*/  LDSM.16.MT88.4 R144, [R2+0x2800] ;  /* 0x002800000290783b */ /* 0x000fec0000004200 */
[C---:B------:R-:W-:Y:S01]  /*58d0*/  HMMA.16816.F32.BF16 R28, R8.reuse, R22, R140 ;  /* 0x00000016081c723c */ /* 0x040fe2000004188c */
[----:B------:R-:W-:Y:S07]  /*58e0*/  LDSM.16.MT88.4 R20, [R214+0x2000] ;  /* 0x00200000d614783b */ /* 0x000fee0000004200 */
[C---:B-1----:R-:W-:Y:S08]  /*58f0*/  HMMA.16816.F32.BF16 R108, R8.reuse, R16, R108 ;  /* 0x00000010086c723c */ /* 0x042ff0000004186c */
[C---:B------:R-:W-:Y:S01]  /*5900*/  HMMA.16816.F32.BF16 R24, R8.reuse, R18, R104 ;  /* 0x000000120818723c */ /* 0x040fe20000041868 */
[----:B------:R-:W-:Y:S07]  /*5910*/  LDSM.16.MT88.4 R16, [R215+0x2000] ;  /* 0x00200000d710783b */ /* 0x000fee0000004200 */
[C---:B---3--:R-:W-:Y:S08]  /*5920*/  HMMA.16816.F32.BF16 R88, R8.reuse, R12, R88 ;  /* 0x0000000c0858723c */ /* 0x048ff00000041858 */
[----:B------:R-:W-:Y:S01]  /*5930*/  HMMA.16816.F32.BF16 R40, R8, R14, R72 ;  /* 0x0000000e0828723c */ /* 0x000fe20000041848 */
[----:B------:R-:W1:Y:S04]  /*5940*/  LDSM.16.MT88.4 R12, [R2+0x2000] ;  /* 0x00200000020c783b */ /* 0x000e680000004200 */
[----:B------:R-:W2:Y:S03]  /*5950*/  LDSM.16.MT88.4 R8, [R214+0x5000] ;  /* 0x00500000d608783b */ /* 0x000ea60000004200 */
[C---:B-1----:R-:W-:Y:S08]  /*5960*/  HMMA.16816.F32.BF16 R148, R4.reuse, R12, R148 ;  /* 0x0000000c0494723c */ /* 0x042ff00000041894 */
[C---:B------:R-:W-:Y:S01]  /*5970*/  HMMA.16816.F32.BF16 R72, R4.reuse, R14, R68 ;  /* 0x0000000e0448723c */ /* 0x040fe20000041844 */
[----:B------:R-:W1:Y:S07]  /*5980*/  LDSM.16.MT88.4 R12, [R214+0x8000] ;  /* 0x00800000d60c783b */ /* 0x000e6e0000004200 */
[C---:B--2---:R-:W-:Y:S01]  /*5990*/  HMMA.16816.F32.BF16 R140, R4.reuse, R8, R64 ;  /* 0x00000008048c723c */ /* 0x044fe20000041840 */
[----:B------:R-:W-:Y:S01]  /*59a0*/  FADD.FTZ R0, R219, R3 ;  /* 0x00000003db007221 */ /* 0x000fe20000010000 */
[----:B------:R-:W-:Y:S06]  /*59b0*/  LDSM.16.MT88.4 R64, [R2+0x5800] ;  /* 0x005800000240783b */ /* 0x000fec0000004200 */
[C---:B------:R-:W-:Y:S01]  /*59c0*/  HMMA.16816.F32.BF16 R68, R4.reuse, R10, R56 ;  /* 0x0000000a0444723c */ /* 0x040fe20000041838 */
[----:B------:R-:W2:Y:S07]  /*59d0*/  LDSM.16.MT88.4 R8, [R215+0x8000] ;  /* 0x00800000d708783b */ /* 0x000eae0000004200 */
[C---:B------:R-:W-:Y:S08]  /*59e0*/  HMMA.16816.F32.BF16 R104, R4.reuse, R20, R136 ;  /* 0x000000140468723c */ /* 0x040ff00000041888 */
[C---:B------:R-:W-:Y:S01]  /*59f0*/  HMMA.16816.F32.BF16 R36, R4.reuse, R22, R92 ;  /* 0x000000160424723c */ /* 0x040fe2000004185c */
[----:B------:R-:W3:Y:S07]  /*5a00*/  LDSM.16.MT88.4 R20, [R215+0x5000] ;  /* 0x00500000d714783b */ /* 0x000eee0000004200 */
[C---:B------:R-:W-:Y:S08]  /*5a10*/  HMMA.16816.F32.BF16 R120, R4.reuse, R16, R120 ;  /* 0x000000100478723c */ /* 0x040ff00000041878 */
[C---:B-1----:R-:W-:Y:S08]  /*5a20*/  HMMA.16816.F32.BF16 R32, R4.reuse, R12, R32 ;  /* 0x0000000c0420723c */ /* 0x042ff00000041820 */
[C---:B------:R-:W-:Y:S08]  /*5a30*/  HMMA.16816.F32.BF16 R28, R4.reuse, R14, R28 ;  /* 0x0000000e041c723c */ /* 0x040ff0000004181c */
[----:B------:R-:W-:Y:S01]  /*5a40*/  HMMA.16816.F32.BF16 R52, R4, R18, R52 ;  /* 0x000000120434723c */ /* 0x000fe20000041834 */
[----:B------:R-:W1:Y:S01]  /*5a50*/  LDSM.16.MT88.4 R16, [R2+0x5000] ;  /* 0x005000000210783b */ /* 0x000e620000004200 */
[----:B------:R-:W-:-:S03]  /*5a60*/  FADD.FTZ R0, R208, R0 ;  /* 0x00000000d0007221 */ /* 0x000fc60000010000 */
[----:B------:R-:W-:Y:S03]  /*5a70*/  LDSM.16.MT88.4 R136, [R214+0x5800] ;  /* 0x00580000d688783b */ /* 0x000fe60000004200 */
[C---:B--2---:R-:W-:Y:S01]  /*5a80*/  HMMA.16816.F32.BF16 R12, R4.reuse, R8, R108 ;  /* 0x00000008040c723c */ /* 0x044fe2000004186c */
[----:B------:R-:W-:Y:S07]  /*5a90*/  LDSM.16.MT88.4 R56, [R215+0x5800] ;  /* 0x00580000d738783b */ /* 0x000fee0000004200 */
[C---:B------:R-:W-:Y:S01]  /*5aa0*/  HMMA.16816.F32.BF16 R24, R4.reuse, R10, R24 ;  /* 0x0000000a0418723c */ /* 0x040fe20000041818 */
[----:B------:R-:W2:Y:S07]  /*5ab0*/  LDSM.16.MT88.4 R8, [R2+0x8000] ;  /* 0x008000000208783b */ /* 0x000eae0000004200 */
[C---:B---3--:R-:W-:Y:S01]  /*5ac0*/  HMMA.16816.F32.BF16 R84, R4.reuse, R20, R124 ;  /* 0x000000140454723c */ /* 0x048fe2000004187c */
[----:B------:R-:W-:Y:S01]  /*5ad0*/  FADD.FTZ R0, R207, R0 ;  /* 0x00000000cf007221 */ /* 0x000fe20000010000 */
[----:B------:R-:W3:Y:S06]  /*5ae0*/  LDSM.16.MT88.4 R124, [R215+0x2800] ;  /* 0x00280000d77c783b */ /* 0x000eec0000004200 */
[C---:B------:R-:W-:Y:S08]  /*5af0*/  HMMA.16816.F32.BF16 R60, R4.reuse, R22, R60 ;  /* 0x00000016043c723c */ /* 0x040ff0000004183c */
[C---:B-1----:R-:W-:Y:S08]  /*5b00*/  HMMA.16816.F32.BF16 R48, R4.reuse, R16, R48 ;  /* 0x000000100430723c */ /* 0x042ff00000041830 */
[C---:B------:R-:W-:Y:S01]  /*5b10*/  HMMA.16816.F32.BF16 R44, R4.reuse, R18, R44 ;  /* 0x00000012042c723c */ /* 0x040fe2000004182c */
[----:B------:R-:W1:Y:S07]  /*5b20*/  LDSM.16.MT88.4 R108, [R214+0x2800] ;  /* 0x00280000d66c783b */ /* 0x000e6e0000004200 */
[C---:B--2---:R-:W-:Y:S08]  /*5b30*/  HMMA.16816.F32.BF16 R92, R4.reuse, R8, R88 ;  /* 0x00000008045c723c */ /* 0x044ff00000041858 */
[----:B------:R-:W-:Y:S01]  /*5b40*/  HMMA.16816.F32.BF16 R40, R4, R10, R40 ;  /* 0x0000000a0428723c */ /* 0x000fe20000041828 */
[----:B------:R2:W-:Y:S01]  /*5b50*/  LDSM.16.MT88.4 R4, [R2+0x8800] ;  /* 0x008800000204783b */ /* 0x0005e20000004200 */
[----:B------:R-:W-:-:S03]  /*5b60*/  FADD.FTZ R0, R162, R0 ;  /* 0x00000000a2007221 */ /* 0x000fc60000010000 */
[----:B------:R-:W-:Y:S01]  /*5b70*/  LDSM.16.MT88.4 R88, [R215+0x8800] ;  /* 0x00880000d758783b */ /* 0x000fe20000004200 */
[----:B------:R-:W-:Y:S02]  /*5b80*/  FADD.FTZ R0, R251, R0 ;  /* 0x00000000fb007221 */ /* 0x000fe40000010000 */
[----:B--2---:R-:W-:-:S04]  /*5b90*/  FADD.FTZ R2, R221, R205 ;  /* 0x000000cddd027221 */ /* 0x004fc80000010000 */
[----:B------:R-:W-:-:S04]  /*5ba0*/  FADD.FTZ R2, R220, R2 ;  /* 0x00000002dc027221 */ /* 0x000fc80000010000 */
[----:B------:R-:W-:-:S04]  /*5bb0*/  FADD.FTZ R2, R209, R2 ;  /* 0x00000002d1027221 */ /* 0x000fc80000010000 */
[----:B------:R-:W-:Y:S02]  /*5bc0*/  FADD.FTZ R2, R206, R2 ;  /* 0x00000002ce027221 */ /* 0x000fe40000010000 */
[----:B------:R-:W-:Y:S02]  /*5bd0*/  FADD.FTZ R0, R250, R0 ;  /* 0x00000000fa007221 */ /* 0x000fe40000010000 */
[----:B------:R-:W-:Y:S02]  /*5be0*/  FADD.FTZ R2, R160, R2 ;  /* 0x00000002a0027221 */ /* 0x000fe40000010000 */
[----:B------:R-:W-:Y:S02]  /*5bf0*/  FADD.FTZ R0, R249, R0 ;  /* 0x00000000f9007221 */ /* 0x000fe40000010000 */
[----:B------:R-:W-:Y:S02]  /*5c00*/  FADD.FTZ R2, R163, R2 ;  /* 0x00000002a3027221 */ /* 0x000fe40000010000 */
[----:B------:R-:W-:-:S02]  /*5c10*/  FADD.FTZ R0, R248, R0 ;  /* 0x00000000f8007221 */ /* 0x000fc40000010000 */
[----:B------:R-:W-:Y:S02]  /*5c20*/  FADD.FTZ R2, R204, R2 ;  /* 0x00000002cc027221 */ /* 0x000fe40000010000 */
[----:B------:R-:W-:Y:S02]  /*5c30*/  FADD.FTZ R0, R244, R0 ;  /* 0x00000000f4007221 */ /* 0x000fe40000010000 */
[----:B------:R-:W-:Y:S02]  /*5c40*/  FADD.FTZ R2, R252, R2 ;  /* 0x00000002fc027221 */ /* 0x000fe40000010000 */
[----:B------:R-:W-:Y:S02]  /*5c50*/  FADD.FTZ R0, R243, R0 ;  /* 0x00000000f3007221 */ /* 0x000fe40000010000 */
[----:B------:R-:W-:Y:S01]  /*5c60*/  FADD.FTZ R2, R247, R2 ;  /* 0x00000002f7027221 */ /* 0x000fe20000010000 */
[----:B------:R-:W-:Y:S01]  /*5c70*/  HMMA.16816.F32.BF16 R148, R96, R144, R148 ;  /* 0x000000906094723c */ /* 0x000fe20000041894 */
[----:B------:R-:W-:-:S02]  /*5c80*/  FADD.FTZ R0, R242, R0 ;  /* 0x00000000f2007221 */ /* 0x000fc40000010000 */
[----:B------:R-:W-:-:S05]  /*5c90*/  FADD.FTZ R2, R245, R2 ;  /* 0x00000002f5027221 */ /* 0x000fca0000010000 */
[----:B------:R-:W-:Y:S01]  /*5ca0*/  HMMA.16816.F32.BF16 R144, R96, R146, R72 ;  /* 0x000000926090723c */ /* 0x000fe20000041848 */
[----:B------:R-:W2:Y:S01]  /*5cb0*/  LDSM.16.MT88.4 R72, [R214+0x8800] ;  /* 0x00880000d648783b */ /* 0x000ea20000004200 */
        /* <DEDUP_REMOVED lines=10> */
[----:B------:R-:W-:-:S04]  /*5d60*/  IADD3 R0, R222, -0x3, RZ ;  /* 0xfffffffdde007810 */ /* 0x000fc80007ffe0ff */
[----:B------:R4:W-:Y:S04]  /*5d70*/  STL [R1+0x10], R2 ;  /* 0x0000100201007387 */ /* 0x0009e80000100800 */
[----:B------:R4:W-:Y:S01]  /*5d80*/  STL [R1+0x8], R3 ;  /* 0x0000080301007387 */ /* 0x0009e20000100800 */
[----:B------:R-:W-:Y:S01]  /*5d90*/  ISETP.GE.AND P0, PT, R0, R161, PT ;  /* 0x000000a10000720c */ /* 0x000fe20003f06270 */
[C---:B---3--:R-:W-:Y:S01]  /*5da0*/  HMMA.16816.F32.BF16 R120, R96.reuse, R124, R120 ;  /* 0x0000007c6078723c */ /* 0x048fe20000041878 */
[----:B------:R-:W-:Y:S07]  /*5db0*/  BSSY B0, `(.L_x_2087) ;  /* 0x000003c000007945 */ /* 0x000fee0003800000 */
        /* <DEDUP_REMOVED lines=17> */
[----:B----4-:R-:W2:Y:S04]  /*5ed0*/  LDL.LU.64 R220, [R1] ;  /* 0x0000000001dc7983 */ /* 0x010ea80000300a00 */
[----:B------:R-:W3:Y:S04]  /*5ee0*/  LDL.64 R206, [R1+0x28] ;  /* 0x0000280001ce7983 */ /* 0x000ee80000100a00 */
[----:B------:R-:W4:Y:S04]  /*5ef0*/  LDL R160, [R1+0x30] ;  /* 0x0000300001a07983 */ /* 0x000f280000100800 */
[----:B------:R-:W5:Y:S04]  /*5f00*/  LDL R163, [R1+0x20] ;  /* 0x0000200001a37983 */ /* 0x000f680000100800 */
[----:B------:R-:W5:Y:S01]  /*5f10*/  LDL R204, [R1+0x34] ;  /* 0x0000340001cc7983 */ /* 0x000f620000100800 */
[----:B------:R-:W-:Y:S01]  /*5f20*/  SHF.R.S32.HI R2, RZ, 0x1f, R0 ;  /* 0x0000001fff027819 */ /* 0x000fe20000011400 */
[----:B------:R-:W-:-:S04]  /*5f30*/  IMAD.WIDE.U32 R4, R0, c[0x0][0x1e0], RZ ;  /* 0x0000780000047a25 */ /* 0x000fc800078e00ff */
[----:B------:R-:W-:Y:S02]  /*5f40*/  IMAD R2, R2, c[0x0][0x1e0], RZ ;  /* 0x0000780002027a24 */ /* 0x000fe400078e02ff */
[----:B------:R-:W-:Y:S02]  /*5f50*/  IMAD.MOV.U32 R162, RZ, RZ, c[0x0][0x1e0] ;  /* 0x00007800ffa27624 */ /* 0x000fe400078e00ff */
[----:B------:R-:W-:Y:S02]  /*5f60*/  IMAD R0, R0, c[0x0][0x1e4], R2 ;  /* 0x0000790000007a24 */ /* 0x000fe400078e0202 */
[----:B------:R-:W-:Y:S02]  /*5f70*/  IMAD.MOV.U32 R209, RZ, RZ, 0x6 ;  /* 0x00000006ffd17424 */ /* 0x000fe400078e00ff */
[----:B------:R-:W-:Y:S02]  /*5f80*/  IMAD.IADD R0, R5, 0x1, R0 ;  /* 0x0000000105007824 */ /* 0x000fe400078e0200 */
[C---:B------:R-:W-:Y:S01]  /*5f90*/  IMAD.SHL.U32 R6, R162.reuse, 0x40, RZ ;  /* 0x00000040a2067824 */ /* 0x040fe200078e00ff */
[----:B------:R-:W-:Y:S01]  /*5fa0*/  SHF.L.U64.HI R7, R162, R209, c[0x0][0x1e4] ;  /* 0x00007900a2077619 */ /* 0x000fe200000102d1 */
[----:B------:R-:W-:-:S02]  /*5fb0*/  IMAD R0, R0, 0x60, RZ ;  /* 0x0000006000007824 */ /* 0x000fc400078e02ff */
[----:B--2---:R-:W-:-:S04]  /*5fc0*/  IMAD.WIDE.U32 R4, R4, 0x60, R220 ;  /* 0x0000006004047825 */ /* 0x004fc800078e00dc */
[----:B------:R-:W-:Y:S01]  /*5fd0*/  IMAD.IADD R0, R5, 0x1, R0 ;  /* 0x0000000105007824 */ /* 0x000fe200078e0200 */
[----:B------:R-:W-:Y:S02]  /*5fe0*/  LEA R2, P4, R4, c[0x0][0x1c8], 0x1 ;  /* 0x0000720004027a11 */ /* 0x000fe400078808ff */
[----:B---3--:R-:W-:Y:S02]  /*5ff0*/  ISETP.GE.AND P3, PT, R206, c[0x0][0x1d4], PT ;  /* 0x00007500ce007a0c */ /* 0x008fe40003f66270 */
[----:B----4-:R-:W-:Y:S02]  /*6000*/  ISETP.GE.AND P1, PT, R160, c[0x0][0x1d4], PT ;  /* 0x00007500a0007a0c */ /* 0x010fe40003f26270 */
[----:B------:R-:W-:Y:S02]  /*6010*/  LEA.HI.X R3, R4, c[0x0][0x1cc], R0, 0x1, P4 ;  /* 0x0000730004037a11 */ /* 0x000fe400020f0c00 */
[----:B-----5:R-:W-:Y:S02]  /*6020*/  ISETP.GE.AND P0, PT, R163, c[0x0][0x1d4], PT ;  /* 0x00007500a3007a0c */ /* 0x020fe40003f06270 */
[----:B------:R-:W-:-:S02]  /*6030*/  IADD3 R10, P6, P5, R6, 0x80, R2 ;  /* 0x00000080060a7810 */ /* 0x000fc40007dde002 */
[-C--:B------:R-:W-:Y:S02]  /*6040*/  IADD3 R4, P4, R2, R6.reuse, RZ ;  /* 0x0000000602047210 */ /* 0x080fe40007f9e0ff */
        /* <DEDUP_REMOVED lines=18> */
.L_x_2088:
[----:B----4-:R-:W-:Y:S05]  /*6170*/  BSYNC B0 ;  /* 0x0000000000007941 */ /* 0x010fea0003800000 */
.L_x_2087:
[----:B------:R-:W2:Y:S01]  /*6180*/  LDL R0, [R1+0x68] ;  /* 0x0000680001007983 */ /* 0x000ea20000100800 */
[----:B-1----:R-:W-:Y:S01]  /*6190*/  IMAD.MOV.U32 R3, RZ, RZ, c[0x0][0x168] ;  /* 0x00005a00ff037624 */ /* 0x002fe200078e00ff */
[----:B------:R-:W-:Y:S01]  /*61a0*/  IADD3 R232, R222, -0x2, RZ ;  /* 0xfffffffedee87810 */ /* 0x000fe20007ffe0ff */
[----:B------:R-:W-:Y:S01]  /*61b0*/  IMAD.MOV.U32 R209, RZ, RZ, 0x1 ;  /* 0x00000001ffd17424 */ /* 0x000fe200078e00ff */
[----:B------:R-:W0:Y:S01]  /*61c0*/  LDGDEPBAR ;  /* 0x00000000000079af */ /* 0x000e220000000000 */
[----:B--2---:R-:W-:-:S05]  /*61d0*/  @P2 IMAD.HI.U32 R2, R0, c[0x0][0x2c8], RZ ;  /* 0x0000b20000022a27 */ /* 0x004fca00078e00ff */
[----:B------:R-:W-:-:S04]  /*61e0*/  @P2 SHF.R.U32.HI R0, RZ, c[0x0][0x2cc], R2 ;  /* 0x0000b300ff002a19 */ /* 0x000fc80000011602 */
[----:B------:R-:W-:-:S05]  /*61f0*/  IADD3 R0, R0, c[0x0][0x1d0], -R3 ;  /* 0x0000740000007a10 */ /* 0x000fca0007ffe803 */
[----:B------:R-:W-:-:S05]  /*6200*/  IMAD.HI R0, R0, 0x2aaaaaab, RZ ;  /* 0x2aaaaaab00007827 */ /* 0x000fca00078e02ff */
[----:B------:R-:W-:-:S04]  /*6210*/  SHF.R.U32.HI R2, RZ, 0x1f, R0 ;  /* 0x0000001fff027819 */ /* 0x000fc80000011600 */
[----:B------:R-:W-:-:S04]  /*6220*/  LEA.HI.SX32 R0, R0, R2, 0x1c ;  /* 0x0000000200007211 */ /* 0x000fc800078fe2ff */
[----:B------:R-:W-:-:S04]  /*6230*/  IMNMX R3, R161, R0, !PT ;  /* 0x00000000a1037217 */ /* 0x000fc80007800200 */
[----:B------:R-:W-:Y:S01]  /*6240*/  ISETP.GE.AND P0, PT, R232, R3, PT ;  /* 0x00000003e800720c */ /* 0x000fe20003f06270 */
[----:B------:R1:W-:Y:S04]  /*6250*/  STL [R1+0x14], R3 ;  /* 0x0000140301007387 */ /* 0x0003e80000100800 */
[----:B------:R1:W-:Y:S08]  /*6260*/  STL [R1+0x4], RZ ;  /* 0x000004ff01007387 */ /* 0x0003f00000100800 */
[----:B------:R-:W-:Y:S05]  /*6270*/  @!P0 BRA `(.L_x_2089) ;  /* 0x0000495000008947 */ /* 0x000fea0003800000 */
[----:B------:R-:W2:Y:S01]  /*6280*/  LDL R4, [R1+0x1c] ;  /* 0x00001c0001047983 */ /* 0x000ea20000100800 */
[----:B-1----:R-:W-:-:S02]  /*6290*/  MOV R3, R100 ;  /* 0x0000006400037202 */ /* 0x002fc40000000f00 */
[----:B------:R-:W-:Y:S01]  /*62a0*/  MOV R2, R101 ;  /* 0x0000006500027202 */ /* 0x000fe20000000f00 */
[----:B------:R1:W-:Y:S01]  /*62b0*/  STL [R1], R232 ;  /* 0x000000e801007387 */ /* 0x0003e20000100800 */
[----:B------:R-:W-:-:S03]  /*62c0*/  MOV R209, 0x1 ;  /* 0x0000000100d17802 */ /* 0x000fc60000000f00 */
[----:B------:R1:W-:Y:S01]  /*62d0*/  STL [R1+0x4], RZ ;  /* 0x000004ff01007387 */ /* 0x0003e20000100800 */
[----:B--2---:R-:W-:-:S05]  /*62e0*/  @P2 IMAD.HI.U32 R0, R4, c[0x0][0x2c8], RZ ;  /* 0x0000b20004002a27 */ /* 0x004fca00078e00ff */
[----:B------:R-:W-:-:S05]  /*62f0*/  @P2 SHF.R.U32.HI R0, RZ, c[0x0][0x2cc], R0 ;  /* 0x0000b300ff002a19 */ /* 0x000fca0000011600 */
[----:B------:R1:W-:Y:S02]  /*6300*/  @P2 STL [R1+0x18], R0 ;  /* 0x0000180001002387 */ /* 0x0003e40000100800 */
.L_x_2090:
[----:B------:R-:W2:Y:S01]  /*6310*/  LDL.64 R224, [R1+0x48] ;  /* 0x0000480001e07983 */ /* 0x000ea20000100a00 */
[----:B------:R-:W-:Y:S04]  /*6320*/  DEPBAR.LE SB0, 0x2 ;  /* 0x000080800000791a */ /* 0x000fe80000000000 */
[----:B------:R-:W-:Y:S01]  /*6330*/  WARPSYNC 0xffffffff ;  /* 0xffffffff00007948 */ /* 0x000fe20003800000 */
[----:B------:R-:W3:Y:S01]  /*6340*/  LDL.64 R220, [R1+0x28] ;  /* 0x0000280001dc7983 */ /* 0x000ee20000100a00 */
[----:B------:R-:W-:Y:S05]  /*6350*/  IMAD R208, R209, 0x9000, RZ ;  /* 0x00009000d1d07824 */ /* 0x000fea00078e02ff */
[----:B------:R-:W4:Y:S01]  /*6360*/  LDL R206, [R1+0x44] ;  /* 0x0000440001ce7983 */ /* 0x000f220000100800 */
[----:B-1----:R-:W-:Y:S03]  /*6370*/  IADD3 R0, R213, R208, RZ ;  /* 0x000000d0d5007210 */ /* 0x002fe60007ffe0ff */
[----:B------:R-:W5:Y:S01]  /*6380*/  LDL R205, [R1+0x40] ;  /* 0x0000400001cd7983 */ /* 0x000f620000100800 */
[----:B------:R-:W-:Y:S03]  /*6390*/  IADD3 R204, R211, R0, RZ ;  /* 0x00000000d3cc7210 */ /* 0x000fe60007ffe0ff */
[----:B------:R-:W2:Y:S04]  /*63a0*/  LDL R233, [R1+0x20] ;  /* 0x0000200001e97983 */ /* 0x000ea80000100800 */
[----:B------:R-:W2:Y:S04]  /*63b0*/  LDL R231, [R1+0xc] ;  /* 0x00000c0001e77983 */ /* 0x000ea80000100800 */
[----:B------:R-:W2:Y:S04]  /*63c0*/  LDL R222, [R1+0x30] ;  /* 0x0000300001de7983 */ /* 0x000ea80000100800 */
[----:B------:R-:W5:Y:S04]  /*63d0*/  LDL.LU R219, [R1+0x4] ;  /* 0x0000040001db7983 */ /* 0x000f680000300800 */
[----:B------:R-:W2:Y:S04]  /*63e0*/  LDL.LU R207, [R1] ;  /* 0x0000000001cf7983 */ /* 0x000ea80000300800 */
[----:B------:R-:W-:Y:S08]  /*63f0*/  BAR.SYNC.DEFER_BLOCKING 0x0 ;  /* 0x0000000000007b1d */ /* 0x000ff00000010000 */
[----:B------:R-:W1:Y:S08]  /*6400*/  LDSM.16.M88.4 R8, [R0] ;  /* 0x000000000008783b */ /* 0x000e700000000200 */
[----:B------:R-:W1:Y:S08]  /*6410*/  LDSM.16.M88.4 R16, [R0+0x800] ;  /* 0x000800000010783b */ /* 0x000e700000000200 */
[----:B------:R-:W1:Y:S08]  /*6420*/  LDSM.16.M88.4 R24, [R0+0x1000] ;  /* 0x001000000018783b */ /* 0x000e700000000200 */
[----:B------:R-:W1:Y:S08]  /*6430*/  LDSM.16.M88.4 R32, [R0+0x1800] ;  /* 0x001800000020783b */ /* 0x000e700000000200 */
[----:B------:R-:W1:Y:S02]  /*6440*/  LDSM.16.M88.4 R40, [R0+0x2000] ;  /* 0x002000000028783b */ /* 0x000e640000000200 */
[C---:B-1----:R-:W-:Y:S06]  /*6450*/  HMMA.16816.F32.BF16 R4, R152.reuse, R8, RZ ;  /* 0x000000089804723c */ /* 0x042fec00000418ff */
[----:B------:R-:W1:Y:S02]  /*6460*/  LDSM.16.M88.4 R48, [R0+0x2800] ;  /* 0x002800000030783b */ /* 0x000e640000000200 */
[C---:B------:R-:W-:Y:S06]  /*6470*/  HMMA.16816.F32.BF16 R8, R152.reuse, R10, RZ ;  /* 0x0000000a9808723c */ /* 0x040fec00000418ff */
[----:B------:R-:W1:Y:S02]  /*6480*/  LDSM.16.M88.4 R100, [R204] ;  /* 0x00000000cc64783b */ /* 0x000e640000000200 */
[C---:B------:R-:W-:Y:S06]  /*6490*/  HMMA.16816.F32.BF16 R12, R152.reuse, R16, RZ ;  /* 0x00000010980c723c */ /* 0x040fec00000418ff */
[----:B------:R-:W1:Y:S02]  /*64a0*/  LDSM.16.M88.4 R160, [R204+0x800] ;  /* 0x00080000cca0783b */ /* 0x000e640000000200 */
[C---:B------:R-:W-:Y:S06]  /*64b0*/  HMMA.16816.F32.BF16 R16, R152.reuse, R18, RZ ;  /* 0x000000129810723c */ /* 0x040fec00000418ff */
[----:B------:R-:W5:Y:S04]  /*64c0*/  LDL R228, [R1+0x18] ;  /* 0x0000180001e47983 */ /* 0x000f680000100800 */
[----:B------:R-:W5:Y:S01]  /*64d0*/  LDL R223, [R1+0x38] ;  /* 0x0000380001df7983 */ /* 0x000f620000100800 */
[C---:B------:R-:W-:Y:S08]  /*64e0*/  HMMA.16816.F32.BF16 R20, R152.reuse, R24, RZ ;  /* 0x000000189814723c */ /* 0x040ff000000418ff */
[C---:B------:R-:W-:Y:S08]  /*64f0*/  HMMA.16816.F32.BF16 R24, R152.reuse, R26, RZ ;  /* 0x0000001a9818723c */ /* 0x040ff000000418ff */
[C---:B------:R-:W-:Y:S08]  /*6500*/  HMMA.16816.F32.BF16 R28, R152.reuse, R32, RZ ;  /* 0x00000020981c723c */ /* 0x040ff000000418ff */
[C---:B------:R-:W-:Y:S08]  /*6510*/  HMMA.16816.F32.BF16 R32, R152.reuse, R34, RZ ;  /* 0x000000229820723c */ /* 0x040ff000000418ff */
[C---:B------:R-:W-:Y:S08]  /*6520*/  HMMA.16816.F32.BF16 R36, R152.reuse, R40, RZ ;  /* 0x000000289824723c */ /* 0x040ff000000418ff */
[C---:B------:R-:W-:Y:S08]  /*6530*/  HMMA.16816.F32.BF16 R40, R152.reuse, R42, RZ ;  /* 0x0000002a9828723c */ /* 0x040ff000000418ff */
[C---:B-1----:R-:W-:Y:S08]  /*6540*/  HMMA.16816.F32.BF16 R44, R152.reuse, R48, RZ ;  /* 0x00000030982c723c */ /* 0x042ff000000418ff */
[----:B------:R-:W-:Y:S08]  /*6550*/  HMMA.16816.F32.BF16 R48, R152, R50, RZ ;  /* 0x000000329830723c */ /* 0x000ff000000418ff */
[C---:B------:R-:W-:Y:S08]  /*6560*/  HMMA.16816.F32.BF16 R4, R156.reuse, R100, R4 ;  /* 0x000000649c04723c */ /* 0x040ff00000041804 */
[C---:B------:R-:W-:Y:S01]  /*6570*/  HMMA.16816.F32.BF16 R8, R156.reuse, R102, R8 ;  /* 0x000000669c08723c */ /* 0x040fe20000041808 */
[----:B------:R-:W1:Y:S07]  /*6580*/  LDSM.16.M88.4 R100, [R204+0x1000] ;  /* 0x00100000cc64783b */ /* 0x000e6e0000000200 */
[C---:B------:R-:W-:Y:S08]  /*6590*/  HMMA.16816.F32.BF16 R12, R156.reuse, R160, R12 ;  /* 0x000000a09c0c723c */ /* 0x040ff0000004180c */
[C---:B------:R-:W-:Y:S01]  /*65a0*/  HMMA.16816.F32.BF16 R16, R156.reuse, R162, R16 ;  /* 0x000000a29c10723c */ /* 0x040fe20000041810 */
[----:B------:R-:W1:Y:S07]  /*65b0*/  LDSM.16.M88.4 R160, [R204+0x1800] ;  /* 0x00180000cca0783b */ /* 0x000e6e0000000200 */
[C---:B-1----:R-:W-:Y:S08]  /*65c0*/  HMMA.16816.F32.BF16 R20, R156.reuse, R100, R20 ;  /* 0x000000649c14723c */ /* 0x042ff00000041814 */
[C---:B------:R-:W-:Y:S01]  /*65d0*/  HMMA.16816.F32.BF16 R24, R156.reuse, R102, R24 ;  /* 0x000000669c18723c */ /* 0x040fe20000041818 */
[----:B------:R-:W1:Y:S07]  /*65e0*/  LDSM.16.M88.4 R100, [R204+0x2000] ;  /* 0x00200000cc64783b */ /* 0x000e6e0000000200 */
[C---:B------:R-:W-:Y:S08]  /*65f0*/  HMMA.16816.F32.BF16 R28, R156.reuse, R160, R28 ;  /* 0x000000a09c1c723c */ /* 0x040ff0000004181c */
[C---:B------:R-:W-:Y:S01]  /*6600*/  HMMA.16816.F32.BF16 R32, R156.reuse, R162, R32 ;  /* 0x000000a29c20723c */ /* 0x040fe20000041820 */
[----:B------:R-:W3:Y:S07]  /*6610*/  LDSM.16.M88.4 R160, [R204+0x2800] ;  /* 0x00280000cca0783b */ /* 0x000eee0000000200 */
[C---:B-1----:R-:W-:Y:S08]  /*6620*/  HMMA.16816.F32.BF16 R36, R156.reuse, R100, R36 ;  /* 0x000000649c24723c */ /* 0x042ff00000041824 */
[C---:B------:R-:W-:Y:S08]  /*6630*/  HMMA.16816.F32.BF16 R40, R156.reuse, R102, R40 ;  /* 0x000000669c28723c */ /* 0x040ff00000041828 */
[C---:B---3--:R-:W-:Y:S07]  /*6640*/  HMMA.16816.F32.BF16 R44, R156.reuse, R160, R44 ;  /* 0x000000a09c2c723c */ /* 0x048fee000004182c */
[----:B------:R-:W-:Y:S01]  /*6650*/  IMAD.IADD R160, R210, 0x1, R0 ;  /* 0x00000001d2a07824 */ /* 0x000fe200078e0200 */
[----:B------:R-:W-:Y:S03]  /*6660*/  HMMA.16816.F32.BF16 R48, R156, R162, R48 ;  /* 0x000000a29c30723c */ /* 0x000fe60000041830 */
[----:B--2---:R-:W-:Y:S02]  /*6670*/  ISETP.GE.AND P5, PT, R231, R207, PT ;  /* 0x000000cfe700720c */ /* 0x004fe40003fa6270 */
[----:B------:R-:W-:Y:S11]  /*6680*/  IADD3 R232, R207, -0x1, RZ ;  /* 0xffffffffcfe87810 */ /* 0x000ff60007ffe0ff */
[----:B------:R-:W-:Y:S01]  /*6690*/  @!P5 SHF.R.S32.HI R102, RZ, 0x1f, R232 ;  /* 0x0000001fff66d819 */ /* 0x000fe200000114e8 */
[----:B------:R-:W-:Y:S01]  /*66a0*/  @!P5 IMAD.WIDE.U32 R100, R232, c[0x0][0x208], RZ ;  /* 0x00008200e864da25 */ /* 0x000fe200078e00ff */
[----:B----4-:R-:W-:Y:S02]  /*66b0*/  @!P5 MOV R103, R206 ;  /* 0x000000ce0067d202 */ /* 0x010fe40000000f00 */
[----:B------:R-:W-:Y:S01]  /*66c0*/  @!P5 ISETP.GE.AND P3, PT, R220, c[0x0][0x1d4], PT ;  /* 0x00007500dc00da0c */ /* 0x000fe20003f66270 */
[----:B------:R-:W-:Y:S01]  /*66d0*/  @!P5 IMAD R102, R102, c[0x0][0x208], RZ ;  /* 0x000082006666da24 */ /* 0x000fe200078e02ff */
[----:B------:R-:W-:Y:S01]  /*66e0*/  @!P5 ISETP.GE.AND P1, PT, R222, c[0x0][0x1d4], PT ;  /* 0x00007500de00da0c */ /* 0x000fe20003f26270 */
[----:B-----5:R-:W-:Y:S01]  /*66f0*/  @!P5 IMAD R161, R219, 0x9000, R205 ;  /* 0x00009000dba1d824 */ /* 0x020fe200078e02cd */
[----:B------:R-:W-:Y:S01]  /*6700*/  @!P5 ISETP.GE.AND P0, PT, R233, c[0x0][0x1d4], PT ;  /* 0x00007500e900da0c */ /* 0x000fe20003f06270 */
[----:B------:R-:W-:Y:S01]  /*6710*/  @!P5 IMAD R102, R232, c[0x0][0x20c], R102 ;  /* 0x00008300e866da24 */ /* 0x000fe200078e0266 */
[----:B------:R-:W-:Y:S02]  /*6720*/  @!P5 MOV R162, c[0x0][0x208] ;  /* 0x0000820000a2da02 */ /* 0x000fe40000000f00 */
[----:B------:R-:W-:Y:S01]  /*6730*/  IADD3 R205, R211, R0, R210 ;  /* 0x00000000d3cd7210 */ /* 0x000fe20007ffe0d2 */
[----:B------:R-:W-:Y:S01]  /*6740*/  @!P5 IMAD.IADD R101, R101, 0x1, R102 ;  /* 0x000000016565d824 */ /* 0x000fe200078e0266 */
[----:B------:R-:W-:Y:S03]  /*6750*/  @!P5 MOV R102, R224 ;  /* 0x000000e00066d202 */ /* 0x000fe60000000f00 */
[----:B------:R-:W-:Y:S02]  /*6760*/  @!P5 IMAD R101, R101, 0x60, RZ ;  /* 0x000000606565d824 */ /* 0x000fe400078e02ff */
[----:B------:R-:W-:Y:S04]  /*6770*/  @!P5 IMAD.WIDE.U32 R102, R100, 0x60, R102 ;  /* 0x000000606466d825 */ /* 0x000fe800078e0066 */
[----:B------:R-:W-:Y:S01]  /*6780*/  @!P5 IMAD.IADD R101, R103, 0x1, R101 ;  /* 0x000000016765d824 */ /* 0x000fe200078e0265 */
[C---:B------:R-:W-:Y:S04]  /*6790*/  @!P5 LEA R100, P4, R102.reuse, c[0x0][0x1f8], 0x1 ;  /* 0x00007e006664da11 */ /* 0x040fe800078808ff */
[----:B------:R-:W-:Y:S02]  /*67a0*/  @!P5 LEA.HI.X R101, R102, c[0x0][0x1fc], R101, 0x1, P4 ;  /* 0x00007f006665da11 */ /* 0x000fe400020f0c65 */
[----:B------:R-:W-:Y:S03]  /*67b0*/  @!P5 MOV R102, 0x6 ;  /* 0x000000060066d802 */ /* 0x000fe60000000f00 */
[----:B------:R-:W-:Y:S01]  /*67c0*/  @!PT LDS RZ, [RZ] ;  /* 0x00000000fffff984 */ /* 0x000fe20000000800 */
[----:B------:R-:W-:Y:S01]  /*67d0*/  @!PT LDS RZ, [RZ] ;  /* 0x00000000fffff984 */ /* 0x000fe20000000800 */
[----:B------:R-:W-:Y:S01]  /*67e0*/  @!PT LDS RZ, [RZ] ;  /* 0x00000000fffff984 */ /* 0x000fe20000000800 */
[----:B------:R1:W-:Y:S01]  /*67f0*/  @!P5 LDGSTS.E.BYPASS.LTC128B.128 [R161], [R100.64], !P3 ;  /* 0x0000000064a1dfae */ /* 0x0003e2000d901d46 */
[C---:B------:R-:W-:Y:S01]  /*6800*/  @!P5 SHF.L.U64.HI R102, R162.reuse, R102, c[0x0][0x20c] ;  /* 0x00008300a266d619 */ /* 0x040fe20000010266 */
[----:B------:R-:W-:Y:S06]  /*6810*/  @!P5 IMAD.SHL.U32 R162, R162, 0x40, RZ ;  /* 0x00000040a2a2d824 */ /* 0x000fec00078e00ff */
[----:B------:R1:W-:Y:S08]  /*6820*/  @!P5 LDGSTS.E.BYPASS.LTC128B.128 [R161+0x3000], [R100.64+0x80], !P1 ;  /* 0x0300008064a1dfae */ /* 0x0003f0000c901d46 */
[----:B------:R1:W-:Y:S02]  /*6830*/  @!P5 LDGSTS.E.BYPASS.LTC128B.128 [R161+0x6000], [R100.64+0x100], !P0 ;  /* 0x0600010064a1dfae */ /* 0x0003e4000c101d46 */
[----:B-1----:R-:W-:Y:S04]  /*6840*/  @!P5 IADD3 R100, P4, R162, R100, RZ ;  /* 0x00000064a264d210 */ /* 0x002fe80007f9e0ff */
[----:B------:R-:W-:Y:S02]  /*6850*/  @!P5 IADD3.X R101, R102, R101, RZ, P4, !PT ;  /* 0x000000656665d210 */ /* 0x000fe400027fe4ff */
[----:B------:R-:W-:Y:S03]  /*6860*/  @!P5 IADD3 R162, P4, R162, R100, RZ ;  /* 0x00000064a2a2d210 */ /* 0x000fe60007f9e0ff */
[----:B------:R1:W-:Y:S01]  /*6870*/  @!P5 LDGSTS.E.BYPASS.LTC128B.128 [R161+0x1000], [R100.64], !P3 ;  /* 0x0100000064a1dfae */ /* 0x0003e2000d901d46 */
[----:B------:R-:W-:Y:S07]  /*6880*/  @!P5 IADD3.X R163, R102, R101, RZ, P4, !PT ;  /* 0x0000006566a3d210 */ /* 0x000fee00027fe4ff */
[----:B------:R1:W-:Y:S08]  /*6890*/  @!P5 LDGSTS.E.BYPASS.LTC128B.128 [R161+0x4000], [R100.64+0x80], !P1 ;  /* 0x0400008064a1dfae */ /* 0x0003f0000c901d46 */
[----:B------:R1:W-:Y:S08]  /*68a0*/  @!P5 LDGSTS.E.BYPASS.LTC128B.128 [R161+0x7000], [R100.64+0x100], !P0 ;  /* 0x0700010064a1dfae */ /* 0x0003f0000c101d46 */
[----:B------:R2:W-:Y:S08]  /*68b0*/  @!P5 LDGSTS.E.BYPASS.LTC128B.128 [R161+0x2000], [R162.64], !P3 ;  /* 0x02000000a2a1dfae */ /* 0x0005f0000d901d46 */
[----:B------:R2:W-:Y:S08]  /*68c0*/  @!P5 LDGSTS.E.BYPASS.LTC128B.128 [R161+0x5000], [R162.64+0x80], !P1 ;  /* 0x05000080a2a1dfae */ /* 0x0005f0000c901d46 */
[----:B------:R2:W-:Y:S08]  /*68d0*/  @!P5 LDGSTS.E.BYPASS.LTC128B.128 [R161+0x8000], [R162.64+0x100], !P0 ;  /* 0x08000100a2a1dfae */ /* 0x0005f0000c101d46 */
[----:B-1----:R-:W1:Y:S08]  /*68e0*/  LDSM.16.M88.4 R100, [R160] ;  /* 0x00000000a064783b */ /* 0x002e700000000200 */
[----:B------:R-:W0:Y:S01]  /*68f0*/  LDGDEPBAR ;  /* 0x00000000000079af */ /* 0x000e220000000000 */
[----:B--2---:R-:W-:Y:S01]  /*6900*/  IADD3 R161, R210, R204, RZ ;  /* 0x000000ccd2a17210 */ /* 0x004fe20007ffe0ff */
        /* <DEDUP_REMOVED lines=122> */
[----:B------:R1:W2:Y:S08]  /*70b0*/  LDSM.16.M88.4 R100, [R0+0x8800] ;  /* 0x008800000064783b */ /* 0x0002b00000000200 */
[----:B-1----:R1:W3:Y:S01]  /*70c0*/  LDL R0, [R1+0x1c] ;  /* 0x00001c0001007983 */ /* 0x0022e20000100800 */
[C---:B--2---:R-:W-:Y:S08]  /*70d0*/  HMMA.16816.F32.BF16 R44, R188.reuse, R100, R44 ;  /* 0x00000064bc2c723c */ /* 0x044ff0000004182c */
[----:B------:R-:W-:Y:S01]  /*70e0*/  HMMA.16816.F32.BF16 R48, R188, R102, R48 ;  /* 0x00000066bc30723c */ /* 0x000fe20000041830 */
        /* <DEDUP_REMOVED lines=15> */
[----:B------:R-:W2:Y:S03]  /*71e0*/  LDSM.16.M88.4 R100, [R204+0x8800] ;  /* 0x00880000cc64783b */ /* 0x000ea60000000200 */
[----:B---3--:R-:W-:Y:S04]  /*71f0*/  @P2 MOV R0, R228 ;  /* 0x000000e400002202 */ /* 0x008fe80000000f00 */
        /* <DEDUP_REMOVED lines=17> */
[----:B------:R-:W2:Y:S08]  /*7310*/  LDSM.16.M88.4 R100, [R160+0x8800] ;  /* 0x00880000a064783b */ /* 0x000eb00000000200 */
[----:B------:R-:W3:Y:S01]  /*7320*/  LDSM.16.M88.4 R160, [R161+0x6000] ;  /* 0x00600000a1a0783b */ /* 0x000ee20000000200 */
[C---:B--2---:R-:W-:Y:S08]  /*7330*/  HMMA.16816.F32.BF16 R44, R196.reuse, R100, R44 ;  /* 0x00000064c42c723c */ /* 0x044ff0000004182c */
[----:B------:R-:W-:Y:S01]  /*7340*/  HMMA.16816.F32.BF16 R48, R196, R102, R48 ;  /* 0x00000066c430723c */ /* 0x000fe20000041830 */
[----:B------:R-:W2:Y:S07]  /*7350*/  LDSM.16.M88.4 R100, [R205+0x6800] ;  /* 0x00680000cd64783b */ /* 0x000eae0000000200 */
[C---:B---3--:R-:W-:Y:S08]  /*7360*/  HMMA.16816.F32.BF16 R4, R200.reuse, R160, R4 ;  /* 0x000000a0c804723c */ /* 0x048ff00000041804 */
[C---:B------:R-:W-:Y:S11]  /*7370*/  HMMA.16816.F32.BF16 R8, R200.reuse, R162, R8 ;  /* 0x000000a2c808723c */ /* 0x040ff60000041808 */
[----:B------:R-:W-:Y:S05]  /*7380*/  @!UPT UIADD3 URZ, URZ, URZ, URZ ;  /* 0x0000003f3f3ff290 */ /* 0x000fea000fffe03f */
[----:B------:R-:W-:Y:S02]  /*7390*/  FMUL.FTZ R4, R4, c[0x0][0x320] ;  /* 0x0000c80004047a20 */ /* 0x000fe40000410000 */
[----:B------:R-:W-:Y:S02]  /*73a0*/  FMUL.FTZ R5, R5, c[0x0][0x320] ;  /* 0x0000c80005057a20 */ /* 0x000fe40000410000 */
[----:B------:R-:W-:Y:S01]  /*73b0*/  FMUL.FTZ R6, R6, c[0x0][0x320] ;  /* 0x0000c80006067a20 */ /* 0x000fe20000410000 */
[----:B------:R-:W-:Y:S01]  /*73c0*/  MUFU.TANH R206, R4 ;  /* 0x0000000400ce7308 */ /* 0x000fe20000002400 */
[----:B------:R-:W-:Y:S02]  /*73d0*/  FMUL.FTZ R7, R7, c[0x0][0x320] ;  /* 0x0000c80007077a20 */ /* 0x000fe40000410000 */
[----:B------:R-:W-:Y:S01]  /*73e0*/  FMUL.FTZ R8, R8, c[0x0][0x320] ;  /* 0x0000c80008087a20 */ /* 0x000fe20000410000 */
[C---:B--2---:R-:W-:Y:S03]  /*73f0*/  HMMA.16816.F32.BF16 R12, R200.reuse, R100, R12 ;  /* 0x00000064c80c723c */ /* 0x044fe6000004180c */
[----:B------:R-:W-:Y:S02]  /*7400*/  FMUL.FTZ R9, R9, c[0x0][0x320] ;  /* 0x0000c80009097a20 */ /* 0x000fe40000410000 */
[----:B------:R-:W-:Y:S01]  /*7410*/  FMUL.FTZ R10, R10, c[0x0][0x320] ;  /* 0x0000c8000a0a7a20 */ /* 0x000fe20000410000 */
[----:B------:R-:W-:Y:S01]  /*7420*/  MUFU.TANH R204, R5 ;  /* 0x0000000500cc7308 */ /* 0x000fe20000002400 */
[----:B------:R-:W-:Y:S01]  /*7430*/  FMUL.FTZ R11, R11, c[0x0][0x320] ;  /* 0x0000c8000b0b7a20 */ /* 0x000fe20000410000 */
[C---:B------:R-:W-:Y:S08]  /*7440*/  HMMA.16816.F32.BF16 R16, R200.reuse, R102, R16 ;  /* 0x00000066c810723c */ /* 0x040ff00000041810 */
[----:B------:R-:W2:Y:S08]  /*7450*/  MUFU.TANH R163, R6 ;  /* 0x0000000600a37308 */ /* 0x000eb00000002400 */
[----:B------:R-:W-:Y:S02]  /*7460*/  FMUL.FTZ R12, R12, c[0x0][0x320] ;  /* 0x0000c8000c0c7a20 */ /* 0x000fe40000410000 */
[----:B------:R3:W-:Y:S01]  /*7470*/  MUFU.TANH R162, R7 ;  /* 0x0000000700a27308 */ /* 0x0007e20000002400 */
[----:B------:R-:W-:Y:S02]  /*7480*/  FMUL.FTZ R14, R14, c[0x0][0x320] ;  /* 0x0000c8000e0e7a20 */ /* 0x000fe40000410000 */
[----:B------:R-:W-:Y:S02]  /*7490*/  FMUL.FTZ R13, R13, c[0x0][0x320] ;  /* 0x0000c8000d0d7a20 */ /* 0x000fe40000410000 */
[----:B------:R-:W-:Y:S02]  /*74a0*/  FMUL.FTZ R15, R15, c[0x0][0x320] ;  /* 0x0000c8000f0f7a20 */ /* 0x000fe40000410000 */
[----:B------:R-:W-:Y:S02]  /*74b0*/  FMUL.FTZ R17, R17, c[0x0][0x320] ;  /* 0x0000c80011117a20 */ /* 0x000fe40000410000 */
[----:B------:R-:W-:Y:S01]  /*74c0*/  FMUL.FTZ R18, R18, c[0x0][0x320] ;  /* 0x0000c80012127a20 */ /* 0x000fe20000410000 */
[----:B------:R-:W-:Y:S01]  /*74d0*/  MUFU.TANH R161, R8 ;  /* 0x0000000800a17308 */ /* 0x000fe20000002400 */
[----:B------:R-:W-:Y:S02]  /*74e0*/  FMUL.FTZ R19, R19, c[0x0][0x320] ;  /* 0x0000c80013137a20 */ /* 0x000fe40000410000 */
[----:B------:R-:W-:Y:S07]  /*74f0*/  FMUL.FTZ R16, R16, c[0x0][0x320] ;  /* 0x0000c80010107a20 */ /* 0x000fee0000410000 */
[----:B------:R-:W-:Y:S01]  /*7500*/  MUFU.TANH R160, R9 ;  /* 0x0000000900a07308 */ /* 0x000fe20000002400 */
[----:B---3--:R-:W3:Y:S09]  /*7510*/  LDSM.16.M88.4 R4, [R205+0x7000] ;  /* 0x00700000cd04783b */ /* 0x008ef20000000200 */
[----:B------:R-:W-:Y:S10]  /*7520*/  MUFU.TANH R101, R10 ;  /* 0x0000000a00657308 */ /* 0x000ff40000002400 */
[----:B------:R4:W-:Y:S10]  /*7530*/  MUFU.TANH R100, R11 ;  /* 0x0000000b00647308 */ /* 0x0009f40000002400 */
[----:B------:R-:W5:Y:S10]  /*7540*/  MUFU.TANH R12, R12 ;  /* 0x0000000c000c7308 */ /* 0x000f740000002400 */
[----:B------:R-:W1:Y:S01]  /*7550*/  MUFU.TANH R225, R14 ;  /* 0x0000000e00e17308 */ /* 0x000e620000002400 */
[C---:B---3--:R-:W-:Y:S01]  /*7560*/  HMMA.16816.F32.BF16 R20, R200.reuse, R4, R20 ;  /* 0x00000004c814723c */ /* 0x048fe20000041814 */
[----:B----4-:R-:W3:Y:S08]  /*7570*/  LDSM.16.M88.4 R8, [R205+0x7800] ;  /* 0x00780000cd08783b */ /* 0x010ef00000000200 */
[----:B------:R4:W-:Y:S01]  /*7580*/  MUFU.TANH R224, R13 ;  /* 0x0000000d00e07308 */ /* 0x0009e20000002400 */
[C---:B------:R-:W-:Y:S01]  /*7590*/  HMMA.16816.F32.BF16 R24, R200.reuse, R6, R24 ;  /* 0x00000006c818723c */ /* 0x040fe20000041818 */
[----:B------:R-:W1:Y:S08]  /*75a0*/  LDSM.16.M88.4 R4, [R205+0x8000] ;  /* 0x00800000cd04783b */ /* 0x000e700000000200 */
[----:B------:R1:W1:Y:S05]  /*75b0*/  MUFU.TANH R226, R15 ;  /* 0x0000000f00e27308 */ /* 0x00026a0000002400 */
[----:B------:R-:W-:Y:S05]  /*75c0*/  FMUL.FTZ R22, R22, c[0x0][0x320] ;  /* 0x0000c80016167a20 */ /* 0x000fea0000410000 */
[----:B------:R-:W1:Y:S01]  /*75d0*/  MUFU.TANH R17, R17 ;  /* 0x0000001100117308 */ /* 0x000e620000002400 */
[----:B------:R-:W-:Y:S02]  /*75e0*/  FMUL.FTZ R23, R23, c[0x0][0x320] ;  /* 0x0000c80017177a20 */ /* 0x000fe40000410000 */
[----:B------:R-:W-:Y:S02]  /*75f0*/  FMUL.FTZ R20, R20, c[0x0][0x320] ;  /* 0x0000c80014147a20 */ /* 0x000fe40000410000 */
[----:B------:R-:W-:Y:S02]  /*7600*/  FMUL.FTZ R21, R21, c[0x0][0x320] ;  /* 0x0000c80015157a20 */ /* 0x000fe40000410000 */
[----:B------:R-:W-:Y:S02]  /*7610*/  FMUL.FTZ R24, R24, c[0x0][0x320] ;  /* 0x0000c80018187a20 */ /* 0x000fe40000410000 */
[----:B------:R-:W-:Y:S01]  /*7620*/  FMUL.FTZ R25, R25, c[0x0][0x320] ;  /* 0x0000c80019197a20 */ /* 0x000fe20000410000 */
[----:B------:R-:W-:Y:S01]  /*7630*/  MUFU.TANH R22, R22 ;  /* 0x0000001600167308 */ /* 0x000fe20000002400 */
[----:B------:R-:W-:Y:S02]  /*7640*/  FMUL.FTZ R26, R26, c[0x0][0x320] ;  /* 0x0000c8001a1a7a20 */ /* 0x000fe40000410000 */
[----:B------:R-:W-:Y:S01]  /*7650*/  FMUL.FTZ R27, R27, c[0x0][0x320] ;  /* 0x0000c8001b1b7a20 */ /* 0x000fe20000410000 */
[C---:B---3--:R-:W-:Y:S06]  /*7660*/  HMMA.16816.F32.BF16 R28, R200.reuse, R8, R28 ;  /* 0x00000008c81c723c */ /* 0x048fec000004181c */
[----:B------:R-:W-:Y:S02]  /*7670*/  MUFU.TANH R23, R23 ;  /* 0x0000001700177308 */ /* 0x000fe40000002400 */
[C---:B------:R-:W-:Y:S01]  /*7680*/  HMMA.16816.F32.BF16 R32, R200.reuse, R10, R32 ;  /* 0x0000000ac820723c */ /* 0x040fe20000041820 */
[----:B------:R-:W3:Y:S01]  /*7690*/  LDSM.16.M88.4 R8, [R205+0x8800] ;  /* 0x00880000cd08783b */ /* 0x000ee20000000200 */
[----:B------:R-:W-:Y:S06]  /*76a0*/  DEPBAR.LE SB0, 0x2 ;  /* 0x000080800000791a */ /* 0x000fec0000000000 */
[----:B------:R-:W-:Y:S01]  /*76b0*/  MUFU.TANH R20, R20 ;  /* 0x0000001400147308 */ /* 0x000fe20000002400 */
[C---:B-1----:R-:W-:Y:S01]  /*76c0*/  HMMA.16816.F32.BF16 R36, R200.reuse, R4, R36 ;  /* 0x00000004c824723c */ /* 0x042fe20000041824 */
[----:B------:R-:W1:Y:S07]  /*76d0*/  SHFL.IDX PT, R4, R0, RZ, 0x1c1f ;  /* 0x001c1fff00047589 */ /* 0x000e6e00000e0000 */
[C---:B------:R-:W-:Y:S01]  /*76e0*/  HMMA.16816.F32.BF16 R40, R200.reuse, R6, R40 ;  /* 0x00000006c828723c */ /* 0x040fe20000041828 */
[----:B------:R1:W2:Y:S01]  /*76f0*/  SHFL.IDX PT, R5, R0, 0x1, 0x1c1f ;  /* 0x003c1f0000057f89 */ /* 0x0002a200000e0000 */
[----:B------:R-:W-:Y:S02]  /*7700*/  MUFU.TANH R21, R21 ;  /* 0x0000001500157308 */ /* 0x000fe40000002400 */
[----:B------:R-:W-:Y:S02]  /*7710*/  FMUL.FTZ R29, R29, c[0x0][0x320] ;  /* 0x0000c8001d1d7a20 */ /* 0x000fe40000410000 */
[----:B------:R-:W-:Y:S02]  /*7720*/  FMUL.FTZ R30, R30, c[0x0][0x320] ;  /* 0x0000c8001e1e7a20 */ /* 0x000fe40000410000 */
[----:B------:R-:W-:Y:S04]  /*7730*/  FMUL.FTZ R32, R32, c[0x0][0x320] ;  /* 0x0000c80020207a20 */ /* 0x000fe80000410000 */
[----:B------:R-:W-:Y:S01]  /*7740*/  MUFU.TANH R30, R30 ;  /* 0x0000001e001e7308 */ /* 0x000fe20000002400 */
[----:B------:R-:W-:Y:S01]  /*7750*/  BAR.SYNC.DEFER_BLOCKING 0x0 ;  /* 0x0000000000007b1d */ /* 0x000fe20000010000 */
[----:B------:R-:W-:Y:S02]  /*7760*/  FMUL.FTZ R33, R33, c[0x0][0x320] ;  /* 0x0000c80021217a20 */ /* 0x000fe40000410000 */
[----:B------:R-:W-:Y:S02]  /*7770*/  FMUL.FTZ R37, R37, c[0x0][0x320] ;  /* 0x0000c80025257a20 */ /* 0x000fe40000410000 */
[----:B------:R-:W-:Y:S02]  /*7780*/  FMUL.FTZ R28, R28, c[0x0][0x320] ;  /* 0x0000c8001c1c7a20 */ /* 0x000fe40000410000 */
[----:B------:R-:W-:Y:S02]  /*7790*/  FMUL.FTZ R34, R34, c[0x0][0x320] ;  /* 0x0000c80022227a20 */ /* 0x000fe40000410000 */
[----:B------:R-:W-:Y:S02]  /*77a0*/  FMUL.FTZ R36, R36, c[0x0][0x320] ;  /* 0x0000c80024247a20 */ /* 0x000fe40000410000 */
[----:B-1----:R-:W-:Y:S01]  /*77b0*/  IMAD R0, R207, -0x60, RZ ;  /* 0xffffffa0cf007824 */ /* 0x002fe200078e02ff */
[C---:B---3--:R-:W-:Y:S03]  /*77c0*/  HMMA.16816.F32.BF16 R44, R200.reuse, R8, R44 ;  /* 0x00000008c82c723c */ /* 0x048fe6000004182c */
[----:B------:R-:W-:Y:S01]  /*77d0*/  FMUL.FTZ R43, R43, c[0x0][0x320] ;  /* 0x0000c8002b2b7a20 */ /* 0x000fe20000410000 */
[----:B------:R-:W-:Y:S01]  /*77e0*/  IADD3 R0, -R223, 0x1, R0 ;  /* 0x00000001df007810 */ /* 0x000fe20007ffe100 */
[----:B------:R-:W-:Y:S02]  /*77f0*/  FMUL.FTZ R41, R41, c[0x0][0x320] ;  /* 0x0000c80029297a20 */ /* 0x000fe40000410000 */
[----:B----4-:R-:W-:Y:S01]  /*7800*/  FMUL.FTZ R13, R38, c[0x0][0x320] ;  /* 0x0000c800260d7a20 */ /* 0x010fe20000410000 */
[----:B------:R-:W-:Y:S04]  /*7810*/  HMMA.16816.F32.BF16 R48, R200, R10, R48 ;  /* 0x0000000ac830723c */ /* 0x000fe80000041830 */
[----:B------:R-:W-:Y:S01]  /*7820*/  IADD3 R0, R0, c[0x0][0x1d0], RZ ;  /* 0x0000740000007a10 */ /* 0x000fe20007ffe0ff */
[----:B------:R-:W1:Y:S01]  /*7830*/  MUFU.TANH R18, R18 ;  /* 0x0000001200127308 */ /* 0x000e620000002400 */
[----:B------:R-:W-:Y:S01]  /*7840*/  FMUL.FTZ R35, R35, c[0x0][0x320] ;  /* 0x0000c80023237a20 */ /* 0x000fe20000410000 */
[----:B------:R-:W-:Y:S01]  /*7850*/  MOV R38, R232 ;  /* 0x000000e800267202 */ /* 0x000fe20000000f00 */
[----:B------:R-:W-:Y:S01]  /*7860*/  FMUL.FTZ R31, R31, c[0x0][0x320] ;  /* 0x0000c8001f1f7a20 */ /* 0x000fe20000410000 */
[----:B------:R-:W-:Y:S03]  /*7870*/  IADD3 R0, R0, -c[0x0][0x168], RZ ;  /* 0x80005a0000007a10 */ /* 0x000fe60007ffe0ff */
[----:B------:R-:W-:Y:S01]  /*7880*/  FMUL.FTZ R15, R39, c[0x0][0x320] ;  /* 0x0000c800270f7a20 */ /* 0x000fe20000410000 */
[----:B------:R-:W-:Y:S01]  /*7890*/  MOV R39, R231 ;  /* 0x000000e700277202 */ /* 0x000fe20000000f00 */
[C---:B------:R-:W-:Y:S01]  /*78a0*/  IMAD.IADD R4, R0.reuse, 0x1, R4 ;  /* 0x0000000100047824 */ /* 0x040fe200078e0204 */
[----:B--2---:R-:W-:Y:S01]  /*78b0*/  IADD3 R0, R0, R5, RZ ;  /* 0x0000000500007210 */ /* 0x004fe20007ffe0ff */
[----:B------:R2:W3:Y:S01]  /*78c0*/  MUFU.TANH R227, R16 ;  /* 0x0000001000e37308 */ /* 0x0004e20000002400 */
[----:B------:R-:W-:Y:S02]  /*78d0*/  FMUL.FTZ R40, R40, c[0x0][0x320] ;  /* 0x0000c80028287a20 */ /* 0x000fe40000410000 */
[----:B------:R-:W-:Y:S01]  /*78e0*/  ISETP.GT.AND P1, PT, R0, RZ, PT ;  /* 0x000000ff0000720c */ /* 0x000fe20003f24270 */
[----:B------:R-:W-:Y:S01]  /*78f0*/  FMUL.FTZ R42, R42, c[0x0][0x320] ;  /* 0x0000c8002a2a7a20 */ /* 0x000fe20000410000 */
[----:B------:R-:W-:Y:S01]  /*7900*/  ISETP.GT.AND P4, PT, R4, RZ, PT ;  /* 0x000000ff0400720c */ /* 0x000fe20003f84270 */
[----:B------:R-:W-:Y:S01]  /*7910*/  FMUL.FTZ R44, R44, c[0x0][0x320] ;  /* 0x0000c8002c2c7a20 */ /* 0x000fe20000410000 */
[----:B------:R-:W-:Y:S01]  /*7920*/  FSEL R7, R163, -INF , P1 ;  /* 0xff800000a3077808 */ /* 0x000fe20000800000 */
[----:B------:R-:W-:Y:S01]  /*7930*/  FMUL.FTZ R45, R45, c[0x0][0x320] ;  /* 0x0000c8002d2d7a20 */ /* 0x000fe20000410000 */
[----:B------:R-:W-:Y:S01]  /*7940*/  ISETP.GT.AND P1, PT, R4, 0x10, PT ;  /* 0x000000100400780c */ /* 0x000fe20003f24270 */
[----:B------:R-:W4:Y:S01]  /*7950*/  MUFU.TANH R19, R19 ;  /* 0x0000001300137308 */ /* 0x000f220000002400 */
[----:B------:R-:W-:Y:S01]  /*7960*/  ISETP.GT.AND P0, PT, R0, 0x1, PT ;  /* 0x000000010000780c */ /* 0x000fe20003f04270 */
[----:B------:R-:W-:Y:S01]  /*7970*/  FMUL.FTZ R48, R48, c[0x0][0x320] ;  /* 0x0000c80030307a20 */ /* 0x000fe20000410000 */
[----:B------:R-:W-:Y:S01]  /*7980*/  FSEL R6, R206, -INF , P4 ;  /* 0xff800000ce067808 */ /* 0x000fe20002000000 */
[----:B------:R-:W-:Y:S01]  /*7990*/  FMUL.FTZ R46, R46, c[0x0][0x320] ;  /* 0x0000c8002e2e7a20 */ /* 0x000fe20000410000 */
[----:B------:R-:W-:Y:S01]  /*79a0*/  ISETP.GT.AND P3, PT, R4, 0x1, PT ;  /* 0x000000010400780c */ /* 0x000fe20003f64270 */
[----:B------:R-:W-:Y:S01]  /*79b0*/  FMUL.FTZ R49, R49, c[0x0][0x320] ;  /* 0x0000c80031317a20 */ /* 0x000fe20000410000 */
[----:B-----5:R-:W-:Y:S01]  /*79c0*/  FSEL R223, R12, -INF , P1 ;  /* 0xff8000000cdf7808 */ /* 0x020fe20000800000 */
[----:B------:R-:W-:Y:S01]  /*79d0*/  IMAD.MOV.U32 R163, RZ, RZ, R222 ;  /* 0x000000ffffa37224 */ /* 0x000fe200078e00de */
[----:B------:R-:W-:Y:S01]  /*79e0*/  FMNMX.FTZ R12, R7, R3, !PT ;  /* 0x00000003070c7209 */ /* 0x000fe20007810000 */
[----:B------:R-:W5:Y:S01]  /*79f0*/  MUFU.TANH R29, R29 ;  /* 0x0000001d001d7308 */ /* 0x000f620000002400 */
[----:B------:R-:W-:Y:S02]  /*7a00*/  ISETP.GT.AND P4, PT, R0, 0x8, PT ;  /* 0x000000080000780c */ /* 0x000fe40003f84270 */
[----:B------:R-:W-:Y:S01]  /*7a10*/  FSEL R8, R162, -INF , P0 ;  /* 0xff800000a2087808 */ /* 0x000fe20000000000 */
[----:B--2---:R-:W-:Y:S01]  /*7a20*/  FMUL.FTZ R16, R47, c[0x0][0x320] ;  /* 0x0000c8002f107a20 */ /* 0x004fe20000410000 */
[----:B------:R-:W-:Y:S02]  /*7a30*/  FSEL R5, R204, -INF , P3 ;  /* 0xff800000cc057808 */ /* 0x000fe40001800000 */
[----:B------:R-:W-:Y:S01]  /*7a40*/  ISETP.GT.AND P3, PT, R0, 0x9, PT ;  /* 0x000000090000780c */ /* 0x000fe20003f64270 */
[----:B------:R-:W2:Y:S01]  /*7a50*/  LDL.LU R204, [R1+0x8] ;  /* 0x0000080001cc7983 */ /* 0x000ea20000300800 */
[----:B------:R-:W-:Y:S01]  /*7a60*/  FSEL R11, R101, -INF , P4 ;  /* 0xff800000650b7808 */ /* 0x000fe20002000000 */
[----:B------:R-:W-:Y:S01]  /*7a70*/  MUFU.TANH R24, R24 ;  /* 0x0000001800187308 */ /* 0x000fe20000002400 */
[----:B------:R-:W-:Y:S02]  /*7a80*/  ISETP.GT.AND P6, PT, R4, 0x8, PT ;  /* 0x000000080400780c */ /* 0x000fe40003fc4270 */
[----:B------:R-:W-:Y:S02]  /*7a90*/  FMNMX.FTZ R12, R8, R12, !PT ;  /* 0x0000000c080c7209 */ /* 0x000fe40007810000 */
[----:B------:R-:W-:Y:S02]  /*7aa0*/  FSEL R14, R100, -INF , P3 ;  /* 0xff800000640e7808 */ /* 0x000fe40001800000 */
[----:B------:R-:W-:Y:S02]  /*7ab0*/  FSEL R9, R161, -INF , P6 ;  /* 0xff800000a1097808 */ /* 0x000fe40003000000 */
[----:B------:R-:W-:Y:S01]  /*7ac0*/  FMNMX.FTZ R12, R11, R12, !PT ;  /* 0x0000000c0b0c7209 */ /* 0x000fe20007810000 */
[----:B------:R-:W1:Y:S01]  /*7ad0*/  MUFU.TANH R25, R25 ;  /* 0x0000001900197308 */ /* 0x000e620000002400 */
[----:B------:R-:W-:Y:S02]  /*7ae0*/  ISETP.GT.AND P5, PT, R4, 0x9, PT ;  /* 0x000000090400780c */ /* 0x000fe40003fa4270 */
[----:B------:R-:W-:Y:S02]  /*7af0*/  ISETP.GT.AND P6, PT, R0, 0x10, PT ;  /* 0x000000100000780c */ /* 0x000fe40003fc4270 */
[----:B------:R-:W-:Y:S02]  /*7b00*/  FMNMX.FTZ R12, R14, R12, !PT ;  /* 0x0000000c0e0c7209 */ /* 0x000fe40007810000 */
[----:B------:R-:W-:Y:S02]  /*7b10*/  FSEL R10, R160, -INF , P5 ;  /* 0xff800000a00a7808 */ /* 0x000fe40002800000 */
[----:B------:R-:W-:Y:S01]  /*7b20*/  ISETP.GT.AND P5, PT, R0, 0x11, PT ;  /* 0x000000110000780c */ /* 0x000fe20003fa4270 */
[----:B------:R-:W3:Y:S01]  /*7b30*/  MUFU.TANH R26, R26 ;  /* 0x0000001a001a7308 */ /* 0x000ee20000002400 */
[----:B------:R-:W-:Y:S02]  /*7b40*/  FSEL R225, R225, -INF , P6 ;  /* 0xff800000e1e17808 */ /* 0x000fe40003000000 */
[----:B------:R-:W-:Y:S02]  /*7b50*/  FSEL R226, R226, -INF , P5 ;  /* 0xff800000e2e27808 */ /* 0x000fe40002800000 */
[C---:B------:R-:W-:Y:S02]  /*7b60*/  ISETP.GT.AND P0, PT, R4.reuse, 0x11, PT ;  /* 0x000000110400780c */ /* 0x040fe40003f04270 */
[----:B------:R-:W-:Y:S02]  /*7b70*/  ISETP.GT.AND P3, PT, R4, 0x19, PT ;  /* 0x000000190400780c */ /* 0x000fe40003f64270 */
[----:B------:R-:W-:Y:S01]  /*7b80*/  FMNMX.FTZ R12, R225, R12, !PT ;  /* 0x0000000ce10c7209 */ /* 0x000fe20007810000 */
[----:B------:R-:W5:Y:S01]  /*7b90*/  MUFU.TANH R27, R27 ;  /* 0x0000001b001b7308 */ /* 0x000f620000002400 */
[----:B------:R-:W-:Y:S02]  /*7ba0*/  ISETP.GT.AND P1, PT, R0, 0x18, PT ;  /* 0x000000180000780c */ /* 0x000fe40003f24270 */
[----:B------:R-:W-:Y:S02]  /*7bb0*/  FSEL R224, R224, -INF , P0 ;  /* 0xff800000e0e07808 */ /* 0x000fe40000000000 */
[----:B------:R-:W-:Y:S02]  /*7bc0*/  FSEL R228, R17, -INF , P3 ;  /* 0xff80000011e47808 */ /* 0x000fe40001800000 */
[----:B------:R-:W-:Y:S02]  /*7bd0*/  FMNMX.FTZ R12, R226, R12, !PT ;  /* 0x0000000ce20c7209 */ /* 0x000fe40007810000 */
[----:B------:R-:W-:Y:S01]  /*7be0*/  ISETP.GT.AND P3, PT, R0, 0x21, PT ;  /* 0x000000210000780c */ /* 0x000fe20003f64270 */
[----:B------:R-:W5:Y:S01]  /*7bf0*/  MUFU.TANH R35, R35 ;  /* 0x0000002300237308 */ /* 0x000f620000002400 */
[----:B-1----:R-:W-:Y:S02]  /*7c00*/  FSEL R229, R18, -INF , P1 ;  /* 0xff80000012e57808 */ /* 0x002fe40000800000 */
[----:B------:R-:W-:Y:S02]  /*7c10*/  ISETP.GT.AND P4, PT, R4, 0x18, PT ;  /* 0x000000180400780c */ /* 0x000fe40003f84270 */
[C---:B------:R-:W-:Y:S02]  /*7c20*/  ISETP.GT.AND P0, PT, R0.reuse, 0x19, PT ;  /* 0x000000190000780c */ /* 0x040fe40003f04270 */
[----:B------:R-:W-:Y:S02]  /*7c30*/  FSEL R242, R23, -INF , P3 ;  /* 0xff80000017f27808 */ /* 0x000fe40001800000 */
[----:B---3--:R-:W-:Y:S01]  /*7c40*/  FSEL R227, R227, -INF , P4 ;  /* 0xff800000e3e37808 */ /* 0x008fe20002000000 */
[----:B------:R-:W1:Y:S01]  /*7c50*/  MUFU.TANH R32, R32 ;  /* 0x0000002000207308 */ /* 0x000e620000002400 */
[----:B------:R-:W-:Y:S02]  /*7c60*/  ISETP.GT.AND P4, PT, R0, 0x20, PT ;  /* 0x000000200000780c */ /* 0x000fe40003f84270 */
[----:B----4-:R-:W-:Y:S02]  /*7c70*/  FSEL R230, R19, -INF , P0 ;  /* 0xff80000013e67808 */ /* 0x010fe40000000000 */
[C---:B------:R-:W-:Y:S02]  /*7c80*/  ISETP.GT.AND P3, PT, R4.reuse, 0x31, PT ;  /* 0x000000310400780c */ /* 0x040fe40003f64270 */
[----:B------:R-:W-:Y:S02]  /*7c90*/  FMNMX.FTZ R12, R229, R12, !PT ;  /* 0x0000000ce50c7209 */ /* 0x000fe40007810000 */
[C---:B------:R-:W-:Y:S01]  /*7ca0*/  ISETP.GT.AND P6, PT, R4.reuse, 0x20, PT ;  /* 0x000000200400780c */ /* 0x040fe20003fc4270 */
[----:B------:R-:W3:Y:S01]  /*7cb0*/  MUFU.TANH R33, R33 ;  /* 0x0000002100217308 */ /* 0x000ee20000002400 */
[----:B------:R-:W-:Y:S02]  /*7cc0*/  ISETP.GT.AND P5, PT, R4, 0x21, PT ;  /* 0x000000210400780c */ /* 0x000fe40003fa4270 */
[----:B------:R-:W-:Y:S01]  /*7cd0*/  FSEL R243, R22, -INF , P4 ;  /* 0xff80000016f37808 */ /* 0x000fe20002000000 */
[----:B------:R-:W-:Y:S01]  /*7ce0*/  IMAD.MOV.U32 R22, RZ, RZ, R207 ;  /* 0x000000ffff167224 */ /* 0x000fe200078e00cf */
[----:B-----5:R-:W-:Y:S02]  /*7cf0*/  FSEL R251, R29, -INF , P3 ;  /* 0xff8000001dfb7808 */ /* 0x020fe40001800000 */
[----:B------:R-:W-:Y:S02]  /*7d00*/  ISETP.GT.AND P0, PT, R4, 0x29, PT ;  /* 0x000000290400780c */ /* 0x000fe40003f04270 */
[----:B------:R-:W-:Y:S01]  /*7d10*/  FSEL R239, R20, -INF , P6 ;  /* 0xff80000014ef7808 */ /* 0x000fe20003000000 */
[----:B------:R-:W4:Y:S01]  /*7d20*/  MUFU.TANH R28, R28 ;  /* 0x0000001c001c7308 */ /* 0x000f220000002400 */
[C---:B------:R-:W-:Y:S02]  /*7d30*/  ISETP.GT.AND P6, PT, R0.reuse, 0x28, PT ;  /* 0x000000280000780c */ /* 0x040fe40003fc4270 */
[----:B------:R-:W-:Y:S02]  /*7d40*/  FSEL R241, R21, -INF , P5 ;  /* 0xff80000015f17808 */ /* 0x000fe40002800000 */
[----:B------:R-:W-:Y:S02]  /*7d50*/  ISETP.GT.AND P5, PT, R0, 0x29, PT ;  /* 0x000000290000780c */ /* 0x000fe40003fa4270 */
[----:B------:R-:W-:Y:S02]  /*7d60*/  FMNMX.FTZ R12, R230, R12, !PT ;  /* 0x0000000ce60c7209 */ /* 0x000fe40007810000 */
[----:B------:R-:W-:Y:S01]  /*7d70*/  ISETP.GT.AND P3, PT, R0, 0x39, PT ;  /* 0x000000390000780c */ /* 0x000fe20003f64270 */
[----:B------:R-:W5:Y:S01]  /*7d80*/  MUFU.TANH R41, R41 ;  /* 0x0000002900297308 */ /* 0x000f620000002400 */
[----:B------:R-:W-:Y:S02]  /*7d90*/  ISETP.GT.AND P1, PT, R4, 0x28, PT ;  /* 0x000000280400780c */ /* 0x000fe40003f24270 */
[----:B------:R-:W-:Y:S02]  /*7da0*/  FSEL R246, R25, -INF , P0 ;  /* 0xff80000019f67808 */ /* 0x000fe40000000000 */
[----:B------:R-:W-:Y:S02]  /*7db0*/  FSEL R247, R26, -INF , P6 ;  /* 0xff8000001af77808 */ /* 0x000fe40003000000 */
[C---:B------:R-:W-:Y:S02]  /*7dc0*/  ISETP.GT.AND P6, PT, R4.reuse, 0x38, PT ;  /* 0x000000380400780c */ /* 0x040fe40003fc4270 */
[----:B------:R-:W-:Y:S01]  /*7dd0*/  FMNMX.FTZ R12, R243, R12, !PT ;  /* 0x0000000cf30c7209 */ /* 0x000fe20007810000 */
[----:B------:R-:W5:Y:S01]  /*7de0*/  MUFU.TANH R31, R31 ;  /* 0x0000001f001f7308 */ /* 0x000f620000002400 */
[----:B------:R-:W-:Y:S02]  /*7df0*/  FSEL R250, R27, -INF , P5 ;  /* 0xff8000001bfa7808 */ /* 0x000fe40002800000 */
[C---:B------:R-:W-:Y:S02]  /*7e00*/  ISETP.GT.AND P5, PT, R4.reuse, 0x39, PT ;  /* 0x000000390400780c */ /* 0x040fe40003fa4270 */
[----:B------:R-:W-:Y:S02]  /*7e10*/  ISETP.GT.AND P4, PT, R4, 0x30, PT ;  /* 0x000000300400780c */ /* 0x000fe40003f84270 */
[----:B------:R-:W-:Y:S02]  /*7e20*/  FSEL R245, R24, -INF , P1 ;  /* 0xff80000018f57808 */ /* 0x000fe40000800000 */
[C---:B------:R-:W-:Y:S01]  /*7e30*/  ISETP.GT.AND P1, PT, R0.reuse, 0x30, PT ;  /* 0x000000300000780c */ /* 0x040fe20003f24270 */
[----:B------:R-:W-:Y:S01]  /*7e40*/  MUFU.TANH R43, R43 ;  /* 0x0000002b002b7308 */ /* 0x000fe20000002400 */
[----:B------:R-:W-:Y:S02]  /*7e50*/  ISETP.GT.AND P0, PT, R0, 0x31, PT ;  /* 0x000000310000780c */ /* 0x000fe40003f04270 */
[----:B------:R-:W-:Y:S02]  /*7e60*/  FSEL R35, R35, -INF , P3 ;  /* 0xff80000023237808 */ /* 0x000fe40001800000 */
[----:B------:R-:W-:Y:S02]  /*7e70*/  ISETP.GT.AND P3, PT, R4, 0x49, PT ;  /* 0x000000490400780c */ /* 0x000fe40003f64270 */
[----:B-1----:R-:W-:Y:S02]  /*7e80*/  FSEL R249, R32, -INF , P6 ;  /* 0xff80000020f97808 */ /* 0x002fe40003000000 */
[----:B---3--:R-:W-:Y:S01]  /*7e90*/  FSEL R248, R33, -INF , P5 ;  /* 0xff80000021f87808 */ /* 0x008fe20002800000 */
[----:B------:R-:W1:Y:S01]  /*7ea0*/  MUFU.TANH R37, R37 ;  /* 0x0000002500257308 */ /* 0x000e620000002400 */
[----:B------:R-:W-:Y:S02]  /*7eb0*/  FSEL R30, R30, -INF , P1 ;  /* 0xff8000001e1e7808 */ /* 0x000fe40000800000 */
[----:B----4-:R-:W-:Y:S02]  /*7ec0*/  FSEL R252, R28, -INF , P4 ;  /* 0xff8000001cfc7808 */ /* 0x010fe40002000000 */
[----:B------:R-:W-:Y:S02]  /*7ed0*/  FMNMX.FTZ R12, R242, R12, !PT ;  /* 0x0000000cf20c7209 */ /* 0x000fe40007810000 */
[----:B-----5:R-:W-:Y:S02]  /*7ee0*/  FSEL R237, R41, -INF , P3 ;  /* 0xff80000029ed7808 */ /* 0x020fe40001800000 */
[----:B------:R-:W-:Y:S01]  /*7ef0*/  ISETP.GT.AND P3, PT, R0, 0x49, PT ;  /* 0x000000490000780c */ /* 0x000fe20003f64270 */
[----:B------:R-:W3:Y:S01]  /*7f00*/  MUFU.TANH R34, R34 ;  /* 0x0000002200227308 */ /* 0x000ee20000002400 */
[----:B------:R-:W-:Y:S02]  /*7f10*/  FSEL R31, R31, -INF , P0 ;  /* 0xff8000001f1f7808 */ /* 0x000fe40000000000 */
[----:B------:R-:W-:Y:S02]  /*7f20*/  ISETP.GT.AND P0, PT, R4, 0x41, PT ;  /* 0x000000410400780c */ /* 0x000fe40003f04270 */
[C---:B------:R-:W-:Y:S02]  /*7f30*/  ISETP.GT.AND P6, PT, R0.reuse, 0x40, PT ;  /* 0x000000400000780c */ /* 0x040fe40003fc4270 */
[C---:B------:R-:W-:Y:S02]  /*7f40*/  ISETP.GT.AND P5, PT, R0.reuse, 0x41, PT ;  /* 0x000000410000780c */ /* 0x040fe40003fa4270 */
[----:B------:R-:W-:Y:S01]  /*7f50*/  ISETP.GT.AND P4, PT, R0, 0x38, PT ;  /* 0x000000380000780c */ /* 0x000fe20003f84270 */
[----:B------:R-:W4:Y:S01]  /*7f60*/  MUFU.TANH R36, R36 ;  /* 0x0000002400247308 */ /* 0x000f220000002400 */
[----:B------:R-:W-:Y:S02]  /*7f70*/  ISETP.GT.AND P1, PT, R4, 0x40, PT ;  /* 0x000000400400780c */ /* 0x000fe40003f24270 */
[----:B------:R-:W-:Y:S02]  /*7f80*/  FMNMX.FTZ R101, R6, R2, !PT ;  /* 0x0000000206657209 */ /* 0x000fe40007810000 */
[----:B-1----:R-:W-:Y:S02]  /*7f90*/  FSEL R240, R37, -INF , P0 ;  /* 0xff80000025f07808 */ /* 0x002fe40000000000 */
[----:B------:R-:W-:Y:S02]  /*7fa0*/  ISETP.GT.AND P0, PT, R4, 0x51, PT ;  /* 0x000000510400780c */ /* 0x000fe40003f04270 */
[----:B------:R-:W-:Y:S01]  /*7fb0*/  FMNMX.FTZ R101, R5, R101, !PT ;  /* 0x0000006505657209 */ /* 0x000fe20007810000 */
[----:B------:R-:W1:Y:S01]  /*7fc0*/  MUFU.TANH R15, R15 ;  /* 0x0000000f000f7308 */ /* 0x000e620000002400 */
[----:B------:R-:W-:Y:S02]  /*7fd0*/  MOV R162, R219 ;  /* 0x000000db00a27202 */ /* 0x000fe40000000f00 */
[----:B------:R-:W-:Y:S02]  /*7fe0*/  FMNMX.FTZ R101, R9, R101, !PT ;  /* 0x0000006509657209 */ /* 0x000fe40007810000 */
[----:B---3--:R-:W-:Y:S02]  /*7ff0*/  FSEL R47, R34, -INF , P4 ;  /* 0xff800000222f7808 */ /* 0x008fe40002000000 */
[----:B------:R-:W-:Y:S02]  /*8000*/  ISETP.GT.AND P4, PT, R4, 0x48, PT ;  /* 0x000000480400780c */ /* 0x000fe40003f84270 */
[----:B------:R-:W-:Y:S01]  /*8010*/  FMNMX.FTZ R101, R10, R101, !PT ;  /* 0x000000650a657209 */ /* 0x000fe20007810000 */
[----:B------:R-:W3:Y:S01]  /*8020*/  MUFU.TANH R13, R13 ;  /* 0x0000000d000d7308 */ /* 0x000ee20000002400 */
[----:B------:R-:W-:Y:S02]  /*8030*/  MOV R18, R220 ;  /* 0x000000dc00127202 */ /* 0x000fe40000000f00 */
[----:B------:R-:W-:Y:S02]  /*8040*/  FMNMX.FTZ R101, R223, R101, !PT ;  /* 0x00000065df657209 */ /* 0x000fe40007810000 */
[----:B----4-:R-:W-:Y:S02]  /*8050*/  FSEL R244, R36, -INF , P1 ;  /* 0xff80000024f47808 */ /* 0x010fe40000800000 */
[----:B------:R-:W-:Y:S02]  /*8060*/  ISETP.GT.AND P1, PT, R4, 0x50, PT ;  /* 0x000000500400780c */ /* 0x000fe40003f24270 */
[----:B------:R-:W-:Y:S01]  /*8070*/  FMNMX.FTZ R101, R224, R101, !PT ;  /* 0x00000065e0657209 */ /* 0x000fe20007810000 */
[----:B------:R-:W4:Y:S01]  /*8080*/  MUFU.TANH R40, R40 ;  /* 0x0000002800287308 */ /* 0x000f220000002400 */
[----:B------:R-:W-:Y:S02]  /*8090*/  MOV R19, R221 ;  /* 0x000000dd00137202 */ /* 0x000fe40000000f00 */
[----:B------:R-:W-:Y:S02]  /*80a0*/  FMNMX.FTZ R101, R227, R101, !PT ;  /* 0x00000065e3657209 */ /* 0x000fe40007810000 */
[----:B-1----:R-:W-:Y:S02]  /*80b0*/  FSEL R103, R15, -INF , P5 ;  /* 0xff8000000f677808 */ /* 0x002fe40002800000 */
[----:B------:R-:W-:Y:S02]  /*80c0*/  ISETP.GT.AND P5, PT, R4, 0x59, PT ;  /* 0x000000590400780c */ /* 0x000fe40003fa4270 */
[----:B------:R-:W-:Y:S01]  /*80d0*/  FMNMX.FTZ R101, R228, R101, !PT ;  /* 0x00000065e4657209 */ /* 0x000fe20007810000 */
[----:B------:R-:W1:Y:S03]  /*80e0*/  MUFU.TANH R42, R42 ;  /* 0x0000002a002a7308 */ /* 0x000e660000002400 */
[----:B------:R-:W-:Y:S02]  /*80f0*/  FMNMX.FTZ R101, R239, R101, !PT ;  /* 0x00000065ef657209 */ /* 0x000fe40007810000 */
[----:B---3--:R-:W-:Y:S01]  /*8100*/  FSEL R102, R13, -INF , P6 ;  /* 0xff8000000d667808 */ /* 0x008fe20003000000 */
[----:B------:R-:W-:Y:S01]  /*8110*/  FMUL.FTZ R13, R51, c[0x0][0x320] ;  /* 0x0000c800330d7a20 */ /* 0x000fe20000410000 */
[----:B------:R-:W-:Y:S02]  /*8120*/  ISETP.GT.AND P6, PT, R4, 0x58, PT ;  /* 0x000000580400780c */ /* 0x000fe40003fc4270 */
[----:B------:R-:W-:Y:S01]  /*8130*/  FMNMX.FTZ R4, R247, R12, !PT ;  /* 0x0000000cf7047209 */ /* 0x000fe20007810000 */
[----:B------:R-:W-:Y:S01]  /*8140*/  FMUL.FTZ R12, R50, c[0x0][0x320] ;  /* 0x0000c800320c7a20 */ /* 0x000fe20000410000 */
[----:B------:R-:W-:Y:S01]  /*8150*/  MOV R50, R30 ;  /* 0x0000001e00327202 */ /* 0x000fe20000000f00 */
[----:B------:R-:W3:Y:S01]  /*8160*/  MUFU.TANH R44, R44 ;  /* 0x0000002c002c7308 */ /* 0x000ee20000002400 */
[----:B------:R-:W-:Y:S01]  /*8170*/  FSEL R30, R43, -INF , P3 ;  /* 0xff8000002b1e7808 */ /* 0x000fe20001800000 */
[----:B------:R-:W-:Y:S01]  /*8180*/  IMAD.MOV.U32 R51, RZ, RZ, R102 ;  /* 0x000000ffff337224 */ /* 0x000fe200078e0066 */
[----:B------:R-:W5:Y:S01]  /*8190*/  LDL.LU R43, [R1+0x10] ;  /* 0x00001000012b7983 */ /* 0x000f620000300800 */
[----:B------:R-:W-:Y:S02]  /*81a0*/  FMNMX.FTZ R101, R241, R101, !PT ;  /* 0x00000065f1657209 */ /* 0x000fe40007810000 */
[----:B------:R-:W-:Y:S02]  /*81b0*/  FMNMX.FTZ R4, R250, R4, !PT ;  /* 0x00000004fa047209 */ /* 0x000fe40007810000 */
[----:B------:R-:W-:Y:S02]  /*81c0*/  FMNMX.FTZ R101, R245, R101, !PT ;  /* 0x00000065f5657209 */ /* 0x000fe40007810000 */
[----:B------:R-:W-:Y:S01]  /*81d0*/  FMNMX.FTZ R4, R50, R4, !PT ;  /* 0x0000000432047209 */ /* 0x000fe20007810000 */
[----:B------:R-:W3:Y:S01]  /*81e0*/  MUFU.TANH R45, R45 ;  /* 0x0000002d002d7308 */ /* 0x000ee20000002400 */
[----:B------:R-:W-:Y:S02]  /*81f0*/  FMNMX.FTZ R101, R246, R101, !PT ;  /* 0x00000065f6657209 */ /* 0x000fe40007810000 */
[----:B------:R-:W-:Y:S02]  /*8200*/  FMNMX.FTZ R4, R31, R4, !PT ;  /* 0x000000041f047209 */ /* 0x000fe40007810000 */
[----:B------:R-:W-:Y:S02]  /*8210*/  FMNMX.FTZ R101, R252, R101, !PT ;  /* 0x00000065fc657209 */ /* 0x000fe40007810000 */
[----:B------:R-:W-:Y:S02]  /*8220*/  FMNMX.FTZ R4, R47, R4, !PT ;  /* 0x000000042f047209 */ /* 0x000fe40007810000 */
[----:B------:R-:W-:Y:S01]  /*8230*/  FMNMX.FTZ R101, R251, R101, !PT ;  /* 0x00000065fb657209 */ /* 0x000fe20007810000 */
[----:B------:R-:W3:Y:S01]  /*8240*/  MUFU.TANH R48, R48 ;  /* 0x0000003000307308 */ /* 0x000ee20000002400 */
[----:B----4-:R-:W-:Y:S02]  /*8250*/  FSEL R238, R40, -INF , P4 ;  /* 0xff80000028ee7808 */ /* 0x010fe40002000000 */
[----:B------:R-:W-:Y:S02]  /*8260*/  FMNMX.FTZ R101, R249, R101, !PT ;  /* 0x00000065f9657209 */ /* 0x000fe40007810000 */
[----:B------:R-:W-:Y:S02]  /*8270*/  FMNMX.FTZ R4, R35, R4, !PT ;  /* 0x0000000423047209 */ /* 0x000fe40007810000 */
[----:B------:R-:W-:Y:S02]  /*8280*/  FMNMX.FTZ R101, R248, R101, !PT ;  /* 0x00000065f8657209 */ /* 0x000fe40007810000 */
[----:B------:R-:W-:Y:S01]  /*8290*/  ISETP.GT.AND P4, PT, R0, 0x48, PT ;  /* 0x000000480000780c */ /* 0x000fe20003f84270 */
[----:B------:R-:W4:Y:S01]  /*82a0*/  MUFU.TANH R46, R46 ;  /* 0x0000002e002e7308 */ /* 0x000f220000002400 */
[----:B------:R-:W-:Y:S02]  /*82b0*/  FMNMX.FTZ R101, R244, R101, !PT ;  /* 0x00000065f4657209 */ /* 0x000fe40007810000 */
[----:B-1----:R-:W-:Y:S02]  /*82c0*/  FSEL R34, R42, -INF , P4 ;  /* 0xff8000002a227808 */ /* 0x002fe40002000000 */
[----:B------:R-:W-:Y:S02]  /*82d0*/  FMNMX.FTZ R101, R240, R101, !PT ;  /* 0x00000065f0657209 */ /* 0x000fe40007810000 */
[----:B------:R-:W-:Y:S02]  /*82e0*/  FMNMX.FTZ R4, R51, R4, !PT ;  /* 0x0000000433047209 */ /* 0x000fe40007810000 */
[----:B------:R-:W-:Y:S01]  /*82f0*/  FMNMX.FTZ R101, R238, R101, !PT ;  /* 0x00000065ee657209 */ /* 0x000fe20007810000 */
[----:B------:R-:W1:Y:S01]  /*8300*/  MUFU.TANH R49, R49 ;  /* 0x0000003100317308 */ /* 0x000e620000002400 */
[----:B------:R-:W-:Y:S02]  /*8310*/  MOV R42, R103 ;  /* 0x00000067002a7202 */ /* 0x000fe40000000f00 */
[----:B---3--:R-:W-:Y:S02]  /*8320*/  FSEL R236, R44, -INF , P1 ;  /* 0xff8000002cec7808 */ /* 0x008fe40000800000 */
[----:B------:R-:W-:Y:S02]  /*8330*/  FMNMX.FTZ R101, R237, R101, !PT ;  /* 0x00000065ed657209 */ /* 0x000fe40007810000 */
[----:B------:R-:W-:Y:S02]  /*8340*/  FMNMX.FTZ R4, R42, R4, !PT ;  /* 0x000000042a047209 */ /* 0x000fe40007810000 */
[----:B------:R-:W-:Y:S01]  /*8350*/  FMNMX.FTZ R101, R236, R101, !PT ;  /* 0x00000065ec657209 */ /* 0x000fe20007810000 */
[----:B------:R-:W3:Y:S01]  /*8360*/  MUFU.TANH R16, R16 ;  /* 0x0000001000107308 */ /* 0x000ee20000002400 */
[----:B------:R-:W-:Y:S02]  /*8370*/  FSEL R235, R45, -INF , P0 ;  /* 0xff8000002deb7808 */ /* 0x000fe40000000000 */
[----:B------:R-:W-:Y:S02]  /*8380*/  FMNMX.FTZ R4, R34, R4, !PT ;  /* 0x0000000422047209 */ /* 0x000fe40007810000 */
[----:B------:R-:W-:Y:S02]  /*8390*/  ISETP.GT.AND P1, PT, R0, 0x50, PT ;  /* 0x000000500000780c */ /* 0x000fe40003f24270 */
[----:B------:R-:W-:Y:S02]  /*83a0*/  FSEL R234, R48, -INF , P6 ;  /* 0xff80000030ea7808 */ /* 0x000fe40003000000 */
[----:B------:R-:W-:Y:S01]  /*83b0*/  FMNMX.FTZ R101, R235, R101, !PT ;  /* 0x00000065eb657209 */ /* 0x000fe20007810000 */
[----:B------:R-:W3:Y:S01]  /*83c0*/  MUFU.TANH R12, R12 ;  /* 0x0000000c000c7308 */ /* 0x000ee20000002400 */
[----:B----4-:R-:W-:Y:S02]  /*83d0*/  FSEL R27, R46, -INF , P1 ;  /* 0xff8000002e1b7808 */ /* 0x010fe40000800000 */
[----:B------:R-:W-:Y:S02]  /*83e0*/  FMNMX.FTZ R4, R30, R4, !PT ;  /* 0x000000041e047209 */ /* 0x000fe40007810000 */
[----:B------:R-:W-:Y:S02]  /*83f0*/  ISETP.GT.AND P0, PT, R0, 0x51, PT ;  /* 0x000000510000780c */ /* 0x000fe40003f04270 */
[----:B------:R-:W-:Y:S02]  /*8400*/  MOV R102, R233 ;  /* 0x000000e900667202 */ /* 0x000fe40000000f00 */
[----:B-1----:R-:W-:Y:S01]  /*8410*/  FSEL R233, R49, -INF , P5 ;  /* 0xff80000031e97808 */ /* 0x002fe20002800000 */
[----:B------:R-:W1:Y:S01]  /*8420*/  MUFU.TANH R13, R13 ;  /* 0x0000000d000d7308 */ /* 0x000e620000002400 */
[----:B------:R-:W-:Y:S02]  /*8430*/  FMNMX.FTZ R101, R234, R101, !PT ;  /* 0x00000065ea657209 */ /* 0x000fe40007810000 */
[----:B------:R-:W-:Y:S02]  /*8440*/  ISETP.GT.AND P1, PT, R0, 0x58, PT ;  /* 0x000000580000780c */ /* 0x000fe40003f24270 */
[----:B---3--:R-:W-:Y:S02]  /*8450*/  FSEL R26, R16, -INF , P0 ;  /* 0xff800000101a7808 */ /* 0x008fe40000000000 */
[----:B------:R-:W-:Y:S02]  /*8460*/  FMNMX.FTZ R4, R27, R4, !PT ;  /* 0x000000041b047209 */ /* 0x000fe40007810000 */
[----:B------:R-:W-:Y:S02]  /*8470*/  ISETP.GT.AND P0, PT, R0, 0x59, PT ;  /* 0x000000590000780c */ /* 0x000fe40003f04270 */
[----:B------:R-:W-:Y:S02]  /*8480*/  FMNMX.FTZ R0, R26, R4, !PT ;  /* 0x000000041a007209 */ /* 0x000fe40007810000 */
[----:B------:R-:W-:Y:S02]  /*8490*/  FMNMX.FTZ R101, R233, R101, !PT ;  /* 0x00000065e9657209 */ /* 0x000fe40007810000 */
[----:B------:R-:W-:Y:S02]  /*84a0*/  FSEL R23, R12, -INF , P1 ;  /* 0xff8000000c177808 */ /* 0x000fe40000800000 */
[----:B------:R-:W-:Y:S01]  /*84b0*/  MOV R46, R42 ;  /* 0x0000002a002e7202 */ /* 0x000fe20000000f00 */
[----:B------:R-:W3:Y:S01]  /*84c0*/  SHFL.BFLY PT, R12, R101, 0x2, 0x1f ;  /* 0x0c401f00650c7f89 */ /* 0x000ee200000e0000 */
[----:B------:R-:W-:Y:S02]  /*84d0*/  FMNMX.FTZ R0, R23, R0, !PT ;  /* 0x0000000017007209 */ /* 0x000fe40007810000 */
[----:B-1----:R-:W-:Y:S04]  /*84e0*/  FSEL R15, R13, -INF , P0 ;  /* 0xff8000000d0f7808 */ /* 0x002fe80000000000 */
[----:B------:R-:W-:Y:S05]  /*84f0*/  FMNMX.FTZ R0, R15, R0, !PT ;  /* 0x000000000f007209 */ /* 0x000fea0007810000 */
[----:B------:R-:W1:Y:S01]  /*8500*/  SHFL.BFLY PT, R4, R0, 0x2, 0x1f ;  /* 0x0c401f0000047f89 */ /* 0x000e6200000e0000 */
[----:B---3--:R-:W-:Y:S07]  /*8510*/  FMNMX.FTZ R101, R101, R12, !PT ;  /* 0x0000000c65657209 */ /* 0x008fee0007810000 */
[----:B------:R-:W3:Y:S01]  /*8520*/  SHFL.BFLY PT, R12, R101, 0x1, 0x1f ;  /* 0x0c201f00650c7f89 */ /* 0x000ee200000e0000 */
[----:B-1----:R-:W-:Y:S07]  /*8530*/  FMNMX.FTZ R0, R0, R4, !PT ;  /* 0x0000000400007209 */ /* 0x002fee0007810000 */
[----:B------:R-:W1:Y:S01]  /*8540*/  SHFL.BFLY PT, R100, R0, 0x1, 0x1f ;  /* 0x0c201f0000647f89 */ /* 0x000e6200000e0000 */
[----:B---3--:R-:W-:Y:S04]  /*8550*/  FMNMX.FTZ R101, R101, R12, !PT ;  /* 0x0000000c65657209 */ /* 0x008fe80007810000 */
[C---:B------:R-:W-:Y:S01]  /*8560*/  FSETP.NEU.FTZ.AND P1, PT, R101.reuse, -INF , PT ;  /* 0xff8000006500780b */ /* 0x040fe20003f3d000 */
[----:B------:R-:W-:Y:S05]  /*8570*/  FMUL.FTZ R103, R101, c[0x0][0x2d0] ;  /* 0x0000b40065677a20 */ /* 0x000fea0000410000 */
[----:B------:R-:W-:Y:S02]  /*8580*/  FSEL R103, R103, RZ, P1 ;  /* 0x000000ff67677208 */ /* 0x000fe40000800000 */
[----:B-1----:R-:W-:Y:S03]  /*8590*/  FMNMX.FTZ R100, R0, R100, !PT ;  /* 0x0000006400647209 */ /* 0x002fe60007810000 */
[--C-:B------:R-:W-:Y:S01]  /*85a0*/  FFMA.FTZ R160, R6, c[0x0][0x2d0], -R103.reuse ;  /* 0x0000b40006a07a23 */ /* 0x100fe20000010867 */
[----:B------:R-:W-:Y:S01]  /*85b0*/  FSEL R0, R101, RZ, P1 ;  /* 0x000000ff65007208 */ /* 0x000fe20000800000 */
[--C-:B------:R-:W-:Y:S01]  /*85c0*/  FFMA.FTZ R5, R5, c[0x0][0x2d0], -R103.reuse ;  /* 0x0000b40005057a23 */ /* 0x100fe20000010867 */
[C---:B------:R-:W-:Y:S01]  /*85d0*/  FSETP.NEU.FTZ.AND P0, PT, R100.reuse, -INF , PT ;  /* 0xff8000006400780b */ /* 0x040fe20003f1d000 */
[----:B------:R-:W-:Y:S02]  /*85e0*/  FMUL.FTZ R219, R100, c[0x0][0x2d0] ;  /* 0x0000b40064db7a20 */ /* 0x000fe40000410000 */
[----:B------:R-:W-:Y:S01]  /*85f0*/  FADD.FTZ R0, -R0, R2 ;  /* 0x0000000200007221 */ /* 0x000fe20000010100 */
[----:B------:R-:W-:Y:S01]  /*8600*/  MUFU.EX2 R160, R160 ;  /* 0x000000a000a07308 */ /* 0x000fe20000000800 */
[--C-:B------:R-:W-:Y:S01]  /*8610*/  FFMA.FTZ R9, R9, c[0x0][0x2d0], -R103.reuse ;  /* 0x0000b40009097a23 */ /* 0x100fe20000010867 */
[----:B------:R-:W-:Y:S01]  /*8620*/  FSEL R219, R219, RZ, P0 ;  /* 0x000000ffdbdb7208 */ /* 0x000fe20000000000 */
[----:B------:R-:W-:Y:S02]  /*8630*/  FMUL.FTZ R0, R0, c[0x0][0x2d0] ;  /* 0x0000b40000007a20 */ /* 0x000fe40000410000 */
[----:B------:R-:W-:Y:S02]  /*8640*/  FFMA.FTZ R10, R10, c[0x0][0x2d0], -R103 ;  /* 0x0000b4000a0a7a23 */ /* 0x000fe40000010867 */
[--C-:B------:R-:W-:Y:S02]  /*8650*/  FFMA.FTZ R8, R8, c[0x0][0x2d0], -R219.reuse ;  /* 0x0000b40008087a23 */ /* 0x100fe400000108db */
[--C-:B------:R-:W-:Y:S01]  /*8660*/  FFMA.FTZ R161, R7, c[0x0][0x2d0], -R219.reuse ;  /* 0x0000b40007a17a23 */ /* 0x100fe200000108db */
[----:B------:R1:W3:Y:S01]  /*8670*/  MUFU.EX2 R2, R0 ;  /* 0x0000000000027308 */ /* 0x0002e20000000800 */
[----:B------:R-:W-:Y:S09]  /*8680*/  FFMA.FTZ R11, R11, c[0x0][0x2d0], -R219 ;  /* 0x0000b4000b0b7a23 */ /* 0x000ff200000108db */
[----:B------:R4:W2:Y:S10]  /*8690*/  MUFU.EX2 R222, R5 ;  /* 0x0000000500de7308 */ /* 0x0008b40000000800 */
[----:B------:R2:W-:Y:S01]  /*86a0*/  MUFU.EX2 R221, R8 ;  /* 0x0000000800dd7308 */ /* 0x0005e20000000800 */
[----:B-1----:R-:W-:Y:S01]  /*86b0*/  FSEL R0, R100, RZ, P0 ;  /* 0x000000ff64007208 */ /* 0x002fe20000000000 */
[C---:B---3--:R-:W-:Y:S02]  /*86c0*/  FMUL.FTZ R4, R2.reuse, R104 ;  /* 0x0000006802047220 */ /* 0x048fe40000410000 */
[----:B------:R-:W-:Y:S01]  /*86d0*/  FMUL.FTZ R12, R2, R112 ;  /* 0x00000070020c7220 */ /* 0x000fe20000410000 */
[----:B------:R-:W-:Y:S01]  /*86e0*/  MOV R112, R27 ;  /* 0x0000001b00707202 */ /* 0x000fe20000000f00 */
[----:B------:R-:W-:Y:S04]  /*86f0*/  FADD.FTZ R0, -R0, R3 ;  /* 0x0000000300007221 */ /* 0x000fe80000010100 */
[----:B------:R1:W-:Y:S01]  /*8700*/  MUFU.EX2 R220, R9 ;  /* 0x0000000900dc7308 */ /* 0x0003e20000000800 */
[----:B------:R-:W-:Y:S02]  /*8710*/  FMUL.FTZ R13, R2, R113 ;  /* 0x00000071020d7220 */ /* 0x000fe40000410000 */
[----:B------:R-:W-:Y:S02]  /*8720*/  FMUL.FTZ R0, R0, c[0x0][0x2d0] ;  /* 0x0000b40000007a20 */ /* 0x000fe40000410000 */
[C---:B----4-:R-:W-:Y:S01]  /*8730*/  FMUL.FTZ R5, R2.reuse, R105 ;  /* 0x0000006902057220 */ /* 0x050fe20000410000 */
[----:B------:R-:W-:Y:S01]  /*8740*/  MOV R105, R30 ;  /* 0x0000001e00697202 */ /* 0x000fe20000000f00 */
[C---:B------:R-:W-:Y:S02]  /*8750*/  FMUL.FTZ R16, R2.reuse, R116 ;  /* 0x0000007402107220 */ /* 0x040fe40000410000 */
[C---:B--2---:R-:W-:Y:S01]  /*8760*/  FFMA.FTZ R116, R2.reuse, R204, R160 ;  /* 0x000000cc02747223 */ /* 0x044fe200000100a0 */
[----:B------:R-:W-:Y:S01]  /*8770*/  MUFU.EX2 R161, R161 ;  /* 0x000000a100a17308 */ /* 0x000fe20000000800 */
[----:B------:R-:W-:Y:S01]  /*8780*/  FMUL.FTZ R17, R2, R117 ;  /* 0x0000007502117220 */ /* 0x000fe20000410000 */
[----:B------:R-:W-:Y:S01]  /*8790*/  F2FP.BF16.PACK_AB R160, R222, R160 ;  /* 0x000000a0dea0723e */ /* 0x000fe200000010ff */
[C---:B------:R-:W-:Y:S01]  /*87a0*/  FMUL.FTZ R20, R2.reuse, R120 ;  /* 0x0000007802147220 */ /* 0x040fe20000410000 */
[----:B------:R-:W-:Y:S01]  /*87b0*/  MOV R117, R26 ;  /* 0x0000001a00757202 */ /* 0x000fe20000000f00 */
[C---:B------:R-:W-:Y:S02]  /*87c0*/  FMUL.FTZ R8, R2.reuse, R108 ;  /* 0x0000006c02087220 */ /* 0x040fe40000410000 */
[C---:B------:R-:W-:Y:S01]  /*87d0*/  FMUL.FTZ R21, R2.reuse, R121 ;  /* 0x0000007902157220 */ /* 0x040fe20000410000 */
[----:B------:R-:W-:Y:S01]  /*87e0*/  MOV R121, R38 ;  /* 0x0000002600797202 */ /* 0x000fe20000000f00 */
[C---:B------:R-:W-:Y:S01]  /*87f0*/  FMUL.FTZ R24, R2.reuse, R124 ;  /* 0x0000007c02187220 */ /* 0x040fe20000410000 */
[----:B------:R-:W-:Y:S01]  /*8800*/  MUFU.EX2 R0, R0 ;  /* 0x0000000000007308 */ /* 0x000fe20000000800 */
[C---:B------:R-:W-:Y:S01]  /*8810*/  FMUL.FTZ R25, R2.reuse, R125 ;  /* 0x0000007d02197220 */ /* 0x040fe20000410000 */
[----:B------:R-:W-:Y:S01]  /*8820*/  MOV R125, R15 ;  /* 0x0000000f007d7202 */ /* 0x000fe20000000f00 */
[C---:B------:R-:W-:Y:S01]  /*8830*/  FMUL.FTZ R28, R2.reuse, R148 ;  /* 0x00000094021c7220 */ /* 0x040fe20000410000 */
[----:B------:R-:W-:Y:S01]  /*8840*/  MOV R148, R102 ;  /* 0x0000006600947202 */ /* 0x000fe20000000f00 */
[C---:B-1----:R-:W-:Y:S01]  /*8850*/  FMUL.FTZ R9, R2.reuse, R109 ;  /* 0x0000006d02097220 */ /* 0x042fe20000410000 */
[----:B------:R-:W-:Y:S01]  /*8860*/  MOV R109, R39 ;  /* 0x00000027006d7202 */ /* 0x000fe20000000f00 */
[C---:B------:R-:W-:Y:S01]  /*8870*/  FMUL.FTZ R29, R2.reuse, R149 ;  /* 0x00000095021d7220 */ /* 0x040fe20000410000 */
[----:B------:R-:W-:Y:S01]  /*8880*/  MOV R149, R163 ;  /* 0x000000a300957202 */ /* 0x000fe20000000f00 */
[C---:B------:R-:W-:Y:S01]  /*8890*/  FMUL.FTZ R32, R2.reuse, R144 ;  /* 0x0000009002207220 */ /* 0x040fe20000410000 */
[----:B------:R-:W1:Y:S01]  /*88a0*/  MUFU.EX2 R232, R10 ;  /* 0x0000000a00e87308 */ /* 0x000e620000000800 */
        /* <DEDUP_REMOVED lines=9> */
[----:B------:R2:W-:Y:S01]  /*8940*/  MUFU.EX2 R231, R11 ;  /* 0x0000000b00e77308 */ /* 0x0005e20000000800 */
        /* <DEDUP_REMOVED lines=8> */
[C---:B------:R-:W-:Y:S02]  /*89d0*/  FMUL.FTZ R52, R2.reuse, R52 ;  /* 0x0000003402347220 */ /* 0x040fe40000410000 */
[C---:B------:R-:W-:Y:S02]  /*89e0*/  FMUL.FTZ R53, R2.reuse, R53 ;  /* 0x0000003502357220 */ /* 0x040fe40000410000 */
[----:B------:R-:W-:Y:S01]  /*89f0*/  FMUL.FTZ R56, R2, R56 ;  /* 0x0000003802387220 */ /* 0x000fe20000410000 */
[----:B-1----:R-:W-:Y:S01]  /*8a00*/  F2FP.BF16.PACK_AB R162, R232, R220 ;  /* 0x000000dce8a2723e */ /* 0x002fe200000010ff */
        /* <DEDUP_REMOVED lines=21> */
[----:B------:R-:W-:Y:S01]  /*8b60*/  IADD3 R2, R214, R208, RZ ;  /* 0x000000d0d6027210 */ /* 0x000fe20007ffe0ff */
[----:B------:R-:W-:Y:S02]  /*8b70*/  FFMA.FTZ R3, R14, c[0x0][0x2d0], -R219 ;  /* 0x0000b4000e037a23 */ /* 0x000fe400000108db */
[----:B------:R-:W-:Y:S02]  /*8b80*/  IMAD.MOV.U32 R104, RZ, RZ, R34 ;  /* 0x000000ffff687224 */ /* 0x000fe400078e0022 */
[----:B------:R-:W1:Y:S01]  /*8b90*/  LDSM.16.MT88.4 R204, [R2] ;  /* 0x0000000002cc783b */ /* 0x000e620000004200 */
[----:B------:R-:W3:Y:S01]  /*8ba0*/  MUFU.EX2 R124, R3 ;  /* 0x00000003007c7308 */ /* 0x000ee20000000800 */
[----:B------:R-:W-:Y:S01]  /*8bb0*/  IMAD.IADD R102, R212, 0x1, R2 ;  /* 0x00000001d4667824 */ /* 0x000fe200078e0202 */
[----:B------:R-:W-:Y:S01]  /*8bc0*/  MOV R125, R104 ;  /* 0x00000068007d7202 */ /* 0x000fe20000000f00 */
[C---:B-----5:R-:W-:Y:S01]  /*8bd0*/  FFMA.FTZ R113, R0.reuse, R43, R161 ;  /* 0x0000002b00717223 */ /* 0x060fe200000100a1 */
[C---:B------:R-:W-:Y:S01]  /*8be0*/  F2FP.BF16.PACK_AB R161, R221.reuse, R161 ;  /* 0x000000a1dda1723e */ /* 0x040fe200000010ff */
[C---:B------:R-:W-:Y:S02]  /*8bf0*/  FMUL.FTZ R6, R0.reuse, R106 ;  /* 0x0000006a00067220 */ /* 0x040fe40000410000 */
[C---:B------:R-:W-:Y:S02]  /*8c00*/  FMUL.FTZ R7, R0.reuse, R107 ;  /* 0x0000006b00077220 */ /* 0x040fe40000410000 */
[C---:B------:R-:W-:Y:S01]  /*8c10*/  FMUL.FTZ R43, R0.reuse, R139 ;  /* 0x0000008b002b7220 */ /* 0x040fe20000410000 */
[----:B------:R-:W-:Y:S01]  /*8c20*/  MOV R139, R136 ;  /* 0x00000088008b7202 */ /* 0x000fe20000000f00 */
[C---:B------:R-:W-:Y:S01]  /*8c30*/  FMUL.FTZ R10, R0.reuse, R110 ;  /* 0x0000006e000a7220 */ /* 0x040fe20000410000 */
[----:B------:R-:W-:Y:S01]  /*8c40*/  MOV R136, R105 ;  /* 0x0000006900887202 */ /* 0x000fe20000000f00 */
[C---:B--2---:R-:W-:Y:S01]  /*8c50*/  FMUL.FTZ R11, R0.reuse, R111 ;  /* 0x0000006f000b7220 */ /* 0x044fe20000410000 */
[----:B------:R-:W2:Y:S01]  /*8c60*/  LDSM.16.MT88.4 R104, [R102] ;  /* 0x000000006668783b */ /* 0x000ea20000004200 */
[C---:B------:R-:W-:Y:S02]  /*8c70*/  FMUL.FTZ R14, R0.reuse, R114 ;  /* 0x00000072000e7220 */ /* 0x040fe40000410000 */
[C---:B------:R-:W-:Y:S02]  /*8c80*/  FMUL.FTZ R15, R0.reuse, R115 ;  /* 0x00000073000f7220 */ /* 0x040fe40000410000 */
[----:B------:R-:W-:Y:S02]  /*8c90*/  IMAD.MOV.U32 R120, RZ, RZ, R23 ;  /* 0x000000ffff787224 */ /* 0x000fe400078e0017 */
[----:B------:R-:W-:Y:S02]  /*8ca0*/  IMAD.MOV.U32 R144, RZ, RZ, R18 ;  /* 0x000000ffff907224 */ /* 0x000fe400078e0012 */
[----:B------:R-:W-:Y:S01]  /*8cb0*/  FMUL.FTZ R18, R0, R118 ;  /* 0x0000007600127220 */ /* 0x000fe20000410000 */
[----:B---3--:R-:W-:Y:S01]  /*8cc0*/  F2FP.BF16.PACK_AB R163, R124, R231 ;  /* 0x000000e77ca3723e */ /* 0x008fe200000010ff */
[----:B------:R-:W-:Y:S01]  /*8cd0*/  FADD.FTZ R221, R221, R113 ;  /* 0x00000071dddd7221 */ /* 0x000fe20000010000 */
[----:B------:R-:W-:Y:S01]  /*8ce0*/  MOV R133, R120 ;  /* 0x0000007800857202 */ /* 0x000fe20000000f00 */
[--C-:B------:R-:W-:Y:S02]  /*8cf0*/  FFMA.FTZ R118, R249, c[0x0][0x2d0], -R103.reuse ;  /* 0x0000b400f9767a23 */ /* 0x100fe40000010867 */
[----:B------:R-:W-:Y:S02]  /*8d00*/  FMUL.FTZ R19, R0, R119 ;  /* 0x0000007700137220 */ /* 0x000fe40000410000 */
[----:B------:R-:W-:Y:S02]  /*8d10*/  FFMA.FTZ R119, R248, c[0x0][0x2d0], -R103 ;  /* 0x0000b400f8777a23 */ /* 0x000fe40000010867 */
[----:B------:R-:W3:Y:S01]  /*8d20*/  LDL.64 R248, [R1+0x50] ;  /* 0x0000500001f87983 */ /* 0x000ee20000100a00 */
[----:B------:R-:W-:Y:S02]  /*8d30*/  IMAD.MOV.U32 R108, RZ, RZ, R31 ;  /* 0x000000ffff6c7224 */ /* 0x000fe400078e001f */
[C---:B------:R-:W-:Y:S02]  /*8d40*/  FMUL.FTZ R22, R0.reuse, R122 ;  /* 0x0000007a00167220 */ /* 0x040fe40000410000 */
[C---:B------:R-:W-:Y:S01]  /*8d50*/  FMUL.FTZ R23, R0.reuse, R123 ;  /* 0x0000007b00177220 */ /* 0x040fe20000410000 */
[C---:B-1----:R-:W-:Y:S05]  /*8d60*/  HMMA.16816.F32.BF16 R4, R160.reuse, R204, R4 ;  /* 0x000000cca004723c */ /* 0x042fea0000041804 */
[C---:B------:R-:W-:Y:S01]  /*8d70*/  FMUL.FTZ R26, R0.reuse, R126 ;  /* 0x0000007e001a7220 */ /* 0x040fe20000410000 */
[----:B------:R-:W-:Y:S01]  /*8d80*/  MOV R123, R125 ;  /* 0x0000007d007b7202 */ /* 0x000fe20000000f00 */
[----:B------:R-:W-:Y:S01]  /*8d90*/  FMUL.FTZ R27, R0, R127 ;  /* 0x0000007f001b7220 */ /* 0x000fe20000410000 */
[C---:B------:R-:W-:Y:S04]  /*8da0*/  HMMA.16816.F32.BF16 R8, R160.reuse, R206, R8 ;  /* 0x000000cea008723c */ /* 0x040fe80000041808 */
[----:B------:R-:W-:Y:S01]  /*8db0*/  FFMA.FTZ R123, R123, c[0x0][0x2d0], -R219 ;  /* 0x0000b4007b7b7a23 */ /* 0x000fe200000108db */
[----:B------:R-:W-:Y:S01]  /*8dc0*/  MOV R204, R108 ;  /* 0x0000006c00cc7202 */ /* 0x000fe20000000f00 */
[----:B------:R-:W-:Y:S01]  /*8dd0*/  FFMA.FTZ R108, R224, c[0x0][0x2d0], -R103 ;  /* 0x0000b400e06c7a23 */ /* 0x000fe20000010867 */
[----:B------:R-:W-:Y:S01]  /*8de0*/  MOV R206, R137 ;  /* 0x0000008900ce7202 */ /* 0x000fe20000000f00 */
[C---:B--2---:R-:W-:Y:S02]  /*8df0*/  HMMA.16816.F32.BF16 R12, R160.reuse, R104, R12 ;  /* 0x00000068a00c723c */ /* 0x044fe4000004180c */
[----:B------:R-:W-:Y:S02]  /*8e00*/  MUFU.EX2 R126, R108 ;  /* 0x0000006c007e7308 */ /* 0x000fe40000000800 */
[C---:B------:R-:W-:Y:S01]  /*8e10*/  FMUL.FTZ R30, R0.reuse, R150 ;  /* 0x00000096001e7220 */ /* 0x040fe20000410000 */
[----:B------:R-:W-:Y:S01]  /*8e20*/  MOV R205, R140 ;  /* 0x0000008c00cd7202 */ /* 0x000fe20000000f00 */
[C---:B------:R-:W-:Y:S01]  /*8e30*/  FMUL.FTZ R31, R0.reuse, R151 ;  /* 0x00000097001f7220 */ /* 0x040fe20000410000 */
[----:B------:R-:W-:Y:S01]  /*8e40*/  MOV R151, R128 ;  /* 0x0000008000977202 */ /* 0x000fe20000000f00 */
[C---:B------:R-:W-:Y:S04]  /*8e50*/  HMMA.16816.F32.BF16 R16, R160.reuse, R106, R16 ;  /* 0x0000006aa010723c */ /* 0x040fe80000041810 */
[C---:B------:R-:W-:Y:S02]  /*8e60*/  FMUL.FTZ R34, R0.reuse, R146 ;  /* 0x0000009200227220 */ /* 0x040fe40000410000 */
[C---:B------:R-:W-:Y:S01]  /*8e70*/  FMUL.FTZ R35, R0.reuse, R147 ;  /* 0x0000009300237220 */ /* 0x040fe20000410000 */
[----:B------:R-:W-:Y:S01]  /*8e80*/  MOV R147, R136 ;  /* 0x0000008800937202 */ /* 0x000fe20000000f00 */
[C---:B------:R-:W-:Y:S04]  /*8e90*/  FMUL.FTZ R38, R0.reuse, R142 ;  /* 0x0000008e00267220 */ /* 0x040fe80000410000 */
[C---:B------:R-:W-:Y:S02]  /*8ea0*/  FMUL.FTZ R39, R0.reuse, R143 ;  /* 0x0000008f00277220 */ /* 0x040fe40000410000 */
[C---:B------:R-:W-:Y:S02]  /*8eb0*/  FMUL.FTZ R42, R0.reuse, R138 ;  /* 0x0000008a002a7220 */ /* 0x040fe40000410000 */
[----:B------:R-:W-:Y:S01]  /*8ec0*/  IMAD.MOV.U32 R132, RZ, RZ, R117 ;  /* 0x000000ffff847224 */ /* 0x000fe200078e0075 */
[----:B------:R-:W-:Y:S01]  /*8ed0*/  MOV R117, R51 ;  /* 0x0000003300757202 */ /* 0x000fe20000000f00 */
        /* <DEDUP_REMOVED lines=28> */
[----:B------:R-:W-:Y:S02]  /*90a0*/  IMAD.MOV.U32 R120, RZ, RZ, R46 ;  /* 0x000000ffff787224 */ /* 0x000fe400078e002e */
[----:B------:R-:W-:Y:S02]  /*90b0*/  FMUL.FTZ R46, R0, R134 ;  /* 0x00000086002e7220 */ /* 0x000fe40000410000 */
[----:B------:R-:W-:Y:S01]  /*90c0*/  IMAD.IADD R0, R215, 0x1, R208 ;  /* 0x00000001d7007824 */ /* 0x000fe200078e02d0 */
[----:B------:R-:W-:Y:S01]  /*90d0*/  MOV R208, R129 ;  /* 0x0000008100d07202 */ /* 0x000fe20000000f00 */
[----:B------:R-:W-:Y:S01]  /*90e0*/  IMAD.MOV.U32 R140, RZ, RZ, R144 ;  /* 0x000000ffff8c7224 */ /* 0x000fe200078e0090 */
[----:B------:R-:W-:Y:S01]  /*90f0*/  MOV R144, R148 ;  /* 0x0000009400907202 */ /* 0x000fe20000000f00 */
[----:B------:R-:W-:Y:S01]  /*9100*/  IMAD.MOV.U32 R142, RZ, RZ, R120 ;  /* 0x000000ffff8e7224 */ /* 0x000fe200078e0078 */
[----:B------:R-:W1:Y:S01]  /*9110*/  LDSM.16.MT88.4 R104, [R0] ;  /* 0x000000000068783b */ /* 0x000e620000004200 */
[----:B------:R-:W-:Y:S01]  /*9120*/  IADD3 R3, R212, R0, RZ ;  /* 0x00000000d4037210 */ /* 0x000fe20007ffe0ff */
[----:B------:R-:W-:Y:S01]  /*9130*/  IMAD.MOV.U32 R146, RZ, RZ, R132 ;  /* 0x000000ffff927224 */ /* 0x000fe200078e0084 */
[----:B------:R-:W-:Y:S01]  /*9140*/  MOV R148, R109 ;  /* 0x0000006d00947202 */ /* 0x000fe20000000f00 */
[--C-:B------:R-:W-:Y:S01]  /*9150*/  FFMA.FTZ R109, R223, c[0x0][0x2d0], -R103.reuse ;  /* 0x0000b400df6d7a23 */ /* 0x100fe20000010867 */
[----:B------:R-:W-:Y:S01]  /*9160*/  MOV R129, R141 ;  /* 0x0000008d00817202 */ /* 0x000fe20000000f00 */
[----:B------:R-:W-:Y:S01]  /*9170*/  FFMA.FTZ R117, R252, c[0x0][0x2d0], -R103 ;  /* 0x0000b400fc757a23 */ /* 0x000fe20000010867 */
[----:B------:R-:W-:Y:S01]  /*9180*/  MOV R141, R145 ;  /* 0x00000091008d7202 */ /* 0x000fe20000000f00 */
[----:B------:R-:W-:Y:S01]  /*9190*/  IMAD.MOV.U32 R224, RZ, RZ, R204 ;  /* 0x000000ffffe07224 */ /* 0x000fe200078e00cc */
[----:B------:R-:W-:Y:S01]  /*91a0*/  MOV R145, R149 ;  /* 0x0000009500917202 */ /* 0x000fe20000000f00 */
[----:B------:R-:W-:Y:S01]  /*91b0*/  IMAD.MOV.U32 R149, RZ, RZ, R121 ;  /* 0x000000ffff957224 */ /* 0x000fe200078e0079 */
[----:B------:R-:W-:Y:S01]  /*91c0*/  MOV R150, R129 ;  /* 0x0000008100967202 */ /* 0x000fe20000000f00 */
[----:B------:R2:W-:Y:S01]  /*91d0*/  MUFU.EX2 R121, R109 ;  /* 0x0000006d00797308 */ /* 0x0005e20000000800 */
[----:B------:R-:W-:Y:S01]  /*91e0*/  MOV R204, R133 ;  /* 0x0000008500cc7202 */ /* 0x000fe20000000f00 */
[--C-:B------:R-:W-:Y:S02]  /*91f0*/  FFMA.FTZ R207, R235, c[0x0][0x2d0], -R103.reuse ;  /* 0x0000b400ebcf7a23 */ /* 0x100fe40000010867 */
[----:B------:R-:W-:Y:S02]  /*9200*/  FFMA.FTZ R223, R244, c[0x0][0x2d0], -R103 ;  /* 0x0000b400f4df7a23 */ /* 0x000fe40000010867 */
[--C-:B------:R-:W-:Y:S02]  /*9210*/  FFMA.FTZ R206, R206, c[0x0][0x2d0], -R219.reuse ;  /* 0x0000b400cece7a23 */ /* 0x100fe400000108db */
[--C-:B------:R-:W-:Y:S02]  /*9220*/  FFMA.FTZ R204, R204, c[0x0][0x2d0], -R219.reuse ;  /* 0x0000b400cccc7a23 */ /* 0x100fe400000108db */
[----:B------:R-:W-:Y:S10]  /*9230*/  MUFU.EX2 R223, R223 ;  /* 0x000000df00df7308 */ /* 0x000ff40000000800 */
[----:B------:R-:W-:Y:S01]  /*9240*/  MUFU.EX2 R207, R207 ;  /* 0x000000cf00cf7308 */ /* 0x000fe20000000800 */
[----:B--2---:R-:W-:Y:S01]  /*9250*/  LDSM.16.MT88.4 R108, [R2+0x800] ;  /* 0x00080000026c783b */ /* 0x004fe20000004200 */
[C---:B-1----:R-:W-:Y:S08]  /*9260*/  HMMA.16816.F32.BF16 R20, R160.reuse, R104, R20 ;  /* 0x00000068a014723c */ /* 0x042ff00000041814 */
[----:B------:R-:W-:Y:S01]  /*9270*/  MUFU.EX2 R206, R206 ;  /* 0x000000ce00ce7308 */ /* 0x000fe20000000800 */
[C---:B------:R-:W-:Y:S01]  /*9280*/  HMMA.16816.F32.BF16 R24, R160.reuse, R106, R24 ;  /* 0x0000006aa018723c */ /* 0x040fe20000041818 */
[----:B------:R-:W1:Y:S08]  /*9290*/  LDSM.16.MT88.4 R104, [R3] ;  /* 0x000000000368783b */ /* 0x000e700000004200 */
[----:B------:R-:W-:Y:S01]  /*92a0*/  MUFU.EX2 R204, R204 ;  /* 0x000000cc00cc7308 */ /* 0x000fe20000000800 */
        /* <DEDUP_REMOVED lines=28> */
[----:B------:R-:W-:Y:S01]  /*9470*/  MOV R225, R112 ;  /* 0x0000007000e17202 */ /* 0x000fe20000000f00 */
[----:B------:R-:W-:Y:S02]  /*9480*/  FFMA.FTZ R112, R229, c[0x0][0x2d0], -R219 ;  /* 0x0000b400e5707a23 */ /* 0x000fe400000108db */
[----:B------:R-:W-:Y:S06]  /*9490*/  FFMA.FTZ R229, R237, c[0x0][0x2d0], -R103 ;  /* 0x0000b400ede57a23 */ /* 0x000fec0000010867 */
[----:B------:R2:W-:Y:S10]  /*94a0*/  MUFU.EX2 R127, R112 ;  /* 0x00000070007f7308 */ /* 0x0005f40000000800 */
[----:B------:R-:W-:Y:S01]  /*94b0*/  MUFU.EX2 R237, R119 ;  /* 0x0000007700ed7308 */ /* 0x000fe20000000800 */
[----:B-1----:R-:W-:Y:S09]  /*94c0*/  FFMA.FTZ R104, R226, c[0x0][0x2d0], -R219 ;  /* 0x0000b400e2687a23 */ /* 0x002ff200000108db */
[----:B------:R1:W4:Y:S01]  /*94d0*/  MUFU.EX2 R128, R104 ;  /* 0x0000006800807308 */ /* 0x0003220000000800 */
[--C-:B--2---:R-:W-:Y:S01]  /*94e0*/  FFMA.FTZ R112, R239, c[0x0][0x2d0], -R103.reuse ;  /* 0x0000b400ef707a23 */ /* 0x104fe20000010867 */
[----:B------:R-:W-:Y:S08]  /*94f0*/  MOV R239, R149 ;  /* 0x0000009500ef7202 */ /* 0x000ff00000000f00 */
[----:B------:R2:W-:Y:S10]  /*9500*/  MUFU.EX2 R132, R112 ;  /* 0x0000007000847308 */ /* 0x0005f40000000800 */
[----:B------:R-:W-:Y:S01]  /*9510*/  MUFU.EX2 R226, R123 ;  /* 0x0000007b00e27308 */ /* 0x000fe20000000800 */
[--C-:B-1----:R-:W-:Y:S01]  /*9520*/  FFMA.FTZ R104, R227, c[0x0][0x2d0], -R103.reuse ;  /* 0x0000b400e3687a23 */ /* 0x102fe20000010867 */
[----:B----4-:R-:W-:Y:S08]  /*9530*/  F2FP.BF16.PACK_AB R105, R128, R125 ;  /* 0x0000007d8069723e */ /* 0x010ff000000010ff */
[----:B------:R1:W-:Y:S01]  /*9540*/  MUFU.EX2 R134, R104 ;  /* 0x0000006800867308 */ /* 0x0003e20000000800 */
[--C-:B--2---:R-:W-:Y:S01]  /*9550*/  FFMA.FTZ R112, R241, c[0x0][0x2d0], -R103.reuse ;  /* 0x0000b400f1707a23 */ /* 0x104fe20000010867 */
[----:B------:R-:W-:Y:S08]  /*9560*/  MOV R241, R150 ;  /* 0x0000009600f17202 */ /* 0x000ff00000000f00 */
[----:B------:R2:W-:Y:S10]  /*9570*/  MUFU.EX2 R136, R112 ;  /* 0x0000007000887308 */ /* 0x0005f40000000800 */
[----:B------:R-:W-:Y:S01]  /*9580*/  MUFU.EX2 R229, R229 ;  /* 0x000000e500e57308 */ /* 0x000fe20000000800 */
[--C-:B-1----:R-:W-:Y:S02]  /*9590*/  FFMA.FTZ R104, R228, c[0x0][0x2d0], -R103.reuse ;  /* 0x0000b400e4687a23 */ /* 0x102fe40000010867 */
[----:B------:R-:W-:Y:S02]  /*95a0*/  FFMA.FTZ R228, R240, c[0x0][0x2d0], -R103 ;  /* 0x0000b400f0e47a23 */ /* 0x000fe40000010867 */
[----:B------:R-:W2:Y:S05]  /*95b0*/  LDL R240, [R1+0x58] ;  /* 0x0000580001f07983 */ /* 0x000eaa0000100800 */
[----:B------:R1:W5:Y:S01]  /*95c0*/  MUFU.EX2 R137, R104 ;  /* 0x0000006800897308 */ /* 0x0003620000000800 */
[--C-:B--2---:R-:W-:Y:S02]  /*95d0*/  FFMA.FTZ R112, R243, c[0x0][0x2d0], -R219.reuse ;  /* 0x0000b400f3707a23 */ /* 0x104fe400000108db */
[----:B------:R-:W-:Y:S07]  /*95e0*/  IMAD.MOV.U32 R243, RZ, RZ, R144 ;  /* 0x000000fffff37224 */ /* 0x000fee00078e0090 */
[----:B------:R2:W-:Y:S10]  /*95f0*/  MUFU.EX2 R133, R112 ;  /* 0x0000007000857308 */ /* 0x0005f40000000800 */
[----:B------:R-:W-:Y:S01]  /*9600*/  MUFU.EX2 R228, R228 ;  /* 0x000000e400e47308 */ /* 0x000fe20000000800 */
[----:B-1----:R-:W-:Y:S01]  /*9610*/  FFMA.FTZ R104, R230, c[0x0][0x2d0], -R219 ;  /* 0x0000b400e6687a23 */ /* 0x002fe200000108db */
[----:B-----5:R-:W-:Y:S01]  /*9620*/  F2FP.BF16.PACK_AB R106, R137, R134 ;  /* 0x00000086896a723e */ /* 0x020fe200000010ff */
[----:B------:R-:W-:Y:S07]  /*9630*/  FFMA.FTZ R230, R238, c[0x0][0x2d0], -R103 ;  /* 0x0000b400eee67a23 */ /* 0x000fee0000010867 */
[----:B------:R1:W5:Y:S01]  /*9640*/  MUFU.EX2 R130, R104 ;  /* 0x0000006800827308 */ /* 0x0003620000000800 */
[----:B--2---:R-:W-:Y:S01]  /*9650*/  FFMA.FTZ R112, R242, c[0x0][0x2d0], -R219 ;  /* 0x0000b400f2707a23 */ /* 0x004fe200000108db */
[----:B------:R-:W-:Y:S08]  /*9660*/  MOV R242, R145 ;  /* 0x0000009100f27202 */ /* 0x000ff00000000f00 */
[----:B------:R2:W-:Y:S10]  /*9670*/  MUFU.EX2 R135, R112 ;  /* 0x0000007000877308 */ /* 0x0005f40000000800 */
[----:B------:R-:W-:Y:S01]  /*9680*/  MUFU.EX2 R238, R118 ;  /* 0x0000007600ee7308 */ /* 0x000fe20000000800 */
[----:B-1----:R-:W-:Y:S01]  /*9690*/  FADD.FTZ R104, R222, R116 ;  /* 0x00000074de687221 */ /* 0x002fe20000010000 */
[----:B-----5:R-:W-:Y:S01]  /*96a0*/  F2FP.BF16.PACK_AB R107, R130, R127 ;  /* 0x0000007f826b723e */ /* 0x020fe200000010ff */
[--C-:B------:R-:W-:Y:S02]  /*96b0*/  FFMA.FTZ R116, R251, c[0x0][0x2d0], -R103.reuse ;  /* 0x0000b400fb747a23 */ /* 0x100fe40000010867 */
[----:B------:R-:W-:Y:S01]  /*96c0*/  FADD.FTZ R120, R220, R104 ;  /* 0x00000068dc787221 */ /* 0x000fe20000010000 */
[----:B------:R-:W-:Y:S01]  /*96d0*/  F2FP.BF16.PACK_AB R104, R126, R121 ;  /* 0x000000797e68723e */ /* 0x000fe200000010ff */
[--C-:B------:R-:W-:Y:S03]  /*96e0*/  FFMA.FTZ R220, R234, c[0x0][0x2d0], -R103.reuse ;  /* 0x0000b400eadc7a23 */ /* 0x100fe60000010867 */
[----:B------:R-:W-:Y:S01]  /*96f0*/  MUFU.EX2 R230, R230 ;  /* 0x000000e600e67308 */ /* 0x000fe20000000800 */
[----:B------:R-:W-:Y:S02]  /*9700*/  FADD.FTZ R120, R232, R120 ;  /* 0x00000078e8787221 */ /* 0x000fe40000010000 */
[----:B--2---:R-:W-:Y:S01]  /*9710*/  FFMA.FTZ R112, R245, c[0x0][0x2d0], -R103 ;  /* 0x0000b400f5707a23 */ /* 0x004fe20000010867 */
[C---:B------:R-:W-:Y:S06]  /*9720*/  HMMA.16816.F32.BF16 R4, R104.reuse, R108, R4 ;  /* 0x0000006c6804723c */ /* 0x040fec0000041804 */
[----:B------:R1:W-:Y:S01]  /*9730*/  MUFU.EX2 R138, R112 ;  /* 0x00000070008a7308 */ /* 0x0003e20000000800 */
[----:B------:R-:W-:Y:S01]  /*9740*/  IMAD.MOV.U32 R245, RZ, RZ, R205 ;  /* 0x000000fffff57224 */ /* 0x000fe200078e00cd */
[C---:B------:R-:W-:Y:S01]  /*9750*/  HMMA.16816.F32.BF16 R8, R104.reuse, R110, R8 ;  /* 0x0000006e6808723c */ /* 0x040fe20000041808 */
[----:B------:R-:W2:Y:S03]  /*9760*/  LDSM.16.MT88.4 R108, [R102+0x800] ;  /* 0x00080000666c783b */ /* 0x000ea60000004200 */
[----:B------:R-:W-:Y:S04]  /*9770*/  ISETP.GE.AND P4, PT, R245, 0x1, PT ;  /* 0x00000001f500780c */ /* 0x000fe80003f86270 */
[----:B------:R-:W-:Y:S10]  /*9780*/  MUFU.EX2 R232, R117 ;  /* 0x0000007500e87308 */ /* 0x000ff40000000800 */
[----:B------:R-:W-:Y:S01]  /*9790*/  MUFU.EX2 R220, R220 ;  /* 0x000000dc00dc7308 */ /* 0x000fe20000000800 */
[----:B-1----:R-:W-:Y:S01]  /*97a0*/  FFMA.FTZ R112, R246, c[0x0][0x2d0], -R103 ;  /* 0x0000b400f6707a23 */ /* 0x002fe20000010867 */
[----:B------:R-:W-:Y:S08]  /*97b0*/  MOV R246, R140 ;  /* 0x0000008c00f67202 */ /* 0x000ff00000000f00 */
[----:B------:R1:W5:Y:S01]  /*97c0*/  MUFU.EX2 R222, R112 ;  /* 0x0000007000de7308 */ /* 0x0003620000000800 */
[C---:B--2---:R-:W-:Y:S08]  /*97d0*/  HMMA.16816.F32.BF16 R12, R104.reuse, R108, R12 ;  /* 0x0000006c680c723c */ /* 0x044ff0000004180c */
[C---:B------:R-:W-:Y:S01]  /*97e0*/  HMMA.16816.F32.BF16 R16, R104.reuse, R110, R16 ;  /* 0x0000006e6810723c */ /* 0x040fe20000041810 */
[----:B------:R-:W2:Y:S08]  /*97f0*/  LDSM.16.MT88.4 R108, [R0+0x800] ;  /* 0x00080000006c783b */ /* 0x000eb00000004200 */
[----:B-1----:R-:W-:Y:S01]  /*9800*/  LDSM.16.MT88.4 R112, [R102+0x1000] ;  /* 0x001000006670783b */ /* 0x002fe20000004200 */
        /* <DEDUP_REMOVED lines=31> */
[----:B------:R-:W-:Y:S03]  /*9a00*/  MOV R247, R141 ;  /* 0x0000008d00f77202 */ /* 0x000fe60000000f00 */
[----:B------:R-:W-:Y:S01]  /*9a10*/  FFMA.FTZ R105, R250, c[0x0][0x2d0], -R219 ;  /* 0x0000b400fa697a23 */ /* 0x000fe200000108db */
[----:B-----5:R-:W-:Y:S01]  /*9a20*/  F2FP.BF16.PACK_AB R106, R222, R138 ;  /* 0x0000008ade6a723e */ /* 0x020fe200000010ff */
[----:B------:R-:W-:Y:S03]  /*9a30*/  FADD.FTZ R104, R231, R221 ;  /* 0x000000dde7687221 */ /* 0x000fe60000010000 */
[--C-:B------:R-:W-:Y:S01]  /*9a40*/  FFMA.FTZ R221, R236, c[0x0][0x2d0], -R103.reuse ;  /* 0x0000b400ecdd7a23 */ /* 0x100fe20000010867 */
[----:B------:R-:W2:Y:S01]  /*9a50*/  MUFU.EX2 R129, R105 ;  /* 0x0000006900817308 */ /* 0x000ea20000000800 */
[----:B------:R-:W-:Y:S01]  /*9a60*/  FADD.FTZ R122, R124, R104 ;  /* 0x000000687c7a7221 */ /* 0x000fe20000010000 */
[----:B------:R-:W-:Y:S01]  /*9a70*/  F2FP.BF16.PACK_AB R104, R136, R132 ;  /* 0x000000848868723e */ /* 0x000fe200000010ff */
[----:B------:R-:W-:Y:S01]  /*9a80*/  FFMA.FTZ R103, R233, c[0x0][0x2d0], -R103 ;  /* 0x0000b400e9677a23 */ /* 0x000fe20000010867 */
[----:B------:R-:W-:Y:S01]  /*9a90*/  MOV R250, R148 ;  /* 0x0000009400fa7202 */ /* 0x000fe20000000f00 */
[----:B------:R-:W-:Y:S02]  /*9aa0*/  FADD.FTZ R122, R125, R122 ;  /* 0x0000007a7d7a7221 */ /* 0x000fe40000010000 */
[--C-:B------:R-:W-:Y:S03]  /*9ab0*/  FFMA.FTZ R124, R147, c[0x0][0x2d0], -R219.reuse ;  /* 0x0000b400937c7a23 */ /* 0x100fe600000108db */
[----:B------:R5:W-:Y:S01]  /*9ac0*/  MUFU.EX2 R236, R116 ;  /* 0x0000007400ec7308 */ /* 0x000be20000000800 */
[----:B-1----:R-:W1:Y:S09]  /*9ad0*/  LDSM.16.MT88.4 R108, [R2+0x1000] ;  /* 0x00100000026c783b */ /* 0x002e720000004200 */
[----:B------:R-:W3:Y:S01]  /*9ae0*/  MUFU.EX2 R205, R103 ;  /* 0x0000006700cd7308 */ /* 0x000ee20000000800 */
[----:B--2---:R-:W-:Y:S02]  /*9af0*/  F2FP.BF16.PACK_AB R107, R129, R131 ;  /* 0x00000083816b723e */ /* 0x004fe400000010ff */
[----:B------:R-:W-:Y:S07]  /*9b00*/  F2FP.BF16.PACK_AB R105, R135, R133 ;  /* 0x000000858769723e */ /* 0x000fee00000010ff */
[----:B------:R-:W2:Y:S01]  /*9b10*/  MUFU.EX2 R221, R221 ;  /* 0x000000dd00dd7308 */ /* 0x000ea20000000800 */
[----:B-----5:R-:W-:Y:S01]  /*9b20*/  LDSM.16.MT88.4 R116, [R0+0x1800] ;  /* 0x001800000074783b */ /* 0x020fe20000004200 */
[----:B---3--:R-:W-:Y:S01]  /*9b30*/  F2FP.BF16.PACK_AB R162, R205, R220 ;  /* 0x000000dccda2723e */ /* 0x008fe200000010ff */
        /* <DEDUP_REMOVED lines=31> */
[C---:B-1----:R-:W-:Y:S07]  /*9d30*/  HMMA.16816.F32.BF16 R84, R104.reuse, R108, R84 ;  /* 0x0000006c6854723c */ /* 0x042fee0000041854 */
[--C-:B------:R-:W-:Y:S01]  /*9d40*/  FFMA.FTZ R108, R225, c[0x0][0x2d0], -R219.reuse ;  /* 0x0000b400e16c7a23 */ /* 0x100fe200000108db */
[C---:B------:R-:W-:Y:S03]  /*9d50*/  HMMA.16816.F32.BF16 R88, R104.reuse, R110, R88 ;  /* 0x0000006e6858723c */ /* 0x040fe60000041858 */
[----:B------:R1:W-:Y:S05]  /*9d60*/  MUFU.EX2 R231, R108 ;  /* 0x0000006c00e77308 */ /* 0x0003ea0000000800 */
[C---:B--2---:R-:W-:Y:S08]  /*9d70*/  HMMA.16816.F32.BF16 R92, R104.reuse, R112, R92 ;  /* 0x00000070685c723c */ /* 0x044ff0000004185c */
[----:B------:R-:W-:Y:S01]  /*9d80*/  HMMA.16816.F32.BF16 R96, R104, R114, R96 ;  /* 0x000000726860723c */ /* 0x000fe20000041860 */
[----:B------:R-:W-:Y:S06]  /*9d90*/  LDSM.16.MT88.4 R112, [R102+0x1800] ;  /* 0x001800006670783b */ /* 0x000fec0000004200 */
[--C-:B------:R-:W-:Y:S01]  /*9da0*/  FFMA.FTZ R104, R139, c[0x0][0x2d0], -R219.reuse ;  /* 0x0000b4008b687a23 */ /* 0x100fe200000108db */
[----:B------:R-:W-:Y:S03]  /*9db0*/  F2FP.BF16.PACK_AB R106, R237, R238 ;  /* 0x000000eeed6a723e */ /* 0x000fe600000010ff */
[----:B------:R2:W-:Y:S01]  /*9dc0*/  MUFU.EX2 R233, R104 ;  /* 0x0000006800e97308 */ /* 0x0005e20000000800 */
[--C-:B-1----:R-:W-:Y:S09]  /*9dd0*/  FFMA.FTZ R108, R224, c[0x0][0x2d0], -R219.reuse ;  /* 0x0000b400e06c7a23 */ /* 0x102ff200000108db */
[----:B------:R-:W1:Y:S10]  /*9de0*/  MUFU.EX2 R235, R108 ;  /* 0x0000006c00eb7308 */ /* 0x000e740000000800 */
[----:B------:R-:W-:Y:S01]  /*9df0*/  MUFU.EX2 R224, R124 ;  /* 0x0000007c00e07308 */ /* 0x000fe20000000800 */
[----:B--2---:R-:W-:Y:S02]  /*9e00*/  FADD.FTZ R104, R121, R120 ;  /* 0x0000007879687221 */ /* 0x004fe40000010000 */
[--C-:B------:R-:W-:Y:S02]  /*9e10*/  FFMA.FTZ R120, R142, c[0x0][0x2d0], -R219.reuse ;  /* 0x0000b4008e787a23 */ /* 0x100fe400000108db */
[----:B------:R-:W-:Y:S01]  /*9e20*/  FADD.FTZ R125, R126, R104 ;  /* 0x000000687e7d7221 */ /* 0x000fe20000010000 */
[----:B------:R-:W-:Y:S04]  /*9e30*/  F2FP.BF16.PACK_AB R104, R236, R232 ;  /* 0x000000e8ec68723e */ /* 0x000fe800000010ff */
[----:B------:R2:W-:Y:S01]  /*9e40*/  MUFU.EX2 R227, R120 ;  /* 0x0000007800e37308 */ /* 0x0005e20000000800 */
[----:B------:R-:W-:Y:S02]  /*9e50*/  FFMA.FTZ R121, R143, c[0x0][0x2d0], -R219 ;  /* 0x0000b4008f797a23 */ /* 0x000fe400000108db */
[----:B------:R-:W-:Y:S01]  /*9e60*/  FADD.FTZ R125, R134, R125 ;  /* 0x0000007d867d7221 */ /* 0x000fe20000010000 */
[----:B-1----:R-:W-:Y:S01]  /*9e70*/  F2FP.BF16.PACK_AB R105, R235, R231 ;  /* 0x000000e7eb69723e */ /* 0x002fe200000010ff */
[--C-:B------:R-:W-:Y:S02]  /*9e80*/  FFMA.FTZ R108, R208, c[0x0][0x2d0], -R219.reuse ;  /* 0x0000b400d06c7a23 */ /* 0x100fe400000108db */
[----:B------:R-:W-:Y:S02]  /*9e90*/  FFMA.FTZ R208, R146, c[0x0][0x2d0], -R219 ;  /* 0x0000b40092d07a23 */ /* 0x000fe400000108db */
[----:B------:R-:W-:Y:S01]  /*9ea0*/  LDSM.16.MT88.4 R144, [R3+0x2800] ;  /* 0x002800000390783b */ /* 0x000fe20000004200 */
[----:B------:R1:W3:Y:S01]  /*9eb0*/  MUFU.EX2 R234, R108 ;  /* 0x0000006c00ea7308 */ /* 0x0002e20000000800 */
[----:B------:R-:W-:Y:S02]  /*9ec0*/  FADD.FTZ R125, R137, R125 ;  /* 0x0000007d897d7221 */ /* 0x000fe40000010000 */
[----:B------:R-:W-:Y:S07]  /*9ed0*/  FFMA.FTZ R219, R151, c[0x0][0x2d0], -R219 ;  /* 0x0000b40097db7a23 */ /* 0x000fee00000108db */
[----:B------:R5:W-:Y:S01]  /*9ee0*/  MUFU.EX2 R225, R121 ;  /* 0x0000007900e17308 */ /* 0x000be20000000800 */
[----:B--2---:R-:W-:Y:S04]  /*9ef0*/  FADD.FTZ R120, R128, R122 ;  /* 0x0000007a80787221 */ /* 0x004fe80000010000 */
[----:B------:R-:W-:Y:S05]  /*9f00*/  FADD.FTZ R124, R127, R120 ;  /* 0x000000787f7c7221 */ /* 0x000fea0000010000 */
[----:B------:R-:W2:Y:S01]  /*9f10*/  MUFU.EX2 R219, R219 ;  /* 0x000000db00db7308 */ /* 0x000ea20000000800 */
[----:B------:R-:W-:Y:S01]  /*9f20*/  FADD.FTZ R124, R130, R124 ;  /* 0x0000007c827c7221 */ /* 0x000fe20000010000 */
[----:B-1----:R-:W1:Y:S01]  /*9f30*/  LDSM.16.MT88.4 R108, [R2+0x1800] ;  /* 0x00180000026c783b */ /* 0x002e620000004200 */
[----:B---3--:R-:W-:Y:S02]  /*9f40*/  F2FP.BF16.PACK_AB R107, R233, R234 ;  /* 0x000000eae96b723e */ /* 0x008fe400000010ff */
[----:B------:R-:W-:Y:S04]  /*9f50*/  FADD.FTZ R103, R133, R124 ;  /* 0x0000007c85677221 */ /* 0x000fe80000010000 */
[----:B------:R-:W-:Y:S01]  /*9f60*/  FADD.FTZ R103, R135, R103 ;  /* 0x0000006787677221 */ /* 0x000fe20000010000 */
[----:B------:R-:W3:Y:S01]  /*9f70*/  MUFU.EX2 R208, R208 ;  /* 0x000000d000d07308 */ /* 0x000ee20000000800 */
[----:B-----5:R-:W-:Y:S02]  /*9f80*/  LDSM.16.MT88.4 R120, [R0+0x2000] ;  /* 0x002000000078783b */ /* 0x020fe40000004200 */
[----:B------:R-:W-:Y:S04]  /*9f90*/  FADD.FTZ R103, R131, R103 ;  /* 0x0000006783677221 */ /* 0x000fe80000010000 */
[----:B------:R-:W-:Y:S02]  /*9fa0*/  FADD.FTZ R103, R129, R103 ;  /* 0x0000006781677221 */ /* 0x000fe40000010000 */
[----:B------:R-:W-:Y:S01]  /*9fb0*/  LDSM.16.MT88.4 R128, [R102+0x5800] ;  /* 0x005800006680783b */ /* 0x000fe20000004200 */
[----:B--2---:R-:W-:Y:S02]  /*9fc0*/  F2FP.BF16.PACK_AB R163, R219, R204 ;  /* 0x000000ccdba3723e */ /* 0x004fe400000010ff */
[----:B---3--:R-:W-:Y:S01]  /*9fd0*/  F2FP.BF16.PACK_AB R161, R208, R206 ;  /* 0x000000ced0a1723e */ /* 0x008fe200000010ff */
[C---:B-1----:R-:W-:Y:S08]  /*9fe0*/  HMMA.16816.F32.BF16 R4, R104.reuse, R108, R4 ;  /* 0x0000006c6804723c */ /* 0x042ff00000041804 */
        /* <DEDUP_REMOVED lines=33> */
[----:B------:R-:W-:Y:S01]  /*a200*/  HMMA.16816.F32.BF16 R96, R104, R118, R96 ;  /* 0x000000766860723c */ /* 0x000fe20000041860 */
[----:B------:R-:W3:Y:S06]  /*a210*/  LDSM.16.MT88.4 R116, [R3+0x2000] ;  /* 0x002000000374783b */ /* 0x000eec0000004200 */
[----:B------:R-:W-:Y:S02]  /*a220*/  F2FP.BF16.PACK_AB R104, R228, R223 ;  /* 0x000000dfe468723e */ /* 0x000fe400000010ff */
[----:B------:R-:W-:Y:S03]  /*a230*/  F2FP.BF16.PACK_AB R105, R227, R225 ;  /* 0x000000e1e369723e */ /* 0x000fe600000010ff */
[----:B------:R-:W-:Y:S02]  /*a240*/  F2FP.BF16.PACK_AB R106, R229, R230 ;  /* 0x000000e6e56a723e */ /* 0x000fe400000010ff */
[----:B------:R-:W-:Y:S07]  /*a250*/  F2FP.BF16.PACK_AB R107, R224, R226 ;  /* 0x000000e2e06b723e */ /* 0x000fee00000010ff */
        /* <DEDUP_REMOVED lines=8> */
[----:B------:R-:W5:Y:S07]  /*a2e0*/  LDSM.16.MT88.4 R120, [R0+0x5000] ;  /* 0x005000000078783b */ /* 0x000f6e0000004200 */
        /* <DEDUP_REMOVED lines=9> */
[C---:B-----5:R-:W-:Y:S08]  /*a380*/  HMMA.16816.F32.BF16 R52, R104.reuse, R120, R52 ;  /* 0x000000786834723c */ /* 0x060ff00000041834 */
        /* <DEDUP_REMOVED lines=8> */
[C---:B--2---:R-:W-:Y:S07]  /*a410*/  HMMA.16816.F32.BF16 R76, R104.reuse, R112, R76 ;  /* 0x00000070684c723c */ /* 0x044fee000004184c */
[----:B------:R-:W-:Y:S01]  /*a420*/  FADD.FTZ R112, R132, R125 ;  /* 0x0000007d84707221 */ /* 0x000fe20000010000 */
[C---:B------:R-:W-:Y:S01]  /*a430*/  HMMA.16816.F32.BF16 R80, R104.reuse, R114, R80 ;  /* 0x000000726850723c */ /* 0x040fe20000041850 */
[----:B------:R-:W-:Y:S03]  /*a440*/  LDSM.16.MT88.4 R124, [R0+0x2800] ;  /* 0x00280000007c783b */ /* 0x000fe60000004200 */
[----:B------:R-:W-:Y:S04]  /*a450*/  FADD.FTZ R112, R136, R112 ;  /* 0x0000007088707221 */ /* 0x000fe80000010000 */
[C---:B-----5:R-:W-:Y:S04]  /*a460*/  HMMA.16816.F32.BF16 R84, R104.reuse, R120, R84 ;  /* 0x000000786854723c */ /* 0x060fe80000041854 */
[----:B------:R-:W-:Y:S02]  /*a470*/  FADD.FTZ R112, R138, R112 ;  /* 0x000000708a707221 */ /* 0x000fe40000010000 */
[----:B------:R-:W-:Y:S02]  /*a480*/  LDSM.16.MT88.4 R136, [R2+0x5800] ;  /* 0x005800000288783b */ /* 0x000fe40000004200 */
[C---:B------:R-:W-:Y:S04]  /*a490*/  HMMA.16816.F32.BF16 R88, R104.reuse, R122, R88 ;  /* 0x0000007a6858723c */ /* 0x040fe80000041858 */
[----:B------:R-:W-:Y:S02]  /*a4a0*/  FADD.FTZ R222, R222, R112 ;  /* 0x00000070dede7221 */ /* 0x000fe40000010000 */
[----:B------:R-:W2:Y:S02]  /*a4b0*/  LDSM.16.MT88.4 R120, [R102+0x2800] ;  /* 0x002800006678783b */ /* 0x000ea40000004200 */
[C---:B---3--:R-:W-:Y:S08]  /*a4c0*/  HMMA.16816.F32.BF16 R92, R104.reuse, R116, R92 ;  /* 0x00000074685c723c */ /* 0x048ff0000004185c */
[----:B------:R-:W-:Y:S08]  /*a4d0*/  HMMA.16816.F32.BF16 R96, R104, R118, R96 ;  /* 0x000000766860723c */ /* 0x000ff00000041860 */
[C---:B-1----:R-:W-:Y:S01]  /*a4e0*/  HMMA.16816.F32.BF16 R104, R160.reuse, R108, R4 ;  /* 0x0000006ca068723c */ /* 0x042fe20000041804 */
[----:B------:R-:W1:Y:S07]  /*a4f0*/  LDSM.16.MT88.4 R4, [R0+0x5800] ;  /* 0x005800000004783b */ /* 0x000e6e0000004200 */
[C---:B------:R-:W-:Y:S01]  /*a500*/  HMMA.16816.F32.BF16 R108, R160.reuse, R110, R8 ;  /* 0x0000006ea06c723c */ /* 0x040fe20000041808 */
[----:B------:R-:W3:Y:S07]  /*a510*/  LDSM.16.MT88.4 R8, [R3+0x5800] ;  /* 0x005800000308783b */ /* 0x000eee0000004200 */
[C---:B--2---:R-:W-:Y:S01]  /*a520*/  HMMA.16816.F32.BF16 R112, R160.reuse, R120, R12 ;  /* 0x00000078a070723c */ /* 0x044fe2000004180c */
[----:B------:R2:W5:Y:S07]  /*a530*/  LDSM.16.MT88.4 R12, [R2+0x8800] ;  /* 0x00880000020c783b */ /* 0x00056e0000004200 */
[C---:B------:R-:W-:Y:S01]  /*a540*/  HMMA.16816.F32.BF16 R116, R160.reuse, R122, R16 ;  /* 0x0000007aa074723c */ /* 0x040fe20000041810 */
[----:B------:R-:W1:Y:S07]  /*a550*/  LDSM.16.MT88.4 R16, [R102+0x8800] ;  /* 0x008800006610783b */ /* 0x000e6e0000004200 */
[C---:B------:R-:W-:Y:S01]  /*a560*/  HMMA.16816.F32.BF16 R120, R160.reuse, R124, R20 ;  /* 0x0000007ca078723c */ /* 0x040fe20000041814 */
[----:B------:R-:W4:Y:S07]  /*a570*/  LDL R21, [R1+0x3c] ;  /* 0x00003c0001157983 */ /* 0x000f2e0000100800 */
[C---:B------:R-:W-:Y:S04]  /*a580*/  HMMA.16816.F32.BF16 R124, R160.reuse, R126, R24 ;  /* 0x0000007ea07c723c */ /* 0x040fe80000041818 */
[----:B--2---:R-:W-:Y:S04]  /*a590*/  IADD3 R2, R241, -0x2, RZ ;  /* 0xfffffffef1027810 */ /* 0x004fe80007ffe0ff */
[C---:B------:R-:W-:Y:S03]  /*a5a0*/  HMMA.16816.F32.BF16 R148, R160.reuse, R144, R28 ;  /* 0x00000090a094723c */ /* 0x040fe6000004181c */
[----:B------:R-:W-:Y:S05]  /*a5b0*/  ISETP.GE.AND P6, PT, R2, R250, PT ;  /* 0x000000fa0200720c */ /* 0x000fea0003fc6270 */
[C---:B------:R-:W-:Y:S08]  /*a5c0*/  HMMA.16816.F32.BF16 R144, R160.reuse, R146, R32 ;  /* 0x00000092a090723c */ /* 0x040ff00000041820 */
[C---:B------:R-:W-:Y:S03]  /*a5d0*/  HMMA.16816.F32.BF16 R140, R160.reuse, R136, R36 ;  /* 0x00000088a08c723c */ /* 0x040fe60000041824 */
[----:B------:R-:W-:Y:S02]  /*a5e0*/  @P6 ISETP.GE.AND P3, PT, R246, c[0x0][0x1d4], PT ;  /* 0x00007500f6006a0c */ /* 0x000fe40003f66270 */
[----:B------:R-:W-:Y:S03]  /*a5f0*/  @P6 ISETP.GE.AND P1, PT, R242, c[0x0][0x1d4], PT ;  /* 0x00007500f2006a0c */ /* 0x000fe60003f26270 */
[C---:B------:R-:W-:Y:S08]  /*a600*/  HMMA.16816.F32.BF16 R136, R160.reuse, R138, R40 ;  /* 0x0000008aa088723c */ /* 0x040ff00000041828 */
[C---:B------:R-:W-:Y:S08]  /*a610*/  HMMA.16816.F32.BF16 R132, R160.reuse, R128, R44 ;  /* 0x00000080a084723c */ /* 0x040ff0000004182c */
[C---:B------:R-:W-:Y:S08]  /*a620*/  HMMA.16816.F32.BF16 R128, R160.reuse, R130, R48 ;  /* 0x00000082a080723c */ /* 0x040ff00000041830 */
[C---:B-1----:R-:W-:Y:S07]  /*a630*/  HMMA.16816.F32.BF16 R52, R160.reuse, R4, R52 ;  /* 0x00000004a034723c */ /* 0x042fee0000041834 */
[----:B------:R-:W-:Y:S01]  /*a640*/  @P6 SHF.R.S32.HI R4, RZ, 0x1f, R2 ;  /* 0x0000001fff046819 */ /* 0x000fe20000011402 */
[C---:B------:R-:W-:Y:S08]  /*a650*/  HMMA.16816.F32.BF16 R56, R160.reuse, R6, R56 ;  /* 0x00000006a038723c */ /* 0x040ff00000041838 */
[C---:B---3--:R-:W-:Y:S07]  /*a660*/  HMMA.16816.F32.BF16 R60, R160.reuse, R8, R60 ;  /* 0x00000008a03c723c */ /* 0x048fee000004183c */
[----:B------:R-:W-:Y:S01]  /*a670*/  @P6 IMAD R8, R4, c[0x0][0x1e0], RZ ;  /* 0x0000780004086a24 */ /* 0x000fe200078e02ff */
[C---:B------:R-:W-:Y:S01]  /*a680*/  HMMA.16816.F32.BF16 R64, R160.reuse, R10, R64 ;  /* 0x0000000aa040723c */ /* 0x040fe20000041840 */
[----:B------:R1:W2:Y:S07]  /*a690*/  LDSM.16.MT88.4 R4, [R0+0x8800] ;  /* 0x008800000004783b */ /* 0x0002ae0000004200 */
[C---:B-----5:R-:W-:Y:S08]  /*a6a0*/  HMMA.16816.F32.BF16 R68, R160.reuse, R12, R68 ;  /* 0x0000000ca044723c */ /* 0x060ff00000041844 */
[C---:B------:R-:W-:Y:S07]  /*a6b0*/  HMMA.16816.F32.BF16 R72, R160.reuse, R14, R72 ;  /* 0x0000000ea048723c */ /* 0x040fee0000041848 */
[----:B------:R-:W-:Y:S01]  /*a6c0*/  @P6 MOV R15, R240 ;  /* 0x000000f0000f6202 */ /* 0x000fe20000000f00 */
[C---:B-1----:R-:W-:Y:S01]  /*a6d0*/  @P6 IMAD R0, R2.reuse, c[0x0][0x1e4], R8 ;  /* 0x0000790002006a24 */ /* 0x042fe200078e0208 */
[C---:B------:R-:W-:Y:S03]  /*a6e0*/  HMMA.16816.F32.BF16 R76, R160.reuse, R16, R76 ;  /* 0x00000010a04c723c */ /* 0x040fe6000004184c */
[----:B------:R-:W-:Y:S04]  /*a6f0*/  @P6 IMAD.WIDE.U32 R8, R2, c[0x0][0x1e0], RZ ;  /* 0x0000780002086a25 */ /* 0x000fe800078e00ff */
[----:B------:R-:W-:Y:S01]  /*a700*/  @P6 IMAD.MOV.U32 R14, RZ, RZ, R248 ;  /* 0x000000ffff0e6224 */ /* 0x000fe200078e00f8 */
[----:B------:R-:W-:Y:S01]  /*a710*/  @P6 IADD3 R0, R9, R0, RZ ;  /* 0x0000000009006210 */ /* 0x000fe20007ffe0ff */
[----:B------:R-:W-:Y:S01]  /*a720*/  FADD.FTZ R9, R232, R222 ;  /* 0x000000dee8097221 */ /* 0x000fe20000010000 */
[C---:B------:R-:W-:Y:S03]  /*a730*/  HMMA.16816.F32.BF16 R80, R160.reuse, R18, R80 ;  /* 0x00000012a050723c */ /* 0x040fe60000041850 */
[----:B------:R-:W-:Y:S04]  /*a740*/  @P6 IMAD.WIDE.U32 R14, R8, 0x60, R14 ;  /* 0x00000060080e6825 */ /* 0x000fe800078e000e */
[----:B------:R-:W-:Y:S01]  /*a750*/  @P6 IMAD R0, R0, 0x60, RZ ;  /* 0x0000006000006824 */ /* 0x000fe200078e02ff */
[----:B------:R-:W-:Y:S01]  /*a760*/  @P6 LEA R12, P0, R14, c[0x0][0x1c8], 0x1 ;  /* 0x000072000e0c6a11 */ /* 0x000fe200078008ff */
[----:B------:R-:W-:Y:S01]  /*a770*/  FADD.FTZ R13, R236, R9 ;  /* 0x00000009ec0d7221 */ /* 0x000fe20000010000 */
[C---:B--2---:R-:W-:Y:S01]  /*a780*/  HMMA.16816.F32.BF16 R84, R160.reuse, R4, R84 ;  /* 0x00000004a054723c */ /* 0x044fe20000041854 */
[----:B------:R1:W2:Y:S02]  /*a790*/  LDSM.16.MT88.4 R8, [R3+0x8800] ;  /* 0x008800000308783b */ /* 0x0002a40000004200 */
[----:B------:R-:W-:Y:S02]  /*a7a0*/  FADD.FTZ R2, R231, R103 ;  /* 0x00000067e7027221 */ /* 0x000fe40000010000 */
[----:B------:R-:W-:Y:S02]  /*a7b0*/  IMAD.MOV.U32 R232, RZ, RZ, R239 ;  /* 0x000000ffffe87224 */ /* 0x000fe400078e00ef */
[----:B------:R-:W-:Y:S01]  /*a7c0*/  FADD.FTZ R20, R235, R2 ;  /* 0x00000002eb147221 */ /* 0x000fe20000010000 */
[----:B------:R-:W-:Y:S01]  /*a7d0*/  @P6 IADD3 R2, R15, R0, RZ ;  /* 0x000000000f026210 */ /* 0x000fe20007ffe0ff */
[----:B------:R-:W-:Y:S01]  /*a7e0*/  FADD.FTZ R0, R238, R13 ;  /* 0x0000000dee007221 */ /* 0x000fe20000010000 */
[C---:B------:R-:W-:Y:S02]  /*a7f0*/  HMMA.16816.F32.BF16 R88, R160.reuse, R6, R88 ;  /* 0x00000006a058723c */ /* 0x040fe40000041858 */
[----:B------:R-:W-:Y:S01]  /*a800*/  @P6 IMAD.MOV.U32 R15, RZ, RZ, 0x6 ;  /* 0x00000006ff0f6424 */ /* 0x000fe200078e00ff */
[----:B------:R-:W-:Y:S01]  /*a810*/  @P6 LEA.HI.X R13, R14, c[0x0][0x1cc], R2, 0x1, P0 ;  /* 0x000073000e0d6a11 */ /* 0x000fe200000f0c02 */
[----:B------:R-:W-:Y:S01]  /*a820*/  FADD.FTZ R14, R237, R0 ;  /* 0x00000000ed0e7221 */ /* 0x000fe20000010000 */
[----:B------:R-:W-:Y:S01]  /*a830*/  IADD3 R0, R245, 0x1, RZ ;  /* 0x00000001f5007810 */ /* 0x000fe20007ffe0ff */
[----:B------:R-:W-:Y:S01]  /*a840*/  FADD.FTZ R2, R234, R20 ;  /* 0x00000014ea027221 */ /* 0x000fe20000010000 */
[----:B------:R-:W-:Y:S01]  /*a850*/  @P6 ISETP.GE.AND P0, PT, R243, c[0x0][0x1d4], PT ;  /* 0x00007500f3006a0c */ /* 0x000fe20003f06270 */
[----:B------:R-:W-:Y:S01]  /*a860*/  FADD.FTZ R16, R223, R14 ;  /* 0x0000000edf107221 */ /* 0x000fe20000010000 */
[----:B------:R-:W-:Y:S03]  /*a870*/  SEL R0, R0, RZ, !P4 ;  /* 0x000000ff00007207 */ /* 0x000fe60006000000 */
[----:B------:R-:W-:Y:S02]  /*a880*/  FADD.FTZ R2, R233, R2 ;  /* 0x00000002e9027221 */ /* 0x000fe40000010000 */
[----:B------:R4:W-:Y:S01]  /*a890*/  STL [R1+0x4], R0 ;  /* 0x0000040001007387 */ /* 0x0009e20000100800 */
[----:B------:R-:W-:Y:S01]  /*a8a0*/  FADD.FTZ R5, R228, R16 ;  /* 0x00000010e4057221 */ /* 0x000fe20000010000 */
[----:B-1----:R-:W-:Y:S02]  /*a8b0*/  @P6 MOV R3, c[0x0][0x1e0] ;  /* 0x0000780000036a02 */ /* 0x002fe40000000f00 */
[----:B------:R-:W3:Y:S02]  /*a8c0*/  LDL R17, [R1+0x14] ;  /* 0x0000140001117983 */ /* 0x000ee40000100800 */
[----:B------:R-:W-:Y:S01]  /*a8d0*/  @P6 SHF.L.U64.HI R14, R3, R15, c[0x0][0x1e4] ;  /* 0x00007900030e6619 */ /* 0x000fe2000001020f */
[----:B------:R-:W-:Y:S01]  /*a8e0*/  FADD.FTZ R15, R225, R2 ;  /* 0x00000002e10f7221 */ /* 0x000fe20000010000 */
[----:B------:R-:W-:Y:S03]  /*a8f0*/  @P6 SHF.L.U32 R3, R3, 0x6, RZ ;  /* 0x0000000603036819 */ /* 0x000fe600000006ff */
[----:B------:R-:W-:Y:S01]  /*a900*/  FADD.FTZ R15, R227, R15 ;  /* 0x0000000fe30f7221 */ /* 0x000fe20000010000 */
[C---:B------:R-:W-:Y:S03]  /*a910*/  @P6 IADD3 R2, P5, R3.reuse, R12, RZ ;  /* 0x0000000c03026210 */ /* 0x040fe60007fbe0ff */
[----:B------:R-:W-:Y:S01]  /*a920*/  FADD.FTZ R6, R226, R15 ;  /* 0x0000000fe2067221 */ /* 0x000fe20000010000 */
[----:B------:R-:W-:Y:S01]  /*a930*/  @P6 IADD3 R4, P4, R3, R2, RZ ;  /* 0x0000000203046210 */ /* 0x000fe20007f9e0ff */
[C---:B--2---:R-:W-:Y:S03]  /*a940*/  HMMA.16816.F32.BF16 R92, R160.reuse, R8, R92 ;  /* 0x00000008a05c723c */ /* 0x044fe6000004185c */
[----:B------:R-:W-:Y:S05]  /*a950*/  @P6 IADD3.X R3, R14, R13, RZ, P5, !PT ;  /* 0x0000000d0e036210 */ /* 0x000fea0002ffe4ff */
[----:B------:R-:W-:Y:S04]  /*a960*/  HMMA.16816.F32.BF16 R96, R160, R10, R96 ;  /* 0x0000000aa060723c */ /* 0x000fe80000041860 */
[----:B----4-:R-:W-:Y:S05]  /*a970*/  @P6 IMAD R0, R0, 0x9000, R21 ;  /* 0x0000900000006824 */ /* 0x010fea00078e0215 */
[----:B------:R-:W-:Y:S01]  /*a980*/  @!PT LDS RZ, [RZ] ;  /* 0x00000000fffff984 */ /* 0x000fe20000000800 */
[----:B------:R-:W-:Y:S01]  /*a990*/  @!PT LDS RZ, [RZ] ;  /* 0x00000000fffff984 */ /* 0x000fe20000000800 */
[----:B------:R-:W-:Y:S01]  /*a9a0*/  @!PT LDS RZ, [RZ] ;  /* 0x00000000fffff984 */ /* 0x000fe20000000800 */
[----:B------:R1:W-:Y:S08]  /*a9b0*/  @P6 LDGSTS.E.BYPASS.LTC128B.128 [R0], [R12.64], !P3 ;  /* 0x000000000c006fae */ /* 0x0003f0000d901d46 */
[----:B------:R1:W-:Y:S08]  /*a9c0*/  @P6 LDGSTS.E.BYPASS.LTC128B.128 [R0+0x3000], [R12.64+0x80], !P1 ;  /* 0x030000800c006fae */ /* 0x0003f0000c901d46 */
[----:B------:R1:W-:Y:S08]  /*a9d0*/  @P6 LDGSTS.E.BYPASS.LTC128B.128 [R0+0x6000], [R12.64+0x100], !P0 ;  /* 0x060001000c006fae */ /* 0x0003f0000c101d46 */
[----:B------:R2:W-:Y:S08]  /*a9e0*/  @P6 LDGSTS.E.BYPASS.LTC128B.128 [R0+0x1000], [R2.64], !P3 ;  /* 0x0100000002006fae */ /* 0x0005f0000d901d46 */
[----:B------:R2:W-:Y:S08]  /*a9f0*/  @P6 LDGSTS.E.BYPASS.LTC128B.128 [R0+0x4000], [R2.64+0x80], !P1 ;  /* 0x0400008002006fae */ /* 0x0005f0000c901d46 */
[----:B------:R2:W-:Y:S01]  /*aa00*/  @P6 LDGSTS.E.BYPASS.LTC128B.128 [R0+0x7000], [R2.64+0x100], !P0 ;  /* 0x0700010002006fae */ /* 0x0005e2000c101d46 */
[----:B-1----:R-:W-:Y:S01]  /*aa10*/  FADD.FTZ R12, R230, R5 ;  /* 0x00000005e60c7221 */ /* 0x002fe20000010000 */
[----:B------:R-:W-:Y:S06]  /*aa20*/  @P6 IADD3.X R5, R14, R3, RZ, P4, !PT ;  /* 0x000000030e056210 */ /* 0x000fec00027fe4ff */
[----:B------:R1:W-:Y:S08]  /*aa30*/  @P6 LDGSTS.E.BYPASS.LTC128B.128 [R0+0x2000], [R4.64], !P3 ;  /* 0x0200000004006fae */ /* 0x0003f0000d901d46 */
[----:B------:R1:W-:Y:S01]  /*aa40*/  @P6 LDGSTS.E.BYPASS.LTC128B.128 [R0+0x5000], [R4.64+0x80], !P1 ;  /* 0x0500008004006fae */ /* 0x0003e2000c901d46 */
[C---:B------:R-:W-:Y:S02]  /*aa50*/  ISETP.GE.AND P1, PT, R209.reuse, 0x1, PT ;  /* 0x00000001d100780c */ /* 0x040fe40003f26270 */
[----:B------:R-:W-:Y:S04]  /*aa60*/  IADD3 R209, R209, 0x1, RZ ;  /* 0x00000001d1d17810 */ /* 0x000fe80007ffe0ff */
[----:B------:R-:W-:Y:S01]  /*aa70*/  SEL R209, R209, RZ, !P1 ;  /* 0x000000ffd1d17207 */ /* 0x000fe20004800000 */
[----:B------:R1:W-:Y:S01]  /*aa80*/  @P6 LDGSTS.E.BYPASS.LTC128B.128 [R0+0x8000], [R4.64+0x100], !P0 ;  /* 0x0800010004006fae */ /* 0x0003e2000c101d46 */
[----:B--2---:R-:W-:Y:S02]  /*aa90*/  FADD.FTZ R3, R229, R12 ;  /* 0x0000000ce5037221 */ /* 0x004fe40000010000 */
[----:B------:R-:W-:Y:S02]  /*aaa0*/  FADD.FTZ R2, R224, R6 ;  /* 0x00000006e0027221 */ /* 0x000fe40000010000 */
[----:B------:R-:W-:Y:S03]  /*aab0*/  FADD.FTZ R3, R221, R3 ;  /* 0x00000003dd037221 */ /* 0x000fe60000010000 */
        /* <DEDUP_REMOVED lines=8> */
[----:B------:R-:W-:Y:S03]  /*ab40*/  FADD.FTZ R0, R219, R0 ;  /* 0x00000000db007221 */ /* 0x000fe60000010000 */
[----:B------:R1:W-:Y:S04]  /*ab50*/  STL [R1+0x8], R2 ;  /* 0x0000080201007387 */ /* 0x0003e80000100800 */
[----:B------:R2:W-:Y:S01]  /*ab60*/  STL [R1+0x10], R0 ;  /* 0x0000100001007387 */ /* 0x0005e20000100800 */
[----:B-1----:R-:W-:Y:S02]  /*ab70*/  MOV R2, R101 ;  /* 0x0000006500027202 */ /* 0x002fe40000000f00 */
[----:B--2---:R-:W-:Y:S05]  /*ab80*/  MOV R0, R239 ;  /* 0x000000ef00007202 */ /* 0x004fea0000000f00 */
[----:B------:R1:W-:Y:S01]  /*ab90*/  STL [R1], R0 ;  /* 0x0000000001007387 */ /* 0x0003e20000100800 */
[----:B---3--:R-:W-:Y:S11]  /*aba0*/  ISETP.GT.AND P0, PT, R241, R17, PT ;  /* 0x00000011f100720c */ /* 0x008ff60003f04270 */
[----:B------:R-:W-:Y:S02]  /*abb0*/  @!UPT UIADD3 URZ, URZ, URZ, URZ ;  /* 0x0000003f3f3ff290 */ /* 0x000fe4000fffe03f */
[----:B-1----:R-:W-:-:S05]  /*abc0*/  @P0 BRA `(.L_x_2090) ;  /* 0xffffb74000000947 */ /* 0x002fca000383ffff */
.L_x_2089:
[----:B------:R-:W2:Y:S02]  /*abd0*/  LDL R0, [R1+0xc] ;  /* 0x00000c0001007983 */ /* 0x000ea40000100800 */
[----:B--2---:R-:W-:-:S13]  /*abe0*/  ISETP.GE.AND P0, PT, R232, R0, PT ;  /* 0x00000000e800720c */ /* 0x004fda0003f06270 */
[----:B------:R-:W-:Y:S05]  /*abf0*/  @!P0 BRA `(.L_x_2091) ;  /* 0x0000408000008947 */ /* 0x000fea0003800000 */
[----:B-1----:R-:W-:Y:S02]  /*ac00*/  MOV R3, R100 ;  /* 0x0000006400037202 */ /* 0x002fe40000000f00 */
[----:B------:R-:W-:Y:S02]  /*ac10*/  MOV R0, R101 ;  /* 0x0000006500007202 */ /* 0x000fe40000000f00 */
.L_x_2092:
[----:B------:R-:W2:Y:S01]  /*ac20*/  LDL.64 R220, [R1+0x48] ;  /* 0x0000480001dc7983 */ /* 0x000ea20000100a00 */
[----:B------:R-:W-:Y:S04]  /*ac30*/  DEPBAR.LE SB0, 0x2 ;  /* 0x000080800000791a */ /* 0x000fe80000000000 */
[----:B------:R-:W-:Y:S01]  /*ac40*/  WARPSYNC 0xffffffff ;  /* 0xffffffff00007948 */ /* 0x000fe20003800000 */
[----:B------:R-:W3:Y:S01]  /*ac50*/  LDL R219, [R1+0x44] ;  /* 0x0000440001db7983 */ /* 0x000ee20000100800 */
[----:B------:R-:W-:Y:S01]  /*ac60*/  IMAD R208, R209, 0x9000, RZ ;  /* 0x00009000d1d07824 */ /* 0x000fe200078e02ff */
[----:B------:R-:W-:Y:S02]  /*ac70*/  IADD3 R223, R232, -0x1, RZ ;  /* 0xffffffffe8df7810 */ /* 0x000fe40007ffe0ff */
[----:B------:R-:W4:Y:S02]  /*ac80*/  LDL R206, [R1+0x40] ;  /* 0x0000400001ce7983 */ /* 0x000f240000100800 */
[----:B------:R-:W-:Y:S02]  /*ac90*/  IADD3 R2, R213, R208, RZ ;  /* 0x000000d0d5027210 */ /* 0x000fe40007ffe0ff */
[----:B------:R-:W4:Y:S02]  /*aca0*/  LDL.LU R236, [R1+0x4] ;  /* 0x0000040001ec7983 */ /* 0x000f240000300800 */
[----:B------:R-:W-:Y:S02]  /*acb0*/  IADD3 R204, R211, R2, RZ ;  /* 0x00000002d3cc7210 */ /* 0x000fe40007ffe0ff */
[----:B------:R-:W5:Y:S04]  /*acc0*/  LDL R222, [R1+0xc] ;  /* 0x00000c0001de7983 */ /* 0x000f680000100800 */
[----:B------:R-:W2:Y:S06]  /*acd0*/  LDL.64 R234, [R1+0x28] ;  /* 0x0000280001ea7983 */ /* 0x000eac0000100a00 */
[----:B------:R-:W2:Y:S04]  /*ace0*/  LDL R233, [R1+0x30] ;  /* 0x0000300001e97983 */ /* 0x000ea80000100800 */
[----:B------:R-:W2:Y:S04]  /*acf0*/  LDL R225, [R1+0x20] ;  /* 0x0000200001e17983 */ /* 0x000ea80000100800 */
        /* <DEDUP_REMOVED lines=12> */
[C---:B------:R-:W-:Y:S08]  /*adc0*/  HMMA.16816.F32.BF16 R16, R152.reuse, R18, RZ ;  /* 0x000000129810723c */ /* 0x040ff000000418ff */
        /* <DEDUP_REMOVED lines=22> */
[C---:B---3--:R-:W-:Y:S08]  /*af30*/  HMMA.16816.F32.BF16 R44, R156.reuse, R160, R44 ;  /* 0x000000a09c2c723c */ /* 0x048ff0000004182c */
[----:B------:R-:W-:Y:S03]  /*af40*/  HMMA.16816.F32.BF16 R48, R156, R162, R48 ;  /* 0x000000a29c30723c */ /* 0x000fe60000041830 */
[----:B-----5:R-:W-:Y:S11]  /*af50*/  ISETP.GE.AND P5, PT, R222, R232, PT ;  /* 0x000000e8de00720c */ /* 0x020ff60003fa6270 */
[----:B------:R-:W-:Y:S02]  /*af60*/  @!UPT UIADD3 URZ, URZ, URZ, URZ ;  /* 0x0000003f3f3ff290 */ /* 0x000fe4000fffe03f */
[----:B------:R-:W-:Y:S01]  /*af70*/  @!P5 SHF.R.S32.HI R205, RZ, 0x1f, R223 ;  /* 0x0000001fffcdd819 */ /* 0x000fe200000114df */
[----:B------:R-:W-:Y:S01]  /*af80*/  @!P5 IMAD.WIDE.U32 R100, R223, c[0x0][0x208], RZ ;  /* 0x00008200df64da25 */ /* 0x000fe200078e00ff */
[----:B------:R-:W-:Y:S02]  /*af90*/  @!P5 MOV R103, R219 ;  /* 0x000000db0067d202 */ /* 0x000fe40000000f00 */
[----:B--2---:R-:W-:Y:S01]  /*afa0*/  @!P5 ISETP.GE.AND P2, PT, R234, c[0x0][0x1d4], PT ;  /* 0x00007500ea00da0c */ /* 0x004fe20003f46270 */
[----:B------:R-:W-:Y:S01]  /*afb0*/  @!P5 IMAD R205, R205, c[0x0][0x208], RZ ;  /* 0x00008200cdcdda24 */ /* 0x000fe200078e02ff */
[----:B------:R-:W-:Y:S01]  /*afc0*/  @!P5 ISETP.GE.AND P1, PT, R233, c[0x0][0x1d4], PT ;  /* 0x00007500e900da0c */ /* 0x000fe20003f26270 */
[----:B----4-:R-:W-:Y:S01]  /*afd0*/  @!P5 IMAD R219, R236, 0x9000, R206 ;  /* 0x00009000ecdbd824 */ /* 0x010fe200078e02ce */
[----:B------:R-:W-:Y:S01]  /*afe0*/  @!P5 ISETP.GE.AND P0, PT, R225, c[0x0][0x1d4], PT ;  /* 0x00007500e100da0c */ /* 0x000fe20003f06270 */
[----:B------:R-:W-:Y:S01]  /*aff0*/  @!P5 IMAD R102, R223, c[0x0][0x20c], R205 ;  /* 0x00008300df66da24 */ /* 0x000fe200078e02cd */
[----:B------:R-:W-:Y:S04]  /*b000*/  IADD3 R205, R210, R2, RZ ;  /* 0x00000002d2cd7210 */ /* 0x000fe80007ffe0ff */
[----:B------:R-:W-:Y:S02]  /*b010*/  @!P5 IADD3 R101, R101, R102, RZ ;  /* 0x000000666565d210 */ /* 0x000fe40007ffe0ff */
[----:B------:R-:W-:Y:S03]  /*b020*/  @!P5 MOV R102, R220 ;  /* 0x000000dc0066d202 */ /* 0x000fe60000000f00 */
[----:B------:R-:W-:Y:S02]  /*b030*/  @!P5 IMAD R101, R101, 0x60, RZ ;  /* 0x000000606565d824 */ /* 0x000fe400078e02ff */
[----:B------:R-:W-:Y:S05]  /*b040*/  @!P5 IMAD.WIDE.U32 R102, R100, 0x60, R102 ;  /* 0x000000606466d825 */ /* 0x000fea00078e0066 */
[C---:B------:R-:W-:Y:S02]  /*b050*/  @!P5 LEA R100, P3, R102.reuse, c[0x0][0x1f8], 0x1 ;  /* 0x00007e006664da11 */ /* 0x040fe400078608ff */
[----:B------:R-:W-:Y:S02]  /*b060*/  @!P5 IADD3 R101, R103, R101, RZ ;  /* 0x000000656765d210 */ /* 0x000fe40007ffe0ff */
[----:B------:R-:W-:Y:S02]  /*b070*/  @!P5 MOV R103, 0x6 ;  /* 0x000000060067d802 */ /* 0x000fe40000000f00 */
[----:B------:R-:W-:Y:S02]  /*b080*/  @!P5 LEA.HI.X R101, R102, c[0x0][0x1fc], R101, 0x1, P3 ;  /* 0x00007f006665da11 */ /* 0x000fe400018f0c65 */
[----:B------:R-:W-:Y:S03]  /*b090*/  @!P5 MOV R102, c[0x0][0x208] ;  /* 0x000082000066da02 */ /* 0x000fe60000000f00 */
[----:B------:R-:W-:Y:S01]  /*b0a0*/  @!PT LDS RZ, [RZ] ;  /* 0x00000000fffff984 */ /* 0x000fe20000000800 */
[----:B------:R-:W-:Y:S01]  /*b0b0*/  @!PT LDS RZ, [RZ] ;  /* 0x00000000fffff984 */ /* 0x000fe20000000800 */
[----:B------:R-:W-:Y:S01]  /*b0c0*/  @!PT LDS RZ, [RZ] ;  /* 0x00000000fffff984 */ /* 0x000fe20000000800 */
[----:B------:R1:W-:Y:S01]  /*b0d0*/  @!P5 LDGSTS.E.BYPASS.LTC128B.128 [R219], [R100.64], !P2 ;  /* 0x0000000064dbdfae */ /* 0x0003e2000d101d46 */
[----:B------:R-:W-:Y:S04]  /*b0e0*/  @!P5 SHF.L.U32 R220, R102, 0x6, RZ ;  /* 0x0000000666dcd819 */ /* 0x000fe800000006ff */
[C---:B------:R-:W-:Y:S03]  /*b0f0*/  @!P5 IADD3 R206, P4, R220.reuse, R100, RZ ;  /* 0x00000064dcced210 */ /* 0x040fe60007f9e0ff */
[----:B------:R1:W-:Y:S01]  /*b100*/  @!P5 LDGSTS.E.BYPASS.LTC128B.128 [R219+0x3000], [R100.64+0x80], !P1 ;  /* 0x0300008064dbdfae */ /* 0x0003e2000c901d46 */
[----:B------:R-:W-:Y:S07]  /*b110*/  @!P5 IADD3 R220, P3, R220, R206, RZ ;  /* 0x000000cedcdcd210 */ /* 0x000fee0007f7e0ff */
[----:B------:R1:W-:Y:S02]  /*b120*/  @!P5 LDGSTS.E.BYPASS.LTC128B.128 [R219+0x6000], [R100.64+0x100], !P0 ;  /* 0x0600010064dbdfae */ /* 0x0003e4000c101d46 */
[----:B-1----:R-:W-:Y:S04]  /*b130*/  @!P5 SHF.L.U64.HI R100, R102, R103, c[0x0][0x20c] ;  /* 0x000083006664d619 */ /* 0x002fe80000010267 */
[C---:B------:R-:W-:Y:S04]  /*b140*/  @!P5 IADD3.X R207, R100.reuse, R101, RZ, P4, !PT ;  /* 0x0000006564cfd210 */ /* 0x040fe800027fe4ff */
[----:B------:R-:W-:Y:S01]  /*b150*/  @!P5 IADD3.X R221, R100, R207, RZ, P3, !PT ;  /* 0x000000cf64ddd210 */ /* 0x000fe20001ffe4ff */
[----:B------:R1:W-:Y:S08]  /*b160*/  @!P5 LDGSTS.E.BYPASS.LTC128B.128 [R219+0x1000], [R206.64], !P2 ;  /* 0x01000000cedbdfae */ /* 0x0003f0000d101d46 */
[----:B------:R1:W-:Y:S08]  /*b170*/  @!P5 LDGSTS.E.BYPASS.LTC128B.128 [R219+0x4000], [R206.64+0x80], !P1 ;  /* 0x04000080cedbdfae */ /* 0x0003f0000c901d46 */
[----:B------:R1:W-:Y:S08]  /*b180*/  @!P5 LDGSTS.E.BYPASS.LTC128B.128 [R219+0x7000], [R206.64+0x100], !P0 ;  /* 0x07000100cedbdfae */ /* 0x0003f0000c101d46 */
[----:B------:R2:W-:Y:S08]  /*b190*/  @!P5 LDGSTS.E.BYPASS.LTC128B.128 [R219+0x2000], [R220.64], !P2 ;  /* 0x02000000dcdbdfae */ /* 0x0005f0000d101d46 */
[----:B------:R2:W-:Y:S08]  /*b1a0*/  @!P5 LDGSTS.E.BYPASS.LTC128B.128 [R219+0x5000], [R220.64+0x80], !P1 ;  /* 0x05000080dcdbdfae */ /* 0x0005f0000c901d46 */
[----:B------:R2:W-:Y:S01]  /*b1b0*/  @!P5 LDGSTS.E.BYPASS.LTC128B.128 [R219+0x8000], [R220.64+0x100], !P0 ;  /* 0x08000100dcdbdfae */ /* 0x0005e2000c101d46 */
[----:B-1----:R-:W-:Y:S02]  /*b1c0*/  IADD3 R207, R210, R204, RZ ;  /* 0x000000ccd2cf7210 */ /* 0x002fe40007ffe0ff */
[----:B------:R-:W-:Y:S05]  /*b1d0*/  IADD3 R206, R211, R2, R210 ;  /* 0x00000002d3ce7210 */ /* 0x000fea0007ffe0d2 */
[----:B------:R-:W1:Y:S08]  /*b1e0*/  LDSM.16.M88.4 R100, [R205] ;  /* 0x00000000cd64783b */ /* 0x000e700000000200 */
[----:B------:R-:W3:Y:S08]  /*b1f0*/  LDSM.16.M88.4 R160, [R205+0x800] ;  /* 0x00080000cda0783b */ /* 0x000ef00000000200 */
[----:B------:R-:W0:Y:S01]  /*b200*/  LDGDEPBAR ;  /* 0x00000000000079af */ /* 0x000e220000000000 */
[C---:B-1----:R-:W-:Y:S08]  /*b210*/  HMMA.16816.F32.BF16 R4, R164.reuse, R100, R4 ;  /* 0x00000064a404723c */ /* 0x042ff00000041804 */
[C---:B------:R-:W-:Y:S01]  /*b220*/  HMMA.16816.F32.BF16 R8, R164.reuse, R102, R8 ;  /* 0x00000066a408723c */ /* 0x040fe20000041808 */
[----:B------:R-:W1:Y:S07]  /*b230*/  LDSM.16.M88.4 R100, [R205+0x1000] ;  /* 0x00100000cd64783b */ /* 0x000e6e0000000200 */
[C---:B---3--:R-:W-:Y:S08]  /*b240*/  HMMA.16816.F32.BF16 R12, R164.reuse, R160, R12 ;  /* 0x000000a0a40c723c */ /* 0x048ff0000004180c */
[C---:B------:R-:W-:Y:S01]  /*b250*/  HMMA.16816.F32.BF16 R16, R164.reuse, R162, R16 ;  /* 0x000000a2a410723c */ /* 0x040fe20000041810 */
[----:B------:R-:W3:Y:S07]  /*b260*/  LDSM.16.M88.4 R160, [R205+0x1800] ;  /* 0x00180000cda0783b */ /* 0x000eee0000000200 */
        /* <DEDUP_REMOVED lines=8> */
[----:B------:R-:W1:Y:S07]  /*b2f0*/  LDSM.16.M88.4 R100, [R207] ;  /* 0x00000000cf64783b */ /* 0x000e6e0000000200 */
[C---:B---3--:R-:W-:Y:S08]  /*b300*/  HMMA.16816.F32.BF16 R44, R164.reuse, R160, R44 ;  /* 0x000000a0a42c723c */ /* 0x048ff0000004182c */
[----:B------:R-:W-:Y:S01]  /*b310*/  HMMA.16816.F32.BF16 R48, R164, R162, R48 ;  /* 0x000000a2a430723c */ /* 0x000fe20000041830 */
        /* <DEDUP_REMOVED lines=72> */
[----:B------:R-:W-:Y:S07]  /*b7a0*/  LDSM.16.M88.4 R160, [R2+0x8800] ;  /* 0x0088000002a0783b */ /* 0x000fee0000000200 */
        /* <DEDUP_REMOVED lines=33> */
[C---:B------:R-:W-:Y:S08]  /*b9c0*/  HMMA.16816.F32.BF16 R44, R188.reuse, R160, R44 ;  /* 0x000000a0bc2c723c */ /* 0x040ff0000004182c */
        /* <DEDUP_REMOVED lines=39> */
[C---:B------:R-:W-:Y:S08]  /*bc40*/  HMMA.16816.F32.BF16 R8, R200.reuse, R102, R8 ;  /* 0x00000066c808723c */ /* 0x040ff00000041808 */
[C---:B---3--:R-:W-:Y:S08]  /*bc50*/  HMMA.16816.F32.BF16 R12, R200.reuse, R160, R12 ;  /* 0x000000a0c80c723c */ /* 0x048ff0000004180c */
[C---:B------:R-:W-:Y:S01]  /*bc60*/  HMMA.16816.F32.BF16 R16, R200.reuse, R162, R16 ;  /* 0x000000a2c810723c */ /* 0x040fe20000041810 */
[----:B------:R-:W3:Y:S03]  /*bc70*/  LDL.LU R163, [R1+0x8] ;  /* 0x0000080001a37983 */ /* 0x000ee60000300800 */
[----:B------:R-:W-:Y:S02]  /*bc80*/  FMUL.FTZ R4, R4, c[0x0][0x320] ;  /* 0x0000c80004047a20 */ /* 0x000fe40000410000 */
[----:B------:R-:W-:Y:S02]  /*bc90*/  FMUL.FTZ R5, R5, c[0x0][0x320] ;  /* 0x0000c80005057a20 */ /* 0x000fe40000410000 */
[----:B------:R-:W-:Y:S01]  /*bca0*/  FMUL.FTZ R6, R6, c[0x0][0x320] ;  /* 0x0000c80006067a20 */ /* 0x000fe20000410000 */
[----:B--2---:R-:W1:Y:S03]  /*bcb0*/  MUFU.TANH R219, R4 ;  /* 0x0000000400db7308 */ /* 0x004e660000002400 */
        /* <DEDUP_REMOVED lines=13> */
[----:B-1----:R-:W-:Y:S01]  /*bd90*/  FMNMX.FTZ R2, R219, R0, !PT ;  /* 0x00000000db027209 */ /* 0x002fe20007810000 */
[----:B------:R-:W-:Y:S02]  /*bda0*/  FMUL.FTZ R14, R14, c[0x0][0x320] ;  /* 0x0000c8000e0e7a20 */ /* 0x000fe40000410000 */
[----:B------:R-:W-:Y:S03]  /*bdb0*/  FMUL.FTZ R15, R15, c[0x0][0x320] ;  /* 0x0000c8000f0f7a20 */ /* 0x000fe60000410000 */
[----:B------:R1:W-:Y:S01]  /*bdc0*/  MUFU.TANH R220, R7 ;  /* 0x0000000700dc7308 */ /* 0x0003e20000002400 */
[----:B--2---:R-:W-:Y:S09]  /*bdd0*/  FMNMX.FTZ R2, R207, R2, !PT ;  /* 0x00000002cf027209 */ /* 0x004ff20007810000 */
[----:B------:R-:W2:Y:S10]  /*bde0*/  MUFU.TANH R205, R8 ;  /* 0x0000000800cd7308 */ /* 0x000eb40000002400 */
[----:B------:R-:W4:Y:S01]  /*bdf0*/  MUFU.TANH R102, R9 ;  /* 0x0000000900667308 */ /* 0x000f220000002400 */
[----:B-1----:R-:W1:Y:S09]  /*be00*/  LDSM.16.M88.4 R4, [R206+0x7000] ;  /* 0x00700000ce04783b */ /* 0x002e720000000200 */
[----:B------:R-:W-:Y:S01]  /*be10*/  MUFU.TANH R103, R10 ;  /* 0x0000000a00677308 */ /* 0x000fe20000002400 */
[----:B--2---:R-:W-:Y:S09]  /*be20*/  FMNMX.FTZ R2, R205, R2, !PT ;  /* 0x00000002cd027209 */ /* 0x004ff20007810000 */
[----:B------:R2:W-:Y:S01]  /*be30*/  MUFU.TANH R204, R11 ;  /* 0x0000000b00cc7308 */ /* 0x0005e20000002400 */
[----:B----4-:R-:W-:Y:S09]  /*be40*/  FMNMX.FTZ R101, R102, R2, !PT ;  /* 0x0000000266657209 */ /* 0x010ff20007810000 */
[----:B------:R-:W4:Y:S10]  /*be50*/  MUFU.TANH R227, R12 ;  /* 0x0000000c00e37308 */ /* 0x000f340000002400 */
[----:B------:R-:W5:Y:S01]  /*be60*/  MUFU.TANH R226, R13 ;  /* 0x0000000d00e27308 */ /* 0x000f620000002400 */
[C---:B-1----:R-:W-:Y:S01]  /*be70*/  HMMA.16816.F32.BF16 R20, R200.reuse, R4, R20 ;  /* 0x00000004c814723c */ /* 0x042fe20000041814 */
[----:B--2---:R-:W1:Y:S08]  /*be80*/  LDSM.16.M88.4 R8, [R206+0x7800] ;  /* 0x00780000ce08783b */ /* 0x004e700000000200 */
[----:B------:R-:W-:Y:S01]  /*be90*/  MUFU.TANH R229, R14 ;  /* 0x0000000e00e57308 */ /* 0x000fe20000002400 */
[C---:B------:R-:W-:Y:S01]  /*bea0*/  HMMA.16816.F32.BF16 R24, R200.reuse, R6, R24 ;  /* 0x00000006c818723c */ /* 0x040fe20000041818 */
[----:B------:R-:W2:Y:S02]  /*beb0*/  LDSM.16.M88.4 R4, [R206+0x8000] ;  /* 0x00800000ce04783b */ /* 0x000ea40000000200 */
[----:B----4-:R-:W-:Y:S06]  /*bec0*/  FMNMX.FTZ R101, R227, R101, !PT ;  /* 0x00000065e3657209 */ /* 0x010fec0007810000 */
[----:B------:R-:W-:Y:S03]  /*bed0*/  MUFU.TANH R230, R15 ;  /* 0x0000000f00e67308 */ /* 0x000fe60000002400 */
[----:B-----5:R-:W-:Y:S02]  /*bee0*/  FMNMX.FTZ R101, R226, R101, !PT ;  /* 0x00000065e2657209 */ /* 0x020fe40007810000 */
        /* <DEDUP_REMOVED lines=8> */
[----:B------:R4:W-:Y:S01]  /*bf70*/  MUFU.TANH R237, R20 ;  /* 0x0000001400ed7308 */ /* 0x0009e20000002400 */
[----:B------:R-:W-:Y:S01]  /*bf80*/  FMUL.FTZ R27, R27, c[0x0][0x320] ;  /* 0x0000c8001b1b7a20 */ /* 0x000fe20000410000 */
[C---:B-1----:R-:W-:Y:S08]  /*bf90*/  HMMA.16816.F32.BF16 R28, R200.reuse, R8, R28 ;  /* 0x00000008c81c723c */ /* 0x042ff0000004181c */
[----:B------:R1:W-:Y:S01]  /*bfa0*/  MUFU.TANH R239, R22 ;  /* 0x0000001600ef7308 */ /* 0x0003e20000002400 */
[C---:B------:R-:W-:Y:S01]  /*bfb0*/  HMMA.16816.F32.BF16 R32, R200.reuse, R10, R32 ;  /* 0x0000000ac820723c */ /* 0x040fe20000041820 */
[----:B------:R-:W5:Y:S01]  /*bfc0*/  LDSM.16.M88.4 R8, [R206+0x8800] ;  /* 0x00880000ce08783b */ /* 0x000f620000000200 */
[----:B------:R-:W-:Y:S06]  /*bfd0*/  DEPBAR.LE SB0, 0x2 ;  /* 0x000080800000791a */ /* 0x000fec0000000000 */
[C---:B--2---:R-:W-:Y:S01]  /*bfe0*/  HMMA.16816.F32.BF16 R36, R200.reuse, R4, R36 ;  /* 0x00000004c824723c */ /* 0x044fe20000041824 */
[----:B------:R-:W2:Y:S01]  /*bff0*/  MUFU.TANH R224, R16 ;  /* 0x0000001000e07308 */ /* 0x000ea20000002400 */
[----:B------:R-:W-:Y:S03]  /*c000*/  BAR.SYNC.DEFER_BLOCKING 0x0 ;  /* 0x0000000000007b1d */ /* 0x000fe60000010000 */
[----:B----4-:R-:W-:Y:S02]  /*c010*/  MOV R20, R236 ;  /* 0x000000ec00147202 */ /* 0x010fe40000000f00 */
[----:B------:R-:W-:Y:S01]  /*c020*/  FMNMX.FTZ R4, R221, R3, !PT ;  /* 0x00000003dd047209 */ /* 0x000fe20007810000 */
[C---:B------:R-:W-:Y:S04]  /*c030*/  HMMA.16816.F32.BF16 R40, R200.reuse, R6, R40 ;  /* 0x00000006c828723c */ /* 0x040fe80000041828 */
[----:B------:R-:W-:Y:S01]  /*c040*/  FMUL.FTZ R28, R28, c[0x0][0x320] ;  /* 0x0000c8001c1c7a20 */ /* 0x000fe20000410000 */
[----:B------:R-:W-:Y:S01]  /*c050*/  FMNMX.FTZ R4, R220, R4, !PT ;  /* 0x00000004dc047209 */ /* 0x000fe20007810000 */
[----:B------:R-:W-:Y:S01]  /*c060*/  FMUL.FTZ R29, R29, c[0x0][0x320] ;  /* 0x0000c8001d1d7a20 */ /* 0x000fe20000410000 */
[----:B-1----:R-:W-:Y:S01]  /*c070*/  MOV R22, R234 ;  /* 0x000000ea00167202 */ /* 0x002fe20000000f00 */
[----:B------:R-:W-:Y:S01]  /*c080*/  FMUL.FTZ R30, R30, c[0x0][0x320] ;  /* 0x0000c8001e1e7a20 */ /* 0x000fe20000410000 */
[----:B------:R-:W-:Y:S03]  /*c090*/  FMNMX.FTZ R2, R103, R4, !PT ;  /* 0x0000000467027209 */ /* 0x000fe60007810000 */
[----:B------:R-:W-:Y:S01]  /*c0a0*/  FMUL.FTZ R31, R31, c[0x0][0x320] ;  /* 0x0000c8001f1f7a20 */ /* 0x000fe20000410000 */
[----:B------:R-:W-:Y:S01]  /*c0b0*/  FMNMX.FTZ R2, R204, R2, !PT ;  /* 0x00000002cc027209 */ /* 0x000fe20007810000 */
[----:B------:R-:W-:Y:S02]  /*c0c0*/  FMUL.FTZ R32, R32, c[0x0][0x320] ;  /* 0x0000c80020207a20 */ /* 0x000fe40000410000 */
[----:B------:R-:W-:Y:S01]  /*c0d0*/  FMUL.FTZ R33, R33, c[0x0][0x320] ;  /* 0x0000c80021217a20 */ /* 0x000fe20000410000 */
[----:B--2---:R-:W-:Y:S01]  /*c0e0*/  FMNMX.FTZ R101, R224, R101, !PT ;  /* 0x00000065e0657209 */ /* 0x004fe20007810000 */
[----:B------:R1:W-:Y:S01]  /*c0f0*/  MUFU.TANH R236, R21 ;  /* 0x0000001500ec7308 */ /* 0x0003e20000002400 */
[----:B------:R-:W-:Y:S01]  /*c100*/  FMNMX.FTZ R2, R229, R2, !PT ;  /* 0x00000002e5027209 */ /* 0x000fe20007810000 */
[----:B------:R-:W-:Y:S02]  /*c110*/  FMUL.FTZ R36, R36, c[0x0][0x320] ;  /* 0x0000c80024247a20 */ /* 0x000fe40000410000 */
[----:B------:R-:W-:Y:S01]  /*c120*/  FMUL.FTZ R37, R37, c[0x0][0x320] ;  /* 0x0000c80025257a20 */ /* 0x000fe20000410000 */
[----:B------:R-:W-:Y:S01]  /*c130*/  FMNMX.FTZ R2, R230, R2, !PT ;  /* 0x00000002e6027209 */ /* 0x000fe20007810000 */
[----:B------:R-:W-:Y:S01]  /*c140*/  FMUL.FTZ R43, R43, c[0x0][0x320] ;  /* 0x0000c8002b2b7a20 */ /* 0x000fe20000410000 */
[C---:B-----5:R-:W-:Y:S03]  /*c150*/  HMMA.16816.F32.BF16 R44, R200.reuse, R8, R44 ;  /* 0x00000008c82c723c */ /* 0x060fe6000004182c */
[----:B------:R-:W2:Y:S01]  /*c160*/  MUFU.TANH R223, R17 ;  /* 0x0000001100df7308 */ /* 0x000ea20000002400 */
[----:B------:R-:W-:Y:S02]  /*c170*/  FMUL.FTZ R40, R40, c[0x0][0x320] ;  /* 0x0000c80028287a20 */ /* 0x000fe40000410000 */
[----:B------:R-:W-:Y:S02]  /*c180*/  FMUL.FTZ R41, R41, c[0x0][0x320] ;  /* 0x0000c80029297a20 */ /* 0x000fe40000410000 */
[----:B------:R-:W-:Y:S04]  /*c190*/  HMMA.16816.F32.BF16 R48, R200, R10, R48 ;  /* 0x0000000ac830723c */ /* 0x000fe80000041830 */
[----:B------:R-:W-:Y:S01]  /*c1a0*/  FMUL.FTZ R34, R34, c[0x0][0x320] ;  /* 0x0000c80022227a20 */ /* 0x000fe20000410000 */
[----:B------:R4:W-:Y:S01]  /*c1b0*/  MUFU.TANH R238, R23 ;  /* 0x0000001700ee7308 */ /* 0x0009e20000002400 */
[----:B------:R-:W-:Y:S02]  /*c1c0*/  FMUL.FTZ R35, R35, c[0x0][0x320] ;  /* 0x0000c80023237a20 */ /* 0x000fe40000410000 */
[----:B------:R-:W-:Y:S01]  /*c1d0*/  FMUL.FTZ R38, R38, c[0x0][0x320] ;  /* 0x0000c80026267a20 */ /* 0x000fe20000410000 */
[----:B-1----:R-:W-:Y:S03]  /*c1e0*/  MOV R21, R233 ;  /* 0x000000e900157202 */ /* 0x002fe60000000f00 */
[----:B------:R-:W-:Y:S02]  /*c1f0*/  FMUL.FTZ R39, R39, c[0x0][0x320] ;  /* 0x0000c80027277a20 */ /* 0x000fe40000410000 */
[----:B------:R-:W-:Y:S01]  /*c200*/  FMUL.FTZ R42, R42, c[0x0][0x320] ;  /* 0x0000c8002a2a7a20 */ /* 0x000fe20000410000 */
[----:B------:R-:W1:Y:S01]  /*c210*/  MUFU.TANH R234, R24 ;  /* 0x0000001800ea7308 */ /* 0x000e620000002400 */
[----:B------:R-:W-:Y:S02]  /*c220*/  FMUL.FTZ R44, R44, c[0x0][0x320] ;  /* 0x0000c8002c2c7a20 */ /* 0x000fe40000410000 */
[----:B------:R-:W-:Y:S01]  /*c230*/  FMUL.FTZ R45, R45, c[0x0][0x320] ;  /* 0x0000c8002d2d7a20 */ /* 0x000fe20000410000 */
[----:B--2---:R-:W-:Y:S01]  /*c240*/  FMNMX.FTZ R101, R223, R101, !PT ;  /* 0x00000065df657209 */ /* 0x004fe20007810000 */
[----:B------:R-:W-:Y:S02]  /*c250*/  FMUL.FTZ R46, R46, c[0x0][0x320] ;  /* 0x0000c8002e2e7a20 */ /* 0x000fe40000410000 */
[----:B------:R-:W-:Y:S01]  /*c260*/  FMUL.FTZ R47, R47, c[0x0][0x320] ;  /* 0x0000c8002f2f7a20 */ /* 0x000fe20000410000 */
[----:B------:R-:W-:Y:S01]  /*c270*/  FMNMX.FTZ R101, R237, R101, !PT ;  /* 0x00000065ed657209 */ /* 0x000fe20007810000 */
[----:B------:R-:W-:Y:S01]  /*c280*/  FMUL.FTZ R48, R48, c[0x0][0x320] ;  /* 0x0000c80030307a20 */ /* 0x000fe20000410000 */
[----:B------:R-:W2:Y:S01]  /*c290*/  MUFU.TANH R233, R25 ;  /* 0x0000001900e97308 */ /* 0x000ea20000002400 */
[----:B------:R-:W-:Y:S01]  /*c2a0*/  FMUL.FTZ R49, R49, c[0x0][0x320] ;  /* 0x0000c80031317a20 */ /* 0x000fe20000410000 */
[----:B------:R-:W-:Y:S01]  /*c2b0*/  FMNMX.FTZ R101, R236, R101, !PT ;  /* 0x00000065ec657209 */ /* 0x000fe20007810000 */
[----:B------:R-:W-:Y:S01]  /*c2c0*/  FMUL.FTZ R50, R50, c[0x0][0x320] ;  /* 0x0000c80032327a20 */ /* 0x000fe20000410000 */
[----:B----4-:R-:W-:Y:S01]  /*c2d0*/  MOV R23, R235 ;  /* 0x000000eb00177202 */ /* 0x010fe20000000f00 */
[----:B------:R-:W-:Y:S05]  /*c2e0*/  FMUL.FTZ R51, R51, c[0x0][0x320] ;  /* 0x0000c80033337a20 */ /* 0x000fea0000410000 */
[----:B------:R-:W4:Y:S01]  /*c2f0*/  MUFU.TANH R19, R28 ;  /* 0x0000001c00137308 */ /* 0x000f220000002400 */
[----:B-1----:R-:W-:Y:S09]  /*c300*/  FMNMX.FTZ R101, R234, R101, !PT ;  /* 0x00000065ea657209 */ /* 0x002ff20007810000 */
[----:B------:R-:W1:Y:S01]  /*c310*/  MUFU.TANH R228, R18 ;  /* 0x0000001200e47308 */ /* 0x000e620000002400 */
[----:B--2---:R-:W-:Y:S09]  /*c320*/  FMNMX.FTZ R101, R233, R101, !PT ;  /* 0x00000065e9657209 */ /* 0x004ff20007810000 */
[----:B------:R-:W2:Y:S01]  /*c330*/  MUFU.TANH R18, R29 ;  /* 0x0000001d00127308 */ /* 0x000ea20000002400 */
[----:B----4-:R-:W-:Y:S02]  /*c340*/  FMNMX.FTZ R101, R19, R101, !PT ;  /* 0x0000006513657209 */ /* 0x010fe40007810000 */
[----:B------:R-:W-:Y:S07]  /*c350*/  MOV R28, R225 ;  /* 0x000000e1001c7202 */ /* 0x000fee0000000f00 */
[----:B------:R-:W4:Y:S01]  /*c360*/  MUFU.TANH R250, R32 ;  /* 0x0000002000fa7308 */ /* 0x000f220000002400 */
[----:B-1----:R-:W-:Y:S04]  /*c370*/  FMNMX.FTZ R2, R228, R2, !PT ;  /* 0x00000002e4027209 */ /* 0x002fe80007810000 */
[----:B------:R-:W-:Y:S05]  /*c380*/  FMNMX.FTZ R2, R231, R2, !PT ;  /* 0x00000002e7027209 */ /* 0x000fea0007810000 */
[----:B------:R-:W1:Y:S01]  /*c390*/  MUFU.TANH R241, R33 ;  /* 0x0000002100f17308 */ /* 0x000e620000002400 */
[----:B------:R-:W-:Y:S02]  /*c3a0*/  FMNMX.FTZ R2, R239, R2, !PT ;  /* 0x00000002ef027209 */ /* 0x000fe40007810000 */
[----:B--2---:R-:W-:Y:S02]  /*c3b0*/  FMNMX.FTZ R101, R18, R101, !PT ;  /* 0x0000006512657209 */ /* 0x004fe40007810000 */
[----:B------:R-:W-:Y:S02]  /*c3c0*/  FMNMX.FTZ R2, R238, R2, !PT ;  /* 0x00000002ee027209 */ /* 0x000fe40007810000 */
[----:B------:R-:W-:Y:S03]  /*c3d0*/  MOV R29, R222 ;  /* 0x000000de001d7202 */ /* 0x000fe60000000f00 */
        /* <DEDUP_REMOVED lines=27> */
[----:B-1----:R-:W-:Y:S05]  /*c590*/  FMNMX.FTZ R101, R246, R101, !PT ;  /* 0x00000065f6657209 */ /* 0x002fea0007810000 */
[----:B------:R-:W1:Y:S04]  /*c5a0*/  SHFL.BFLY PT, R5, R101, 0x2, 0x1f ;  /* 0x0c401f0065057f89 */ /* 0x000e6800000e0000 */
[----:B------:R-:W5:Y:S01]  /*c5b0*/  MUFU.TANH R16, R38 ;  /* 0x0000002600107308 */ /* 0x000f620000002400 */
[----:B--2---:R-:W-:Y:S09]  /*c5c0*/  FMNMX.FTZ R2, R242, R2, !PT ;  /* 0x00000002f2027209 */ /* 0x004ff20007810000 */
[----:B------:R-:W2:Y:S01]  /*c5d0*/  MUFU.TANH R24, R39 ;  /* 0x0000002700187308 */ /* 0x000ea20000002400 */
[----:B----4-:R-:W-:Y:S09]  /*c5e0*/  FMNMX.FTZ R2, R17, R2, !PT ;  /* 0x0000000211027209 */ /* 0x010ff20007810000 */
[----:B------:R-:W4:Y:S01]  /*c5f0*/  MUFU.TANH R25, R42 ;  /* 0x0000002a00197308 */ /* 0x000f220000002400 */
[----:B-1----:R-:W-:Y:S02]  /*c600*/  FMNMX.FTZ R101, R101, R5, !PT ;  /* 0x0000000565657209 */ /* 0x002fe40007810000 */
[----:B-----5:R-:W-:Y:S03]  /*c610*/  FMNMX.FTZ R2, R16, R2, !PT ;  /* 0x0000000210027209 */ /* 0x020fe60007810000 */
[----:B------:R-:W1:Y:S04]  /*c620*/  SHFL.BFLY PT, R5, R101, 0x1, 0x1f ;  /* 0x0c201f0065057f89 */ /* 0x000e6800000e0000 */
[----:B------:R-:W5:Y:S01]  /*c630*/  MUFU.TANH R206, R43 ;  /* 0x0000002b00ce7308 */ /* 0x000f620000002400 */
[----:B--2---:R-:W-:Y:S09]  /*c640*/  FMNMX.FTZ R2, R24, R2, !PT ;  /* 0x0000000218027209 */ /* 0x004ff20007810000 */
[----:B------:R-:W2:Y:S01]  /*c650*/  MUFU.TANH R35, R46 ;  /* 0x0000002e00237308 */ /* 0x000ea20000002400 */
[----:B----4-:R-:W-:Y:S09]  /*c660*/  FMNMX.FTZ R2, R25, R2, !PT ;  /* 0x0000000219027209 */ /* 0x010ff20007810000 */
[----:B------:R-:W4:Y:S01]  /*c670*/  MUFU.TANH R38, R47 ;  /* 0x0000002f00267308 */ /* 0x000f220000002400 */
[----:B-1----:R-:W-:Y:S02]  /*c680*/  FMNMX.FTZ R101, R101, R5, !PT ;  /* 0x0000000565657209 */ /* 0x002fe40007810000 */
[----:B-----5:R-:W-:Y:S02]  /*c690*/  FMNMX.FTZ R2, R206, R2, !PT ;  /* 0x00000002ce027209 */ /* 0x020fe40007810000 */
[----:B------:R-:W-:Y:S01]  /*c6a0*/  MOV R43, R29 ;  /* 0x0000001d002b7202 */ /* 0x000fe20000000f00 */
[C---:B------:R-:W-:Y:S02]  /*c6b0*/  FMUL.FTZ R160, R101.reuse, c[0x0][0x2d0] ;  /* 0x0000b40065a07a20 */ /* 0x040fe40000410000 */
[----:B------:R-:W-:Y:S02]  /*c6c0*/  FADD.FTZ R0, -R101, R0 ;  /* 0x0000000065007221 */ /* 0x000fe40000010100 */
[----:B------:R-:W1:Y:S02]  /*c6d0*/  MUFU.TANH R39, R50 ;  /* 0x0000003200277308 */ /* 0x000e640000002400 */
[----:B------:R-:W-:Y:S01]  /*c6e0*/  FMUL.FTZ R0, R0, c[0x0][0x2d0] ;  /* 0x0000b40000007a20 */ /* 0x000fe20000410000 */
[----:B--2---:R-:W-:Y:S02]  /*c6f0*/  FMNMX.FTZ R2, R35, R2, !PT ;  /* 0x0000000223027209 */ /* 0x004fe40007810000 */
[----:B------:R-:W-:Y:S05]  /*c700*/  MOV R46, R28 ;  /* 0x0000001c002e7202 */ /* 0x000fea0000000f00 */
[----:B------:R-:W2:Y:S01]  /*c710*/  MUFU.TANH R42, R51 ;  /* 0x00000033002a7308 */ /* 0x000ea20000002400 */
[----:B----4-:R-:W-:Y:S02]  /*c720*/  FMNMX.FTZ R2, R38, R2, !PT ;  /* 0x0000000226027209 */ /* 0x010fe40007810000 */
[----:B------:R-:W-:Y:S02]  /*c730*/  MOV R47, R21 ;  /* 0x00000015002f7202 */ /* 0x000fe40000000f00 */
[----:B-1----:R-:W-:Y:S02]  /*c740*/  FMNMX.FTZ R2, R39, R2, !PT ;  /* 0x0000000227027209 */ /* 0x002fe40007810000 */
[----:B------:R-:W-:Y:S02]  /*c750*/  MOV R50, R22 ;  /* 0x0000001600327202 */ /* 0x000fe40000000f00 */
[----:B--2---:R-:W-:Y:S02]  /*c760*/  FMNMX.FTZ R2, R42, R2, !PT ;  /* 0x000000022a027209 */ /* 0x004fe40007810000 */
[----:B------:R-:W-:Y:S03]  /*c770*/  MOV R51, R23 ;  /* 0x0000001700337202 */ /* 0x000fe60000000f00 */
[----:B------:R-:W1:Y:S02]  /*c780*/  SHFL.BFLY PT, R4, R2, 0x2, 0x1f ;  /* 0x0c401f0002047f89 */ /* 0x000e6400000e0000 */
[----:B-1----:R-:W-:Y:S01]  /*c790*/  FMNMX.FTZ R2, R2, R4, !PT ;  /* 0x0000000402027209 */ /* 0x002fe20007810000 */
[--C-:B------:R-:W-:Y:S04]  /*c7a0*/  FFMA.FTZ R4, R207, c[0x0][0x2d0], -R160.reuse ;  /* 0x0000b400cf047a23 */ /* 0x100fe800000108a0 */
[----:B------:R1:W-:Y:S01]  /*c7b0*/  MUFU.EX2 R207, R4 ;  /* 0x0000000400cf7308 */ /* 0x0003e20000000800 */
[----:B------:R-:W2:Y:S01]  /*c7c0*/  SHFL.BFLY PT, R100, R2, 0x1, 0x1f ;  /* 0x0c201f0002647f89 */ /* 0x000ea200000e0000 */
[--C-:B-1----:R-:W-:Y:S01]  /*c7d0*/  FFMA.FTZ R4, R205, c[0x0][0x2d0], -R160.reuse ;  /* 0x0000b400cd047a23 */ /* 0x102fe200000108a0 */
[----:B--2---:R-:W-:Y:S07]  /*c7e0*/  FMNMX.FTZ R100, R2, R100, !PT ;  /* 0x0000006402647209 */ /* 0x004fee0007810000 */
[----:B------:R1:W2:Y:S01]  /*c7f0*/  MUFU.EX2 R2, R0 ;  /* 0x0000000000027308 */ /* 0x0002a20000000800 */
[----:B------:R-:W-:Y:S01]  /*c800*/  MOV R205, R20 ;  /* 0x0000001400cd7202 */ /* 0x000fe20000000f00 */
[C---:B------:R-:W-:Y:S08]  /*c810*/  FMUL.FTZ R161, R100.reuse, c[0x0][0x2d0] ;  /* 0x0000b40064a17a20 */ /* 0x040ff00000410000 */
[----:B------:R4:W-:Y:S01]  /*c820*/  MUFU.EX2 R222, R4 ;  /* 0x0000000400de7308 */ /* 0x0009e20000000800 */
[----:B-1----:R-:W-:Y:S02]  /*c830*/  FADD.FTZ R0, -R100, R3 ;  /* 0x0000000364007221 */ /* 0x002fe40000010100 */
[--C-:B------:R-:W-:Y:S02]  /*c840*/  FFMA.FTZ R3, R219, c[0x0][0x2d0], -R160.reuse ;  /* 0x0000b400db037a23 */ /* 0x100fe400000108a0 */
[----:B------:R-:W-:Y:S02]  /*c850*/  FMUL.FTZ R0, R0, c[0x0][0x2d0] ;  /* 0x0000b40000007a20 */ /* 0x000fe40000410000 */
[C---:B--2---:R-:W-:Y:S03]  /*c860*/  FMUL.FTZ R5, R2.reuse, R105 ;  /* 0x0000006902057220 */ /* 0x044fe60000410000 */
[----:B------:R-:W3:Y:S01]  /*c870*/  MUFU.EX2 R3, R3 ;  /* 0x0000000300037308 */ /* 0x000ee20000000800 */
[----:B------:R-:W-:Y:S02]  /*c880*/  FMUL.FTZ R8, R2, R108 ;  /* 0x0000006c02087220 */ /* 0x000fe40000410000 */
[--C-:B----4-:R-:W-:Y:S01]  /*c890*/  FFMA.FTZ R4, R102, c[0x0][0x2d0], -R160.reuse ;  /* 0x0000b40066047a23 */ /* 0x110fe200000108a0 */
[----:B------:R-:W-:Y:S01]  /*c8a0*/  IADD3 R102, R214, R208, RZ ;  /* 0x000000d0d6667210 */ /* 0x000fe20007ffe0ff */
[C---:B------:R-:W-:Y:S02]  /*c8b0*/  FMUL.FTZ R9, R2.reuse, R109 ;  /* 0x0000006d02097220 */ /* 0x040fe40000410000 */
[C---:B------:R-:W-:Y:S01]  /*c8c0*/  FMUL.FTZ R32, R2.reuse, R144 ;  /* 0x0000009002207220 */ /* 0x040fe20000410000 */
[----:B------:R-:W-:Y:S01]  /*c8d0*/  MOV R144, R50 ;  /* 0x0000003200907202 */ /* 0x000fe20000000f00 */
[----:B------:R-:W1:Y:S01]  /*c8e0*/  LDSM.16.MT88.4 R12, [R102] ;  /* 0x00000000660c783b */ /* 0x000e620000004200 */
        /* <DEDUP_REMOVED lines=10> */
[----:B------:R-:W4:Y:S01]  /*c990*/  MUFU.EX2 R0, R0 ;  /* 0x0000000000007308 */ /* 0x000f220000000800 */
[----:B------:R-:W-:Y:S01]  /*c9a0*/  MOV R137, R38 ;  /* 0x0000002600897202 */ /* 0x000fe20000000f00 */
[C---:B------:R-:W-:Y:S01]  /*c9b0*/  FMUL.FTZ R40, R2.reuse, R136 ;  /* 0x0000008802287220 */ /* 0x040fe20000410000 */
[----:B------:R-:W-:Y:S01]  /*c9c0*/  MOV R136, R42 ;  /* 0x0000002a00887202 */ /* 0x000fe20000000f00 */
[C---:B---3--:R-:W-:Y:S02]  /*c9d0*/  FFMA.FTZ R163, R2.reuse, R163, R3 ;  /* 0x000000a302a37223 */ /* 0x048fe40000010003 */
[C---:B------:R-:W-:Y:S02]  /*c9e0*/  FMUL.FTZ R45, R2.reuse, R133 ;  /* 0x00000085022d7220 */ /* 0x040fe40000410000 */
[C---:B------:R-:W-:Y:S02]  /*c9f0*/  FMUL.FTZ R48, R2.reuse, R128 ;  /* 0x0000008002307220 */ /* 0x040fe40000410000 */
[C---:B------:R-:W-:Y:S02]  /*ca00*/  FMUL.FTZ R49, R2.reuse, R129 ;  /* 0x0000008102317220 */ /* 0x040fe40000410000 */
[C---:B------:R-:W-:Y:S02]  /*ca10*/  FMUL.FTZ R52, R2.reuse, R52 ;  /* 0x0000003402347220 */ /* 0x040fe40000410000 */
[--C-:B--2---:R-:W-:Y:S01]  /*ca20*/  FFMA.FTZ R4, R221, c[0x0][0x2d0], -R161.reuse ;  /* 0x0000b400dd047a23 */ /* 0x104fe200000108a1 */
[----:B------:R-:W-:Y:S01]  /*ca30*/  MOV R221, R16 ;  /* 0x0000001000dd7202 */ /* 0x000fe20000000f00 */
[C---:B------:R-:W-:Y:S01]  /*ca40*/  FMUL.FTZ R16, R2.reuse, R116 ;  /* 0x0000007402107220 */ /* 0x040fe20000410000 */
[----:B------:R-:W-:Y:S01]  /*ca50*/  MOV R116, R17 ;  /* 0x0000001100747202 */ /* 0x000fe20000000f00 */
[----:B------:R2:W-:Y:S01]  /*ca60*/  MUFU.EX2 R162, R4 ;  /* 0x0000000400a27308 */ /* 0x0005e20000000800 */
[C---:B------:R-:W-:Y:S01]  /*ca70*/  FMUL.FTZ R17, R2.reuse, R117 ;  /* 0x0000007502117220 */ /* 0x040fe20000410000 */
[----:B------:R-:W-:Y:S01]  /*ca80*/  MOV R117, R18 ;  /* 0x0000001200757202 */ /* 0x000fe20000000f00 */
[C---:B------:R-:W-:Y:S01]  /*ca90*/  FMUL.FTZ R53, R2.reuse, R53 ;  /* 0x0000003502357220 */ /* 0x040fe20000410000 */
[----:B------:R-:W-:Y:S01]  /*caa0*/  MOV R133, R116 ;  /* 0x0000007400857202 */ /* 0x000fe20000000f00 */
[----:B------:R-:W-:Y:S02]  /*cab0*/  FMUL.FTZ R56, R2, R56 ;  /* 0x0000003802387220 */ /* 0x000fe40000410000 */
[C---:B----4-:R-:W-:Y:S02]  /*cac0*/  FMUL.FTZ R7, R0.reuse, R107 ;  /* 0x0000006b00077220 */ /* 0x050fe40000410000 */
[C---:B------:R-:W-:Y:S01]  /*cad0*/  FMUL.FTZ R6, R0.reuse, R106 ;  /* 0x0000006a00067220 */ /* 0x040fe20000410000 */
[----:B------:R-:W-:Y:S01]  /*cae0*/  F2FP.BF16.PACK_AB R106, R225, R222 ;  /* 0x000000dee16a723e */ /* 0x000fe200000010ff */
[C---:B------:R-:W-:Y:S02]  /*caf0*/  FMUL.FTZ R10, R0.reuse, R110 ;  /* 0x0000006e000a7220 */ /* 0x040fe40000410000 */
[C---:B------:R-:W-:Y:S02]  /*cb00*/  FMUL.FTZ R11, R0.reuse, R111 ;  /* 0x0000006f000b7220 */ /* 0x040fe40000410000 */
[C---:B------:R-:W-:Y:S01]  /*cb10*/  FMUL.FTZ R18, R0.reuse, R118 ;  /* 0x0000007600127220 */ /* 0x040fe20000410000 */
[----:B------:R-:W-:Y:S01]  /*cb20*/  MOV R118, R19 ;  /* 0x0000001300767202 */ /* 0x000fe20000000f00 */
[C---:B------:R-:W-:Y:S02]  /*cb30*/  FMUL.FTZ R19, R0.reuse, R119 ;  /* 0x0000007700137220 */ /* 0x040fe40000410000 */
[C---:B------:R-:W-:Y:S02]  /*cb40*/  FMUL.FTZ R35, R0.reuse, R147 ;  /* 0x0000009300237220 */ /* 0x040fe40000410000 */
[C---:B------:R-:W-:Y:S01]  /*cb50*/  FMUL.FTZ R34, R0.reuse, R146 ;  /* 0x0000009200227220 */ /* 0x040fe20000410000 */
[----:B------:R-:W-:Y:S01]  /*cb60*/  MOV R146, R118 ;  /* 0x0000007600927202 */ /* 0x000fe20000000f00 */
[----:B------:R-:W-:Y:S02]  /*cb70*/  FMUL.FTZ R38, R0, R142 ;  /* 0x0000008e00267220 */ /* 0x000fe40000410000 */
[--C-:B--2---:R-:W-:Y:S02]  /*cb80*/  FFMA.FTZ R4, R220, c[0x0][0x2d0], -R161.reuse ;  /* 0x0000b400dc047a23 */ /* 0x104fe400000108a1 */
[C---:B------:R-:W-:Y:S02]  /*cb90*/  FMUL.FTZ R42, R0.reuse, R138 ;  /* 0x0000008a002a7220 */ /* 0x040fe40000410000 */
[----:B------:R-:W2:Y:S01]  /*cba0*/  MUFU.EX2 R219, R4 ;  /* 0x0000000400db7308 */ /* 0x000ea20000000800 */
[C---:B------:R-:W-:Y:S02]  /*cbb0*/  FMUL.FTZ R43, R0.reuse, R139 ;  /* 0x0000008b002b7220 */ /* 0x040fe40000410000 */
        /* <DEDUP_REMOVED lines=10> */
[C---:B------:R-:W-:Y:S01]  /*cc60*/  FMUL.FTZ R62, R0.reuse, R62 ;  /* 0x0000003e003e7220 */ /* 0x040fe20000410000 */
[----:B--2---:R-:W-:Y:S01]  /*cc70*/  F2FP.BF16.PACK_AB R105, R219, R162 ;  /* 0x000000a2db69723e */ /* 0x004fe200000010ff */
[--C-:B------:R-:W-:Y:S02]  /*cc80*/  FFMA.FTZ R4, R103, c[0x0][0x2d0], -R161.reuse ;  /* 0x0000b40067047a23 */ /* 0x100fe400000108a1 */
[----:B------:R-:W-:Y:S02]  /*cc90*/  FMUL.FTZ R63, R0, R63 ;  /* 0x0000003f003f7220 */ /* 0x000fe40000410000 */
[----:B------:R2:W-:Y:S01]  /*cca0*/  MUFU.EX2 R220, R4 ;  /* 0x0000000400dc7308 */ /* 0x0005e20000000800 */
[C---:B------:R-:W-:Y:S02]  /*ccb0*/  FMUL.FTZ R64, R2.reuse, R64 ;  /* 0x0000004002407220 */ /* 0x040fe40000410000 */
[----:B------:R-:W-:Y:S02]  /*ccc0*/  FMUL.FTZ R65, R2, R65 ;  /* 0x0000004102417220 */ /* 0x000fe40000410000 */
        /* <DEDUP_REMOVED lines=10> */
[--C-:B--2---:R-:W-:Y:S01]  /*cd70*/  FFMA.FTZ R4, R204, c[0x0][0x2d0], -R161.reuse ;  /* 0x0000b400cc047a23 */ /* 0x104fe200000108a1 */
[----:B------:R-:W-:Y:S01]  /*cd80*/  IADD3 R204, R212, R102, RZ ;  /* 0x00000066d4cc7210 */ /* 0x000fe20007ffe0ff */
[C---:B------:R-:W-:Y:S02]  /*cd90*/  FMUL.FTZ R84, R2.reuse, R84 ;  /* 0x0000005402547220 */ /* 0x040fe40000410000 */
[----:B------:R-:W2:Y:S01]  /*cda0*/  MUFU.EX2 R245, R4 ;  /* 0x0000000400f57308 */ /* 0x000ea20000000800 */
[C---:B------:R-:W-:Y:S01]  /*cdb0*/  FMUL.FTZ R85, R2.reuse, R85 ;  /* 0x0000005502557220 */ /* 0x040fe20000410000 */
[----:B------:R-:W3:Y:S01]  /*cdc0*/  LDSM.16.MT88.4 R20, [R204] ;  /* 0x00000000cc14783b */ /* 0x000ee20000004200 */
[C---:B------:R-:W-:Y:S02]  /*cdd0*/  FMUL.FTZ R88, R2.reuse, R88 ;  /* 0x0000005802587220 */ /* 0x040fe40000410000 */
        /* <DEDUP_REMOVED lines=8> */
[C---:B------:R-:W-:Y:S02]  /*ce60*/  FMUL.FTZ R75, R0.reuse, R75 ;  /* 0x0000004b004b7220 */ /* 0x040fe40000410000 */
[----:B------:R-:W-:Y:S01]  /*ce70*/  FMUL.FTZ R78, R0, R78 ;  /* 0x0000004e004e7220 */ /* 0x000fe20000410000 */
[----:B--2---:R-:W-:Y:S01]  /*ce80*/  F2FP.BF16.PACK_AB R107, R245, R220 ;  /* 0x000000dcf56b723e */ /* 0x004fe200000010ff */
[----:B------:R-:W-:Y:S01]  /*ce90*/  FMUL.FTZ R4, R2, R104 ;  /* 0x0000006802047220 */ /* 0x000fe20000410000 */
[----:B------:R-:W-:Y:S01]  /*cea0*/  F2FP.BF16.PACK_AB R104, R207, R3 ;  /* 0x00000003cf68723e */ /* 0x000fe200000010ff */
[C---:B------:R-:W-:Y:S01]  /*ceb0*/  FMUL.FTZ R79, R0.reuse, R79 ;  /* 0x0000004f004f7220 */ /* 0x040fe20000410000 */
[----:B------:R-:W-:Y:S01]  /*cec0*/  IADD3 R3, R215, R208, RZ ;  /* 0x000000d0d7037210 */ /* 0x000fe20007ffe0ff */
[C---:B------:R-:W-:Y:S01]  /*ced0*/  FMUL.FTZ R82, R0.reuse, R82 ;  /* 0x0000005200527220 */ /* 0x040fe20000410000 */
[----:B------:R-:W-:Y:S01]  /*cee0*/  MOV R208, R39 ;  /* 0x0000002700d07202 */ /* 0x000fe20000000f00 */
[----:B------:R-:W-:Y:S01]  /*cef0*/  FMUL.FTZ R39, R0, R143 ;  /* 0x0000008f00277220 */ /* 0x000fe20000410000 */
[----:B------:R-:W-:Y:S01]  /*cf00*/  IADD3 R103, R212, R3, RZ ;  /* 0x00000003d4677210 */ /* 0x000fe20007ffe0ff */
[C---:B-1----:R-:W-:Y:S01]  /*cf10*/  HMMA.16816.F32.BF16 R4, R104.reuse, R12, R4 ;  /* 0x0000000c6804723c */ /* 0x042fe20000041804 */
[----:B------:R-:W1:Y:S04]  /*cf20*/  LDSM.16.MT88.4 R28, [R3] ;  /* 0x00000000031c783b */ /* 0x000e680000004200 */
[----:B------:R-:W-:Y:S02]  /*cf30*/  FMUL.FTZ R83, R0, R83 ;  /* 0x0000005300537220 */ /* 0x000fe40000410000 */
[C---:B------:R-:W-:Y:S01]  /*cf40*/  FMUL.FTZ R13, R2.reuse, R113 ;  /* 0x00000071020d7220 */ /* 0x040fe20000410000 */
[C---:B------:R-:W-:Y:S01]  /*cf50*/  HMMA.16816.F32.BF16 R8, R104.reuse, R14, R8 ;  /* 0x0000000e6808723c */ /* 0x040fe20000041808 */
[----:B------:R-:W2:Y:S03]  /*cf60*/  LDSM.16.MT88.4 R108, [R103] ;  /* 0x00000000676c783b */ /* 0x000ea60000004200 */
[----:B------:R-:W-:Y:S01]  /*cf70*/  FMUL.FTZ R12, R2, R112 ;  /* 0x00000070020c7220 */ /* 0x000fe20000410000 */
[----:B------:R-:W-:Y:S01]  /*cf80*/  MOV R113, R26 ;  /* 0x0000001a00717202 */ /* 0x000fe20000000f00 */
[C---:B------:R-:W-:Y:S01]  /*cf90*/  FMUL.FTZ R26, R0.reuse, R126 ;  /* 0x0000007e001a7220 */ /* 0x040fe20000410000 */
[----:B------:R-:W-:Y:S01]  /*cfa0*/  MOV R112, R27 ;  /* 0x0000001b00707202 */ /* 0x000fe20000000f00 */
[C---:B------:R-:W-:Y:S01]  /*cfb0*/  FMUL.FTZ R14, R0.reuse, R114 ;  /* 0x00000072000e7220 */ /* 0x040fe20000410000 */
[----:B------:R-:W-:Y:S03]  /*cfc0*/  MOV R114, R25 ;  /* 0x0000001900727202 */ /* 0x000fe60000000f00 */
[----:B------:R-:W-:Y:S01]  /*cfd0*/  FMUL.FTZ R15, R0, R115 ;  /* 0x00000073000f7220 */ /* 0x000fe20000410000 */
[----:B------:R-:W-:Y:S01]  /*cfe0*/  MOV R119, R113 ;  /* 0x0000007100777202 */ /* 0x000fe20000000f00 */
[C---:B------:R-:W-:Y:S01]  /*cff0*/  FMUL.FTZ R25, R2.reuse, R125 ;  /* 0x0000007d02197220 */ /* 0x040fe20000410000 */
[----:B------:R-:W4:Y:S01]  /*d000*/  LDL.LU R113, [R1+0x10] ;  /* 0x0000100001717983 */ /* 0x000f220000300800 */
[----:B------:R-:W-:Y:S01]  /*d010*/  MOV R115, R24 ;  /* 0x0000001800737202 */ /* 0x000fe20000000f00 */
[----:B------:R-:W-:Y:S01]  /*d020*/  FMUL.FTZ R24, R2, R124 ;  /* 0x0000007c02187220 */ /* 0x000fe20000410000 */
[----:B------:R-:W-:Y:S01]  /*d030*/  MOV R118, R112 ;  /* 0x0000007000767202 */ /* 0x000fe20000000f00 */
[C---:B---3--:R-:W-:Y:S03]  /*d040*/  HMMA.16816.F32.BF16 R12, R104.reuse, R20, R12 ;  /* 0x00000014680c723c */ /* 0x048fe6000004180c */
[--C-:B------:R-:W-:Y:S01]  /*d050*/  FFMA.FTZ R119, R119, c[0x0][0x2d0], -R160.reuse ;  /* 0x0000b40077777a23 */ /* 0x100fe200000108a0 */
[----:B------:R-:W-:Y:S01]  /*d060*/  MOV R116, R115 ;  /* 0x0000007300747202 */ /* 0x000fe20000000f00 */
[--C-:B------:R-:W-:Y:S01]  /*d070*/  FFMA.FTZ R118, R118, c[0x0][0x2d0], -R160.reuse ;  /* 0x0000b40076767a23 */ /* 0x100fe200000108a0 */
[----:B------:R-:W-:Y:S01]  /*d080*/  MOV R115, R243 ;  /* 0x000000f300737202 */ /* 0x000fe20000000f00 */
[C---:B------:R-:W-:Y:S01]  /*d090*/  FMUL.FTZ R21, R2.reuse, R121 ;  /* 0x0000007902157220 */ /* 0x040fe20000410000 */
[C---:B------:R-:W-:Y:S04]  /*d0a0*/  HMMA.16816.F32.BF16 R16, R104.reuse, R22, R16 ;  /* 0x000000166810723c */ /* 0x040fe80000041810 */
[----:B------:R-:W-:Y:S01]  /*d0b0*/  FMUL.FTZ R20, R2, R120 ;  /* 0x0000007802147220 */ /* 0x000fe20000410000 */
[----:B------:R-:W-:Y:S01]  /*d0c0*/  MOV R120, R206 ;  /* 0x000000ce00787202 */ /* 0x000fe20000000f00 */
[C---:B------:R-:W-:Y:S02]  /*d0d0*/  FMUL.FTZ R27, R0.reuse, R127 ;  /* 0x0000007f001b7220 */ /* 0x040fe40000410000 */
[C---:B------:R-:W-:Y:S04]  /*d0e0*/  FMUL.FTZ R22, R0.reuse, R122 ;  /* 0x0000007a00167220 */ /* 0x040fe80000410000 */
[C---:B------:R-:W-:Y:S02]  /*d0f0*/  FMUL.FTZ R23, R0.reuse, R123 ;  /* 0x0000007b00177220 */ /* 0x040fe40000410000 */
[C---:B------:R-:W-:Y:S02]  /*d100*/  FMUL.FTZ R86, R0.reuse, R86 ;  /* 0x0000005600567220 */ /* 0x040fe40000410000 */
[C---:B------:R-:W-:Y:S02]  /*d110*/  FMUL.FTZ R87, R0.reuse, R87 ;  /* 0x0000005700577220 */ /* 0x040fe40000410000 */
[C---:B------:R-:W-:Y:S01]  /*d120*/  FMUL.FTZ R90, R0.reuse, R90 ;  /* 0x0000005a005a7220 */ /* 0x040fe20000410000 */
[C---:B-1----:R-:W-:Y:S03]  /*d130*/  HMMA.16816.F32.BF16 R20, R104.reuse, R28, R20 ;  /* 0x0000001c6814723c */ /* 0x042fe60000041814 */
[C---:B------:R-:W-:Y:S02]  /*d140*/  FMUL.FTZ R91, R0.reuse, R91 ;  /* 0x0000005b005b7220 */ /* 0x040fe40000410000 */
[----:B------:R-:W-:Y:S02]  /*d150*/  FMUL.FTZ R94, R0, R94 ;  /* 0x0000005e005e7220 */ /* 0x000fe40000410000 */
[C---:B------:R-:W-:Y:S01]  /*d160*/  FMUL.FTZ R28, R2.reuse, R148 ;  /* 0x00000094021c7220 */ /* 0x040fe20000410000 */
[C---:B------:R-:W-:Y:S04]  /*d170*/  HMMA.16816.F32.BF16 R24, R104.reuse, R30, R24 ;  /* 0x0000001e6818723c */ /* 0x040fe80000041818 */
[----:B------:R-:W-:Y:S01]  /*d180*/  FMUL.FTZ R29, R2, R149 ;  /* 0x00000095021d7220 */ /* 0x000fe20000410000 */
[----:B------:R-:W-:Y:S01]  /*d190*/  MOV R149, R47 ;  /* 0x0000002f00957202 */ /* 0x000fe20000000f00 */
[C---:B------:R-:W-:Y:S01]  /*d1a0*/  FMUL.FTZ R47, R0.reuse, R135 ;  /* 0x00000087002f7220 */ /* 0x040fe20000410000 */
[----:B------:R-:W-:Y:S01]  /*d1b0*/  MOV R148, R205 ;  /* 0x000000cd00947202 */ /* 0x000fe20000000f00 */
[C---:B------:R-:W-:Y:S01]  /*d1c0*/  FMUL.FTZ R30, R0.reuse, R150 ;  /* 0x00000096001e7220 */ /* 0x040fe20000410000 */
[----:B------:R-:W-:Y:S03]  /*d1d0*/  MOV R150, R244 ;  /* 0x000000f400967202 */ /* 0x000fe60000000f00 */
[C---:B------:R-:W-:Y:S01]  /*d1e0*/  FMUL.FTZ R31, R0.reuse, R151 ;  /* 0x00000097001f7220 */ /* 0x040fe20000410000 */
[----:B------:R-:W-:Y:S01]  /*d1f0*/  MOV R151, R117 ;  /* 0x0000007500977202 */ /* 0x000fe20000000f00 */
[--C-:B------:R-:W-:Y:S01]  /*d200*/  FFMA.FTZ R2, R227, c[0x0][0x2d0], -R160.reuse ;  /* 0x0000b400e3027a23 */ /* 0x100fe200000108a0 */
[----:B------:R-:W-:Y:S01]  /*d210*/  MOV R117, R114 ;  /* 0x0000007200757202 */ /* 0x000fe20000000f00 */
[C---:B------:R-:W-:Y:S01]  /*d220*/  FMUL.FTZ R95, R0.reuse, R95 ;  /* 0x0000005f005f7220 */ /* 0x040fe20000410000 */
[----:B------:R-:W-:Y:S01]  /*d230*/  MOV R114, R242 ;  /* 0x000000f200727202 */ /* 0x000fe20000000f00 */
[----:B------:R1:W-:Y:S01]  /*d240*/  MUFU.EX2 R121, R2 ;  /* 0x0000000200797308 */ /* 0x0003e20000000800 */
[C---:B--2---:R-:W-:Y:S03]  /*d250*/  HMMA.16816.F32.BF16 R28, R104.reuse, R108, R28 ;  /* 0x0000006c681c723c */ /* 0x044fe6000004181c */
[C---:B------:R-:W-:Y:S02]  /*d260*/  FMUL.FTZ R98, R0.reuse, R98 ;  /* 0x0000006200627220 */ /* 0x040fe40000410000 */
[----:B------:R-:W-:Y:S02]  /*d270*/  FMUL.FTZ R99, R0, R99 ;  /* 0x0000006300637220 */ /* 0x000fe40000410000 */
[--C-:B------:R-:W-:Y:S01]  /*d280*/  FFMA.FTZ R112, R230, c[0x0][0x2d0], -R161.reuse ;  /* 0x0000b400e6707a23 */ /* 0x100fe200000108a1 */
[C---:B------:R-:W-:Y:S01]  /*d290*/  HMMA.16816.F32.BF16 R32, R104.reuse, R110, R32 ;  /* 0x0000006e6820723c */ /* 0x040fe20000041820 */
[----:B------:R-:W2:Y:S02]  /*d2a0*/  LDSM.16.MT88.4 R108, [R102+0x3000] ;  /* 0x00300000666c783b */ /* 0x000ea40000004200 */
[----:B------:R3:W-:Y:S01]  /*d2b0*/  MUFU.EX2 R124, R112 ;  /* 0x00000070007c7308 */ /* 0x0007e20000000800 */
[--C-:B------:R-:W-:Y:S09]  /*d2c0*/  FFMA.FTZ R208, R208, c[0x0][0x2d0], -R161.reuse ;  /* 0x0000b400d0d07a23 */ /* 0x100ff200000108a1 */
[----:B------:R-:W-:Y:S01]  /*d2d0*/  MUFU.EX2 R208, R208 ;  /* 0x000000d000d07308 */ /* 0x000fe20000000800 */
[--C-:B-1----:R-:W-:Y:S09]  /*d2e0*/  FFMA.FTZ R2, R226, c[0x0][0x2d0], -R160.reuse ;  /* 0x0000b400e2027a23 */ /* 0x102ff200000108a0 */
[----:B------:R1:W5:Y:S01]  /*d2f0*/  MUFU.EX2 R123, R2 ;  /* 0x00000002007b7308 */ /* 0x0003620000000800 */
[--C-:B---3--:R-:W-:Y:S09]  /*d300*/  FFMA.FTZ R112, R235, c[0x0][0x2d0], -R161.reuse ;  /* 0x0000b400eb707a23 */ /* 0x108ff200000108a1 */
[----:B------:R3:W-:Y:S01]  /*d310*/  MUFU.EX2 R242, R112 ;  /* 0x0000007000f27308 */ /* 0x0007e20000000800 */
[C---:B--2---:R-:W-:Y:S03]  /*d320*/  HMMA.16816.F32.BF16 R36, R104.reuse, R108, R36 ;  /* 0x0000006c6824723c */ /* 0x044fe60000041824 */
[--C-:B-1----:R-:W-:Y:S05]  /*d330*/  FFMA.FTZ R2, R224, c[0x0][0x2d0], -R160.reuse ;  /* 0x0000b400e0027a23 */ /* 0x102fea00000108a0 */
[C---:B------:R-:W-:Y:S01]  /*d340*/  HMMA.16816.F32.BF16 R40, R104.reuse, R110, R40 ;  /* 0x0000006e6828723c */ /* 0x040fe20000041828 */
[----:B------:R-:W1:Y:S01]  /*d350*/  LDSM.16.MT88.4 R108, [R204+0x3000] ;  /* 0x00300000cc6c783b */ /* 0x000e620000004200 */
[----:B------:R2:W-:Y:S02]  /*d360*/  MUFU.EX2 R126, R2 ;  /* 0x00000002007e7308 */ /* 0x0005e40000000800 */
[--C-:B------:R-:W-:Y:S01]  /*d370*/  FFMA.FTZ R224, R249, c[0x0][0x2d0], -R160.reuse ;  /* 0x0000b400f9e07a23 */ /* 0x100fe200000108a0 */
[----:B------:R-:W-:Y:S01]  /*d380*/  MOV R249, R145 ;  /* 0x0000009100f97202 */ /* 0x000fe20000000f00 */
[--C-:B---3--:R-:W-:Y:S06]  /*d390*/  FFMA.FTZ R112, R114, c[0x0][0x2d0], -R161.reuse ;  /* 0x0000b40072707a23 */ /* 0x108fec00000108a1 */
[----:B------:R-:W-:Y:S01]  /*d3a0*/  MUFU.EX2 R224, R224 ;  /* 0x000000e000e07308 */ /* 0x000fe20000000800 */
[--C-:B--2---:R-:W-:Y:S02]  /*d3b0*/  FFMA.FTZ R2, R223, c[0x0][0x2d0], -R160.reuse ;  /* 0x0000b400df027a23 */ /* 0x104fe400000108a0 */
[--C-:B------:R-:W-:Y:S01]  /*d3c0*/  FFMA.FTZ R223, R247, c[0x0][0x2d0], -R160.reuse ;  /* 0x0000b400f7df7a23 */ /* 0x100fe200000108a0 */
[----:B------:R-:W-:Y:S06]  /*d3d0*/  MOV R247, R148 ;  /* 0x0000009400f77202 */ /* 0x000fec0000000f00 */
[----:B------:R2:W3:Y:S01]  /*d3e0*/  MUFU.EX2 R131, R2 ;  /* 0x0000000200837308 */ /* 0x0004e20000000800 */
[----:B------:R-:W-:Y:S09]  /*d3f0*/  ISETP.GE.AND P3, PT, R247, 0x1, PT ;  /* 0x00000001f700780c */ /* 0x000ff20003f66270 */
[----:B------:R-:W-:Y:S01]  /*d400*/  MUFU.EX2 R223, R223 ;  /* 0x000000df00df7308 */ /* 0x000fe20000000800 */
[C---:B-1----:R-:W-:Y:S08]  /*d410*/  HMMA.16816.F32.BF16 R44, R104.reuse, R108, R44 ;  /* 0x0000006c682c723c */ /* 0x042ff0000004182c */
[C---:B------:R-:W-:Y:S01]  /*d420*/  HMMA.16816.F32.BF16 R48, R104.reuse, R110, R48 ;  /* 0x0000006e6830723c */ /* 0x040fe20000041830 */
[----:B------:R-:W1:Y:S03]  /*d430*/  LDSM.16.MT88.4 R108, [R3+0x3000] ;  /* 0x00300000036c783b */ /* 0x000e660000004200 */
[--C-:B--2---:R-:W-:Y:S02]  /*d440*/  FFMA.FTZ R2, R229, c[0x0][0x2d0], -R161.reuse ;  /* 0x0000b400e5027a23 */ /* 0x104fe400000108a1 */
[----:B------:R-:W-:Y:S10]  /*d450*/  MUFU.EX2 R229, R119 ;  /* 0x0000007700e57308 */ /* 0x000ff40000000800 */
[----:B------:R2:W1:Y:S02]  /*d460*/  MUFU.EX2 R122, R2 ;  /* 0x00000002007a7308 */ /* 0x0004640000000800 */
[C---:B-1----:R-:W-:Y:S03]  /*d470*/  HMMA.16816.F32.BF16 R52, R104.reuse, R108, R52 ;  /* 0x0000006c6834723c */ /* 0x042fe60000041834 */
[--C-:B--2---:R-:W-:Y:S05]  /*d480*/  FFMA.FTZ R2, R228, c[0x0][0x2d0], -R161.reuse ;  /* 0x0000b400e4027a23 */ /* 0x104fea00000108a1 */
[----:B------:R1:W-:Y:S01]  /*d490*/  MUFU.EX2 R127, R2 ;  /* 0x00000002007f7308 */ /* 0x0003e20000000800 */
[C---:B------:R-:W-:Y:S01]  /*d4a0*/  HMMA.16816.F32.BF16 R56, R104.reuse, R110, R56 ;  /* 0x0000006e6838723c */ /* 0x040fe20000041838 */
[----:B------:R-:W2:Y:S02]  /*d4b0*/  LDSM.16.MT88.4 R108, [R103+0x3000] ;  /* 0x00300000676c783b */ /* 0x000ea40000004200 */
[----:B-1----:R-:W-:Y:S06]  /*d4c0*/  FFMA.FTZ R2, R231, c[0x0][0x2d0], -R161 ;  /* 0x0000b400e7027a23 */ /* 0x002fec00000108a1 */
[----:B------:R-:W-:Y:S10]  /*d4d0*/  MUFU.EX2 R231, R118 ;  /* 0x0000007600e77308 */ /* 0x000ff40000000800 */
[----:B------:R1:W1:Y:S01]  /*d4e0*/  MUFU.EX2 R130, R2 ;  /* 0x0000000200827308 */ /* 0x0002620000000800 */
[C---:B--2---:R-:W-:Y:S08]  /*d4f0*/  HMMA.16816.F32.BF16 R60, R104.reuse, R108, R60 ;  /* 0x0000006c683c723c */ /* 0x044ff0000004183c */
[C---:B------:R-:W-:Y:S01]  /*d500*/  HMMA.16816.F32.BF16 R64, R104.reuse, R110, R64 ;  /* 0x0000006e6840723c */ /* 0x040fe20000041840 */
[----:B------:R-:W2:Y:S03]  /*d510*/  LDSM.16.MT88.4 R108, [R102+0x6000] ;  /* 0x00600000666c783b */ /* 0x000ea60000004200 */
[----:B-1----:R-:W-:Y:S02]  /*d520*/  FFMA.FTZ R2, R237, c[0x0][0x2d0], -R160 ;  /* 0x0000b400ed027a23 */ /* 0x002fe400000108a0 */
[----:B------:R-:W-:Y:S10]  /*d530*/  MUFU.EX2 R237, R112 ;  /* 0x0000007000ed7308 */ /* 0x000ff40000000800 */
[----:B------:R1:W1:Y:S01]  /*d540*/  MUFU.EX2 R125, R2 ;  /* 0x00000002007d7308 */ /* 0x0002620000000800 */
[----:B----4-:R-:W-:Y:S02]  /*d550*/  FFMA.FTZ R113, R0, R113, R162 ;  /* 0x0000007100717223 */ /* 0x010fe400000100a2 */
[----:B------:R-:W-:Y:S01]  /*d560*/  FADD.FTZ R0, R207, R163 ;  /* 0x000000a3cf007221 */ /* 0x000fe20000010000 */
[C---:B--2---:R-:W-:Y:S03]  /*d570*/  HMMA.16816.F32.BF16 R68, R104.reuse, R108, R68 ;  /* 0x0000006c6844723c */ /* 0x044fe60000041844 */
[----:B------:R-:W-:Y:S02]  /*d580*/  FADD.FTZ R0, R222, R0 ;  /* 0x00000000de007221 */ /* 0x000fe40000010000 */
[--C-:B------:R-:W-:Y:S02]  /*d590*/  FFMA.FTZ R222, R137, c[0x0][0x2d0], -R161.reuse ;  /* 0x0000b40089de7a23 */ /* 0x100fe400000108a1 */
[--C-:B-1----:R-:W-:Y:S01]  /*d5a0*/  FFMA.FTZ R2, R236, c[0x0][0x2d0], -R160.reuse ;  /* 0x0000b400ec027a23 */ /* 0x102fe200000108a0 */
[C---:B------:R-:W-:Y:S01]  /*d5b0*/  HMMA.16816.F32.BF16 R72, R104.reuse, R110, R72 ;  /* 0x0000006e6848723c */ /* 0x040fe20000041848 */
[----:B------:R-:W1:Y:S02]  /*d5c0*/  LDSM.16.MT88.4 R108, [R204+0x6000] ;  /* 0x00600000cc6c783b */ /* 0x000e640000004200 */
[----:B------:R2:W4:Y:S10]  /*d5d0*/  MUFU.EX2 R129, R2 ;  /* 0x0000000200817308 */ /* 0x0005340000000800 */
[----:B------:R-:W-:Y:S01]  /*d5e0*/  MUFU.EX2 R222, R222 ;  /* 0x000000de00de7308 */ /* 0x000fe20000000800 */
[--C-:B--2---:R-:W-:Y:S09]  /*d5f0*/  FFMA.FTZ R2, R234, c[0x0][0x2d0], -R160.reuse ;  /* 0x0000b400ea027a23 */ /* 0x104ff200000108a0 */
[----:B------:R2:W-:Y:S01]  /*d600*/  MUFU.EX2 R205, R2 ;  /* 0x0000000200cd7308 */ /* 0x0005e20000000800 */
[C---:B-1----:R-:W-:Y:S08]  /*d610*/  HMMA.16816.F32.BF16 R76, R104.reuse, R108, R76 ;  /* 0x0000006c684c723c */ /* 0x042ff0000004184c */
[C---:B------:R-:W-:Y:S01]  /*d620*/  HMMA.16816.F32.BF16 R80, R104.reuse, R110, R80 ;  /* 0x0000006e6850723c */ /* 0x040fe20000041850 */
[----:B------:R-:W1:Y:S03]  /*d630*/  LDSM.16.MT88.4 R108, [R3+0x6000] ;  /* 0x00600000036c783b */ /* 0x000e660000004200 */
[--C-:B--2---:R-:W-:Y:S04]  /*d640*/  FFMA.FTZ R2, R233, c[0x0][0x2d0], -R160.reuse ;  /* 0x0000b400e9027a23 */ /* 0x104fe800000108a0 */
[----:B------:R2:W-:Y:S04]  /*d650*/  MUFU.EX2 R244, R2 ;  /* 0x0000000200f47308 */ /* 0x0005e80000000800 */
[--C-:B--2---:R-:W-:Y:S06]  /*d660*/  FFMA.FTZ R2, R239, c[0x0][0x2d0], -R161.reuse ;  /* 0x0000b400ef027a23 */ /* 0x104fec00000108a1 */
[----:B------:R2:W2:Y:S01]  /*d670*/  MUFU.EX2 R128, R2 ;  /* 0x0000000200807308 */ /* 0x0004a20000000800 */
[C---:B-1----:R-:W-:Y:S08]  /*d680*/  HMMA.16816.F32.BF16 R84, R104.reuse, R108, R84 ;  /* 0x0000006c6854723c */ /* 0x042ff00000041854 */
[C---:B------:R-:W-:Y:S01]  /*d690*/  HMMA.16816.F32.BF16 R88, R104.reuse, R110, R88 ;  /* 0x0000006e6858723c */ /* 0x040fe20000041858 */
[----:B------:R-:W1:Y:S03]  /*d6a0*/  LDSM.16.MT88.4 R108, [R103+0x6000] ;  /* 0x00600000676c783b */ /* 0x000e660000004200 */
[--C-:B--2---:R-:W-:Y:S04]  /*d6b0*/  FFMA.FTZ R2, R238, c[0x0][0x2d0], -R161.reuse ;  /* 0x0000b400ee027a23 */ /* 0x104fe800000108a1 */
[----:B------:R2:W1:Y:S02]  /*d6c0*/  MUFU.EX2 R206, R2 ;  /* 0x0000000200ce7308 */ /* 0x0004640000000800 */
[C---:B-1----:R-:W-:Y:S03]  /*d6d0*/  HMMA.16816.F32.BF16 R92, R104.reuse, R108, R92 ;  /* 0x0000006c685c723c */ /* 0x042fe6000004185c */
[--C-:B--2---:R-:W-:Y:S05]  /*d6e0*/  FFMA.FTZ R2, R240, c[0x0][0x2d0], -R161.reuse ;  /* 0x0000b400f0027a23 */ /* 0x104fea00000108a1 */
[----:B------:R1:W2:Y:S01]  /*d6f0*/  MUFU.EX2 R243, R2 ;  /* 0x0000000200f37308 */ /* 0x0002a20000000800 */
[----:B------:R-:W-:Y:S01]  /*d700*/  HMMA.16816.F32.BF16 R96, R104, R110, R96 ;  /* 0x0000006e6860723c */ /* 0x000fe20000041860 */
[----:B------:R-:W2:Y:S06]  /*d710*/  LDSM.16.MT88.4 R108, [R102+0x800] ;  /* 0x00080000666c783b */ /* 0x000eac0000004200 */
[----:B-----5:R-:W-:Y:S02]  /*d720*/  F2FP.BF16.PACK_AB R104, R123, R121 ;  /* 0x000000797b68723e */ /* 0x020fe400000010ff */
[----:B---3--:R-:W-:Y:S03]  /*d730*/  F2FP.BF16.PACK_AB R106, R131, R126 ;  /* 0x0000007e836a723e */ /* 0x008fe600000010ff */
[----:B------:R-:W-:Y:S02]  /*d740*/  F2FP.BF16.PACK_AB R105, R124, R122 ;  /* 0x0000007a7c69723e */ /* 0x000fe400000010ff */
[----:B------:R-:W-:Y:S01]  /*d750*/  F2FP.BF16.PACK_AB R107, R130, R127 ;  /* 0x0000007f826b723e */ /* 0x000fe200000010ff */
[--C-:B-1----:R-:W-:Y:S01]  /*d760*/  FFMA.FTZ R2, R146, c[0x0][0x2d0], -R160.reuse ;  /* 0x0000b40092027a23 */ /* 0x102fe200000108a0 */
[----:B------:R-:W-:Y:S01]  /*d770*/  MOV R146, R221 ;  /* 0x000000dd00927202 */ /* 0x000fe20000000f00 */
[--C-:B------:R-:W-:Y:S01]  /*d780*/  FFMA.FTZ R221, R248, c[0x0][0x2d0], -R160.reuse ;  /* 0x0000b400f8dd7a23 */ /* 0x100fe200000108a0 */
[----:B------:R-:W-:Y:S01]  /*d790*/  MOV R248, R144 ;  /* 0x0000009000f87202 */ /* 0x000fe20000000f00 */
[----:B------:R1:W-:Y:S10]  /*d7a0*/  MUFU.EX2 R234, R2 ;  /* 0x0000000200ea7308 */ /* 0x0003f40000000800 */
[----:B------:R-:W-:Y:S01]  /*d7b0*/  MUFU.EX2 R221, R221 ;  /* 0x000000dd00dd7308 */ /* 0x000fe20000000800 */
[C---:B--2---:R-:W-:Y:S08]  /*d7c0*/  HMMA.16816.F32.BF16 R4, R104.reuse, R108, R4 ;  /* 0x0000006c6804723c */ /* 0x044ff00000041804 */
[C---:B------:R-:W-:Y:S01]  /*d7d0*/  HMMA.16816.F32.BF16 R8, R104.reuse, R110, R8 ;  /* 0x0000006e6808723c */ /* 0x040fe20000041808 */
[----:B------:R-:W2:Y:S03]  /*d7e0*/  LDSM.16.MT88.4 R108, [R204+0x800] ;  /* 0x00080000cc6c783b */ /* 0x000ea60000004200 */
[----:B-1----:R-:W-:Y:S01]  /*d7f0*/  FFMA.FTZ R2, R151, c[0x0][0x2d0], -R160 ;  /* 0x0000b40097027a23 */ /* 0x002fe200000108a0 */
[----:B------:R-:W-:Y:S01]  /*d800*/  MOV R151, R116 ;  /* 0x0000007400977202 */ /* 0x000fe20000000f00 */
[----:B------:R-:W-:Y:S02]  /*d810*/  FADD.FTZ R116, R225, R0 ;  /* 0x00000000e1747221 */ /* 0x000fe40000010000 */
[--C-:B------:R-:W-:Y:S01]  /*d820*/  FFMA.FTZ R0, R146, c[0x0][0x2d0], -R161.reuse ;  /* 0x0000b40092007a23 */ /* 0x100fe200000108a1 */
[----:B------:R1:W3:Y:S01]  /*d830*/  MUFU.EX2 R236, R2 ;  /* 0x0000000200ec7308 */ /* 0x0002e20000000800 */
[----:B------:R-:W-:Y:S09]  /*d840*/  LDSM.16.MT88.4 R144, [R103+0x2800] ;  /* 0x002800006790783b */ /* 0x000ff20000004200 */
[----:B------:R5:W-:Y:S01]  /*d850*/  MUFU.EX2 R227, R0 ;  /* 0x0000000000e37308 */ /* 0x000be20000000800 */
[--C-:B-1----:R-:W-:Y:S01]  /*d860*/  FFMA.FTZ R2, R250, c[0x0][0x2d0], -R160.reuse ;  /* 0x0000b400fa027a23 */ /* 0x102fe200000108a0 */
[----:B------:R-:W-:Y:S08]  /*d870*/  MOV R250, R140 ;  /* 0x0000008c00fa7202 */ /* 0x000ff00000000f00 */
[----:B------:R1:W-:Y:S01]  /*d880*/  MUFU.EX2 R240, R2 ;  /* 0x0000000200f07308 */ /* 0x0003e20000000800 */
[C---:B--2---:R-:W-:Y:S03]  /*d890*/  HMMA.16816.F32.BF16 R12, R104.reuse, R108, R12 ;  /* 0x0000006c680c723c */ /* 0x044fe6000004180c */
[--C-:B-----5:R-:W-:Y:S06]  /*d8a0*/  FFMA.FTZ R0, R151, c[0x0][0x2d0], -R161.reuse ;  /* 0x0000b40097007a23 */ /* 0x120fec00000108a1 */
[----:B------:R2:W-:Y:S01]  /*d8b0*/  MUFU.EX2 R228, R0 ;  /* 0x0000000000e47308 */ /* 0x0005e20000000800 */
[C---:B------:R-:W-:Y:S01]  /*d8c0*/  HMMA.16816.F32.BF16 R16, R104.reuse, R110, R16 ;  /* 0x0000006e6810723c */ /* 0x040fe20000041810 */
[----:B------:R-:W5:Y:S02]  /*d8d0*/  LDSM.16.MT88.4 R108, [R3+0x800] ;  /* 0x00080000036c783b */ /* 0x000f640000004200 */
[----:B-1----:R-:W-:Y:S06]  /*d8e0*/  FFMA.FTZ R2, R241, c[0x0][0x2d0], -R160 ;  /* 0x0000b400f1027a23 */ /* 0x002fec00000108a0 */
[----:B------:R1:W1:Y:S03]  /*d8f0*/  MUFU.EX2 R241, R2 ;  /* 0x0000000200f17308 */ /* 0x0002660000000800 */
[----:B--2---:R-:W-:Y:S04]  /*d900*/  FADD.FTZ R0, R121, R116 ;  /* 0x0000007479007221 */ /* 0x004fe80000010000 */
[----:B------:R-:W-:Y:S04]  /*d910*/  FADD.FTZ R0, R123, R0 ;  /* 0x000000007b007221 */ /* 0x000fe80000010000 */
[----:B------:R-:W-:Y:S04]  /*d920*/  FADD.FTZ R0, R126, R0 ;  /* 0x000000007e007221 */ /* 0x000fe80000010000 */
[----:B------:R-:W-:Y:S04]  /*d930*/  FADD.FTZ R0, R131, R0 ;  /* 0x0000000083007221 */ /* 0x000fe80000010000 */
[----:B------:R-:W-:Y:S01]  /*d940*/  FADD.FTZ R0, R125, R0 ;  /* 0x000000007d007221 */ /* 0x000fe20000010000 */
[C---:B-----5:R-:W-:Y:S03]  /*d950*/  HMMA.16816.F32.BF16 R20, R104.reuse, R108, R20 ;  /* 0x0000006c6814723c */ /* 0x060fe60000041814 */
[----:B----4-:R-:W-:Y:S02]  /*d960*/  FADD.FTZ R0, R129, R0 ;  /* 0x0000000081007221 */ /* 0x010fe40000010000 */
[--C-:B-1----:R-:W-:Y:S01]  /*d970*/  FFMA.FTZ R2, R150, c[0x0][0x2d0], -R161.reuse ;  /* 0x0000b40096027a23 */ /* 0x102fe200000108a1 */
[----:B------:R-:W-:Y:S01]  /*d980*/  MOV R150, R117 ;  /* 0x0000007500967202 */ /* 0x000fe20000000f00 */
[----:B------:R-:W-:Y:S01]  /*d990*/  FFMA.FTZ R117, R252, c[0x0][0x2d0], -R160 ;  /* 0x0000b400fc757a23 */ /* 0x000fe200000108a0 */
[C---:B------:R-:W-:Y:S01]  /*d9a0*/  HMMA.16816.F32.BF16 R24, R104.reuse, R110, R24 ;  /* 0x0000006e6818723c */ /* 0x040fe20000041818 */
[----:B------:R-:W1:Y:S01]  /*d9b0*/  LDSM.16.MT88.4 R108, [R103+0x800] ;  /* 0x00080000676c783b */ /* 0x000e620000004200 */
[----:B------:R2:W-:Y:S02]  /*d9c0*/  MUFU.EX2 R235, R2 ;  /* 0x0000000200eb7308 */ /* 0x0005e40000000800 */
[----:B------:R-:W-:Y:S08]  /*d9d0*/  MOV R252, R141 ;  /* 0x0000008d00fc7202 */ /* 0x000ff00000000f00 */
[----:B------:R4:W-:Y:S01]  /*d9e0*/  MUFU.EX2 R233, R117 ;  /* 0x0000007500e97308 */ /* 0x0009e20000000800 */
[----:B--2---:R-:W-:Y:S09]  /*d9f0*/  FFMA.FTZ R2, R115, c[0x0][0x2d0], -R161 ;  /* 0x0000b40073027a23 */ /* 0x004ff200000108a1 */
[----:B------:R2:W5:Y:S01]  /*da00*/  MUFU.EX2 R238, R2 ;  /* 0x0000000200ee7308 */ /* 0x0005620000000800 */
[----:B----4-:R-:W-:Y:S01]  /*da10*/  LDSM.16.MT88.4 R116, [R102+0x2000] ;  /* 0x002000006674783b */ /* 0x010fe20000004200 */
[C---:B-1----:R-:W-:Y:S08]  /*da20*/  HMMA.16816.F32.BF16 R28, R104.reuse, R108, R28 ;  /* 0x0000006c681c723c */ /* 0x042ff0000004181c */
[C---:B------:R-:W-:Y:S01]  /*da30*/  HMMA.16816.F32.BF16 R32, R104.reuse, R110, R32 ;  /* 0x0000006e6820723c */ /* 0x040fe20000041820 */
[----:B------:R-:W1:Y:S03]  /*da40*/  LDSM.16.MT88.4 R108, [R102+0x3800] ;  /* 0x00380000666c783b */ /* 0x000e660000004200 */
[----:B--2---:R-:W-:Y:S05]  /*da50*/  FADD.FTZ R2, R219, R113 ;  /* 0x00000071db027221 */ /* 0x004fea0000010000 */
[----:B------:R-:W-:Y:S03]  /*da60*/  LDSM.16.MT88.4 R112, [R102+0x1800] ;  /* 0x001800006670783b */ /* 0x000fe60000004200 */
[----:B------:R-:W-:Y:S02]  /*da70*/  FADD.FTZ R2, R220, R2 ;  /* 0x00000002dc027221 */ /* 0x000fe40000010000 */
[--C-:B------:R-:W-:Y:S02]  /*da80*/  FFMA.FTZ R220, R132, c[0x0][0x2d0], -R161.reuse ;  /* 0x0000b40084dc7a23 */ /* 0x100fe400000108a1 */
[----:B------:R-:W-:Y:S02]  /*da90*/  FADD.FTZ R2, R245, R2 ;  /* 0x00000002f5027221 */ /* 0x000fe40000010000 */
[----:B------:R-:W2:Y:S02]  /*daa0*/  LDL R245, [R1+0x58] ;  /* 0x0000580001f57983 */ /* 0x000ea40000100800 */
[----:B------:R-:W-:Y:S01]  /*dab0*/  FADD.FTZ R2, R122, R2 ;  /* 0x000000027a027221 */ /* 0x000fe20000010000 */
[----:B------:R-:W-:Y:S03]  /*dac0*/  MUFU.EX2 R220, R220 ;  /* 0x000000dc00dc7308 */ /* 0x000fe60000000800 */
[----:B------:R-:W-:Y:S04]  /*dad0*/  FADD.FTZ R2, R124, R2 ;  /* 0x000000027c027221 */ /* 0x000fe80000010000 */
[----:B------:R-:W-:Y:S04]  /*dae0*/  FADD.FTZ R2, R127, R2 ;  /* 0x000000027f027221 */ /* 0x000fe80000010000 */
[----:B------:R-:W-:Y:S04]  /*daf0*/  FADD.FTZ R2, R130, R2 ;  /* 0x0000000282027221 */ /* 0x000fe80000010000 */
[----:B------:R-:W-:Y:S01]  /*db00*/  FADD.FTZ R2, R128, R2 ;  /* 0x0000000280027221 */ /* 0x000fe20000010000 */
        /* <DEDUP_REMOVED lines=25> */
[----:B------:R-:W-:Y:S01]  /*dca0*/  F2FP.BF16.PACK_AB R105, R206, R128 ;  /* 0x00000080ce69723e */ /* 0x000fe200000010ff */
[----:B------:R-:W-:Y:S02]  /*dcb0*/  LDSM.16.MT88.4 R124, [R3+0x2800] ;  /* 0x00280000037c783b */ /* 0x000fe40000004200 */
[----:B------:R-:W-:Y:S01]  /*dcc0*/  F2FP.BF16.PACK_AB R106, R244, R205 ;  /* 0x000000cdf46a723e */ /* 0x000fe200000010ff */
[----:B------:R-:W-:Y:S01]  /*dcd0*/  FADD.FTZ R205, R205, R0 ;  /* 0x00000000cdcd7221 */ /* 0x000fe20000010000 */
[----:B------:R-:W-:Y:S01]  /*dce0*/  F2FP.BF16.PACK_AB R107, R243, R242 ;  /* 0x000000f2f36b723e */ /* 0x000fe200000010ff */
[----:B------:R-:W-:Y:S01]  /*dcf0*/  FADD.FTZ R206, R206, R2 ;  /* 0x00000002cece7221 */ /* 0x000fe20000010000 */
[----:B------:R-:W-:Y:S02]  /*dd00*/  IADD3 R0, R232, -0x2, RZ ;  /* 0xfffffffee8007810 */ /* 0x000fe40007ffe0ff */
[----:B------:R-:W-:Y:S02]  /*dd10*/  LDSM.16.MT88.4 R128, [R204+0x5800] ;  /* 0x00580000cc80783b */ /* 0x000fe40000004200 */
[----:B------:R-:W-:Y:S11]  /*dd20*/  ISETP.GE.AND P5, PT, R0, R252, PT ;  /* 0x000000fc0000720c */ /* 0x000ff60003fa6270 */
[----:B------:R-:W-:Y:S02]  /*dd30*/  @!UPT UIADD3 URZ, URZ, URZ, URZ ;  /* 0x0000003f3f3ff290 */ /* 0x000fe4000fffe03f */
[----:B------:R-:W-:Y:S02]  /*dd40*/  @P5 ISETP.GE.AND P2, PT, R248, c[0x0][0x1d4], PT ;  /* 0x00007500f8005a0c */ /* 0x000fe40003f46270 */
[----:B------:R-:W-:Y:S05]  /*dd50*/  @P5 SHF.R.S32.HI R2, RZ, 0x1f, R0 ;  /* 0x0000001fff025819 */ /* 0x000fea0000011400 */
[----:B------:R-:W-:Y:S01]  /*dd60*/  @P5 IMAD R2, R2, c[0x0][0x1e0], RZ ;  /* 0x0000780002025a24 */ /* 0x000fe200078e02ff */
[C---:B-1----:R-:W-:Y:S03]  /*dd70*/  HMMA.16816.F32.BF16 R4, R104.reuse, R108, R4 ;  /* 0x0000006c6804723c */ /* 0x042fe60000041804 */
        /* <DEDUP_REMOVED lines=36> */
[----:B------:R1:W4:Y:S01]  /*dfc0*/  MUFU.EX2 R239, R108 ;  /* 0x0000006c00ef7308 */ /* 0x0003220000000800 */
[----:B------:R-:W-:Y:S01]  /*dfd0*/  MOV R133, R120 ;  /* 0x0000007800857202 */ /* 0x000fe20000000f00 */
[--C-:B------:R-:W-:Y:S01]  /*dfe0*/  FFMA.FTZ R120, R251, c[0x0][0x2d0], -R160.reuse ;  /* 0x0000b400fb787a23 */ /* 0x100fe200000108a0 */
[----:B------:R-:W-:Y:S01]  /*dff0*/  MOV R251, R149 ;  /* 0x0000009500fb7202 */ /* 0x000fe20000000f00 */
[----:B------:R-:W-:Y:S01]  /*e000*/  FFMA.FTZ R160, R246, c[0x0][0x2d0], -R160 ;  /* 0x0000b400f6a07a23 */ /* 0x000fe200000108a0 */
[----:B---3--:R-:W-:Y:S01]  /*e010*/  F2FP.BF16.PACK_AB R104, R236, R234 ;  /* 0x000000eaec68723e */ /* 0x008fe200000010ff */
[----:B------:R-:W3:Y:S01]  /*e020*/  LDL R246, [R1+0x3c] ;  /* 0x00003c0001f67983 */ /* 0x000ee20000100800 */
[----:B------:R-:W-:Y:S02]  /*e030*/  @P5 ISETP.GE.AND P1, PT, R251, c[0x0][0x1d4], PT ;  /* 0x00007500fb005a0c */ /* 0x000fe40003f26270 */
[----:B------:R-:W-:Y:S01]  /*e040*/  F2FP.BF16.PACK_AB R106, R241, R240 ;  /* 0x000000f0f16a723e */ /* 0x000fe200000010ff */
[----:B------:R2:W-:Y:S01]  /*e050*/  MUFU.EX2 R230, R120 ;  /* 0x0000007800e67308 */ /* 0x0005e20000000800 */
[----:B-----5:R-:W-:Y:S09]  /*e060*/  F2FP.BF16.PACK_AB R105, R238, R235 ;  /* 0x000000ebee69723e */ /* 0x020ff200000010ff */
[----:B------:R5:W5:Y:S01]  /*e070*/  MUFU.EX2 R219, R160 ;  /* 0x000000a000db7308 */ /* 0x000b620000000800 */
[----:B-1----:R-:W1:Y:S01]  /*e080*/  LDSM.16.MT88.4 R108, [R204+0x1800] ;  /* 0x00180000cc6c783b */ /* 0x002e620000004200 */
[----:B----4-:R-:W-:Y:S07]  /*e090*/  F2FP.BF16.PACK_AB R107, R239, R237 ;  /* 0x000000edef6b723e */ /* 0x010fee00000010ff */
[C---:B------:R-:W-:Y:S03]  /*e0a0*/  HMMA.16816.F32.BF16 R4, R104.reuse, R112, R4 ;  /* 0x000000706804723c */ /* 0x040fe60000041804 */
[--C-:B--2---:R-:W-:Y:S04]  /*e0b0*/  FFMA.FTZ R120, R133, c[0x0][0x2d0], -R161.reuse ;  /* 0x0000b40085787a23 */ /* 0x104fe800000108a1 */
[----:B------:R2:W-:Y:S01]  /*e0c0*/  MUFU.EX2 R225, R120 ;  /* 0x0000007800e17308 */ /* 0x0005e20000000800 */
[C---:B------:R-:W-:Y:S01]  /*e0d0*/  HMMA.16816.F32.BF16 R8, R104.reuse, R114, R8 ;  /* 0x000000726808723c */ /* 0x040fe20000041808 */
[----:B------:R-:W4:Y:S03]  /*e0e0*/  LDSM.16.MT88.4 R112, [R3+0x1800] ;  /* 0x001800000370783b */ /* 0x000f260000004200 */
[----:B-----5:R-:W-:Y:S02]  /*e0f0*/  F2FP.BF16.PACK_AB R160, R221, R224 ;  /* 0x000000e0dda0723e */ /* 0x020fe400000010ff */
[----:B------:R-:W-:Y:S03]  /*e100*/  F2FP.BF16.PACK_AB R162, R219, R223 ;  /* 0x000000dfdba2723e */ /* 0x000fe600000010ff */
[----:B--2---:R-:W-:Y:S01]  /*e110*/  LDSM.16.MT88.4 R120, [R3+0x2000] ;  /* 0x002000000378783b */ /* 0x004fe20000004200 */
[C---:B-1----:R-:W-:Y:S08]  /*e120*/  HMMA.16816.F32.BF16 R12, R104.reuse, R108, R12 ;  /* 0x0000006c680c723c */ /* 0x042ff0000004180c */
[C---:B------:R-:W-:Y:S01]  /*e130*/  HMMA.16816.F32.BF16 R16, R104.reuse, R110, R16 ;  /* 0x0000006e6810723c */ /* 0x040fe20000041810 */
[----:B------:R-:W1:Y:S07]  /*e140*/  LDSM.16.MT88.4 R108, [R103+0x1800] ;  /* 0x00180000676c783b */ /* 0x000e6e0000004200 */
[C---:B----4-:R-:W-:Y:S08]  /*e150*/  HMMA.16816.F32.BF16 R20, R104.reuse, R112, R20 ;  /* 0x000000706814723c */ /* 0x050ff00000041814 */
        /* <DEDUP_REMOVED lines=24> */
[--C-:B------:R-:W-:Y:S01]  /*e2e0*/  FFMA.FTZ R112, R150, c[0x0][0x2d0], -R161.reuse ;  /* 0x0000b40096707a23 */ /* 0x100fe200000108a1 */
[C---:B------:R-:W-:Y:S03]  /*e2f0*/  HMMA.16816.F32.BF16 R88, R104.reuse, R114, R88 ;  /* 0x000000726858723c */ /* 0x040fe60000041858 */
[----:B------:R2:W4:Y:S01]  /*e300*/  MUFU.EX2 R226, R112 ;  /* 0x0000007000e27308 */ /* 0x0005220000000800 */
[----:B------:R-:W-:Y:S02]  /*e310*/  FFMA.FTZ R161, R136, c[0x0][0x2d0], -R161 ;  /* 0x0000b40088a17a23 */ /* 0x000fe400000108a1 */
[----:B------:R-:W-:Y:S07]  /*e320*/  LDSM.16.MT88.4 R136, [R102+0x5800] ;  /* 0x005800006688783b */ /* 0x000fee0000004200 */
[----:B------:R5:W3:Y:S01]  /*e330*/  MUFU.EX2 R207, R161 ;  /* 0x000000a100cf7308 */ /* 0x000ae20000000800 */
[C---:B-1----:R-:W-:Y:S01]  /*e340*/  HMMA.16816.F32.BF16 R92, R104.reuse, R108, R92 ;  /* 0x0000006c685c723c */ /* 0x042fe2000004185c */
[----:B--2---:R-:W1:Y:S07]  /*e350*/  LDSM.16.MT88.4 R112, [R204+0x2000] ;  /* 0x00200000cc70783b */ /* 0x004e6e0000004200 */
[----:B------:R-:W-:Y:S01]  /*e360*/  HMMA.16816.F32.BF16 R96, R104, R110, R96 ;  /* 0x0000006e6860723c */ /* 0x000fe20000041860 */
[----:B------:R-:W2:Y:S03]  /*e370*/  LDSM.16.MT88.4 R108, [R103+0x2000] ;  /* 0x00200000676c783b */ /* 0x000ea60000004200 */
[----:B-----5:R-:W-:Y:S03]  /*e380*/  F2FP.BF16.PACK_AB R161, R222, R220 ;  /* 0x000000dcdea1723e */ /* 0x020fe600000010ff */
[----:B------:R-:W-:Y:S02]  /*e390*/  F2FP.BF16.PACK_AB R104, R231, R229 ;  /* 0x000000e5e768723e */ /* 0x000fe400000010ff */
[----:B------:R-:W-:Y:S03]  /*e3a0*/  F2FP.BF16.PACK_AB R106, R230, R233 ;  /* 0x000000e9e66a723e */ /* 0x000fe600000010ff */
[----:B------:R-:W-:Y:S02]  /*e3b0*/  F2FP.BF16.PACK_AB R105, R228, R227 ;  /* 0x000000e3e469723e */ /* 0x000fe400000010ff */
[----:B----4-:R-:W-:Y:S02]  /*e3c0*/  F2FP.BF16.PACK_AB R107, R225, R226 ;  /* 0x000000e2e16b723e */ /* 0x010fe400000010ff */
[----:B---3--:R-:W-:Y:S05]  /*e3d0*/  F2FP.BF16.PACK_AB R163, R207, R208 ;  /* 0x000000d0cfa3723e */ /* 0x008fea00000010ff */
[C---:B------:R-:W-:Y:S08]  /*e3e0*/  HMMA.16816.F32.BF16 R4, R104.reuse, R116, R4 ;  /* 0x000000746804723c */ /* 0x040ff00000041804 */
[C---:B------:R-:W-:Y:S01]  /*e3f0*/  HMMA.16816.F32.BF16 R8, R104.reuse, R118, R8 ;  /* 0x000000766808723c */ /* 0x040fe20000041808 */
[----:B------:R-:W3:Y:S07]  /*e400*/  LDSM.16.MT88.4 R116, [R102+0x5000] ;  /* 0x005000006674783b */ /* 0x000eee0000004200 */
[C---:B-1----:R-:W-:Y:S08]  /*e410*/  HMMA.16816.F32.BF16 R12, R104.reuse, R112, R12 ;  /* 0x00000070680c723c */ /* 0x042ff0000004180c */
[C---:B------:R-:W-:Y:S01]  /*e420*/  HMMA.16816.F32.BF16 R16, R104.reuse, R114, R16 ;  /* 0x000000726810723c */ /* 0x040fe20000041810 */
[----:B------:R-:W1:Y:S07]  /*e430*/  LDSM.16.MT88.4 R112, [R204+0x5000] ;  /* 0x00500000cc70783b */ /* 0x000e6e0000004200 */
[C---:B------:R-:W-:Y:S08]  /*e440*/  HMMA.16816.F32.BF16 R20, R104.reuse, R120, R20 ;  /* 0x000000786814723c */ /* 0x040ff00000041814 */
[C---:B------:R-:W-:Y:S01]  /*e450*/  HMMA.16816.F32.BF16 R24, R104.reuse, R122, R24 ;  /* 0x0000007a6818723c */ /* 0x040fe20000041818 */
[----:B------:R-:W4:Y:S07]  /*e460*/  LDSM.16.MT88.4 R120, [R3+0x5000] ;  /* 0x005000000378783b */ /* 0x000f2e0000004200 */
        /* <DEDUP_REMOVED lines=9> */
[C---:B----4-:R-:W-:Y:S08]  /*e500*/  HMMA.16816.F32.BF16 R52, R104.reuse, R120, R52 ;  /* 0x000000786834723c */ /* 0x050ff00000041834 */
[C---:B------:R-:W-:Y:S01]  /*e510*/  HMMA.16816.F32.BF16 R56, R104.reuse, R122, R56 ;  /* 0x0000007a6838723c */ /* 0x040fe20000041838 */
[----:B------:R-:W4:Y:S07]  /*e520*/  LDSM.16.MT88.4 R120, [R3+0x8000] ;  /* 0x008000000378783b */ /* 0x000f2e0000004200 */
[C---:B--2---:R-:W-:Y:S08]  /*e530*/  HMMA.16816.F32.BF16 R60, R104.reuse, R108, R60 ;  /* 0x0000006c683c723c */ /* 0x044ff0000004183c */
[C---:B------:R-:W-:Y:S01]  /*e540*/  HMMA.16816.F32.BF16 R64, R104.reuse, R110, R64 ;  /* 0x0000006e6840723c */ /* 0x040fe20000041840 */
[----:B------:R-:W2:Y:S07]  /*e550*/  LDSM.16.MT88.4 R108, [R103+0x8000] ;  /* 0x00800000676c783b */ /* 0x000eae0000004200 */
[C---:B---3--:R-:W-:Y:S08]  /*e560*/  HMMA.16816.F32.BF16 R68, R104.reuse, R116, R68 ;  /* 0x000000746844723c */ /* 0x048ff00000041844 */
[C---:B------:R-:W-:Y:S01]  /*e570*/  HMMA.16816.F32.BF16 R72, R104.reuse, R118, R72 ;  /* 0x000000766848723c */ /* 0x040fe20000041848 */
[----:B------:R-:W-:Y:S07]  /*e580*/  LDSM.16.MT88.4 R116, [R204+0x2800] ;  /* 0x00280000cc74783b */ /* 0x000fee0000004200 */
[C---:B-1----:R-:W-:Y:S08]  /*e590*/  HMMA.16816.F32.BF16 R76, R104.reuse, R112, R76 ;  /* 0x00000070684c723c */ /* 0x042ff0000004184c */
[C---:B------:R-:W-:Y:S01]  /*e5a0*/  HMMA.16816.F32.BF16 R80, R104.reuse, R114, R80 ;  /* 0x000000726850723c */ /* 0x040fe20000041850 */
[----:B------:R-:W1:Y:S07]  /*e5b0*/  LDSM.16.MT88.4 R112, [R102+0x2800] ;  /* 0x002800006670783b */ /* 0x000e6e0000004200 */
[C---:B----4-:R-:W-:Y:S08]  /*e5c0*/  HMMA.16816.F32.BF16 R84, R104.reuse, R120, R84 ;  /* 0x000000786854723c */ /* 0x050ff00000041854 */
[C---:B------:R-:W-:Y:S08]  /*e5d0*/  HMMA.16816.F32.BF16 R88, R104.reuse, R122, R88 ;  /* 0x0000007a6858723c */ /* 0x040ff00000041858 */
        /* <DEDUP_REMOVED lines=11> */
[----:B------:R-:W5:Y:S07]  /*e690*/  LDL.64 R22, [R1+0x50] ;  /* 0x0000500001167983 */ /* 0x000f6e0000100a00 */
        /* <DEDUP_REMOVED lines=9> */
[----:B------:R1:W4:Y:S07]  /*e730*/  LDSM.16.MT88.4 R4, [R3+0x8800] ;  /* 0x008800000304783b */ /* 0x00032e0000004200 */
[C---:B--2---:R-:W-:Y:S07]  /*e740*/  HMMA.16816.F32.BF16 R60, R160.reuse, R8, R60 ;  /* 0x00000008a03c723c */ /* 0x044fee000004183c */
[----:B------:R-:W-:Y:S01]  /*e750*/  @P5 IMAD.WIDE.U32 R8, R0, c[0x0][0x1e0], RZ ;  /* 0x0000780000085a25 */ /* 0x000fe200078e00ff */
[C---:B------:R-:W-:Y:S04]  /*e760*/  HMMA.16816.F32.BF16 R64, R160.reuse, R10, R64 ;  /* 0x0000000aa040723c */ /* 0x040fe80000041840 */
[----:B------:R-:W-:Y:S03]  /*e770*/  @P5 IADD3 R0, R9, R2, RZ ;  /* 0x0000000209005210 */ /* 0x000fe60007ffe0ff */
[----:B------:R-:W-:Y:S01]  /*e780*/  FADD.FTZ R10, R242, R206 ;  /* 0x000000cef20a7221 */ /* 0x000fe20000010000 */
[C---:B---3--:R-:W-:Y:S04]  /*e790*/  HMMA.16816.F32.BF16 R68, R160.reuse, R12, R68 ;  /* 0x0000000ca044723c */ /* 0x048fe80000041844 */
[----:B-1----:R-:W-:Y:S02]  /*e7a0*/  FADD.FTZ R3, R244, R205 ;  /* 0x000000cdf4037221 */ /* 0x002fe40000010000 */
[----:B------:R-:W-:Y:S02]  /*e7b0*/  FADD.FTZ R10, R243, R10 ;  /* 0x0000000af30a7221 */ /* 0x000fe40000010000 */
[----:B------:R-:W-:Y:S01]  /*e7c0*/  FADD.FTZ R9, R234, R3 ;  /* 0x00000003ea097221 */ /* 0x000fe20000010000 */
[----:B------:R-:W-:Y:S01]  /*e7d0*/  @P5 MOV R3, R245 ;  /* 0x000000f500035202 */ /* 0x000fe20000000f00 */
[C---:B------:R-:W-:Y:S03]  /*e7e0*/  HMMA.16816.F32.BF16 R72, R160.reuse, R14, R72 ;  /* 0x0000000ea048723c */ /* 0x040fe60000041848 */
[----:B------:R-:W-:Y:S02]  /*e7f0*/  @P5 IMAD R0, R0, 0x60, RZ ;  /* 0x0000006000005824 */ /* 0x000fe400078e02ff */
[----:B------:R-:W-:Y:S02]  /*e800*/  FADD.FTZ R13, R235, R10 ;  /* 0x0000000aeb0d7221 */ /* 0x000fe40000010000 */
[----:B------:R-:W-:Y:S01]  /*e810*/  FADD.FTZ R14, R236, R9 ;  /* 0x00000009ec0e7221 */ /* 0x000fe20000010000 */
[C---:B----4-:R-:W-:Y:S01]  /*e820*/  HMMA.16816.F32.BF16 R76, R160.reuse, R16, R76 ;  /* 0x00000010a04c723c */ /* 0x050fe2000004184c */
[----:B------:R-:W-:Y:S07]  /*e830*/  @P5 MOV R15, 0x6 ;  /* 0x00000006000f5802 */ /* 0x000fee0000000f00 */
[C---:B------:R-:W-:Y:S08]  /*e840*/  HMMA.16816.F32.BF16 R80, R160.reuse, R18, R80 ;  /* 0x00000012a050723c */ /* 0x040ff00000041850 */
[C---:B------:R-:W-:Y:S08]  /*e850*/  HMMA.16816.F32.BF16 R84, R160.reuse, R4, R84 ;  /* 0x00000004a054723c */ /* 0x040ff00000041854 */
[C---:B------:R-:W-:Y:S04]  /*e860*/  HMMA.16816.F32.BF16 R88, R160.reuse, R6, R88 ;  /* 0x00000006a058723c */ /* 0x040fe80000041858 */
[----:B-----5:R-:W-:Y:S05]  /*e870*/  @P5 MOV R2, R22 ;  /* 0x0000001600025202 */ /* 0x020fea0000000f00 */
[----:B------:R-:W-:Y:S02]  /*e880*/  @P5 IMAD.WIDE.U32 R2, R8, 0x60, R2 ;  /* 0x0000006008025825 */ /* 0x000fe400078e0002 */
[----:B------:R-:W1:Y:S03]  /*e890*/  LDSM.16.MT88.4 R8, [R103+0x8800] ;  /* 0x008800006708783b */ /* 0x000e660000004200 */
[----:B------:R-:W-:Y:S02]  /*e8a0*/  @P5 LEA R12, P0, R2, c[0x0][0x1c8], 0x1 ;  /* 0x00007200020c5a11 */ /* 0x000fe400078008ff */
[----:B------:R-:W-:Y:S01]  /*e8b0*/  @P5 IADD3 R3, R3, R0, RZ ;  /* 0x0000000003035210 */ /* 0x000fe20007ffe0ff */
[----:B------:R-:W-:Y:S03]  /*e8c0*/  FADD.FTZ R0, R238, R13 ;  /* 0x0000000dee007221 */ /* 0x000fe60000010000 */
[----:B------:R-:W-:Y:S01]  /*e8d0*/  @P5 LEA.HI.X R13, R2, c[0x0][0x1cc], R3, 0x1, P0 ;  /* 0x00007300020d5a11 */ /* 0x000fe200000f0c03 */
[----:B------:R-:W-:Y:S01]  /*e8e0*/  FADD.FTZ R2, R240, R14 ;  /* 0x0000000ef0027221 */ /* 0x000fe20000010000 */
[----:B------:R-:W-:Y:S01]  /*e8f0*/  @P5 ISETP.GE.AND P0, PT, R250, c[0x0][0x1d4], PT ;  /* 0x00007500fa005a0c */ /* 0x000fe20003f06270 */
[----:B------:R-:W-:Y:S01]  /*e900*/  FADD.FTZ R14, R237, R0 ;  /* 0x00000000ed0e7221 */ /* 0x000fe20000010000 */
[----:B------:R-:W-:Y:S01]  /*e910*/  IADD3 R0, R247, 0x1, RZ ;  /* 0x00000001f7007810 */ /* 0x000fe20007ffe0ff */
[----:B------:R-:W-:Y:S01]  /*e920*/  FADD.FTZ R2, R241, R2 ;  /* 0x00000002f1027221 */ /* 0x000fe20000010000 */
[----:B------:R-:W-:Y:S01]  /*e930*/  @P5 MOV R3, c[0x0][0x1e0] ;  /* 0x0000780000035a02 */ /* 0x000fe20000000f00 */
[----:B------:R-:W-:Y:S01]  /*e940*/  FADD.FTZ R16, R239, R14 ;  /* 0x0000000eef107221 */ /* 0x000fe20000010000 */
[----:B------:R-:W-:Y:S02]  /*e950*/  SEL R0, R0, RZ, !P3 ;  /* 0x000000ff00007207 */ /* 0x000fe40005800000 */
[----:B------:R-:W-:Y:S01]  /*e960*/  @P5 SHF.L.U64.HI R14, R3, R15, c[0x0][0x1e4] ;  /* 0x00007900030e5619 */ /* 0x000fe2000001020f */
[----:B------:R-:W-:Y:S01]  /*e970*/  FADD.FTZ R15, R229, R2 ;  /* 0x00000002e50f7221 */ /* 0x000fe20000010000 */
[----:B------:R-:W-:Y:S01]  /*e980*/  @P5 SHF.L.U32 R3, R3, 0x6, RZ ;  /* 0x0000000603035819 */ /* 0x000fe200000006ff */
[----:B------:R2:W-:Y:S01]  /*e990*/  STL [R1+0x4], R0 ;  /* 0x0000040001007387 */ /* 0x0005e20000100800 */
[----:B------:R-:W-:Y:S01]  /*e9a0*/  FADD.FTZ R5, R227, R16 ;  /* 0x00000010e3057221 */ /* 0x000fe20000010000 */
[----:B------:R-:W-:Y:S01]  /*e9b0*/  IADD3 R250, R232, -0x1, RZ ;  /* 0xffffffffe8fa7810 */ /* 0x000fe20007ffe0ff */
[----:B------:R-:W-:Y:S01]  /*e9c0*/  FADD.FTZ R15, R231, R15 ;  /* 0x0000000fe70f7221 */ /* 0x000fe20000010000 */
[----:B------:R-:W-:Y:S03]  /*e9d0*/  @P5 IADD3 R2, P4, R3, R12, RZ ;  /* 0x0000000c03025210 */ /* 0x000fe60007f9e0ff */
[----:B------:R-:W-:Y:S01]  /*e9e0*/  FADD.FTZ R6, R233, R15 ;  /* 0x0000000fe9067221 */ /* 0x000fe20000010000 */
[----:B------:R-:W-:Y:S02]  /*e9f0*/  @P5 IADD3 R4, P3, R3, R2, RZ ;  /* 0x0000000203045210 */ /* 0x000fe40007f7e0ff */
[----:B------:R-:W-:Y:S01]  /*ea00*/  @P5 IADD3.X R3, R14, R13, RZ, P4, !PT ;  /* 0x0000000d0e035210 */ /* 0x000fe200027fe4ff */
[C---:B-1----:R-:W-:Y:S03]  /*ea10*/  HMMA.16816.F32.BF16 R92, R160.reuse, R8, R92 ;  /* 0x00000008a05c723c */ /* 0x042fe6000004185c */
[----:B--2---:R-:W-:Y:S05]  /*ea20*/  @P5 IMAD R0, R0, 0x9000, R246 ;  /* 0x0000900000005824 */ /* 0x004fea00078e02f6 */
[----:B------:R-:W-:Y:S01]  /*ea30*/  HMMA.16816.F32.BF16 R96, R160, R10, R96 ;  /* 0x0000000aa060723c */ /* 0x000fe20000041860 */
        /* <DEDUP_REMOVED lines=17> */
[----:B------:R-:W-:Y:S01]  /*eb50*/  ISETP.GE.AND P0, PT, R252, R232, PT ;  /* 0x000000e8fc00720c */ /* 0x000fe20003f06270 */
[----:B--2---:R-:W-:Y:S01]  /*eb60*/  FADD.FTZ R3, R226, R12 ;  /* 0x0000000ce2037221 */ /* 0x004fe20000010000 */
[----:B------:R-:W-:Y:S01]  /*eb70*/  MOV R232, R250 ;  /* 0x000000fa00e87202 */ /* 0x000fe20000000f00 */
[----:B------:R-:W-:Y:S04]  /*eb80*/  FADD.FTZ R2, R230, R6 ;  /* 0x00000006e6027221 */ /* 0x000fe80000010000 */
[----:B------:R-:W-:Y:S01]  /*eb90*/  FADD.FTZ R2, R224, R2 ;  /* 0x00000002e0027221 */ /* 0x000fe20000010000 */
[----:B------:R-:W0:Y:S03]  /*eba0*/  LDGDEPBAR ;  /* 0x00000000000079af */ /* 0x000e260000000000 */
[----:B------:R-:W-:Y:S04]  /*ebb0*/  FADD.FTZ R2, R221, R2 ;  /* 0x00000002dd027221 */ /* 0x000fe80000010000 */
[----:B------:R-:W-:Y:S04]  /*ebc0*/  FADD.FTZ R2, R223, R2 ;  /* 0x00000002df027221 */ /* 0x000fe80000010000 */
[----:B------:R-:W-:Y:S05]  /*ebd0*/  FADD.FTZ R2, R219, R2 ;  /* 0x00000002db027221 */ /* 0x000fea0000010000 */
[----:B------:R-:W-:Y:S01]  /*ebe0*/  STL [R1+0x8], R2 ;  /* 0x0000080201007387 */ /* 0x000fe20000100800 */
[----:B-1----:R-:W-:Y:S01]  /*ebf0*/  FADD.FTZ R0, R225, R3 ;  /* 0x00000003e1007221 */ /* 0x002fe20000010000 */
[----:B------:R-:W-:Y:S03]  /*ec00*/  MOV R3, R100 ;  /* 0x0000006400037202 */ /* 0x000fe60000000f00 */
[----:B------:R-:W-:Y:S04]  /*ec10*/  FADD.FTZ R0, R220, R0 ;  /* 0x00000000dc007221 */ /* 0x000fe80000010000 */
[----:B------:R-:W-:Y:S04]  /*ec20*/  FADD.FTZ R0, R222, R0 ;  /* 0x00000000de007221 */ /* 0x000fe80000010000 */
[----:B------:R-:W-:Y:S04]  /*ec30*/  FADD.FTZ R0, R208, R0 ;  /* 0x00000000d0007221 */ /* 0x000fe80000010000 */
[----:B------:R-:W-:Y:S05]  /*ec40*/  FADD.FTZ R0, R207, R0 ;  /* 0x00000000cf007221 */ /* 0x000fea0000010000 */
[----:B------:R1:W-:Y:S02]  /*ec50*/  STL [R1+0x10], R0 ;  /* 0x0000100001007387 */ /* 0x0003e40000100800 */
[----:B-1----:R-:W-:Y:S01]  /*ec60*/  MOV R0, R101 ;  /* 0x0000006500007202 */ /* 0x002fe20000000f00 */
[----:B------:R-:W-:-:S05]  /*ec70*/  @!P0 BRA `(.L_x_2092) ;  /* 0xffffbfa000008947 */ /* 0x000fca000383ffff */
.L_x_2091:
[----:B------:R-:W-:Y:S02]  /*ec80*/  MOV R7, 0x1f ;  /* 0x0000001f00077802 */ /* 0x000fe40000000f00 */
[----:B------:R-:W-:Y:S01]  /*ec90*/  MOV R6, 0xffffffff ;  /* 0xffffffff00067802 */ /* 0x000fe20000000f00 */
[----:B------:R-:W-:Y:S05]  /*eca0*/  BRA.DIV ~URZ, `(.L_x_2093) ;  /* 0x000023527f007947 */ /* 0x000fea000b800000 */
[----:B------:R-:W2:Y:S04]  /*ecb0*/  LDL R2, [R1+0x8] ;  /* 0x0000080001027983 */ /* 0x000ea80000100800 */
[----:B--2---:R2:W3:Y:S02]  /*ecc0*/  SHFL.BFLY PT, R0, R2, 0x2, 0x1f ;  /* 0x0c401f0002007f89 */ /* 0x0044e400000e0000 */
.L_x_2107:
[----:B--2---:R-:W2:Y:S02]  /*ecd0*/  LDL.LU R2, [R1+0x8] ;  /* 0x0000080001027983 */ /* 0x004ea40000300800 */
[----:B--23--:R-:W-:Y:S01]  /*ece0*/  FADD.FTZ R0, R0, R2 ;  /* 0x0000000200007221 */ /* 0x00cfe20000010000 */
[----:B------:R-:W-:Y:S05]  /*ecf0*/  BRA.DIV ~URZ, `(.L_x_2094) ;  /* 0x000023627f007947 */ /* 0x000fea000b800000 */
[----:B------:R-:W2:Y:S04]  /*ed00*/  LDL.LU R5, [R1+0x10] ;  /* 0x0000100001057983 */ /* 0x000ea80000300800 */
[----:B------:R-:W3:Y:S02]  /*ed10*/  SHFL.BFLY PT, R2, R0, 0x1, 0x1f ;  /* 0x0c201f0000027f89 */ /* 0x000ee400000e0000 */
[----:B---3--:R-:W-:-:S02]  /*ed20*/  FADD.FTZ R0, R0, R2 ;  /* 0x0000000200007221 */ /* 0x008fc40000010000 */
[----:B--2---:R-:W2:Y:S02]  /*ed30*/  SHFL.BFLY PT, R4, R5, 0x2, 0x1f ;  /* 0x0c401f0005047f89 */ /* 0x004ea400000e0000 */
[----:B--2---:R-:W-:-:S05]  /*ed40*/  FADD.FTZ R4, R4, R5 ;  /* 0x0000000504047221 */ /* 0x004fca0000010000 */
[----:B-1----:R1:W2:Y:S02]  /*ed50*/  SHFL.BFLY PT, R3, R4, 0x1, 0x1f ;  /* 0x0c201f0004037f89 */ /* 0x0022a400000e0000 */
.L_x_2108:
        /* <DEDUP_REMOVED lines=117> */
.L_x_2082:
        /* <DEDUP_REMOVED lines=19> */
.L_x_2096:
[----:B--2---:R-:W-:Y:S05]  /*f5e0*/  BSYNC B0 ;  /* 0x0000000000007941 */ /* 0x004fea0003800000 */
.L_x_2095:
        /* <DEDUP_REMOVED lines=15> */
[----:B-1----:R-:W-:Y:S05]  /*f6e0*/  CALL.REL.NOINC `($__internal_43_$__cuda_sm70_shflsync_idx_p) ;  /* 0x00001b1000007944 */ /* 0x002fea0003c00000 */
.L_x_2099:
[----:B------:R-:W3:Y:S04]  /*f6f0*/  LDL R7, [R1+0x7c] ;  /* 0x00007c0001077983 */ /* 0x000ee80000100800 */
[----:B------:R-:W4:Y:S04]  /*f700*/  LDL.LU R6, [R1+0x5c] ;  /* 0x00005c0001067983 */ /* 0x000f280000300800 */
[----:B-12---:R-:W2:Y:S04]  /*f710*/  LDL.LU R12, [R1+0x60] ;  /* 0x00006000010c7983 */ /* 0x006ea80000300800 */
[----:B------:R-:W2:Y:S04]  /*f720*/  LDL.LU R18, [R1+0x64] ;  /* 0x0000640001127983 */ /* 0x000ea80000300800 */
[----:B------:R-:W3:Y:S01]  /*f730*/  LDL.LU R20, [R1+0x68] ;  /* 0x0000680001147983 */ /* 0x000ee20000300800 */
[----:B------:R-:W-:-:S03]  /*f740*/  IMAD.MOV.U32 R5, RZ, RZ, 0x1 ;  /* 0x00000001ff057424 */ /* 0x000fc600078e00ff */
[----:B------:R-:W3:Y:S02]  /*f750*/  LDL R19, [R1+0x84] ;  /* 0x0000840001137983 */ /* 0x000ee40000100800 */
[----:B------:R-:W-:Y:S02]  /*f760*/  ISETP.NE.AND P1, PT, R5, c[0x0][0x4e8], PT ;  /* 0x00013a0005007a0c */ /* 0x000fe40003f25270 */
[----:B------:R-:W3:Y:S04]  /*f770*/  LDL R157, [R1+0x38] ;  /* 0x00003800019d7983 */ /* 0x000ee80000100800 */
[----:B------:R-:W3:Y:S04]  /*f780*/  LDL R156, [R1+0x70] ;  /* 0x00007000019c7983 */ /* 0x000ee80000100800 */
[----:B------:R1:W5:Y:S04]  /*f790*/  LDL R155, [R1+0x78] ;  /* 0x00007800019b7983 */ /* 0x0003680000100800 */
[----:B------:R1:W5:Y:S04]  /*f7a0*/  LDL R154, [R1+0x74] ;  /* 0x00007400019a7983 */ /* 0x0003680000100800 */
[----:B------:R-:W1:Y:S01]  /*f7b0*/  S2R R21, SR_TID.X ;  /* 0x0000000000157919 */ /* 0x000e620000002100 */
[----:B------:R-:W-:-:S02]  /*f7c0*/  ULDC UR5, c[0x0][0x4e8] ;  /* 0x00013a0000057ab9 */ /* 0x000fc40000000800 */
[----:B------:R-:W-:Y:S02]  /*f7d0*/  ULDC UR4, c[0x0][0x388] ;  /* 0x0000e20000047ab9 */ /* 0x000fe40000000800 */
[----:B------:R-:W-:Y:S01]  /*f7e0*/  UIMAD UR4, UR5, UR4, URZ ;  /* 0x00000004050472a4 */ /* 0x000fe2000f8e023f */
[----:B------:R-:W-:Y:S01]  /*f7f0*/  BSSY B0, `(.L_x_2100) ;  /* 0x00000db000007945 */ /* 0x000fe20003800000 */
[----:B----4-:R-:W-:Y:S01]  /*f800*/  SHF.R.S32.HI R0, RZ, 0x1f, R6 ;  /* 0x0000001fff007819 */ /* 0x010fe20000011406 */
[----:B------:R-:W-:-:S04]  /*f810*/  IMAD.WIDE.U32 R2, R6, c[0x0][0x4d0], RZ ;  /* 0x0001340006027a25 */ /* 0x000fc800078e00ff */
[C---:B------:R-:W-:Y:S02]  /*f820*/  IMAD R4, R0.reuse, c[0x0][0x4d0], RZ ;  /* 0x0001340000047a24 */ /* 0x040fe400078e02ff */
[----:B------:R-:W-:Y:S01]  /*f830*/  IMAD R5, R0, c[0x0][0x438], RZ ;  /* 0x00010e0000057a24 */ /* 0x000fe200078e02ff */
[----:B--2---:R-:W-:Y:S01]  /*f840*/  SHF.R.S32.HI R0, RZ, 0x1f, R12 ;  /* 0x0000001fff007819 */ /* 0x004fe2000001140c */
[C---:B------:R-:W-:Y:S01]  /*f850*/  IMAD R4, R6.reuse, c[0x0][0x4d4], R4 ;  /* 0x0001350006047a24 */ /* 0x040fe200078e0204 */
[----:B------:R-:W-:Y:S01]  /*f860*/  SHF.R.S32.HI R11, RZ, 0x1f, R18 ;  /* 0x0000001fff0b7819 */ /* 0x000fe20000011412 */
[----:B------:R-:W-:Y:S02]  /*f870*/  IMAD R8, R6, c[0x0][0x43c], R5 ;  /* 0x00010f0006087a24 */ /* 0x000fe400078e0205 */
[----:B---3--:R-:W-:Y:S02]  /*f880*/  IMAD.IADD R7, R7, 0x1, R20 ;  /* 0x0000000107077824 */ /* 0x008fe400078e0214 */
[----:B------:R-:W-:-:S02]  /*f890*/  IMAD.IADD R3, R3, 0x1, R4 ;  /* 0x0000000103037824 */ /* 0x000fc400078e0204 */
[----:B------:R-:W-:-:S04]  /*f8a0*/  @P1 IMAD.HI.U32 R10, R7, c[0x0][0x4ec], RZ ;  /* 0x00013b00070a1a27 */ /* 0x000fc800078e00ff */
[----:B------:R-:W-:Y:S02]  /*f8b0*/  IMAD R9, R0, c[0x0][0x4d8], RZ ;  /* 0x0001360000097a24 */ /* 0x000fe400078e02ff */
[----:B------:R-:W-:-:S04]  /*f8c0*/  IMAD.WIDE.U32 R4, R6, c[0x0][0x438], RZ ;  /* 0x00010e0006047a25 */ /* 0x000fc800078e00ff */
[----:B------:R-:W-:Y:S01]  /*f8d0*/  IMAD.MOV.U32 R6, RZ, RZ, R7 ;  /* 0x000000ffff067224 */ /* 0x000fe200078e0007 */
[----:B------:R-:W-:Y:S01]  /*f8e0*/  @P1 SHF.R.U32.HI R6, RZ, c[0x0][0x4f0], R10 ;  /* 0x00013c00ff061a19 */ /* 0x000fe2000001160a */
[C---:B------:R-:W-:Y:S02]  /*f8f0*/  IMAD R9, R12.reuse, c[0x0][0x4dc], R9 ;  /* 0x000137000c097a24 */ /* 0x040fe400078e0209 */
[----:B------:R-:W-:-:S04]  /*f900*/  IMAD.WIDE.U32 R2, R12, c[0x0][0x4d8], R2 ;  /* 0x000136000c027a25 */ /* 0x000fc800078e0002 */
[----:B------:R-:W-:Y:S02]  /*f910*/  IMAD.IADD R5, R5, 0x1, R8 ;  /* 0x0000000105057824 */ /* 0x000fe400078e0208 */
[----:B------:R-:W-:Y:S02]  /*f920*/  IMAD R0, R0, c[0x0][0x440], RZ ;  /* 0x0001100000007a24 */ /* 0x000fe400078e02ff */
[----:B------:R-:W-:Y:S02]  /*f930*/  IMAD.IADD R3, R3, 0x1, R9 ;  /* 0x0000000103037824 */ /* 0x000fe400078e0209 */
[----:B------:R-:W-:Y:S02]  /*f940*/  IMAD.MOV R10, RZ, RZ, -R6 ;  /* 0x000000ffff0a7224 */ /* 0x000fe400078e0a06 */
[C---:B------:R-:W-:Y:S02]  /*f950*/  IMAD R15, R12.reuse, c[0x0][0x444], R0 ;  /* 0x000111000c0f7a24 */ /* 0x040fe400078e0200 */
[----:B------:R-:W-:-:S04]  /*f960*/  IMAD.WIDE.U32 R8, R12, c[0x0][0x440], R4 ;  /* 0x000110000c087a25 */ /* 0x000fc800078e0004 */
[----:B------:R-:W-:Y:S02]  /*f970*/  IMAD R12, R11, c[0x0][0x4e0], RZ ;  /* 0x000138000b0c7a24 */ /* 0x000fe400078e02ff */
[----:B------:R-:W-:Y:S02]  /*f980*/  IMAD R10, R10, c[0x0][0x4e8], R7 ;  /* 0x00013a000a0a7a24 */ /* 0x000fe400078e0207 */
[C---:B------:R-:W-:Y:S01]  /*f990*/  IMAD.WIDE.U32 R4, R18.reuse, c[0x0][0x4e0], R2 ;  /* 0x0001380012047a25 */ /* 0x040fe200078e0002 */
[----:B------:R-:W-:Y:S02]  /*f9a0*/  SHF.R.S32.HI R13, RZ, 0x1f, R6 ;  /* 0x0000001fff0d7819 */ /* 0x000fe40000011406 */
[----:B------:R-:W-:Y:S01]  /*f9b0*/  SHF.R.S32.HI R14, RZ, 0x1f, R10 ;  /* 0x0000001fff0e7819 */ /* 0x000fe2000001140a */
[----:B------:R-:W-:Y:S01]  /*f9c0*/  IMAD R12, R18, c[0x0][0x4e4], R12 ;  /* 0x00013900120c7a24 */ /* 0x000fe200078e020c */
[----:B------:R-:W-:Y:S01]  /*f9d0*/  IADD3 R4, P0, R6, R4, RZ ;  /* 0x0000000406047210 */ /* 0x000fe20007f1e0ff */
[----:B------:R-:W-:-:S03]  /*f9e0*/  @P1 IMAD.HI.U32 R2, R7, c[0x0][0x4ec], RZ ;  /* 0x00013b0007021a27 */ /* 0x000fc600078e00ff */
[----:B------:R-:W-:Y:S01]  /*f9f0*/  IADD3.X R5, R13, R5, R12, P0, !PT ;  /* 0x000000050d057210 */ /* 0x000fe200007fe40c */
[----:B------:R-:W-:Y:S01]  /*fa00*/  IMAD.MOV.U32 R0, RZ, RZ, R7 ;  /* 0x000000ffff007224 */ /* 0x000fe200078e0007 */
[----:B------:R-:W-:Y:S01]  /*fa10*/  @P1 SHF.R.U32.HI R0, RZ, c[0x0][0x4f0], R2 ;  /* 0x00013c00ff001a19 */ /* 0x000fe20000011602 */
[----:B------:R-:W-:Y:S02]  /*fa20*/  IMAD R6, R14, c[0x0][0x4c8], RZ ;  /* 0x000132000e067a24 */ /* 0x000fe400078e02ff */
[----:B------:R-:W-:Y:S02]  /*fa30*/  IMAD.IADD R3, R9, 0x1, R15 ;  /* 0x0000000109037824 */ /* 0x000fe400078e020f */
[----:B------:R-:W-:Y:S02]  /*fa40*/  IMAD R11, R11, c[0x0][0x448], RZ ;  /* 0x000112000b0b7a24 */ /* 0x000fe400078e02ff */
[----:B------:R-:W-:Y:S02]  /*fa50*/  IMAD.MOV.U32 R2, RZ, RZ, R8 ;  /* 0x000000ffff027224 */ /* 0x000fe400078e0008 */
[----:B------:R-:W-:-:S02]  /*fa60*/  IMAD R6, R10, c[0x0][0x4cc], R6 ;  /* 0x000133000a067a24 */ /* 0x000fc400078e0206 */
[----:B------:R-:W-:Y:S01]  /*fa70*/  IMAD.WIDE.U32 R4, R10, c[0x0][0x4c8], R4 ;  /* 0x000132000a047a25 */ /* 0x000fe200078e0004 */
[----:B------:R-:W-:-:S03]  /*fa80*/  SHF.R.S32.HI R10, RZ, 0x1f, R0 ;  /* 0x0000001fff0a7819 */ /* 0x000fc60000011400 */
[C---:B------:R-:W-:Y:S02]  /*fa90*/  IMAD R11, R18.reuse, c[0x0][0x44c], R11 ;  /* 0x00011300120b7a24 */ /* 0x040fe400078e020b */
[----:B------:R-:W-:Y:S01]  /*faa0*/  IMAD.WIDE.U32 R2, R18, c[0x0][0x448], R2 ;  /* 0x0001120012027a25 */ /* 0x000fe200078e0002 */
[----:B-1----:R-:W-:Y:S02]  /*fab0*/  SHF.R.S32.HI R18, RZ, 0x1f, R21 ;  /* 0x0000001fff127819 */ /* 0x002fe40000011415 */
[----:B------:R-:W-:Y:S01]  /*fac0*/  LEA R8, P0, R4, c[0x0][0x4a8], 0x2 ;  /* 0x00012a0004087a11 */ /* 0x000fe200078010ff */
[----:B------:R-:W-:Y:S01]  /*fad0*/  IMAD.IADD R5, R5, 0x1, R6 ;  /* 0x0000000105057824 */ /* 0x000fe200078e0206 */
[----:B------:R-:W-:Y:S01]  /*fae0*/  LEA.HI R18, R18, R21, RZ, 0x5 ;  /* 0x0000001512127211 */ /* 0x000fe200078f28ff */
[----:B------:R-:W-:Y:S02]  /*faf0*/  IMAD.MOV R9, RZ, RZ, -R0 ;  /* 0x000000ffff097224 */ /* 0x000fe400078e0a00 */
[----:B------:R-:W-:Y:S01]  /*fb00*/  IMAD R6, R10, c[0x0][0x430], RZ ;  /* 0x00010c000a067a24 */ /* 0x000fe200078e02ff */
[----:B------:R-:W-:Y:S01]  /*fb10*/  LEA.HI.X R5, R4, c[0x0][0x4ac], R5, 0x2, P0 ;  /* 0x00012b0004057a11 */ /* 0x000fe200000f1405 */
[----:B------:R-:W-:Y:S01]  /*fb20*/  IMAD R9, R9, c[0x0][0x4e8], R7 ;  /* 0x00013a0009097a24 */ /* 0x000fe200078e0207 */
[----:B------:R-:W-:Y:S01]  /*fb30*/  LOP3.LUT R18, R18, 0xffffffe0, RZ, 0xc0, !PT ;  /* 0xffffffe012127812 */ /* 0x000fe200078ec0ff */
[----:B------:R-:W-:-:S02]  /*fb40*/  IMAD.IADD R3, R3, 0x1, R11 ;  /* 0x0000000103037824 */ /* 0x000fc400078e020b */
[C---:B------:R-:W-:Y:S01]  /*fb50*/  IMAD R10, R0.reuse, c[0x0][0x434], R6 ;  /* 0x00010d00000a7a24 */ /* 0x040fe200078e0206 */
[----:B------:R-:W-:Y:S01]  /*fb60*/  SHFL.IDX PT, R7, R5, RZ, 0x1c1f ;  /* 0x001c1fff05077589 */ /* 0x000fe200000e0000 */
[----:B------:R-:W-:-:S03]  /*fb70*/  IMAD.WIDE.U32 R2, R0, c[0x0][0x430], R2 ;  /* 0x00010c0000027a25 */ /* 0x000fc600078e0002 */
[----:B------:R-:W1:Y:S01]  /*fb80*/  SHFL.IDX PT, R6, R8, RZ, 0x1c1f ;  /* 0x001c1fff08067589 */ /* 0x000e6200000e0000 */
[----:B------:R-:W-:-:S03]  /*fb90*/  IMAD.IADD R18, R21, 0x1, -R18 ;  /* 0x0000000115127824 */ /* 0x000fc600078e0a12 */
[----:B------:R2:W-:Y:S01]  /*fba0*/  SHFL.IDX PT, R4, R8, 0x1, 0x1c1f ;  /* 0x003c1f0008047f89 */ /* 0x0005e200000e0000 */
[----:B------:R-:W-:-:S03]  /*fbb0*/  IMAD.IADD R0, R19, 0x1, R20 ;  /* 0x0000000113007824 */ /* 0x000fc600078e0214 */
[----:B------:R-:W3:Y:S01]  /*fbc0*/  SHFL.IDX PT, R5, R5, 0x1, 0x1c1f ;  /* 0x003c1f0005057f89 */ /* 0x000ee200000e0000 */
[----:B------:R-:W-:Y:S01]  /*fbd0*/  IMAD.IADD R3, R3, 0x1, R10 ;  /* 0x0000000103037824 */ /* 0x000fe200078e020a */
[----:B------:R-:W-:-:S04]  /*fbe0*/  LOP3.LUT P3, RZ, R18, 0x3, RZ, 0xc0, !PT ;  /* 0x0000000312ff7812 */ /* 0x000fc8000786c0ff */
[----:B------:R-:W-:Y:S01]  /*fbf0*/  ISETP.GE.OR P4, PT, R0, UR4, P3 ;  /* 0x0000000400007c0c */ /* 0x000fe20009f86670 */
[----:B------:R-:W-:Y:S01]  /*fc00*/  IMAD.WIDE.U32 R2, R9, c[0x0][0x428], R2 ;  /* 0x00010a0009027a25 */ /* 0x000fe200078e0002 */
[----:B--2---:R-:W-:-:S05]  /*fc10*/  SHF.R.S32.HI R8, RZ, 0x1f, R9 ;  /* 0x0000001fff087819 */ /* 0x004fca0000011409 */
[----:B------:R-:W-:Y:S01]  /*fc20*/  IMAD R10, R8, c[0x0][0x428], RZ ;  /* 0x00010a00080a7a24 */ /* 0x000fe200078e02ff */
[----:B------:R-:W-:-:S03]  /*fc30*/  IADD3 R8, R0, 0x8, RZ ;  /* 0x0000000800087810 */ /* 0x000fc60007ffe0ff */
[----:B------:R-:W-:Y:S01]  /*fc40*/  IMAD R10, R9, c[0x0][0x42c], R10 ;  /* 0x00010b00090a7a24 */ /* 0x000fe200078e020a */
[----:B------:R-:W-:Y:S02]  /*fc50*/  ISETP.GE.OR P3, PT, R8, UR4, P3 ;  /* 0x0000000408007c0c */ /* 0x000fe40009f66670 */
[----:B------:R-:W-:Y:S01]  /*fc60*/  ISETP.GE.AND P1, PT, R0, UR4, PT ;  /* 0x0000000400007c0c */ /* 0x000fe2000bf26270 */
[----:B------:R-:W-:Y:S01]  /*fc70*/  IMAD.IADD R3, R3, 0x1, R10 ;  /* 0x0000000103037824 */ /* 0x000fe200078e020a */
[C---:B------:R-:W-:Y:S01]  /*fc80*/  LEA R35, P2, R2.reuse, c[0x0][0x400], 0x2 ;  /* 0x0001000002237a11 */ /* 0x040fe200078410ff */
[----:B-1----:R1:W-:Y:S03]  /*fc90*/  @!P4 ST.E [R6.64], R17 ;  /* 0x000000110600c985 */ /* 0x0023e6000c101906 */
[----:B------:R-:W-:Y:S02]  /*fca0*/  LEA.HI.X R30, R2, c[0x0][0x404], R3, 0x2, P2 ;  /* 0x00010100021e7a11 */ /* 0x000fe400010f1403 */
[C---:B------:R-:W-:Y:S01]  /*fcb0*/  IADD3 R10, R157.reuse, 0x8, RZ ;  /* 0x000000089d0a7810 */ /* 0x040fe20007ffe0ff */
[----:B------:R-:W2:Y:S01]  /*fcc0*/  SHFL.IDX PT, R2, R35, RZ, 0x1c1f ;  /* 0x001c1fff23027589 */ /* 0x000ea200000e0000 */
[----:B------:R-:W-:-:S02]  /*fcd0*/  IADD3 R0, R157, 0x10, RZ ;  /* 0x000000109d007810 */ /* 0x000fc40007ffe0ff */
[C---:B------:R-:W-:Y:S01]  /*fce0*/  IADD3 R11, R157.reuse, 0x18, RZ ;  /* 0x000000189d0b7810 */ /* 0x040fe20007ffe0ff */
[----:B---3--:R3:W-:Y:S01]  /*fcf0*/  @!P3 ST.E [R4.64], R16 ;  /* 0x000000100400b985 */ /* 0x0087e2000c101906 */
[C---:B------:R-:W-:Y:S02]  /*fd00*/  IADD3 R12, R157.reuse, 0x20, RZ ;  /* 0x000000209d0c7810 */ /* 0x040fe40007ffe0ff */
[C---:B------:R-:W-:Y:S01]  /*fd10*/  IADD3 R13, R157.reuse, 0x28, RZ ;  /* 0x000000289d0d7810 */ /* 0x040fe20007ffe0ff */
[----:B------:R4:W2:Y:S01]  /*fd20*/  SHFL.IDX PT, R3, R30, RZ, 0x1c1f ;  /* 0x001c1fff1e037589 */ /* 0x0008a200000e0000 */
[C---:B------:R-:W-:Y:S02]  /*fd30*/  IADD3 R14, R157.reuse, 0x30, RZ ;  /* 0x000000309d0e7810 */ /* 0x040fe40007ffe0ff */
[C---:B------:R-:W-:Y:S02]  /*fd40*/  IADD3 R15, R157.reuse, 0x38, RZ ;  /* 0x000000389d0f7810 */ /* 0x040fe40007ffe0ff */
[----:B------:R-:W-:-:S02]  /*fd50*/  IADD3 R18, R157, 0x48, RZ ;  /* 0x000000489d127810 */ /* 0x000fc40007ffe0ff */
[C---:B------:R-:W-:Y:S02]  /*fd60*/  IADD3 R19, R157.reuse, 0x58, RZ ;  /* 0x000000589d137810 */ /* 0x040fe40007ffe0ff */
[C---:B------:R-:W-:Y:S02]  /*fd70*/  IADD3 R20, R157.reuse, 0x60, RZ ;  /* 0x000000609d147810 */ /* 0x040fe40007ffe0ff */
[C---:B------:R-:W-:Y:S02]  /*fd80*/  IADD3 R21, R157.reuse, 0x68, RZ ;  /* 0x000000689d157810 */ /* 0x040fe40007ffe0ff */
[C---:B-1----:R-:W-:Y:S02]  /*fd90*/  IADD3 R17, R157.reuse, 0x50, RZ ;  /* 0x000000509d117810 */ /* 0x042fe40007ffe0ff */
[C---:B------:R-:W-:Y:S02]  /*fda0*/  IADD3 R22, R157.reuse, 0x70, RZ ;  /* 0x000000709d167810 */ /* 0x040fe40007ffe0ff */
[----:B------:R-:W-:-:S02]  /*fdb0*/  IADD3 R23, R157, 0x78, RZ ;  /* 0x000000789d177810 */ /* 0x000fc40007ffe0ff */
[C---:B------:R-:W-:Y:S02]  /*fdc0*/  IADD3 R24, R157.reuse, 0x80, RZ ;  /* 0x000000809d187810 */ /* 0x040fe40007ffe0ff */
[C---:B------:R-:W-:Y:S02]  /*fdd0*/  IADD3 R26, R157.reuse, 0x88, RZ ;  /* 0x000000889d1a7810 */ /* 0x040fe40007ffe0ff */
[C---:B---3--:R-:W-:Y:S02]  /*fde0*/  IADD3 R16, R157.reuse, 0x40, RZ ;  /* 0x000000409d107810 */ /* 0x048fe40007ffe0ff */
[C---:B------:R-:W-:Y:S02]  /*fdf0*/  IADD3 R25, R157.reuse, 0x90, RZ ;  /* 0x000000909d197810 */ /* 0x040fe40007ffe0ff */
[C---:B------:R-:W-:Y:S02]  /*fe00*/  IADD3 R27, R157.reuse, 0x98, RZ ;  /* 0x000000989d1b7810 */ /* 0x040fe40007ffe0ff */
[----:B------:R-:W-:-:S02]  /*fe10*/  IADD3 R28, R157, 0xa0, RZ ;  /* 0x000000a09d1c7810 */ /* 0x000fc40007ffe0ff */
[----:B------:R-:W-:Y:S02]  /*fe20*/  IADD3 R29, R157, 0xa8, RZ ;  /* 0x000000a89d1d7810 */ /* 0x000fe40007ffe0ff */
[----:B------:R-:W-:Y:S02]  /*fe30*/  ISETP.GE.AND P0, PT, R8, UR4, PT ;  /* 0x0000000408007c0c */ /* 0x000fe4000bf06270 */
        /* <DEDUP_REMOVED lines=23> */
[----:B--2-4-:R-:W-:Y:S02]  /*ffb0*/  ISETP.GE.AND P5, PT, R157, c[0x0][0x3c8], PT ;  /* 0x0000f2009d007a0c */ /* 0x014fe40003fa6270 */
[----:B------:R-:W-:-:S02]  /*ffc0*/  ISETP.GE.AND P1, PT, R10, c[0x0][0x3c8], PT ;  /* 0x0000f2000a007a0c */ /* 0x000fc40003f26270 */
[----:B------:R-:W-:Y:S02]  /*ffd0*/  ISETP.GE.AND P4, PT, R0, c[0x0][0x3c8], PT ;  /* 0x0000f20000007a0c */ /* 0x000fe40003f86270 */
        /* <DEDUP_REMOVED lines=80> */
[----:B-----5:R-:W-:-:S02]  /*104e0*/  ISETP.GE.AND P2, PT, R154, c[0x0][0x3c8], PT ;  /* 0x0000f2009a007a0c */ /* 0x020fc40003f46270 */
        /* <DEDUP_REMOVED lines=11> */
.L_x_2101:
[----:B--2-4-:R-:W-:Y:S05]  /*105a0*/  BSYNC B0 ;  /* 0x0000000000007941 */ /* 0x014fea0003800000 */
.L_x_2100:
[----:B---3--:R1:W2:Y:S04]  /*105b0*/  SHFL.IDX PT, R3, R30, 0x1, 0x1c1f ;  /* 0x003c1f001e037f89 */ /* 0x0082a800000e0000 */
[----:B------:R1:W3:Y:S01]  /*105c0*/  SHFL.IDX PT, R2, R35, 0x1, 0x1c1f ;  /* 0x003c1f0023027f89 */ /* 0x0002e200000e0000 */
[----:B------:R-:W-:Y:S05]  /*105d0*/  @P0 BRA `(.L_x_2102) ;  /* 0x000008d000000947 */ /* 0x000fea0003800000 */
[----:B------:R-:W-:Y:S02]  /*105e0*/  ISETP.GE.AND P4, PT, R10, c[0x0][0x3c8], PT ;  /* 0x0000f2000a007a0c */ /* 0x000fe40003f86270 */
[----:B------:R-:W-:Y:S02]  /*105f0*/  ISETP.GE.AND P0, PT, R157, c[0x0][0x3c8], PT ;  /* 0x0000f2009d007a0c */ /* 0x000fe40003f06270 */
[----:B------:R-:W-:Y:S02]  /*10600*/  ISETP.GE.AND P3, PT, R0, c[0x0][0x3c8], PT ;  /* 0x0000f20000007a0c */ /* 0x000fe40003f66270 */
[----:B------:R-:W-:-:S07]  /*10610*/  ISETP.GE.AND P2, PT, R11, c[0x0][0x3c8], PT ;  /* 0x0000f2000b007a0c */ /* 0x000fce0003f46270 */
[CC--:B---3--:R-:W-:Y:S02]  /*10620*/  @!P4 LEA R4, P1, R10.reuse, R2.reuse, 0x2 ;  /* 0x000000020a04c211 */ /* 0x0c8fe400078210ff */
[----:B--2---:R-:W-:Y:S02]  /*10630*/  @!P0 IMAD.WIDE R6, R157, 0x4, R2 ;  /* 0x000000049d068825 */ /* 0x004fe400078e0202 */
[-C--:B------:R-:W-:Y:S02]  /*10640*/  @!P4 LEA.HI.X R5, R10, R3.reuse, R32, 0x2, P1 ;  /* 0x000000030a05c211 */ /* 0x080fe400008f1420 */
[----:B------:R-:W-:Y:S01]  /*10650*/  ISETP.GE.AND P1, PT, R12, c[0x0][0x3c8], PT ;  /* 0x0000f2000c007a0c */ /* 0x000fe20003f26270 */
[----:B------:R2:W-:Y:S01]  /*10660*/  @!P0 ST.E.64 [R6.64], R106 ;  /* 0x0000006a06008985 */ /* 0x0005e2000c101b06 */
[C---:B------:R-:W-:Y:S02]  /*10670*/  @!P3 LEA R8, P5, R0.reuse, R2, 0x2 ;  /* 0x000000020008b211 */ /* 0x040fe400078a10ff */
[----:B------:R-:W-:Y:S01]  /*10680*/  ISETP.GE.AND P0, PT, R13, c[0x0][0x3c8], PT ;  /* 0x0000f2000d007a0c */ /* 0x000fe20003f06270 */
[----:B------:R3:W-:Y:S01]  /*10690*/  @!P4 ST.E.64 [R4.64], R110 ;  /* 0x0000006e0400c985 */ /* 0x0007e2000c101b06 */
[----:B------:R-:W-:-:S02]  /*106a0*/  @!P3 LEA.HI.X R9, R0, R3, R31, 0x2, P5 ;  /* 0x000000030009b211 */ /* 0x000fc400028f141f */
[C---:B------:R-:W-:Y:S02]  /*106b0*/  @!P2 LEA R10, P5, R11.reuse, R2, 0x2 ;  /* 0x000000020b0aa211 */ /* 0x040fe400078a10ff */
[----:B------:R-:W-:Y:S01]  /*106c0*/  ISETP.GE.AND P4, PT, R14, c[0x0][0x3c8], PT ;  /* 0x0000f2000e007a0c */ /* 0x000fe20003f86270 */
[----:B------:R4:W-:Y:S01]  /*106d0*/  @!P3 ST.E.64 [R8.64], R114 ;  /* 0x000000720800b985 */ /* 0x0009e2000c101b06 */
[----:B------:R-:W-:Y:S02]  /*106e0*/  @!P2 LEA.HI.X R11, R11, R3, R33, 0x2, P5 ;  /* 0x000000030b0ba211 */ /* 0x000fe400028f1421 */
[----:B------:R-:W-:-:S03]  /*106f0*/  ISETP.GE.AND P3, PT, R15, c[0x0][0x3c8], PT ;  /* 0x0000f2000f007a0c */ /* 0x000fc60003f66270 */
[----:B------:R-:W-:Y:S01]  /*10700*/  @!P2 ST.E.64 [R10.64], R118 ;  /* 0x000000760a00a985 */ /* 0x000fe2000c101b06 */
[----:B------:R-:W-:Y:S02]  /*10710*/  ISETP.GE.AND P2, PT, R16, c[0x0][0x3c8], PT ;  /* 0x0000f20010007a0c */ /* 0x000fe40003f46270 */
[----:B--2---:R-:W-:-:S04]  /*10720*/  @!P1 LEA R6, P5, R12, R2, 0x2 ;  /* 0x000000020c069211 */ /* 0x004fc800078a10ff */
[----:B------:R-:W-:Y:S02]  /*10730*/  @!P1 LEA.HI.X R7, R12, R3, R34, 0x2, P5 ;  /* 0x000000030c079211 */ /* 0x000fe400028f1422 */
[----:B---3--:R-:W-:-:S03]  /*10740*/  @!P0 LEA R4, P5, R13, R2, 0x2 ;  /* 0x000000020d048211 */ /* 0x008fc600078a10ff */
[----:B------:R-:W-:Y:S01]  /*10750*/  @!P1 ST.E.64 [R6.64], R122 ;  /* 0x0000007a06009985 */ /* 0x000fe2000c101b06 */
[-C--:B------:R-:W-:Y:S02]  /*10760*/  @!P0 LEA.HI.X R5, R13, R3.reuse, R36, 0x2, P5 ;  /* 0x000000030d058211 */ /* 0x080fe400028f1424 */
[----:B----4-:R-:W-:Y:S02]  /*10770*/  @!P4 LEA R8, P5, R14, R2, 0x2 ;  /* 0x000000020e08c211 */ /* 0x010fe400078a10ff */
[----:B------:R-:W-:Y:S01]  /*10780*/  ISETP.GE.AND P1, PT, R18, c[0x0][0x3c8], PT ;  /* 0x0000f20012007a0c */ /* 0x000fe20003f26270 */
[----:B------:R2:W-:Y:S01]  /*10790*/  @!P0 ST.E.64 [R4.64], R126 ;  /* 0x0000007e04008985 */ /* 0x0005e2000c101b06 */
[----:B------:R-:W-:Y:S02]  /*107a0*/  @!P4 LEA.HI.X R9, R14, R3, R37, 0x2, P5 ;  /* 0x000000030e09c211 */ /* 0x000fe400028f1425 */
[----:B------:R-:W-:-:S03]  /*107b0*/  ISETP.GE.AND P0, PT, R17, c[0x0][0x3c8], PT ;  /* 0x0000f20011007a0c */ /* 0x000fc60003f06270 */
        /* <DEDUP_REMOVED lines=11> */
[----:B------:R-:W-:-:S04]  /*10870*/  @!P4 LEA R10, P5, R19, R2, 0x2 ;  /* 0x00000002130ac211 */ /* 0x000fc800078a10ff */
[----:B------:R-:W-:Y:S02]  /*10880*/  @!P4 LEA.HI.X R11, R19, R3, R42, 0x2, P5 ;  /* 0x00000003130bc211 */ /* 0x000fe400028f142a */
[----:B--2---:R-:W-:-:S04]  /*10890*/  @!P1 LEA R4, P3, R18, R2, 0x2 ;  /* 0x0000000212049211 */ /* 0x004fc800078610ff */
[----:B------:R-:W-:Y:S02]  /*108a0*/  @!P1 LEA.HI.X R5, R18, R3, R41, 0x2, P3 ;  /* 0x0000000312059211 */ /* 0x000fe400018f1429 */
[----:B------:R-:W-:-:S03]  /*108b0*/  ISETP.GE.AND P3, PT, R20, c[0x0][0x3c8], PT ;  /* 0x0000f20014007a0c */ /* 0x000fc60003f66270 */
[----:B------:R2:W-:Y:S01]  /*108c0*/  @!P1 ST.E.64 [R4.64], R138 ;  /* 0x0000008a04009985 */ /* 0x0005e2000c101b06 */
[----:B------:R-:W-:-:S03]  /*108d0*/  ISETP.GE.AND P1, PT, R22, c[0x0][0x3c8], PT ;  /* 0x0000f20016007a0c */ /* 0x000fc60003f26270 */
[----:B------:R4:W-:Y:S01]  /*108e0*/  @!P0 ST.E.64 [R8.64], R134 ;  /* 0x0000008608008985 */ /* 0x0009e2000c101b06 */
[----:B------:R-:W-:-:S03]  /*108f0*/  ISETP.GE.AND P0, PT, R23, c[0x0][0x3c8], PT ;  /* 0x0000f20017007a0c */ /* 0x000fc60003f06270 */
[----:B------:R-:W-:Y:S01]  /*10900*/  @!P4 ST.E.64 [R10.64], R130 ;  /* 0x000000820a00c985 */ /* 0x000fe2000c101b06 */
[----:B------:R-:W-:Y:S02]  /*10910*/  ISETP.GE.AND P4, PT, R24, c[0x0][0x3c8], PT ;  /* 0x0000f20018007a0c */ /* 0x000fe40003f86270 */
[----:B---3--:R-:W-:-:S04]  /*10920*/  @!P3 LEA R6, P5, R20, R2, 0x2 ;  /* 0x000000021406b211 */ /* 0x008fc800078a10ff */
[----:B------:R-:W-:-:S05]  /*10930*/  @!P3 LEA.HI.X R7, R20, R3, R43, 0x2, P5 ;  /* 0x000000031407b211 */ /* 0x000fca00028f142b */
[----:B------:R-:W-:Y:S01]  /*10940*/  @!P3 ST.E.64 [R6.64], R54 ;  /* 0x000000360600b985 */ /* 0x000fe2000c101b06 */
[----:B------:R-:W-:Y:S02]  /*10950*/  ISETP.GE.AND P3, PT, R26, c[0x0][0x3c8], PT ;  /* 0x0000f2001a007a0c */ /* 0x000fe40003f66270 */
[----:B--2---:R-:W-:-:S04]  /*10960*/  @!P2 LEA R4, P5, R21, R2, 0x2 ;  /* 0x000000021504a211 */ /* 0x004fc800078a10ff */
[----:B------:R-:W-:Y:S02]  /*10970*/  @!P2 LEA.HI.X R5, R21, R3, R44, 0x2, P5 ;  /* 0x000000031505a211 */ /* 0x000fe400028f142c */
[----:B----4-:R-:W-:-:S03]  /*10980*/  @!P1 LEA R8, P5, R22, R2, 0x2 ;  /* 0x0000000216089211 */ /* 0x010fc600078a10ff */
[----:B------:R2:W-:Y:S01]  /*10990*/  @!P2 ST.E.64 [R4.64], R58 ;  /* 0x0000003a0400a985 */ /* 0x0005e2000c101b06 */
[----:B------:R-:W-:Y:S02]  /*109a0*/  @!P1 LEA.HI.X R9, R22, R3, R45, 0x2, P5 ;  /* 0x0000000316099211 */ /* 0x000fe400028f142d */
[----:B------:R-:W-:-:S03]  /*109b0*/  ISETP.GE.AND P2, PT, R25, c[0x0][0x3c8], PT ;  /* 0x0000f20019007a0c */ /* 0x000fc60003f46270 */
[----:B------:R-:W-:Y:S01]  /*109c0*/  @!P1 ST.E.64 [R8.64], R62 ;  /* 0x0000003e08009985 */ /* 0x000fe2000c101b06 */
[----:B------:R-:W-:Y:S02]  /*109d0*/  ISETP.GE.AND P1, PT, R27, c[0x0][0x3c8], PT ;  /* 0x0000f2001b007a0c */ /* 0x000fe40003f26270 */
[----:B--2---:R-:W-:-:S04]  /*109e0*/  @!P0 LEA R4, P5, R23, R2, 0x2 ;  /* 0x0000000217048211 */ /* 0x004fc800078a10ff */
[----:B------:R-:W-:Y:S02]  /*109f0*/  @!P0 LEA.HI.X R5, R23, R3, R46, 0x2, P5 ;  /* 0x0000000317058211 */ /* 0x000fe400028f142e */
[----:B------:R-:W-:-:S03]  /*10a00*/  @!P4 LEA R6, P5, R24, R2, 0x2 ;  /* 0x000000021806c211 */ /* 0x000fc600078a10ff */
[----:B------:R2:W-:Y:S01]  /*10a10*/  @!P0 ST.E.64 [R4.64], R66 ;  /* 0x0000004204008985 */ /* 0x0005e2000c101b06 */
[----:B------:R-:W-:Y:S02]  /*10a20*/  @!P4 LEA.HI.X R7, R24, R3, R47, 0x2, P5 ;  /* 0x000000031807c211 */ /* 0x000fe400028f142f */
[----:B------:R-:W-:-:S03]  /*10a30*/  @!P2 LEA R12, P5, R25, R2, 0x2 ;  /* 0x00000002190ca211 */ /* 0x000fc600078a10ff */
        /* <DEDUP_REMOVED lines=10> */
[----:B------:R4:W-:Y:S04]  /*10ae0*/  @!P2 ST.E.64 [R12.64], R78 ;  /* 0x0000004e0c00a985 */ /* 0x0009e8000c101b06 */
[----:B------:R4:W-:Y:S02]  /*10af0*/  @!P1 ST.E.64 [R10.64], R82 ;  /* 0x000000520a009985 */ /* 0x0009e4000c101b06 */
[----:B------:R-:W-:-:S04]  /*10b00*/  @!P0 LEA R8, P5, R28, R2, 0x2 ;  /* 0x000000021c088211 */ /* 0x000fc800078a10ff */
[----:B------:R-:W-:Y:S02]  /*10b10*/  @!P0 LEA.HI.X R9, R28, R3, R51, 0x2, P5 ;  /* 0x000000031c098211 */ /* 0x000fe400028f1433 */
[----:B---3--:R-:W-:-:S03]  /*10b20*/  @!P4 LEA R6, P5, R29, R2, 0x2 ;  /* 0x000000021d06c211 */ /* 0x008fc600078a10ff */
[----:B------:R4:W-:Y:S01]  /*10b30*/  @!P0 ST.E.64 [R8.64], R86 ;  /* 0x0000005608008985 */ /* 0x0009e2000c101b06 */
[----:B------:R-:W-:Y:S02]  /*10b40*/  @!P4 LEA.HI.X R7, R29, R3, R53, 0x2, P5 ;  /* 0x000000031d07c211 */ /* 0x000fe400028f1435 */
[----:B-----5:R-:W-:-:S03]  /*10b50*/  ISETP.GE.AND P0, PT, R154, c[0x0][0x3c8], PT ;  /* 0x0000f2009a007a0c */ /* 0x020fc60003f06270 */
[----:B------:R4:W-:Y:S01]  /*10b60*/  @!P4 ST.E.64 [R6.64], R90 ;  /* 0x0000005a0600c985 */ /* 0x0009e2000c101b06 */
[----:B--2---:R-:W-:-:S04]  /*10b70*/  @!P3 LEA R4, P2, R156, R2, 0x2 ;  /* 0x000000029c04b211 */ /* 0x004fc800078410ff */
[----:B------:R-:W-:-:S05]  /*10b80*/  @!P3 LEA.HI.X R5, R156, R3, R52, 0x2, P2 ;  /* 0x000000039c05b211 */ /* 0x000fca00010f1434 */
[----:B------:R4:W-:Y:S01]  /*10b90*/  @!P3 ST.E.64 [R4.64], R94 ;  /* 0x0000005e0400b985 */ /* 0x0009e2000c101b06 */
[----:B------:R-:W-:Y:S05]  /*10ba0*/  @P0 BRA `(.L_x_2102) ;  /* 0x0000030000000947 */ /* 0x000fea0003800000 */
[----:B------:R-:W-:-:S04]  /*10bb0*/  LEA R2, P0, R154, R2, 0x2 ;  /* 0x000000029a027211 */ /* 0x000fc800078010ff */
[----:B------:R-:W-:-:S05]  /*10bc0*/  LEA.HI.X R3, R154, R3, R155, 0x2, P0 ;  /* 0x000000039a037211 */ /* 0x000fca00000f149b */
[----:B------:R2:W-:Y:S01]  /*10bd0*/  ST.E.64 [R2.64], R98 ;  /* 0x0000006202007985 */ /* 0x0005e2000c101b06 */
[----:B------:R-:W-:Y:S05]  /*10be0*/  BRA `(.L_x_2102) ;  /* 0x000002c000007947 */ /* 0x000fea0003800000 */
.L_x_2098:
        /* <DEDUP_REMOVED lines=26> */
[----:B------:R-:W-:-:S05]  /*10d90*/  IMAD.WIDE.U32 R2, R9, c[0x0][0x4d8], R2 ;  /* 0x0001360009027a25 */ /* 0x000fca00078e0002 */
[----:B------:R-:W-:Y:S01]  /*10da0*/  IADD3 R3, R3, R6, RZ ;  /* 0x0000000603037210 */ /* 0x000fe20007ffe0ff */
[----:B------:R-:W-:Y:S02]  /*10db0*/  IMAD R6, R4, c[0x0][0x4e0], RZ ;  /* 0x0001380004067a24 */ /* 0x000fe400078e02ff */
[----:B------:R-:W-:Y:S01]  /*10dc0*/  IMAD R4, R5, c[0x0][0x4e8], R7 ;  /* 0x00013a0005047a24 */ /* 0x000fe200078e0207 */
[----:B------:R-:W-:Y:S01]  /*10dd0*/  SHF.R.S32.HI R7, RZ, 0x1f, R0 ;  /* 0x0000001fff077819 */ /* 0x000fe20000011400 */
[----:B------:R-:W-:-:S03]  /*10de0*/  IMAD.WIDE.U32 R2, R8, c[0x0][0x4e0], R2 ;  /* 0x0001380008027a25 */ /* 0x000fc600078e0002 */
[----:B------:R-:W-:Y:S01]  /*10df0*/  SHF.R.S32.HI R5, RZ, 0x1f, R4 ;  /* 0x0000001fff057819 */ /* 0x000fe20000011404 */
[----:B------:R-:W-:Y:S01]  /*10e00*/  IMAD R6, R8, c[0x0][0x4e4], R6 ;  /* 0x0001390008067a24 */ /* 0x000fe200078e0206 */
        /* <DEDUP_REMOVED lines=9> */
[----:B------:R2:W-:Y:S02]  /*10ea0*/  STG.E [R4.64], R0 ;  /* 0x0000000004007986 */ /* 0x0005e4000c101906 */
.L_x_2102:
[----:B------:R-:W-:Y:S05]  /*10eb0*/  BSYNC B1 ;  /* 0x0000000000017941 */ /* 0x000fea0003800000 */
.L_x_2097:
[----:B--2---:R-:W2:Y:S02]  /*10ec0*/  LDL R0, [R1+0x80] ;  /* 0x0000800001007983 */ /* 0x004ea40000100800 */
[----:B--2---:R-:W-:-:S13]  /*10ed0*/  ISETP.NE.AND P0, PT, R0, RZ, PT ;  /* 0x000000ff0000720c */ /* 0x004fda0003f05270 */
[----:B------:R-:W-:Y:S01]  /*10ee0*/  @P0 WARPSYNC 0xffffffff ;  /* 0xffffffff00000948 */ /* 0x000fe20003800000 */
[----:B------:R-:W-:Y:S06]  /*10ef0*/  @P0 BAR.SYNC.DEFER_BLOCKING 0x5, 0x100 ;  /* 0x0144000000000b1d */ /* 0x000fec0000010000 */
[----:B------:R-:W2:Y:S04]  /*10f00*/  @P0 LDS R0, [0x24100] ;  /* 0x02410000ff000984 */ /* 0x000ea80000000800 */
[----:B--2---:R2:W-:Y:S04]  /*10f10*/  @P0 STL [R1+0x6c], R0 ;  /* 0x00006c0001000387 */ /* 0x0045e80000100800 */
[----:B------:R-:W-:Y:S06]  /*10f20*/  @P0 BAR.ARV 0x4, 0x100 ;  /* 0x0104000000000b1d */ /* 0x000fec0000002000 */
[----:B------:R-:W-:Y:S05]  /*10f30*/  @P0 BRA `(.L_x_2103) ;  /* 0x0000007000000947 */ /* 0x000fea0003800000 */
[----:B------:R-:W-:Y:S05]  /*10f40*/  BRA.DIV ~URZ, `(.L_x_2104) ;  /* 0x000002227f007947 */ /* 0x000fea000b800000 */
[----:B--2---:R2:W1:Y:S02]  /*10f50*/  SHFL.IDX PT, R0, R100, RZ, 0x1f ;  /* 0x00001fff64007589 */ /* 0x00446400000e0000 */
.L_x_2109:
[----:B------:R-:W-:Y:S01]  /*10f60*/  WARPSYNC 0xffffffff ;  /* 0xffffffff00007948 */ /* 0x000fe20003800000 */
[----:B------:R-:W-:Y:S06]  /*10f70*/  BAR.SYNC.DEFER_BLOCKING 0x4, 0x100 ;  /* 0x0104000000007b1d */ /* 0x000fec0000010000 */
[----:B-1----:R1:W-:Y:S04]  /*10f80*/  STL [R1+0x6c], R0 ;  /* 0x00006c0001007387 */ /* 0x0023e80000100800 */
[----:B------:R1:W-:Y:S04]  /*10f90*/  @!P6 STS [0x24100], R100 ;  /* 0x02410064ff00e388 */ /* 0x0003e80000000800 */
[----:B------:R-:W-:Y:S06]  /*10fa0*/  BAR.ARV 0x5, 0x100 ;  /* 0x0144000000007b1d */ /* 0x000fec0000002000 */
.L_x_2103:
[----:B-12---:R-:W2:Y:S02]  /*10fb0*/  LDL R0, [R1+0x6c] ;  /* 0x00006c0001007983 */ /* 0x006ea40000100800 */
[----:B--2---:R-:W-:-:S13]  /*10fc0*/  ISETP.GE.AND P0, PT, R0, c[0x0][0x538], PT ;  /* 0x00014e0000007a0c */ /* 0x004fda0003f06270 */
[----:B---345:R-:W-:Y:S01]  /*10fd0*/  @P0 CALL.REL.NOINC `(.L_x_2105) ;  /* 0x0000001000000944 */ /* 0x038fe20003c00000 */
[----:B------:R-:W-:Y:S05]  /*10fe0*/  BRA `(.L_x_2106) ;  /* 0xfffef6b000007947 */ /* 0x000fea000383ffff */
.L_x_2105:
[----:B------:R-:W-:Y:S05]  /*10ff0*/  EXIT ;  /* 0x000000000000794d */ /* 0x000fea0003800000 */
.L_x_2093:
[----:B------:R2:W5:Y:S01]  /*11000*/  LDL R2, [R1+0x8] ;  /* 0x0000080001027983 */ /* 0x0005620000100800 */
[----:B------:R-:W-:Y:S02]  /*11010*/  MOV R5, 0x2 ;  /* 0x0000000200057802 */ /* 0x000fe40000000f00 */
[----:B-1----:R-:W-:Y:S02]  /*11020*/  MOV R3, 0x11040 ;  /* 0x0001104000037802 */ /* 0x002fe40000000f00 */
[----:B--2--5:R-:W-:Y:S05]  /*11030*/  CALL.REL.NOINC `($__internal_42_$__cuda_sm70_shflsync_bfly_p) ;  /* 0x0000017000007944 */ /* 0x024fea0003c00000 */
[----:B------:R-:W-:Y:S01]  /*11040*/  MOV R0, R5 ;  /* 0x0000000500007202 */ /* 0x000fe20000000f00 */
[----:B------:R-:W-:Y:S05]  /*11050*/  BRA `(.L_x_2107) ;  /* 0xffffdc7000007947 */ /* 0x000fea000383ffff */
.L_x_2094:
[----:B------:R-:W-:Y:S01]  /*11060*/  IMAD.MOV.U32 R2, RZ, RZ, R0 ;  /* 0x000000ffff027224 */ /* 0x000fe200078e0000 */
[----:B------:R-:W-:Y:S02]  /*11070*/  MOV R5, 0x1 ;  /* 0x0000000100057802 */ /* 0x000fe40000000f00 */
[----:B-1----:R-:W-:Y:S02]  /*11080*/  MOV R3, 0x110a0 ;  /* 0x000110a000037802 */ /* 0x002fe40000000f00 */
[----:B------:R-:W-:Y:S05]  /*11090*/  CALL.REL.NOINC `($__internal_42_$__cuda_sm70_shflsync_bfly_p) ;  /* 0x0000011000007944 */ /* 0x000fea0003c00000 */
[----:B------:R1:W5:Y:S01]  /*110a0*/  LDL R2, [R1+0x10] ;  /* 0x0000100001027983 */ /* 0x0003620000100800 */
[----:B------:R-:W-:Y:S01]  /*110b0*/  FADD.FTZ R0, R0, R5 ;  /* 0x0000000500007221 */ /* 0x000fe20000010000 */
[----:B------:R-:W-:Y:S02]  /*110c0*/  MOV R5, 0x2 ;  /* 0x0000000200057802 */ /* 0x000fe40000000f00 */
[----:B------:R-:W-:-:S02]  /*110d0*/  MOV R3, 0x110f0 ;  /* 0x000110f000037802 */ /* 0x000fc40000000f00 */
[----:B-1---5:R-:W-:Y:S05]  /*110e0*/  CALL.REL.NOINC `($__internal_42_$__cuda_sm70_shflsync_bfly_p) ;  /* 0x000000c000007944 */ /* 0x022fea0003c00000 */
[----:B------:R-:W2:Y:S01]  /*110f0*/  LDL.LU R2, [R1+0x10] ;  /* 0x0000100001027983 */ /* 0x000ea20000300800 */
[----:B------:R-:W-:Y:S01]  /*11100*/  MOV R3, 0x11150 ;  /* 0x0001115000037802 */ /* 0x000fe20000000f00 */
[----:B--2---:R-:W-:Y:S01]  /*11110*/  FADD.FTZ R4, R2, R5 ;  /* 0x0000000502047221 */ /* 0x004fe20000010000 */
[----:B------:R-:W-:-:S04]  /*11120*/  MOV R5, 0x1 ;  /* 0x0000000100057802 */ /* 0x000fc80000000f00 */
[----:B------:R-:W-:Y:S02]  /*11130*/  MOV R2, R4 ;  /* 0x0000000400027202 */ /* 0x000fe40000000f00 */
[----:B------:R-:W-:Y:S05]  /*11140*/  CALL.REL.NOINC `($__internal_42_$__cuda_sm70_shflsync_bfly_p) ;  /* 0x0000006000007944 */ /* 0x000fea0003c00000 */
[----:B------:R-:W-:Y:S01]  /*11150*/  MOV R3, R5 ;  /* 0x0000000500037202 */ /* 0x000fe20000000f00 */
[----:B------:R-:W-:Y:S05]  /*11160*/  BRA `(.L_x_2108) ;  /* 0xffffdbf000007947 */ /* 0x000fea000383ffff */
.L_x_2104:
[----:B--2---:R-:W-:Y:S02]  /*11170*/  MOV R0, R100 ;  /* 0x0000006400007202 */ /* 0x004fe40000000f00 */
[----:B---3--:R-:W-:Y:S02]  /*11180*/  MOV R2, 0x111a0 ;  /* 0x000111a000027802 */ /* 0x008fe40000000f00 */
[----:B-1--45:R-:W-:Y:S05]  /*11190*/  CALL.REL.NOINC `($__internal_43_$__cuda_sm70_shflsync_idx_p) ;  /* 0x0000006000007944 */ /* 0x032fea0003c00000 */
[----:B-12---:R-:W-:Y:S05]  /*111a0*/  BRA `(.L_x_2109) ;  /* 0xfffffdb000007947 */ /* 0x006fea000383ffff */
        .weak           $__internal_42_$__cuda_sm70_shflsync_bfly_p
        .type           $__internal_42_$__cuda_sm70_shflsync_bfly_p,@function
        .size           $__internal_42_$__cuda_sm70_shflsync_bfly_p,($__internal_43_$__cuda_sm70_shflsync_idx_p - $__internal_42_$__cuda_sm70_shflsync_bfly_p)
$__internal_42_$__cuda_sm70_shflsync_bfly_p:
[----:B------:R-:W-:Y:S04]  /*111b0*/  WARPSYNC R6 ;  /* 0x0000000600007348 */ /* 0x000fe80003800000 */
[----:B------:R1:W2:Y:S02]  /*111c0*/  SHFL.BFLY PT, R5, R2, R5, R7 ;  /* 0x0c00000502057389 */ /* 0x0002a400000e0007 */
[----:B-1----:R-:W-:Y:S02]  /*111d0*/  MOV R2, R3 ;  /* 0x0000000300027202 */ /* 0x002fe40000000f00 */
[----:B------:R-:W-:-:S04]  /*111e0*/  MOV R3, 0x0 ;  /* 0x0000000000037802 */ /* 0x000fc80000000f00 */
[----:B--2---:R-:W-:Y:S05]  /*111f0*/  RET.REL.NODEC R2 `(_ZN7cutlass13device_kernelIN5flash19enable_sm80_to_sm89INS1_16FlashAttnFwdSm80INS1_25CollectiveMainloopFwdSm80ILi8ELi2ELb1EN4cute5tupleIJNS5_1CILi128EEENS7_ILi96EEENS7_ILi192EEEEEELi192ENS_10bfloat16_tEfNS_4arch4Sm80ELb1ELb0ELb1ELb0ELb0ELb0ELb1ELb1EEENS1_21CollectiveEpilogueFwdINS6_IJS8_SA_S9_EEENS6_IJNS7_ILi1EEESI_SI_EEESC_SE_Li256ELb0ELb1ELb1ELb0EEENS1_30DynamicPersistentTileSchedulerILi256ELi256ELb1ELb1ELb0EEEEEEEEEvNT_6ParamsE) ;  /* 0xfffeee0002007950 */ /* 0x004fea0003c3ffff */
        .weak           $__internal_43_$__cuda_sm70_shflsync_idx_p
        .type           $__internal_43_$__cuda_sm70_shflsync_idx_p,@function
        .size           $__internal_43_$__cuda_sm70_shflsync_idx_p,(.L_x_2525 - $__internal_43_$__cuda_sm70_shflsync_idx_p)
$__internal_43_$__cuda_sm70_shflsync_idx_p:
[----:B------:R-:W-:Y:S01]  /*11200*/  MOV R3, 0x0 ;  /* 0x0000000000037802 */ /* 0x000fe20000000f00 */
[----:B------:R-:W-:Y:S04]  /*11210*/  WARPSYNC R101 ;  /* 0x0000006500007348 */ /* 0x000fe80003800000 */
[----:B------:R1:W2:Y:S01]  /*11220*/  SHFL.IDX PT, R0, R0, R153, R152 ;  /* 0x0000009900007389 */ /* 0x0002a200000e0098 */
[----:B------:R-:W-:Y:S05]  /*11230*/  RET.REL.NODEC R2 `(_ZN7cutlass13device_kernelIN5flash19enable_sm80_to_sm89INS1_16FlashAttnFwdSm80INS1_25CollectiveMainloopFwdSm80ILi8ELi2ELb1EN4cute5tupleIJNS5_1CILi128EEENS7_ILi96EEENS7_ILi192EEEEEELi192ENS_10bfloat16_tEfNS_4arch4Sm80ELb1ELb0ELb1ELb0ELb0ELb0ELb1ELb1EEENS1_21CollectiveEpilogueFwdINS6_IJS8_SA_S9_EEENS6_IJNS7_ILi1EEESI_SI_EEESC_SE_Li256ELb0ELb1ELb1ELb0EEENS1_30DynamicPersistentTileSchedulerILi256ELi256ELb1ELb1ELb0EEEEEEEEEvNT_6ParamsE) ;  /* 0xfffeedc002007950 */ /* 0x000fea0003c3ffff */
.L_x_2110:
        /* <DEDUP_REMOVED lines=12> */
.L_x_2525:


//--------------------- .text._ZN7cutlass13device_kernelIN5flash19enable_sm80_to_sm89INS1_16FlashAttnFwdSm80INS1_25CollectiveMainloopFwdSm80ILi8ELi2ELb0EN4cute5tupleIJNS5_1CILi128EEENS7_ILi64EEENS7_ILi192EEEEEELi192ENS_10bfloat16_tEfNS_4arch4Sm80ELb1ELb0ELb1ELb1ELb0ELb0ELb1ELb1EEENS1_21CollectiveEpilogueFwdINS6_IJS8_SA_S9_EEENS6_IJNS7_ILi1EEESI_SI_EEESC_SE_Li256ELb1ELb1ELb1ELb0EEENS1_36VarlenDynamicPersistentTileSchedulerILi128ELi64ELi256ELi256ELb1ELb1ELb0ELb1ELb1ELb1EEEEEEEEEvNT_6ParamsE --------------------------
	.section	.text._ZN7cutlass13device_kernelIN5flash19enable_sm80_to_sm89INS1_16FlashAttnFwdSm80INS1_25CollectiveMainloopFwdSm80ILi8ELi2ELb0EN4cute5tupleIJNS5_1CILi128EEENS7_ILi64EEENS7_ILi192EEEEEELi192ENS_10bfloat16_tEfNS_4arch4Sm80ELb1ELb0ELb1ELb1ELb0ELb0ELb1ELb1EEENS1_21CollectiveEpilogueFwdINS6_IJS8_SA_S9_EEENS6_IJNS7_ILi1EEESI_SI_EEESC_SE_Li256ELb1ELb1ELb1ELb0EEENS1_36VarlenDynamicPersistentTileSchedulerILi128ELi64ELi256ELi256ELb1ELb1ELb0ELb1ELb1ELb1EEEEEEEEEvNT_6ParamsE,"ax",@progbits
	.sectioninfo	@"SHI_REGISTERS=255"
	.align	128
.text._ZN7cutlass13device_kernelIN5flash19enable_sm80_to_sm89INS1_16FlashAttnFwdSm80INS1_25CollectiveMainloopFwdSm80ILi8ELi2ELb0EN4cute5tupleIJNS5_1CILi128EEENS7_ILi64EEENS7_ILi192EEEEEELi192ENS_10bfloat16_tEfNS_4arch4Sm80ELb1ELb0ELb1ELb1ELb0ELb0ELb1ELb1EEENS1_21CollectiveEpilogueFwdINS6_IJS8_SA_S9_EEENS6_IJNS7_ILi1EEESI_SI_EEESC_SE_Li256ELb1ELb1ELb1ELb0EEENS1_36VarlenDynamicPersistentTileSchedulerILi128ELi64ELi256ELi256ELb1ELb1ELb0ELb1ELb1ELb1EEEEEEEEEvNT_6ParamsE:
        .type           _ZN7cutlass13device_kernelIN5flash19enable_sm80_to_sm89INS1_16FlashAttnFwdSm80INS1_25CollectiveMainloopFwdSm80ILi8ELi2ELb0EN4cute5tupleIJNS5_1CILi128EEENS7_ILi64EEENS7_ILi192EEEEEELi192ENS_10bfloat16_tEfNS_4arch4Sm80ELb1ELb0ELb1ELb1ELb0ELb0ELb1ELb1EEENS1_21CollectiveEpilogueFwdINS6_IJS8_SA_S9_EEENS6_IJNS7_ILi1EEESI_SI_EEESC_SE_Li256ELb1ELb1ELb1ELb0EEENS1_36VarlenDynamicPersistentTileSchedulerILi128ELi64ELi256ELi256ELb1ELb1ELb0ELb1ELb1ELb1EEEEEEEEEvNT_6ParamsE,@function
        .size           _ZN7cutlass13device_kernelIN5flash19enable_sm80_to_sm89INS1_16FlashAttnFwdSm80INS1_25CollectiveMainloopFwdSm80ILi8ELi2ELb0EN4cute5tupleIJNS5_1CILi128EEENS7_ILi64EEENS7_ILi192EEEEEELi192ENS_10bfloat16_tEfNS_4arch4Sm80ELb1ELb0ELb1ELb1ELb0ELb0ELb1ELb1EEENS1_21CollectiveEpilogueFwdINS6_IJS8_SA_S9_EEENS6_IJNS7_ILi1EEESI_SI_EEESC_SE_Li256ELb1ELb1ELb1ELb0EEENS1_36VarlenDynamicPersistentTileSchedulerILi128ELi64ELi256ELi256ELb1ELb1ELb0ELb1ELb1ELb1EEEEEEEEEvNT_6ParamsE,(.L_x_2528 - _ZN7cutlass13device_kernelIN5flash19enable_sm80_to_sm89INS1_16FlashAttnFwdSm80INS1_25CollectiveMainloopFwdSm80ILi8ELi2ELb0EN4cute5tupleIJNS5_1CILi128EEENS7_ILi64EEENS7_ILi192EEEEEELi192ENS_10bfloat16_tEfNS_4arch4Sm80ELb1ELb0ELb1ELb1ELb0ELb0ELb1ELb1EEENS1_21CollectiveEpilogueFwdINS6_IJS8_SA_S9_EEENS6_IJNS7_ILi1EEESI_SI_EEESC_SE_Li256ELb1ELb1ELb1ELb0EEENS1_36VarlenDynamicPersistentTileSchedulerILi128ELi64ELi256ELi256ELb1ELb1ELb0ELb1ELb1ELb1EEEEEEEEEvNT_6ParamsE)
        .other          _ZN7cutlass13device_kernelIN5flash19enable_sm80_to_sm89INS1_16FlashAttnFwdSm80INS1_25CollectiveMainloopFwdSm80ILi8ELi2ELb0EN4cute5tupleIJNS5_1CILi128EEENS7_ILi64EEENS7_ILi192EEEEEELi192ENS_10bfloat16_tEfNS_4arch4Sm80ELb1ELb0ELb1ELb1ELb0ELb0ELb1ELb1EEENS1_21CollectiveEpilogueFwdINS6_IJS8_SA_S9_EEENS6_IJNS7_ILi1EEESI_SI_EEESC_SE_Li256ELb1ELb1ELb1ELb0EEENS1_36VarlenDynamicPersistentTileSchedulerILi128ELi64ELi256ELi256ELb1ELb1ELb0ELb1ELb1ELb1EEEEEEEEEvNT_6ParamsE,@"STO_CUDA_ENTRY STV_DEFAULT"
_ZN7cutlass13device_kernelIN5flash19enable_sm80_to_sm89INS1_16FlashAttnFwdSm80INS1_25CollectiveMainloopFwdSm80ILi8ELi2ELb0EN4cute5tupleIJNS5_1CILi128EEENS7_ILi64EEENS7_ILi192EEEEEELi192ENS_10bfloat16_tEfNS_4arch4Sm80ELb1ELb0ELb1ELb1ELb0ELb0ELb1ELb1EEENS1_21CollectiveEpilogueFwdINS6_IJS8_SA_S9_EEENS6_IJNS7_ILi1EEESI_SI_EEESC_SE_Li256ELb1ELb1ELb1ELb0EEENS1_36VarlenDynamicPersistentTileSchedulerILi128ELi64ELi256ELi256ELb1ELb1ELb0ELb1ELb1ELb1EEEEEEEEEvNT_6ParamsE:
        /* <DEDUP_REMOVED lines=55> */
.L_x_2116:
        /* <DEDUP_REMOVED lines=16> */
.L_x_2217:
        /* <DEDUP_REMOVED lines=16> */
.L_x_2218:
[----:B--2---:R-:W-:-:S05]  /*0570*/  IMAD R2, R2, c[0x0][0x538], RZ ;  /* 0x00014e0002027a24 */ /* 0x004fca00078e02ff */
[----:B------:R-:W-:-:S04]  /*0580*/  IADD3 R3, R2, R3, RZ ;  /* 0x0000000302037210 */ /* 0x000fc80007ffe0ff */
[----:B------:R-:W-:-:S13]  /*0590*/  ISETP.GT.AND P0, PT, R3, UR4, PT ;  /* 0x0000000403007c0c */ /* 0x000fda000bf04270 */
[----:B-1----:R-:W-:Y:S05]  /*05a0*/  @!P0 BRA `(.L_x_2116) ;  /* 0xfffffdc000008947 */ /* 0x002fea000383ffff */
.L_x_2112:
[----:B------:R-:W-:-:S05]  /*05b0*/  IADD3 R196, -R2, R3, RZ ;  /* 0x0000000302c47210 */ /* 0x000fca0007ffe1ff */
[----:B------:R-:W-:-:S05]  /*05c0*/  IMAD R0, R9, c[0x0][0x538], R196 ;  /* 0x00014e0009007a24 */ /* 0x000fca00078e02c4 */
[----:B------:R-:W-:Y:S01]  /*05d0*/  ISETP.GT.AND P0, PT, R0, UR4, PT ;  /* 0x0000000400007c0c */ /* 0x000fe2000bf04270 */
[----:B------:R-:W-:-:S12]  /*05e0*/  BRA.DIV ~URZ, `(.L_x_2117) ;  /* 0x0000ff127f007947 */ /* 0x000fd8000b800000 */
[----:B------:R-:W-:-:S04]  /*05f0*/  VOTE.ANY R8, PT, !P0 ;  /* 0x0000000000087806 */ /* 0x000fc800040e0100 */
.L_x_2219:
[----:B------:R-:W1:Y:S02]  /*0600*/  POPC R3, R8 ;  /* 0x0000000800037309 */ /* 0x000e640000000000 */
[----:B-1----:R-:W-:Y:S01]  /*0610*/  IADD3 R199, R3, R199, RZ ;  /* 0x000000c703c77210 */ /* 0x002fe20007ffe0ff */
[----:B------:R-:W-:Y:S05]  /*0620*/  BRA.DIV ~URZ, `(.L_x_2118) ;  /* 0x0000ff127f007947 */ /* 0x000fea000b800000 */
[----:B------:R1:W2:Y:S01]  /*0630*/  SHFL.IDX PT, R10, R10, R3, 0x1f ;  /* 0x00001f030a0a7589 */ /* 0x0002a200000e0000 */
[----:B------:R-:W-:-:S03]  /*0640*/  MOV R11, RZ ;  /* 0x000000ff000b7202 */ /* 0x000fc60000000f00 */
[----:B------:R1:W3:Y:S04]  /*0650*/  SHFL.IDX PT, R7, R7, R3, 0x1f ;  /* 0x00001f0307077589 */ /* 0x0002e800000e0000 */
.L_x_2220:
[----:B------:R-:W-:Y:S01]  /*0660*/  ISETP.NE.AND P0, PT, R8, RZ, PT ;  /* 0x000000ff0800720c */ /* 0x000fe20003f05270 */
[----:B------:R-:W-:-:S12]  /*0670*/  BSSY B0, `(.L_x_2119) ;  /* 0x0000005000007945 */ /* 0x000fd80003800000 */
[----:B------:R-:W-:Y:S05]  /*0680*/  @!P0 BRA `(.L_x_2120) ;  /* 0x0000003000008947 */ /* 0x000fea0003800000 */
[----:B-1----:R-:W-:Y:S01]  /*0690*/  IADD3 R3, R3, -0x1, RZ ;  /* 0xffffffff03037810 */ /* 0x002fe20007ffe0ff */
[----:B------:R-:W-:Y:S05]  /*06a0*/  BRA.DIV ~URZ, `(.L_x_2121) ;  /* 0x0000ff727f007947 */ /* 0x000fea000b800000 */
[----:B------:R1:W4:Y:S02]  /*06b0*/  SHFL.IDX PT, R11, R9, R3, 0x1f ;  /* 0x00001f03090b7589 */ /* 0x00032400000e0000 */
.L_x_2120:
[----:B------:R-:W-:Y:S05]  /*06c0*/  BSYNC B0 ;  /* 0x0000000000007941 */ /* 0x000fea0003800000 */
.L_x_2119:
[----:B---3--:R-:W-:Y:S01]  /*06d0*/  ISETP.NE.AND P0, PT, R7, 0x1, PT ;  /* 0x000000010700780c */ /* 0x008fe20003f05270 */
[----:B----4-:R-:W-:Y:S01]  /*06e0*/  IMAD R196, R11, c[0x0][0x538], R196 ;  /* 0x00014e000bc47a24 */ /* 0x010fe200078e02c4 */
[----:B------:R-:W-:Y:S04]  /*06f0*/  BSSY B0, `(.L_x_2122) ;  /* 0x0000078000007945 */ /* 0x000fe80003800000 */
[----:B------:R-:W-:-:S07]  /*0700*/  IADD3 R4, -R196, UR4, RZ ;  /* 0x00000004c4047c10 */ /* 0x000fce000fffe1ff */
[----:B------:R-:W-:Y:S05]  /*0710*/  @!P0 BRA `(.L_x_2123) ;  /* 0x0000037000008947 */ /* 0x000fea0003800000 */
[----:B--2---:R-:W-:Y:S02]  /*0720*/  IABS R5, R10 ;  /* 0x0000000a00057213 */ /* 0x004fe40000000000 */
[----:B------:R-:W-:Y:S02]  /*0730*/  IABS R8, R7 ;  /* 0x0000000700087213 */ /* 0x000fe40000000000 */
[----:B------:R-:W2:Y:S01]  /*0740*/  I2F.RP R12, R5 ;  /* 0x00000005000c7306 */ /* 0x000ea20000209400 */
[----:B------:R-:W-:Y:S02]  /*0750*/  IABS R2, R4 ;  /* 0x0000000400027213 */ /* 0x000fe40000000000 */
[----:B------:R-:W-:-:S05]  /*0760*/  IABS R0, R10 ;  /* 0x0000000a00007213 */ /* 0x000fca0000000000 */
[----:B-1----:R-:W1:Y:S01]  /*0770*/  I2F.RP R9, R8 ;  /* 0x0000000800097306 */ /* 0x002e620000209400 */
[----:B------:R-:W-:-:S07]  /*0780*/  IMAD.MOV R0, RZ, RZ, -R0 ;  /* 0x000000ffff007224 */ /* 0x000fce00078e0a00 */
[----:B--2---:R-:W2:Y:S08]  /*0790*/  MUFU.RCP R12, R12 ;  /* 0x0000000c000c7308 */ /* 0x004eb00000001000 */
[----:B-1----:R-:W-:Y:S01]  /*07a0*/  MUFU.RCP R9, R9 ;  /* 0x0000000900097308 */ /* 0x002fe20000001000 */
[----:B--2---:R-:W-:-:S07]  /*07b0*/  IADD3 R12, R12, 0xffffffe, RZ ;  /* 0x0ffffffe0c0c7810 */ /* 0x004fce0007ffe0ff */
[----:B------:R-:W1:Y:S02]  /*07c0*/  F2I.FTZ.U32.TRUNC.NTZ R13, R12 ;  /* 0x0000000c000d7305 */ /* 0x000e64000021f000 */
[----:B-1----:R-:W-:Y:S02]  /*07d0*/  IMAD.MOV R3, RZ, RZ, -R13 ;  /* 0x000000ffff037224 */ /* 0x002fe400078e0a0d */
[----:B------:R-:W-:Y:S02]  /*07e0*/  IMAD.MOV.U32 R12, RZ, RZ, RZ ;  /* 0x000000ffff0c7224 */ /* 0x000fe400078e00ff */
[----:B------:R-:W-:-:S04]  /*07f0*/  IMAD R3, R3, R5, RZ ;  /* 0x0000000503037224 */ /* 0x000fc800078e02ff */
[----:B------:R-:W-:Y:S01]  /*0800*/  IMAD.HI.U32 R3, R13, R3, R12 ;  /* 0x000000030d037227 */ /* 0x000fe200078e000c */
[----:B------:R-:W-:-:S04]  /*0810*/  IADD3 R12, R9, 0xffffffe, RZ ;  /* 0x0ffffffe090c7810 */ /* 0x000fc80007ffe0ff */
[----:B------:R1:W2:Y:S01]  /*0820*/  F2I.FTZ.U32.TRUNC.NTZ R13, R12 ;  /* 0x0000000c000d7305 */ /* 0x0002a2000021f000 */
[----:B------:R-:W-:-:S04]  /*0830*/  IMAD.HI.U32 R3, R3, R2, RZ ;  /* 0x0000000203037227 */ /* 0x000fc800078e00ff */
[----:B------:R-:W-:-:S05]  /*0840*/  IMAD R0, R3, R0, R2 ;  /* 0x0000000003007224 */ /* 0x000fca00078e0202 */
[----:B------:R-:W-:Y:S01]  /*0850*/  ISETP.GT.U32.AND P1, PT, R5, R0, PT ;  /* 0x000000000500720c */ /* 0x000fe20003f24070 */
[----:B-1----:R-:W-:-:S12]  /*0860*/  IMAD.MOV.U32 R12, RZ, RZ, RZ ;  /* 0x000000ffff0c7224 */ /* 0x002fd800078e00ff */
[----:B------:R-:W-:Y:S01]  /*0870*/  @!P1 IMAD.IADD R0, R0, 0x1, -R5 ;  /* 0x0000000100009824 */ /* 0x000fe200078e0a05 */
[----:B------:R-:W-:Y:S02]  /*0880*/  @!P1 IADD3 R3, R3, 0x1, RZ ;  /* 0x0000000103039810 */ /* 0x000fe40007ffe0ff */
[----:B------:R-:W-:Y:S02]  /*0890*/  ISETP.NE.AND P1, PT, R10, RZ, PT ;  /* 0x000000ff0a00720c */ /* 0x000fe40003f25270 */
[----:B------:R-:W-:Y:S01]  /*08a0*/  ISETP.GE.U32.AND P2, PT, R0, R5, PT ;  /* 0x000000050000720c */ /* 0x000fe20003f46070 */
[----:B--2---:R-:W-:Y:S01]  /*08b0*/  IMAD.MOV R5, RZ, RZ, -R13 ;  /* 0x000000ffff057224 */ /* 0x004fe200078e0a0d */
[----:B------:R-:W-:-:S03]  /*08c0*/  LOP3.LUT R0, R4, R10, RZ, 0x3c, !PT ;  /* 0x0000000a04007212 */ /* 0x000fc600078e3cff */
[----:B------:R-:W-:Y:S01]  /*08d0*/  IMAD R5, R5, R8, RZ ;  /* 0x0000000805057224 */ /* 0x000fe200078e02ff */
[----:B------:R-:W-:Y:S02]  /*08e0*/  ISETP.GE.AND P0, PT, R0, RZ, PT ;  /* 0x000000ff0000720c */ /* 0x000fe40003f06270 */
[----:B------:R-:W-:Y:S01]  /*08f0*/  IABS R0, R7 ;  /* 0x0000000700007213 */ /* 0x000fe20000000000 */
[----:B------:R-:W-:-:S04]  /*0900*/  IMAD.HI.U32 R5, R13, R5, R12 ;  /* 0x000000050d057227 */ /* 0x000fc800078e000c */
[----:B------:R-:W-:Y:S01]  /*0910*/  @P2 IADD3 R3, R3, 0x1, RZ ;  /* 0x0000000103032810 */ /* 0x000fe20007ffe0ff */
[----:B------:R-:W-:-:S05]  /*0920*/  IMAD.MOV R0, RZ, RZ, -R0 ;  /* 0x000000ffff007224 */ /* 0x000fca00078e0a00 */
[----:B------:R-:W-:Y:S01]  /*0930*/  @!P0 IMAD.MOV R3, RZ, RZ, -R3 ;  /* 0x000000ffff038224 */ /* 0x000fe200078e0a03 */
[----:B------:R-:W-:-:S04]  /*0940*/  @!P1 LOP3.LUT R3, RZ, R10, RZ, 0x33, !PT ;  /* 0x0000000aff039212 */ /* 0x000fc800078e33ff */
[----:B------:R-:W-:-:S05]  /*0950*/  IABS R2, R3 ;  /* 0x0000000300027213 */ /* 0x000fca0000000000 */
[----:B------:R-:W-:-:S04]  /*0960*/  IMAD.HI.U32 R5, R5, R2, RZ ;  /* 0x0000000205057227 */ /* 0x000fc800078e00ff */
[----:B------:R-:W-:Y:S02]  /*0970*/  IMAD R0, R5, R0, R2 ;  /* 0x0000000005007224 */ /* 0x000fe400078e0202 */
[----:B------:R-:W-:-:S03]  /*0980*/  IMAD.MOV R2, RZ, RZ, -R3 ;  /* 0x000000ffff027224 */ /* 0x000fc600078e0a03 */
[----:B------:R-:W-:Y:S01]  /*0990*/  ISETP.GT.U32.AND P1, PT, R8, R0, PT ;  /* 0x000000000800720c */ /* 0x000fe20003f24070 */
[----:B------:R-:W-:-:S12]  /*09a0*/  IMAD R2, R10, R2, R4 ;  /* 0x000000020a027224 */ /* 0x000fd800078e0204 */
        /* <DEDUP_REMOVED lines=14> */
.L_x_2123:
[----:B------:R-:W-:-:S04]  /*0a90*/  IMAD.MOV.U32 R0, RZ, RZ, 0x4 ;  /* 0x00000004ff007424 */ /* 0x000fc800078e00ff */
[----:B-1----:R-:W-:-:S05]  /*0aa0*/  IMAD.WIDE R2, R199, R0, c[0x0][0x590] ;  /* 0x00016400c7027625 */ /* 0x002fca00078e0200 */
[----:B------:R1:W3:Y:S02]  /*0ab0*/  LDG.E R5, [R2.64] ;  /* 0x0000000802057981 */ /* 0x0002e4000c1e1900 */
[----:B-1----:R-:W-:Y:S01]  /*0ac0*/  IABS R2, R4 ;  /* 0x0000000400027213 */ /* 0x002fe20000000000 */
[----:B--23--:R-:W-:-:S05]  /*0ad0*/  IMAD R3, R5, R10, RZ ;  /* 0x0000000a05037224 */ /* 0x00cfca00078e02ff */
[-C--:B------:R-:W-:Y:S02]  /*0ae0*/  IABS R8, R3.reuse ;  /* 0x0000000300087213 */ /* 0x080fe40000000000 */
[----:B------:R-:W-:Y:S02]  /*0af0*/  IABS R0, R3 ;  /* 0x0000000300007213 */ /* 0x000fe40000000000 */
[----:B------:R-:W1:Y:S03]  /*0b00*/  I2F.RP R12, R8 ;  /* 0x00000008000c7306 */ /* 0x000e660000209400 */
[----:B------:R-:W-:-:S05]  /*0b10*/  IMAD.MOV R0, RZ, RZ, -R0 ;  /* 0x000000ffff007224 */ /* 0x000fca00078e0a00 */
        /* <DEDUP_REMOVED lines=19> */
[----:B------:R-:W-:-:S05]  /*0c50*/  @!P1 LOP3.LUT R8, RZ, R3, RZ, 0x33, !PT ;  /* 0x00000003ff089212 */ /* 0x000fca00078e33ff */
[----:B------:R-:W-:Y:S01]  /*0c60*/  IMAD R0, R5, R8, RZ ;  /* 0x0000000805007224 */ /* 0x000fe200078e02ff */
[----:B------:R-:W-:-:S04]  /*0c70*/  IADD3 R8, -R8, RZ, RZ ;  /* 0x000000ff08087210 */ /* 0x000fc80007ffe1ff */
[C---:B------:R-:W-:Y:S01]  /*0c80*/  IADD3 R2, -R0.reuse, c[0x0][0x538], RZ ;  /* 0x00014e0000027a10 */ /* 0x040fe20007ffe1ff */
[----:B------:R-:W-:Y:S02]  /*0c90*/  IMAD R3, R3, R8, R4 ;  /* 0x0000000803037224 */ /* 0x000fe400078e0204 */
[----:B------:R-:W-:Y:S01]  /*0ca0*/  IMAD.MOV.U32 R8, RZ, RZ, RZ ;  /* 0x000000ffff087224 */ /* 0x000fe200078e00ff */
[----:B------:R-:W-:Y:S02]  /*0cb0*/  IMNMX R5, R5, R2, PT ;  /* 0x0000000205057217 */ /* 0x000fe40003800200 */
[----:B------:R-:W-:Y:S02]  /*0cc0*/  IABS R4, R3 ;  /* 0x0000000300047213 */ /* 0x000fe40000000000 */
[----:B------:R-:W-:Y:S01]  /*0cd0*/  IABS R7, R5 ;  /* 0x0000000500077213 */ /* 0x000fe20000000000 */
[----:B------:R-:W-:Y:S01]  /*0ce0*/  IMAD.MOV R198, RZ, RZ, -R5 ;  /* 0x000000ffffc67224 */ /* 0x000fe200078e0a05 */
[----:B------:R-:W-:-:S02]  /*0cf0*/  IADD3 R0, R0, 0x1000000, R3 ;  /* 0x0100000000007810 */ /* 0x000fc40007ffe003 */
[----:B------:R-:W1:Y:S08]  /*0d00*/  I2F.RP R9, R7 ;  /* 0x0000000700097306 */ /* 0x000e700000209400 */
[----:B-1----:R-:W1:Y:S02]  /*0d10*/  MUFU.RCP R9, R9 ;  /* 0x0000000900097308 */ /* 0x002e640000001000 */
[----:B-1----:R-:W-:-:S06]  /*0d20*/  IADD3 R9, R9, 0xffffffe, RZ ;  /* 0x0ffffffe09097810 */ /* 0x002fcc0007ffe0ff */
[----:B------:R-:W1:Y:S02]  /*0d30*/  F2I.FTZ.U32.TRUNC.NTZ R9, R9 ;  /* 0x0000000900097305 */ /* 0x000e64000021f000 */
[----:B-1----:R-:W-:-:S04]  /*0d40*/  IMAD.MOV R2, RZ, RZ, -R9 ;  /* 0x000000ffff027224 */ /* 0x002fc800078e0a09 */
[----:B------:R-:W-:Y:S01]  /*0d50*/  IMAD R11, R2, R7, RZ ;  /* 0x00000007020b7224 */ /* 0x000fe200078e02ff */
[----:B------:R-:W-:-:S03]  /*0d60*/  IABS R2, R5 ;  /* 0x0000000500027213 */ /* 0x000fc60000000000 */
        /* <DEDUP_REMOVED lines=14> */
[----:B------:R-:W-:Y:S02]  /*0e50*/  IMAD R198, R11, R198, R0 ;  /* 0x000000c60bc67224 */ /* 0x000fe400078e0200 */
[----:B------:R-:W-:Y:S02]  /*0e60*/  IMAD.MOV.U32 R2, RZ, RZ, R11 ;  /* 0x000000ffff027224 */ /* 0x000fe400078e000b */
.L_x_2124:
[----:B------:R-:W-:Y:S05]  /*0e70*/  BSYNC B0 ;  /* 0x0000000000007941 */ /* 0x000fea0003800000 */
.L_x_2122:
[----:B------:R-:W-:-:S04]  /*0e80*/  LOP3.LUT R2, RZ, R2, RZ, 0x33, !PT ;  /* 0x00000002ff027212 */ /* 0x000fc800078e33ff */
[----:B------:R-:W-:Y:S01]  /*0e90*/  IADD3 R197, R2, R10, RZ ;  /* 0x0000000a02c57210 */ /* 0x000fe20007ffe0ff */
[----:B------:R-:W-:Y:S05]  /*0ea0*/  BRA `(.L_x_2125) ;  /* 0x0000004000007947 */ /* 0x000fea0003800000 */
.L_x_2113:
[----:B------:R-:W-:Y:S01]  /*0eb0*/  IMAD.MOV.U32 R197, RZ, RZ, RZ ;  /* 0x000000ffffc57224 */ /* 0x000fe200078e00ff */
[----:B------:R-:W-:Y:S01]  /*0ec0*/  MOV R198, RZ ;  /* 0x000000ff00c67202 */ /* 0x000fe20000000f00 */
[----:B------:R-:W-:Y:S01]  /*0ed0*/  IMAD.U32 R196, RZ, RZ, UR4 ;  /* 0x00000004ffc47e24 */ /* 0x000fe2000f8e00ff */
[----:B------:R-:W-:Y:S02]  /*0ee0*/  MOV R199, c[0x0][0x53c] ;  /* 0x00014f0000c77a02 */ /* 0x000fe40000000f00 */
.L_x_2125:
[----:B------:R-:W-:Y:S01]  /*0ef0*/  ISETP.NE.AND P0, PT, R6, RZ, PT ;  /* 0x000000ff0600720c */ /* 0x000fe20003f05270 */
[----:B------:R-:W-:-:S12]  /*0f00*/  WARPSYNC 0xffffffff ;  /* 0xffffffff00007948 */ /* 0x000fd80003800000 */
[----:B------:R1:W-:Y:S04]  /*0f10*/  @!P0 STS.128 [0x24100], R196 ;  /* 0x024100c4ff008388 */ /* 0x0003e80000000c00 */
[----:B------:R-:W-:Y:S06]  /*0f20*/  BAR.ARV 0x5, 0x100 ;  /* 0x0144000000007b1d */ /* 0x000fec0000002000 */
.L_x_2111:
[----:B-1----:R-:W-:-:S13]  /*0f30*/  ISETP.GE.AND P0, PT, R199, c[0x0][0x53c], PT ;  /* 0x00014f00c7007a0c */ /* 0x002fda0003f06270 */
[----:B------:R-:W-:Y:S05]  /*0f40*/  @P0 EXIT ;  /* 0x000000000000094d */ /* 0x000fea0003800000 */
[----:B------:R-:W-:-:S04]  /*0f50*/  SHF.R.S32.HI R6, RZ, 0x1f, R206 ;  /* 0x0000001fff067819 */ /* 0x000fc800000114ce */
[CC--:B------:R-:W-:Y:S02]  /*0f60*/  LEA.HI R8, R6.reuse, R206.reuse, RZ, 0x4 ;  /* 0x000000ce06087211 */ /* 0x0c0fe400078f20ff */
[CC--:B------:R-:W-:Y:S02]  /*0f70*/  LEA.HI R0, R6.reuse, R206.reuse, RZ, 0x2 ;  /* 0x000000ce06007211 */ /* 0x0c0fe400078f10ff */
[----:B------:R-:W-:Y:S02]  /*0f80*/  SHF.R.S32.HI R5, RZ, 0x4, R8 ;  /* 0x00000004ff057819 */ /* 0x000fe40000011408 */
[----:B------:R-:W-:Y:S02]  /*0f90*/  LEA.HI R3, R6, R206, RZ, 0x3 ;  /* 0x000000ce06037211 */ /* 0x000fe400078f18ff */
[C---:B------:R-:W-:Y:S02]  /*0fa0*/  LEA.HI R2, R8.reuse, R5, RZ, 0x1 ;  /* 0x0000000508027211 */ /* 0x040fe400078f08ff */
[----:B------:R-:W-:-:S02]  /*0fb0*/  LOP3.LUT R8, R8, 0xfffffff0, RZ, 0xc0, !PT ;  /* 0xfffffff008087812 */ /* 0x000fc400078ec0ff */
[--C-:B------:R-:W-:Y:S02]  /*0fc0*/  SHF.R.S32.HI R4, RZ, 0x2, R0.reuse ;  /* 0x00000002ff047819 */ /* 0x100fe40000011400 */
[----:B------:R-:W-:Y:S01]  /*0fd0*/  SHF.R.S32.HI R7, RZ, 0x1f, R0 ;  /* 0x0000001fff077819 */ /* 0x000fe20000011400 */
[----:B------:R-:W-:Y:S01]  /*0fe0*/  IMAD.IADD R8, R206, 0x1, -R8 ;  /* 0x00000001ce087824 */ /* 0x000fe200078e0a08 */
[----:B------:R-:W-:Y:S02]  /*0ff0*/  LOP3.LUT R2, R2, 0xfffffffe, RZ, 0xc0, !PT ;  /* 0xfffffffe02027812 */ /* 0x000fe400078ec0ff */
[----:B------:R-:W-:Y:S02]  /*1000*/  SHF.R.S32.HI R219, RZ, 0x3, R3 ;  /* 0x00000003ffdb7819 */ /* 0x000fe40000011403 */
[----:B------:R-:W-:Y:S01]  /*1010*/  SHF.R.S32.HI R9, RZ, 0x1f, R8 ;  /* 0x0000001fff097819 */ /* 0x000fe20000011408 */
[----:B------:R-:W-:Y:S01]  /*1020*/  IMAD.IADD R2, R5, 0x1, -R2 ;  /* 0x0000000105027824 */ /* 0x000fe200078e0a02 */
[----:B------:R-:W-:Y:S01]  /*1030*/  LOP3.LUT R218, R3, 0xfffffff8, RZ, 0xc0, !PT ;  /* 0xfffffff803da7812 */ /* 0x000fe200078ec0ff */
[----:B------:R-:W-:Y:S01]  /*1040*/  IMAD.SHL.U32 R11, R219, 0x40, RZ ;  /* 0x00000040db0b7824 */ /* 0x000fe200078e00ff */
[----:B------:R-:W-:-:S02]  /*1050*/  LEA.HI R7, R7, R4, RZ, 0x3 ;  /* 0x0000000407077211 */ /* 0x000fc400078f18ff */
[----:B------:R-:W-:Y:S01]  /*1060*/  LEA.HI R10, R6, R206, RZ, 0x6 ;  /* 0x000000ce060a7211 */ /* 0x000fe200078f30ff */
[----:B------:R-:W-:Y:S01]  /*1070*/  IMAD.IADD R218, R206, 0x1, -R218 ;  /* 0x00000001ceda7824 */ /* 0x000fe200078e0ada */
[----:B------:R-:W-:Y:S02]  /*1080*/  LEA.HI R9, R9, R8, RZ, 0x3 ;  /* 0x0000000809097211 */ /* 0x000fe400078f18ff */
[----:B------:R-:W-:Y:S01]  /*1090*/  LEA.HI R6, R6, R206, RZ, 0x5 ;  /* 0x000000ce06067211 */ /* 0x000fe200078f28ff */
[----:B------:R-:W-:Y:S01]  /*10a0*/  IMAD.SHL.U32 R10, R10, 0x8, RZ ;  /* 0x000000080a0a7824 */ /* 0x000fe200078e00ff */
[----:B------:R-:W-:Y:S01]  /*10b0*/  LOP3.LUT R7, R7, 0xfffffff8, RZ, 0xc0, !PT ;  /* 0xfffffff807077812 */ /* 0x000fe200078ec0ff */
[----:B------:R-:W-:Y:S01]  /*10c0*/  IMAD.SHL.U32 R222, R218, 0x8, RZ ;  /* 0x00000008dade7824 */ /* 0x000fe200078e00ff */
[C---:B------:R-:W-:Y:S01]  /*10d0*/  LOP3.LUT R5, R9.reuse, 0xfffffff8, RZ, 0xc0, !PT ;  /* 0xfffffff809057812 */ /* 0x040fe200078ec0ff */
[----:B------:R-:W-:Y:S01]  /*10e0*/  IMAD.SHL.U32 R9, R9, 0x40, RZ ;  /* 0x0000004009097824 */ /* 0x000fe200078e00ff */
[----:B------:R-:W-:Y:S01]  /*10f0*/  LOP3.LUT R216, R6, 0xffffffe0, RZ, 0xc0, !PT ;  /* 0xffffffe006d87812 */ /* 0x000fe200078ec0ff */
[----:B------:R-:W-:Y:S01]  /*1100*/  IMAD.IADD R7, R4, 0x1, -R7 ;  /* 0x0000000104077824 */ /* 0x000fe200078e0a07 */
[----:B------:R-:W-:Y:S01]  /*1110*/  LOP3.LUT R11, R11, 0x1c0, RZ, 0xc0, !PT ;  /* 0x000001c00b0b7812 */ /* 0x000fe200078ec0ff */
[----:B------:R-:W-:Y:S01]  /*1120*/  IMAD.IADD R5, R8, 0x1, -R5 ;  /* 0x0000000108057824 */ /* 0x000fe200078e0a05 */
[--C-:B------:R-:W-:Y:S01]  /*1130*/  SHF.R.S32.HI R8, RZ, 0x5, R6.reuse ;  /* 0x00000005ff087819 */ /* 0x100fe20000011406 */
[----:B------:R-:W-:Y:S01]  /*1140*/  IMAD.SHL.U32 R4, R218, 0x40, RZ ;  /* 0x00000040da047824 */ /* 0x000fe200078e00ff */
[----:B------:R-:W-:Y:S01]  /*1150*/  SHF.R.S32.HI R6, RZ, 0x1f, R6 ;  /* 0x0000001fff067819 */ /* 0x000fe20000011406 */
[----:B------:R-:W-:Y:S01]  /*1160*/  IMAD.IADD R216, R206, 0x1, -R216 ;  /* 0x00000001ced87824 */ /* 0x000fe200078e0ad8 */
[----:B------:R-:W-:-:S02]  /*1170*/  SHF.R.U32.HI R212, RZ, 0x3, R11 ;  /* 0x00000003ffd47819 */ /* 0x000fc4000001160b */
[----:B------:R-:W-:Y:S02]  /*1180*/  LOP3.LUT R10, R10, 0x7ffffe00, RZ, 0xc0, !PT ;  /* 0x7ffffe000a0a7812 */ /* 0x000fe400078ec0ff */
[----:B------:R-:W-:Y:S02]  /*1190*/  LOP3.LUT R11, R11, 0x38, R222, 0xf8, !PT ;  /* 0x000000380b0b7812 */ /* 0x000fe400078ef8de */
[----:B------:R-:W-:Y:S02]  /*11a0*/  LOP3.LUT R4, R4, 0x1c0, RZ, 0xc0, !PT ;  /* 0x000001c004047812 */ /* 0x000fe400078ec0ff */
[----:B------:R-:W-:Y:S02]  /*11b0*/  LEA.HI R6, R6, R8, RZ, 0x3 ;  /* 0x0000000806067211 */ /* 0x000fe400078f18ff */
[----:B------:R-:W-:Y:S02]  /*11c0*/  SHF.R.S32.HI R213, RZ, 0x1f, R216 ;  /* 0x0000001fffd57819 */ /* 0x000fe400000114d8 */
[----:B------:R-:W-:Y:S01]  /*11d0*/  LOP3.LUT R212, R10, R11, R212, 0xf6, !PT ;  /* 0x0000000b0ad47212 */ /* 0x000fe200078ef6d4 */
[----:B------:R-:W-:Y:S01]  /*11e0*/  IMAD.SHL.U32 R10, R2, 0x8, RZ ;  /* 0x00000008020a7824 */ /* 0x000fe200078e00ff */
[----:B------:R-:W-:-:S02]  /*11f0*/  LOP3.LUT R11, R7, 0x1, RZ, 0xc0, !PT ;  /* 0x00000001070b7812 */ /* 0x000fc400078ec0ff */
[----:B------:R-:W-:Y:S01]  /*1200*/  LOP3.LUT R3, R4, 0x8, R3, 0xf8, !PT ;  /* 0x0000000804037812 */ /* 0x000fe200078ef803 */
[----:B------:R-:W-:Y:S01]  /*1210*/  IMAD.SHL.U32 R212, R212, 0x2, RZ ;  /* 0x00000002d4d47824 */ /* 0x000fe200078e00ff */
[----:B------:R-:W-:Y:S02]  /*1220*/  LOP3.LUT R0, R0, 0xfffffffc, RZ, 0xc0, !PT ;  /* 0xfffffffc00007812 */ /* 0x000fe400078ec0ff */
[----:B------:R-:W-:Y:S02]  /*1230*/  LOP3.LUT R6, R6, 0xffffff8, RZ, 0xc0, !PT ;  /* 0x0ffffff806067812 */ /* 0x000fe400078ec0ff */
[----:B------:R-:W-:Y:S01]  /*1240*/  LEA.HI R213, R213, R216, RZ, 0x2 ;  /* 0x000000d8d5d57211 */ /* 0x000fe200078f10ff */
[----:B------:R-:W-:Y:S01]  /*1250*/  IMAD.IADD R0, R206, 0x1, -R0 ;  /* 0x00000001ce007824 */ /* 0x000fe200078e0a00 */
[----:B------:R-:W-:Y:S01]  /*1260*/  SHF.R.U32.HI R4, RZ, 0x3, R4 ;  /* 0x00000003ff047819 */ /* 0x000fe20000011604 */
[C---:B------:R-:W-:Y:S01]  /*1270*/  IMAD.IADD R6, R8.reuse, 0x1, -R6 ;  /* 0x0000000108067824 */ /* 0x040fe200078e0a06 */
[----:B------:R-:W-:Y:S01]  /*1280*/  ISETP.NE.U32.AND P3, PT, R11, 0x1, PT ;  /* 0x000000010b00780c */ /* 0x000fe20003f65070 */
[----:B------:R-:W-:Y:S01]  /*1290*/  IMAD.SHL.U32 R8, R8, 0x400, RZ ;  /* 0x0000040008087824 */ /* 0x000fe200078e00ff */
[----:B------:R-:W-:-:S02]  /*12a0*/  SHF.R.S32.HI R215, RZ, 0x2, R213 ;  /* 0x00000002ffd77819 */ /* 0x000fc400000114d5 */
[----:B------:R-:W-:Y:S01]  /*12b0*/  LOP3.LUT R4, R3, R4, RZ, 0x3c, !PT ;  /* 0x0000000403047212 */ /* 0x000fe200078e3cff */
[----:B------:R-:W-:Y:S01]  /*12c0*/  IMAD.SHL.U32 R3, R5, 0x40, RZ ;  /* 0x0000004005037824 */ /* 0x000fe200078e00ff */
[C---:B------:R-:W-:Y:S01]  /*12d0*/  R2P PR, R7.reuse, 0x6 ;  /* 0x0000000607007804 */ /* 0x040fe20000000000 */
[----:B------:R-:W-:Y:S01]  /*12e0*/  IMAD.SHL.U32 R7, R7, 0x40, RZ ;  /* 0x0000004007077824 */ /* 0x000fe200078e00ff */
[----:B------:R-:W-:Y:S01]  /*12f0*/  LOP3.LUT P0, RZ, R5, 0x2, RZ, 0xc0, !PT ;  /* 0x0000000205ff7812 */ /* 0x000fe2000780c0ff */
[----:B------:R-:W-:Y:S01]  /*1300*/  IMAD R215, R6, 0x10, R215 ;  /* 0x0000001006d77824 */ /* 0x000fe200078e02d7 */
[C---:B------:R-:W-:Y:S01]  /*1310*/  LEA.HI R6, R0.reuse, R0, RZ, 0x1 ;  /* 0x0000000000067211 */ /* 0x040fe200078f08ff */
[----:B------:R-:W-:Y:S01]  /*1320*/  IMAD R217, R0, 0x2, R8 ;  /* 0x0000000200d97824 */ /* 0x000fe200078e0208 */
[----:B------:R-:W-:Y:S01]  /*1330*/  LOP3.LUT R3, R3, 0x1c0, RZ, 0xc0, !PT ;  /* 0x000001c003037812 */ /* 0x000fe200078ec0ff */
[----:B------:R-:W-:Y:S01]  /*1340*/  IMAD R4, R2, 0x200, R4 ;  /* 0x0000020002047824 */ /* 0x000fe200078e0204 */
[----:B------:R-:W-:-:S02]  /*1350*/  LOP3.LUT R7, R7, 0x1c0, RZ, 0xc0, !PT ;  /* 0x000001c007077812 */ /* 0x000fc400078ec0ff */
[----:B------:R-:W-:Y:S02]  /*1360*/  LOP3.LUT R6, R6, 0x1ffffffe, RZ, 0xc0, !PT ;  /* 0x1ffffffe06067812 */ /* 0x000fe400078ec0ff */
[----:B------:R-:W-:Y:S02]  /*1370*/  LOP3.LUT R10, R3, 0x8, R10, 0xf8, !PT ;  /* 0x00000008030a7812 */ /* 0x000fe400078ef80a */
[----:B------:R-:W-:Y:S01]  /*1380*/  SHF.R.U32.HI R3, RZ, 0x3, R3 ;  /* 0x00000003ff037819 */ /* 0x000fe20000011603 */
[----:B------:R-:W-:Y:S01]  /*1390*/  IMAD.IADD R214, R0, 0x1, -R6 ;  /* 0x0000000100d67824 */ /* 0x000fe200078e0a06 */
[----:B------:R-:W-:Y:S02]  /*13a0*/  LEA.HI R7, R7, R7, RZ, 0x1d ;  /* 0x0000000707077211 */ /* 0x000fe400078fe8ff */
[----:B------:R-:W-:Y:S01]  /*13b0*/  LOP3.LUT R3, R10, R3, RZ, 0x3c, !PT ;  /* 0x000000030a037212 */ /* 0x000fe200078e3cff */
[----:B------:R-:W-:Y:S01]  /*13c0*/  IMAD R214, R214, 0x8, R215 ;  /* 0x00000008d6d67824 */ /* 0x000fe200078e02d7 */
[----:B------:R-:W-:Y:S01]  /*13d0*/  LOP3.LUT R0, R9, 0xfffffe00, RZ, 0xc0, !PT ;  /* 0xfffffe0009007812 */ /* 0x000fe200078ec0ff */
[----:B------:R-:W-:Y:S01]  /*13e0*/  IMAD.IADD R217, R217, 0x1, R7 ;  /* 0x00000001d9d97824 */ /* 0x000fe200078e0207 */
[----:B------:R-:W-:Y:S01]  /*13f0*/  LOP3.LUT P4, RZ, R5, 0x4, RZ, 0xc0, !PT ;  /* 0x0000000405ff7812 */ /* 0x000fe2000788c0ff */
[----:B------:R-:W-:Y:S01]  /*1400*/  IMAD.MOV.U32 R5, RZ, RZ, 0x40 ;  /* 0x00000040ff057424 */ /* 0x000fe200078e00ff */
[----:B------:R-:W-:-:S02]  /*1410*/  IADD3 R2, R3, R0, R8 ;  /* 0x0000000003027210 */ /* 0x000fc40007ffe008 */
[----:B------:R-:W-:Y:S01]  /*1420*/  LOP3.LUT R3, R3, R0, RZ, 0xfc, !PT ;  /* 0x0000000003037212 */ /* 0x000fe200078efcff */
[----:B------:R-:W-:Y:S01]  /*1430*/  IMAD.MOV.U32 R0, RZ, RZ, 0x20 ;  /* 0x00000020ff007424 */ /* 0x000fe200078e00ff */
[----:B------:R-:W-:Y:S02]  /*1440*/  LEA R217, R217, 0x80, 0x1 ;  /* 0x00000080d9d97811 */ /* 0x000fe400078e08ff */
[----:B------:R-:W-:Y:S02]  /*1450*/  LOP3.LUT R213, R213, 0x7ffffffc, RZ, 0xc0, !PT ;  /* 0x7ffffffcd5d57812 */ /* 0x000fe400078ec0ff */
[----:B------:R-:W-:Y:S02]  /*1460*/  SEL R221, R0, 0xffffffe0, !P1 ;  /* 0xffffffe000dd7807 */ /* 0x000fe40004800000 */
[C---:B------:R-:W-:Y:S01]  /*1470*/  IADD3 R209, R217.reuse, -0x10, RZ ;  /* 0xfffffff0d9d17810 */ /* 0x040fe20007ffe0ff */
[----:B------:R-:W-:Y:S01]  /*1480*/  IMAD.IADD R213, R216, 0x1, -R213 ;  /* 0x00000001d8d57824 */ /* 0x000fe200078e0ad5 */
[----:B------:R-:W-:Y:S01]  /*1490*/  SEL R189, R0, 0xffffffe0, !P0 ;  /* 0xffffffe000bd7807 */ /* 0x000fe20004000000 */
[C---:B------:R-:W-:Y:S01]  /*14a0*/  IMAD.IADD R226, R217.reuse, 0x1, R221 ;  /* 0x00000001d9e27824 */ /* 0x040fe200078e02dd */
[----:B------:R-:W-:Y:S01]  /*14b0*/  @P3 IADD3 R209, R217, 0x10, RZ ;  /* 0x00000010d9d13810 */ /* 0x000fe20007ffe0ff */
[----:B------:R-:W-:Y:S01]  /*14c0*/  IMAD.SHL.U32 R213, R213, 0x2, RZ ;  /* 0x00000002d5d57824 */ /* 0x000fe200078e00ff */
[----:B------:R-:W-:-:S02]  /*14d0*/  LEA R185, R3, 0x100, 0x1 ;  /* 0x0000010003b97811 */ /* 0x000fc400078e08ff */
[----:B------:R-:W-:Y:S01]  /*14e0*/  LEA R191, R2, 0x18100, 0x1 ;  /* 0x0001810002bf7811 */ /* 0x000fe200078e08ff */
[----:B------:R-:W-:Y:S01]  /*14f0*/  IMAD.IADD R221, R221, 0x1, R209 ;  /* 0x00000001dddd7824 */ /* 0x000fe200078e02d1 */
[----:B------:R-:W-:Y:S01]  /*1500*/  SEL R227, R5, 0xffffffc0, !P2 ;  /* 0xffffffc005e37807 */ /* 0x000fe20005000000 */
[----:B------:R-:W-:Y:S01]  /*1510*/  IMAD.IADD R229, R189, 0x1, R185 ;  /* 0x00000001bde57824 */ /* 0x000fe200078e02b9 */
[----:B------:R-:W-:Y:S01]  /*1520*/  SEL R0, R5, 0xffffffc0, !P4 ;  /* 0xffffffc005007807 */ /* 0x000fe20006000000 */
[----:B------:R-:W-:Y:S01]  /*1530*/  IMAD.IADD R188, R191, 0x1, R189 ;  /* 0x00000001bfbc7824 */ /* 0x000fe200078e02bd */
[C---:B------:R-:W-:Y:S01]  /*1540*/  IADD3 R208, R222.reuse, 0x40, RZ ;  /* 0x00000040ded07810 */ /* 0x040fe20007ffe0ff */
[--C-:B------:R-:W-:Y:S01]  /*1550*/  IMAD.IADD R225, R217, 0x1, R227.reuse ;  /* 0x00000001d9e17824 */ /* 0x100fe200078e02e3 */
[----:B------:R-:W-:Y:S01]  /*1560*/  IADD3 R207, R222, 0x80, RZ ;  /* 0x00000080decf7810 */ /* 0x000fe20007ffe0ff */
[----:B------:R-:W-:Y:S01]  /*1570*/  IMAD.IADD R224, R226, 0x1, R227 ;  /* 0x00000001e2e07824 */ /* 0x000fe200078e02e3 */
[----:B------:R-:W-:Y:S01]  /*1580*/  SHF.R.S32.HI R223, RZ, 0x1f, R222 ;  /* 0x0000001fffdf7819 */ /* 0x000fe200000114de */
[----:B------:R-:W-:Y:S01]  /*1590*/  IMAD.IADD R228, R227, 0x1, R209 ;  /* 0x00000001e3e47824 */ /* 0x000fe200078e02d1 */
[----:B------:R-:W-:Y:S01]  /*15a0*/  SHF.R.S32.HI R203, RZ, 0x1f, R208 ;  /* 0x0000001fffcb7819 */ /* 0x000fe200000114d0 */
[----:B------:R-:W-:Y:S01]  /*15b0*/  IMAD.IADD R227, R221, 0x1, R227 ;  /* 0x00000001dde37824 */ /* 0x000fe200078e02e3 */
[----:B------:R-:W-:Y:S01]  /*15c0*/  SHF.R.S32.HI R202, RZ, 0x1f, R207 ;  /* 0x0000001fffca7819 */ /* 0x000fe200000114cf */
[--C-:B------:R-:W-:Y:S01]  /*15d0*/  IMAD.IADD R187, R191, 0x1, R0.reuse ;  /* 0x00000001bfbb7824 */ /* 0x100fe200078e0200 */
[----:B------:R-:W-:Y:S01]  /*15e0*/  IADD3 R211, R212, 0x100, RZ ;  /* 0x00000100d4d37810 */ /* 0x000fe20007ffe0ff */
[----:B------:R-:W-:Y:S01]  /*15f0*/  IMAD.IADD R184, R0, 0x1, R185 ;  /* 0x0000000100b87824 */ /* 0x000fe200078e02b9 */
[----:B------:R-:W-:Y:S01]  /*1600*/  IADD3 R210, R212, 0xc100, RZ ;  /* 0x0000c100d4d27810 */ /* 0x000fe20007ffe0ff */
[----:B------:R-:W-:Y:S01]  /*1610*/  IMAD.IADD R229, R0, 0x1, R229 ;  /* 0x0000000100e57824 */ /* 0x000fe200078e02e5 */
[----:B------:R-:W-:Y:S01]  /*1620*/  LEA R190, R4, 0xc100, 0x1 ;  /* 0x0000c10004be7811 */ /* 0x000fe200078e08ff */
[----:B------:R-:W-:-:S02]  /*1630*/  IMAD.IADD R186, R188, 0x1, R0 ;  /* 0x00000001bcba7824 */ /* 0x000fc400078e0200 */
.L_x_2216:
        /* <DEDUP_REMOVED lines=8> */
[----:B------:R-:W-:-:S04]  /*16c0*/  ISETP.NE.U32.AND P1, PT, RZ, c[0x0][0x348], PT ;  /* 0x0000d200ff007a0c */ /* 0x000fc80003f25070 */
[----:B------:R-:W-:Y:S02]  /*16d0*/  ISETP.NE.AND.EX P1, PT, RZ, c[0x0][0x34c], PT, P1 ;  /* 0x0000d300ff007a0c */ /* 0x000fe40003f25310 */
[----:B--2---:R-:W-:-:S03]  /*16e0*/  SHF.R.S32.HI R5, RZ, 0x1f, R230 ;  /* 0x0000001fff057819 */ /* 0x004fc600000114e6 */
[----:B------:R-:W-:-:S04]  /*16f0*/  @P2 LEA R6, P0, R230, c[0x0][0x370], 0x2 ;  /* 0x0000dc00e6062a11 */ /* 0x000fc800078010ff */
[C---:B------:R-:W-:Y:S02]  /*1700*/  @P2 LEA.HI.X R7, R230.reuse, c[0x0][0x374], R5, 0x2, P0 ;  /* 0x0000dd00e6072a11 */ /* 0x040fe400000f1405 */
[----:B------:R-:W-:Y:S02]  /*1710*/  ISETP.NE.U32.AND P0, PT, RZ, c[0x0][0x350], PT ;  /* 0x0000d400ff007a0c */ /* 0x000fe40003f05070 */
[C---:B------:R-:W-:Y:S01]  /*1720*/  LEA R10, P4, R230.reuse, c[0x0][0x348], 0x2 ;  /* 0x0000d200e60a7a11 */ /* 0x040fe200078810ff */
[----:B------:R1:W5:Y:S01]  /*1730*/  @P2 LDG.E R2, [R6.64] ;  /* 0x0000000806022981 */ /* 0x000362000c1e1900 */
[----:B------:R-:W-:Y:S02]  /*1740*/  ISETP.NE.AND.EX P0, PT, RZ, c[0x0][0x354], PT, P0 ;  /* 0x0000d500ff007a0c */ /* 0x000fe40003f05300 */
[C---:B------:R-:W-:Y:S02]  /*1750*/  @P5 LEA R12, P2, R230.reuse, c[0x0][0x360], 0x2 ;  /* 0x0000d800e60c5a11 */ /* 0x040fe400078410ff */
[----:B------:R-:W-:-:S02]  /*1760*/  LEA R8, P3, R230, c[0x0][0x350], 0x2 ;  /* 0x0000d400e6087a11 */ /* 0x000fc400078610ff */
[C-C-:B------:R-:W-:Y:S02]  /*1770*/  @P5 LEA.HI.X R13, R230.reuse, c[0x0][0x364], R5.reuse, 0x2, P2 ;  /* 0x0000d900e60d5a11 */ /* 0x140fe400010f1405 */
[C-C-:B------:R-:W-:Y:S02]  /*1780*/  LEA.HI.X R11, R230.reuse, c[0x0][0x34c], R5.reuse, 0x2, P4 ;  /* 0x0000d300e60b7a11 */ /* 0x140fe400020f1405 */
[----:B------:R-:W-:Y:S01]  /*1790*/  LEA.HI.X R9, R230, c[0x0][0x354], R5, 0x2, P3 ;  /* 0x0000d500e6097a11 */ /* 0x000fe200018f1405 */
[----:B------:R2:W5:Y:S01]  /*17a0*/  @P5 LDG.E R243, [R12.64] ;  /* 0x000000080cf35981 */ /* 0x000562000c1e1900 */
[----:B-1----:R-:W-:-:S06]  /*17b0*/  CS2R R6, SRZ ;  /* 0x0000000000067805 */ /* 0x002fcc000001ff00 */
[----:B------:R2:W5:Y:S04]  /*17c0*/  @P1 LDG.E R6, [R10.64] ;  /* 0x000000080a061981 */ /* 0x000568000c1e1900 */
[----:B------:R2:W5:Y:S01]  /*17d0*/  @P0 LDG.E R7, [R8.64] ;  /* 0x0000000808070981 */ /* 0x000562000c1e1900 */
[----:B------:R-:W-:Y:S01]  /*17e0*/  YIELD ;  /* 0x0000000000007946 */ /* 0x000fe20003800000 */
[----:B------:R-:W-:Y:S01]  /*17f0*/  LOP3.LUT R231, R198, 0xffff, RZ, 0xc0, !PT ;  /* 0x0000ffffc6e77812 */ /* 0x000fe200078ec0ff */
[----:B------:R-:W-:Y:S05]  /*1800*/  @P5 BRA `(.L_x_2126) ;  /* 0x0000005000005947 */ /* 0x000fea0003800000 */
[----:B-----5:R-:W-:Y:S01]  /*1810*/  MOV R243, c[0x0][0x168] ;  /* 0x00005a0000f37a02 */ /* 0x020fe20000000f00 */
[----:B------:R-:W-:Y:S05]  /*1820*/  @!P1 BRA `(.L_x_2126) ;  /* 0x0000003000009947 */ /* 0x000fea0003800000 */
[----:B------:R-:W3:Y:S04]  /*1830*/  LDG.E R243, [R10.64] ;  /* 0x000000080af37981 */ /* 0x000ee8000c1e1900 */
[----:B------:R-:W3:Y:S02]  /*1840*/  LDG.E R3, [R10.64+0x4] ;  /* 0x000004080a037981 */ /* 0x000ee4000c1e1900 */
[----:B---3--:R-:W-:-:S02]  /*1850*/  IADD3 R243, -R243, R3, RZ ;  /* 0x00000003f3f37210 */ /* 0x008fc40007ffe1ff */
.L_x_2126:
[----:B------:R-:W-:-:S04]  /*1860*/  ISETP.NE.U32.AND P2, PT, RZ, c[0x0][0x368], PT ;  /* 0x0000da00ff007a0c */ /* 0x000fc80003f45070 */
[----:B------:R-:W-:-:S13]  /*1870*/  ISETP.NE.AND.EX P2, PT, RZ, c[0x0][0x36c], PT, P2 ;  /* 0x0000db00ff007a0c */ /* 0x000fda0003f45320 */
[----:B------:R-:W-:Y:S05]  /*1880*/  @!P2 BRA `(.L_x_2127) ;  /* 0x000000400000a947 */ /* 0x000fea0003800000 */
[----:B------:R-:W-:-:S04]  /*1890*/  LEA R244, P2, R230, c[0x0][0x368], 0x2 ;  /* 0x0000da00e6f47a11 */ /* 0x000fc800078410ff */
[----:B------:R-:W-:-:S05]  /*18a0*/  LEA.HI.X R245, R230, c[0x0][0x36c], R5, 0x2, P2 ;  /* 0x0000db00e6f57a11 */ /* 0x000fca00010f1405 */
[----:B------:R1:W5:Y:S01]  /*18b0*/  LDG.E R244, [R244.64] ;  /* 0x00000008f4f47981 */ /* 0x000362000c1e1900 */
[----:B------:R-:W-:Y:S05]  /*18c0*/  BRA `(.L_x_2128) ;  /* 0x0000005000007947 */ /* 0x000fea0003800000 */
.L_x_2127:
[----:B------:R-:W-:Y:S01]  /*18d0*/  MOV R244, c[0x0][0x1d0] ;  /* 0x0000740000f47a02 */ /* 0x000fe20000000f00 */
[----:B------:R-:W-:Y:S05]  /*18e0*/  @!P0 BRA `(.L_x_2128) ;  /* 0x0000003000008947 */ /* 0x000fea0003800000 */
[----:B------:R1:W3:Y:S04]  /*18f0*/  LDG.E R244, [R8.64] ;  /* 0x0000000808f47981 */ /* 0x0002e8000c1e1900 */
[----:B-12---:R-:W3:Y:S02]  /*1900*/  LDG.E R8, [R8.64+0x4] ;  /* 0x0000040808087981 */ /* 0x006ee4000c1e1900 */
[----:B---3--:R-:W-:Y:S02]  /*1910*/  IADD3 R244, -R244, R8, RZ ;  /* 0x00000008f4f47210 */ /* 0x008fe40007ffe1ff */
.L_x_2128:
[----:B------:R-:W-:Y:S01]  /*1920*/  IMAD.MOV.U32 R3, RZ, RZ, c[0x0][0x2c4] ;  /* 0x0000b100ff037624 */ /* 0x000fe200078e00ff */
[----:B------:R-:W-:Y:S01]  /*1930*/  LOP3.LUT R234, R198, 0xff0000, RZ, 0xc0, !PT ;  /* 0x00ff0000c6ea7812 */ /* 0x000fe200078ec0ff */
[----:B------:R-:W-:Y:S01]  /*1940*/  IMAD.SHL.U32 R197, R197, 0x80, RZ ;  /* 0x00000080c5c57824 */ /* 0x000fe200078e00ff */
[----:B------:R-:W-:Y:S01]  /*1950*/  BSSY B0, `(.L_x_2129) ;  /* 0x0000035000007945 */ /* 0x000fe20003800000 */
[--C-:B-----5:R-:W-:Y:S01]  /*1960*/  IMAD.IADD R244, R244, 0x1, -R2.reuse ;  /* 0x00000001f4f47824 */ /* 0x120fe200078e0a02 */
[----:B------:R-:W-:Y:S01]  /*1970*/  ISETP.NE.AND P2, PT, R3, 0x1, PT ;  /* 0x000000010300780c */ /* 0x000fe20003f45270 */
[----:B------:R-:W-:Y:S01]  /*1980*/  IMAD.IADD R7, R7, 0x1, R2 ;  /* 0x0000000107077824 */ /* 0x000fe200078e0202 */
[----:B------:R-:W-:-:S02]  /*1990*/  IADD3 R3, R197, 0x7f, RZ ;  /* 0x0000007fc5037810 */ /* 0x000fc40007ffe0ff */
[C---:B------:R-:W-:Y:S02]  /*19a0*/  IADD3 R4, R244.reuse, 0x40, -R243 ;  /* 0x00000040f4047810 */ /* 0x040fe40007ffe8f3 */
[----:B--2---:R-:W-:-:S07]  /*19b0*/  IADD3 R9, R244, 0x3f, RZ ;  /* 0x0000003ff4097810 */ /* 0x004fce0007ffe0ff */
[----:B------:R-:W-:-:S05]  /*19c0*/  @P2 IMAD.HI.U32 R8, R3, c[0x0][0x2c8], RZ ;  /* 0x0000b20003082a27 */ /* 0x000fca00078e00ff */
[----:B------:R-:W-:Y:S02]  /*19d0*/  @P2 SHF.R.U32.HI R3, RZ, c[0x0][0x2cc], R8 ;  /* 0x0000b300ff032a19 */ /* 0x000fe40000011608 */
[----:B------:R-:W-:-:S03]  /*19e0*/  SHF.R.S32.HI R8, RZ, 0x1f, R9 ;  /* 0x0000001fff087819 */ /* 0x000fc60000011409 */
[----:B------:R-:W-:Y:S01]  /*19f0*/  IMAD.IADD R4, R4, 0x1, R3 ;  /* 0x0000000104047824 */ /* 0x000fe200078e0203 */
[----:B------:R-:W-:-:S04]  /*1a00*/  LEA.HI R8, R8, R9, RZ, 0x6 ;  /* 0x0000000908087211 */ /* 0x000fc800078f30ff */
[----:B------:R-:W-:Y:S02]  /*1a10*/  SHF.R.S32.HI R3, RZ, 0x1f, R4 ;  /* 0x0000001fff037819 */ /* 0x000fe40000011404 */
[----:B------:R-:W-:Y:S02]  /*1a20*/  SHF.R.S32.HI R8, RZ, 0x6, R8 ;  /* 0x00000006ff087819 */ /* 0x000fe40000011408 */
[----:B------:R-:W-:Y:S02]  /*1a30*/  LEA.HI R3, R3, R4, RZ, 0x6 ;  /* 0x0000000403037211 */ /* 0x000fe400078f30ff */
[----:B------:R-:W-:Y:S02]  /*1a40*/  LOP3.LUT R4, R198, 0xff000000, RZ, 0xc0, !PT ;  /* 0xff000000c6047812 */ /* 0x000fe400078ec0ff */
[----:B------:R-:W-:Y:S02]  /*1a50*/  SHF.R.S32.HI R3, RZ, 0x6, R3 ;  /* 0x00000006ff037819 */ /* 0x000fe40000011403 */
[----:B------:R-:W-:-:S02]  /*1a60*/  SHF.R.U32.HI R4, RZ, 0x8, R4 ;  /* 0x00000008ff047819 */ /* 0x000fc40000011604 */
[----:B------:R-:W-:Y:S02]  /*1a70*/  IMNMX R3, R8, R3, PT ;  /* 0x0000000308037217 */ /* 0x000fe40003800200 */
[----:B------:R-:W-:Y:S01]  /*1a80*/  LEA.HI R234, R234, R4, RZ, 0x10 ;  /* 0x00000004eaea7211 */ /* 0x000fe200078f80ff */
[----:B------:R-:W-:Y:S01]  /*1a90*/  IMAD.MOV.U32 R4, RZ, RZ, RZ ;  /* 0x000000ffff047224 */ /* 0x000fe200078e00ff */
[----:B------:R-:W-:Y:S02]  /*1aa0*/  ISETP.GE.AND P3, PT, R3, 0x1, PT ;  /* 0x000000010300780c */ /* 0x000fe40003f66270 */
[----:B------:R-:W-:Y:S02]  /*1ab0*/  LOP3.LUT R235, R234, 0xff, RZ, 0xc0, !PT ;  /* 0x000000ffeaeb7812 */ /* 0x000fe400078ec0ff */
[----:B------:R-:W-:-:S09]  /*1ac0*/  SHF.R.U32.HI R234, RZ, 0x10, R234 ;  /* 0x00000010ffea7819 */ /* 0x000fd200000116ea */
[----:B------:R-:W-:Y:S05]  /*1ad0*/  @!P3 BRA `(.L_x_2130) ;  /* 0x000001c00000b947 */ /* 0x000fea0003800000 */
[----:B------:R-:W-:-:S04]  /*1ae0*/  ISETP.NE.AND P3, PT, R234, RZ, PT ;  /* 0x000000ffea00720c */ /* 0x000fc80003f65270 */
[----:B------:R-:W-:-:S04]  /*1af0*/  SEL R8, R234, c[0x0][0x338], P3 ;  /* 0x0000ce00ea087a07 */ /* 0x000fc80001800000 */
[-C--:B------:R-:W-:Y:S02]  /*1b00*/  IABS R10, R8.reuse ;  /* 0x00000008000a7213 */ /* 0x080fe40000000000 */
[----:B------:R-:W-:Y:S02]  /*1b10*/  IADD3 R11, R8, -0x1, R3 ;  /* 0xffffffff080b7810 */ /* 0x000fe40007ffe003 */
[----:B------:R-:W2:Y:S01]  /*1b20*/  I2F.RP R12, R10 ;  /* 0x0000000a000c7306 */ /* 0x000ea20000209400 */
[-C--:B------:R-:W-:Y:S02]  /*1b30*/  IABS R2, R8.reuse ;  /* 0x0000000800027213 */ /* 0x080fe40000000000 */
[----:B------:R-:W-:Y:S02]  /*1b40*/  IABS R4, R11 ;  /* 0x0000000b00047213 */ /* 0x000fe40000000000 */
[----:B------:R-:W-:Y:S01]  /*1b50*/  LOP3.LUT R11, R11, R8, RZ, 0x3c, !PT ;  /* 0x000000080b0b7212 */ /* 0x000fe200078e3cff */
[----:B------:R-:W-:-:S03]  /*1b60*/  IMAD.MOV R2, RZ, RZ, -R2 ;  /* 0x000000ffff027224 */ /* 0x000fc600078e0a02 */
[----:B------:R-:W-:Y:S01]  /*1b70*/  ISETP.GE.AND P3, PT, R11, RZ, PT ;  /* 0x000000ff0b00720c */ /* 0x000fe20003f66270 */
[----:B--2---:R-:W2:Y:S02]  /*1b80*/  MUFU.RCP R12, R12 ;  /* 0x0000000c000c7308 */ /* 0x004ea40000001000 */
[----:B--2---:R-:W-:-:S06]  /*1b90*/  IADD3 R12, R12, 0xffffffe, RZ ;  /* 0x0ffffffe0c0c7810 */ /* 0x004fcc0007ffe0ff */
[----:B------:R-:W2:Y:S02]  /*1ba0*/  F2I.FTZ.U32.TRUNC.NTZ R13, R12 ;  /* 0x0000000c000d7305 */ /* 0x000ea4000021f000 */
[----:B--2---:R-:W-:Y:S02]  /*1bb0*/  IMAD.MOV R9, RZ, RZ, -R13 ;  /* 0x000000ffff097224 */ /* 0x004fe400078e0a0d */
        /* <DEDUP_REMOVED lines=14> */
.L_x_2130:
[----:B------:R-:W-:Y:S05]  /*1ca0*/  BSYNC B0 ;  /* 0x0000000000007941 */ /* 0x000fea0003800000 */
.L_x_2129:
        /* <DEDUP_REMOVED lines=59> */
[----:B------:R2:W3:Y:S01]  /*2060*/  @P4 LDG.E R2, [R8.64] ;  /* 0x0000000808024981 */ /* 0x0004e2000c1e1900 */
[----:B------:R-:W-:Y:S01]  /*2070*/  SHF.R.S32.HI R16, RZ, 0x1f, R6 ;  /* 0x0000001fff107819 */ /* 0x000fe20000011406 */
[----:B------:R-:W-:Y:S01]  /*2080*/  IMAD.WIDE.U32 R12, R6, c[0x0][0x178], RZ ;  /* 0x00005e00060c7a25 */ /* 0x000fe200078e00ff */
[----:B------:R-:W-:Y:S02]  /*2090*/  LEA R0, R218, R219, 0x5 ;  /* 0x000000dbda007211 */ /* 0x000fe400078e28ff */
[----:B------:R-:W-:Y:S01]  /*20a0*/  IADD3 R10, P3, R219, R7, RZ ;  /* 0x00000007db0a7210 */ /* 0x000fe20007f7e0ff */
[----:B------:R-:W-:Y:S01]  /*20b0*/  IMAD R16, R16, c[0x0][0x178], RZ ;  /* 0x00005e0010107a24 */ /* 0x000fe200078e02ff */
[----:B------:R-:W-:Y:S02]  /*20c0*/  IADD3 R0, R197, R0, RZ ;  /* 0x00000000c5007210 */ /* 0x000fe40007ffe0ff */
[----:B------:R-:W-:Y:S01]  /*20d0*/  ISETP.GE.AND P6, PT, R222, c[0x0][0x198], PT ;  /* 0x00006600de007a0c */ /* 0x000fe20003fc6270 */
[----:B------:R-:W-:Y:S01]  /*20e0*/  IMAD R16, R6, c[0x0][0x17c], R16 ;  /* 0x00005f0006107a24 */ /* 0x000fe200078e0210 */
[----:B------:R-:W-:Y:S01]  /*20f0*/  MOV R4, R0 ;  /* 0x0000000000047202 */ /* 0x000fe20000000f00 */
[----:B------:R-:W-:Y:S01]  /*2100*/  @P2 IMAD.HI.U32 R6, R0, c[0x0][0x2c8], RZ ;  /* 0x0000b20000062a27 */ /* 0x000fe200078e00ff */
[----:B------:R-:W-:-:S02]  /*2110*/  ISETP.GE.AND P5, PT, R208, c[0x0][0x198], PT ;  /* 0x00006600d0007a0c */ /* 0x000fc40003fa6270 */
[----:B------:R-:W-:Y:S01]  /*2120*/  IADD3 R17, R13, R16, RZ ;  /* 0x000000100d117210 */ /* 0x000fe20007ffe0ff */
[C---:B------:R-:W-:Y:S01]  /*2130*/  IMAD.WIDE.U32 R14, R10.reuse, c[0x0][0x1e0], R222 ;  /* 0x000078000a0e7a25 */ /* 0x040fe200078e00de */
[----:B------:R-:W-:Y:S02]  /*2140*/  MOV R16, R12 ;  /* 0x0000000c00107202 */ /* 0x000fe40000000f00 */
[----:B------:R-:W-:Y:S01]  /*2150*/  @P2 SHF.R.U32.HI R4, RZ, c[0x0][0x2cc], R6 ;  /* 0x0000b300ff042a19 */ /* 0x000fe20000011606 */
[----:B------:R-:W-:Y:S01]  /*2160*/  IMAD.WIDE.U32 R12, R10, c[0x0][0x208], R222 ;  /* 0x000082000a0c7a25 */ /* 0x000fe200078e00de */
[----:B------:R-:W-:Y:S02]  /*2170*/  SEL R6, R230, RZ, !P1 ;  /* 0x000000ffe6067207 */ /* 0x000fe40004800000 */
[----:B------:R-:W-:Y:S01]  /*2180*/  IADD3 R80, R3, -0x1, RZ ;  /* 0xffffffff03507810 */ /* 0x000fe20007ffe0ff */
[----:B------:R-:W-:Y:S01]  /*2190*/  IMAD.WIDE.U32 R16, R231, c[0x0][0x1b8], R16 ;  /* 0x00006e00e7107a25 */ /* 0x000fe200078e0010 */
[----:B--2---:R-:W-:-:S02]  /*21a0*/  SHF.R.S32.HI R8, RZ, 0x1f, R7 ;  /* 0x0000001fff087819 */ /* 0x004fc40000011407 */
[----:B------:R-:W-:Y:S01]  /*21b0*/  SEL R7, R5, RZ, !P1 ;  /* 0x000000ff05077207 */ /* 0x000fe20004800000 */
[----:B------:R-:W-:Y:S01]  /*21c0*/  IMAD R11, R231, c[0x0][0x1bc], R17 ;  /* 0x00006f00e70b7a24 */ /* 0x000fe200078e0211 */
[----:B------:R-:W-:-:S03]  /*21d0*/  LEA.HI.X.SX32 R8, R219, R8, 0x1, P3 ;  /* 0x00000008db087211 */ /* 0x000fc600018f0eff */
[----:B------:R-:W-:Y:S02]  /*21e0*/  IMAD R7, R7, c[0x0][0x1c0], RZ ;  /* 0x0000700007077a24 */ /* 0x000fe400078e02ff */
[C---:B------:R-:W-:Y:S02]  /*21f0*/  IMAD R9, R8.reuse, c[0x0][0x1e0], RZ ;  /* 0x0000780008097a24 */ /* 0x040fe400078e02ff */
[----:B------:R-:W-:Y:S02]  /*2200*/  IMAD R8, R8, c[0x0][0x208], RZ ;  /* 0x0000820008087a24 */ /* 0x000fe400078e02ff */
[C---:B------:R-:W-:Y:S02]  /*2210*/  IMAD R9, R10.reuse, c[0x0][0x1e4], R9 ;  /* 0x000079000a097a24 */ /* 0x040fe400078e0209 */
[----:B------:R-:W-:Y:S02]  /*2220*/  IMAD R8, R10, c[0x0][0x20c], R8 ;  /* 0x000083000a087a24 */ /* 0x000fe400078e0208 */
[----:B------:R-:W-:Y:S01]  /*2230*/  IMAD.MOV.U32 R10, RZ, RZ, R16 ;  /* 0x000000ffff0a7224 */ /* 0x000fe200078e0010 */
[----:B------:R-:W-:Y:S01]  /*2240*/  IADD3 R15, R15, R9, RZ ;  /* 0x000000090f0f7210 */ /* 0x000fe20007ffe0ff */
[C---:B------:R-:W-:Y:S01]  /*2250*/  IMAD R7, R6.reuse, c[0x0][0x1c4], R7 ;  /* 0x0000710006077a24 */ /* 0x040fe200078e0207 */
[----:B------:R-:W-:Y:S01]  /*2260*/  IADD3 R13, R13, R8, RZ ;  /* 0x000000080d0d7210 */ /* 0x000fe20007ffe0ff */
[----:B------:R-:W-:Y:S01]  /*2270*/  IMAD.WIDE.U32 R10, R6, c[0x0][0x1c0], R10 ;  /* 0x00007000060a7a25 */ /* 0x000fe200078e000a */
[----:B------:R-:W-:-:S02]  /*2280*/  IADD3 R6, -R4, RZ, RZ ;  /* 0x000000ff04067210 */ /* 0x000fc40007ffe1ff */
[----:B------:R-:W-:Y:S01]  /*2290*/  SHF.R.S32.HI R8, RZ, 0x1f, R4 ;  /* 0x0000001fff087819 */ /* 0x000fe20000011404 */
[----:B------:R-:W-:Y:S02]  /*22a0*/  IMAD.IADD R11, R11, 0x1, R7 ;  /* 0x000000010b0b7824 */ /* 0x000fe400078e0207 */
[----:B------:R-:W-:Y:S02]  /*22b0*/  IMAD R6, R6, c[0x0][0x2c4], R0 ;  /* 0x0000b10006067a24 */ /* 0x000fe400078e0200 */
[----:B------:R-:W-:Y:S02]  /*22c0*/  IMAD R8, R8, c[0x0][0x1b0], RZ ;  /* 0x00006c0008087a24 */ /* 0x000fe400078e02ff */
[----:B------:R-:W-:-:S04]  /*22d0*/  IMAD.WIDE.U32 R10, R4, c[0x0][0x1b0], R10 ;  /* 0x00006c00040a7a25 */ /* 0x000fc800078e000a */
[----:B------:R-:W-:Y:S01]  /*22e0*/  IMAD R8, R4, c[0x0][0x1b4], R8 ;  /* 0x00006d0004087a24 */ /* 0x000fe200078e0208 */
[----:B------:R-:W-:Y:S01]  /*22f0*/  SHF.R.S32.HI R4, RZ, 0x1f, R6 ;  /* 0x0000001fff047819 */ /* 0x000fe20000011406 */
[----:B------:R-:W-:-:S03]  /*2300*/  IMAD.WIDE.U32 R14, R231, c[0x0][0x1e8], R14 ;  /* 0x00007a00e70e7a25 */ /* 0x000fc600078e000e */
[----:B------:R-:W-:Y:S01]  /*2310*/  IADD3 R11, R11, R8, RZ ;  /* 0x000000080b0b7210 */ /* 0x000fe20007ffe0ff */
[----:B------:R-:W-:Y:S01]  /*2320*/  IMAD.WIDE.U32 R12, R231, c[0x0][0x210], R12 ;  /* 0x00008400e70c7a25 */ /* 0x000fe200078e000c */
[----:B------:R-:W-:-:S03]  /*2330*/  MOV R240, R14 ;  /* 0x0000000e00f07202 */ /* 0x000fc60000000f00 */
[----:B------:R-:W-:Y:S01]  /*2340*/  IMAD R4, R4, c[0x0][0x1a8], RZ ;  /* 0x00006a0004047a24 */ /* 0x000fe200078e02ff */
[----:B------:R-:W-:Y:S01]  /*2350*/  MOV R236, R12 ;  /* 0x0000000c00ec7202 */ /* 0x000fe20000000f00 */
[C---:B------:R-:W-:Y:S02]  /*2360*/  IMAD R241, R231.reuse, c[0x0][0x1ec], R15 ;  /* 0x00007b00e7f17a24 */ /* 0x040fe400078e020f */
[C---:B------:R-:W-:Y:S02]  /*2370*/  IMAD R8, R6.reuse, c[0x0][0x1ac], R4 ;  /* 0x00006b0006087a24 */ /* 0x040fe400078e0204 */
[----:B------:R-:W-:Y:S02]  /*2380*/  IMAD R237, R231, c[0x0][0x214], R13 ;  /* 0x00008500e7ed7a24 */ /* 0x000fe400078e020d */
[----:B------:R-:W-:-:S05]  /*2390*/  IMAD.WIDE.U32 R6, R6, c[0x0][0x1a8], R10 ;  /* 0x00006a0006067a25 */ /* 0x000fca00078e000a */
[----:B------:R-:W-:Y:S02]  /*23a0*/  IADD3 R8, R7, R8, RZ ;  /* 0x0000000807087210 */ /* 0x000fe40007ffe0ff */
[----:B------:R-:W-:Y:S02]  /*23b0*/  IADD3 R7, R219, R197, RZ ;  /* 0x000000c5db077210 */ /* 0x000fe40007ffe0ff */
[----:B---3--:R-:W-:Y:S01]  /*23c0*/  @P4 SHF.R.S32.HI R0, RZ, 0x1f, R2 ;  /* 0x0000001fff004819 */ /* 0x008fe20000011402 */
[----:B------:R-:W-:Y:S01]  /*23d0*/  @!P4 IMAD.MOV.U32 R2, RZ, RZ, R230 ;  /* 0x000000ffff02c224 */ /* 0x000fe200078e00e6 */
[----:B------:R-:W-:Y:S02]  /*23e0*/  @!P4 MOV R0, R5 ;  /* 0x000000050000c202 */ /* 0x000fe40000000f00 */
[----:B------:R-:W-:Y:S02]  /*23f0*/  ISETP.GE.AND P4, PT, R207, c[0x0][0x198], PT ;  /* 0x00006600cf007a0c */ /* 0x000fe40003f86270 */
[----:B------:R-:W-:-:S02]  /*2400*/  SEL R0, R0, RZ, !P0 ;  /* 0x000000ff00007207 */ /* 0x000fc40004000000 */
[----:B------:R-:W-:Y:S02]  /*2410*/  SEL R2, R2, RZ, !P0 ;  /* 0x000000ff02027207 */ /* 0x000fe40004000000 */
[----:B------:R-:W-:Y:S01]  /*2420*/  LEA R9, P0, R6, c[0x0][0x160], 0x1 ;  /* 0x0000580006097a11 */ /* 0x000fe200078008ff */
[C---:B------:R-:W-:Y:S02]  /*2430*/  IMAD R232, R0.reuse, c[0x0][0x1f0], RZ ;  /* 0x00007c0000e87a24 */ /* 0x040fe400078e02ff */
        /* <DEDUP_REMOVED lines=9> */
[----:B------:R2:W3:Y:S02]  /*24d0*/  SHFL.IDX PT, R10, R8, RZ, 0x181f ;  /* 0x00181fff080a7589 */ /* 0x0004e400000e0000 */
.L_x_2221:
[----:B------:R-:W-:Y:S05]  /*24e0*/  BRA.DIV ~URZ, `(.L_x_2133) ;  /* 0x0000e2127f007947 */ /* 0x000fea000b800000 */
[----:B------:R4:W1:Y:S02]  /*24f0*/  SHFL.IDX PT, R0, R9, RZ, 0x181f ;  /* 0x00181fff09007589 */ /* 0x00086400000e0000 */
.L_x_2222:
[----:B------:R-:W-:Y:S01]  /*2500*/  IMAD R6, R243, c[0x0][0x2c4], RZ ;  /* 0x0000b100f3067a24 */ /* 0x000fe200078e02ff */
[----:B------:R-:W-:Y:S04]  /*2510*/  BSSY B0, `(.L_x_2134) ;  /* 0x000000f000007945 */ /* 0x000fe80003800000 */
[----:B------:R-:W-:-:S13]  /*2520*/  ISETP.GE.AND P0, PT, R7, R6, PT ;  /* 0x000000060700720c */ /* 0x000fda0003f06270 */
[----:B------:R-:W-:Y:S05]  /*2530*/  @P0 BRA `(.L_x_2135) ;  /* 0x000000c000000947 */ /* 0x000fea0003800000 */
[-C--:B-1----:R-:W-:Y:S02]  /*2540*/  LEA R12, P3, R222, R0.reuse, 0x1 ;  /* 0x00000000de0c7211 */ /* 0x082fe400078608ff */
[-C--:B------:R-:W-:Y:S02]  /*2550*/  LEA R4, P1, R208, R0.reuse, 0x1 ;  /* 0x00000000d0047211 */ /* 0x080fe400078208ff */
[C---:B------:R-:W-:Y:S02]  /*2560*/  LEA R14, P0, R207.reuse, R0, 0x1 ;  /* 0x00000000cf0e7211 */ /* 0x040fe400078008ff */
[-C--:B---3--:R-:W-:Y:S02]  /*2570*/  LEA.HI.X R13, R222, R10.reuse, R223, 0x1, P3 ;  /* 0x0000000ade0d7211 */ /* 0x088fe400018f0cdf */
        /* <DEDUP_REMOVED lines=8> */
.L_x_2135:
[----:B------:R-:W-:Y:S05]  /*2600*/  BSYNC B0 ;  /* 0x0000000000007941 */ /* 0x000fea0003800000 */
.L_x_2134:
[----:B------:R-:W-:Y:S05]  /*2610*/  BRA.DIV ~URZ, `(.L_x_2136) ;  /* 0x0000e1527f007947 */ /* 0x000fea000b800000 */
[----:B---3--:R3:W2:Y:S04]  /*2620*/  SHFL.IDX PT, R10, R8, 0x1, 0x181f ;  /* 0x00381f00080a7f89 */ /* 0x0086a800000e0000 */
[----:B------:R3:W4:Y:S02]  /*2630*/  SHFL.IDX PT, R2, R9, 0x1, 0x181f ;  /* 0x00381f0009027f89 */ /* 0x00072400000e0000 */
.L_x_2223:
[----:B-1----:R-:W-:Y:S01]  /*2640*/  IADD3 R0, R7, 0x20, RZ ;  /* 0x0000002007007810 */ /* 0x002fe20007ffe0ff */
[----:B------:R-:W-:Y:S03]  /*2650*/  BSSY B0, `(.L_x_2137) ;  /* 0x000000f000007945 */ /* 0x000fe60003800000 */
[----:B------:R-:W-:-:S13]  /*2660*/  ISETP.GE.AND P0, PT, R0, R6, PT ;  /* 0x000000060000720c */ /* 0x000fda0003f06270 */
[----:B------:R-:W-:Y:S05]  /*2670*/  @P0 BRA `(.L_x_2138) ;  /* 0x000000c000000947 */ /* 0x000fea0003800000 */
[-C--:B----4-:R-:W-:Y:S02]  /*2680*/  LEA R12, P3, R222, R2.reuse, 0x1 ;  /* 0x00000002de0c7211 */ /* 0x090fe400078608ff */
[-C--:B------:R-:W-:Y:S02]  /*2690*/  LEA R4, P1, R208, R2.reuse, 0x1 ;  /* 0x00000002d0047211 */ /* 0x080fe400078208ff */
[C---:B------:R-:W-:Y:S02]  /*26a0*/  LEA R14, P0, R207.reuse, R2, 0x1 ;  /* 0x00000002cf0e7211 */ /* 0x040fe400078008ff */
        /* <DEDUP_REMOVED lines=9> */
.L_x_2138:
[----:B------:R-:W-:Y:S05]  /*2740*/  BSYNC B0 ;  /* 0x0000000000007941 */ /* 0x000fea0003800000 */
.L_x_2137:
[----:B------:R-:W-:Y:S05]  /*2750*/  BRA.DIV ~URZ, `(.L_x_2139) ;  /* 0x0000e0d27f007947 */ /* 0x000fea000b800000 */
[----:B--2---:R2:W1:Y:S02]  /*2760*/  SHFL.IDX PT, R10, R8, 0x2, 0x181f ;  /* 0x00581f00080a7f89 */ /* 0x00446400000e0000 */
.L_x_2224:
[----:B------:R-:W-:Y:S05]  /*2770*/  BRA.DIV ~URZ, `(.L_x_2140) ;  /* 0x0000e1227f007947 */ /* 0x000fea000b800000 */
[----:B----4-:R4:W2:Y:S02]  /*2780*/  SHFL.IDX PT, R2, R9, 0x2, 0x181f ;  /* 0x00581f0009027f89 */ /* 0x0108a400000e0000 */
.L_x_2225:
[----:B------:R-:W-:Y:S01]  /*2790*/  IADD3 R0, R7, 0x40, RZ ;  /* 0x0000004007007810 */ /* 0x000fe20007ffe0ff */
[----:B------:R-:W-:Y:S03]  /*27a0*/  BSSY B0, `(.L_x_2141) ;  /* 0x000000f000007945 */ /* 0x000fe60003800000 */
[----:B------:R-:W-:-:S13]  /*27b0*/  ISETP.GE.AND P0, PT, R0, R6, PT ;  /* 0x000000060000720c */ /* 0x000fda0003f06270 */
[----:B------:R-:W-:Y:S05]  /*27c0*/  @P0 BRA `(.L_x_2142) ;  /* 0x000000c000000947 */ /* 0x000fea0003800000 */
[-C--:B-12---:R-:W-:Y:S02]  /*27d0*/  LEA R12, P3, R222, R2.reuse, 0x1 ;  /* 0x00000002de0c7211 */ /* 0x086fe400078608ff */
[-C--:B------:R-:W-:Y:S02]  /*27e0*/  LEA R4, P1, R208, R2.reuse, 0x1 ;  /* 0x00000002d0047211 */ /* 0x080fe400078208ff */
[C---:B------:R-:W-:Y:S02]  /*27f0*/  LEA R14, P0, R207.reuse, R2, 0x1 ;  /* 0x00000002cf0e7211 */ /* 0x040fe400078008ff */
[-C--:B------:R-:W-:Y:S02]  /*2800*/  LEA.HI.X R13, R222, R10.reuse, R223, 0x1, P3 ;  /* 0x0000000ade0d7211 */ /* 0x080fe400018f0cdf */
        /* <DEDUP_REMOVED lines=8> */
.L_x_2142:
[----:B------:R-:W-:Y:S05]  /*2890*/  BSYNC B0 ;  /* 0x0000000000007941 */ /* 0x000fea0003800000 */
.L_x_2141:
[----:B------:R-:W-:Y:S05]  /*28a0*/  BRA.DIV ~URZ, `(.L_x_2143) ;  /* 0x0000e0527f007947 */ /* 0x000fea000b800000 */
[----:B--23--:R-:W2:Y:S04]  /*28b0*/  SHFL.IDX PT, R8, R8, 0x3, 0x181f ;  /* 0x00781f0008087f89 */ /* 0x00cea800000e0000 */
[----:B----4-:R-:W3:Y:S02]  /*28c0*/  SHFL.IDX PT, R9, R9, 0x3, 0x181f ;  /* 0x00781f0009097f89 */ /* 0x010ee400000e0000 */
.L_x_2226:
[----:B------:R-:W-:-:S04]  /*28d0*/  IADD3 R7, R7, 0x60, RZ ;  /* 0x0000006007077810 */ /* 0x000fc80007ffe0ff */
[----:B------:R-:W-:-:S13]  /*28e0*/  ISETP.GE.AND P3, PT, R7, R6, PT ;  /* 0x000000060700720c */ /* 0x000fda0003f66270 */
[-C--:B---3--:R-:W-:Y:S02]  /*28f0*/  @!P3 LEA R6, P0, R222, R9.reuse, 0x1 ;  /* 0x00000009de06b211 */ /* 0x088fe400078008ff */
[-C--:B-1----:R-:W-:Y:S02]  /*2900*/  @!P3 LEA R4, P1, R208, R9.reuse, 0x1 ;  /* 0x00000009d004b211 */ /* 0x082fe400078208ff */
[-C--:B--2---:R-:W-:Y:S02]  /*2910*/  @!P3 LEA.HI.X R7, R222, R8.reuse, R223, 0x1, P0 ;  /* 0x00000008de07b211 */ /* 0x084fe400000f0cdf */
[C---:B------:R-:W-:Y:S02]  /*2920*/  @!P3 LEA R10, P0, R207.reuse, R9, 0x1 ;  /* 0x00000009cf0ab211 */ /* 0x040fe400078008ff */
[-C--:B------:R-:W-:Y:S01]  /*2930*/  @!P3 LEA.HI.X R5, R208, R8.reuse, R203, 0x1, P1 ;  /* 0x00000008d005b211 */ /* 0x080fe200008f0ccb */
[----:B------:R-:W-:Y:S01]  /*2940*/  @!PT LDS RZ, [RZ] ;  /* 0x00000000fffff984 */ /* 0x000fe20000000800 */
[----:B------:R-:W-:Y:S01]  /*2950*/  @!PT LDS RZ, [RZ] ;  /* 0x00000000fffff984 */ /* 0x000fe20000000800 */
[----:B------:R-:W-:Y:S01]  /*2960*/  @!PT LDS RZ, [RZ] ;  /* 0x00000000fffff984 */ /* 0x000fe20000000800 */
[----:B------:R1:W-:Y:S01]  /*2970*/  @!P3 LDGSTS.E.BYPASS.LTC128B.128 [R212+0x1b100], [R6.64], !P6 ;  /* 0x1b10000006d4bfae */ /* 0x0003e2000f101d48 */
[----:B------:R-:W-:-:S03]  /*2980*/  @!P3 LEA.HI.X R11, R207, R8, R202, 0x1, P0 ;  /* 0x00000008cf0bb211 */ /* 0x000fc600000f0cca */
[----:B------:R1:W-:Y:S04]  /*2990*/  @!P3 LDGSTS.E.BYPASS.LTC128B.128 [R212+0x1f100], [R4.64], !P5 ;  /* 0x1f10000004d4bfae */ /* 0x0003e8000e901d48 */
[----:B------:R1:W-:Y:S04]  /*29a0*/  @!P3 LDGSTS.E.BYPASS.LTC128B.128 [R212+0x23100], [R10.64], !P4 ;  /* 0x231000000ad4bfae */ /* 0x0003e8000e101d48 */
[----:B------:R-:W0:Y:S01]  /*29b0*/  LDGDEPBAR ;  /* 0x00000000000079af */ /* 0x000e220000000000 */
[----:B------:R-:W-:Y:S02]  /*29c0*/  WARPSYNC 0xffffffff ;  /* 0xffffffff00007948 */ /* 0x000fe40003800000 */
[----:B-1----:R-:W-:Y:S01]  /*29d0*/  IMAD.IADD R5, R244, 0x1, -R219 ;  /* 0x00000001f4057824 */ /* 0x002fe200078e0adb */
[----:B------:R-:W-:Y:S01]  /*29e0*/  SHF.R.S32.HI R6, RZ, 0x1f, R80 ;  /* 0x0000001fff067819 */ /* 0x000fe20000011450 */
[----:B------:R-:W-:Y:S01]  /*29f0*/  IMAD.MOV.U32 R2, RZ, RZ, 0x20 ;  /* 0x00000020ff027424 */ /* 0x000fe200078e00ff */
[----:B------:R-:W-:Y:S01]  /*2a00*/  BAR.SYNC.DEFER_BLOCKING 0x0 ;  /* 0x0000000000007b1d */ /* 0x000fe20000010000 */
[----:B------:R-:W-:-:S02]  /*2a10*/  IMAD R5, R80, -0x40, R5 ;  /* 0xffffffc050057824 */ /* 0x000fc400078e0205 */
[----:B------:R-:W-:Y:S02]  /*2a20*/  IMAD R0, R6, c[0x0][0x1e0], RZ ;  /* 0x0000780006007a24 */ /* 0x000fe400078e02ff */
[C---:B------:R-:W-:Y:S01]  /*2a30*/  IMAD.WIDE.U32 R10, R80.reuse, c[0x0][0x1e0], RZ ;  /* 0x00007800500a7a25 */ /* 0x040fe200078e00ff */
[C---:B------:R-:W-:Y:S01]  /*2a40*/  ISETP.GE.AND P6, PT, R5.reuse, 0x21, PT ;  /* 0x000000210500780c */ /* 0x040fe20003fc6270 */
[----:B------:R-:W-:Y:S01]  /*2a50*/  ULDC.64 UR4, c[0x0][0x208] ;  /* 0x0000820000047ab9 */ /* 0x000fe20000000a00 */
[----:B------:R-:W-:Y:S01]  /*2a60*/  ISETP.GE.AND P4, PT, R5, 0x1, PT ;  /* 0x000000010500780c */ /* 0x000fe20003f86270 */
[----:B------:R-:W-:Y:S01]  /*2a70*/  IMAD R0, R80, c[0x0][0x1e4], R0 ;  /* 0x0000790050007a24 */ /* 0x000fe200078e0200 */
[----:B------:R-:W-:Y:S01]  /*2a80*/  LEA R4, P0, R10, R240, 0x6 ;  /* 0x000000f00a047211 */ /* 0x000fe200078030ff */
[C---:B------:R-:W-:Y:S01]  /*2a90*/  IMAD.WIDE.U32 R8, R2.reuse, c[0x0][0x1e0], RZ ;  /* 0x0000780002087a25 */ /* 0x040fe200078e00ff */
[----:B------:R-:W-:Y:S01]  /*2aa0*/  USHF.L.U32 UR7, UR4, 0x6, URZ ;  /* 0x0000000604077899 */ /* 0x000fe2000800063f */
[----:B------:R-:W-:Y:S01]  /*2ab0*/  BSSY B0, `(.L_x_2144) ;  /* 0x0000050000007945 */ /* 0x000fe20003800000 */
[----:B------:R-:W-:Y:S01]  /*2ac0*/  UMOV UR6, 0x6 ;  /* 0x0000000600067882 */ /* 0x000fe20000000000 */
[----:B------:R-:W-:Y:S01]  /*2ad0*/  IMAD.IADD R0, R11, 0x1, R0 ;  /* 0x000000010b007824 */ /* 0x000fe200078e0200 */
[----:B------:R-:W-:Y:S01]  /*2ae0*/  USHF.L.U64.HI UR5, UR4, UR6, UR5 ;  /* 0x0000000604057299 */ /* 0x000fe20008010205 */
[----:B------:R-:W-:-:S02]  /*2af0*/  IMAD R7, R2, c[0x0][0x1e4], RZ ;  /* 0x0000790002077a24 */ /* 0x000fc400078e02ff */
[----:B------:R-:W-:Y:S01]  /*2b00*/  @P6 IADD3 R8, P1, R4, R8, RZ ;  /* 0x0000000804086210 */ /* 0x000fe20007f3e0ff */
[----:B------:R-:W-:Y:S01]  /*2b10*/  IMAD R6, R6, c[0x0][0x208], RZ ;  /* 0x0000820006067a24 */ /* 0x000fe200078e02ff */
[----:B------:R-:W-:Y:S01]  /*2b20*/  LEA.HI.X R0, R10, R232, R0, 0x6, P0 ;  /* 0x000000e80a007211 */ /* 0x000fe200000f3400 */
[----:B------:R-:W-:Y:S01]  /*2b30*/  IMAD.WIDE.U32 R10, R80, c[0x0][0x208], RZ ;  /* 0x00008200500a7a25 */ /* 0x000fe200078e00ff */
[----:B------:R-:W-:Y:S02]  /*2b40*/  @P4 LEA R12, P0, R4, c[0x0][0x1c8], 0x1 ;  /* 0x00007200040c4a11 */ /* 0x000fe400078008ff */
[----:B------:R-:W-:Y:S01]  /*2b50*/  @P6 IADD3.X R7, R0, R9, R7, P1, !PT ;  /* 0x0000000900076210 */ /* 0x000fe20000ffe407 */
[----:B------:R-:W-:Y:S01]  /*2b60*/  IMAD R6, R80, c[0x0][0x20c], R6 ;  /* 0x0000830050067a24 */ /* 0x000fe200078e0206 */
[----:B------:R-:W-:Y:S02]  /*2b70*/  @P4 ISETP.GE.AND P1, PT, R222, c[0x0][0x1d4], PT ;  /* 0x00007500de004a0c */ /* 0x000fe40003f26270 */
[----:B------:R-:W-:Y:S01]  /*2b80*/  @P4 LEA.HI.X R13, R4, c[0x0][0x1cc], R0, 0x1, P0 ;  /* 0x00007300040d4a11 */ /* 0x000fe200000f0c00 */
[----:B------:R-:W-:Y:S01]  /*2b90*/  IMAD.IADD R6, R11, 0x1, R6 ;  /* 0x000000010b067824 */ /* 0x000fe200078e0206 */
[----:B------:R-:W-:-:S02]  /*2ba0*/  @P4 ISETP.GE.AND P0, PT, R208, c[0x0][0x1d4], PT ;  /* 0x00007500d0004a0c */ /* 0x000fc40003f06270 */
[----:B------:R-:W-:Y:S02]  /*2bb0*/  LEA R0, P3, R10, R236, 0x6 ;  /* 0x000000ec0a007211 */ /* 0x000fe400078630ff */
[----:B------:R-:W-:Y:S02]  /*2bc0*/  @P6 LEA R14, P5, R8, c[0x0][0x1c8], 0x1 ;  /* 0x00007200080e6a11 */ /* 0x000fe400078a08ff */
[----:B------:R-:W-:Y:S02]  /*2bd0*/  LEA.HI.X R6, R10, R198, R6, 0x6, P3 ;  /* 0x000000c60a067211 */ /* 0x000fe400018f3406 */
[----:B------:R-:W-:Y:S01]  /*2be0*/  @P4 ISETP.GE.AND P3, PT, R207, c[0x0][0x1d4], PT ;  /* 0x00007500cf004a0c */ /* 0x000fe20003f66270 */
[----:B------:R-:W-:Y:S01]  /*2bf0*/  @!PT LDS RZ, [RZ] ;  /* 0x00000000fffff984 */ /* 0x000fe20000000800 */
[----:B------:R-:W-:Y:S01]  /*2c00*/  @!PT LDS RZ, [RZ] ;  /* 0x00000000fffff984 */ /* 0x000fe20000000800 */
[----:B------:R-:W-:Y:S01]  /*2c10*/  @!PT LDS RZ, [RZ] ;  /* 0x00000000fffff984 */ /* 0x000fe20000000800 */
[----:B------:R1:W-:Y:S01]  /*2c20*/  @P4 LDGSTS.E.BYPASS.LTC128B.128 [R212+0xc100], [R12.64], !P1 ;  /* 0x0c1000000cd44fae */ /* 0x0003e2000c901d48 */
[----:B------:R-:W-:Y:S02]  /*2c30*/  @P6 ISETP.GE.AND P1, PT, R222, c[0x0][0x1d4], PT ;  /* 0x00007500de006a0c */ /* 0x000fe40003f26270 */
[----:B------:R-:W-:Y:S01]  /*2c40*/  @P6 LEA.HI.X R15, R8, c[0x0][0x1cc], R7, 0x1, P5 ;  /* 0x00007300080f6a11 */ /* 0x000fe200028f0c07 */
[----:B------:R1:W-:Y:S01]  /*2c50*/  @P4 LDGSTS.E.BYPASS.LTC128B.128 [R212+0xe100], [R12.64+0x80], !P0 ;  /* 0x0e1000800cd44fae */ /* 0x0003e2000c101d48 */
[----:B------:R-:W-:-:S02]  /*2c60*/  @P6 ISETP.GE.AND P0, PT, R208, c[0x0][0x1d4], PT ;  /* 0x00007500d0006a0c */ /* 0x000fc40003f06270 */
[----:B------:R-:W-:-:S04]  /*2c70*/  LEA R8, P5, R0, c[0x0][0x1f8], 0x1 ;  /* 0x00007e0000087a11 */ /* 0x000fc800078a08ff */
[----:B------:R-:W-:Y:S01]  /*2c80*/  LEA.HI.X R9, R0, c[0x0][0x1fc], R6, 0x1, P5 ;  /* 0x00007f0000097a11 */ /* 0x000fe200028f0c06 */
[----:B------:R1:W-:Y:S01]  /*2c90*/  @P4 LDGSTS.E.BYPASS.LTC128B.128 [R212+0x10100], [R12.64+0x100], !P3 ;  /* 0x101001000cd44fae */ /* 0x0003e2000d901d48 */
[C---:B------:R-:W-:Y:S01]  /*2ca0*/  @P6 ISETP.GE.AND P5, PT, R207.reuse, c[0x0][0x1d4], PT ;  /* 0x00007500cf006a0c */ /* 0x040fe20003fa6270 */
[----:B------:R-:W-:Y:S01]  /*2cb0*/  IMAD.MOV.U32 R0, RZ, RZ, 0x40 ;  /* 0x00000040ff007424 */ /* 0x000fe200078e00ff */
[----:B------:R-:W-:Y:S01]  /*2cc0*/  ISETP.GE.AND P4, PT, R222, c[0x0][0x1d4], PT ;  /* 0x00007500de007a0c */ /* 0x000fe20003f86270 */
[----:B------:R1:W-:Y:S01]  /*2cd0*/  @P6 LDGSTS.E.BYPASS.LTC128B.128 [R212+0xd100], [R14.64], !P1 ;  /* 0x0d1000000ed46fae */ /* 0x0003e2000c901d48 */
[----:B------:R-:W-:Y:S02]  /*2ce0*/  ISETP.GE.AND P3, PT, R208, c[0x0][0x1d4], PT ;  /* 0x00007500d0007a0c */ /* 0x000fe40003f66270 */
[----:B------:R-:W-:Y:S01]  /*2cf0*/  ISETP.GE.AND P1, PT, R207, c[0x0][0x1d4], PT ;  /* 0x00007500cf007a0c */ /* 0x000fe20003f26270 */
[----:B------:R1:W-:Y:S01]  /*2d00*/  @P6 LDGSTS.E.BYPASS.LTC128B.128 [R212+0xf100], [R14.64+0x80], !P0 ;  /* 0x0f1000800ed46fae */ /* 0x0003e2000c101d48 */
[----:B------:R-:W-:-:S02]  /*2d10*/  ISETP.LT.OR P0, PT, R5, 0x1, P4 ;  /* 0x000000010500780c */ /* 0x000fc40002701670 */
[----:B------:R-:W-:-:S03]  /*2d20*/  ISETP.LT.OR P4, PT, R5, 0x21, P4 ;  /* 0x000000210500780c */ /* 0x000fc60002781670 */
[----:B------:R1:W-:Y:S01]  /*2d30*/  @P6 LDGSTS.E.BYPASS.LTC128B.128 [R212+0x11100], [R14.64+0x100], !P5 ;  /* 0x111001000ed46fae */ /* 0x0003e2000e901d48 */
[C---:B------:R-:W-:Y:S02]  /*2d40*/  ISETP.LT.OR P6, PT, R5.reuse, 0x1, P3 ;  /* 0x000000010500780c */ /* 0x040fe40001fc1670 */
[C---:B------:R-:W-:Y:S01]  /*2d50*/  ISETP.LT.OR P5, PT, R5.reuse, 0x1, P1 ;  /* 0x000000010500780c */ /* 0x040fe20000fa1670 */
[----:B------:R-:W0:Y:S01]  /*2d60*/  LDGDEPBAR ;  /* 0x00000000000079af */ /* 0x000e220000000000 */
[C---:B------:R-:W-:Y:S02]  /*2d70*/  ISETP.LT.OR P3, PT, R5.reuse, 0x21, P3 ;  /* 0x000000210500780c */ /* 0x040fe40001f61670 */
[----:B------:R-:W-:Y:S01]  /*2d80*/  ISETP.LT.OR P1, PT, R5, 0x21, P1 ;  /* 0x000000210500780c */ /* 0x000fe20000f21670 */
[----:B------:R1:W-:Y:S01]  /*2d90*/  LDGSTS.E.BYPASS.LTC128B.128 [R212+0x100], [R8.64], !P0 ;  /* 0x0010000008d47fae */ /* 0x0003e2000c101d48 */
[----:B------:R-:W-:-:S04]  /*2da0*/  IADD3 R4, P0, R8, UR7, RZ ;  /* 0x0000000708047c10 */ /* 0x000fc8000ff1e0ff */
[----:B------:R-:W-:Y:S01]  /*2db0*/  IADD3.X R5, R9, UR5, RZ, P0, !PT ;  /* 0x0000000509057c10 */ /* 0x000fe200087fe4ff */
[----:B------:R1:W-:Y:S04]  /*2dc0*/  LDGSTS.E.BYPASS.LTC128B.128 [R212+0x2100], [R8.64+0x80], !P6 ;  /* 0x0210008008d47fae */ /* 0x0003e8000f101d48 */
[----:B------:R1:W-:Y:S04]  /*2dd0*/  LDGSTS.E.BYPASS.LTC128B.128 [R212+0x4100], [R8.64+0x100], !P5 ;  /* 0x0410010008d47fae */ /* 0x0003e8000e901d48 */
[----:B------:R1:W-:Y:S04]  /*2de0*/  LDGSTS.E.BYPASS.LTC128B.128 [R212+0x1100], [R4.64], !P4 ;  /* 0x0110000004d47fae */ /* 0x0003e8000e101d48 */
[----:B------:R1:W-:Y:S04]  /*2df0*/  LDGSTS.E.BYPASS.LTC128B.128 [R212+0x3100], [R4.64+0x80], !P3 ;  /* 0x0310008004d47fae */ /* 0x0003e8000d901d48 */
[----:B------:R1:W-:Y:S01]  /*2e00*/  LDGSTS.E.BYPASS.LTC128B.128 [R212+0x5100], [R4.64+0x100], !P1 ;  /* 0x0510010004d47fae */ /* 0x0003e2000c901d48 */
[----:B------:R-:W-:-:S03]  /*2e10*/  ISETP.GT.AND P1, PT, R80, R233, PT ;  /* 0x000000e95000720c */ /* 0x000fc60003f24270 */
[----:B------:R-:W0:Y:S10]  /*2e20*/  LDGDEPBAR ;  /* 0x00000000000079af */ /* 0x000e340000000000 */
[----:B------:R-:W-:Y:S05]  /*2e30*/  @!P1 BRA `(.L_x_2145) ;  /* 0x0000017000009947 */ /* 0x000fea0003800000 */
[----:B-1----:R-:W-:Y:S02]  /*2e40*/  IADD3 R5, R3, -0x2, RZ ;  /* 0xfffffffe03057810 */ /* 0x002fe40007ffe0ff */
[----:B------:R-:W-:-:S02]  /*2e50*/  ISETP.GE.AND P4, PT, R222, c[0x0][0x1d4], PT ;  /* 0x00007500de007a0c */ /* 0x000fc40003f86270 */
        /* <DEDUP_REMOVED lines=8> */
[----:B------:R-:W-:Y:S01]  /*2ee0*/  IMAD.WIDE.U32 R6, R0, c[0x0][0x1e0], RZ ;  /* 0x0000780000067a25 */ /* 0x000fe200078e00ff */
[----:B------:R-:W-:Y:S02]  /*2ef0*/  ISETP.GE.AND P3, PT, R208, c[0x0][0x1d4], PT ;  /* 0x00007500d0007a0c */ /* 0x000fe40003f66270 */
[----:B------:R-:W-:Y:S01]  /*2f00*/  LEA.HI.X R9, R5, c[0x0][0x1cc], R4, 0x1, P0 ;  /* 0x0000730005097a11 */ /* 0x000fe200000f0c04 */
[----:B------:R-:W-:Y:S01]  /*2f10*/  IMAD R4, R0, c[0x0][0x1e4], RZ ;  /* 0x0000790000047a24 */ /* 0x000fe200078e02ff */
[----:B------:R-:W-:Y:S02]  /*2f20*/  ISETP.GE.AND P0, PT, R207, c[0x0][0x1d4], PT ;  /* 0x00007500cf007a0c */ /* 0x000fe40003f06270 */
[----:B------:R-:W-:Y:S01]  /*2f30*/  IADD3 R6, P5, R6, R8, RZ ;  /* 0x0000000806067210 */ /* 0x000fe20007fbe0ff */
[----:B------:R1:W-:Y:S03]  /*2f40*/  LDGSTS.E.BYPASS.LTC128B.128 [R212+0x12100], [R8.64], !P4 ;  /* 0x1210000008d47fae */ /* 0x0003e6000e101d48 */
[----:B------:R-:W-:-:S03]  /*2f50*/  IADD3.X R7, R9, R7, R4, P5, !PT ;  /* 0x0000000709077210 */ /* 0x000fc60002ffe404 */
[----:B------:R1:W-:Y:S04]  /*2f60*/  LDGSTS.E.BYPASS.LTC128B.128 [R212+0x14100], [R8.64+0x80], !P3 ;  /* 0x1410008008d47fae */ /* 0x0003e8000d901d48 */
[----:B------:R1:W-:Y:S04]  /*2f70*/  LDGSTS.E.BYPASS.LTC128B.128 [R212+0x16100], [R8.64+0x100], !P0 ;  /* 0x1610010008d47fae */ /* 0x0003e8000c101d48 */
[----:B------:R1:W-:Y:S04]  /*2f80*/  LDGSTS.E.BYPASS.LTC128B.128 [R212+0x13100], [R6.64], !P4 ;  /* 0x1310000006d47fae */ /* 0x0003e8000e101d48 */
[----:B------:R1:W-:Y:S04]  /*2f90*/  LDGSTS.E.BYPASS.LTC128B.128 [R212+0x15100], [R6.64+0x80], !P3 ;  /* 0x1510008006d47fae */ /* 0x0003e8000d901d48 */
[----:B------:R1:W-:Y:S02]  /*2fa0*/  LDGSTS.E.BYPASS.LTC128B.128 [R212+0x17100], [R6.64+0x100], !P0 ;  /* 0x1710010006d47fae */ /* 0x0003e4000c101d48 */
.L_x_2145:
[----:B------:R-:W-:Y:S05]  /*2fb0*/  BSYNC B0 ;  /* 0x0000000000007941 */ /* 0x000fea0003800000 */
.L_x_2144:
        /* <DEDUP_REMOVED lines=8> */
[----:B------:R2:W3:Y:S04]  /*3040*/  LDSM.16.M88.4 R24, [R191] ;  /* 0x00000000bf18783b */ /* 0x0004e80000000200 */
[----:B-1----:R2:W1:Y:S04]  /*3050*/  LDSM.16.M88.4 R12, [R190] ;  /* 0x00000000be0c783b */ /* 0x0024680000000200 */
        /* <DEDUP_REMOVED lines=13> */
[----:B------:R-:W-:-:S03]  /*3130*/  ISETP.GE.AND P1, PT, R208, c[0x0][0x1d4], PT ;  /* 0x00007500d0007a0c */ /* 0x000fc60003f26270 */
        /* <DEDUP_REMOVED lines=13> */
[----:B------:R-:W-:-:S03]  /*3210*/  IADD3.X R5, R17, UR5, RZ, P4, !PT ;  /* 0x0000000511057c10 */ /* 0x000fc6000a7fe4ff */
[----:B------:R2:W-:Y:S04]  /*3220*/  LDGSTS.E.BYPASS.LTC128B.128 [R212+0x8100], [R16.64+0x80], !P1 ;  /* 0x0810008010d47fae */ /* 0x0005e8000c901d48 */
[----:B------:R2:W-:Y:S04]  /*3230*/  LDGSTS.E.BYPASS.LTC128B.128 [R212+0xa100], [R16.64+0x100], !P0 ;  /* 0x0a10010010d47fae */ /* 0x0005e8000c101d48 */
[----:B------:R2:W-:Y:S04]  /*3240*/  LDGSTS.E.BYPASS.LTC128B.128 [R212+0x7100], [R4.64], !P3 ;  /* 0x0710000004d47fae */ /* 0x0005e8000d901d48 */
[----:B------:R2:W-:Y:S04]  /*3250*/  LDGSTS.E.BYPASS.LTC128B.128 [R212+0x9100], [R4.64+0x80], !P1 ;  /* 0x0910008004d47fae */ /* 0x0005e8000c901d48 */
[----:B------:R2:W-:Y:S02]  /*3260*/  LDGSTS.E.BYPASS.LTC128B.128 [R212+0xb100], [R4.64+0x100], !P0 ;  /* 0x0b10010004d47fae */ /* 0x0005e4000c101d48 */
.L_x_2147:
[----:B------:R-:W-:Y:S05]  /*3270*/  BSYNC B0 ;  /* 0x0000000000007941 */ /* 0x000fea0003800000 */
.L_x_2146:
[----:B------:R-:W-:Y:S01]  /*3280*/  LOP3.LUT P0, RZ, R218, 0x4, RZ, 0xc0, !PT ;  /* 0x00000004daff7812 */ /* 0x000fe2000780c0ff */
[C---:B-123--:R-:W-:Y:S01]  /*3290*/  HMMA.16816.F32.BF16 R16, R24.reuse, R12, RZ ;  /* 0x0000000c1810723c */ /* 0x04efe200000418ff */
[----:B------:R-:W-:Y:S01]  /*32a0*/  LDSM.16.M88.4 R32, [R187] ;  /* 0x00000000bb20783b */ /* 0x000fe20000000200 */
[----:B------:R-:W-:Y:S01]  /*32b0*/  IMAD.IADD R246, R214, 0x1, R197 ;  /* 0x00000001d6f67824 */ /* 0x000fe200078e02c5 */
[----:B------:R-:W-:Y:S01]  /*32c0*/  SEL R134, R0, 0xffffffc0, !P0 ;  /* 0xffffffc000867807 */ /* 0x000fe20004000000 */
[C---:B------:R-:W-:Y:S01]  /*32d0*/  IMAD.IADD R165, R189.reuse, 0x1, R185 ;  /* 0x00000001bda57824 */ /* 0x040fe200078e02b9 */
[----:B------:R-:W0:Y:S01]  /*32e0*/  LDGDEPBAR ;  /* 0x00000000000079af */ /* 0x000e220000000000 */
[----:B------:R-:W-:Y:S01]  /*32f0*/  IMAD.IADD R158, R189, 0x1, R184 ;  /* 0x00000001bd9e7824 */ /* 0x000fe200078e02b8 */
[----:B------:R-:W-:Y:S01]  /*3300*/  IADD3 R0, R134, R190, R135 ;  /* 0x000000be86007210 */ /* 0x000fe20007ffe087 */
[----:B------:R-:W-:Y:S01]  /*3310*/  IMAD.IADD R81, R190, 0x1, R134 ;  /* 0x00000001be517824 */ /* 0x000fe200078e0286 */
[C---:B------:R-:W-:Y:S01]  /*3320*/  HMMA.16816.F32.BF16 R12, R24.reuse, R14, RZ ;  /* 0x0000000e180c723c */ /* 0x040fe200000418ff */
[----:B------:R-:W-:Y:S03]  /*3330*/  BSSY B0, `(.L_x_2148) ;  /* 0x0000267000007945 */ /* 0x000fe60003800000 */
[----:B------:R-:W1:Y:S04]  /*3340*/  LDSM.16.M88.4 R4, [R81] ;  /* 0x000000005104783b */ /* 0x000e680000000200 */
[----:B------:R-:W-:Y:S01]  /*3350*/  HMMA.16816.F32.BF16 R52, R24, R48, RZ ;  /* 0x000000301834723c */ /* 0x000fe200000418ff */
[----:B------:R-:W-:Y:S04]  /*3360*/  LDSM.16.M88.4 R72, [R81+0x800] ;  /* 0x000800005148783b */ /* 0x000fe80000000200 */
[----:B------:R-:W-:Y:S03]  /*3370*/  LDSM.16.M88.4 R68, [R81+0x1000] ;  /* 0x001000005144783b */ /* 0x000fe60000000200 */
[----:B------:R-:W-:Y:S01]  /*3380*/  HMMA.16816.F32.BF16 R16, R40, R8, R16 ;  /* 0x000000082810723c */ /* 0x000fe20000041810 */
[----:B------:R-:W-:Y:S07]  /*3390*/  LDSM.16.M88.4 R64, [R81+0x1800] ;  /* 0x001800005140783b */ /* 0x000fee0000000200 */
[C---:B----4-:R-:W-:Y:S08]  /*33a0*/  HMMA.16816.F32.BF16 R60, R24.reuse, R56, RZ ;  /* 0x00000038183c723c */ /* 0x050ff000000418ff */
[C---:B------:R-:W-:Y:S08]  /*33b0*/  HMMA.16816.F32.BF16 R48, R24.reuse, R50, RZ ;  /* 0x000000321830723c */ /* 0x040ff000000418ff */
[----:B------:R-:W-:Y:S08]  /*33c0*/  HMMA.16816.F32.BF16 R56, R24, R58, RZ ;  /* 0x0000003a1838723c */ /* 0x000ff000000418ff */
[----:B------:R-:W-:Y:S01]  /*33d0*/  HMMA.16816.F32.BF16 R12, R40, R10, R12 ;  /* 0x0000000a280c723c */ /* 0x000fe2000004180c */
[----:B------:R-:W-:Y:S07]  /*33e0*/  LDSM.16.M88.4 R8, [R0] ;  /* 0x000000000008783b */ /* 0x000fee0000000200 */
[C---:B------:R-:W-:Y:S08]  /*33f0*/  HMMA.16816.F32.BF16 R44, R24.reuse, R20, RZ ;  /* 0x00000014182c723c */ /* 0x040ff000000418ff */
[----:B------:R-:W-:Y:S01]  /*3400*/  HMMA.16816.F32.BF16 R24, R24, R22, RZ ;  /* 0x000000161818723c */ /* 0x000fe200000418ff */
[----:B------:R-:W2:Y:S07]  /*3410*/  LDSM.16.M88.4 R20, [R186] ;  /* 0x00000000ba14783b */ /* 0x000eae0000000200 */
[----:B-1----:R-:W-:Y:S08]  /*3420*/  HMMA.16816.F32.BF16 R16, R32, R4, R16 ;  /* 0x000000042010723c */ /* 0x002ff00000041810 */
[C---:B------:R-:W-:Y:S08]  /*3430*/  HMMA.16816.F32.BF16 R60, R40.reuse, R76, R60 ;  /* 0x0000004c283c723c */ /* 0x040ff0000004183c */
[C---:B------:R-:W-:Y:S08]  /*3440*/  HMMA.16816.F32.BF16 R52, R40.reuse, R36, R52 ;  /* 0x000000242834723c */ /* 0x040ff00000041834 */
[C---:B------:R-:W-:Y:S01]  /*3450*/  HMMA.16816.F32.BF16 R48, R40.reuse, R38, R48 ;  /* 0x000000262830723c */ /* 0x040fe20000041830 */
[----:B------:R-:W-:Y:S07]  /*3460*/  LDSM.16.M88.4 R36, [R191+0x4000] ;  /* 0x00400000bf24783b */ /* 0x000fee0000000200 */
[----:B------:R-:W-:Y:S01]  /*3470*/  HMMA.16816.F32.BF16 R56, R40, R78, R56 ;  /* 0x0000004e2838723c */ /* 0x000fe20000041838 */
[----:B------:R-:W-:Y:S07]  /*3480*/  LDSM.16.M88.4 R76, [R0+0x800] ;  /* 0x00080000004c783b */ /* 0x000fee0000000200 */
[----:B------:R-:W-:Y:S01]  /*3490*/  HMMA.16816.F32.BF16 R12, R32, R6, R12 ;  /* 0x00000006200c723c */ /* 0x000fe2000004180c */
[----:B------:R-:W1:Y:S07]  /*34a0*/  LDSM.16.M88.4 R4, [R190+0x2000] ;  /* 0x00200000be04783b */ /* 0x000e6e0000000200 */
[C---:B------:R-:W-:Y:S08]  /*34b0*/  HMMA.16816.F32.BF16 R44, R40.reuse, R28, R44 ;  /* 0x0000001c282c723c */ /* 0x040ff0000004182c */
[----:B------:R-:W-:Y:S01]  /*34c0*/  HMMA.16816.F32.BF16 R40, R40, R30, R24 ;  /* 0x0000001e2828723c */ /* 0x000fe20000041818 */
[----:B------:R-:W3:Y:S04]  /*34d0*/  LDSM.16.M88.4 R28, [R0+0x1000] ;  /* 0x00100000001c783b */ /* 0x000ee80000000200 */
[----:B------:R-:W4:Y:S03]  /*34e0*/  LDSM.16.M88.4 R24, [R0+0x1800] ;  /* 0x001800000018783b */ /* 0x000f260000000200 */
[----:B--2---:R-:W-:Y:S08]  /*34f0*/  HMMA.16816.F32.BF16 R16, R20, R8, R16 ;  /* 0x000000081410723c */ /* 0x004ff00000041810 */
[C---:B------:R-:W-:Y:S08]  /*3500*/  HMMA.16816.F32.BF16 R60, R32.reuse, R72, R60 ;  /* 0x00000048203c723c */ /* 0x040ff0000004183c */
[C---:B------:R-:W-:Y:S08]  /*3510*/  HMMA.16816.F32.BF16 R52, R32.reuse, R68, R52 ;  /* 0x000000442034723c */ /* 0x040ff00000041834 */
[C---:B------:R-:W-:Y:S01]  /*3520*/  HMMA.16816.F32.BF16 R48, R32.reuse, R70, R48 ;  /* 0x000000462030723c */ /* 0x040fe20000041830 */
[----:B------:R-:W-:Y:S07]  /*3530*/  LDSM.16.M88.4 R68, [R190+0x3000] ;  /* 0x00300000be44783b */ /* 0x000fee0000000200 */
[----:B------:R-:W-:Y:S01]  /*3540*/  HMMA.16816.F32.BF16 R56, R32, R74, R56 ;  /* 0x0000004a2038723c */ /* 0x000fe20000041838 */
[----:B------:R-:W-:Y:S07]  /*3550*/  LDSM.16.M88.4 R72, [R190+0x2800] ;  /* 0x00280000be48783b */ /* 0x000fee0000000200 */
[----:B------:R-:W-:Y:S01]  /*3560*/  HMMA.16816.F32.BF16 R12, R20, R10, R12 ;  /* 0x0000000a140c723c */ /* 0x000fe2000004180c */
[----:B------:R-:W-:Y:S07]  /*3570*/  LDSM.16.M88.4 R8, [R188+0x4000] ;  /* 0x00400000bc08783b */ /* 0x000fee0000000200 */
[C---:B------:R-:W-:Y:S08]  /*3580*/  HMMA.16816.F32.BF16 R44, R32.reuse, R64, R44 ;  /* 0x00000040202c723c */ /* 0x040ff0000004182c */
[----:B------:R-:W-:Y:S01]  /*3590*/  HMMA.16816.F32.BF16 R40, R32, R66, R40 ;  /* 0x000000422028723c */ /* 0x000fe20000041828 */
[----:B------:R-:W2:Y:S04]  /*35a0*/  LDSM.16.M88.4 R32, [R2+0x2000] ;  /* 0x002000000220783b */ /* 0x000ea80000000200 */
[----:B------:R-:W5:Y:S03]  /*35b0*/  LDSM.16.M88.4 R64, [R190+0x3800] ;  /* 0x00380000be40783b */ /* 0x000f660000000200 */
[----:B-1----:R-:W-:Y:S08]  /*35c0*/  HMMA.16816.F32.BF16 R16, R36, R4, R16 ;  /* 0x000000042410723c */ /* 0x002ff00000041810 */
[C---:B------:R-:W-:Y:S08]  /*35d0*/  HMMA.16816.F32.BF16 R60, R20.reuse, R76, R60 ;  /* 0x0000004c143c723c */ /* 0x040ff0000004183c */
[C---:B---3--:R-:W-:Y:S08]  /*35e0*/  HMMA.16816.F32.BF16 R52, R20.reuse, R28, R52 ;  /* 0x0000001c1434723c */ /* 0x048ff00000041834 */
[C---:B------:R-:W-:Y:S01]  /*35f0*/  HMMA.16816.F32.BF16 R48, R20.reuse, R30, R48 ;  /* 0x0000001e1430723c */ /* 0x040fe20000041830 */
[----:B------:R-:W-:Y:S07]  /*3600*/  LDSM.16.M88.4 R28, [R2+0x2800] ;  /* 0x00280000021c783b */ /* 0x000fee0000000200 */
[----:B------:R-:W-:Y:S01]  /*3610*/  HMMA.16816.F32.BF16 R56, R20, R78, R56 ;  /* 0x0000004e1438723c */ /* 0x000fe20000041838 */
[----:B------:R-:W-:Y:S07]  /*3620*/  LDSM.16.M88.4 R76, [R187+0x4000] ;  /* 0x00400000bb4c783b */ /* 0x000fee0000000200 */
[----:B------:R-:W-:Y:S01]  /*3630*/  HMMA.16816.F32.BF16 R12, R36, R6, R12 ;  /* 0x00000006240c723c */ /* 0x000fe2000004180c */
[----:B------:R-:W1:Y:S07]  /*3640*/  LDSM.16.M88.4 R4, [R81+0x2000] ;  /* 0x002000005104783b */ /* 0x000e6e0000000200 */
[C---:B----4-:R-:W-:Y:S08]  /*3650*/  HMMA.16816.F32.BF16 R44, R20.reuse, R24, R44 ;  /* 0x00000018142c723c */ /* 0x050ff0000004182c */
        /* <DEDUP_REMOVED lines=12> */
[C---:B-----5:R-:W-:Y:S08]  /*3720*/  HMMA.16816.F32.BF16 R44, R36.reuse, R64, R44 ;  /* 0x00000040242c723c */ /* 0x060ff0000004182c */
        /* <DEDUP_REMOVED lines=11> */
[----:B------:R-:W-:Y:S07]  /*37e0*/  LDSM.16.M88.4 R4, [R190+0x4000] ;  /* 0x00400000be04783b */ /* 0x000fee0000000200 */
[C---:B----4-:R-:W-:Y:S08]  /*37f0*/  HMMA.16816.F32.BF16 R44, R8.reuse, R20, R44 ;  /* 0x00000014082c723c */ /* 0x050ff0000004182c */
[----:B------:R-:W-:Y:S01]  /*3800*/  HMMA.16816.F32.BF16 R40, R8, R22, R40 ;  /* 0x000000160828723c */ /* 0x000fe20000041828 */
[----:B------:R-:W1:Y:S04]  /*3810*/  LDSM.16.M88.4 R8, [R191+0x8000] ;  /* 0x00800000bf08783b */ /* 0x000e680000000200 */
[----:B------:R-:W3:Y:S03]  /*3820*/  LDSM.16.M88.4 R20, [R0+0x3800] ;  /* 0x003800000014783b */ /* 0x000ee60000000200 */
[----:B--2---:R-:W-:Y:S08]  /*3830*/  HMMA.16816.F32.BF16 R16, R36, R32, R16 ;  /* 0x000000202410723c */ /* 0x004ff00000041810 */
[C---:B------:R-:W-:Y:S08]  /*3840*/  HMMA.16816.F32.BF16 R60, R76.reuse, R72, R60 ;  /* 0x000000484c3c723c */ /* 0x040ff0000004183c */
[C---:B------:R-:W-:Y:S08]  /*3850*/  HMMA.16816.F32.BF16 R52, R76.reuse, R68, R52 ;  /* 0x000000444c34723c */ /* 0x040ff00000041834 */
[C---:B------:R-:W-:Y:S08]  /*3860*/  HMMA.16816.F32.BF16 R48, R76.reuse, R70, R48 ;  /* 0x000000464c30723c */ /* 0x040ff00000041830 */
[----:B------:R-:W-:Y:S08]  /*3870*/  HMMA.16816.F32.BF16 R56, R76, R74, R56 ;  /* 0x0000004a4c38723c */ /* 0x000ff00000041838 */
[----:B------:R-:W-:Y:S01]  /*3880*/  HMMA.16816.F32.BF16 R68, R36, R34, R12 ;  /* 0x000000222444723c */ /* 0x000fe2000004180c */
[----:B------:R-:W-:Y:S04]  /*3890*/  LDSM.16.M88.4 R32, [R188+0x8000] ;  /* 0x00800000bc20783b */ /* 0x000fe80000000200 */
[----:B------:R-:W2:Y:S03]  /*38a0*/  LDSM.16.M88.4 R12, [R2+0x4000] ;  /* 0x00400000020c783b */ /* 0x000ea60000000200 */
[C---:B-----5:R-:W-:Y:S08]  /*38b0*/  HMMA.16816.F32.BF16 R44, R76.reuse, R64, R44 ;  /* 0x000000404c2c723c */ /* 0x060ff0000004182c */
[----:B------:R-:W-:Y:S01]  /*38c0*/  HMMA.16816.F32.BF16 R40, R76, R66, R40 ;  /* 0x000000424c28723c */ /* 0x000fe20000041828 */
[----:B------:R-:W4:Y:S04]  /*38d0*/  LDSM.16.M88.4 R64, [R190+0x4800] ;  /* 0x00480000be40783b */ /* 0x000f280000000200 */
[----:B------:R-:W-:Y:S03]  /*38e0*/  LDSM.16.M88.4 R76, [R2+0x5000] ;  /* 0x00500000024c783b */ /* 0x000fe60000000200 */
[----:B-1----:R-:W-:Y:S08]  /*38f0*/  HMMA.16816.F32.BF16 R16, R8, R4, R16 ;  /* 0x000000040810723c */ /* 0x002ff00000041810 */
[C---:B------:R-:W-:Y:S08]  /*3900*/  HMMA.16816.F32.BF16 R60, R36.reuse, R28, R60 ;  /* 0x0000001c243c723c */ /* 0x040ff0000004183c */
[----:B------:R-:W-:Y:S01]  /*3910*/  HMMA.16816.F32.BF16 R56, R36, R30, R56 ;  /* 0x0000001e2438723c */ /* 0x000fe20000041838 */
[----:B------:R-:W-:Y:S07]  /*3920*/  LDSM.16.M88.4 R28, [R2+0x4800] ;  /* 0x00480000021c783b */ /* 0x000fee0000000200 */
[----:B------:R-:W-:Y:S01]  /*3930*/  HMMA.16816.F32.BF16 R68, R8, R6, R68 ;  /* 0x000000060844723c */ /* 0x000fe20000041844 */
[----:B------:R-:W-:Y:S07]  /*3940*/  LDSM.16.M88.4 R4, [R187+0x8000] ;  /* 0x00800000bb04783b */ /* 0x000fee0000000200 */
[C---:B---3--:R-:W-:Y:S08]  /*3950*/  HMMA.16816.F32.BF16 R44, R36.reuse, R20, R44 ;  /* 0x00000014242c723c */ /* 0x048ff0000004182c */
[C---:B------:R-:W-:Y:S01]  /*3960*/  HMMA.16816.F32.BF16 R40, R36.reuse, R22, R40 ;  /* 0x000000162428723c */ /* 0x040fe20000041828 */
[----:B------:R-:W1:Y:S07]  /*3970*/  LDSM.16.M88.4 R20, [R81+0x4000] ;  /* 0x004000005114783b */ /* 0x000e6e0000000200 */
[C---:B------:R-:W-:Y:S08]  /*3980*/  HMMA.16816.F32.BF16 R52, R36.reuse, R24, R52 ;  /* 0x000000182434723c */ /* 0x040ff00000041834 */
[----:B------:R-:W-:Y:S01]  /*3990*/  HMMA.16816.F32.BF16 R48, R36, R26, R48 ;  /* 0x0000001a2430723c */ /* 0x000fe20000041830 */
[----:B------:R-:W3:Y:S04]  /*39a0*/  LDSM.16.M88.4 R24, [R190+0x5000] ;  /* 0x00500000be18783b */ /* 0x000ee80000000200 */
[----:B------:R-:W-:Y:S03]  /*39b0*/  LDSM.16.M88.4 R36, [R186+0x8000] ;  /* 0x00800000ba24783b */ /* 0x000fe60000000200 */
[----:B--2---:R-:W-:Y:S08]  /*39c0*/  HMMA.16816.F32.BF16 R16, R32, R12, R16 ;  /* 0x0000000c2010723c */ /* 0x004ff00000041810 */
[C---:B----4-:R-:W-:Y:S08]  /*39d0*/  HMMA.16816.F32.BF16 R60, R8.reuse, R64, R60 ;  /* 0x00000040083c723c */ /* 0x050ff0000004183c */
[----:B------:R-:W-:Y:S01]  /*39e0*/  HMMA.16816.F32.BF16 R64, R8, R66, R56 ;  /* 0x000000420840723c */ /* 0x000fe20000041838 */
[----:B------:R-:W-:Y:S07]  /*39f0*/  LDSM.16.M88.4 R56, [R0+0x4000] ;  /* 0x004000000038783b */ /* 0x000fee0000000200 */
[----:B------:R-:W-:Y:S01]  /*3a00*/  HMMA.16816.F32.BF16 R68, R32, R14, R68 ;  /* 0x0000000e2044723c */ /* 0x000fe20000041844 */
[----:B------:R-:W2:Y:S07]  /*3a10*/  LDSM.16.M88.4 R12, [R190+0x5800] ;  /* 0x00580000be0c783b */ /* 0x000eae0000000200 */
[----:B-1----:R-:W-:Y:S08]  /*3a20*/  HMMA.16816.F32.BF16 R16, R4, R20, R16 ;  /* 0x000000140410723c */ /* 0x002ff00000041810 */
[----:B---3--:R-:W-:Y:S01]  /*3a30*/  HMMA.16816.F32.BF16 R72, R8, R24, R52 ;  /* 0x000000180848723c */ /* 0x008fe20000041834 */
[----:B------:R-:W-:Y:S07]  /*3a40*/  LDSM.16.M88.4 R52, [R81+0x4800] ;  /* 0x004800005134783b */ /* 0x000fee0000000200 */
[C---:B------:R-:W-:Y:S08]  /*3a50*/  HMMA.16816.F32.BF16 R60, R32.reuse, R28, R60 ;  /* 0x0000001c203c723c */ /* 0x040ff0000004183c */
[----:B------:R-:W-:Y:S01]  /*3a60*/  HMMA.16816.F32.BF16 R64, R32, R30, R64 ;  /* 0x0000001e2040723c */ /* 0x000fe20000041840 */
[----:B------:R1:W3:Y:S07]  /*3a70*/  LDSM.16.M88.4 R28, [R2+0x5800] ;  /* 0x00580000021c783b */ /* 0x0002ee0000000200 */
[C---:B------:R-:W-:Y:S01]  /*3a80*/  HMMA.16816.F32.BF16 R48, R8.reuse, R26, R48 ;  /* 0x0000001a0830723c */ /* 0x040fe20000041830 */
[----:B------:R-:W4:Y:S07]  /*3a90*/  LDSM.16.M88.4 R24, [R81+0x5000] ;  /* 0x005000005118783b */ /* 0x000f2e0000000200 */
[----:B--2---:R-:W-:Y:S08]  /*3aa0*/  HMMA.16816.F32.BF16 R44, R8, R12, R44 ;  /* 0x0000000c082c723c */ /* 0x004ff0000004182c */
[----:B------:R-:W-:Y:S08]  /*3ab0*/  HMMA.16816.F32.BF16 R16, R36, R56, R16 ;  /* 0x000000382410723c */ /* 0x000ff00000041810 */
[----:B------:R-:W-:Y:S08]  /*3ac0*/  HMMA.16816.F32.BF16 R72, R32, R76, R72 ;  /* 0x0000004c2048723c */ /* 0x000ff00000041848 */
[----:B------:R-:W-:Y:S01]  /*3ad0*/  HMMA.16816.F32.BF16 R40, R8, R14, R40 ;  /* 0x0000000e0828723c */ /* 0x000fe20000041828 */
[----:B------:R-:W2:Y:S04]  /*3ae0*/  LDSM.16.M88.4 R12, [R81+0x5800] ;  /* 0x00580000510c783b */ /* 0x000ea80000000200 */
[----:B------:R-:W5:Y:S03]  /*3af0*/  LDSM.16.M88.4 R8, [R0+0x5000] ;  /* 0x005000000008783b */ /* 0x000f660000000200 */
[----:B------:R-:W-:Y:S01]  /*3b00*/  HMMA.16816.F32.BF16 R48, R32, R78, R48 ;  /* 0x0000004e2030723c */ /* 0x000fe20000041830 */
[----:B------:R-:W-:-:S02]  /*3b10*/  FMUL.FTZ R16, R16, c[0x0][0x320] ;  /* 0x0000c80010107a20 */ /* 0x000fc40000410000 */
[----:B------:R-:W-:Y:S02]  /*3b20*/  FMUL.FTZ R17, R17, c[0x0][0x320] ;  /* 0x0000c80011117a20 */ /* 0x000fe40000410000 */
[----:B------:R-:W-:Y:S02]  /*3b30*/  FMUL.FTZ R18, R18, c[0x0][0x320] ;  /* 0x0000c80012127a20 */ /* 0x000fe40000410000 */
[----:B------:R-:W-:Y:S01]  /*3b40*/  MUFU.TANH R56, R17 ;  /* 0x0000001100387308 */ /* 0x000fe20000002400 */
[----:B------:R-:W-:Y:S01]  /*3b50*/  HMMA.16816.F32.BF16 R68, R4, R22, R68 ;  /* 0x000000160444723c */ /* 0x000fe20000041844 */
[----:B------:R-:W2:Y:S01]  /*3b60*/  LDSM.16.M88.4 R20, [R0+0x4800] ;  /* 0x004800000014783b */ /* 0x000ea20000000200 */
[----:B-1----:R-:W-:-:S06]  /*3b70*/  FMUL.FTZ R2, R19, c[0x0][0x320] ;  /* 0x0000c80013027a20 */ /* 0x002fcc0000410000 */
[----:B---3--:R-:W-:Y:S01]  /*3b80*/  HMMA.16816.F32.BF16 R44, R32, R28, R44 ;  /* 0x0000001c202c723c */ /* 0x008fe2000004182c */
[----:B------:R-:W-:Y:S07]  /*3b90*/  MUFU.TANH R2, R2 ;  /* 0x0000000200027308 */ /* 0x000fee0000002400 */
[C---:B------:R-:W-:Y:S01]  /*3ba0*/  HMMA.16816.F32.BF16 R60, R4.reuse, R52, R60 ;  /* 0x00000034043c723c */ /* 0x040fe2000004183c */
[----:B------:R-:W1:Y:S07]  /*3bb0*/  MUFU.TANH R52, R16 ;  /* 0x0000001000347308 */ /* 0x000e6e0000002400 */
[----:B----4-:R-:W-:Y:S01]  /*3bc0*/  HMMA.16816.F32.BF16 R72, R4, R24, R72 ;  /* 0x000000180448723c */ /* 0x010fe20000041848 */
[----:B------:R3:W-:Y:S07]  /*3bd0*/  MUFU.TANH R53, R18 ;  /* 0x0000001200357308 */ /* 0x0007ee0000002400 */
[----:B------:R-:W-:Y:S08]  /*3be0*/  HMMA.16816.F32.BF16 R40, R32, R30, R40 ;  /* 0x0000001e2028723c */ /* 0x000ff00000041828 */
[----:B------:R-:W-:Y:S01]  /*3bf0*/  HMMA.16816.F32.BF16 R64, R4, R54, R64 ;  /* 0x000000360440723c */ /* 0x000fe20000041840 */
[----:B---3--:R-:W3:Y:S01]  /*3c00*/  LDSM.16.M88.4 R16, [R0+0x5800] ;  /* 0x005800000010783b */ /* 0x008ee20000000200 */
[----:B------:R-:W-:-:S04]  /*3c10*/  DEPBAR.LE SB0, 0x2 ;  /* 0x000080800000791a */ /* 0x000fc80000000000 */
[----:B------:R-:W-:Y:S02]  /*3c20*/  BAR.SYNC.DEFER_BLOCKING 0x0 ;  /* 0x0000000000007b1d */ /* 0x000fe40000010000 */
[C---:B------:R-:W-:Y:S08]  /*3c30*/  HMMA.16816.F32.BF16 R48, R4.reuse, R26, R48 ;  /* 0x0000001a0430723c */ /* 0x040ff00000041830 */
[----:B--2---:R-:W-:Y:S07]  /*3c40*/  HMMA.16816.F32.BF16 R44, R4, R12, R44 ;  /* 0x0000000c042c723c */ /* 0x004fee000004182c */
[----:B------:R-:W-:Y:S01]  /*3c50*/  IMAD.MOV.U32 R13, RZ, RZ, -0x40 ;  /* 0xffffffc0ff0d7424 */ /* 0x000fe200078e00ff */
[----:B-----5:R-:W-:Y:S01]  /*3c60*/  HMMA.16816.F32.BF16 R72, R36, R8, R72 ;  /* 0x000000082448723c */ /* 0x020fe20000041848 */
[----:B------:R-:W-:Y:S06]  /*3c70*/  LDSM.16.MT88.4 R124, [R185] ;  /* 0x00000000b97c783b */ /* 0x000fec0000004200 */
[----:B------:R-:W-:Y:S01]  /*3c80*/  @P2 IMAD.HI.U32 R9, R246, c[0x0][0x2c8], RZ ;  /* 0x0000b200f6092a27 */ /* 0x000fe200078e00ff */
[----:B------:R-:W-:Y:S01]  /*3c90*/  HMMA.16816.F32.BF16 R40, R4, R14, R40 ;  /* 0x0000000e0428723c */ /* 0x000fe20000041828 */
[----:B------:R-:W-:Y:S02]  /*3ca0*/  LDSM.16.MT88.4 R116, [R165] ;  /* 0x00000000a574783b */ /* 0x000fe40000004200 */
[----:B------:R-:W-:Y:S01]  /*3cb0*/  IMAD.MOV.U32 R8, RZ, RZ, R246 ;  /* 0x000000ffff087224 */ /* 0x000fe200078e00f6 */
[----:B------:R-:W-:Y:S01]  /*3cc0*/  @P2 SHF.R.U32.HI R8, RZ, c[0x0][0x2cc], R9 ;  /* 0x0000b300ff082a19 */ /* 0x000fe20000011609 */
[----:B------:R-:W-:Y:S02]  /*3cd0*/  LDSM.16.MT88.4 R108, [R184] ;  /* 0x00000000b86c783b */ /* 0x000fe40000004200 */
[C---:B------:R-:W-:Y:S01]  /*3ce0*/  IMAD R4, R80.reuse, R13, 0x1 ;  /* 0x0000000150047424 */ /* 0x040fe200078e020d */
[C---:B------:R-:W-:Y:S01]  /*3cf0*/  HMMA.16816.F32.BF16 R60, R36.reuse, R20, R60 ;  /* 0x00000014243c723c */ /* 0x040fe2000004183c */
[--C-:B------:R-:W-:Y:S01]  /*3d00*/  IMAD R80, R80, -0x40, R244.reuse ;  /* 0xffffffc050507824 */ /* 0x100fe200078e02f4 */
[----:B------:R-:W-:Y:S02]  /*3d10*/  LDSM.16.MT88.4 R100, [R229] ;  /* 0x00000000e564783b */ /* 0x000fe40000004200 */
[----:B------:R-:W-:Y:S01]  /*3d20*/  IADD3 R4, -R213, R4, R244 ;  /* 0x00000004d5047210 */ /* 0x000fe20007ffe1f4 */
[----:B------:R-:W-:Y:S01]  /*3d30*/  IMAD.IADD R80, R80, 0x1, -R213 ;  /* 0x0000000150507824 */ /* 0x000fe200078e0ad5 */
[----:B------:R-:W-:Y:S02]  /*3d40*/  LDSM.16.MT88.4 R88, [R184+0x4000] ;  /* 0x00400000b858783b */ /* 0x000fe40000004200 */
[----:B------:R-:W-:Y:S01]  /*3d50*/  HMMA.16816.F32.BF16 R64, R36, R22, R64 ;  /* 0x000000162440723c */ /* 0x000fe20000041840 */
[----:B------:R-:W-:Y:S01]  /*3d60*/  IMAD.IADD R4, R4, 0x1, -R243 ;  /* 0x0000000104047824 */ /* 0x000fe200078e0af3 */
[----:B------:R-:W-:Y:S01]  /*3d70*/  LDSM.16.MT88.4 R136, [R165+0x800] ;  /* 0x00080000a588783b */ /* 0x000fe20000004200 */
[----:B------:R-:W-:-:S02]  /*3d80*/  FMUL.FTZ R72, R72, c[0x0][0x320] ;  /* 0x0000c80048487a20 */ /* 0x000fc40000410000 */
[----:B------:R-:W-:Y:S01]  /*3d90*/  FMUL.FTZ R73, R73, c[0x0][0x320] ;  /* 0x0000c80049497a20 */ /* 0x000fe20000410000 */
[----:B------:R-:W-:Y:S01]  /*3da0*/  LDSM.16.MT88.4 R32, [R184+0x800] ;  /* 0x00080000b820783b */ /* 0x000fe20000004200 */
[----:B------:R-:W-:Y:S01]  /*3db0*/  MUFU.TANH R159, R72 ;  /* 0x00000048009f7308 */ /* 0x000fe20000002400 */
[----:B------:R-:W-:Y:S01]  /*3dc0*/  HMMA.16816.F32.BF16 R68, R36, R58, R68 ;  /* 0x0000003a2444723c */ /* 0x000fe20000041844 */
[----:B------:R-:W-:Y:S01]  /*3dd0*/  FMUL.FTZ R74, R74, c[0x0][0x320] ;  /* 0x0000c8004a4a7a20 */ /* 0x000fe20000410000 */
[----:B------:R-:W-:Y:S01]  /*3de0*/  LDSM.16.MT88.4 R28, [R158+0x800] ;  /* 0x000800009e1c783b */ /* 0x000fe20000004200 */
[----:B------:R-:W-:-:S04]  /*3df0*/  FMUL.FTZ R75, R75, c[0x0][0x320] ;  /* 0x0000c8004b4b7a20 */ /* 0x000fc80000410000 */
[----:B------:R-:W-:Y:S01]  /*3e00*/  MUFU.TANH R161, R73 ;  /* 0x0000004900a17308 */ /* 0x000fe20000002400 */
[C---:B------:R-:W-:Y:S01]  /*3e10*/  HMMA.16816.F32.BF16 R48, R36.reuse, R10, R48 ;  /* 0x0000000a2430723c */ /* 0x040fe20000041830 */
[----:B------:R-:W2:Y:S01]  /*3e20*/  SHFL.IDX PT, R11, R8, RZ, 0x1c1f ;  /* 0x001c1fff080b7589 */ /* 0x000ea200000e0000 */
[----:B------:R-:W-:Y:S02]  /*3e30*/  FMUL.FTZ R22, R60, c[0x0][0x320] ;  /* 0x0000c8003c167a20 */ /* 0x000fe40000410000 */
[----:B------:R-:W-:Y:S01]  /*3e40*/  FMUL.FTZ R23, R61, c[0x0][0x320] ;  /* 0x0000c8003d177a20 */ /* 0x000fe20000410000 */
[----:B------:R-:W4:Y:S01]  /*3e50*/  SHFL.IDX PT, R10, R8, 0x1, 0x1c1f ;  /* 0x003c1f00080a7f89 */ /* 0x000f2200000e0000 */
[----:B------:R-:W-:Y:S01]  /*3e60*/  FMUL.FTZ R25, R62, c[0x0][0x320] ;  /* 0x0000c8003e197a20 */ /* 0x000fe20000410000 */
[----:B------:R-:W-:Y:S01]  /*3e70*/  MUFU.TANH R166, R74 ;  /* 0x0000004a00a67308 */ /* 0x000fe20000002400 */
[----:B---3--:R-:W-:Y:S01]  /*3e80*/  HMMA.16816.F32.BF16 R44, R36, R16, R44 ;  /* 0x00000010242c723c */ /* 0x008fe2000004182c */
[----:B------:R-:W-:-:S02]  /*3e90*/  FMUL.FTZ R0, R64, c[0x0][0x320] ;  /* 0x0000c80040007a20 */ /* 0x000fc40000410000 */
[----:B------:R-:W-:Y:S02]  /*3ea0*/  FMUL.FTZ R65, R65, c[0x0][0x320] ;  /* 0x0000c80041417a20 */ /* 0x000fe40000410000 */
[----:B------:R-:W-:Y:S02]  /*3eb0*/  FMUL.FTZ R26, R63, c[0x0][0x320] ;  /* 0x0000c8003f1a7a20 */ /* 0x000fe40000410000 */
[----:B------:R-:W3:Y:S01]  /*3ec0*/  MUFU.TANH R22, R22 ;  /* 0x0000001600167308 */ /* 0x000ee20000002400 */
[----:B------:R-:W-:Y:S01]  /*3ed0*/  HMMA.16816.F32.BF16 R40, R36, R18, R40 ;  /* 0x000000122428723c */ /* 0x000fe20000041828 */
[----:B------:R-:W-:Y:S01]  /*3ee0*/  FMUL.FTZ R20, R68, c[0x0][0x320] ;  /* 0x0000c80044147a20 */ /* 0x000fe20000410000 */
[----:B------:R-:W-:Y:S01]  /*3ef0*/  LDSM.16.MT88.4 R16, [R184+0x2800] ;  /* 0x00280000b810783b */ /* 0x000fe20000004200 */
[----:B------:R-:W-:Y:S02]  /*3f00*/  FMUL.FTZ R54, R69, c[0x0][0x320] ;  /* 0x0000c80045367a20 */ /* 0x000fe40000410000 */
[----:B------:R-:W-:-:S02]  /*3f10*/  FMUL.FTZ R21, R70, c[0x0][0x320] ;  /* 0x0000c80046157a20 */ /* 0x000fc40000410000 */
[----:B------:R-:W5:Y:S01]  /*3f20*/  MUFU.TANH R23, R23 ;  /* 0x0000001700177308 */ /* 0x000f620000002400 */
[----:B------:R-:W-:Y:S02]  /*3f30*/  FMUL.FTZ R48, R48, c[0x0][0x320] ;  /* 0x0000c80030307a20 */ /* 0x000fe40000410000 */
[C---:B--2---:R-:W-:Y:S02]  /*3f40*/  IMAD.IADD R11, R4.reuse, 0x1, R11 ;  /* 0x00000001040b7824 */ /* 0x044fe400078e020b */
[----:B------:R-:W-:Y:S02]  /*3f50*/  FMUL.FTZ R49, R49, c[0x0][0x320] ;  /* 0x0000c80031317a20 */ /* 0x000fe40000410000 */
[----:B----4-:R-:W-:Y:S01]  /*3f60*/  IMAD.IADD R13, R4, 0x1, R10 ;  /* 0x00000001040d7824 */ /* 0x010fe200078e020a */
[----:B------:R-:W2:Y:S01]  /*3f70*/  MUFU.TANH R0, R0 ;  /* 0x0000000000007308 */ /* 0x000ea20000002400 */
[----:B------:R-:W-:Y:S01]  /*3f80*/  IMNMX R10, R80, R11, PT ;  /* 0x0000000b500a7217 */ /* 0x000fe20003800200 */
[----:B------:R-:W-:-:S02]  /*3f90*/  FMUL.FTZ R44, R44, c[0x0][0x320] ;  /* 0x0000c8002c2c7a20 */ /* 0x000fc40000410000 */
[----:B------:R-:W-:Y:S01]  /*3fa0*/  FMUL.FTZ R45, R45, c[0x0][0x320] ;  /* 0x0000c8002d2d7a20 */ /* 0x000fe20000410000 */
[C---:B------:R-:W-:Y:S01]  /*3fb0*/  ISETP.GT.AND P0, PT, R10.reuse, RZ, PT ;  /* 0x000000ff0a00720c */ /* 0x040fe20003f04270 */
[----:B------:R-:W-:Y:S01]  /*3fc0*/  FMUL.FTZ R24, R71, c[0x0][0x320] ;  /* 0x0000c80047187a20 */ /* 0x000fe20000410000 */
[C---:B------:R-:W-:Y:S01]  /*3fd0*/  ISETP.GT.AND P5, PT, R10.reuse, 0x1, PT ;  /* 0x000000010a00780c */ /* 0x040fe20003fa4270 */
[----:B------:R-:W4:Y:S01]  /*3fe0*/  MUFU.TANH R20, R20 ;  /* 0x0000001400147308 */ /* 0x000f220000002400 */
[----:B------:R-:W-:Y:S01]  /*3ff0*/  ISETP.GT.AND P3, PT, R10, 0x10, PT ;  /* 0x000000100a00780c */ /* 0x000fe20003f64270 */
[----:B------:R-:W-:Y:S01]  /*4000*/  FMUL.FTZ R40, R40, c[0x0][0x320] ;  /* 0x0000c80028287a20 */ /* 0x000fe20000410000 */
[----:B------:R-:W-:Y:S01]  /*4010*/  ISETP.GT.AND P1, PT, R10, 0x11, PT ;  /* 0x000000110a00780c */ /* 0x000fe20003f24270 */
[----:B------:R-:W-:Y:S01]  /*4020*/  FMUL.FTZ R66, R66, c[0x0][0x320] ;  /* 0x0000c80042427a20 */ /* 0x000fe20000410000 */
[----:B-1----:R-:W-:Y:S01]  /*4030*/  FSEL R52, R52, -INF , P0 ;  /* 0xff80000034347808 */ /* 0x002fe20000000000 */
[----:B------:R-:W-:Y:S01]  /*4040*/  FMUL.FTZ R67, R67, c[0x0][0x320] ;  /* 0x0000c80043437a20 */ /* 0x000fe20000410000 */
[C---:B------:R-:W-:Y:S01]  /*4050*/  ISETP.GT.AND P0, PT, R10.reuse, 0x18, PT ;  /* 0x000000180a00780c */ /* 0x040fe20003f04270 */
[----:B------:R-:W1:Y:S01]  /*4060*/  MUFU.TANH R160, R48 ;  /* 0x0000003000a07308 */ /* 0x000e620000002400 */
[----:B------:R-:W-:Y:S01]  /*4070*/  ISETP.GT.AND P4, PT, R10, 0x8, PT ;  /* 0x000000080a00780c */ /* 0x000fe20003f84270 */
[----:B------:R-:W-:Y:S01]  /*4080*/  FMUL.FTZ R50, R50, c[0x0][0x320] ;  /* 0x0000c80032327a20 */ /* 0x000fe20000410000 */
[----:B------:R-:W-:Y:S01]  /*4090*/  FSEL R56, R56, -INF , P5 ;  /* 0xff80000038387808 */ /* 0x000fe20002800000 */
[----:B------:R-:W-:Y:S01]  /*40a0*/  FMUL.FTZ R51, R51, c[0x0][0x320] ;  /* 0x0000c80033337a20 */ /* 0x000fe20000410000 */
[----:B---3--:R-:W-:Y:S01]  /*40b0*/  FSEL R7, R22, -INF , P3 ;  /* 0xff80000016077808 */ /* 0x008fe20001800000 */
[----:B------:R-:W-:Y:S01]  /*40c0*/  FMUL.FTZ R46, R46, c[0x0][0x320] ;  /* 0x0000c8002e2e7a20 */ /* 0x000fe20000410000 */
[----:B-----5:R-:W-:Y:S01]  /*40d0*/  FSEL R6, R23, -INF , P1 ;  /* 0xff80000017067808 */ /* 0x020fe20000800000 */
[----:B------:R-:W3:Y:S01]  /*40e0*/  MUFU.TANH R162, R49 ;  /* 0x0000003100a27308 */ /* 0x000ee20000002400 */
[C---:B------:R-:W-:Y:S01]  /*40f0*/  ISETP.GT.AND P3, PT, R10.reuse, 0x28, PT ;  /* 0x000000280a00780c */ /* 0x040fe20003f64270 */
[----:B------:R-:W-:Y:S01]  /*4100*/  FMUL.FTZ R41, R41, c[0x0][0x320] ;  /* 0x0000c80029297a20 */ /* 0x000fe20000410000 */
[----:B------:R-:W-:Y:S01]  /*4110*/  ISETP.GT.AND P1, PT, R10, 0x29, PT ;  /* 0x000000290a00780c */ /* 0x000fe20003f24270 */
[----:B------:R-:W-:Y:S01]  /*4120*/  FMUL.FTZ R47, R47, c[0x0][0x320] ;  /* 0x0000c8002f2f7a20 */ /* 0x000fe20000410000 */
[----:B--2---:R-:W-:Y:S01]  /*4130*/  FSEL R5, R0, -INF , P0 ;  /* 0xff80000000057808 */ /* 0x004fe20000000000 */
[----:B------:R-:W-:Y:S01]  /*4140*/  FMUL.FTZ R42, R42, c[0x0][0x320] ;  /* 0x0000c8002a2a7a20 */ /* 0x000fe20000410000 */
[----:B------:R-:W-:Y:S01]  /*4150*/  IMNMX R13, R80, R13, PT ;  /* 0x0000000d500d7217 */ /* 0x000fe20003800200 */
[----:B------:R-:W2:Y:S01]  /*4160*/  MUFU.TANH R54, R54 ;  /* 0x0000003600367308 */ /* 0x000ea20000002400 */
[----:B------:R-:W-:Y:S01]  /*4170*/  ISETP.GT.AND P6, PT, R10, 0x9, PT ;  /* 0x000000090a00780c */ /* 0x000fe20003fc4270 */
[----:B------:R-:W-:Y:S01]  /*4180*/  FMUL.FTZ R43, R43, c[0x0][0x320] ;  /* 0x0000c8002b2b7a20 */ /* 0x000fe20000410000 */
[----:B----4-:R-:W-:Y:S01]  /*4190*/  FSEL R20, R20, -INF , P4 ;  /* 0xff80000014147808 */ /* 0x010fe20002000000 */
[----:B------:R-:W-:Y:S01]  /*41a0*/  LDSM.16.MT88.4 R80, [R165+0x4000] ;  /* 0x00400000a550783b */ /* 0x000fe20000004200 */
[----:B------:R-:W-:-:S02]  /*41b0*/  FMNMX.FTZ R0, R52, R56, !PT ;  /* 0x0000003834007209 */ /* 0x000fc40007810000 */
[C---:B------:R-:W-:Y:S01]  /*41c0*/  ISETP.GT.AND P5, PT, R10.reuse, 0x19, PT ;  /* 0x000000190a00780c */ /* 0x040fe20003fa4270 */
[----:B------:R-:W4:Y:S01]  /*41d0*/  MUFU.TANH R12, R65 ;  /* 0x00000041000c7308 */ /* 0x000f220000002400 */
[----:B------:R-:W-:Y:S02]  /*41e0*/  ISETP.GT.AND P0, PT, R10, 0x30, PT ;  /* 0x000000300a00780c */ /* 0x000fe40003f04270 */
[----:B-1----:R-:W-:Y:S02]  /*41f0*/  FSEL R160, R160, -INF , P3 ;  /* 0xff800000a0a07808 */ /* 0x002fe40001800000 */
[----:B---3--:R-:W-:Y:S02]  /*4200*/  FSEL R162, R162, -INF , P1 ;  /* 0xff800000a2a27808 */ /* 0x008fe40000800000 */
[----:B------:R-:W-:Y:S01]  /*4210*/  ISETP.GT.AND P3, PT, R13, RZ, PT ;  /* 0x000000ff0d00720c */ /* 0x000fe20003f64270 */
[----:B------:R-:W1:Y:S01]  /*4220*/  MUFU.TANH R173, R44 ;  /* 0x0000002c00ad7308 */ /* 0x000e620000002400 */
[----:B--2---:R-:W-:-:S02]  /*4230*/  FSEL R54, R54, -INF , P6 ;  /* 0xff80000036367808 */ /* 0x004fc40003000000 */
[----:B------:R-:W-:Y:S02]  /*4240*/  ISETP.GT.AND P1, PT, R13, 0x1, PT ;  /* 0x000000010d00780c */ /* 0x000fe40003f24270 */
[----:B------:R-:W-:Y:S02]  /*4250*/  FMNMX.FTZ R0, R20, R0, !PT ;  /* 0x0000000014007209 */ /* 0x000fe40007810000 */
[----:B------:R-:W-:Y:S01]  /*4260*/  ISETP.GT.AND P4, PT, R10, 0x20, PT ;  /* 0x000000200a00780c */ /* 0x000fe20003f84270 */
[----:B------:R-:W2:Y:S01]  /*4270*/  MUFU.TANH R172, R45 ;  /* 0x0000002d00ac7308 */ /* 0x000ea20000002400 */
[----:B----4-:R-:W-:Y:S02]  /*4280*/  FSEL R4, R12, -INF , P5 ;  /* 0xff8000000c047808 */ /* 0x010fe40002800000 */
[----:B------:R-:W-:Y:S02]  /*4290*/  ISETP.GT.AND P5, PT, R10, 0x31, PT ;  /* 0x000000310a00780c */ /* 0x000fe40003fa4270 */
[----:B------:R-:W-:-:S02]  /*42a0*/  FMNMX.FTZ R0, R54, R0, !PT ;  /* 0x0000000036007209 */ /* 0x000fc40007810000 */
[----:B------:R-:W-:Y:S01]  /*42b0*/  FSEL R53, R53, -INF , P3 ;  /* 0xff80000035357808 */ /* 0x000fe20001800000 */
[----:B------:R-:W3:Y:S01]  /*42c0*/  MUFU.TANH R21, R21 ;  /* 0x0000001500157308 */ /* 0x000ee20000002400 */
[----:B-1----:R-:W-:Y:S02]  /*42d0*/  FSEL R173, R173, -INF , P0 ;  /* 0xff800000adad7808 */ /* 0x002fe40000000000 */
[----:B------:R-:W-:Y:S02]  /*42e0*/  ISETP.GT.AND P0, PT, R13, 0x8, PT ;  /* 0x000000080d00780c */ /* 0x000fe40003f04270 */
[----:B------:R-:W-:Y:S02]  /*42f0*/  FSEL R12, R2, -INF , P1 ;  /* 0xff800000020c7808 */ /* 0x000fe40000800000 */
[----:B------:R-:W-:Y:S01]  /*4300*/  FSEL R159, R159, -INF , P4 ;  /* 0xff8000009f9f7808 */ /* 0x000fe20002000000 */
[----:B------:R-:W1:Y:S01]  /*4310*/  MUFU.TANH R171, R40 ;  /* 0x0000002800ab7308 */ /* 0x000e620000002400 */
[----:B------:R-:W-:-:S02]  /*4320*/  ISETP.GT.AND P4, PT, R10, 0x38, PT ;  /* 0x000000380a00780c */ /* 0x000fc40003f84270 */
[----:B--2---:R-:W-:Y:S02]  /*4330*/  FSEL R172, R172, -INF , P5 ;  /* 0xff800000acac7808 */ /* 0x004fe40002800000 */
[----:B------:R-:W-:Y:S02]  /*4340*/  ISETP.GT.AND P5, PT, R13, 0x9, PT ;  /* 0x000000090d00780c */ /* 0x000fe40003fa4270 */
[----:B------:R-:W-:Y:S01]  /*4350*/  FMNMX.FTZ R0, R7, R0, !PT ;  /* 0x0000000007007209 */ /* 0x000fe20007810000 */
[----:B------:R-:W2:Y:S01]  /*4360*/  MUFU.TANH R24, R24 ;  /* 0x0000001800187308 */ /* 0x000ea20000002400 */
[----:B---3--:R-:W-:Y:S02]  /*4370*/  FSEL R21, R21, -INF , P0 ;  /* 0xff80000015157808 */ /* 0x008fe40000000000 */
[----:B------:R-:W-:Y:S02]  /*4380*/  FMNMX.FTZ R2, R53, R12, !PT ;  /* 0x0000000c35027209 */ /* 0x000fe40007810000 */
[----:B------:R-:W-:-:S02]  /*4390*/  FMNMX.FTZ R0, R6, R0, !PT ;  /* 0x0000000006007209 */ /* 0x000fc40007810000 */
[----:B------:R-:W-:Y:S01]  /*43a0*/  FMNMX.FTZ R2, R21, R2, !PT ;  /* 0x0000000215027209 */ /* 0x000fe20007810000 */
[----:B------:R-:W3:Y:S01]  /*43b0*/  MUFU.TANH R25, R25 ;  /* 0x0000001900197308 */ /* 0x000ee20000002400 */
[----:B-1----:R-:W-:Y:S02]  /*43c0*/  FSEL R171, R171, -INF , P4 ;  /* 0xff800000abab7808 */ /* 0x002fe40002000000 */
[C---:B------:R-:W-:Y:S02]  /*43d0*/  ISETP.GT.AND P4, PT, R13.reuse, 0x10, PT ;  /* 0x000000100d00780c */ /* 0x040fe40003f84270 */
[----:B------:R-:W-:Y:S02]  /*43e0*/  ISETP.GT.AND P6, PT, R10, 0x21, PT ;  /* 0x000000210a00780c */ /* 0x000fe40003fc4270 */
[----:B------:R-:W-:Y:S01]  /*43f0*/  ISETP.GT.AND P3, PT, R13, 0x11, PT ;  /* 0x000000110d00780c */ /* 0x000fe20003f64270 */
[----:B------:R-:W1:Y:S01]  /*4400*/  MUFU.TANH R26, R26 ;  /* 0x0000001a001a7308 */ /* 0x000e620000002400 */
[----:B--2---:R-:W-:-:S02]  /*4410*/  FSEL R24, R24, -INF , P5 ;  /* 0xff80000018187808 */ /* 0x004fc40002800000 */
[----:B------:R-:W-:Y:S02]  /*4420*/  FMNMX.FTZ R0, R5, R0, !PT ;  /* 0x0000000005007209 */ /* 0x000fe40007810000 */
[----:B------:R-:W-:Y:S02]  /*4430*/  FMNMX.FTZ R2, R24, R2, !PT ;  /* 0x0000000218027209 */ /* 0x000fe40007810000 */
[----:B------:R-:W-:Y:S01]  /*4440*/  FSEL R161, R161, -INF , P6 ;  /* 0xff800000a1a17808 */ /* 0x000fe20003000000 */
[----:B------:R-:W2:Y:S01]  /*4450*/  MUFU.TANH R9, R66 ;  /* 0x0000004200097308 */ /* 0x000ea20000002400 */
[----:B---3--:R-:W-:Y:S02]  /*4460*/  FSEL R11, R25, -INF , P4 ;  /* 0xff800000190b7808 */ /* 0x008fe40002000000 */
[----:B------:R-:W-:Y:S02]  /*4470*/  ISETP.GT.AND P6, PT, R10, 0x39, PT ;  /* 0x000000390a00780c */ /* 0x000fe40003fc4270 */
[----:B------:R-:W-:-:S02]  /*4480*/  ISETP.GT.AND P1, PT, R13, 0x18, PT ;  /* 0x000000180d00780c */ /* 0x000fc40003f24270 */
[----:B------:R-:W-:Y:S01]  /*4490*/  FMNMX.FTZ R0, R4, R0, !PT ;  /* 0x0000000004007209 */ /* 0x000fe20007810000 */
[----:B------:R-:W3:Y:S01]  /*44a0*/  MUFU.TANH R8, R67 ;  /* 0x0000004300087308 */ /* 0x000ee20000002400 */
[----:B-1----:R-:W-:Y:S02]  /*44b0*/  FSEL R10, R26, -INF , P3 ;  /* 0xff8000001a0a7808 */ /* 0x002fe40001800000 */
[----:B------:R-:W-:Y:S02]  /*44c0*/  FMNMX.FTZ R2, R11, R2, !PT ;  /* 0x000000020b027209 */ /* 0x000fe40007810000 */
[----:B------:R-:W-:Y:S02]  /*44d0*/  ISETP.GT.AND P0, PT, R13, 0x19, PT ;  /* 0x000000190d00780c */ /* 0x000fe40003f04270 */
[----:B------:R-:W-:Y:S01]  /*44e0*/  FMNMX.FTZ R0, R159, R0, !PT ;  /* 0x000000009f007209 */ /* 0x000fe20007810000 */
[----:B------:R1:W4:Y:S01]  /*44f0*/  MUFU.TANH R167, R75 ;  /* 0x0000004b00a77308 */ /* 0x0003220000002400 */
[----:B--2---:R-:W-:-:S02]  /*4500*/  FSEL R9, R9, -INF , P1 ;  /* 0xff80000009097808 */ /* 0x004fc40000800000 */
[----:B------:R-:W-:Y:S02]  /*4510*/  FMNMX.FTZ R2, R10, R2, !PT ;  /* 0x000000020a027209 */ /* 0x000fe40007810000 */
[----:B------:R-:W-:Y:S02]  /*4520*/  ISETP.GT.AND P5, PT, R13, 0x20, PT ;  /* 0x000000200d00780c */ /* 0x000fe40003fa4270 */
[----:B------:R-:W-:Y:S01]  /*4530*/  FMNMX.FTZ R0, R161, R0, !PT ;  /* 0x00000000a1007209 */ /* 0x000fe20007810000 */
[----:B------:R-:W2:Y:S01]  /*4540*/  MUFU.TANH R169, R50 ;  /* 0x0000003200a97308 */ /* 0x000ea20000002400 */
[----:B---3--:R-:W-:Y:S01]  /*4550*/  FSEL R8, R8, -INF , P0 ;  /* 0xff80000008087808 */ /* 0x008fe20000000000 */
[----:B------:R-:W-:Y:S01]  /*4560*/  LDSM.16.MT88.4 R64, [R158+0x2000] ;  /* 0x002000009e40783b */ /* 0x000fe20000004200 */
[----:B------:R-:W-:Y:S02]  /*4570*/  FMNMX.FTZ R2, R9, R2, !PT ;  /* 0x0000000209027209 */ /* 0x000fe40007810000 */
[----:B------:R-:W-:-:S02]  /*4580*/  ISETP.GT.AND P4, PT, R13, 0x21, PT ;  /* 0x000000210d00780c */ /* 0x000fc40003f84270 */
[----:B------:R-:W-:Y:S01]  /*4590*/  FMNMX.FTZ R0, R160, R0, !PT ;  /* 0x00000000a0007209 */ /* 0x000fe20007810000 */
[----:B------:R3:W5:Y:S01]  /*45a0*/  MUFU.TANH R170, R51 ;  /* 0x0000003300aa7308 */ /* 0x0007620000002400 */
[----:B------:R-:W-:Y:S01]  /*45b0*/  FSEL R166, R166, -INF , P5 ;  /* 0xff800000a6a67808 */ /* 0x000fe20002800000 */
[----:B-1----:R-:W-:Y:S01]  /*45c0*/  LDSM.16.MT88.4 R72, [R185+0x4000] ;  /* 0x00400000b948783b */ /* 0x002fe20000004200 */
[----:B------:R-:W-:Y:S02]  /*45d0*/  FMNMX.FTZ R2, R8, R2, !PT ;  /* 0x0000000208027209 */ /* 0x000fe40007810000 */
[----:B------:R-:W-:Y:S02]  /*45e0*/  ISETP.GT.AND P3, PT, R13, 0x28, PT ;  /* 0x000000280d00780c */ /* 0x000fe40003f64270 */
[----:B------:R-:W-:Y:S01]  /*45f0*/  FMNMX.FTZ R0, R162, R0, !PT ;  /* 0x00000000a2007209 */ /* 0x000fe20007810000 */
[----:B------:R-:W-:Y:S01]  /*4600*/  MUFU.TANH R46, R46 ;  /* 0x0000002e002e7308 */ /* 0x000fe20000002400 */
[----:B----4-:R-:W-:-:S02]  /*4610*/  FSEL R167, R167, -INF , P4 ;  /* 0xff800000a7a77808 */ /* 0x010fc40002000000 */
[----:B------:R-:W-:Y:S02]  /*4620*/  FMNMX.FTZ R2, R166, R2, !PT ;  /* 0x00000002a6027209 */ /* 0x000fe40007810000 */
[----:B------:R-:W-:Y:S02]  /*4630*/  ISETP.GT.AND P1, PT, R13, 0x29, PT ;  /* 0x000000290d00780c */ /* 0x000fe40003f24270 */
[----:B------:R-:W-:Y:S01]  /*4640*/  FMNMX.FTZ R0, R173, R0, !PT ;  /* 0x00000000ad007209 */ /* 0x000fe20007810000 */
[----:B------:R-:W1:Y:S01]  /*4650*/  MUFU.TANH R41, R41 ;  /* 0x0000002900297308 */ /* 0x000e620000002400 */
[----:B--2---:R-:W-:Y:S01]  /*4660*/  FSEL R169, R169, -INF , P3 ;  /* 0xff800000a9a97808 */ /* 0x004fe20001800000 */
[----:B---3--:R-:W-:Y:S01]  /*4670*/  LDSM.16.MT88.4 R48, [R165+0x2000] ;  /* 0x00200000a530783b */ /* 0x008fe20000004200 */
[----:B------:R-:W-:Y:S02]  /*4680*/  FMNMX.FTZ R2, R167, R2, !PT ;  /* 0x00000002a7027209 */ /* 0x000fe40007810000 */
[----:B------:R-:W-:-:S02]  /*4690*/  ISETP.GT.AND P0, PT, R13, 0x30, PT ;  /* 0x000000300d00780c */ /* 0x000fc40003f04270 */
[----:B------:R-:W-:Y:S01]  /*46a0*/  FMNMX.FTZ R0, R172, R0, !PT ;  /* 0x00000000ac007209 */ /* 0x000fe20007810000 */
[----:B------:R-:W2:Y:S01]  /*46b0*/  MUFU.TANH R47, R47 ;  /* 0x0000002f002f7308 */ /* 0x000ea20000002400 */
[----:B-----5:R-:W-:Y:S02]  /*46c0*/  FSEL R170, R170, -INF , P1 ;  /* 0xff800000aaaa7808 */ /* 0x020fe40000800000 */
[----:B------:R-:W-:Y:S02]  /*46d0*/  FMNMX.FTZ R2, R169, R2, !PT ;  /* 0x00000002a9027209 */ /* 0x000fe40007810000 */
[----:B------:R-:W-:Y:S02]  /*46e0*/  FMNMX.FTZ R0, R171, R0, !PT ;  /* 0x00000000ab007209 */ /* 0x000fe40007810000 */
[----:B------:R-:W-:Y:S01]  /*46f0*/  ISETP.GT.AND P1, PT, R13, 0x31, PT ;  /* 0x000000310d00780c */ /* 0x000fe20003f24270 */
[----:B------:R-:W3:Y:S01]  /*4700*/  MUFU.TANH R42, R42 ;  /* 0x0000002a002a7308 */ /* 0x000ee20000002400 */
[----:B-1----:R-:W-:-:S02]  /*4710*/  FSEL R168, R41, -INF , P6 ;  /* 0xff80000029a87808 */ /* 0x002fc40003000000 */
[----:B------:R-:W-:Y:S02]  /*4720*/  FSEL R142, R46, -INF , P0 ;  /* 0xff8000002e8e7808 */ /* 0x000fe40000000000 */
[----:B------:R-:W-:Y:S02]  /*4730*/  FMNMX.FTZ R14, R170, R2, !PT ;  /* 0x00000002aa0e7209 */ /* 0x000fe40007810000 */
[----:B------:R-:W-:Y:S01]  /*4740*/  FMNMX.FTZ R0, R168, R0, !PT ;  /* 0x00000000a8007209 */ /* 0x000fe20007810000 */
[----:B------:R-:W1:Y:S01]  /*4750*/  MUFU.TANH R43, R43 ;  /* 0x0000002b002b7308 */ /* 0x000e620000002400 */
[----:B------:R-:W-:Y:S02]  /*4760*/  ISETP.GT.AND P0, PT, R13, 0x38, PT ;  /* 0x000000380d00780c */ /* 0x000fe40003f04270 */
[----:B--2---:R-:W-:Y:S01]  /*4770*/  FSEL R141, R47, -INF , P1 ;  /* 0xff8000002f8d7808 */ /* 0x004fe20000800000 */
[----:B------:R-:W2:Y:S01]  /*4780*/  SHFL.BFLY PT, R2, R0, 0x2, 0x1f ;  /* 0x0c401f0000027f89 */ /* 0x000ea200000e0000 */
[----:B------:R-:W-:-:S02]  /*4790*/  FMNMX.FTZ R14, R142, R14, !PT ;  /* 0x0000000e8e0e7209 */ /* 0x000fc40007810000 */
[----:B------:R-:W-:Y:S02]  /*47a0*/  ISETP.GT.AND P1, PT, R13, 0x39, PT ;  /* 0x000000390d00780c */ /* 0x000fe40003f24270 */
[----:B---3--:R-:W-:Y:S02]  /*47b0*/  FSEL R140, R42, -INF , P0 ;  /* 0xff8000002a8c7808 */ /* 0x008fe40000000000 */
[----:B------:R-:W-:-:S04]  /*47c0*/  FMNMX.FTZ R14, R141, R14, !PT ;  /* 0x0000000e8d0e7209 */ /* 0x000fc80007810000 */
[----:B------:R-:W-:Y:S02]  /*47d0*/  FMNMX.FTZ R14, R140, R14, !PT ;  /* 0x0000000e8c0e7209 */ /* 0x000fe40007810000 */
[----:B-1----:R-:W-:Y:S02]  /*47e0*/  FSEL R164, R43, -INF , P1 ;  /* 0xff8000002ba47808 */ /* 0x002fe40000800000 */
[----:B------:R-:W-:Y:S02]  /*47f0*/  LDSM.16.MT88.4 R40, [R185+0x2000] ;  /* 0x00200000b928783b */ /* 0x000fe40000004200 */
        /* <DEDUP_REMOVED lines=11> */
[----:B------:R-:W2:Y:S01]  /*48b0*/  LDSM.16.MT88.4 R56, [R184+0x2000] ;  /* 0x00200000b838783b */ /* 0x000ea20000004200 */
[--C-:B------:R-:W-:Y:S02]  /*48c0*/  FFMA.FTZ R157, R52, c[0x0][0x2d0], -R143.reuse ;  /* 0x0000b400349d7a23 */ /* 0x100fe4000001088f */
[--C-:B------:R-:W-:Y:S01]  /*48d0*/  FFMA.FTZ R155, R20, c[0x0][0x2d0], -R143.reuse ;  /* 0x0000b400149b7a23 */ /* 0x100fe2000001088f */
[----:B------:R-:W-:Y:S01]  /*48e0*/  MUFU.EX2 R156, R156 ;  /* 0x0000009c009c7308 */ /* 0x000fe20000000800 */
[----:B-1----:R-:W-:Y:S01]  /*48f0*/  FMNMX.FTZ R0, R13, R0, !PT ;  /* 0x000000000d007209 */ /* 0x002fe20007810000 */
[--C-:B------:R-:W-:Y:S02]  /*4900*/  FFMA.FTZ R151, R54, c[0x0][0x2d0], -R143.reuse ;  /* 0x0000b40036977a23 */ /* 0x100fe4000001088f */
[----:B------:R-:W-:Y:S01]  /*4910*/  FFMA.FTZ R150, R7, c[0x0][0x2d0], -R143 ;  /* 0x0000b40007967a23 */ /* 0x000fe2000001088f */
[C---:B------:R-:W-:Y:S01]  /*4920*/  FSETP.NEU.FTZ.AND P0, PT, R0.reuse, -INF , PT ;  /* 0xff8000000000780b */ /* 0x040fe20003f1d000 */
[----:B------:R-:W-:-:S02]  /*4930*/  FMUL.FTZ R163, R0, c[0x0][0x2d0] ;  /* 0x0000b40000a37a20 */ /* 0x000fc40000410000 */
[--C-:B------:R-:W-:Y:S01]  /*4940*/  FFMA.FTZ R146, R6, c[0x0][0x2d0], -R143.reuse ;  /* 0x0000b40006927a23 */ /* 0x100fe2000001088f */
[----:B------:R-:W1:Y:S01]  /*4950*/  MUFU.EX2 R157, R157 ;  /* 0x0000009d009d7308 */ /* 0x000e620000000800 */
[--C-:B------:R-:W-:Y:S01]  /*4960*/  FFMA.FTZ R145, R5, c[0x0][0x2d0], -R143.reuse ;  /* 0x0000b40005917a23 */ /* 0x100fe2000001088f */
[----:B------:R-:W-:Y:S01]  /*4970*/  FSEL R163, R163, RZ, P0 ;  /* 0x000000ffa3a37208 */ /* 0x000fe20000000000 */
[--C-:B------:R-:W-:Y:S02]  /*4980*/  FFMA.FTZ R132, R4, c[0x0][0x2d0], -R143.reuse ;  /* 0x0000b40004847a23 */ /* 0x100fe4000001088f */
[----:B------:R-:W3:Y:S01]  /*4990*/  LDSM.16.MT88.4 R4, [R229+0x4000] ;  /* 0x00400000e504783b */ /* 0x000ee20000004200 */
[----:B------:R-:W-:Y:S02]  /*49a0*/  FFMA.FTZ R159, R159, c[0x0][0x2d0], -R143 ;  /* 0x0000b4009f9f7a23 */ /* 0x000fe4000001088f */
[--C-:B------:R-:W-:Y:S01]  /*49b0*/  FFMA.FTZ R154, R53, c[0x0][0x2d0], -R163.reuse ;  /* 0x0000b400359a7a23 */ /* 0x100fe200000108a3 */
[----:B------:R-:W-:Y:S01]  /*49c0*/  MUFU.EX2 R155, R155 ;  /* 0x0000009b009b7308 */ /* 0x000fe20000000800 */
[----:B------:R-:W-:-:S02]  /*49d0*/  FFMA.FTZ R153, R12, c[0x0][0x2d0], -R163 ;  /* 0x0000b4000c997a23 */ /* 0x000fc400000108a3 */
[--C-:B------:R-:W-:Y:S01]  /*49e0*/  FFMA.FTZ R152, R21, c[0x0][0x2d0], -R163.reuse ;  /* 0x0000b40015987a23 */ /* 0x100fe200000108a3 */
[----:B------:R-:W-:Y:S01]  /*49f0*/  LDSM.16.MT88.4 R12, [R158+0x2800] ;  /* 0x002800009e0c783b */ /* 0x000fe20000004200 */
[--C-:B------:R-:W-:Y:S02]  /*4a00*/  FFMA.FTZ R149, R24, c[0x0][0x2d0], -R163.reuse ;  /* 0x0000b40018957a23 */ /* 0x100fe400000108a3 */
[--C-:B------:R-:W-:Y:S01]  /*4a10*/  FFMA.FTZ R148, R11, c[0x0][0x2d0], -R163.reuse ;  /* 0x0000b4000b947a23 */ /* 0x100fe200000108a3 */
[----:B------:R-:W4:Y:S01]  /*4a20*/  MUFU.EX2 R151, R151 ;  /* 0x0000009700977308 */ /* 0x000f220000000800 */
[--C-:B------:R-:W-:Y:S01]  /*4a30*/  FFMA.FTZ R144, R10, c[0x0][0x2d0], -R163.reuse ;  /* 0x0000b4000a907a23 */ /* 0x100fe200000108a3 */
[----:B-1----:R-:W-:Y:S01]  /*4a40*/  F2FP.BF16.PACK_AB R96, R156, R157 ;  /* 0x0000009d9c60723e */ /* 0x002fe200000010ff */
[--C-:B------:R-:W-:Y:S01]  /*4a50*/  FFMA.FTZ R147, R9, c[0x0][0x2d0], -R163.reuse ;  /* 0x0000b40009937a23 */ /* 0x100fe200000108a3 */
[----:B------:R-:W-:Y:S01]  /*4a60*/  LDSM.16.MT88.4 R20, [R185+0x800] ;  /* 0x00080000b914783b */ /* 0x000fe20000004200 */
[----:B------:R-:W-:-:S02]  /*4a70*/  FFMA.FTZ R133, R8, c[0x0][0x2d0], -R163 ;  /* 0x0000b40008857a23 */ /* 0x000fc400000108a3 */
[--C-:B------:R-:W-:Y:S01]  /*4a80*/  FFMA.FTZ R161, R161, c[0x0][0x2d0], -R143.reuse ;  /* 0x0000b400a1a17a23 */ /* 0x100fe2000001088f */
[----:B------:R-:W-:Y:S01]  /*4a90*/  MUFU.EX2 R154, R154 ;  /* 0x0000009a009a7308 */ /* 0x000fe20000000800 */
[----:B------:R-:W1:Y:S01]  /*4aa0*/  LDSM.16.MT88.4 R8, [R185+0x2800] ;  /* 0x00280000b908783b */ /* 0x000e620000004200 */
[--C-:B------:R-:W-:Y:S02]  /*4ab0*/  FFMA.FTZ R160, R160, c[0x0][0x2d0], -R143.reuse ;  /* 0x0000b400a0a07a23 */ /* 0x100fe4000001088f */
[----:B------:R-:W-:Y:S01]  /*4ac0*/  FFMA.FTZ R162, R162, c[0x0][0x2d0], -R143 ;  /* 0x0000b400a2a27a23 */ /* 0x000fe2000001088f */
[----:B------:R-:W-:Y:S01]  /*4ad0*/  LDSM.16.MT88.4 R24, [R165+0x2800] ;  /* 0x00280000a518783b */ /* 0x000fe20000004200 */
[--C-:B------:R-:W-:Y:S02]  /*4ae0*/  FFMA.FTZ R166, R166, c[0x0][0x2d0], -R163.reuse ;  /* 0x0000b400a6a67a23 */ /* 0x100fe400000108a3 */
[----:B------:R-:W5:Y:S01]  /*4af0*/  MUFU.EX2 R153, R153 ;  /* 0x0000009900997308 */ /* 0x000f620000000800 */
[----:B----4-:R-:W-:Y:S01]  /*4b00*/  F2FP.BF16.PACK_AB R98, R151, R155 ;  /* 0x0000009b9762723e */ /* 0x010fe200000010ff */
[----:B------:R-:W-:-:S02]  /*4b10*/  FFMA.FTZ R167, R167, c[0x0][0x2d0], -R163 ;  /* 0x0000b400a7a77a23 */ /* 0x000fc400000108a3 */
[--C-:B------:R-:W-:Y:S02]  /*4b20*/  FFMA.FTZ R169, R169, c[0x0][0x2d0], -R163.reuse ;  /* 0x0000b400a9a97a23 */ /* 0x100fe400000108a3 */
[----:B------:R-:W-:Y:S02]  /*4b30*/  FFMA.FTZ R170, R170, c[0x0][0x2d0], -R163 ;  /* 0x0000b400aaaa7a23 */ /* 0x000fe400000108a3 */
[----:B------:R-:W-:Y:S01]  /*4b40*/  MUFU.EX2 R152, R152 ;  /* 0x0000009800987308 */ /* 0x000fe20000000800 */
[--C-:B------:R-:W-:Y:S02]  /*4b50*/  FFMA.FTZ R242, R168, c[0x0][0x2d0], -R143.reuse ;  /* 0x0000b400a8f27a23 */ /* 0x100fe4000001088f */
[--C-:B------:R-:W-:Y:S02]  /*4b60*/  FFMA.FTZ R173, R173, c[0x0][0x2d0], -R143.reuse ;  /* 0x0000b400adad7a23 */ /* 0x100fe4000001088f */
[--C-:B------:R-:W-:Y:S02]  /*4b70*/  FFMA.FTZ R172, R172, c[0x0][0x2d0], -R143.reuse ;  /* 0x0000b400acac7a23 */ /* 0x100fe4000001088f */
[----:B------:R-:W-:Y:S01]  /*4b80*/  FFMA.FTZ R171, R171, c[0x0][0x2d0], -R143 ;  /* 0x0000b400abab7a23 */ /* 0x000fe2000001088f */
[----:B------:R-:W4:Y:S01]  /*4b90*/  MUFU.EX2 R149, R149 ;  /* 0x0000009500957308 */ /* 0x000f220000000800 */
[----:B-----5:R-:W-:Y:S01]  /*4ba0*/  F2FP.BF16.PACK_AB R97, R153, R154 ;  /* 0x0000009a9961723e */ /* 0x020fe200000010ff */
[----:B------:R-:W-:-:S02]  /*4bb0*/  FFMA.FTZ R168, R142, c[0x0][0x2d0], -R163 ;  /* 0x0000b4008ea87a23 */ /* 0x000fc400000108a3 */
[--C-:B------:R-:W-:Y:S02]  /*4bc0*/  FFMA.FTZ R174, R141, c[0x0][0x2d0], -R163.reuse ;  /* 0x0000b4008dae7a23 */ /* 0x100fe400000108a3 */
[--C-:B------:R-:W-:Y:S02]  /*4bd0*/  FFMA.FTZ R175, R140, c[0x0][0x2d0], -R163.reuse ;  /* 0x0000b4008caf7a23 */ /* 0x100fe400000108a3 */
[----:B------:R-:W-:Y:S01]  /*4be0*/  MUFU.EX2 R150, R150 ;  /* 0x0000009600967308 */ /* 0x000fe20000000800 */
[----:B------:R-:W-:Y:S01]  /*4bf0*/  FFMA.FTZ R239, R164, c[0x0][0x2d0], -R163 ;  /* 0x0000b400a4ef7a23 */ /* 0x000fe200000108a3 */
[----:B------:R-:W-:Y:S01]  /*4c00*/  LDSM.16.MT88.4 R140, [R165+0x3800] ;  /* 0x00380000a58c783b */ /* 0x000fe20000004200 */
[----:B------:R-:W-:Y:S02]  /*4c10*/  FADD.FTZ R156, R157, R156 ;  /* 0x0000009c9d9c7221 */ /* 0x000fe40000010000 */
[----:B------:R-:W-:Y:S02]  /*4c20*/  FADD.FTZ R153, R154, R153 ;  /* 0x000000999a997221 */ /* 0x000fe40000010000 */
[----:B------:R-:W-:Y:S01]  /*4c30*/  FADD.FTZ R155, R155, R156 ;  /* 0x0000009c9b9b7221 */ /* 0x000fe20000010000 */
[----:B----4-:R-:W-:Y:S01]  /*4c40*/  F2FP.BF16.PACK_AB R99, R149, R152 ;  /* 0x000000989563723e */ /* 0x010fe200000010ff */
[----:B------:R-:W4:Y:S01]  /*4c50*/  MUFU.EX2 R146, R146 ;  /* 0x0000009200927308 */ /* 0x000f220000000800 */
[----:B------:R-:W-:-:S02]  /*4c60*/  FADD.FTZ R152, R152, R153 ;  /* 0x0000009998987221 */ /* 0x000fc40000010000 */
[----:B------:R-:W-:Y:S02]  /*4c70*/  FADD.FTZ R155, R151, R155 ;  /* 0x0000009b979b7221 */ /* 0x000fe40000010000 */
[----:B------:R-:W-:Y:S01]  /*4c80*/  FADD.FTZ R152, R149, R152 ;  /* 0x0000009895987221 */ /* 0x000fe20000010000 */
[C---:B------:R-:W-:Y:S02]  /*4c90*/  HMMA.16816.F32.BF16 R36, R96.reuse, R40, RZ ;  /* 0x000000286024723c */ /* 0x040fe400000418ff */
[----:B------:R-:W-:Y:S06]  /*4ca0*/  MUFU.EX2 R145, R145 ;  /* 0x0000009100917308 */ /* 0x000fec0000000800 */
[C---:B--2---:R-:W-:Y:S02]  /*4cb0*/  HMMA.16816.F32.BF16 R52, R96.reuse, R56, RZ ;  /* 0x000000386034723c */ /* 0x044fe400000418ff */
[----:B------:R-:W-:Y:S06]  /*4cc0*/  MUFU.EX2 R132, R132 ;  /* 0x0000008400847308 */ /* 0x000fec0000000800 */
[C---:B------:R-:W-:Y:S02]  /*4cd0*/  HMMA.16816.F32.BF16 R40, R96.reuse, R42, RZ ;  /* 0x0000002a6028723c */ /* 0x040fe400000418ff */
[----:B------:R-:W-:Y:S06]  /*4ce0*/  MUFU.EX2 R148, R148 ;  /* 0x0000009400947308 */ /* 0x000fec0000000800 */
[C---:B------:R-:W-:Y:S02]  /*4cf0*/  HMMA.16816.F32.BF16 R56, R96.reuse, R58, RZ ;  /* 0x0000003a6038723c */ /* 0x040fe400000418ff */
[----:B------:R-:W2:Y:S06]  /*4d00*/  MUFU.EX2 R144, R144 ;  /* 0x0000009000907308 */ /* 0x000eac0000000800 */
        /* <DEDUP_REMOVED lines=31> */
[----:B------:R-:W1:Y:S06]  /*4f00*/  MUFU.EX2 R174, R174 ;  /* 0x000000ae00ae7308 */ /* 0x000e6c0000000800 */
[C---:B------:R-:W-:Y:S02]  /*4f10*/  HMMA.16816.F32.BF16 R80, R96.reuse, R82, RZ ;  /* 0x000000526050723c */ /* 0x040fe400000418ff */
[----:B------:R-:W1:Y:S06]  /*4f20*/  MUFU.EX2 R175, R175 ;  /* 0x000000af00af7308 */ /* 0x000e6c0000000800 */
[C---:B------:R-:W-:Y:S02]  /*4f30*/  HMMA.16816.F32.BF16 R88, R96.reuse, R90, RZ ;  /* 0x0000005a6058723c */ /* 0x040fe400000418ff */
[----:B------:R-:W1:Y:S06]  /*4f40*/  MUFU.EX2 R239, R239 ;  /* 0x000000ef00ef7308 */ /* 0x000e6c0000000800 */
[C---:B---3--:R-:W-:Y:S07]  /*4f50*/  HMMA.16816.F32.BF16 R92, R96.reuse, R4, RZ ;  /* 0x00000004605c723c */ /* 0x048fee00000418ff */
[----:B----4-:R-:W-:Y:S01]  /*4f60*/  F2FP.BF16.PACK_AB R4, R146, R150 ;  /* 0x000000969204723e */ /* 0x010fe200000010ff */
[----:B------:R-:W-:Y:S01]  /*4f70*/  HMMA.16816.F32.BF16 R96, R96, R6, RZ ;  /* 0x000000066060723c */ /* 0x000fe200000418ff */
[----:B--2---:R-:W-:Y:S01]  /*4f80*/  F2FP.BF16.PACK_AB R5, R144, R148 ;  /* 0x000000949005723e */ /* 0x004fe200000010ff */
[----:B------:R-:W-:-:S02]  /*4f90*/  FADD.FTZ R150, R150, R155 ;  /* 0x0000009b96967221 */ /* 0x000fc40000010000 */
[----:B------:R-:W-:Y:S02]  /*4fa0*/  FADD.FTZ R148, R148, R152 ;  /* 0x0000009894947221 */ /* 0x000fe40000010000 */
[----:B------:R-:W-:Y:S01]  /*4fb0*/  FADD.FTZ R150, R146, R150 ;  /* 0x0000009692967221 */ /* 0x000fe20000010000 */
[----:B------:R-:W-:Y:S01]  /*4fc0*/  F2FP.BF16.PACK_AB R6, R132, R145 ;  /* 0x000000918406723e */ /* 0x000fe200000010ff */
[----:B------:R-:W-:Y:S01]  /*4fd0*/  FADD.FTZ R148, R144, R148 ;  /* 0x0000009490947221 */ /* 0x000fe20000010000 */
[----:B-----5:R-:W-:Y:S01]  /*4fe0*/  F2FP.BF16.PACK_AB R7, R133, R147 ;  /* 0x000000938507723e */ /* 0x020fe200000010ff */
[----:B------:R-:W-:Y:S02]  /*4ff0*/  FADD.FTZ R145, R145, R150 ;  /* 0x0000009691917221 */ /* 0x000fe40000010000 */
[----:B------:R-:W-:Y:S02]  /*5000*/  FADD.FTZ R147, R147, R148 ;  /* 0x0000009493937221 */ /* 0x000fe40000010000 */
[----:B------:R-:W-:-:S02]  /*5010*/  FADD.FTZ R145, R132, R145 ;  /* 0x0000009184917221 */ /* 0x000fc40000010000 */
[----:B-1----:R-:W-:Y:S01]  /*5020*/  HMMA.16816.F32.BF16 R36, R4, R8, R36 ;  /* 0x000000080424723c */ /* 0x002fe20000041824 */
        /* <DEDUP_REMOVED lines=46> */
[C---:B-1----:R-:W-:Y:S01]  /*5310*/  HMMA.16816.F32.BF16 R128, R4.reuse, R8, R128 ;  /* 0x000000080480723c */ /* 0x042fe20000041880 */
        /* <DEDUP_REMOVED lines=9> */
[----:B--2---:R-:W-:Y:S01]  /*53b0*/  HMMA.16816.F32.BF16 R120, R4, R16, R120 ;  /* 0x000000100478723c */ /* 0x004fe20000041878 */
[----:B------:R-:W-:-:S07]  /*53c0*/  FADD.FTZ R169, R175, R169 ;  /* 0x000000a9afa97221 */ /* 0x000fce0000010000 */
        /* <DEDUP_REMOVED lines=32> */
[----:B------:R-:W-:-:S02]  /*55d0*/  F2FP.BF16.PACK_AB R4, R172, R173 ;  /* 0x000000adac04723e */ /* 0x000fc400000010ff */
[----:B------:R-:W-:Y:S02]  /*55e0*/  F2FP.BF16.PACK_AB R5, R174, R168 ;  /* 0x000000a8ae05723e */ /* 0x000fe400000010ff */
[C---:B------:R-:W-:Y:S01]  /*55f0*/  F2FP.BF16.PACK_AB R6, R242.reuse, R171 ;  /* 0x000000abf206723e */ /* 0x040fe200000010ff */
[----:B------:R-:W-:Y:S01]  /*5600*/  FADD.FTZ R242, R242, R160 ;  /* 0x000000a0f2f27221 */ /* 0x000fe20000010000 */
[C---:B------:R-:W-:Y:S01]  /*5610*/  F2FP.BF16.PACK_AB R7, R239.reuse, R175 ;  /* 0x000000afef07723e */ /* 0x040fe200000010ff */
[----:B------:R-:W-:-:S06]  /*5620*/  FADD.FTZ R239, R239, R169 ;  /* 0x000000a9efef7221 */ /* 0x000fcc0000010000 */
        /* <DEDUP_REMOVED lines=43> */
[----:B------:R-:W-:Y:S02]  /*58e0*/  ISETP.GE.AND P0, PT, R207, c[0x0][0x1d4], PT ;  /* 0x00007500cf007a0c */ /* 0x000fe40003f06270 */
[C---:B------:R-:W-:Y:S01]  /*58f0*/  LEA R6, P4, R5.reuse, R8, 0x6 ;  /* 0x0000000805067211 */ /* 0x040fe200078830ff */
[----:B------:R-:W-:Y:S01]  /*5900*/  @!PT LDS RZ, [RZ] ;  /* 0x00000000fffff984 */ /* 0x000fe20000000800 */
[----:B------:R-:W-:Y:S01]  /*5910*/  @!PT LDS RZ, [RZ] ;  /* 0x00000000fffff984 */ /* 0x000fe20000000800 */
[----:B------:R-:W-:Y:S01]  /*5920*/  @!PT LDS RZ, [RZ] ;  /* 0x00000000fffff984 */ /* 0x000fe20000000800 */
[----:B------:R1:W-:Y:S03]  /*5930*/  LDGSTS.E.BYPASS.LTC128B.128 [R212+0xc100], [R8.64], !P3 ;  /* 0x0c10000008d47fae */ /* 0x0003e6000d901d48 */
[----:B------:R-:W-:-:S03]  /*5940*/  LEA.HI.X R7, R5, R9, R4, 0x6, P4 ;  /* 0x0000000905077211 */ /* 0x000fc600020f3404 */
[----:B------:R1:W-:Y:S04]  /*5950*/  LDGSTS.E.BYPASS.LTC128B.128 [R212+0xe100], [R8.64+0x80], !P1 ;  /* 0x0e10008008d47fae */ /* 0x0003e8000c901d48 */
[----:B------:R1:W-:Y:S04]  /*5960*/  LDGSTS.E.BYPASS.LTC128B.128 [R212+0x10100], [R8.64+0x100], !P0 ;  /* 0x1010010008d47fae */ /* 0x0003e8000c101d48 */
[----:B------:R1:W-:Y:S04]  /*5970*/  LDGSTS.E.BYPASS.LTC128B.128 [R212+0xd100], [R6.64], !P3 ;  /* 0x0d10000006d47fae */ /* 0x0003e8000d901d48 */
[----:B------:R1:W-:Y:S04]  /*5980*/  LDGSTS.E.BYPASS.LTC128B.128 [R212+0xf100], [R6.64+0x80], !P1 ;  /* 0x0f10008006d47fae */ /* 0x0003e8000c901d48 */
[----:B------:R1:W-:Y:S02]  /*5990*/  LDGSTS.E.BYPASS.LTC128B.128 [R212+0x11100], [R6.64+0x100], !P0 ;  /* 0x1110010006d47fae */ /* 0x0003e4000c101d48 */
.L_x_2149:
[----:B------:R-:W-:Y:S05]  /*59a0*/  BSYNC B0 ;  /* 0x0000000000007941 */ /* 0x000fea0003800000 */
.L_x_2148:
[----:B------:R-:W-:Y:S01]  /*59b0*/  @P2 IMAD.HI.U32 R4, R197, c[0x0][0x2c8], RZ ;  /* 0x0000b200c5042a27 */ /* 0x000fe200078e00ff */
[----:B------:R-:W-:Y:S01]  /*59c0*/  IADD3 R248, R3, -0x2, RZ ;  /* 0xfffffffe03f87810 */ /* 0x000fe20007ffe0ff */
[----:B------:R-:W0:Y:S02]  /*59d0*/  LDGDEPBAR ;  /* 0x00000000000079af */ /* 0x000e240000000000 */
[----:B------:R-:W-:Y:S01]  /*59e0*/  IMAD.MOV.U32 R5, RZ, RZ, R197 ;  /* 0x000000ffff057224 */ /* 0x000fe200078e00c5 */
[----:B------:R-:W-:Y:S01]  /*59f0*/  @P2 SHF.R.U32.HI R5, RZ, c[0x0][0x2cc], R4 ;  /* 0x0000b300ff052a19 */ /* 0x000fe20000011604 */
[----:B------:R-:W-:-:S02]  /*5a00*/  IMAD.MOV.U32 R133, RZ, RZ, 0x1 ;  /* 0x00000001ff857424 */ /* 0x000fc400078e00ff */
[----:B------:R-:W-:Y:S01]  /*5a10*/  IMAD.MOV.U32 R238, RZ, RZ, RZ ;  /* 0x000000ffffee7224 */ /* 0x000fe200078e00ff */
[----:B------:R-:W-:-:S04]  /*5a20*/  IADD3 R5, R5, R244, -R243 ;  /* 0x000000f405057210 */ /* 0x000fc80007ffe8f3 */
[----:B------:R-:W-:-:S04]  /*5a30*/  SHF.R.S32.HI R4, RZ, 0x1f, R5 ;  /* 0x0000001fff047819 */ /* 0x000fc80000011405 */
[----:B------:R-:W-:-:S04]  /*5a40*/  LEA.HI R4, R4, R5, RZ, 0x6 ;  /* 0x0000000504047211 */ /* 0x000fc800078f30ff */
[----:B------:R-:W-:-:S04]  /*5a50*/  SHF.R.S32.HI R245, RZ, 0x6, R4 ;  /* 0x00000006fff57819 */ /* 0x000fc80000011404 */
[----:B------:R-:W-:-:S04]  /*5a60*/  IMNMX R245, R233, R245, !PT ;  /* 0x000000f5e9f57217 */ /* 0x000fc80007800200 */
[----:B------:R-:W-:-:S13]  /*5a70*/  ISETP.GE.AND P0, PT, R248, R245, PT ;  /* 0x000000f5f800720c */ /* 0x000fda0003f06270 */
[----:B------:R-:W-:Y:S05]  /*5a80*/  @!P0 BRA `(.L_x_2150) ;  /* 0x0000322000008947 */ /* 0x000fea0003800000 */
[----:B------:R-:W-:Y:S01]  /*5a90*/  MOV R132, R0 ;  /* 0x0000000000847202 */ /* 0x000fe20000000f00 */
[----:B------:R-:W-:Y:S01]  /*5aa0*/  IMAD.MOV.U32 R247, RZ, RZ, R248 ;  /* 0x000000fffff77224 */ /* 0x000fe200078e00f8 */
[----:B------:R-:W-:Y:S01]  /*5ab0*/  MOV R3, R2 ;  /* 0x0000000200037202 */ /* 0x000fe20000000f00 */
[----:B------:R-:W-:Y:S01]  /*5ac0*/  IMAD.MOV.U32 R133, RZ, RZ, 0x1 ;  /* 0x00000001ff857424 */ /* 0x000fe200078e00ff */
[----:B------:R-:W-:Y:S02]  /*5ad0*/  MOV R238, RZ ;  /* 0x000000ff00ee7202 */ /* 0x000fe40000000f00 */
.L_x_2151:
        /* <DEDUP_REMOVED lines=8> */
[----:B------:R-:W-:Y:S03]  /*5b60*/  IADD3 R195, R135, R194, R134 ;  /* 0x000000c287c37210 */ /* 0x000fe60007ffe086 */
        /* <DEDUP_REMOVED lines=10> */
[----:B-1----:R-:W1:Y:S02]  /*5c10*/  LDSM.16.M88.4 R8, [R194] ;  /* 0x00000000c208783b */ /* 0x002e640000000200 */
[----:B------:R-:W-:Y:S02]  /*5c20*/  @!P6 SHF.L.U64.HI R2, R20, 0x6, R0 ;  /* 0x000000061402e819 */ /* 0x000fe40000010200 */
[----:B------:R-:W-:Y:S02]  /*5c30*/  @!P6 LEA R0, P0, R156, R157, 0x5 ;  /* 0x0000009d9c00e211 */ /* 0x000fe400078028ff */
[-C--:B------:R-:W-:Y:S02]  /*5c40*/  @!P6 IADD3 R157, P5, R157, R236.reuse, RZ ;  /* 0x000000ec9d9de210 */ /* 0x080fe40007fbe0ff */
[----:B------:R-:W2:Y:S01]  /*5c50*/  LDSM.16.M88.4 R16, [R194+0x800] ;  /* 0x00080000c210783b */ /* 0x000ea20000000200 */
[----:B------:R-:W-:Y:S07]  /*5c60*/  @!P6 IADD3 R0, P4, R0, R236, RZ ;  /* 0x000000ec0000e210 */ /* 0x000fee0007f9e0ff */
        /* <DEDUP_REMOVED lines=14> */
[----:B------:R-:W-:Y:S02]  /*5d50*/  @!P6 ISETP.GE.AND P0, PT, R207, c[0x0][0x1d4], PT ;  /* 0x00007500cf00ea0c */ /* 0x000fe40003f06270 */
[-C--:B------:R-:W-:Y:S02]  /*5d60*/  @!P6 IADD3.X R2, R2, R198.reuse, RZ, P5, !PT ;  /* 0x000000c60202e210 */ /* 0x080fe40002ffe4ff */
[C---:B------:R-:W-:Y:S03]  /*5d70*/  @!P6 LEA R158, P5, R157.reuse, c[0x0][0x1f8], 0x1 ;  /* 0x00007e009d9eea11 */ /* 0x040fe600078a08ff */
[C---:B----4-:R-:W-:Y:S01]  /*5d80*/  HMMA.16816.F32.BF16 R28, R32.reuse, R136, RZ ;  /* 0x00000088201c723c */ /* 0x050fe200000418ff */
[----:B------:R-:W-:Y:S03]  /*5d90*/  @!P6 LEA.HI.X R159, R157, c[0x0][0x1fc], R2, 0x1, P5 ;  /* 0x00007f009d9fea11 */ /* 0x000fe600028f0c02 */
[----:B------:R-:W-:Y:S03]  /*5da0*/  @!P6 IMAD R2, R238, 0x6000, R211 ;  /* 0x00006000ee02e824 */ /* 0x000fe600078e02d3 */
[----:B------:R-:W-:Y:S01]  /*5db0*/  @!P6 IADD3.X R136, R156, R198, RZ, P4, !PT ;  /* 0x000000c69c88e210 */ /* 0x000fe200027fe4ff */
[----:B------:R-:W-:Y:S01]  /*5dc0*/  HMMA.16816.F32.BF16 R32, R32, R138, RZ ;  /* 0x0000008a2020723c */ /* 0x000fe200000418ff */
[C---:B------:R-:W-:Y:S04]  /*5dd0*/  @!P6 LEA R156, P4, R0.reuse, c[0x0][0x1f8], 0x1 ;  /* 0x00007e00009cea11 */ /* 0x040fe800078808ff */
[----:B------:R-:W-:Y:S02]  /*5de0*/  @!P6 LEA.HI.X R157, R0, c[0x0][0x1fc], R136, 0x1, P4 ;  /* 0x00007f00009dea11 */ /* 0x000fe400020f0c88 */
[----:B------:R-:W3:Y:S01]  /*5df0*/  LDSM.16.M88.4 R136, [R193+0x1800] ;  /* 0x00180000c188783b */ /* 0x000ee20000000200 */
[C---:B-1----:R-:W-:Y:S05]  /*5e00*/  HMMA.16816.F32.BF16 R4, R140.reuse, R144, R4 ;  /* 0x000000908c04723c */ /* 0x042fea0000041804 */
[C---:B------:R-:W-:Y:S02]  /*5e10*/  IADD3 R0, R134.reuse, R194, RZ ;  /* 0x000000c286007210 */ /* 0x040fe40007ffe0ff */
[----:B------:R-:W-:Y:S01]  /*5e20*/  @!PT LDS RZ, [RZ] ;  /* 0x00000000fffff984 */ /* 0x000fe20000000800 */
[----:B------:R-:W-:Y:S01]  /*5e30*/  @!PT LDS RZ, [RZ] ;  /* 0x00000000fffff984 */ /* 0x000fe20000000800 */
[----:B------:R-:W-:Y:S01]  /*5e40*/  @!PT LDS RZ, [RZ] ;  /* 0x00000000fffff984 */ /* 0x000fe20000000800 */
[----:B------:R1:W-:Y:S01]  /*5e50*/  @!P6 LDGSTS.E.BYPASS.LTC128B.128 [R2], [R158.64], !P3 ;  /* 0x000000009e02efae */ /* 0x0003e2000d901d48 */
[C---:B------:R-:W-:Y:S07]  /*5e60*/  HMMA.16816.F32.BF16 R8, R140.reuse, R146, R8 ;  /* 0x000000928c08723c */ /* 0x040fee0000041808 */
[----:B------:R1:W-:Y:S01]  /*5e70*/  @!P6 LDGSTS.E.BYPASS.LTC128B.128 [R2+0x2000], [R158.64+0x80], !P1 ;  /* 0x020000809e02efae */ /* 0x0003e2000c901d48 */
[C---:B-----5:R-:W-:Y:S07]  /*5e80*/  HMMA.16816.F32.BF16 R12, R140.reuse, R148, R12 ;  /* 0x000000948c0c723c */ /* 0x060fee000004180c */
[----:B------:R1:W-:Y:S01]  /*5e90*/  @!P6 LDGSTS.E.BYPASS.LTC128B.128 [R2+0x4000], [R158.64+0x100], !P0 ;  /* 0x040001009e02efae */ /* 0x0003e2000c101d48 */
[C---:B------:R-:W-:Y:S07]  /*5ea0*/  HMMA.16816.F32.BF16 R16, R140.reuse, R150, R16 ;  /* 0x000000968c10723c */ /* 0x040fee0000041810 */
[----:B------:R1:W-:Y:S01]  /*5eb0*/  @!P6 LDGSTS.E.BYPASS.LTC128B.128 [R2+0x1000], [R156.64], !P3 ;  /* 0x010000009c02efae */ /* 0x0003e2000d901d48 */
[C---:B--2---:R-:W-:Y:S07]  /*5ec0*/  HMMA.16816.F32.BF16 R20, R140.reuse, R152, R20 ;  /* 0x000000988c14723c */ /* 0x044fee0000041814 */
[----:B------:R1:W-:Y:S01]  /*5ed0*/  @!P6 LDGSTS.E.BYPASS.LTC128B.128 [R2+0x3000], [R156.64+0x80], !P1 ;  /* 0x030000809c02efae */ /* 0x0003e2000c901d48 */
[C---:B------:R-:W-:Y:S07]  /*5ee0*/  HMMA.16816.F32.BF16 R24, R140.reuse, R154, R24 ;  /* 0x0000009a8c18723c */ /* 0x040fee0000041818 */
[----:B------:R1:W-:Y:S01]  /*5ef0*/  @!P6 LDGSTS.E.BYPASS.LTC128B.128 [R2+0x5000], [R156.64+0x100], !P0 ;  /* 0x050001009c02efae */ /* 0x0003e2000c101d48 */
[C---:B---3--:R-:W-:Y:S07]  /*5f00*/  HMMA.16816.F32.BF16 R28, R140.reuse, R136, R28 ;  /* 0x000000888c1c723c */ /* 0x048fee000004181c */
[----:B------:R-:W-:Y:S01]  /*5f10*/  LDSM.16.M88.4 R160, [R0] ;  /* 0x0000000000a0783b */ /* 0x000fe20000000200 */
[----:B------:R-:W-:Y:S07]  /*5f20*/  HMMA.16816.F32.BF16 R32, R140, R138, R32 ;  /* 0x0000008a8c20723c */ /* 0x000fee0000041820 */
[----:B------:R-:W-:Y:S08]  /*5f30*/  LDSM.16.M88.4 R144, [R0+0x800] ;  /* 0x000800000090783b */ /* 0x000ff00000000200 */
[----:B------:R-:W-:Y:S01]  /*5f40*/  LDSM.16.M88.4 R148, [R0+0x1000] ;  /* 0x001000000094783b */ /* 0x000fe20000000200 */
[----:B-1----:R-:W-:Y:S07]  /*5f50*/  IADD3 R2, R134, R193, RZ ;  /* 0x000000c186027210 */ /* 0x002fee0007ffe0ff */
[----:B------:R-:W1:Y:S08]  /*5f60*/  LDSM.16.M88.4 R156, [R187] ;  /* 0x00000000bb9c783b */ /* 0x000e700000000200 */
        /* <DEDUP_REMOVED lines=106> */
[C---:B-----5:R-:W-:Y:S07]  /*6610*/  HMMA.16816.F32.BF16 R28, R164.reuse, R152, R28 ;  /* 0x00000098a41c723c */ /* 0x060fee000004181c */
[-C--:B------:R-:W-:Y:S01]  /*6620*/  IADD3 R152, R184, R192.reuse, RZ ;  /* 0x000000c0b8987210 */ /* 0x080fe20007ffe0ff */
[----:B------:R-:W-:Y:S07]  /*6630*/  HMMA.16816.F32.BF16 R32, R164, R154, R32 ;  /* 0x0000009aa420723c */ /* 0x000fee0000041820 */
[----:B------:R-:W-:Y:S01]  /*6640*/  IADD3 R154, R185, R192, RZ ;  /* 0x000000c0b99a7210 */ /* 0x000fe20007ffe0ff */
[C---:B------:R-:W-:Y:S05]  /*6650*/  HMMA.16816.F32.BF16 R4, R160.reuse, R168, R4 ;  /* 0x000000a8a004723c */ /* 0x040fea0000041804 */
[C---:B------:R-:W-:Y:S02]  /*6660*/  IADD3 R153, R189.reuse, R154, RZ ;  /* 0x0000009abd997210 */ /* 0x040fe40007ffe0ff */
[----:B------:R-:W-:Y:S01]  /*6670*/  IADD3 R155, R189, R152, RZ ;  /* 0x00000098bd9b7210 */ /* 0x000fe20007ffe0ff */
        /* <DEDUP_REMOVED lines=12> */
[----:B------:R-:W-:Y:S02]  /*6740*/  FMUL.FTZ R6, R6, c[0x0][0x320] ;  /* 0x0000c80006067a20 */ /* 0x000fe40000410000 */
[----:B------:R-:W-:Y:S02]  /*6750*/  FMUL.FTZ R7, R7, c[0x0][0x320] ;  /* 0x0000c80007077a20 */ /* 0x000fe40000410000 */
[----:B------:R-:W-:Y:S01]  /*6760*/  MUFU.TANH R140, R6 ;  /* 0x00000006008c7308 */ /* 0x000fe20000002400 */
[----:B------:R-:W-:Y:S03]  /*6770*/  FMUL.FTZ R0, R4, c[0x0][0x320] ;  /* 0x0000c80004007a20 */ /* 0x000fe60000410000 */
[----:B------:R-:W-:Y:S02]  /*6780*/  FMUL.FTZ R2, R5, c[0x0][0x320] ;  /* 0x0000c80005027a20 */ /* 0x000fe40000410000 */
[----:B------:R-:W-:Y:S02]  /*6790*/  FMUL.FTZ R8, R8, c[0x0][0x320] ;  /* 0x0000c80008087a20 */ /* 0x000fe40000410000 */
        /* <DEDUP_REMOVED lines=14> */
[----:B-1----:R-:W1:Y:S09]  /*6880*/  LDSM.16.M88.4 R4, [R195+0x5000] ;  /* 0x00500000c304783b */ /* 0x002e720000000200 */
[----:B------:R-:W-:Y:S10]  /*6890*/  MUFU.TANH R142, R10 ;  /* 0x0000000a008e7308 */ /* 0x000ff40000002400 */
[----:B------:R2:W-:Y:S10]  /*68a0*/  MUFU.TANH R143, R11 ;  /* 0x0000000b008f7308 */ /* 0x0005f40000002400 */
[----:B------:R-:W-:Y:S10]  /*68b0*/  MUFU.TANH R169, R15 ;  /* 0x0000000f00a97308 */ /* 0x000ff40000002400 */
[----:B------:R-:W3:Y:S01]  /*68c0*/  MUFU.TANH R0, R0 ;  /* 0x0000000000007308 */ /* 0x000ee20000002400 */
[C---:B-1----:R-:W-:Y:S01]  /*68d0*/  HMMA.16816.F32.BF16 R20, R172.reuse, R4, R20 ;  /* 0x00000004ac14723c */ /* 0x042fe20000041814 */
[----:B--2---:R-:W1:Y:S01]  /*68e0*/  LDSM.16.M88.4 R8, [R195+0x5800] ;  /* 0x00580000c308783b */ /* 0x004e620000000200 */
[----:B------:R-:W-:Y:S07]  /*68f0*/  DEPBAR.LE SB0, 0x2 ;  /* 0x000080800000791a */ /* 0x000fee0000000000 */
[----:B------:R2:W-:Y:S03]  /*6900*/  MUFU.TANH R168, R14 ;  /* 0x0000000e00a87308 */ /* 0x0005e60000002400 */
[----:B------:R-:W-:Y:S01]  /*6910*/  MOV R5, R246 ;  /* 0x000000f600057202 */ /* 0x000fe20000000f00 */
[C---:B------:R-:W-:Y:S01]  /*6920*/  HMMA.16816.F32.BF16 R24, R172.reuse, R6, R24 ;  /* 0x00000006ac18723c */ /* 0x040fe20000041818 */
[----:B------:R-:W-:Y:S06]  /*6930*/  BAR.SYNC.DEFER_BLOCKING 0x0 ;  /* 0x0000000000007b1d */ /* 0x000fec0000010000 */
[----:B------:R-:W-:Y:S05]  /*6940*/  @P2 IMAD.HI.U32 R6, R246, c[0x0][0x2c8], RZ ;  /* 0x0000b200f6062a27 */ /* 0x000fea00078e00ff */
[----:B------:R-:W-:Y:S01]  /*6950*/  @P2 SHF.R.U32.HI R5, RZ, c[0x0][0x2cc], R6 ;  /* 0x0000b300ff052a19 */ /* 0x000fe20000011606 */
[----:B------:R-:W-:Y:S02]  /*6960*/  FMUL.FTZ R4, R20, c[0x0][0x320] ;  /* 0x0000c80014047a20 */ /* 0x000fe40000410000 */
[----:B------:R-:W-:Y:S02]  /*6970*/  FMUL.FTZ R21, R21, c[0x0][0x320] ;  /* 0x0000c80015157a20 */ /* 0x000fe40000410000 */
[----:B------:R-:W-:Y:S07]  /*6980*/  FMUL.FTZ R6, R22, c[0x0][0x320] ;  /* 0x0000c80016067a20 */ /* 0x000fee0000410000 */
[----:B------:R-:W-:Y:S01]  /*6990*/  FMUL.FTZ R24, R24, c[0x0][0x320] ;  /* 0x0000c80018187a20 */ /* 0x000fe20000410000 */
[----:B------:R4:W-:Y:S01]  /*69a0*/  MUFU.TANH R164, R12 ;  /* 0x0000000c00a47308 */ /* 0x0009e20000002400 */
[----:B--2---:R-:W2:Y:S01]  /*69b0*/  SHFL.IDX PT, R14, R5, RZ, 0x1c1f ;  /* 0x001c1fff050e7589 */ /* 0x004ea200000e0000 */
[----:B------:R-:W-:Y:S02]  /*69c0*/  FMUL.FTZ R26, R26, c[0x0][0x320] ;  /* 0x0000c8001a1a7a20 */ /* 0x000fe40000410000 */
[----:B------:R-:W-:Y:S01]  /*69d0*/  FMUL.FTZ R27, R27, c[0x0][0x320] ;  /* 0x0000c8001b1b7a20 */ /* 0x000fe20000410000 */
[C---:B-1----:R-:W-:Y:S04]  /*69e0*/  HMMA.16816.F32.BF16 R28, R172.reuse, R8, R28 ;  /* 0x00000008ac1c723c */ /* 0x042fe8000004181c */
[----:B------:R1:W5:Y:S01]  /*69f0*/  SHFL.IDX PT, R7, R5, 0x1, 0x1c1f ;  /* 0x003c1f0005077f89 */ /* 0x00036200000e0000 */
[----:B------:R-:W1:Y:S03]  /*6a00*/  MUFU.TANH R2, R2 ;  /* 0x0000000200027308 */ /* 0x000e660000002400 */
[----:B------:R-:W-:Y:S07]  /*6a10*/  HMMA.16816.F32.BF16 R32, R172, R10, R32 ;  /* 0x0000000aac20723c */ /* 0x000fee0000041820 */
[----:B------:R3:W3:Y:S01]  /*6a20*/  MUFU.TANH R165, R13 ;  /* 0x0000000d00a57308 */ /* 0x0006e20000002400 */
[----:B----4-:R-:W-:Y:S05]  /*6a30*/  MOV R12, 0x1 ;  /* 0x00000001000c7802 */ /* 0x010fea0000000f00 */
[----:B------:R-:W-:Y:S04]  /*6a40*/  IMAD R12, R247, -0x40, R12 ;  /* 0xffffffc0f70c7824 */ /* 0x000fe800078e020c */
[----:B------:R-:W4:Y:S01]  /*6a50*/  MUFU.TANH R166, R16 ;  /* 0x0000001000a67308 */ /* 0x000f220000002400 */
[----:B------:R-:W-:Y:S01]  /*6a60*/  FMUL.FTZ R28, R28, c[0x0][0x320] ;  /* 0x0000c8001c1c7a20 */ /* 0x000fe20000410000 */
[----:B------:R-:W-:Y:S01]  /*6a70*/  IADD3 R12, R244, R12, -R213 ;  /* 0x0000000cf40c7210 */ /* 0x000fe20007ffe8d5 */
[----:B------:R-:W-:Y:S02]  /*6a80*/  FMUL.FTZ R29, R29, c[0x0][0x320] ;  /* 0x0000c8001d1d7a20 */ /* 0x000fe40000410000 */
[----:B-1----:R-:W-:Y:S01]  /*6a90*/  FMUL.FTZ R5, R23, c[0x0][0x320] ;  /* 0x0000c80017057a20 */ /* 0x002fe20000410000 */
[----:B------:R-:W-:Y:S01]  /*6aa0*/  IADD3 R12, R12, -R243, RZ ;  /* 0x800000f30c0c7210 */ /* 0x000fe20007ffe0ff */
[----:B------:R-:W-:Y:S03]  /*6ab0*/  FMUL.FTZ R30, R30, c[0x0][0x320] ;  /* 0x0000c8001e1e7a20 */ /* 0x000fe60000410000 */
[----:B------:R-:W-:Y:S01]  /*6ac0*/  MUFU.TANH R167, R17 ;  /* 0x0000001100a77308 */ /* 0x000fe20000002400 */
[----:B------:R-:W-:Y:S01]  /*6ad0*/  FMUL.FTZ R32, R32, c[0x0][0x320] ;  /* 0x0000c80020207a20 */ /* 0x000fe20000410000 */
[C---:B--2---:R-:W-:Y:S01]  /*6ae0*/  IADD3 R14, R12.reuse, R14, RZ ;  /* 0x0000000e0c0e7210 */ /* 0x044fe20007ffe0ff */
[----:B------:R-:W-:Y:S01]  /*6af0*/  FMUL.FTZ R33, R33, c[0x0][0x320] ;  /* 0x0000c80021217a20 */ /* 0x000fe20000410000 */
[----:B-----5:R-:W-:Y:S01]  /*6b00*/  IADD3 R7, R12, R7, RZ ;  /* 0x000000070c077210 */ /* 0x020fe20007ffe0ff */
[----:B---3--:R-:W-:Y:S01]  /*6b10*/  FMUL.FTZ R13, R25, c[0x0][0x320] ;  /* 0x0000c800190d7a20 */ /* 0x008fe20000410000 */
[C---:B------:R-:W-:Y:S01]  /*6b20*/  ISETP.GT.AND P3, PT, R14.reuse, RZ, PT ;  /* 0x000000ff0e00720c */ /* 0x040fe20003f64270 */
[----:B------:R-:W-:Y:S01]  /*6b30*/  FMUL.FTZ R31, R31, c[0x0][0x320] ;  /* 0x0000c8001f1f7a20 */ /* 0x000fe20000410000 */
[----:B------:R-:W-:Y:S01]  /*6b40*/  ISETP.GT.AND P1, PT, R14, 0x1, PT ;  /* 0x000000010e00780c */ /* 0x000fe20003f24270 */
[----:B------:R-:W-:Y:S01]  /*6b50*/  FMUL.FTZ R34, R34, c[0x0][0x320] ;  /* 0x0000c80022227a20 */ /* 0x000fe20000410000 */
[----:B------:R-:W-:Y:S01]  /*6b60*/  FSEL R12, R0, -INF , P3 ;  /* 0xff800000000c7808 */ /* 0x000fe20001800000 */
[----:B------:R-:W1:Y:S01]  /*6b70*/  MUFU.TANH R4, R4 ;  /* 0x0000000400047308 */ /* 0x000e620000002400 */
[----:B------:R-:W-:Y:S01]  /*6b80*/  ISETP.GT.AND P5, PT, R14, 0x8, PT ;  /* 0x000000080e00780c */ /* 0x000fe20003fa4270 */
[----:B------:R-:W-:Y:S01]  /*6b90*/  FMUL.FTZ R35, R35, c[0x0][0x320] ;  /* 0x0000c80023237a20 */ /* 0x000fe20000410000 */
[----:B------:R-:W-:Y:S02]  /*6ba0*/  FSEL R0, R2, -INF , P1 ;  /* 0xff80000002007808 */ /* 0x000fe40000800000 */
[----:B------:R-:W-:Y:S02]  /*6bb0*/  FMNMX.FTZ R2, R12, R3, !PT ;  /* 0x000000030c027209 */ /* 0x000fe40007810000 */
[C---:B------:R-:W-:Y:S02]  /*6bc0*/  ISETP.GT.AND P0, PT, R7.reuse, RZ, PT ;  /* 0x000000ff0700720c */ /* 0x040fe40003f04270 */
[----:B------:R-:W-:Y:S01]  /*6bd0*/  ISETP.GT.AND P4, PT, R14, 0x9, PT ;  /* 0x000000090e00780c */ /* 0x000fe20003f84270 */
[----:B------:R2:W3:Y:S01]  /*6be0*/  MUFU.TANH R176, R21 ;  /* 0x0000001500b07308 */ /* 0x0004e20000002400 */
[----:B------:R-:W-:Y:S02]  /*6bf0*/  FSEL R136, R136, -INF , P5 ;  /* 0xff80000088887808 */ /* 0x000fe40002800000 */
[----:B------:R-:W-:Y:S02]  /*6c00*/  FMNMX.FTZ R2, R0, R2, !PT ;  /* 0x0000000200027209 */ /* 0x000fe40007810000 */
[----:B------:R-:W-:Y:S02]  /*6c10*/  ISETP.GT.AND P6, PT, R7, 0x1, PT ;  /* 0x000000010700780c */ /* 0x000fe40003fc4270 */
[----:B------:R-:W-:Y:S02]  /*6c20*/  FSEL R9, R140, -INF , P0 ;  /* 0xff8000008c097808 */ /* 0x000fe40000000000 */
[----:B------:R-:W-:Y:S01]  /*6c30*/  ISETP.GT.AND P0, PT, R14, 0x10, PT ;  /* 0x000000100e00780c */ /* 0x000fe20003f04270 */
[----:B------:R-:W-:Y:S01]  /*6c40*/  MUFU.TANH R170, R18 ;  /* 0x0000001200aa7308 */ /* 0x000fe20000002400 */
[----:B------:R-:W-:Y:S02]  /*6c50*/  FSEL R137, R137, -INF , P4 ;  /* 0xff80000089897808 */ /* 0x000fe40002000000 */
[----:B------:R-:W-:Y:S02]  /*6c60*/  FMNMX.FTZ R2, R136, R2, !PT ;  /* 0x0000000288027209 */ /* 0x000fe40007810000 */
[----:B------:R-:W-:Y:S02]  /*6c70*/  ISETP.GT.AND P3, PT, R7, 0x8, PT ;  /* 0x000000080700780c */ /* 0x000fe40003f64270 */
[----:B------:R-:W-:Y:S02]  /*6c80*/  FSEL R8, R141, -INF , P6 ;  /* 0xff8000008d087808 */ /* 0x000fe40003000000 */
[----:B------:R-:W-:Y:S01]  /*6c90*/  ISETP.GT.AND P6, PT, R14, 0x11, PT ;  /* 0x000000110e00780c */ /* 0x000fe20003fc4270 */
[----:B------:R-:W5:Y:S01]  /*6ca0*/  MUFU.TANH R171, R19 ;  /* 0x0000001300ab7308 */ /* 0x000f620000002400 */
[----:B------:R-:W-:Y:S02]  /*6cb0*/  FMNMX.FTZ R2, R137, R2, !PT ;  /* 0x0000000289027209 */ /* 0x000fe40007810000 */
[----:B------:R-:W-:Y:S01]  /*6cc0*/  FSEL R164, R164, -INF , P0 ;  /* 0xff800000a4a47808 */ /* 0x000fe20000000000 */
[----:B--2---:R-:W-:Y:S01]  /*6cd0*/  LDSM.16.MT88.4 R20, [R153] ;  /* 0x000000009914783b */ /* 0x004fe20000004200 */
[C---:B------:R-:W-:Y:S02]  /*6ce0*/  ISETP.GT.AND P1, PT, R7.reuse, 0x9, PT ;  /* 0x000000090700780c */ /* 0x040fe40003f24270 */
[----:B------:R-:W-:Y:S02]  /*6cf0*/  ISETP.GT.AND P5, PT, R7, 0x10, PT ;  /* 0x000000100700780c */ /* 0x000fe40003fa4270 */
[----:B------:R-:W-:Y:S01]  /*6d00*/  FSEL R11, R142, -INF , P3 ;  /* 0xff8000008e0b7808 */ /* 0x000fe20001800000 */
[----:B------:R-:W2:Y:S01]  /*6d10*/  MUFU.TANH R177, R24 ;  /* 0x0000001800b17308 */ /* 0x000ea20000002400 */
[----:B------:R-:W-:Y:S02]  /*6d20*/  ISETP.GT.AND P3, PT, R14, 0x18, PT ;  /* 0x000000180e00780c */ /* 0x000fe40003f64270 */
[----:B------:R-:W-:Y:S02]  /*6d30*/  FSEL R165, R165, -INF , P6 ;  /* 0xff800000a5a57808 */ /* 0x000fe40003000000 */
[----:B------:R-:W-:Y:S02]  /*6d40*/  FMNMX.FTZ R2, R164, R2, !PT ;  /* 0x00000002a4027209 */ /* 0x000fe40007810000 */
[----:B------:R-:W-:Y:S02]  /*6d50*/  FSEL R10, R143, -INF , P1 ;  /* 0xff8000008f0a7808 */ /* 0x000fe40000800000 */
[----:B------:R-:W-:Y:S01]  /*6d60*/  ISETP.GT.AND P1, PT, R14, 0x19, PT ;  /* 0x000000190e00780c */ /* 0x000fe20003f24270 */
[----:B------:R-:W2:Y:S01]  /*6d70*/  MUFU.TANH R13, R13 ;  /* 0x0000000d000d7308 */ /* 0x000ea20000002400 */
[----:B------:R-:W-:Y:S02]  /*6d80*/  FSEL R168, R168, -INF , P5 ;  /* 0xff800000a8a87808 */ /* 0x000fe40002800000 */
[----:B------:R-:W-:Y:S02]  /*6d90*/  ISETP.GT.AND P5, PT, R14, 0x20, PT ;  /* 0x000000200e00780c */ /* 0x000fe40003fa4270 */
[----:B----4-:R-:W-:Y:S02]  /*6da0*/  FSEL R166, R166, -INF , P3 ;  /* 0xff800000a6a67808 */ /* 0x010fe40001800000 */
[----:B------:R-:W-:Y:S02]  /*6db0*/  FMNMX.FTZ R2, R165, R2, !PT ;  /* 0x00000002a5027209 */ /* 0x000fe40007810000 */
[----:B------:R-:W-:Y:S01]  /*6dc0*/  ISETP.GT.AND P4, PT, R7, 0x11, PT ;  /* 0x000000110700780c */ /* 0x000fe20003f84270 */
[----:B------:R-:W4:Y:S01]  /*6dd0*/  MUFU.TANH R149, R28 ;  /* 0x0000001c00957308 */ /* 0x000f220000002400 */
[----:B-1----:R-:W-:Y:S02]  /*6de0*/  FSEL R175, R4, -INF , P5 ;  /* 0xff80000004af7808 */ /* 0x002fe40002800000 */
[----:B------:R-:W-:Y:S02]  /*6df0*/  FMNMX.FTZ R4, R9, R132, !PT ;  /* 0x0000008409047209 */ /* 0x000fe40007810000 */
[----:B------:R-:W-:Y:S02]  /*6e00*/  FSEL R167, R167, -INF , P1 ;  /* 0xff800000a7a77808 */ /* 0x000fe40000800000 */
[----:B------:R-:W-:Y:S02]  /*6e10*/  FMNMX.FTZ R2, R166, R2, !PT ;  /* 0x00000002a6027209 */ /* 0x000fe40007810000 */
[----:B------:R-:W-:Y:S01]  /*6e20*/  FMNMX.FTZ R4, R8, R4, !PT ;  /* 0x0000000408047209 */ /* 0x000fe20007810000 */
[----:B------:R-:W1:Y:S01]  /*6e30*/  MUFU.TANH R148, R29 ;  /* 0x0000001d00947308 */ /* 0x000e620000002400 */
[----:B------:R-:W-:Y:S02]  /*6e40*/  FSEL R169, R169, -INF , P4 ;  /* 0xff800000a9a97808 */ /* 0x000fe40002000000 */
[C---:B------:R-:W-:Y:S02]  /*6e50*/  ISETP.GT.AND P4, PT, R14.reuse, 0x21, PT ;  /* 0x000000210e00780c */ /* 0x040fe40003f84270 */
[----:B------:R-:W-:Y:S02]  /*6e60*/  FMNMX.FTZ R2, R167, R2, !PT ;  /* 0x00000002a7027209 */ /* 0x000fe40007810000 */
[C---:B------:R-:W-:Y:S02]  /*6e70*/  ISETP.GT.AND P0, PT, R7.reuse, 0x18, PT ;  /* 0x000000180700780c */ /* 0x040fe40003f04270 */
[----:B------:R-:W-:Y:S01]  /*6e80*/  ISETP.GT.AND P6, PT, R7, 0x19, PT ;  /* 0x000000190700780c */ /* 0x000fe20003fc4270 */
[----:B------:R-:W1:Y:S01]  /*6e90*/  MUFU.TANH R147, R32 ;  /* 0x0000002000937308 */ /* 0x000e620000002400 */
[----:B------:R-:W-:Y:S02]  /*6ea0*/  ISETP.GT.AND P3, PT, R14, 0x28, PT ;  /* 0x000000280e00780c */ /* 0x000fe40003f64270 */
[----:B------:R-:W-:Y:S02]  /*6eb0*/  FMNMX.FTZ R4, R11, R4, !PT ;  /* 0x000000040b047209 */ /* 0x000fe40007810000 */
[----:B------:R-:W-:Y:S02]  /*6ec0*/  FMNMX.FTZ R2, R175, R2, !PT ;  /* 0x00000002af027209 */ /* 0x000fe40007810000 */
[----:B---3--:R-:W-:Y:S02]  /*6ed0*/  FSEL R176, R176, -INF , P4 ;  /* 0xff800000b0b07808 */ /* 0x008fe40002000000 */
[C---:B------:R-:W-:Y:S01]  /*6ee0*/  ISETP.GT.AND P5, PT, R14.reuse, 0x38, PT ;  /* 0x000000380e00780c */ /* 0x040fe20003fa4270 */
[----:B------:R-:W3:Y:S01]  /*6ef0*/  MUFU.TANH R6, R6 ;  /* 0x0000000600067308 */ /* 0x000ee20000002400 */
[C---:B------:R-:W-:Y:S02]  /*6f00*/  ISETP.GT.AND P1, PT, R14.reuse, 0x29, PT ;  /* 0x000000290e00780c */ /* 0x040fe40003f24270 */
[C---:B------:R-:W-:Y:S02]  /*6f10*/  ISETP.GT.AND P4, PT, R14.reuse, 0x39, PT ;  /* 0x000000390e00780c */ /* 0x040fe40003f84270 */
[----:B-----5:R-:W-:Y:S02]  /*6f20*/  FSEL R171, R171, -INF , P6 ;  /* 0xff800000abab7808 */ /* 0x020fe40003000000 */
[----:B------:R-:W-:Y:S02]  /*6f30*/  ISETP.GT.AND P6, PT, R14, 0x31, PT ;  /* 0x000000310e00780c */ /* 0x000fe40003fc4270 */
[----:B------:R-:W-:Y:S01]  /*6f40*/  FSEL R170, R170, -INF , P0 ;  /* 0xff800000aaaa7808 */ /* 0x000fe20000000000 */
[----:B------:R-:W5:Y:S01]  /*6f50*/  MUFU.TANH R146, R33 ;  /* 0x0000002100927308 */ /* 0x000f620000002400 */
[----:B------:R-:W-:Y:S02]  /*6f60*/  ISETP.GT.AND P0, PT, R14, 0x30, PT ;  /* 0x000000300e00780c */ /* 0x000fe40003f04270 */
[----:B------:R-:W-:Y:S02]  /*6f70*/  FMNMX.FTZ R14, R10, R4, !PT ;  /* 0x000000040a0e7209 */ /* 0x000fe40007810000 */
[----:B------:R-:W-:Y:S02]  /*6f80*/  FMNMX.FTZ R4, R176, R2, !PT ;  /* 0x00000002b0047209 */ /* 0x000fe40007810000 */
[----:B--2---:R-:W-:Y:S02]  /*6f90*/  FSEL R177, R177, -INF , P3 ;  /* 0xff800000b1b17808 */ /* 0x004fe40001800000 */
[----:B------:R-:W-:Y:S01]  /*6fa0*/  FSEL R174, R13, -INF , P1 ;  /* 0xff8000000dae7808 */ /* 0x000fe20000800000 */
[----:B------:R-:W2:Y:S01]  /*6fb0*/  MUFU.TANH R5, R5 ;  /* 0x0000000500057308 */ /* 0x000ea20000002400 */
[----:B------:R-:W-:Y:S02]  /*6fc0*/  FMNMX.FTZ R2, R168, R14, !PT ;  /* 0x0000000ea8027209 */ /* 0x000fe40007810000 */
[----:B------:R-:W-:Y:S02]  /*6fd0*/  FMNMX.FTZ R4, R177, R4, !PT ;  /* 0x00000004b1047209 */ /* 0x000fe40007810000 */
[----:B----4-:R-:W-:Y:S02]  /*6fe0*/  FSEL R149, R149, -INF , P0 ;  /* 0xff80000095957808 */ /* 0x010fe40000000000 */
[----:B------:R-:W-:Y:S02]  /*6ff0*/  FMNMX.FTZ R4, R174, R4, !PT ;  /* 0x00000004ae047209 */ /* 0x000fe40007810000 */
[----:B------:R-:W-:Y:S01]  /*7000*/  FMNMX.FTZ R2, R169, R2, !PT ;  /* 0x00000002a9027209 */ /* 0x000fe20007810000 */
[----:B------:R-:W4:Y:S01]  /*7010*/  MUFU.TANH R151, R26 ;  /* 0x0000001a00977308 */ /* 0x000f220000002400 */
[----:B-1----:R-:W-:Y:S02]  /*7020*/  FSEL R148, R148, -INF , P6 ;  /* 0xff80000094947808 */ /* 0x002fe40003000000 */
[----:B------:R-:W-:Y:S02]  /*7030*/  FMNMX.FTZ R4, R149, R4, !PT ;  /* 0x0000000495047209 */ /* 0x000fe40007810000 */
[----:B------:R-:W-:Y:S02]  /*7040*/  ISETP.GT.AND P3, PT, R7, 0x20, PT ;  /* 0x000000200700780c */ /* 0x000fe40003f64270 */
[----:B------:R-:W-:Y:S02]  /*7050*/  FMNMX.FTZ R2, R170, R2, !PT ;  /* 0x00000002aa027209 */ /* 0x000fe40007810000 */
[----:B------:R-:W-:Y:S01]  /*7060*/  FSEL R147, R147, -INF , P5 ;  /* 0xff80000093937808 */ /* 0x000fe20002800000 */
[----:B------:R-:W1:Y:S01]  /*7070*/  MUFU.TANH R150, R27 ;  /* 0x0000001b00967308 */ /* 0x000e620000002400 */
[----:B------:R-:W-:Y:S02]  /*7080*/  FMNMX.FTZ R4, R148, R4, !PT ;  /* 0x0000000494047209 */ /* 0x000fe40007810000 */
[----:B---3--:R-:W-:Y:S02]  /*7090*/  FSEL R173, R6, -INF , P3 ;  /* 0xff80000006ad7808 */ /* 0x008fe40001800000 */
[----:B------:R-:W-:Y:S02]  /*70a0*/  ISETP.GT.AND P1, PT, R7, 0x21, PT ;  /* 0x000000210700780c */ /* 0x000fe40003f24270 */
[----:B------:R-:W-:Y:S02]  /*70b0*/  FMNMX.FTZ R2, R171, R2, !PT ;  /* 0x00000002ab027209 */ /* 0x000fe40007810000 */
[----:B-----5:R-:W-:Y:S01]  /*70c0*/  FSEL R146, R146, -INF , P4 ;  /* 0xff80000092927808 */ /* 0x020fe20002000000 */
[----:B------:R-:W3:Y:S01]  /*70d0*/  MUFU.TANH R144, R30 ;  /* 0x0000001e00907308 */ /* 0x000ee20000002400 */
[----:B--2---:R-:W-:Y:S02]  /*70e0*/  FSEL R172, R5, -INF , P1 ;  /* 0xff80000005ac7808 */ /* 0x004fe40000800000 */
[----:B------:R-:W-:Y:S02]  /*70f0*/  FMNMX.FTZ R5, R173, R2, !PT ;  /* 0x00000002ad057209 */ /* 0x000fe40007810000 */
[----:B------:R-:W-:Y:S02]  /*7100*/  FMNMX.FTZ R2, R147, R4, !PT ;  /* 0x0000000493027209 */ /* 0x000fe40007810000 */
[----:B------:R-:W-:Y:S02]  /*7110*/  ISETP.GT.AND P0, PT, R7, 0x28, PT ;  /* 0x000000280700780c */ /* 0x000fe40003f04270 */
[----:B------:R-:W-:Y:S01]  /*7120*/  FMNMX.FTZ R2, R146, R2, !PT ;  /* 0x0000000292027209 */ /* 0x000fe20007810000 */
[----:B------:R-:W2:Y:S01]  /*7130*/  MUFU.TANH R143, R31 ;  /* 0x0000001f008f7308 */ /* 0x000ea20000002400 */
[----:B----4-:R-:W-:Y:S02]  /*7140*/  FSEL R151, R151, -INF , P0 ;  /* 0xff80000097977808 */ /* 0x010fe40000000000 */
[----:B------:R-:W-:Y:S01]  /*7150*/  ISETP.GT.AND P1, PT, R7, 0x29, PT ;  /* 0x000000290700780c */ /* 0x000fe20003f24270 */
[----:B------:R-:W4:Y:S01]  /*7160*/  SHFL.BFLY PT, R4, R2, 0x2, 0x1f ;  /* 0x0c401f0002047f89 */ /* 0x000f2200000e0000 */
[----:B------:R-:W-:Y:S02]  /*7170*/  FMNMX.FTZ R5, R172, R5, !PT ;  /* 0x00000005ac057209 */ /* 0x000fe40007810000 */
[----:B-1----:R-:W-:Y:S02]  /*7180*/  FSEL R150, R150, -INF , P1 ;  /* 0xff80000096967808 */ /* 0x002fe40000800000 */
[----:B------:R-:W-:Y:S01]  /*7190*/  FMNMX.FTZ R5, R151, R5, !PT ;  /* 0x0000000597057209 */ /* 0x000fe20007810000 */
[----:B------:R-:W1:Y:S01]  /*71a0*/  MUFU.TANH R142, R34 ;  /* 0x00000022008e7308 */ /* 0x000e620000002400 */
[C---:B------:R-:W-:Y:S02]  /*71b0*/  ISETP.GT.AND P0, PT, R7.reuse, 0x30, PT ;  /* 0x000000300700780c */ /* 0x040fe40003f04270 */
[----:B------:R-:W-:Y:S02]  /*71c0*/  FMNMX.FTZ R5, R150, R5, !PT ;  /* 0x0000000596057209 */ /* 0x000fe40007810000 */
[----:B---3--:R-:W-:Y:S02]  /*71d0*/  FSEL R144, R144, -INF , P0 ;  /* 0xff80000090907808 */ /* 0x008fe40000000000 */
[C---:B------:R-:W-:Y:S02]  /*71e0*/  ISETP.GT.AND P1, PT, R7.reuse, 0x31, PT ;  /* 0x000000310700780c */ /* 0x040fe40003f24270 */
[----:B------:R-:W-:Y:S01]  /*71f0*/  FMNMX.FTZ R5, R144, R5, !PT ;  /* 0x0000000590057209 */ /* 0x000fe20007810000 */
[----:B------:R-:W3:Y:S01]  /*7200*/  MUFU.TANH R35, R35 ;  /* 0x0000002300237308 */ /* 0x000ee20000002400 */
[----:B------:R-:W-:Y:S02]  /*7210*/  ISETP.GT.AND P0, PT, R7, 0x38, PT ;  /* 0x000000380700780c */ /* 0x000fe40003f04270 */
[----:B--2---:R-:W-:Y:S01]  /*7220*/  FSEL R143, R143, -INF , P1 ;  /* 0xff8000008f8f7808 */ /* 0x004fe20000800000 */
[----:B------:R-:W-:Y:S01]  /*7230*/  LDSM.16.MT88.4 R28, [R152] ;  /* 0x00000000981c783b */ /* 0x000fe20000004200 */
[----:B------:R-:W-:Y:S02]  /*7240*/  ISETP.GT.AND P1, PT, R7, 0x39, PT ;  /* 0x000000390700780c */ /* 0x000fe40003f24270 */
[----:B------:R-:W-:Y:S02]  /*7250*/  FMNMX.FTZ R5, R143, R5, !PT ;  /* 0x000000058f057209 */ /* 0x000fe40007810000 */
[----:B----4-:R-:W-:Y:S02]  /*7260*/  FMNMX.FTZ R4, R2, R4, !PT ;  /* 0x0000000402047209 */ /* 0x010fe40007810000 */
[----:B-1----:R-:W-:Y:S03]  /*7270*/  FSEL R142, R142, -INF , P0 ;  /* 0xff8000008e8e7808 */ /* 0x002fe60000000000 */
[----:B------:R-:W1:Y:S01]  /*7280*/  SHFL.BFLY PT, R2, R4, 0x1, 0x1f ;  /* 0x0c201f0004027f89 */ /* 0x000e6200000e0000 */
[----:B------:R-:W-:Y:S02]  /*7290*/  FMNMX.FTZ R5, R142, R5, !PT ;  /* 0x000000058e057209 */ /* 0x000fe40007810000 */
[----:B---3--:R-:W-:Y:S04]  /*72a0*/  FSEL R141, R35, -INF , P1 ;  /* 0xff800000238d7808 */ /* 0x008fe80000800000 */
[----:B------:R-:W-:Y:S05]  /*72b0*/  FMNMX.FTZ R5, R141, R5, !PT ;  /* 0x000000058d057209 */ /* 0x000fea0007810000 */
[----:B------:R-:W2:Y:S01]  /*72c0*/  SHFL.BFLY PT, R6, R5, 0x2, 0x1f ;  /* 0x0c401f0005067f89 */ /* 0x000ea200000e0000 */
[----:B-1----:R-:W-:Y:S04]  /*72d0*/  FMNMX.FTZ R2, R4, R2, !PT ;  /* 0x0000000204027209 */ /* 0x002fe80007810000 */
[C---:B------:R-:W-:Y:S01]  /*72e0*/  FSETP.NEU.FTZ.AND P1, PT, R2.reuse, -INF , PT ;  /* 0xff8000000200780b */ /* 0x040fe20003f3d000 */
[----:B------:R-:W-:Y:S05]  /*72f0*/  FMUL.FTZ R145, R2, c[0x0][0x2d0] ;  /* 0x0000b40002917a20 */ /* 0x000fea0000410000 */
[----:B------:R-:W-:Y:S05]  /*7300*/  FSEL R145, R145, RZ, P1 ;  /* 0x000000ff91917208 */ /* 0x000fea0000800000 */
[--C-:B------:R-:W-:Y:S02]  /*7310*/  FFMA.FTZ R162, R0, c[0x0][0x2d0], -R145.reuse ;  /* 0x0000b40000a27a23 */ /* 0x100fe40000010891 */
[--C-:B------:R-:W-:Y:S01]  /*7320*/  FFMA.FTZ R163, R12, c[0x0][0x2d0], -R145.reuse ;  /* 0x0000b4000ca37a23 */ /* 0x100fe20000010891 */
[----:B--2---:R-:W-:Y:S01]  /*7330*/  FMNMX.FTZ R5, R5, R6, !PT ;  /* 0x0000000605057209 */ /* 0x004fe20007810000 */
[----:B------:R-:W-:Y:S01]  /*7340*/  LDSM.16.MT88.4 R12, [R154] ;  /* 0x000000009a0c783b */ /* 0x000fe20000004200 */
[--C-:B------:R-:W-:Y:S01]  /*7350*/  FFMA.FTZ R161, R136, c[0x0][0x2d0], -R145.reuse ;  /* 0x0000b40088a17a23 */ /* 0x100fe20000010891 */
[----:B------:R-:W-:Y:S01]  /*7360*/  MUFU.EX2 R162, R162 ;  /* 0x000000a200a27308 */ /* 0x000fe20000000800 */
[--C-:B------:R-:W-:Y:S02]  /*7370*/  FFMA.FTZ R160, R137, c[0x0][0x2d0], -R145.reuse ;  /* 0x0000b40089a07a23 */ /* 0x100fe40000010891 */
[--C-:B------:R-:W-:Y:S02]  /*7380*/  FFMA.FTZ R180, R149, c[0x0][0x2d0], -R145.reuse ;  /* 0x0000b40095b47a23 */ /* 0x100fe40000010891 */
[--C-:B------:R-:W-:Y:S01]  /*7390*/  FFMA.FTZ R181, R148, c[0x0][0x2d0], -R145.reuse ;  /* 0x0000b40094b57a23 */ /* 0x100fe20000010891 */
[----:B------:R-:W1:Y:S01]  /*73a0*/  SHFL.BFLY PT, R4, R5, 0x1, 0x1f ;  /* 0x0c201f0005047f89 */ /* 0x000e6200000e0000 */
        /* <DEDUP_REMOVED lines=10> */
[--C-:B------:R-:W-:Y:S02]  /*7450*/  FFMA.FTZ R174, R174, c[0x0][0x2d0], -R145.reuse ;  /* 0x0000b400aeae7a23 */ /* 0x100fe40000010891 */
[----:B------:R-:W-:Y:S01]  /*7460*/  FFMA.FTZ R145, R146, c[0x0][0x2d0], -R145 ;  /* 0x0000b40092917a23 */ /* 0x000fe20000010891 */
[----:B-1----:R-:W-:Y:S04]  /*7470*/  FMNMX.FTZ R0, R5, R4, !PT ;  /* 0x0000000405007209 */ /* 0x002fe80007810000 */
[----:B------:R-:W1:Y:S01]  /*7480*/  MUFU.EX2 R160, R160 ;  /* 0x000000a000a07308 */ /* 0x000e620000000800 */
[----:B------:R-:W-:Y:S02]  /*7490*/  FSEL R5, R2, RZ, P1 ;  /* 0x000000ff02057208 */ /* 0x000fe40000800000 */
[C---:B------:R-:W-:Y:S01]  /*74a0*/  FSETP.NEU.FTZ.AND P0, PT, R0.reuse, -INF , PT ;  /* 0xff8000000000780b */ /* 0x040fe20003f1d000 */
[----:B------:R-:W-:Y:S01]  /*74b0*/  FMUL.FTZ R140, R0, c[0x0][0x2d0] ;  /* 0x0000b400008c7a20 */ /* 0x000fe20000410000 */
[----:B--2---:R-:W-:Y:S01]  /*74c0*/  F2FP.BF16.PACK_AB R136, R162, R163 ;  /* 0x000000a3a288723e */ /* 0x004fe200000010ff */
[----:B------:R-:W-:Y:S01]  /*74d0*/  FADD.FTZ R3, -R5, R3 ;  /* 0x0000000305037221 */ /* 0x000fe20000010100 */
[----:B------:R-:W-:Y:S02]  /*74e0*/  FSEL R4, R0, RZ, P0 ;  /* 0x000000ff00047208 */ /* 0x000fe40000000000 */
[----:B------:R-:W-:Y:S01]  /*74f0*/  FSEL R140, R140, RZ, P0 ;  /* 0x000000ff8c8c7208 */ /* 0x000fe20000000000 */
[----:B------:R-:W-:Y:S01]  /*7500*/  FMUL.FTZ R3, R3, c[0x0][0x2d0] ;  /* 0x0000b40003037a20 */ /* 0x000fe20000410000 */
[----:B------:R2:W-:Y:S01]  /*7510*/  MUFU.EX2 R183, R145 ;  /* 0x0000009100b77308 */ /* 0x0005e20000000800 */
[----:B------:R-:W-:Y:S02]  /*7520*/  FADD.FTZ R4, -R4, R132 ;  /* 0x0000008404047221 */ /* 0x000fe40000010100 */
[--C-:B------:R-:W-:Y:S02]  /*7530*/  FFMA.FTZ R159, R9, c[0x0][0x2d0], -R140.reuse ;  /* 0x0000b400099f7a23 */ /* 0x100fe4000001088c */
[--C-:B------:R-:W-:Y:S02]  /*7540*/  FFMA.FTZ R158, R8, c[0x0][0x2d0], -R140.reuse ;  /* 0x0000b400089e7a23 */ /* 0x100fe4000001088c */
[--C-:B------:R-:W-:Y:S02]  /*7550*/  FFMA.FTZ R157, R11, c[0x0][0x2d0], -R140.reuse ;  /* 0x0000b4000b9d7a23 */ /* 0x100fe4000001088c */
[--C-:B------:R-:W-:Y:S01]  /*7560*/  FFMA.FTZ R156, R10, c[0x0][0x2d0], -R140.reuse ;  /* 0x0000b4000a9c7a23 */ /* 0x100fe2000001088c */
[----:B------:R3:W4:Y:S01]  /*7570*/  MUFU.EX2 R132, R3 ;  /* 0x0000000300847308 */ /* 0x0007220000000800 */
[--C-:B------:R-:W-:Y:S01]  /*7580*/  FFMA.FTZ R178, R151, c[0x0][0x2d0], -R140.reuse ;  /* 0x0000b40097b27a23 */ /* 0x100fe2000001088c */
[----:B-1----:R-:W-:Y:S01]  /*7590*/  F2FP.BF16.PACK_AB R138, R160, R161 ;  /* 0x000000a1a08a723e */ /* 0x002fe200000010ff */
[--C-:B------:R-:W-:Y:S02]  /*75a0*/  FFMA.FTZ R179, R150, c[0x0][0x2d0], -R140.reuse ;  /* 0x0000b40096b37a23 */ /* 0x100fe4000001088c */
[----:B------:R-:W-:Y:S01]  /*75b0*/  LDSM.16.MT88.4 R148, [R153+0x3800] ;  /* 0x003800009994783b */ /* 0x000fe20000004200 */
[--C-:B------:R-:W-:Y:S02]  /*75c0*/  FFMA.FTZ R192, R144, c[0x0][0x2d0], -R140.reuse ;  /* 0x0000b40090c07a23 */ /* 0x100fe4000001088c */
[--C-:B------:R-:W-:Y:S02]  /*75d0*/  FFMA.FTZ R193, R143, c[0x0][0x2d0], -R140.reuse ;  /* 0x0000b4008fc17a23 */ /* 0x100fe4000001088c */
[----:B------:R-:W-:Y:S01]  /*75e0*/  MUFU.EX2 R159, R159 ;  /* 0x0000009f009f7308 */ /* 0x000fe20000000800 */
[--C-:B------:R-:W-:Y:S02]  /*75f0*/  FFMA.FTZ R194, R142, c[0x0][0x2d0], -R140.reuse ;  /* 0x0000b4008ec27a23 */ /* 0x100fe4000001088c */
[--C-:B------:R-:W-:Y:S01]  /*7600*/  FFMA.FTZ R168, R168, c[0x0][0x2d0], -R140.reuse ;  /* 0x0000b400a8a87a23 */ /* 0x100fe2000001088c */
[----:B--2---:R-:W-:Y:S01]  /*7610*/  LDSM.16.MT88.4 R144, [R154+0x3800] ;  /* 0x003800009a90783b */ /* 0x004fe20000004200 */
[--C-:B------:R-:W-:Y:S02]  /*7620*/  FFMA.FTZ R169, R169, c[0x0][0x2d0], -R140.reuse ;  /* 0x0000b400a9a97a23 */ /* 0x100fe4000001088c */
[--C-:B------:R-:W-:Y:S02]  /*7630*/  FFMA.FTZ R170, R170, c[0x0][0x2d0], -R140.reuse ;  /* 0x0000b400aaaa7a23 */ /* 0x100fe4000001088c */
[--C-:B------:R-:W-:Y:S01]  /*7640*/  FFMA.FTZ R171, R171, c[0x0][0x2d0], -R140.reuse ;  /* 0x0000b400abab7a23 */ /* 0x100fe2000001088c */
[----:B------:R-:W1:Y:S01]  /*7650*/  MUFU.EX2 R158, R158 ;  /* 0x0000009e009e7308 */ /* 0x000e620000000800 */
[--C-:B------:R-:W-:Y:S02]  /*7660*/  FFMA.FTZ R173, R173, c[0x0][0x2d0], -R140.reuse ;  /* 0x0000b400adad7a23 */ /* 0x100fe4000001088c */
[--C-:B------:R-:W-:Y:S02]  /*7670*/  FFMA.FTZ R172, R172, c[0x0][0x2d0], -R140.reuse ;  /* 0x0000b400acac7a23 */ /* 0x100fe4000001088c */
[----:B---3--:R-:W-:Y:S02]  /*7680*/  FMUL.FTZ R3, R4, c[0x0][0x2d0] ;  /* 0x0000b40004037a20 */ /* 0x008fe40000410000 */
[C---:B----4-:R-:W-:Y:S02]  /*7690*/  FMUL.FTZ R4, R132.reuse, R128 ;  /* 0x0000008084047220 */ /* 0x050fe40000410000 */
        /* <DEDUP_REMOVED lines=10> */
[----:B-1----:R-:W-:Y:S01]  /*7740*/  F2FP.BF16.PACK_AB R137, R158, R159 ;  /* 0x0000009f9e89723e */ /* 0x002fe200000010ff */
[C---:B------:R-:W-:Y:S02]  /*7750*/  FMUL.FTZ R33, R132.reuse, R101 ;  /* 0x0000006584217220 */ /* 0x040fe40000410000 */
[----:B------:R-:W-:Y:S02]  /*7760*/  FFMA.FTZ R140, R141, c[0x0][0x2d0], -R140 ;  /* 0x0000b4008d8c7a23 */ /* 0x000fe4000001088c */
[C---:B------:R-:W-:Y:S01]  /*7770*/  FMUL.FTZ R36, R132.reuse, R36 ;  /* 0x0000002484247220 */ /* 0x040fe20000410000 */
[----:B------:R-:W1:Y:S01]  /*7780*/  MUFU.EX2 R3, R3 ;  /* 0x0000000300037308 */ /* 0x000e620000000800 */
        /* <DEDUP_REMOVED lines=8> */
[----:B--2---:R-:W-:Y:S01]  /*7810*/  F2FP.BF16.PACK_AB R139, R156, R157 ;  /* 0x0000009d9c8b723e */ /* 0x004fe200000010ff */
[C---:B------:R-:W-:Y:S02]  /*7820*/  FMUL.FTZ R52, R132.reuse, R52 ;  /* 0x0000003484347220 */ /* 0x040fe40000410000 */
[C---:B------:R-:W-:Y:S02]  /*7830*/  FMUL.FTZ R53, R132.reuse, R53 ;  /* 0x0000003584357220 */ /* 0x040fe40000410000 */
[C---:B------:R-:W-:Y:S01]  /*7840*/  FMUL.FTZ R56, R132.reuse, R56 ;  /* 0x0000003884387220 */ /* 0x040fe20000410000 */
[----:B------:R-:W-:Y:S01]  /*7850*/  MUFU.EX2 R164, R164 ;  /* 0x000000a400a47308 */ /* 0x000fe20000000800 */
[C---:B------:R-:W-:Y:S02]  /*7860*/  FMUL.FTZ R57, R132.reuse, R57 ;  /* 0x0000003984397220 */ /* 0x040fe40000410000 */
[C---:B------:R-:W-:Y:S02]  /*7870*/  FMUL.FTZ R60, R132.reuse, R60 ;  /* 0x0000003c843c7220 */ /* 0x040fe40000410000 */
[C---:B-1----:R-:W-:Y:S02]  /*7880*/  FMUL.FTZ R6, R3.reuse, R130 ;  /* 0x0000008203067220 */ /* 0x042fe40000410000 */
[C---:B------:R-:W-:Y:S02]  /*7890*/  FMUL.FTZ R7, R3.reuse, R131 ;  /* 0x0000008303077220 */ /* 0x040fe40000410000 */
[----:B------:R-:W-:Y:S01]  /*78a0*/  LDSM.16.MT88.4 R128, [R153+0x2800] ;  /* 0x002800009980783b */ /* 0x000fe20000004200 */
[C---:B------:R-:W-:Y:S01]  /*78b0*/  FMUL.FTZ R10, R3.reuse, R126 ;  /* 0x0000007e030a7220 */ /* 0x040fe20000410000 */
[----:B------:R-:W1:Y:S01]  /*78c0*/  MUFU.EX2 R165, R165 ;  /* 0x000000a500a57308 */ /* 0x000e620000000800 */
[C---:B------:R-:W-:Y:S02]  /*78d0*/  FMUL.FTZ R11, R3.reuse, R127 ;  /* 0x0000007f030b7220 */ /* 0x040fe40000410000 */
[C---:B------:R-:W-:Y:S03]  /*78e0*/  HMMA.16816.F32.BF16 R4, R136.reuse, R12, R4 ;  /* 0x0000000c8804723c */ /* 0x040fe60000041804 */
[----:B------:R-:W-:Y:S02]  /*78f0*/  LDSM.16.MT88.4 R124, [R154+0x2800] ;  /* 0x002800009a7c783b */ /* 0x000fe40000004200 */
[C---:B------:R-:W-:Y:S02]  /*7900*/  FMUL.FTZ R18, R3.reuse, R118 ;  /* 0x0000007603127220 */ /* 0x040fe40000410000 */
[C---:B------:R-:W-:Y:S01]  /*7910*/  FMUL.FTZ R12, R132.reuse, R120 ;  /* 0x00000078840c7220 */ /* 0x040fe20000410000 */
[C---:B------:R-:W-:Y:S01]  /*7920*/  HMMA.16816.F32.BF16 R8, R136.reuse, R14, R8 ;  /* 0x0000000e8808723c */ /* 0x040fe20000041808 */
[----:B------:R-:W-:Y:S02]  /*7930*/  MUFU.EX2 R166, R166 ;  /* 0x000000a600a67308 */ /* 0x000fe40000000800 */
        /* <DEDUP_REMOVED lines=11> */
[----:B------:R-:W2:Y:S02]  /*79f0*/  LDSM.16.MT88.4 R120, [R155] ;  /* 0x000000009b78783b */ /* 0x000ea40000004200 */
        /* <DEDUP_REMOVED lines=14> */
[----:B------:R-:W4:Y:S01]  /*7ae0*/  LDSM.16.MT88.4 R112, [R154+0x2000] ;  /* 0x002000009a70783b */ /* 0x000f220000004200 */
        /* <DEDUP_REMOVED lines=41> */
[----:B------:R-:W2:Y:S03]  /*7d80*/  LDSM.16.MT88.4 R104, [R154+0x4000] ;  /* 0x004000009a68783b */ /* 0x000ea60000004200 */
[----:B------:R-:W4:Y:S01]  /*7d90*/  MUFU.EX2 R172, R172 ;  /* 0x000000ac00ac7308 */ /* 0x000f220000000800 */
        /* <DEDUP_REMOVED lines=10> */
[----:B------:R-:W1:Y:S01]  /*7e40*/  MUFU.EX2 R179, R179 ;  /* 0x000000b300b37308 */ /* 0x000e620000000800 */
[C---:B------:R-:W-:Y:S03]  /*7e50*/  HMMA.16816.F32.BF16 R60, R136.reuse, R108, R60 ;  /* 0x0000006c883c723c */ /* 0x040fe6000004183c */
[C---:B------:R-:W-:Y:S02]  /*7e60*/  FMUL.FTZ R78, R3.reuse, R78 ;  /* 0x0000004e034e7220 */ /* 0x040fe40000410000 */
[C---:B------:R-:W-:Y:S03]  /*7e70*/  FMUL.FTZ R79, R3.reuse, R79 ;  /* 0x0000004f034f7220 */ /* 0x040fe60000410000 */
[C---:B------:R-:W-:Y:S01]  /*7e80*/  HMMA.16816.F32.BF16 R64, R136.reuse, R110, R64 ;  /* 0x0000006e8840723c */ /* 0x040fe20000041840 */
[----:B------:R-:W4:Y:S01]  /*7e90*/  LDSM.16.MT88.4 R108, [R152+0x4000] ;  /* 0x00400000986c783b */ /* 0x000f220000004200 */
        /* <DEDUP_REMOVED lines=12> */
[----:B------:R-:W-:Y:S01]  /*7f60*/  FMUL.FTZ R87, R3, R87 ;  /* 0x0000005703577220 */ /* 0x000fe20000410000 */
[----:B------:R-:W-:Y:S01]  /*7f70*/  MUFU.EX2 R182, R182 ;  /* 0x000000b600b67308 */ /* 0x000fe20000000800 */
[C---:B-1----:R-:W-:Y:S04]  /*7f80*/  HMMA.16816.F32.BF16 R76, R136.reuse, R100, R76 ;  /* 0x00000064884c723c */ /* 0x042fe8000004184c */
[C---:B------:R-:W-:Y:S02]  /*7f90*/  FMUL.FTZ R88, R132.reuse, R88 ;  /* 0x0000005884587220 */ /* 0x040fe40000410000 */
[C---:B------:R-:W-:Y:S01]  /*7fa0*/  FMUL.FTZ R89, R132.reuse, R89 ;  /* 0x0000005984597220 */ /* 0x040fe20000410000 */
[----:B------:R-:W-:Y:S01]  /*7fb0*/  F2FP.BF16.PACK_AB R100, R165, R164 ;  /* 0x000000a4a564723e */ /* 0x000fe200000010ff */
[C---:B------:R-:W-:Y:S01]  /*7fc0*/  HMMA.16816.F32.BF16 R80, R136.reuse, R102, R80 ;  /* 0x000000668850723c */ /* 0x040fe20000041850 */
[----:B------:R-:W1:Y:S03]  /*7fd0*/  MUFU.EX2 R192, R192 ;  /* 0x000000c000c07308 */ /* 0x000e660000000800 */
[----:B------:R-:W-:Y:S01]  /*7fe0*/  FMUL.FTZ R90, R3, R90 ;  /* 0x0000005a035a7220 */ /* 0x000fe20000410000 */
[----:B---3--:R-:W-:Y:S01]  /*7ff0*/  F2FP.BF16.PACK_AB R101, R169, R168 ;  /* 0x000000a8a965723e */ /* 0x008fe200000010ff */
[----:B------:R-:W-:Y:S01]  /*8000*/  FMUL.FTZ R91, R3, R91 ;  /* 0x0000005b035b7220 */ /* 0x000fe20000410000 */
[----:B------:R-:W-:Y:S01]  /*8010*/  F2FP.BF16.PACK_AB R102, R167, R166 ;  /* 0x000000a6a766723e */ /* 0x000fe200000010ff */
[C---:B----4-:R-:W-:Y:S03]  /*8020*/  HMMA.16816.F32.BF16 R84, R136.reuse, R108, R84 ;  /* 0x0000006c8854723c */ /* 0x050fe60000041854 */
[----:B------:R-:W3:Y:S01]  /*8030*/  MUFU.EX2 R193, R193 ;  /* 0x000000c100c17308 */ /* 0x000ee20000000800 */
[C---:B------:R-:W-:Y:S01]  /*8040*/  FMUL.FTZ R92, R132.reuse, R92 ;  /* 0x0000005c845c7220 */ /* 0x040fe20000410000 */
[----:B-----5:R-:W-:Y:S01]  /*8050*/  F2FP.BF16.PACK_AB R103, R171, R170 ;  /* 0x000000aaab67723e */ /* 0x020fe200000010ff */
[C---:B------:R-:W-:Y:S02]  /*8060*/  FMUL.FTZ R93, R132.reuse, R93 ;  /* 0x0000005d845d7220 */ /* 0x040fe40000410000 */
[C---:B------:R-:W-:Y:S01]  /*8070*/  HMMA.16816.F32.BF16 R88, R136.reuse, R110, R88 ;  /* 0x0000006e8858723c */ /* 0x040fe20000041858 */
[----:B------:R-:W4:Y:S03]  /*8080*/  LDSM.16.MT88.4 R108, [R152+0x800] ;  /* 0x00080000986c783b */ /* 0x000f260000004200 */
[C---:B------:R-:W-:Y:S01]  /*8090*/  FMUL.FTZ R94, R3.reuse, R94 ;  /* 0x0000005e035e7220 */ /* 0x040fe20000410000 */
[----:B------:R-:W5:Y:S01]  /*80a0*/  MUFU.EX2 R194, R194 ;  /* 0x000000c200c27308 */ /* 0x000f620000000800 */
[C---:B------:R-:W-:Y:S02]  /*80b0*/  FMUL.FTZ R95, R3.reuse, R95 ;  /* 0x0000005f035f7220 */ /* 0x040fe40000410000 */
[C---:B------:R-:W-:Y:S04]  /*80c0*/  FMUL.FTZ R96, R132.reuse, R96 ;  /* 0x0000006084607220 */ /* 0x040fe80000410000 */
[C---:B------:R-:W-:Y:S01]  /*80d0*/  FMUL.FTZ R97, R132.reuse, R97 ;  /* 0x0000006184617220 */ /* 0x040fe20000410000 */
[C---:B--2---:R-:W-:Y:S03]  /*80e0*/  HMMA.16816.F32.BF16 R92, R136.reuse, R104, R92 ;  /* 0x00000068885c723c */ /* 0x044fe6000004185c */
[C---:B------:R-:W-:Y:S02]  /*80f0*/  FMUL.FTZ R98, R3.reuse, R98 ;  /* 0x0000006203627220 */ /* 0x040fe40000410000 */
[C---:B------:R-:W-:Y:S02]  /*8100*/  FMUL.FTZ R99, R3.reuse, R99 ;  /* 0x0000006303637220 */ /* 0x040fe40000410000 */
[----:B------:R-:W-:Y:S02]  /*8110*/  FFMA.FTZ R159, R3, R239, R159 ;  /* 0x000000ef039f7223 */ /* 0x000fe4000001009f */
[----:B------:R-:W-:Y:S03]  /*8120*/  FFMA.FTZ R163, R132, R242, R163 ;  /* 0x000000f284a37223 */ /* 0x000fe600000100a3 */
[----:B------:R-:W-:Y:S01]  /*8130*/  HMMA.16816.F32.BF16 R96, R136, R106, R96 ;  /* 0x0000006a8860723c */ /* 0x000fe20000041860 */
[----:B------:R-:W2:Y:S02]  /*8140*/  LDSM.16.MT88.4 R104, [R152+0x2800] ;  /* 0x002800009868783b */ /* 0x000ea40000004200 */
        /* <DEDUP_REMOVED lines=8> */
[----:B------:R-:W1:Y:S03]  /*81d0*/  LDSM.16.MT88.4 R112, [R155+0x2800] ;  /* 0x002800009b70783b */ /* 0x000e660000004200 */
        /* <DEDUP_REMOVED lines=16> */
[C---:B------:R-:W-:Y:S04]  /*82e0*/  HMMA.16816.F32.BF16 R28, R100.reuse, R120, R28 ;  /* 0x00000078641c723c */ /* 0x040fe8000004181c */
[----:B------:R-:W-:Y:S04]  /*82f0*/  FADD.FTZ R171, R173, R171 ;  /* 0x000000abadab7221 */ /* 0x000fe80000010000 */
        /* <DEDUP_REMOVED lines=8> */
[C---:B------:R-:W-:Y:S04]  /*8380*/  HMMA.16816.F32.BF16 R44, R100.reuse, R128, R44 ;  /* 0x00000080642c723c */ /* 0x040fe8000004182c */
[----:B-1----:R-:W-:Y:S04]  /*8390*/  FADD.FTZ R171, R192, R171 ;  /* 0x000000abc0ab7221 */ /* 0x002fe80000010000 */
[C---:B------:R-:W-:Y:S01]  /*83a0*/  HMMA.16816.F32.BF16 R48, R100.reuse, R130, R48 ;  /* 0x000000826430723c */ /* 0x040fe20000041830 */
[----:B------:R-:W-:Y:S03]  /*83b0*/  LDSM.16.MT88.4 R128, [R154+0x3000] ;  /* 0x003000009a80783b */ /* 0x000fe60000004200 */
[----:B---3--:R-:W-:Y:S04]  /*83c0*/  FADD.FTZ R171, R193, R171 ;  /* 0x000000abc1ab7221 */ /* 0x008fe80000010000 */
[C---:B--2---:R-:W-:Y:S04]  /*83d0*/  HMMA.16816.F32.BF16 R52, R100.reuse, R104, R52 ;  /* 0x000000686434723c */ /* 0x044fe80000041834 */
[----:B-----5:R-:W-:Y:S04]  /*83e0*/  FADD.FTZ R171, R194, R171 ;  /* 0x000000abc2ab7221 */ /* 0x020fe80000010000 */
[C---:B------:R-:W-:Y:S01]  /*83f0*/  HMMA.16816.F32.BF16 R56, R100.reuse, R106, R56 ;  /* 0x0000006a6438723c */ /* 0x040fe20000041838 */
[----:B------:R-:W1:Y:S03]  /*8400*/  LDSM.16.MT88.4 R104, [R152+0x4800] ;  /* 0x004800009868783b */ /* 0x000e660000004200 */
[----:B------:R-:W-:Y:S04]  /*8410*/  FADD.FTZ R239, R195, R171 ;  /* 0x000000abc3ef7221 */ /* 0x000fe80000010000 */
[C---:B------:R-:W-:Y:S08]  /*8420*/  HMMA.16816.F32.BF16 R60, R100.reuse, R112, R60 ;  /* 0x00000070643c723c */ /* 0x040ff0000004183c */
[C---:B------:R-:W-:Y:S01]  /*8430*/  HMMA.16816.F32.BF16 R64, R100.reuse, R114, R64 ;  /* 0x000000726440723c */ /* 0x040fe20000041840 */
[----:B------:R-:W2:Y:S07]  /*8440*/  LDSM.16.MT88.4 R112, [R155+0x4800] ;  /* 0x004800009b70783b */ /* 0x000eae0000004200 */
[C---:B----4-:R-:W-:Y:S08]  /*8450*/  HMMA.16816.F32.BF16 R68, R100.reuse, R108, R68 ;  /* 0x0000006c6444723c */ /* 0x050ff00000041844 */
        /* <DEDUP_REMOVED lines=9> */
[----:B------:R-:W-:Y:S01]  /*84f0*/  HMMA.16816.F32.BF16 R96, R100, R114, R96 ;  /* 0x000000726460723c */ /* 0x000fe20000041860 */
[----:B------:R-:W-:Y:S06]  /*8500*/  LDSM.16.MT88.4 R112, [R154+0x5000] ;  /* 0x005000009a70783b */ /* 0x000fec0000004200 */
[----:B------:R-:W-:Y:S01]  /*8510*/  F2FP.BF16.PACK_AB R100, R176, R175 ;  /* 0x000000afb064723e */ /* 0x000fe200000010ff */
[----:B------:R-:W-:Y:S01]  /*8520*/  FADD.FTZ R175, R175, R166 ;  /* 0x000000a6afaf7221 */ /* 0x000fe20000010000 */
[----:B------:R-:W-:Y:S03]  /*8530*/  F2FP.BF16.PACK_AB R102, R174, R177 ;  /* 0x000000b1ae66723e */ /* 0x000fe600000010ff */
[----:B------:R-:W-:Y:S01]  /*8540*/  F2FP.BF16.PACK_AB R101, R172, R173 ;  /* 0x000000adac65723e */ /* 0x000fe200000010ff */
[----:B------:R-:W-:Y:S01]  /*8550*/  FADD.FTZ R175, R176, R175 ;  /* 0x000000afb0af7221 */ /* 0x000fe20000010000 */
[----:B------:R-:W-:Y:S03]  /*8560*/  F2FP.BF16.PACK_AB R103, R179, R178 ;  /* 0x000000b2b367723e */ /* 0x000fe600000010ff */
[----:B------:R-:W-:Y:S04]  /*8570*/  FADD.FTZ R175, R177, R175 ;  /* 0x000000afb1af7221 */ /* 0x000fe80000010000 */
[C---:B---3--:R-:W-:Y:S03]  /*8580*/  HMMA.16816.F32.BF16 R4, R100.reuse, R108, R4 ;  /* 0x0000006c6404723c */ /* 0x048fe60000041804 */
[----:B------:R-:W-:Y:S04]  /*8590*/  FADD.FTZ R175, R174, R175 ;  /* 0x000000afaeaf7221 */ /* 0x000fe80000010000 */
[----:B------:R-:W-:Y:S01]  /*85a0*/  FADD.FTZ R175, R180, R175 ;  /* 0x000000afb4af7221 */ /* 0x000fe20000010000 */
[C---:B------:R-:W-:Y:S01]  /*85b0*/  HMMA.16816.F32.BF16 R8, R100.reuse, R110, R8 ;  /* 0x0000006e6408723c */ /* 0x040fe20000041808 */
[----:B------:R-:W2:Y:S03]  /*85c0*/  LDSM.16.MT88.4 R108, [R155+0x3000] ;  /* 0x003000009b6c783b */ /* 0x000ea60000004200 */
[----:B------:R-:W-:Y:S04]  /*85d0*/  FADD.FTZ R175, R181, R175 ;  /* 0x000000afb5af7221 */ /* 0x000fe80000010000 */
[C---:B------:R-:W-:Y:S04]  /*85e0*/  HMMA.16816.F32.BF16 R12, R100.reuse, R120, R12 ;  /* 0x00000078640c723c */ /* 0x040fe8000004180c */
[----:B------:R-:W-:Y:S04]  /*85f0*/  FADD.FTZ R175, R182, R175 ;  /* 0x000000afb6af7221 */ /* 0x000fe80000010000 */
[C---:B------:R-:W-:Y:S04]  /*8600*/  HMMA.16816.F32.BF16 R16, R100.reuse, R122, R16 ;  /* 0x0000007a6410723c */ /* 0x040fe80000041810 */
[----:B------:R-:W-:Y:S04]  /*8610*/  FADD.FTZ R242, R183, R175 ;  /* 0x000000afb7f27221 */ /* 0x000fe80000010000 */
[C---:B----4-:R-:W-:Y:S08]  /*8620*/  HMMA.16816.F32.BF16 R20, R100.reuse, R116, R20 ;  /* 0x000000746414723c */ /* 0x050ff00000041814 */
[C---:B------:R-:W-:Y:S01]  /*8630*/  HMMA.16816.F32.BF16 R24, R100.reuse, R118, R24 ;  /* 0x000000766418723c */ /* 0x040fe20000041818 */
[----:B------:R-:W3:Y:S07]  /*8640*/  LDSM.16.MT88.4 R116, [R153+0x5000] ;  /* 0x005000009974783b */ /* 0x000eee0000004200 */
[C---:B------:R-:W-:Y:S08]  /*8650*/  HMMA.16816.F32.BF16 R28, R100.reuse, R124, R28 ;  /* 0x0000007c641c723c */ /* 0x040ff0000004181c */
[C---:B------:R-:W-:Y:S01]  /*8660*/  HMMA.16816.F32.BF16 R32, R100.reuse, R126, R32 ;  /* 0x0000007e6420723c */ /* 0x040fe20000041820 */
[----:B------:R-:W-:Y:S07]  /*8670*/  LDSM.16.MT88.4 R124, [R154+0x1800] ;  /* 0x001800009a7c783b */ /* 0x000fee0000004200 */
[C---:B------:R-:W-:Y:S08]  /*8680*/  HMMA.16816.F32.BF16 R36, R100.reuse, R128, R36 ;  /* 0x000000806424723c */ /* 0x040ff00000041824 */
[C---:B------:R-:W-:Y:S08]  /*8690*/  HMMA.16816.F32.BF16 R40, R100.reuse, R130, R40 ;  /* 0x000000826428723c */ /* 0x040ff00000041828 */
[C---:B------:R-:W-:Y:S07]  /*86a0*/  HMMA.16816.F32.BF16 R44, R100.reuse, R136, R44 ;  /* 0x00000088642c723c */ /* 0x040fee000004182c */
[----:B------:R-:W-:Y:S01]  /*86b0*/  F2FP.BF16.PACK_AB R136, R181, R180 ;  /* 0x000000b4b588723e */ /* 0x000fe200000010ff */
[C---:B------:R-:W-:Y:S04]  /*86c0*/  HMMA.16816.F32.BF16 R48, R100.reuse, R138, R48 ;  /* 0x0000008a6430723c */ /* 0x040fe80000041830 */
[----:B------:R-:W-:Y:S03]  /*86d0*/  F2FP.BF16.PACK_AB R137, R193, R192 ;  /* 0x000000c0c189723e */ /* 0x000fe600000010ff */
[----:B------:R-:W-:Y:S01]  /*86e0*/  F2FP.BF16.PACK_AB R138, R183, R182 ;  /* 0x000000b6b78a723e */ /* 0x000fe200000010ff */
[C---:B-1----:R-:W-:Y:S04]  /*86f0*/  HMMA.16816.F32.BF16 R52, R100.reuse, R104, R52 ;  /* 0x000000686434723c */ /* 0x042fe80000041834 */
[----:B------:R-:W-:Y:S04]  /*8700*/  F2FP.BF16.PACK_AB R139, R195, R194 ;  /* 0x000000c2c38b723e */ /* 0x000fe800000010ff */
[C---:B------:R-:W-:Y:S01]  /*8710*/  HMMA.16816.F32.BF16 R56, R100.reuse, R106, R56 ;  /* 0x0000006a6438723c */ /* 0x040fe20000041838 */
[----:B------:R-:W1:Y:S07]  /*8720*/  LDSM.16.MT88.4 R104, [R152+0x5000] ;  /* 0x005000009868783b */ /* 0x000e6e0000004200 */
[C---:B--2---:R-:W-:Y:S08]  /*8730*/  HMMA.16816.F32.BF16 R60, R100.reuse, R108, R60 ;  /* 0x0000006c643c723c */ /* 0x044ff0000004183c */
[C---:B------:R-:W-:Y:S01]  /*8740*/  HMMA.16816.F32.BF16 R64, R100.reuse, R110, R64 ;  /* 0x0000006e6440723c */ /* 0x040fe20000041840 */
[----:B------:R-:W2:Y:S07]  /*8750*/  LDSM.16.MT88.4 R108, [R155+0x5000] ;  /* 0x005000009b6c783b */ /* 0x000eae0000004200 */
[C---:B------:R-:W-:Y:S08]  /*8760*/  HMMA.16816.F32.BF16 R68, R100.reuse, R112, R68 ;  /* 0x000000706444723c */ /* 0x040ff00000041844 */
[C---:B------:R-:W-:Y:S08]  /*8770*/  HMMA.16816.F32.BF16 R72, R100.reuse, R114, R72 ;  /* 0x000000726448723c */ /* 0x040ff00000041848 */
[C---:B---3--:R-:W-:Y:S08]  /*8780*/  HMMA.16816.F32.BF16 R76, R100.reuse, R116, R76 ;  /* 0x00000074644c723c */ /* 0x048ff0000004184c */
[C---:B------:R-:W-:Y:S01]  /*8790*/  HMMA.16816.F32.BF16 R80, R100.reuse, R118, R80 ;  /* 0x000000766450723c */ /* 0x040fe20000041850 */
[----:B------:R-:W3:Y:S07]  /*87a0*/  LDSM.16.MT88.4 R116, [R153+0x1800] ;  /* 0x001800009974783b */ /* 0x000eee0000004200 */
[C---:B-1----:R-:W-:Y:S08]  /*87b0*/  HMMA.16816.F32.BF16 R84, R100.reuse, R104, R84 ;  /* 0x000000686454723c */ /* 0x042ff00000041854 */
[C---:B------:R-:W-:Y:S01]  /*87c0*/  HMMA.16816.F32.BF16 R88, R100.reuse, R106, R88 ;  /* 0x0000006a6458723c */ /* 0x040fe20000041858 */
[----:B------:R-:W1:Y:S07]  /*87d0*/  LDSM.16.MT88.4 R104, [R152+0x1800] ;  /* 0x001800009868783b */ /* 0x000e6e0000004200 */
[C---:B--2---:R-:W-:Y:S08]  /*87e0*/  HMMA.16816.F32.BF16 R92, R100.reuse, R108, R92 ;  /* 0x0000006c645c723c */ /* 0x044ff0000004185c */
[----:B------:R-:W-:Y:S08]  /*87f0*/  HMMA.16816.F32.BF16 R96, R100, R110, R96 ;  /* 0x0000006e6460723c */ /* 0x000ff00000041860 */
[C---:B------:R-:W-:Y:S01]  /*8800*/  HMMA.16816.F32.BF16 R128, R136.reuse, R124, R4 ;  /* 0x0000007c8880723c */ /* 0x040fe20000041804 */
[----:B------:R-:W2:Y:S07]  /*8810*/  LDSM.16.MT88.4 R4, [R152+0x3800] ;  /* 0x003800009804783b */ /* 0x000eae0000004200 */
[C---:B------:R-:W-:Y:S01]  /*8820*/  HMMA.16816.F32.BF16 R124, R136.reuse, R126, R8 ;  /* 0x0000007e887c723c */ /* 0x040fe20000041808 */
[----:B------:R-:W4:Y:S07]  /*8830*/  LDSM.16.MT88.4 R8, [R155+0x3800] ;  /* 0x003800009b08783b */ /* 0x000f2e0000004200 */
[C---:B---3--:R-:W-:Y:S01]  /*8840*/  HMMA.16816.F32.BF16 R120, R136.reuse, R116, R12 ;  /* 0x000000748878723c */ /* 0x048fe2000004180c */
[----:B------:R-:W3:Y:S07]  /*8850*/  LDSM.16.MT88.4 R12, [R154+0x5800] ;  /* 0x005800009a0c783b */ /* 0x000eee0000004200 */
[C---:B------:R-:W-:Y:S01]  /*8860*/  HMMA.16816.F32.BF16 R116, R136.reuse, R118, R16 ;  /* 0x000000768874723c */ /* 0x040fe20000041810 */
[----:B------:R-:W5:Y:S07]  /*8870*/  LDSM.16.MT88.4 R16, [R153+0x5800] ;  /* 0x005800009910783b */ /* 0x000f6e0000004200 */
[C---:B-1----:R-:W-:Y:S07]  /*8880*/  HMMA.16816.F32.BF16 R112, R136.reuse, R104, R20 ;  /* 0x000000688870723c */ /* 0x042fee0000041814 */
[----:B------:R-:W-:Y:S01]  /*8890*/  IADD3 R20, R247, -0x2, RZ ;  /* 0xfffffffef7147810 */ /* 0x000fe20007ffe0ff */
        /* <DEDUP_REMOVED lines=14> */
[----:B------:R-:W-:Y:S01]  /*8980*/  @P6 SHF.R.S32.HI R8, RZ, 0x1f, R20 ;  /* 0x0000001fff086819 */ /* 0x000fe20000011414 */
[C---:B------:R-:W-:Y:S04]  /*8990*/  HMMA.16816.F32.BF16 R64, R136.reuse, R10, R64 ;  /* 0x0000000a8840723c */ /* 0x040fe80000041840 */
[----:B------:R-:W-:Y:S04]  /*89a0*/  @P6 IMAD R8, R8, c[0x0][0x1e0], RZ ;  /* 0x0000780008086a24 */ /* 0x000fe800078e02ff */
[C---:B---3--:R-:W-:Y:S04]  /*89b0*/  HMMA.16816.F32.BF16 R68, R136.reuse, R12, R68 ;  /* 0x0000000c8844723c */ /* 0x048fe80000041844 */
[C---:B------:R-:W-:Y:S02]  /*89c0*/  @P6 IMAD R8, R20.reuse, c[0x0][0x1e4], R8 ;  /* 0x0000790014086a24 */ /* 0x040fe400078e0208 */
[----:B------:R-:W-:Y:S01]  /*89d0*/  @P6 IMAD.WIDE.U32 R20, R20, c[0x0][0x1e0], RZ ;  /* 0x0000780014146a25 */ /* 0x000fe200078e00ff */
[----:B------:R-:W-:Y:S01]  /*89e0*/  @P6 MOV R13, c[0x0][0x1e0] ;  /* 0x00007800000d6a02 */ /* 0x000fe20000000f00 */
[C---:B------:R-:W-:Y:S04]  /*89f0*/  HMMA.16816.F32.BF16 R72, R136.reuse, R14, R72 ;  /* 0x0000000e8848723c */ /* 0x040fe80000041848 */
[----:B------:R-:W-:Y:S02]  /*8a00*/  @P6 IADD3 R3, R21, R8, RZ ;  /* 0x0000000815036210 */ /* 0x000fe40007ffe0ff */
[----:B------:R-:W2:Y:S01]  /*8a10*/  LDSM.16.MT88.4 R8, [R155+0x5800] ;  /* 0x005800009b08783b */ /* 0x000ea20000004200 */
[C---:B------:R-:W-:Y:S01]  /*8a20*/  @P6 SHF.L.U32 R12, R20.reuse, 0x6, RZ ;  /* 0x00000006140c6819 */ /* 0x040fe200000006ff */
[C---:B-----5:R-:W-:Y:S01]  /*8a30*/  HMMA.16816.F32.BF16 R76, R136.reuse, R16, R76 ;  /* 0x00000010884c723c */ /* 0x060fe2000004184c */
[----:B------:R-:W-:Y:S03]  /*8a40*/  @P6 MOV R15, c[0x0][0x1e4] ;  /* 0x00007900000f6a02 */ /* 0x000fe60000000f00 */
[----:B------:R-:W-:Y:S02]  /*8a50*/  @P6 SHF.L.U64.HI R3, R20, 0x6, R3 ;  /* 0x0000000614036819 */ /* 0x000fe40000010203 */
[C---:B------:R-:W-:Y:S02]  /*8a60*/  @P6 LEA R14, P0, R13.reuse, R12, 0x5 ;  /* 0x0000000c0d0e6211 */ /* 0x040fe400078028ff */
[----:B------:R-:W-:Y:S01]  /*8a70*/  @P6 IADD3 R12, P4, R12, R240, RZ ;  /* 0x000000f00c0c6210 */ /* 0x000fe20007f9e0ff */
[C---:B------:R-:W-:Y:S03]  /*8a80*/  HMMA.16816.F32.BF16 R80, R136.reuse, R18, R80 ;  /* 0x000000128850723c */ /* 0x040fe60000041850 */
[----:B------:R-:W-:Y:S02]  /*8a90*/  @P6 LEA.HI.X R15, R13, R3, R15, 0x5, P0 ;  /* 0x000000030d0f6211 */ /* 0x000fe400000f2c0f */
[C---:B------:R-:W-:Y:S02]  /*8aa0*/  ISETP.GE.AND P0, PT, R238.reuse, 0x1, PT ;  /* 0x00000001ee00780c */ /* 0x040fe40003f06270 */
[----:B------:R-:W-:Y:S01]  /*8ab0*/  IADD3 R238, R238, 0x1, RZ ;  /* 0x00000001eeee7810 */ /* 0x000fe20007ffe0ff */
[C---:B-1----:R-:W-:Y:S04]  /*8ac0*/  HMMA.16816.F32.BF16 R84, R136.reuse, R4, R84 ;  /* 0x000000048854723c */ /* 0x042fe80000041854 */
[----:B------:R-:W-:Y:S02]  /*8ad0*/  SEL R238, R238, RZ, !P0 ;  /* 0x000000ffeeee7207 */ /* 0x000fe40004000000 */
[C---:B------:R-:W-:Y:S02]  /*8ae0*/  @P6 LEA R16, P5, R12.reuse, c[0x0][0x1c8], 0x1 ;  /* 0x000072000c106a11 */ /* 0x040fe400078a08ff */
[----:B------:R-:W-:Y:S01]  /*8af0*/  @P6 IADD3.X R3, R3, R232, RZ, P4, !PT ;  /* 0x000000e803036210 */ /* 0x000fe200027fe4ff */
[C---:B------:R-:W-:Y:S03]  /*8b00*/  HMMA.16816.F32.BF16 R88, R136.reuse, R6, R88 ;  /* 0x000000068858723c */ /* 0x040fe60000041858 */
[----:B------:R-:W-:Y:S01]  /*8b10*/  @P6 LEA.HI.X R17, R12, c[0x0][0x1cc], R3, 0x1, P5 ;  /* 0x000073000c116a11 */ /* 0x000fe200028f0c03 */
[----:B------:R-:W-:Y:S01]  /*8b20*/  @P6 IMAD R3, R238, 0x6000, R210 ;  /* 0x00006000ee036824 */ /* 0x000fe200078e02d2 */
[----:B------:R-:W-:Y:S04]  /*8b30*/  @P6 IADD3 R14, P0, R14, R240, RZ ;  /* 0x000000f00e0e6210 */ /* 0x000fe80007f1e0ff */
[----:B------:R-:W-:Y:S01]  /*8b40*/  @!PT LDS RZ, [RZ] ;  /* 0x00000000fffff984 */ /* 0x000fe20000000800 */
[----:B------:R-:W-:Y:S01]  /*8b50*/  @!PT LDS RZ, [RZ] ;  /* 0x00000000fffff984 */ /* 0x000fe20000000800 */
[----:B------:R-:W-:Y:S01]  /*8b60*/  @!PT LDS RZ, [RZ] ;  /* 0x00000000fffff984 */ /* 0x000fe20000000800 */
[----:B------:R1:W-:Y:S03]  /*8b70*/  @P6 LDGSTS.E.BYPASS.LTC128B.128 [R3], [R16.64], !P3 ;  /* 0x0000000010036fae */ /* 0x0003e6000d901d48 */
[----:B------:R-:W-:Y:S01]  /*8b80*/  @P6 IADD3.X R15, R15, R232, RZ, P0, !PT ;  /* 0x000000e80f0f6210 */ /* 0x000fe200007fe4ff */
[C---:B--2---:R-:W-:Y:S03]  /*8b90*/  HMMA.16816.F32.BF16 R92, R136.reuse, R8, R92 ;  /* 0x00000008885c723c */ /* 0x044fe6000004185c */
[----:B------:R-:W-:Y:S01]  /*8ba0*/  @P6 ISETP.GE.AND P0, PT, R207, c[0x0][0x1d4], PT ;  /* 0x00007500cf006a0c */ /* 0x000fe20003f06270 */
[----:B------:R1:W-:Y:S01]  /*8bb0*/  @P6 LDGSTS.E.BYPASS.LTC128B.128 [R3+0x2000], [R16.64+0x80], !P1 ;  /* 0x0200008010036fae */ /* 0x0003e2000c901d48 */
[C---:B------:R-:W-:Y:S03]  /*8bc0*/  @P6 LEA R4, P4, R14.reuse, c[0x0][0x1c8], 0x1 ;  /* 0x000072000e046a11 */ /* 0x040fe600078808ff */
[----:B------:R-:W-:Y:S04]  /*8bd0*/  HMMA.16816.F32.BF16 R96, R136, R10, R96 ;  /* 0x0000000a8860723c */ /* 0x000fe80000041860 */
[----:B------:R-:W-:Y:S04]  /*8be0*/  @P6 LEA.HI.X R5, R14, c[0x0][0x1cc], R15, 0x1, P4 ;  /* 0x000073000e056a11 */ /* 0x000fe800020f0c0f */
[----:B------:R1:W-:Y:S08]  /*8bf0*/  @P6 LDGSTS.E.BYPASS.LTC128B.128 [R3+0x4000], [R16.64+0x100], !P0 ;  /* 0x0400010010036fae */ /* 0x0003f0000c101d48 */
[----:B------:R1:W-:Y:S08]  /*8c00*/  @P6 LDGSTS.E.BYPASS.LTC128B.128 [R3+0x1000], [R4.64], !P3 ;  /* 0x0100000004036fae */ /* 0x0003f0000d901d48 */
[----:B------:R1:W-:Y:S01]  /*8c10*/  @P6 LDGSTS.E.BYPASS.LTC128B.128 [R3+0x3000], [R4.64+0x80], !P1 ;  /* 0x0300008004036fae */ /* 0x0003e2000c901d48 */
[C---:B------:R-:W-:Y:S02]  /*8c20*/  ISETP.GE.AND P1, PT, R133.reuse, 0x1, PT ;  /* 0x000000018500780c */ /* 0x040fe40003f26270 */
[----:B------:R-:W-:Y:S04]  /*8c30*/  IADD3 R133, R133, 0x1, RZ ;  /* 0x0000000185857810 */ /* 0x000fe80007ffe0ff */
[----:B------:R-:W-:Y:S01]  /*8c40*/  SEL R133, R133, RZ, !P1 ;  /* 0x000000ff85857207 */ /* 0x000fe20004800000 */
[----:B------:R1:W-:Y:S01]  /*8c50*/  @P6 LDGSTS.E.BYPASS.LTC128B.128 [R3+0x5000], [R4.64+0x100], !P0 ;  /* 0x0500010004036fae */ /* 0x0003e2000c101d48 */
[----:B------:R-:W-:Y:S02]  /*8c60*/  ISETP.GT.AND P0, PT, R247, R245, PT ;  /* 0x000000f5f700720c */ /* 0x000fe40003f04270 */
[----:B------:R-:W-:Y:S05]  /*8c70*/  MOV R247, R248 ;  /* 0x000000f800f77202 */ /* 0x000fea0000000f00 */
[----:B------:R-:W0:Y:S01]  /*8c80*/  LDGDEPBAR ;  /* 0x00000000000079af */ /* 0x000e220000000000 */
[----:B-1----:R-:W-:Y:S05]  /*8c90*/  MOV R3, R2 ;  /* 0x0000000200037202 */ /* 0x002fea0000000f00 */
[----:B------:R-:W-:-:S05]  /*8ca0*/  @P0 BRA `(.L_x_2151) ;  /* 0xffffce3000000947 */ /* 0x000fca000383ffff */
.L_x_2150:
[----:B------:R-:W-:-:S13]  /*8cb0*/  ISETP.GE.AND P0, PT, R248, R233, PT ;  /* 0x000000e9f800720c */ /* 0x000fda0003f06270 */
[----:B------:R-:W-:Y:S05]  /*8cc0*/  @!P0 BRA `(.L_x_2152) ;  /* 0x00002ce000008947 */ /* 0x000fea0003800000 */
[----:B------:R-:W-:Y:S02]  /*8cd0*/  MOV R3, R0 ;  /* 0x0000000000037202 */ /* 0x000fe40000000f00 */
[----:B------:R-:W-:Y:S02]  /*8ce0*/  MOV R132, R2 ;  /* 0x0000000200847202 */ /* 0x000fe40000000f00 */
.L_x_2153:
        /* <DEDUP_REMOVED lines=10> */
[C---:B------:R-:W-:Y:S01]  /*8d90*/  @!P6 IMAD.WIDE.U32 R20, R243.reuse, c[0x0][0x208], RZ ;  /* 0x00008200f314ea25 */ /* 0x040fe200078e00ff */
        /* <DEDUP_REMOVED lines=10> */
[----:B-1----:R-:W1:Y:S01]  /*8e40*/  LDSM.16.M88.4 R8, [R194] ;  /* 0x00000000c208783b */ /* 0x002e620000000200 */
[----:B------:R-:W-:Y:S02]  /*8e50*/  @!P6 LEA R156, P5, R157, c[0x0][0x1f8], 0x1 ;  /* 0x00007e009d9cea11 */ /* 0x000fe400078a08ff */
[----:B------:R-:W-:Y:S02]  /*8e60*/  @!P6 IADD3 R159, P4, R159, R236, RZ ;  /* 0x000000ec9f9fe210 */ /* 0x000fe40007f9e0ff */
[----:B------:R-:W-:Y:S03]  /*8e70*/  @!P6 SHF.L.U64.HI R0, R20, 0x6, R0 ;  /* 0x000000061400e819 */ /* 0x000fe60000010200 */
        /* <DEDUP_REMOVED lines=16> */
[----:B------:R-:W-:Y:S02]  /*8f80*/  @!P6 IADD3.X R0, R0, R198, RZ, P3, !PT ;  /* 0x000000c60000e210 */ /* 0x000fe40001ffe4ff */
[----:B------:R-:W-:Y:S02]  /*8f90*/  @!P6 LEA R158, P3, R159, c[0x0][0x1f8], 0x1 ;  /* 0x00007e009f9eea11 */ /* 0x000fe400078608ff */
[----:B------:R-:W-:Y:S01]  /*8fa0*/  @!P6 LEA.HI.X R157, R157, c[0x0][0x1fc], R0, 0x1, P5 ;  /* 0x00007f009d9dea11 */ /* 0x000fe200028f0c00 */
[C---:B----4-:R-:W-:Y:S01]  /*8fb0*/  HMMA.16816.F32.BF16 R28, R32.reuse, R136, RZ ;  /* 0x00000088201c723c */ /* 0x050fe200000418ff */
[----:B------:R-:W-:Y:S06]  /*8fc0*/  IADD3 R0, R134, R194, RZ ;  /* 0x000000c286007210 */ /* 0x000fec0007ffe0ff */
[----:B------:R-:W-:Y:S01]  /*8fd0*/  @!P6 IADD3.X R136, R2, R198, RZ, P4, !PT ;  /* 0x000000c60288e210 */ /* 0x000fe200027fe4ff */
[----:B------:R-:W-:Y:S01]  /*8fe0*/  HMMA.16816.F32.BF16 R32, R32, R138, RZ ;  /* 0x0000008a2020723c */ /* 0x000fe200000418ff */
[C---:B------:R-:W-:Y:S03]  /*8ff0*/  @!P6 IMAD R2, R238.reuse, 0x6000, R211 ;  /* 0x00006000ee02e824 */ /* 0x040fe600078e02d3 */
[----:B------:R-:W-:Y:S02]  /*9000*/  @!P6 LEA.HI.X R159, R159, c[0x0][0x1fc], R136, 0x1, P3 ;  /* 0x00007f009f9fea11 */ /* 0x000fe400018f0c88 */
[----:B------:R-:W3:Y:S02]  /*9010*/  LDSM.16.M88.4 R136, [R193+0x1800] ;  /* 0x00180000c188783b */ /* 0x000ee40000000200 */
[C---:B-1----:R-:W-:Y:S06]  /*9020*/  HMMA.16816.F32.BF16 R4, R140.reuse, R144, R4 ;  /* 0x000000908c04723c */ /* 0x042fec0000041804 */
[----:B------:R-:W-:Y:S01]  /*9030*/  @!PT LDS RZ, [RZ] ;  /* 0x00000000fffff984 */ /* 0x000fe20000000800 */
[----:B------:R-:W-:Y:S01]  /*9040*/  @!PT LDS RZ, [RZ] ;  /* 0x00000000fffff984 */ /* 0x000fe20000000800 */
[----:B------:R-:W-:Y:S01]  /*9050*/  @!PT LDS RZ, [RZ] ;  /* 0x00000000fffff984 */ /* 0x000fe20000000800 */
[----:B------:R1:W-:Y:S02]  /*9060*/  @!P6 LDGSTS.E.BYPASS.LTC128B.128 [R2], [R156.64], !P2 ;  /* 0x000000009c02efae */ /* 0x0003e4000d101d48 */
[C---:B------:R-:W-:Y:S06]  /*9070*/  HMMA.16816.F32.BF16 R8, R140.reuse, R146, R8 ;  /* 0x000000928c08723c */ /* 0x040fec0000041808 */
[----:B------:R1:W-:Y:S02]  /*9080*/  @!P6 LDGSTS.E.BYPASS.LTC128B.128 [R2+0x2000], [R156.64+0x80], !P1 ;  /* 0x020000809c02efae */ /* 0x0003e4000c901d48 */
[C---:B-----5:R-:W-:Y:S06]  /*9090*/  HMMA.16816.F32.BF16 R12, R140.reuse, R148, R12 ;  /* 0x000000948c0c723c */ /* 0x060fec000004180c */
[----:B------:R1:W-:Y:S02]  /*90a0*/  @!P6 LDGSTS.E.BYPASS.LTC128B.128 [R2+0x4000], [R156.64+0x100], !P0 ;  /* 0x040001009c02efae */ /* 0x0003e4000c101d48 */
[C---:B------:R-:W-:Y:S06]  /*90b0*/  HMMA.16816.F32.BF16 R16, R140.reuse, R150, R16 ;  /* 0x000000968c10723c */ /* 0x040fec0000041810 */
[----:B------:R1:W-:Y:S02]  /*90c0*/  @!P6 LDGSTS.E.BYPASS.LTC128B.128 [R2+0x1000], [R158.64], !P2 ;  /* 0x010000009e02efae */ /* 0x0003e4000d101d48 */
[C---:B--2---:R-:W-:Y:S06]  /*90d0*/  HMMA.16816.F32.BF16 R20, R140.reuse, R152, R20 ;  /* 0x000000988c14723c */ /* 0x044fec0000041814 */
[----:B------:R1:W-:Y:S02]  /*90e0*/  @!P6 LDGSTS.E.BYPASS.LTC128B.128 [R2+0x3000], [R158.64+0x80], !P1 ;  /* 0x030000809e02efae */ /* 0x0003e4000c901d48 */
[C---:B------:R-:W-:Y:S06]  /*90f0*/  HMMA.16816.F32.BF16 R24, R140.reuse, R154, R24 ;  /* 0x0000009a8c18723c */ /* 0x040fec0000041818 */
[----:B------:R1:W-:Y:S01]  /*9100*/  @!P6 LDGSTS.E.BYPASS.LTC128B.128 [R2+0x5000], [R158.64+0x100], !P0 ;  /* 0x050001009e02efae */ /* 0x0003e2000c101d48 */
[C---:B------:R-:W-:Y:S01]  /*9110*/  ISETP.GE.AND P6, PT, R238.reuse, 0x1, PT ;  /* 0x00000001ee00780c */ /* 0x040fe20003fc6270 */
[C---:B---3--:R-:W-:Y:S04]  /*9120*/  HMMA.16816.F32.BF16 R28, R140.reuse, R136, R28 ;  /* 0x000000888c1c723c */ /* 0x048fe8000004181c */
[----:B------:R-:W-:Y:S02]  /*9130*/  IADD3 R238, R238, 0x1, RZ ;  /* 0x00000001eeee7810 */ /* 0x000fe40007ffe0ff */
[----:B------:R-:W-:Y:S02]  /*9140*/  LDSM.16.M88.4 R160, [R0] ;  /* 0x0000000000a0783b */ /* 0x000fe40000000200 */
[----:B------:R-:W-:Y:S04]  /*9150*/  HMMA.16816.F32.BF16 R32, R140, R138, R32 ;  /* 0x0000008a8c20723c */ /* 0x000fe80000041820 */
[----:B------:R-:W-:Y:S02]  /*9160*/  SEL R238, R238, RZ, !P6 ;  /* 0x000000ffeeee7207 */ /* 0x000fe40007000000 */
        /* <DEDUP_REMOVED lines=154> */
[----:B------:R2:W5:Y:S01]  /*9b10*/  MUFU.TANH R163, R11 ;  /* 0x0000000b00a37308 */ /* 0x0005620000002400 */
[----:B---3--:R-:W-:Y:S09]  /*9b20*/  FMNMX.FTZ R2, R166, R2, !PT ;  /* 0x00000002a6027209 */ /* 0x008ff20007810000 */
[----:B------:R-:W3:Y:S01]  /*9b30*/  MUFU.TANH R143, R12 ;  /* 0x0000000c008f7308 */ /* 0x000ee20000002400 */
[----:B----4-:R-:W-:Y:S09]  /*9b40*/  FMNMX.FTZ R0, R165, R0, !PT ;  /* 0x00000000a5007209 */ /* 0x010ff20007810000 */
[----:B------:R-:W4:Y:S01]  /*9b50*/  MUFU.TANH R142, R13 ;  /* 0x0000000d008e7308 */ /* 0x000f220000002400 */
[C---:B-1----:R-:W-:Y:S01]  /*9b60*/  HMMA.16816.F32.BF16 R20, R172.reuse, R4, R20 ;  /* 0x00000004ac14723c */ /* 0x042fe20000041814 */
[----:B--2---:R-:W1:Y:S01]  /*9b70*/  LDSM.16.M88.4 R8, [R195+0x5800] ;  /* 0x00580000c308783b */ /* 0x004e620000000200 */
[----:B------:R-:W-:Y:S07]  /*9b80*/  DEPBAR.LE SB0, 0x2 ;  /* 0x000080800000791a */ /* 0x000fee0000000000 */
[----:B------:R-:W2:Y:S03]  /*9b90*/  MUFU.TANH R139, R14 ;  /* 0x0000000e008b7308 */ /* 0x000ea60000002400 */
[----:B-----5:R-:W-:Y:S01]  /*9ba0*/  FMNMX.FTZ R0, R163, R0, !PT ;  /* 0x00000000a3007209 */ /* 0x020fe20007810000 */
[C---:B------:R-:W-:Y:S01]  /*9bb0*/  HMMA.16816.F32.BF16 R24, R172.reuse, R6, R24 ;  /* 0x00000006ac18723c */ /* 0x040fe20000041818 */
[----:B------:R-:W-:Y:S04]  /*9bc0*/  BAR.SYNC.DEFER_BLOCKING 0x0 ;  /* 0x0000000000007b1d */ /* 0x000fe80000010000 */
[----:B---3--:R-:W-:Y:S04]  /*9bd0*/  FMNMX.FTZ R2, R143, R2, !PT ;  /* 0x000000028f027209 */ /* 0x008fe80007810000 */
[----:B----4-:R-:W-:Y:S03]  /*9be0*/  FMNMX.FTZ R2, R142, R2, !PT ;  /* 0x000000028e027209 */ /* 0x010fe60007810000 */
[----:B------:R-:W-:Y:S02]  /*9bf0*/  FMUL.FTZ R20, R20, c[0x0][0x320] ;  /* 0x0000c80014147a20 */ /* 0x000fe40000410000 */
[----:B------:R-:W-:Y:S02]  /*9c00*/  FMUL.FTZ R21, R21, c[0x0][0x320] ;  /* 0x0000c80015157a20 */ /* 0x000fe40000410000 */
[----:B------:R-:W-:Y:S02]  /*9c10*/  FMUL.FTZ R22, R22, c[0x0][0x320] ;  /* 0x0000c80016167a20 */ /* 0x000fe40000410000 */
[----:B------:R-:W-:Y:S01]  /*9c20*/  FMUL.FTZ R23, R23, c[0x0][0x320] ;  /* 0x0000c80017177a20 */ /* 0x000fe20000410000 */
[----:B--2---:R-:W-:Y:S05]  /*9c30*/  FMNMX.FTZ R0, R139, R0, !PT ;  /* 0x000000008b007209 */ /* 0x004fea0007810000 */
[----:B------:R-:W-:Y:S01]  /*9c40*/  FMUL.FTZ R24, R24, c[0x0][0x320] ;  /* 0x0000c80018187a20 */ /* 0x000fe20000410000 */
[----:B------:R-:W2:Y:S01]  /*9c50*/  MUFU.TANH R141, R16 ;  /* 0x00000010008d7308 */ /* 0x000ea20000002400 */
[----:B------:R-:W-:Y:S02]  /*9c60*/  FMUL.FTZ R25, R25, c[0x0][0x320] ;  /* 0x0000c80019197a20 */ /* 0x000fe40000410000 */
[----:B------:R-:W-:Y:S02]  /*9c70*/  FMUL.FTZ R26, R26, c[0x0][0x320] ;  /* 0x0000c8001a1a7a20 */ /* 0x000fe40000410000 */
[----:B------:R-:W-:Y:S01]  /*9c80*/  FMUL.FTZ R27, R27, c[0x0][0x320] ;  /* 0x0000c8001b1b7a20 */ /* 0x000fe20000410000 */
[C---:B-1----:R-:W-:Y:S04]  /*9c90*/  HMMA.16816.F32.BF16 R28, R172.reuse, R8, R28 ;  /* 0x00000008ac1c723c */ /* 0x042fe8000004181c */
[----:B------:R-:W1:Y:S04]  /*9ca0*/  MUFU.TANH R137, R15 ;  /* 0x0000000f00897308 */ /* 0x000e680000002400 */
[----:B------:R-:W-:Y:S06]  /*9cb0*/  HMMA.16816.F32.BF16 R32, R172, R10, R32 ;  /* 0x0000000aac20723c */ /* 0x000fec0000041820 */
[----:B------:R-:W3:Y:S01]  /*9cc0*/  MUFU.TANH R140, R17 ;  /* 0x00000011008c7308 */ /* 0x000ee20000002400 */
[----:B--2---:R-:W-:Y:S09]  /*9cd0*/  FMNMX.FTZ R2, R141, R2, !PT ;  /* 0x000000028d027209 */ /* 0x004ff20007810000 */
[----:B------:R-:W2:Y:S01]  /*9ce0*/  MUFU.TANH R138, R18 ;  /* 0x00000012008a7308 */ /* 0x000ea20000002400 */
[----:B------:R-:W-:Y:S02]  /*9cf0*/  FMUL.FTZ R28, R28, c[0x0][0x320] ;  /* 0x0000c8001c1c7a20 */ /* 0x000fe40000410000 */
[----:B------:R-:W-:Y:S01]  /*9d00*/  FMUL.FTZ R29, R29, c[0x0][0x320] ;  /* 0x0000c8001d1d7a20 */ /* 0x000fe20000410000 */
[----:B-1----:R-:W-:Y:S01]  /*9d10*/  FMNMX.FTZ R0, R137, R0, !PT ;  /* 0x0000000089007209 */ /* 0x002fe20007810000 */
[----:B------:R-:W-:Y:S02]  /*9d20*/  FMUL.FTZ R30, R30, c[0x0][0x320] ;  /* 0x0000c8001e1e7a20 */ /* 0x000fe40000410000 */
[----:B------:R-:W-:Y:S03]  /*9d30*/  FMUL.FTZ R31, R31, c[0x0][0x320] ;  /* 0x0000c8001f1f7a20 */ /* 0x000fe60000410000 */
[----:B------:R-:W1:Y:S01]  /*9d40*/  MUFU.TANH R181, R20 ;  /* 0x0000001400b57308 */ /* 0x000e620000002400 */
[----:B------:R-:W-:Y:S02]  /*9d50*/  FMUL.FTZ R32, R32, c[0x0][0x320] ;  /* 0x0000c80020207a20 */ /* 0x000fe40000410000 */
[----:B------:R-:W-:Y:S01]  /*9d60*/  FMUL.FTZ R33, R33, c[0x0][0x320] ;  /* 0x0000c80021217a20 */ /* 0x000fe20000410000 */
[----:B---3--:R-:W-:Y:S01]  /*9d70*/  FMNMX.FTZ R2, R140, R2, !PT ;  /* 0x000000028c027209 */ /* 0x008fe20007810000 */
[----:B------:R-:W-:Y:S02]  /*9d80*/  FMUL.FTZ R34, R34, c[0x0][0x320] ;  /* 0x0000c80022227a20 */ /* 0x000fe40000410000 */
[----:B------:R-:W-:Y:S03]  /*9d90*/  FMUL.FTZ R35, R35, c[0x0][0x320] ;  /* 0x0000c80023237a20 */ /* 0x000fe60000410000 */
        /* <DEDUP_REMOVED lines=31> */
[----:B--2---:R-:W-:Y:S05]  /*9f90*/  FMNMX.FTZ R2, R149, R2, !PT ;  /* 0x0000000295027209 */ /* 0x004fea0007810000 */
[----:B------:R-:W2:Y:S01]  /*9fa0*/  SHFL.BFLY PT, R4, R2, 0x2, 0x1f ;  /* 0x0c401f0002047f89 */ /* 0x000ea200000e0000 */
[----:B-1----:R-:W-:Y:S04]  /*9fb0*/  FMNMX.FTZ R0, R146, R0, !PT ;  /* 0x0000000092007209 */ /* 0x002fe80007810000 */
[----:B---3--:R-:W-:Y:S05]  /*9fc0*/  FMNMX.FTZ R0, R144, R0, !PT ;  /* 0x0000000090007209 */ /* 0x008fea0007810000 */
[----:B------:R-:W1:Y:S01]  /*9fd0*/  SHFL.BFLY PT, R5, R0, 0x2, 0x1f ;  /* 0x0c401f0000057f89 */ /* 0x000e6200000e0000 */
[----:B--2---:R-:W-:Y:S07]  /*9fe0*/  FMNMX.FTZ R4, R2, R4, !PT ;  /* 0x0000000402047209 */ /* 0x004fee0007810000 */
[----:B------:R-:W2:Y:S01]  /*9ff0*/  SHFL.BFLY PT, R2, R4, 0x1, 0x1f ;  /* 0x0c201f0004027f89 */ /* 0x000ea200000e0000 */
[----:B-1----:R-:W-:Y:S07]  /*a000*/  FMNMX.FTZ R5, R0, R5, !PT ;  /* 0x0000000500057209 */ /* 0x002fee0007810000 */
[----:B------:R-:W1:Y:S01]  /*a010*/  SHFL.BFLY PT, R0, R5, 0x1, 0x1f ;  /* 0x0c201f0005007f89 */ /* 0x000e6200000e0000 */
[----:B--2---:R-:W-:Y:S05]  /*a020*/  FMNMX.FTZ R2, R4, R2, !PT ;  /* 0x0000000204027209 */ /* 0x004fea0007810000 */
[C---:B------:R-:W-:Y:S02]  /*a030*/  FMUL.FTZ R151, R2.reuse, c[0x0][0x2d0] ;  /* 0x0000b40002977a20 */ /* 0x040fe40000410000 */
[----:B------:R-:W-:Y:S02]  /*a040*/  FADD.FTZ R4, -R2, R132 ;  /* 0x0000008402047221 */ /* 0x000fe40000010100 */
[--C-:B------:R-:W-:Y:S01]  /*a050*/  FFMA.FTZ R171, R162, c[0x0][0x2d0], -R151.reuse ;  /* 0x0000b400a2ab7a23 */ /* 0x100fe20000010897 */
[----:B------:R-:W-:Y:S01]  /*a060*/  IADD3 R162, R185, R192, RZ ;  /* 0x000000c0b9a27210 */ /* 0x000fe20007ffe0ff */
[--C-:B------:R-:W-:Y:S02]  /*a070*/  FFMA.FTZ R170, R145, c[0x0][0x2d0], -R151.reuse ;  /* 0x0000b40091aa7a23 */ /* 0x100fe40000010897 */
[--C-:B------:R-:W-:Y:S02]  /*a080*/  FFMA.FTZ R169, R164, c[0x0][0x2d0], -R151.reuse ;  /* 0x0000b400a4a97a23 */ /* 0x100fe40000010897 */
[----:B------:R-:W2:Y:S01]  /*a090*/  LDSM.16.MT88.4 R12, [R162] ;  /* 0x00000000a20c783b */ /* 0x000ea20000004200 */
[--C-:B------:R-:W-:Y:S01]  /*a0a0*/  FFMA.FTZ R168, R166, c[0x0][0x2d0], -R151.reuse ;  /* 0x0000b400a6a87a23 */ /* 0x100fe20000010897 */
[----:B------:R-:W-:Y:S01]  /*a0b0*/  MUFU.EX2 R171, R171 ;  /* 0x000000ab00ab7308 */ /* 0x000fe20000000800 */
[----:B------:R-:W-:Y:S01]  /*a0c0*/  FMUL.FTZ R4, R4, c[0x0][0x2d0] ;  /* 0x0000b40004047a20 */ /* 0x000fe20000410000 */
[----:B-1----:R-:W-:Y:S01]  /*a0d0*/  FMNMX.FTZ R0, R5, R0, !PT ;  /* 0x0000000005007209 */ /* 0x002fe20007810000 */
[--C-:B------:R-:W-:Y:S02]  /*a0e0*/  FFMA.FTZ R172, R143, c[0x0][0x2d0], -R151.reuse ;  /* 0x0000b4008fac7a23 */ /* 0x100fe40000010897 */
[----:B------:R-:W-:Y:S02]  /*a0f0*/  FFMA.FTZ R173, R142, c[0x0][0x2d0], -R151 ;  /* 0x0000b4008ead7a23 */ /* 0x000fe40000010897 */
[C---:B------:R-:W-:Y:S02]  /*a100*/  FMUL.FTZ R145, R0.reuse, c[0x0][0x2d0] ;  /* 0x0000b40000917a20 */ /* 0x040fe40000410000 */
[----:B------:R-:W-:Y:S01]  /*a110*/  FADD.FTZ R3, -R0, R3 ;  /* 0x0000000300037221 */ /* 0x000fe20000010100 */
[----:B------:R-:W1:Y:S01]  /*a120*/  MUFU.EX2 R132, R4 ;  /* 0x0000000400847308 */ /* 0x000e620000000800 */
[--C-:B------:R-:W-:Y:S01]  /*a130*/  FFMA.FTZ R167, R161, c[0x0][0x2d0], -R145.reuse ;  /* 0x0000b400a1a77a23 */ /* 0x100fe20000010891 */
[----:B------:R-:W-:Y:S01]  /*a140*/  IADD3 R161, R189, R162, RZ ;  /* 0x000000a2bda17210 */ /* 0x000fe20007ffe0ff */
[--C-:B------:R-:W-:Y:S01]  /*a150*/  FFMA.FTZ R166, R160, c[0x0][0x2d0], -R145.reuse ;  /* 0x0000b400a0a67a23 */ /* 0x100fe20000010891 */
[----:B------:R-:W-:Y:S01]  /*a160*/  IADD3 R160, R184, R192, RZ ;  /* 0x000000c0b8a07210 */ /* 0x000fe20007ffe0ff */
[--C-:B------:R-:W-:Y:S02]  /*a170*/  FFMA.FTZ R165, R165, c[0x0][0x2d0], -R145.reuse ;  /* 0x0000b400a5a57a23 */ /* 0x100fe40000010891 */
[----:B------:R-:W-:Y:S01]  /*a180*/  FFMA.FTZ R164, R163, c[0x0][0x2d0], -R145 ;  /* 0x0000b400a3a47a23 */ /* 0x000fe20000010891 */
[----:B------:R-:W3:Y:S01]  /*a190*/  LDSM.16.MT88.4 R20, [R161] ;  /* 0x00000000a114783b */ /* 0x000ee20000004200 */
[----:B------:R-:W-:Y:S01]  /*a1a0*/  FMUL.FTZ R3, R3, c[0x0][0x2d0] ;  /* 0x0000b40003037a20 */ /* 0x000fe20000410000 */
[----:B------:R-:W4:Y:S01]  /*a1b0*/  MUFU.EX2 R170, R170 ;  /* 0x000000aa00aa7308 */ /* 0x000f220000000800 */
[----:B------:R-:W-:Y:S01]  /*a1c0*/  IADD3 R163, R189, R160, RZ ;  /* 0x000000a0bda37210 */ /* 0x000fe20007ffe0ff */
[--C-:B------:R-:W-:Y:S02]  /*a1d0*/  FFMA.FTZ R174, R141, c[0x0][0x2d0], -R151.reuse ;  /* 0x0000b4008dae7a23 */ /* 0x100fe40000010897 */
[----:B------:R-:W-:Y:S02]  /*a1e0*/  FFMA.FTZ R175, R140, c[0x0][0x2d0], -R151 ;  /* 0x0000b4008caf7a23 */ /* 0x000fe40000010897 */
[----:B------:R-:W5:Y:S01]  /*a1f0*/  LDSM.16.MT88.4 R28, [R160] ;  /* 0x00000000a01c783b */ /* 0x000f620000004200 */
[--C-:B------:R-:W-:Y:S02]  /*a200*/  FFMA.FTZ R176, R139, c[0x0][0x2d0], -R145.reuse ;  /* 0x0000b4008bb07a23 */ /* 0x100fe40000010891 */
[--C-:B------:R-:W-:Y:S01]  /*a210*/  FFMA.FTZ R177, R137, c[0x0][0x2d0], -R145.reuse ;  /* 0x0000b40089b17a23 */ /* 0x100fe20000010891 */
[----:B------:R-:W2:Y:S01]  /*a220*/  MUFU.EX2 R3, R3 ;  /* 0x0000000300037308 */ /* 0x000ea20000000800 */
[--C-:B------:R-:W-:Y:S02]  /*a230*/  FFMA.FTZ R178, R138, c[0x0][0x2d0], -R145.reuse ;  /* 0x0000b4008ab27a23 */ /* 0x100fe40000010891 */
[----:B------:R-:W-:Y:S01]  /*a240*/  FFMA.FTZ R179, R136, c[0x0][0x2d0], -R145 ;  /* 0x0000b40088b37a23 */ /* 0x000fe20000010891 */
[----:B------:R-:W-:Y:S01]  /*a250*/  LDSM.16.MT88.4 R140, [R160+0x2800] ;  /* 0x00280000a08c783b */ /* 0x000fe20000004200 */
[C---:B-1----:R-:W-:Y:S02]  /*a260*/  FMUL.FTZ R4, R132.reuse, R128 ;  /* 0x0000008084047220 */ /* 0x042fe40000410000 */
[C---:B------:R-:W-:Y:S02]  /*a270*/  FMUL.FTZ R5, R132.reuse, R129 ;  /* 0x0000008184057220 */ /* 0x040fe40000410000 */
[C---:B------:R-:W-:Y:S01]  /*a280*/  FMUL.FTZ R8, R132.reuse, R124 ;  /* 0x0000007c84087220 */ /* 0x040fe20000410000 */
[----:B------:R-:W-:Y:S01]  /*a290*/  MUFU.EX2 R169, R169 ;  /* 0x000000a900a97308 */ /* 0x000fe20000000800 */
[C---:B------:R-:W-:Y:S01]  /*a2a0*/  FMUL.FTZ R9, R132.reuse, R125 ;  /* 0x0000007d84097220 */ /* 0x040fe20000410000 */
[----:B------:R-:W-:Y:S01]  /*a2b0*/  LDSM.16.MT88.4 R136, [R161+0x2800] ;  /* 0x00280000a188783b */ /* 0x000fe20000004200 */
[----:B------:R-:W-:Y:S01]  /*a2c0*/  FMUL.FTZ R16, R132, R116 ;  /* 0x0000007484107220 */ /* 0x000fe20000410000 */
[----:B----4-:R-:W-:Y:S01]  /*a2d0*/  F2FP.BF16.PACK_AB R128, R170, R171 ;  /* 0x000000abaa80723e */ /* 0x010fe200000010ff */
[C---:B------:R-:W-:Y:S02]  /*a2e0*/  FMUL.FTZ R17, R132.reuse, R117 ;  /* 0x0000007584117220 */ /* 0x040fe40000410000 */
[C---:B------:R-:W-:Y:S02]  /*a2f0*/  FMUL.FTZ R24, R132.reuse, R108 ;  /* 0x0000006c84187220 */ /* 0x040fe40000410000 */
[C---:B------:R-:W-:Y:S01]  /*a300*/  FMUL.FTZ R25, R132.reuse, R109 ;  /* 0x0000006d84197220 */ /* 0x040fe20000410000 */
[----:B------:R-:W1:Y:S01]  /*a310*/  MUFU.EX2 R168, R168 ;  /* 0x000000a800a87308 */ /* 0x000e620000000800 */
[C---:B------:R-:W-:Y:S02]  /*a320*/  FMUL.FTZ R32, R132.reuse, R100 ;  /* 0x0000006484207220 */ /* 0x040fe40000410000 */
[----:B------:R-:W-:Y:S02]  /*a330*/  FMUL.FTZ R33, R132, R101 ;  /* 0x0000006584217220 */ /* 0x000fe40000410000 */
[C---:B--2---:R-:W-:Y:S02]  /*a340*/  FMUL.FTZ R6, R3.reuse, R130 ;  /* 0x0000008203067220 */ /* 0x044fe40000410000 */
        /* <DEDUP_REMOVED lines=16> */
[C---:B------:R-:W-:Y:S01]  /*a450*/  FMUL.FTZ R38, R3.reuse, R38 ;  /* 0x0000002603267220 */ /* 0x040fe20000410000 */
[----:B------:R-:W-:Y:S01]  /*a460*/  MUFU.EX2 R165, R165 ;  /* 0x000000a500a57308 */ /* 0x000fe20000000800 */
[----:B------:R-:W-:Y:S01]  /*a470*/  LDSM.16.MT88.4 R100, [R160+0x2000] ;  /* 0x00200000a064783b */ /* 0x000fe20000004200 */
[----:B------:R-:W-:Y:S02]  /*a480*/  FMUL.FTZ R39, R3, R39 ;  /* 0x0000002703277220 */ /* 0x000fe40000410000 */
[--C-:B------:R-:W-:Y:S02]  /*a490*/  FFMA.FTZ R182, R159, c[0x0][0x2d0], -R151.reuse ;  /* 0x0000b4009fb67a23 */ /* 0x100fe40000010897 */
[----:B------:R-:W-:Y:S02]  /*a4a0*/  FFMA.FTZ R183, R158, c[0x0][0x2d0], -R151 ;  /* 0x0000b4009eb77a23 */ /* 0x000fe40000010897 */
[--C-:B------:R-:W-:Y:S01]  /*a4b0*/  FFMA.FTZ R192, R156, c[0x0][0x2d0], -R145.reuse ;  /* 0x0000b4009cc07a23 */ /* 0x100fe20000010891 */
[----:B------:R-:W-:Y:S01]  /*a4c0*/  LDSM.16.MT88.4 R116, [R160+0x800] ;  /* 0x00080000a074783b */ /* 0x000fe20000004200 */
[----:B------:R-:W1:Y:S01]  /*a4d0*/  MUFU.EX2 R164, R164 ;  /* 0x000000a400a47308 */ /* 0x000e620000000800 */
[--C-:B------:R-:W-:Y:S02]  /*a4e0*/  FFMA.FTZ R193, R155, c[0x0][0x2d0], -R145.reuse ;  /* 0x0000b4009bc17a23 */ /* 0x100fe40000010891 */
[--C-:B------:R-:W-:Y:S01]  /*a4f0*/  FFMA.FTZ R194, R157, c[0x0][0x2d0], -R145.reuse ;  /* 0x0000b4009dc27a23 */ /* 0x100fe20000010891 */
[----:B--2---:R-:W-:Y:S01]  /*a500*/  F2FP.BF16.PACK_AB R129, R166, R167 ;  /* 0x000000a7a681723e */ /* 0x004fe200000010ff */
[----:B------:R-:W-:Y:S02]  /*a510*/  FFMA.FTZ R195, R154, c[0x0][0x2d0], -R145 ;  /* 0x0000b4009ac37a23 */ /* 0x000fe40000010891 */
[----:B------:R-:W-:Y:S01]  /*a520*/  LDSM.16.MT88.4 R156, [R163+0x3800] ;  /* 0x00380000a39c783b */ /* 0x000fe20000004200 */
[--C-:B------:R-:W-:Y:S02]  /*a530*/  FFMA.FTZ R244, R153, c[0x0][0x2d0], -R151.reuse ;  /* 0x0000b40099f47a23 */ /* 0x100fe40000010897 */
[--C-:B------:R-:W-:Y:S01]  /*a540*/  FFMA.FTZ R245, R152, c[0x0][0x2d0], -R151.reuse ;  /* 0x0000b40098f57a23 */ /* 0x100fe20000010897 */
[----:B------:R-:W-:Y:S01]  /*a550*/  MUFU.EX2 R172, R172 ;  /* 0x000000ac00ac7308 */ /* 0x000fe20000000800 */
[----:B------:R-:W-:Y:S02]  /*a560*/  FFMA.FTZ R246, R150, c[0x0][0x2d0], -R151 ;  /* 0x0000b40096f67a23 */ /* 0x000fe40000010897 */
[--C-:B------:R-:W-:Y:S01]  /*a570*/  FFMA.FTZ R249, R148, c[0x0][0x2d0], -R145.reuse ;  /* 0x0000b40094f97a23 */ /* 0x100fe20000010891 */
[----:B------:R-:W-:Y:S01]  /*a580*/  LDSM.16.MT88.4 R152, [R160+0x3800] ;  /* 0x00380000a098783b */ /* 0x000fe20000004200 */
[--C-:B------:R-:W-:Y:S02]  /*a590*/  FFMA.FTZ R250, R147, c[0x0][0x2d0], -R145.reuse ;  /* 0x0000b40093fa7a23 */ /* 0x100fe40000010891 */
[--C-:B------:R-:W-:Y:S02]  /*a5a0*/  FFMA.FTZ R251, R146, c[0x0][0x2d0], -R145.reuse ;  /* 0x0000b40092fb7a23 */ /* 0x100fe40000010891 */
[----:B------:R-:W-:Y:S01]  /*a5b0*/  FFMA.FTZ R145, R144, c[0x0][0x2d0], -R145 ;  /* 0x0000b40090917a23 */ /* 0x000fe20000010891 */
[----:B------:R-:W2:Y:S01]  /*a5c0*/  MUFU.EX2 R173, R173 ;  /* 0x000000ad00ad7308 */ /* 0x000ea20000000800 */
[----:B------:R-:W-:Y:S01]  /*a5d0*/  FMUL.FTZ R40, R132, R40 ;  /* 0x0000002884287220 */ /* 0x000fe20000410000 */
[----:B-1----:R-:W-:Y:S01]  /*a5e0*/  F2FP.BF16.PACK_AB R131, R164, R165 ;  /* 0x000000a5a483723e */ /* 0x002fe200000010ff */
[C---:B------:R-:W-:Y:S02]  /*a5f0*/  FMUL.FTZ R41, R132.reuse, R41 ;  /* 0x0000002984297220 */ /* 0x040fe40000410000 */
[C---:B------:R-:W-:Y:S02]  /*a600*/  FMUL.FTZ R42, R3.reuse, R42 ;  /* 0x0000002a032a7220 */ /* 0x040fe40000410000 */
[C---:B------:R-:W-:Y:S02]  /*a610*/  FMUL.FTZ R43, R3.reuse, R43 ;  /* 0x0000002b032b7220 */ /* 0x040fe40000410000 */
[C---:B------:R-:W-:Y:S01]  /*a620*/  HMMA.16816.F32.BF16 R4, R128.reuse, R12, R4 ;  /* 0x0000000c8004723c */ /* 0x040fe20000041804 */
[----:B------:R1:W-:Y:S04]  /*a630*/  MUFU.EX2 R252, R145 ;  /* 0x0000009100fc7308 */ /* 0x0003e80000000800 */
        /* <DEDUP_REMOVED lines=9> */
[----:B------:R-:W4:Y:S01]  /*a6d0*/  LDSM.16.MT88.4 R120, [R163] ;  /* 0x00000000a378783b */ /* 0x000f220000004200 */
[C---:B------:R-:W-:Y:S02]  /*a6e0*/  FMUL.FTZ R46, R3.reuse, R46 ;  /* 0x0000002e032e7220 */ /* 0x040fe40000410000 */
[C---:B------:R-:W-:Y:S02]  /*a6f0*/  FMUL.FTZ R47, R3.reuse, R47 ;  /* 0x0000002f032f7220 */ /* 0x040fe40000410000 */
[C---:B---3--:R-:W-:Y:S03]  /*a700*/  HMMA.16816.F32.BF16 R12, R128.reuse, R20, R12 ;  /* 0x00000014800c723c */ /* 0x048fe6000004180c */
[----:B-1----:R-:W-:Y:S01]  /*a710*/  LDSM.16.MT88.4 R144, [R162+0x3800] ;  /* 0x00380000a290783b */ /* 0x002fe20000004200 */
[C---:B------:R-:W-:Y:S01]  /*a720*/  FMUL.FTZ R48, R132.reuse, R48 ;  /* 0x0000003084307220 */ /* 0x040fe20000410000 */
[----:B------:R-:W-:Y:S01]  /*a730*/  MUFU.EX2 R176, R176 ;  /* 0x000000b000b07308 */ /* 0x000fe20000000800 */
[C---:B------:R-:W-:Y:S02]  /*a740*/  FMUL.FTZ R49, R132.reuse, R49 ;  /* 0x0000003184317220 */ /* 0x040fe40000410000 */
[C---:B------:R-:W-:Y:S04]  /*a750*/  HMMA.16816.F32.BF16 R16, R128.reuse, R22, R16 ;  /* 0x000000168010723c */ /* 0x040fe80000041810 */
[C---:B------:R-:W-:Y:S02]  /*a760*/  FMUL.FTZ R20, R132.reuse, R112 ;  /* 0x0000007084147220 */ /* 0x040fe40000410000 */
[C---:B------:R-:W-:Y:S01]  /*a770*/  FMUL.FTZ R21, R132.reuse, R113 ;  /* 0x0000007184157220 */ /* 0x040fe20000410000 */
[----:B------:R-:W1:Y:S01]  /*a780*/  MUFU.EX2 R177, R177 ;  /* 0x000000b100b17308 */ /* 0x000e620000000800 */
[C---:B------:R-:W-:Y:S04]  /*a790*/  FMUL.FTZ R22, R3.reuse, R114 ;  /* 0x0000007203167220 */ /* 0x040fe80000410000 */
[C---:B------:R-:W-:Y:S02]  /*a7a0*/  FMUL.FTZ R23, R3.reuse, R115 ;  /* 0x0000007303177220 */ /* 0x040fe40000410000 */
[----:B------:R-:W3:Y:S01]  /*a7b0*/  LDSM.16.MT88.4 R112, [R162+0x2000] ;  /* 0x00200000a270783b */ /* 0x000ee20000004200 */
[C---:B------:R-:W-:Y:S02]  /*a7c0*/  FMUL.FTZ R50, R3.reuse, R50 ;  /* 0x0000003203327220 */ /* 0x040fe40000410000 */
[C---:B------:R-:W-:Y:S01]  /*a7d0*/  FMUL.FTZ R51, R3.reuse, R51 ;  /* 0x0000003303337220 */ /* 0x040fe20000410000 */
[----:B------:R-:W-:Y:S01]  /*a7e0*/  MUFU.EX2 R178, R178 ;  /* 0x000000b200b27308 */ /* 0x000fe20000000800 */
[C---:B-----5:R-:W-:Y:S03]  /*a7f0*/  HMMA.16816.F32.BF16 R20, R128.reuse, R28, R20 ;  /* 0x0000001c8014723c */ /* 0x060fe60000041814 */
[C---:B------:R-:W-:Y:S02]  /*a800*/  FMUL.FTZ R52, R132.reuse, R52 ;  /* 0x0000003484347220 */ /* 0x040fe40000410000 */
[C---:B------:R-:W-:Y:S02]  /*a810*/  FMUL.FTZ R53, R132.reuse, R53 ;  /* 0x0000003584357220 */ /* 0x040fe40000410000 */
[C---:B------:R-:W-:Y:S01]  /*a820*/  FMUL.FTZ R28, R132.reuse, R104 ;  /* 0x00000068841c7220 */ /* 0x040fe20000410000 */
[C---:B------:R-:W-:Y:S01]  /*a830*/  HMMA.16816.F32.BF16 R24, R128.reuse, R30, R24 ;  /* 0x0000001e8018723c */ /* 0x040fe20000041818 */
[----:B------:R-:W5:Y:S03]  /*a840*/  MUFU.EX2 R179, R179 ;  /* 0x000000b300b37308 */ /* 0x000f660000000800 */
[C---:B------:R-:W-:Y:S02]  /*a850*/  FMUL.FTZ R29, R132.reuse, R105 ;  /* 0x00000069841d7220 */ /* 0x040fe40000410000 */
[C---:B------:R-:W-:Y:S02]  /*a860*/  FMUL.FTZ R54, R3.reuse, R54 ;  /* 0x0000003603367220 */ /* 0x040fe40000410000 */
[C---:B------:R-:W-:Y:S03]  /*a870*/  FMUL.FTZ R30, R3.reuse, R106 ;  /* 0x0000006a031e7220 */ /* 0x040fe60000410000 */
[----:B------:R-:W-:Y:S01]  /*a880*/  MUFU.EX2 R182, R182 ;  /* 0x000000b600b67308 */ /* 0x000fe20000000800 */
[C---:B------:R-:W-:Y:S02]  /*a890*/  FMUL.FTZ R31, R3.reuse, R107 ;  /* 0x0000006b031f7220 */ /* 0x040fe40000410000 */
[----:B------:R-:W1:Y:S01]  /*a8a0*/  LDSM.16.MT88.4 R104, [R161+0x2000] ;  /* 0x00200000a168783b */ /* 0x000e620000004200 */
[C---:B------:R-:W-:Y:S02]  /*a8b0*/  FMUL.FTZ R55, R3.reuse, R55 ;  /* 0x0000003703377220 */ /* 0x040fe40000410000 */
[C---:B------:R-:W-:Y:S02]  /*a8c0*/  FMUL.FTZ R56, R132.reuse, R56 ;  /* 0x0000003884387220 */ /* 0x040fe40000410000 */
[C---:B----4-:R-:W-:Y:S02]  /*a8d0*/  HMMA.16816.F32.BF16 R28, R128.reuse, R120, R28 ;  /* 0x00000078801c723c */ /* 0x050fe4000004181c */
        /* <DEDUP_REMOVED lines=19> */
[C---:B-1----:R-:W-:Y:S03]  /*aa10*/  HMMA.16816.F32.BF16 R44, R128.reuse, R104, R44 ;  /* 0x00000068802c723c */ /* 0x042fe6000004182c */
        /* <DEDUP_REMOVED lines=13> */
[----:B------:R-:W3:Y:S03]  /*aaf0*/  LDSM.16.MT88.4 R100, [R161+0x4000] ;  /* 0x00400000a164783b */ /* 0x000ee60000004200 */
[C---:B------:R-:W-:Y:S02]  /*ab00*/  FMUL.FTZ R74, R3.reuse, R74 ;  /* 0x0000004a034a7220 */ /* 0x040fe40000410000 */
[C---:B------:R-:W-:Y:S01]  /*ab10*/  FMUL.FTZ R75, R3.reuse, R75 ;  /* 0x0000004b034b7220 */ /* 0x040fe20000410000 */
[----:B------:R-:W-:Y:S01]  /*ab20*/  MUFU.EX2 R245, R245 ;  /* 0x000000f500f57308 */ /* 0x000fe20000000800 */
[C---:B------:R-:W-:Y:S04]  /*ab30*/  HMMA.16816.F32.BF16 R60, R128.reuse, R108, R60 ;  /* 0x0000006c803c723c */ /* 0x040fe8000004183c */
[C---:B------:R-:W-:Y:S02]  /*ab40*/  FMUL.FTZ R84, R132.reuse, R84 ;  /* 0x0000005484547220 */ /* 0x040fe40000410000 */
[C---:B------:R-:W-:Y:S02]  /*ab50*/  FMUL.FTZ R85, R132.reuse, R85 ;  /* 0x0000005584557220 */ /* 0x040fe40000410000 */
[C---:B------:R-:W-:Y:S01]  /*ab60*/  HMMA.16816.F32.BF16 R64, R128.reuse, R110, R64 ;  /* 0x0000006e8040723c */ /* 0x040fe20000041840 */
[----:B------:R-:W4:Y:S01]  /*ab70*/  LDSM.16.MT88.4 R108, [R160+0x4000] ;  /* 0x00400000a06c783b */ /* 0x000f220000004200 */
[----:B------:R-:W-:Y:S02]  /*ab80*/  MUFU.EX2 R246, R246 ;  /* 0x000000f600f67308 */ /* 0x000fe40000000800 */
[C---:B------:R-:W-:Y:S02]  /*ab90*/  FMUL.FTZ R86, R3.reuse, R86 ;  /* 0x0000005603567220 */ /* 0x040fe40000410000 */
[C---:B------:R-:W-:Y:S02]  /*aba0*/  FMUL.FTZ R87, R3.reuse, R87 ;  /* 0x0000005703577220 */ /* 0x040fe40000410000 */
[C---:B------:R-:W-:Y:S01]  /*abb0*/  FMUL.FTZ R88, R132.reuse, R88 ;  /* 0x0000005884587220 */ /* 0x040fe20000410000 */
[C---:B-1----:R-:W-:Y:S03]  /*abc0*/  HMMA.16816.F32.BF16 R68, R128.reuse, R104, R68 ;  /* 0x000000688044723c */ /* 0x042fe60000041844 */
[C---:B------:R-:W-:Y:S01]  /*abd0*/  FMUL.FTZ R89, R132.reuse, R89 ;  /* 0x0000005984597220 */ /* 0x040fe20000410000 */
[----:B------:R-:W-:Y:S01]  /*abe0*/  MUFU.EX2 R249, R249 ;  /* 0x000000f900f97308 */ /* 0x000fe20000000800 */
[C---:B------:R-:W-:Y:S02]  /*abf0*/  FMUL.FTZ R90, R3.reuse, R90 ;  /* 0x0000005a035a7220 */ /* 0x040fe40000410000 */
[C---:B------:R-:W-:Y:S01]  /*ac00*/  FMUL.FTZ R91, R3.reuse, R91 ;  /* 0x0000005b035b7220 */ /* 0x040fe20000410000 */
[C---:B------:R-:W-:Y:S01]  /*ac10*/  HMMA.16816.F32.BF16 R72, R128.reuse, R106, R72 ;  /* 0x0000006a8048723c */ /* 0x040fe20000041848 */
[----:B------:R-:W1:Y:S03]  /*ac20*/  LDSM.16.MT88.4 R104, [R163+0x4000] ;  /* 0x00400000a368783b */ /* 0x000e660000004200 */
[C---:B------:R-:W-:Y:S02]  /*ac30*/  FMUL.FTZ R76, R132.reuse, R76 ;  /* 0x0000004c844c7220 */ /* 0x040fe40000410000 */
[C---:B------:R-:W-:Y:S01]  /*ac40*/  FMUL.FTZ R77, R132.reuse, R77 ;  /* 0x0000004d844d7220 */ /* 0x040fe20000410000 */
[----:B------:R-:W-:Y:S01]  /*ac50*/  MUFU.EX2 R250, R250 ;  /* 0x000000fa00fa7308 */ /* 0x000fe20000000800 */
[C---:B------:R-:W-:Y:S04]  /*ac60*/  FMUL.FTZ R78, R3.reuse, R78 ;  /* 0x0000004e034e7220 */ /* 0x040fe80000410000 */
[C---:B------:R-:W-:Y:S02]  /*ac70*/  FMUL.FTZ R79, R3.reuse, R79 ;  /* 0x0000004f034f7220 */ /* 0x040fe40000410000 */
[C---:B------:R-:W-:Y:S02]  /*ac80*/  FMUL.FTZ R92, R132.reuse, R92 ;  /* 0x0000005c845c7220 */ /* 0x040fe40000410000 */
[C---:B------:R-:W-:Y:S01]  /*ac90*/  FMUL.FTZ R93, R132.reuse, R93 ;  /* 0x0000005d845d7220 */ /* 0x040fe20000410000 */
[----:B------:R-:W-:Y:S01]  /*aca0*/  MUFU.EX2 R251, R251 ;  /* 0x000000fb00fb7308 */ /* 0x000fe20000000800 */
[C---:B------:R-:W-:Y:S01]  /*acb0*/  FMUL.FTZ R94, R3.reuse, R94 ;  /* 0x0000005e035e7220 */ /* 0x040fe20000410000 */
[C---:B---3--:R-:W-:Y:S03]  /*acc0*/  HMMA.16816.F32.BF16 R76, R128.reuse, R100, R76 ;  /* 0x00000064804c723c */ /* 0x048fe6000004184c */
[C---:B------:R-:W-:Y:S02]  /*acd0*/  FMUL.FTZ R80, R132.reuse, R80 ;  /* 0x0000005084507220 */ /* 0x040fe40000410000 */
[C---:B------:R-:W-:Y:S02]  /*ace0*/  FMUL.FTZ R81, R132.reuse, R81 ;  /* 0x0000005184517220 */ /* 0x040fe40000410000 */
[----:B------:R-:W-:Y:S01]  /*acf0*/  FMUL.FTZ R82, R3, R82 ;  /* 0x0000005203527220 */ /* 0x000fe20000410000 */
[----:B--2---:R-:W-:Y:S01]  /*ad00*/  F2FP.BF16.PACK_AB R100, R173, R172 ;  /* 0x000000acad64723e */ /* 0x004fe200000010ff */
[C---:B------:R-:W-:Y:S03]  /*ad10*/  FMUL.FTZ R83, R3.reuse, R83 ;  /* 0x0000005303537220 */ /* 0x040fe60000410000 */
[----:B------:R-:W-:Y:S01]  /*ad20*/  FMUL.FTZ R95, R3, R95 ;  /* 0x0000005f035f7220 */ /* 0x000fe20000410000 */
[----:B------:R-:W-:Y:S01]  /*ad30*/  F2FP.BF16.PACK_AB R101, R177, R176 ;  /* 0x000000b0b165723e */ /* 0x000fe200000010ff */
[C---:B------:R-:W-:Y:S02]  /*ad40*/  FMUL.FTZ R96, R132.reuse, R96 ;  /* 0x0000006084607220 */ /* 0x040fe40000410000 */
[C---:B------:R-:W-:Y:S03]  /*ad50*/  HMMA.16816.F32.BF16 R80, R128.reuse, R102, R80 ;  /* 0x000000668050723c */ /* 0x040fe60000041850 */
[----:B------:R-:W-:Y:S02]  /*ad60*/  FMUL.FTZ R97, R132, R97 ;  /* 0x0000006184617220 */ /* 0x000fe40000410000 */
[C---:B------:R-:W-:Y:S02]  /*ad70*/  FMUL.FTZ R98, R3.reuse, R98 ;  /* 0x0000006203627220 */ /* 0x040fe40000410000 */
[----:B------:R-:W-:Y:S01]  /*ad80*/  FMUL.FTZ R99, R3, R99 ;  /* 0x0000006303637220 */ /* 0x000fe20000410000 */
[C---:B----4-:R-:W-:Y:S04]  /*ad90*/  HMMA.16816.F32.BF16 R84, R128.reuse, R108, R84 ;  /* 0x0000006c8054723c */ /* 0x050fe80000041854 */
[----:B------:R-:W-:Y:S01]  /*ada0*/  F2FP.BF16.PACK_AB R102, R175, R174 ;  /* 0x000000aeaf66723e */ /* 0x000fe200000010ff */
[--C-:B------:R-:W-:Y:S01]  /*adb0*/  FFMA.FTZ R181, R181, c[0x0][0x2d0], -R151.reuse ;  /* 0x0000b400b5b57a23 */ /* 0x100fe20000010897 */
[----:B-----5:R-:W-:Y:S01]  /*adc0*/  F2FP.BF16.PACK_AB R103, R179, R178 ;  /* 0x000000b2b367723e */ /* 0x020fe200000010ff */
[--C-:B------:R-:W-:Y:S01]  /*add0*/  FFMA.FTZ R180, R180, c[0x0][0x2d0], -R151.reuse ;  /* 0x0000b400b4b47a23 */ /* 0x100fe20000010897 */
[C---:B------:R-:W-:Y:S01]  /*ade0*/  HMMA.16816.F32.BF16 R88, R128.reuse, R110, R88 ;  /* 0x0000006e8058723c */ /* 0x040fe20000041858 */
[----:B------:R-:W2:Y:S02]  /*adf0*/  LDSM.16.MT88.4 R108, [R161+0x800] ;  /* 0x00080000a16c783b */ /* 0x000ea40000004200 */
[----:B------:R-:W3:Y:S01]  /*ae00*/  MUFU.EX2 R181, R181 ;  /* 0x000000b500b57308 */ /* 0x000ee20000000800 */
[----:B------:R-:W-:Y:S02]  /*ae10*/  FFMA.FTZ R151, R149, c[0x0][0x2d0], -R151 ;  /* 0x0000b40095977a23 */ /* 0x000fe40000010897 */
[----:B------:R-:W-:Y:S02]  /*ae20*/  FFMA.FTZ R167, R3, R239, R167 ;  /* 0x000000ef03a77223 */ /* 0x000fe400000100a7 */
[C---:B-1----:R-:W-:Y:S04]  /*ae30*/  HMMA.16816.F32.BF16 R92, R128.reuse, R104, R92 ;  /* 0x00000068805c723c */ /* 0x042fe8000004185c */
[----:B------:R-:W-:Y:S01]  /*ae40*/  FFMA.FTZ R171, R132, R242, R171 ;  /* 0x000000f284ab7223 */ /* 0x000fe200000100ab */
[----:B------:R1:W-:Y:S01]  /*ae50*/  MUFU.EX2 R247, R151 ;  /* 0x0000009700f77308 */ /* 0x0003e20000000800 */
[----:B------:R-:W-:Y:S01]  /*ae60*/  MOV R132, R2 ;  /* 0x0000000200847202 */ /* 0x000fe20000000f00 */
[----:B------:R-:W-:Y:S01]  /*ae70*/  FADD.FTZ R167, R166, R167 ;  /* 0x000000a7a6a77221 */ /* 0x000fe20000010000 */
[----:B------:R-:W-:Y:S01]  /*ae80*/  HMMA.16816.F32.BF16 R96, R128, R106, R96 ;  /* 0x0000006a8060723c */ /* 0x000fe20000041860 */
[----:B------:R-:W4:Y:S03]  /*ae90*/  LDSM.16.MT88.4 R104, [R163+0x2800] ;  /* 0x00280000a368783b */ /* 0x000f260000004200 */
[----:B------:R-:W-:Y:S02]  /*aea0*/  FADD.FTZ R171, R170, R171 ;  /* 0x000000abaaab7221 */ /* 0x000fe40000010000 */
[----:B------:R-:W-:Y:S01]  /*aeb0*/  FADD.FTZ R165, R165, R167 ;  /* 0x000000a7a5a57221 */ /* 0x000fe20000010000 */
[----:B------:R-:W5:Y:S01]  /*aec0*/  MUFU.EX2 R180, R180 ;  /* 0x000000b400b47308 */ /* 0x000f620000000800 */
[C---:B------:R-:W-:Y:S05]  /*aed0*/  HMMA.16816.F32.BF16 R4, R100.reuse, R112, R4 ;  /* 0x000000706404723c */ /* 0x040fea0000041804 */
[----:B------:R-:W-:Y:S02]  /*aee0*/  FADD.FTZ R171, R169, R171 ;  /* 0x000000aba9ab7221 */ /* 0x000fe40000010000 */
[----:B------:R-:W-:Y:S01]  /*aef0*/  FADD.FTZ R165, R164, R165 ;  /* 0x000000a5a4a57221 */ /* 0x000fe20000010000 */
[C---:B------:R-:W-:Y:S01]  /*af00*/  HMMA.16816.F32.BF16 R8, R100.reuse, R114, R8 ;  /* 0x000000726408723c */ /* 0x040fe20000041808 */
[----:B------:R-:W-:Y:S03]  /*af10*/  LDSM.16.MT88.4 R112, [R161+0x4800] ;  /* 0x00480000a170783b */ /* 0x000fe60000004200 */
[----:B------:R-:W-:Y:S02]  /*af20*/  FADD.FTZ R171, R168, R171 ;  /* 0x000000aba8ab7221 */ /* 0x000fe40000010000 */
[----:B------:R-:W-:Y:S02]  /*af30*/  FADD.FTZ R176, R176, R165 ;  /* 0x000000a5b0b07221 */ /* 0x000fe40000010000 */
[----:B------:R-:W-:Y:S01]  /*af40*/  FADD.FTZ R172, R172, R171 ;  /* 0x000000abacac7221 */ /* 0x000fe20000010000 */
[C---:B--2---:R-:W-:Y:S01]  /*af50*/  HMMA.16816.F32.BF16 R12, R100.reuse, R108, R12 ;  /* 0x0000006c640c723c */ /* 0x044fe2000004180c */
[----:B-1----:R-:W-:Y:S02]  /*af60*/  LDSM.16.MT88.4 R148, [R161+0x3800] ;  /* 0x00380000a194783b */ /* 0x002fe40000004200 */
[----:B------:R-:W-:Y:S02]  /*af70*/  FADD.FTZ R172, R173, R172 ;  /* 0x000000acadac7221 */ /* 0x000fe40000010000 */
        /* <DEDUP_REMOVED lines=8> */
[----:B---3--:R-:W-:Y:S02]  /*b000*/  FADD.FTZ R172, R181, R172 ;  /* 0x000000acb5ac7221 */ /* 0x008fe40000010000 */
[C---:B------:R-:W-:Y:S01]  /*b010*/  HMMA.16816.F32.BF16 R24, R100.reuse, R118, R24 ;  /* 0x000000766418723c */ /* 0x040fe20000041818 */
[----:B------:R-:W2:Y:S03]  /*b020*/  LDSM.16.MT88.4 R116, [R160+0x4800] ;  /* 0x00480000a074783b */ /* 0x000ea60000004200 */
[----:B------:R-:W-:Y:S02]  /*b030*/  FADD.FTZ R176, R192, R176 ;  /* 0x000000b0c0b07221 */ /* 0x000fe40000010000 */
[----:B------:R-:W-:Y:S02]  /*b040*/  FADD.FTZ R172, R182, R172 ;  /* 0x000000acb6ac7221 */ /* 0x000fe40000010000 */
[C---:B------:R-:W-:Y:S04]  /*b050*/  HMMA.16816.F32.BF16 R28, R100.reuse, R120, R28 ;  /* 0x00000078641c723c */ /* 0x040fe8000004181c */
[----:B------:R-:W-:Y:S02]  /*b060*/  FADD.FTZ R176, R193, R176 ;  /* 0x000000b0c1b07221 */ /* 0x000fe40000010000 */
[----:B-----5:R-:W-:Y:S02]  /*b070*/  FADD.FTZ R172, R180, R172 ;  /* 0x000000acb4ac7221 */ /* 0x020fe40000010000 */
[C---:B------:R-:W-:Y:S01]  /*b080*/  HMMA.16816.F32.BF16 R32, R100.reuse, R122, R32 ;  /* 0x0000007a6420723c */ /* 0x040fe20000041820 */
[----:B------:R-:W-:Y:S03]  /*b090*/  LDSM.16.MT88.4 R120, [R163+0x1000] ;  /* 0x00100000a378783b */ /* 0x000fe60000004200 */
        /* <DEDUP_REMOVED lines=8> */
[C---:B------:R-:W-:Y:S02]  /*b120*/  FADD.FTZ R172, R245.reuse, R172 ;  /* 0x000000acf5ac7221 */ /* 0x040fe40000010000 */
[C---:B------:R-:W-:Y:S04]  /*b130*/  HMMA.16816.F32.BF16 R44, R100.reuse, R136, R44 ;  /* 0x00000088642c723c */ /* 0x040fe8000004182c */
[----:B------:R-:W-:Y:S02]  /*b140*/  FADD.FTZ R176, R250, R176 ;  /* 0x000000b0fab07221 */ /* 0x000fe40000010000 */
[----:B------:R-:W-:Y:S01]  /*b150*/  FADD.FTZ R172, R246, R172 ;  /* 0x000000acf6ac7221 */ /* 0x000fe20000010000 */
[----:B------:R-:W-:Y:S01]  /*b160*/  F2FP.BF16.PACK_AB R136, R245, R244 ;  /* 0x000000f4f588723e */ /* 0x000fe200000010ff */
[C---:B------:R-:W-:Y:S04]  /*b170*/  HMMA.16816.F32.BF16 R48, R100.reuse, R138, R48 ;  /* 0x0000008a6430723c */ /* 0x040fe80000041830 */
[----:B------:R-:W-:Y:S01]  /*b180*/  F2FP.BF16.PACK_AB R137, R250, R249 ;  /* 0x000000f9fa89723e */ /* 0x000fe200000010ff */
[----:B------:R-:W-:Y:S02]  /*b190*/  FADD.FTZ R176, R251, R176 ;  /* 0x000000b0fbb07221 */ /* 0x000fe40000010000 */
[C---:B------:R-:W-:Y:S01]  /*b1a0*/  F2FP.BF16.PACK_AB R138, R247.reuse, R246 ;  /* 0x000000f6f78a723e */ /* 0x040fe200000010ff */
[C---:B------:R-:W-:Y:S04]  /*b1b0*/  HMMA.16816.F32.BF16 R52, R100.reuse, R140, R52 ;  /* 0x0000008c6434723c */ /* 0x040fe80000041834 */
[C---:B------:R-:W-:Y:S01]  /*b1c0*/  F2FP.BF16.PACK_AB R139, R252.reuse, R251 ;  /* 0x000000fbfc8b723e */ /* 0x040fe200000010ff */
[----:B------:R-:W-:Y:S02]  /*b1d0*/  FADD.FTZ R242, R247, R172 ;  /* 0x000000acf7f27221 */ /* 0x000fe40000010000 */
[----:B------:R-:W-:Y:S01]  /*b1e0*/  FADD.FTZ R239, R252, R176 ;  /* 0x000000b0fcef7221 */ /* 0x000fe20000010000 */
[C---:B------:R-:W-:Y:S01]  /*b1f0*/  HMMA.16816.F32.BF16 R56, R100.reuse, R142, R56 ;  /* 0x0000008e6438723c */ /* 0x040fe20000041838 */
[----:B------:R-:W-:Y:S07]  /*b200*/  LDSM.16.MT88.4 R140, [R163+0x1800] ;  /* 0x00180000a38c783b */ /* 0x000fee0000004200 */
[C---:B----4-:R-:W-:Y:S08]  /*b210*/  HMMA.16816.F32.BF16 R60, R100.reuse, R104, R60 ;  /* 0x00000068643c723c */ /* 0x050ff0000004183c */
        /* <DEDUP_REMOVED lines=48> */
[C---:B------:R-:W-:Y:S08]  /*b520*/  HMMA.16816.F32.BF16 R88, R100.reuse, R110, R88 ;  /* 0x0000006e6458723c */ /* 0x040ff00000041858 */
[C---:B----4-:R-:W-:Y:S08]  /*b530*/  HMMA.16816.F32.BF16 R92, R100.reuse, R112, R92 ;  /* 0x00000070645c723c */ /* 0x050ff0000004185c */
[----:B------:R-:W-:Y:S08]  /*b540*/  HMMA.16816.F32.BF16 R96, R100, R114, R96 ;  /* 0x000000726460723c */ /* 0x000ff00000041860 */
[C---:B------:R-:W-:Y:S01]  /*b550*/  HMMA.16816.F32.BF16 R128, R136.reuse, R124, R4 ;  /* 0x0000007c8880723c */ /* 0x040fe20000041804 */
[----:B------:R-:W1:Y:S07]  /*b560*/  LDSM.16.MT88.4 R4, [R162+0x5800] ;  /* 0x00580000a204783b */ /* 0x000e6e0000004200 */
[C---:B------:R-:W-:Y:S01]  /*b570*/  HMMA.16816.F32.BF16 R124, R136.reuse, R126, R8 ;  /* 0x0000007e887c723c */ /* 0x040fe20000041808 */
[----:B------:R-:W4:Y:S07]  /*b580*/  LDSM.16.MT88.4 R8, [R161+0x5800] ;  /* 0x00580000a108783b */ /* 0x000f2e0000004200 */
[C---:B--2---:R-:W-:Y:S01]  /*b590*/  HMMA.16816.F32.BF16 R120, R136.reuse, R116, R12 ;  /* 0x000000748878723c */ /* 0x044fe2000004180c */
[----:B------:R-:W2:Y:S07]  /*b5a0*/  LDSM.16.MT88.4 R12, [R160+0x5800] ;  /* 0x00580000a00c783b */ /* 0x000eae0000004200 */
[C---:B------:R-:W-:Y:S07]  /*b5b0*/  HMMA.16816.F32.BF16 R116, R136.reuse, R118, R16 ;  /* 0x000000768874723c */ /* 0x040fee0000041810 */
[----:B------:R-:W-:Y:S01]  /*b5c0*/  IADD3 R16, R248, -0x2, RZ ;  /* 0xfffffffef8107810 */ /* 0x000fe20007ffe0ff */
[C---:B---3--:R-:W-:Y:S03]  /*b5d0*/  HMMA.16816.F32.BF16 R112, R136.reuse, R104, R20 ;  /* 0x000000688870723c */ /* 0x048fe60000041814 */
[----:B------:R-:W-:Y:S05]  /*b5e0*/  ISETP.GE.AND P5, PT, R16, R233, PT ;  /* 0x000000e91000720c */ /* 0x000fea0003fa6270 */
[C---:B------:R-:W-:Y:S08]  /*b5f0*/  HMMA.16816.F32.BF16 R108, R136.reuse, R106, R24 ;  /* 0x0000006a886c723c */ /* 0x040ff00000041818 */
[C---:B------:R-:W-:Y:S03]  /*b600*/  HMMA.16816.F32.BF16 R104, R136.reuse, R140, R28 ;  /* 0x0000008c8868723c */ /* 0x040fe6000004181c */
[----:B------:R-:W-:Y:S02]  /*b610*/  @P5 ISETP.GE.AND P2, PT, R222, c[0x0][0x1d4], PT ;  /* 0x00007500de005a0c */ /* 0x000fe40003f46270 */
[----:B------:R-:W-:Y:S02]  /*b620*/  @P5 ISETP.GE.AND P1, PT, R208, c[0x0][0x1d4], PT ;  /* 0x00007500d0005a0c */ /* 0x000fe40003f26270 */
[----:B------:R-:W-:Y:S01]  /*b630*/  @P5 SHF.R.S32.HI R3, RZ, 0x1f, R16 ;  /* 0x0000001fff035819 */ /* 0x000fe20000011410 */
[C---:B------:R-:W-:Y:S04]  /*b640*/  HMMA.16816.F32.BF16 R100, R136.reuse, R142, R32 ;  /* 0x0000008e8864723c */ /* 0x040fe80000041820 */
[----:B------:R-:W-:Y:S04]  /*b650*/  @P5 IMAD R3, R3, c[0x0][0x1e0], RZ ;  /* 0x0000780003035a24 */ /* 0x000fe800078e02ff */
[C---:B------:R-:W-:Y:S04]  /*b660*/  HMMA.16816.F32.BF16 R36, R136.reuse, R144, R36 ;  /* 0x000000908824723c */ /* 0x040fe80000041824 */
[C---:B------:R-:W-:Y:S02]  /*b670*/  @P5 IMAD R3, R16.reuse, c[0x0][0x1e4], R3 ;  /* 0x0000790010035a24 */ /* 0x040fe400078e0203 */
[----:B------:R-:W-:Y:S02]  /*b680*/  @P5 IMAD.WIDE.U32 R16, R16, c[0x0][0x1e0], RZ ;  /* 0x0000780010105a25 */ /* 0x000fe400078e00ff */
        /* <DEDUP_REMOVED lines=11> */
[----:B------:R-:W-:Y:S01]  /*b740*/  @P5 IADD3 R8, R17, R3, RZ ;  /* 0x0000000311085210 */ /* 0x000fe20007ffe0ff */
[C---:B------:R-:W-:Y:S04]  /*b750*/  HMMA.16816.F32.BF16 R80, R136.reuse, R10, R80 ;  /* 0x0000000a8850723c */ /* 0x040fe80000041850 */
[C---:B------:R-:W-:Y:S02]  /*b760*/  @P5 SHF.L.U32 R3, R16.reuse, 0x6, RZ ;  /* 0x0000000610035819 */ /* 0x040fe400000006ff */
[----:B------:R-:W-:Y:S02]  /*b770*/  @P5 SHF.L.U64.HI R16, R16, 0x6, R8 ;  /* 0x0000000610105819 */ /* 0x000fe40000010208 */
[----:B------:R-:W-:Y:S01]  /*b780*/  @P5 MOV R8, c[0x0][0x1e0] ;  /* 0x0000780000085a02 */ /* 0x000fe20000000f00 */
[C---:B--2---:R-:W-:Y:S03]  /*b790*/  HMMA.16816.F32.BF16 R84, R136.reuse, R12, R84 ;  /* 0x0000000c8854723c */ /* 0x044fe60000041854 */
[C---:B------:R-:W-:Y:S02]  /*b7a0*/  @P5 LEA R9, P0, R8.reuse, R3, 0x5 ;  /* 0x0000000308095211 */ /* 0x040fe400078028ff */
[----:B------:R-:W-:Y:S02]  /*b7b0*/  @P5 IADD3 R3, P3, R3, R240, RZ ;  /* 0x000000f003035210 */ /* 0x000fe40007f7e0ff */
[----:B------:R-:W-:Y:S01]  /*b7c0*/  @P5 MOV R10, c[0x0][0x1e4] ;  /* 0x00007900000a5a02 */ /* 0x000fe20000000f00 */
[C---:B------:R-:W-:Y:S04]  /*b7d0*/  HMMA.16816.F32.BF16 R88, R136.reuse, R14, R88 ;  /* 0x0000000e8858723c */ /* 0x040fe80000041858 */
[C---:B------:R-:W-:Y:S02]  /*b7e0*/  @P5 LEA R12, P4, R3.reuse, c[0x0][0x1c8], 0x1 ;  /* 0x00007200030c5a11 */ /* 0x040fe400078808ff */
[----:B------:R-:W-:Y:S02]  /*b7f0*/  @P5 LEA.HI.X R10, R8, R16, R10, 0x5, P0 ;  /* 0x00000010080a5211 */ /* 0x000fe400000f2c0a */
[----:B------:R-:W-:Y:S01]  /*b800*/  @P5 IADD3.X R16, R16, R232, RZ, P3, !PT ;  /* 0x000000e810105210 */ /* 0x000fe20001ffe4ff */
[C---:B-1----:R-:W-:Y:S03]  /*b810*/  HMMA.16816.F32.BF16 R92, R136.reuse, R4, R92 ;  /* 0x00000004885c723c */ /* 0x042fe6000004185c */
[----:B------:R-:W-:Y:S01]  /*b820*/  @P5 LEA.HI.X R13, R3, c[0x0][0x1cc], R16, 0x1, P4 ;  /* 0x00007300030d5a11 */ /* 0x000fe200020f0c10 */
[----:B------:R-:W-:Y:S01]  /*b830*/  @P5 IMAD R3, R238, 0x6000, R210 ;  /* 0x00006000ee035824 */ /* 0x000fe200078e02d2 */
[----:B------:R-:W-:Y:S03]  /*b840*/  @P5 IADD3 R9, P0, R9, R240, RZ ;  /* 0x000000f009095210 */ /* 0x000fe60007f1e0ff */
[----:B------:R-:W-:Y:S01]  /*b850*/  HMMA.16816.F32.BF16 R96, R136, R6, R96 ;  /* 0x000000068860723c */ /* 0x000fe20000041860 */
[----:B------:R-:W-:Y:S01]  /*b860*/  @!PT LDS RZ, [RZ] ;  /* 0x00000000fffff984 */ /* 0x000fe20000000800 */
[----:B------:R-:W-:Y:S01]  /*b870*/  @!PT LDS RZ, [RZ] ;  /* 0x00000000fffff984 */ /* 0x000fe20000000800 */
[----:B------:R-:W-:Y:S01]  /*b880*/  @!PT LDS RZ, [RZ] ;  /* 0x00000000fffff984 */ /* 0x000fe20000000800 */
[----:B------:R1:W-:Y:S03]  /*b890*/  @P5 LDGSTS.E.BYPASS.LTC128B.128 [R3], [R12.64], !P2 ;  /* 0x000000000c035fae */ /* 0x0003e6000d101d48 */
[----:B------:R-:W-:Y:S02]  /*b8a0*/  @P5 IADD3.X R10, R10, R232, RZ, P0, !PT ;  /* 0x000000e80a0a5210 */ /* 0x000fe400007fe4ff */
[----:B------:R-:W-:Y:S02]  /*b8b0*/  @P5 ISETP.GE.AND P0, PT, R207, c[0x0][0x1d4], PT ;  /* 0x00007500cf005a0c */ /* 0x000fe40003f06270 */
[C---:B------:R-:W-:Y:S01]  /*b8c0*/  @P5 LEA R8, P3, R9.reuse, c[0x0][0x1c8], 0x1 ;  /* 0x0000720009085a11 */ /* 0x040fe200078608ff */
[----:B------:R1:W-:Y:S03]  /*b8d0*/  @P5 LDGSTS.E.BYPASS.LTC128B.128 [R3+0x2000], [R12.64+0x80], !P1 ;  /* 0x020000800c035fae */ /* 0x0003e6000c901d48 */
[----:B------:R-:W-:Y:S07]  /*b8e0*/  @P5 LEA.HI.X R9, R9, c[0x0][0x1cc], R10, 0x1, P3 ;  /* 0x0000730009095a11 */ /* 0x000fee00018f0c0a */
[----:B------:R1:W-:Y:S08]  /*b8f0*/  @P5 LDGSTS.E.BYPASS.LTC128B.128 [R3+0x4000], [R12.64+0x100], !P0 ;  /* 0x040001000c035fae */ /* 0x0003f0000c101d48 */
[----:B------:R1:W-:Y:S08]  /*b900*/  @P5 LDGSTS.E.BYPASS.LTC128B.128 [R3+0x1000], [R8.64], !P2 ;  /* 0x0100000008035fae */ /* 0x0003f0000d101d48 */
[----:B------:R1:W-:Y:S01]  /*b910*/  @P5 LDGSTS.E.BYPASS.LTC128B.128 [R3+0x3000], [R8.64+0x80], !P1 ;  /* 0x0300008008035fae */ /* 0x0003e2000c901d48 */
[C---:B------:R-:W-:Y:S02]  /*b920*/  ISETP.GE.AND P1, PT, R133.reuse, 0x1, PT ;  /* 0x000000018500780c */ /* 0x040fe40003f26270 */
[----:B------:R-:W-:Y:S04]  /*b930*/  IADD3 R133, R133, 0x1, RZ ;  /* 0x0000000185857810 */ /* 0x000fe80007ffe0ff */
[----:B------:R-:W-:Y:S01]  /*b940*/  SEL R133, R133, RZ, !P1 ;  /* 0x000000ff85857207 */ /* 0x000fe20004800000 */
[----:B------:R1:W-:Y:S01]  /*b950*/  @P5 LDGSTS.E.BYPASS.LTC128B.128 [R3+0x5000], [R8.64+0x100], !P0 ;  /* 0x0500010008035fae */ /* 0x0003e2000c101d48 */
[----:B------:R-:W-:Y:S02]  /*b960*/  ISETP.GE.AND P0, PT, R233, R248, PT ;  /* 0x000000f8e900720c */ /* 0x000fe40003f06270 */
[----:B------:R-:W-:Y:S05]  /*b970*/  MOV R248, R243 ;  /* 0x000000f300f87202 */ /* 0x000fea0000000f00 */
[----:B------:R-:W0:Y:S01]  /*b980*/  LDGDEPBAR ;  /* 0x00000000000079af */ /* 0x000e220000000000 */
[----:B-1----:R-:W-:Y:S05]  /*b990*/  MOV R3, R0 ;  /* 0x0000000000037202 */ /* 0x002fea0000000f00 */
[----:B------:R-:W-:-:S05]  /*b9a0*/  @!P0 BRA `(.L_x_2153) ;  /* 0xffffd34000008947 */ /* 0x000fca000383ffff */
.L_x_2152:
[----:B------:R-:W-:Y:S02]  /*b9b0*/  MOV R5, 0x1f ;  /* 0x0000001f00057802 */ /* 0x000fe40000000f00 */
[----:B------:R-:W-:Y:S01]  /*b9c0*/  MOV R4, 0xffffffff ;  /* 0xffffffff00047802 */ /* 0x000fe20000000f00 */
[----:B------:R-:W-:Y:S05]  /*b9d0*/  BRA.DIV ~URZ, `(.L_x_2154) ;  /* 0x00004ff27f007947 */ /* 0x000fea000b800000 */
[----:B------:R2:W3:Y:S02]  /*b9e0*/  SHFL.BFLY PT, R3, R242, 0x2, 0x1f ;  /* 0x0c401f00f2037f89 */ /* 0x0004e400000e0000 */
.L_x_2227:
[----:B---3--:R-:W-:Y:S01]  /*b9f0*/  FADD.FTZ R3, R3, R242 ;  /* 0x000000f203037221 */ /* 0x008fe20000010000 */
[----:B------:R-:W-:Y:S05]  /*ba00*/  BRA.DIV ~URZ, `(.L_x_2155) ;  /* 0x000050227f007947 */ /* 0x000fea000b800000 */
[----:B------:R-:W3:Y:S04]  /*ba10*/  SHFL.BFLY PT, R5, R239, 0x2, 0x1f ;  /* 0x0c401f00ef057f89 */ /* 0x000ee800000e0000 */
[----:B------:R-:W4:Y:S01]  /*ba20*/  SHFL.BFLY PT, R4, R3, 0x1, 0x1f ;  /* 0x0c201f0003047f89 */ /* 0x000f2200000e0000 */
[----:B---3--:R-:W-:-:S02]  /*ba30*/  FADD.FTZ R239, R5, R239 ;  /* 0x000000ef05ef7221 */ /* 0x008fc40000010000 */
[----:B----4-:R-:W-:-:S03]  /*ba40*/  FADD.FTZ R3, R3, R4 ;  /* 0x0000000403037221 */ /* 0x010fc60000010000 */
[----:B------:R3:W4:Y:S04]  /*ba50*/  SHFL.BFLY PT, R5, R239, 0x1, 0x1f ;  /* 0x0c201f00ef057f89 */ /* 0x00072800000e0000 */
.L_x_2228:
[----:B------:R-:W-:Y:S01]  /*ba60*/  FSETP.NE.FTZ.AND P1, PT, R3, RZ, PT ;  /* 0x000000ff0300720b */ /* 0x000fe20003f35000 */
[----:B----4-:R-:W-:Y:S01]  /*ba70*/  FADD.FTZ R5, R5, R239 ;  /* 0x000000ef05057221 */ /* 0x010fe20000010000 */
[----:B-1----:R-:W-:Y:S02]  /*ba80*/  MOV R6, RZ ;  /* 0x000000ff00067202 */ /* 0x002fe40000000f00 */
[----:B------:R-:W-:Y:S02]  /*ba90*/  MOV R4, 0xff800000 ;  /* 0xff80000000047802 */ /* 0x000fe40000000f00 */
[----:B------:R-:W-:-:S07]  /*baa0*/  FSETP.NE.FTZ.AND P0, PT, R5, RZ, PT ;  /* 0x000000ff0500720b */ /* 0x000fce0003f15000 */
[----:B------:R-:W1:Y:S01]  /*bab0*/  @P1 MUFU.LG2 R7, R3 ;  /* 0x0000000300071308 */ /* 0x000e620000000c00 */
[----:B------:R-:W-:-:S05]  /*bac0*/  @P1 MOV R8, 0x3f317218 ;  /* 0x3f31721800081802 */ /* 0x000fca0000000f00 */
[----:B------:R-:W-:Y:S02]  /*bad0*/  @P1 FMUL.FTZ R8, R8, c[0x0][0x2d0] ;  /* 0x0000b40008081a20 */ /* 0x000fe40000410000 */
[----:B------:R-:W4:Y:S01]  /*bae0*/  @P1 MUFU.RCP R6, R3 ;  /* 0x0000000300061308 */ /* 0x000f220000001000 */
[----:B-1----:R-:W-:-:S04]  /*baf0*/  @P1 FMUL.FTZ R7, R7, 0.69314718246459960938 ;  /* 0x3f31721807071820 */ /* 0x002fc80000410000 */
[----:B------:R-:W-:Y:S01]  /*bb00*/  @P1 FFMA.FTZ R4, R8, R2, R7 ;  /* 0x0000000208041223 */ /* 0x000fe20000010007 */
[----:B------:R-:W-:Y:S02]  /*bb10*/  @P0 MOV R7, 0x3f317218 ;  /* 0x3f31721800070802 */ /* 0x000fe40000000f00 */
[----:B------:R-:W-:Y:S01]  /*bb20*/  MOV R2, 0xff800000 ;  /* 0xff80000000027802 */ /* 0x000fe20000000f00 */
[C---:B----4-:R-:W-:Y:S01]  /*bb30*/  FMUL.FTZ R128, R6.reuse, R128 ;  /* 0x0000008006807220 */ /* 0x050fe20000410000 */
[----:B------:R-:W-:Y:S01]  /*bb40*/  MOV R3, RZ ;  /* 0x000000ff00037202 */ /* 0x000fe20000000f00 */
[C---:B------:R-:W-:Y:S01]  /*bb50*/  FMUL.FTZ R129, R6.reuse, R129 ;  /* 0x0000008106817220 */ /* 0x040fe20000410000 */
[----:B------:R-:W-:Y:S01]  /*bb60*/  MOV R8, 0x1 ;  /* 0x0000000100087802 */ /* 0x000fe20000000f00 */
[C---:B------:R-:W-:Y:S02]  /*bb70*/  FMUL.FTZ R124, R6.reuse, R124 ;  /* 0x0000007c067c7220 */ /* 0x040fe40000410000 */
[C---:B------:R-:W-:Y:S01]  /*bb80*/  FMUL.FTZ R125, R6.reuse, R125 ;  /* 0x0000007d067d7220 */ /* 0x040fe20000410000 */
[----:B------:R-:W-:Y:S01]  /*bb90*/  @P0 MUFU.RCP R3, R5 ;  /* 0x0000000500030308 */ /* 0x000fe20000001000 */
[----:B------:R-:W-:-:S02]  /*bba0*/  FMUL.FTZ R120, R6, R120 ;  /* 0x0000007806787220 */ /* 0x000fc40000410000 */
        /* <DEDUP_REMOVED lines=44> */
[----:B-1----:R-:W-:Y:S02]  /*be70*/  @P0 FMUL.FTZ R6, R5, 0.69314718246459960938 ;  /* 0x3f31721805060820 */ /* 0x002fe40000410000 */
[----:B------:R-:W-:Y:S02]  /*be80*/  @P0 FMUL.FTZ R5, R7, c[0x0][0x2d0] ;  /* 0x0000b40007050a20 */ /* 0x000fe40000410000 */
        /* <DEDUP_REMOVED lines=47> */
[----:B------:R-:W-:Y:S02]  /*c180*/  FMUL.FTZ R99, R3, R99 ;  /* 0x0000006303637220 */ /* 0x000fe40000410000 */
[----:B------:R-:W-:Y:S02]  /*c190*/  @P0 FFMA.FTZ R2, R5, R0, R6 ;  /* 0x0000000005020223 */ /* 0x000fe40000010006 */
.L_x_2131:
[----:B------:R-:W-:Y:S01]  /*c1a0*/  LOP3.LUT P0, RZ, R206, 0xff, RZ, 0xc0, !PT ;  /* 0x000000ffceff7812 */ /* 0x000fe2000780c0ff */
[----:B------:R-:W-:-:S12]  /*c1b0*/  BSSY B0, `(.L_x_2156) ;  /* 0x000000f000007945 */ /* 0x000fd80003800000 */
[----:B------:R-:W-:Y:S05]  /*c1c0*/  @P0 BRA `(.L_x_2157) ;  /* 0x000000d000000947 */ /* 0x000fea0003800000 */
[----:B------:R-:W4:Y:S01]  /*c1d0*/  S2R R0, SR_LANEID ;  /* 0x0000000000007919 */ /* 0x000f220000000000 */
[----:B------:R-:W-:Y:S01]  /*c1e0*/  VOTEU.ANY UR4, UPT, PT ;  /* 0x0000000000047886 */ /* 0x000fe200038e0100 */
[----:B------:R-:W-:Y:S01]  /*c1f0*/  IMAD.MOV.U32 R6, RZ, RZ, c[0x0][0x560] ;  /* 0x00015800ff067624 */ /* 0x000fe200078e00ff */
[----:B------:R-:W4:Y:S01]  /*c200*/  FLO.U32 R5, UR4 ;  /* 0x0000000400057d00 */ /* 0x000f2200080e0000 */
[----:B------:R-:W-:-:S07]  /*c210*/  IMAD.MOV.U32 R7, RZ, RZ, c[0x0][0x564] ;  /* 0x00015900ff077624 */ /* 0x000fce00078e00ff */
[----:B------:R-:W5:Y:S01]  /*c220*/  POPC R3, UR4 ;  /* 0x0000000400037d09 */ /* 0x000f620008000000 */
[----:B----4-:R-:W-:-:S13]  /*c230*/  ISETP.EQ.U32.AND P0, PT, R5, R0, PT ;  /* 0x000000000500720c */ /* 0x010fda0003f02070 */
[----:B-----5:R-:W4:Y:S04]  /*c240*/  @P0 ATOMG.E.ADD.STRONG.GPU PT, R3, [R6.64], R3 ;  /* 0x00000003060309a8 */ /* 0x020f2800081ee1c8 */
[----:B------:R-:W5:Y:S02]  /*c250*/  S2R R0, SR_LTMASK ;  /* 0x0000000000007919 */ /* 0x000f640000003900 */
[----:B-----5:R-:W-:-:S04]  /*c260*/  LOP3.LUT R0, R0, UR4, RZ, 0xc0, !PT ;  /* 0x0000000400007c12 */ /* 0x020fc8000f8ec0ff */
[----:B------:R-:W5:Y:S01]  /*c270*/  POPC R196, R0 ;  /* 0x0000000000c47309 */ /* 0x000f620000000000 */
[----:B----4-:R-:W5:Y:S02]  /*c280*/  SHFL.IDX PT, R3, R3, R5, 0x1f ;  /* 0x00001f0503037589 */ /* 0x010f6400000e0000 */
[----:B-----5:R-:W-:-:S05]  /*c290*/  IADD3 R196, R3, c[0x0][0xc], R196 ;  /* 0x0000030003c47a10 */ /* 0x020fca0007ffe0c4 */
.L_x_2157:
[----:B------:R-:W-:Y:S05]  /*c2a0*/  BSYNC B0 ;  /* 0x0000000000007941 */ /* 0x000fea0003800000 */
.L_x_2156:
[----:B------:R-:W-:Y:S01]  /*c2b0*/  PRMT R8, R8, 0x9910, RZ ;  /* 0x0000991008087816 */ /* 0x000fe200000000ff */
[----:B------:R-:W-:Y:S01]  /*c2c0*/  BSSY B1, `(.L_x_2158) ;  /* 0x000030e000017945 */ /* 0x000fe20003800000 */
[----:B------:R-:W-:Y:S01]  /*c2d0*/  IMAD.MOV.U32 R3, RZ, RZ, R196 ;  /* 0x000000ffff037224 */ /* 0x000fe200078e00c4 */
[----:B------:R-:W-:Y:S02]  /*c2e0*/  SHF.R.S32.HI R7, RZ, 0x1f, R230 ;  /* 0x0000001fff077819 */ /* 0x000fe400000114e6 */
[----:B------:R-:W-:-:S13]  /*c2f0*/  ISETP.NE.AND P0, PT, R8, RZ, PT ;  /* 0x000000ff0800720c */ /* 0x000fda0003f05270 */
[----:B------:R-:W-:Y:S05]  /*c300*/  @!P0 BRA `(.L_x_2159) ;  /* 0x000024d000008947 */ /* 0x000fea0003800000 */
[----:B------:R-:W-:Y:S01]  /*c310*/  WARPSYNC 0xffffffff ;  /* 0xffffffff00007948 */ /* 0x000fe20003800000 */
[----:B------:R-:W-:Y:S01]  /*c320*/  BAR.SYNC.DEFER_BLOCKING 0x1, 0x100 ;  /* 0x0044000000007b1d */ /* 0x000fe20000010000 */
[----:B------:R-:W-:Y:S02]  /*c330*/  F2FP.BF16.PACK_AB R5, R129, R128 ;  /* 0x000000808105723e */ /* 0x000fe400000010ff */
[----:B------:R-:W-:Y:S02]  /*c340*/  F2FP.BF16.PACK_AB R6, R131, R130 ;  /* 0x000000828306723e */ /* 0x000fe400000010ff */
[----:B------:R-:W-:Y:S02]  /*c350*/  F2FP.BF16.PACK_AB R0, R125, R124 ;  /* 0x0000007c7d00723e */ /* 0x000fe400000010ff */
[----:B------:R-:W-:Y:S02]  /*c360*/  F2FP.BF16.PACK_AB R8, R99, R98 ;  /* 0x000000626308723e */ /* 0x000fe400000010ff */
[----:B------:R-:W-:-:S02]  /*c370*/  ISETP.NE.U32.AND P2, PT, RZ, c[0x0][0x508], PT ;  /* 0x00014200ff007a0c */ /* 0x000fc40003f45070 */
[----:B------:R-:W-:Y:S02]  /*c380*/  ISETP.NE.U32.AND P1, PT, RZ, c[0x0][0x500], PT ;  /* 0x00014000ff007a0c */ /* 0x000fe40003f25070 */
[----:B------:R-:W-:Y:S02]  /*c390*/  ISETP.NE.AND.EX P2, PT, RZ, c[0x0][0x50c], PT, P2 ;  /* 0x00014300ff007a0c */ /* 0x000fe40003f45320 */
[----:B------:R-:W-:Y:S01]  /*c3a0*/  ISETP.NE.AND.EX P1, PT, RZ, c[0x0][0x504], PT, P1 ;  /* 0x00014100ff007a0c */ /* 0x000fe20003f25310 */
[----:B------:R4:W-:Y:S10]  /*c3b0*/  STS [R217], R5 ;  /* 0x00000005d9007388 */ /* 0x0009f40000000800 */
[C---:B------:R-:W-:Y:S01]  /*c3c0*/  @P2 LEA R10, P0, R230.reuse, c[0x0][0x508], 0x2 ;  /* 0x00014200e60a2a11 */ /* 0x040fe200078010ff */
[----:B------:R1:W-:Y:S03]  /*c3d0*/  STS [R217+0x400], R6 ;  /* 0x00040006d9007388 */ /* 0x0003e60000000800 */
[----:B------:R-:W-:Y:S01]  /*c3e0*/  @P2 LEA.HI.X R11, R230, c[0x0][0x50c], R7, 0x2, P0 ;  /* 0x00014300e60b2a11 */ /* 0x000fe200000f1407 */
[----:B------:R2:W-:Y:S01]  /*c3f0*/  STS [R209], R0 ;  /* 0x00000000d1007388 */ /* 0x0005e20000000800 */
[----:B----4-:R-:W-:-:S02]  /*c400*/  F2FP.BF16.PACK_AB R5, R127, R126 ;  /* 0x0000007e7f05723e */ /* 0x010fc400000010ff */
[----:B-1----:R-:W-:-:S03]  /*c410*/  F2FP.BF16.PACK_AB R6, R121, R120 ;  /* 0x000000787906723e */ /* 0x002fc600000010ff */
[----:B------:R1:W-:Y:S01]  /*c420*/  STS [R209+0x400], R5 ;  /* 0x00040005d1007388 */ /* 0x0003e20000000800 */
[----:B--2---:R-:W-:-:S03]  /*c430*/  F2FP.BF16.PACK_AB R0, R123, R122 ;  /* 0x0000007a7b00723e */ /* 0x004fc600000010ff */
[----:B------:R2:W-:Y:S04]  /*c440*/  STS [R226], R6 ;  /* 0x00000006e2007388 */ /* 0x0005e80000000800 */
[----:B------:R4:W-:Y:S01]  /*c450*/  STS [R226+0x400], R0 ;  /* 0x00040000e2007388 */ /* 0x0009e20000000800 */
[----:B-1----:R-:W-:Y:S02]  /*c460*/  F2FP.BF16.PACK_AB R5, R117, R116 ;  /* 0x000000747505723e */ /* 0x002fe400000010ff */
[----:B--2---:R-:W-:-:S03]  /*c470*/  F2FP.BF16.PACK_AB R6, R119, R118 ;  /* 0x000000767706723e */ /* 0x004fc600000010ff */
[----:B------:R1:W-:Y:S01]  /*c480*/  STS [R221], R5 ;  /* 0x00000005dd007388 */ /* 0x0003e20000000800 */
[----:B----4-:R-:W-:-:S03]  /*c490*/  F2FP.BF16.PACK_AB R0, R113, R112 ;  /* 0x000000707100723e */ /* 0x010fc600000010ff */
[----:B------:R2:W-:Y:S04]  /*c4a0*/  STS [R221+0x400], R6 ;  /* 0x00040006dd007388 */ /* 0x0005e80000000800 */
[----:B------:R4:W-:Y:S01]  /*c4b0*/  STS [R225], R0 ;  /* 0x00000000e1007388 */ /* 0x0009e20000000800 */
[----:B-1----:R-:W-:Y:S02]  /*c4c0*/  F2FP.BF16.PACK_AB R5, R115, R114 ;  /* 0x000000727305723e */ /* 0x002fe400000010ff */
[----:B--2---:R-:W-:-:S03]  /*c4d0*/  F2FP.BF16.PACK_AB R6, R109, R108 ;  /* 0x0000006c6d06723e */ /* 0x004fc600000010ff */
[----:B------:R1:W-:Y:S01]  /*c4e0*/  STS [R225+0x400], R5 ;  /* 0x00040005e1007388 */ /* 0x0003e20000000800 */
[----:B----4-:R-:W-:-:S03]  /*c4f0*/  F2FP.BF16.PACK_AB R0, R111, R110 ;  /* 0x0000006e6f00723e */ /* 0x010fc600000010ff */
        /* <DEDUP_REMOVED lines=12> */
[----:B------:R2:W-:Y:S04]  /*c5c0*/  STS [R217+0x4000], R6 ;  /* 0x00400006d9007388 */ /* 0x0005e80000000800 */
[----:B------:R4:W-:Y:S01]  /*c5d0*/  STS [R217+0x4400], R0 ;  /* 0x00440000d9007388 */ /* 0x0009e20000000800 */
        /* <DEDUP_REMOVED lines=51> */
[----:B----4-:R-:W-:-:S05]  /*c910*/  F2FP.BF16.PACK_AB R0, R91, R90 ;  /* 0x0000005a5b00723e */ /* 0x010fca00000010ff */
[----:B------:R2:W-:Y:S04]  /*c920*/  STS [R228+0x8400], R0 ;  /* 0x00840000e4007388 */ /* 0x0005e80000000800 */
[----:B------:R4:W-:Y:S01]  /*c930*/  STS [R224+0x8000], R6 ;  /* 0x00800006e0007388 */ /* 0x0009e20000000800 */
[----:B-1----:R-:W-:-:S05]  /*c940*/  F2FP.BF16.PACK_AB R5, R95, R94 ;  /* 0x0000005e5f05723e */ /* 0x002fca00000010ff */
[----:B------:R1:W-:Y:S01]  /*c950*/  STS [R224+0x8400], R5 ;  /* 0x00840005e0007388 */ /* 0x0003e20000000800 */
[----:B--2---:R-:W-:-:S03]  /*c960*/  F2FP.BF16.PACK_AB R0, R97, R96 ;  /* 0x000000606100723e */ /* 0x004fc600000010ff */
[----:B------:R-:W-:Y:S01]  /*c970*/  STS [R227+0x8400], R8 ;  /* 0x00840008e3007388 */ /* 0x000fe20000000800 */
[----:B----4-:R-:W-:-:S03]  /*c980*/  IMAD.MOV.U32 R6, RZ, RZ, c[0x0][0x388] ;  /* 0x0000e200ff067624 */ /* 0x010fc600078e00ff */
[----:B------:R2:W-:Y:S04]  /*c990*/  STS [R227+0x8000], R0 ;  /* 0x00800000e3007388 */ /* 0x0005e80000000800 */
[----:B------:R-:W-:Y:S01]  /*c9a0*/  BAR.SYNC.DEFER_BLOCKING 0x1, 0x100 ;  /* 0x0044000000007b1d */ /* 0x000fe20000010000 */
[----:B-1----:R-:W-:-:S04]  /*c9b0*/  IMAD.MOV.U32 R5, RZ, RZ, 0x4 ;  /* 0x00000004ff057424 */ /* 0x002fc800078e00ff */
[----:B------:R-:W-:-:S04]  /*c9c0*/  IMAD.WIDE R12, R230, R5, c[0x0][0x500] ;  /* 0x00014000e60c7625 */ /* 0x000fc800078e0205 */
[----:B--2---:R-:W-:Y:S01]  /*c9d0*/  IMAD.MOV.U32 R0, RZ, RZ, RZ ;  /* 0x000000ffff007224 */ /* 0x004fe200078e00ff */
[----:B------:R1:W5:Y:S05]  /*c9e0*/  @P2 LDG.E R6, [R10.64] ;  /* 0x000000080a062981 */ /* 0x00036a000c1e1900 */
[----:B------:R1:W5:Y:S01]  /*c9f0*/  @P1 LDG.E R0, [R12.64] ;  /* 0x000000080c001981 */ /* 0x000362000c1e1900 */
[----:B------:R-:W-:-:S04]  /*ca00*/  ISETP.NE.AND P0, PT, R234, RZ, PT ;  /* 0x000000ffea00720c */ /* 0x000fc80003f05270 */
[----:B------:R-:W-:Y:S01]  /*ca10*/  SEL R234, R234, c[0x0][0x3d4], P0 ;  /* 0x0000f500eaea7a07 */ /* 0x000fe20000000000 */
[----:B------:R-:W-:Y:S05]  /*ca20*/  @P2 BRA `(.L_x_2160) ;  /* 0x0000004000002947 */ /* 0x000fea0003800000 */
[----:B------:R-:W-:Y:S05]  /*ca30*/  @!P1 BRA `(.L_x_2160) ;  /* 0x0000003000009947 */ /* 0x000fea0003800000 */
[----:B-----5:R2:W4:Y:S04]  /*ca40*/  LDG.E R6, [R12.64] ;  /* 0x000000080c067981 */ /* 0x020528000c1e1900 */
[----:B-12---:R-:W4:Y:S02]  /*ca50*/  LDG.E R12, [R12.64+0x4] ;  /* 0x000004080c0c7981 */ /* 0x006f24000c1e1900 */
[----:B----4-:R-:W-:Y:S02]  /*ca60*/  IADD3 R6, -R6, R12, RZ ;  /* 0x0000000c06067210 */ /* 0x010fe40007ffe1ff */
.L_x_2160:
[----:B------:R-:W-:Y:S01]  /*ca70*/  IMAD.MOV.U32 R22, RZ, RZ, 0x368 ;  /* 0x00000368ff167424 */ /* 0x000fe200078e00ff */
[----:B------:R-:W-:Y:S01]  /*ca80*/  ISETP.GT.AND P3, PT, R234, 0x1, PT ;  /* 0x00000001ea00780c */ /* 0x000fe20003f64270 */
[----:B------:R-:W-:Y:S01]  /*ca90*/  IMAD.MOV.U32 R5, RZ, RZ, c[0x0][0x4e8] ;  /* 0x00013a00ff057624 */ /* 0x000fe200078e00ff */
[----:B------:R-:W-:Y:S01]  /*caa0*/  ISETP.NE.U32.AND P0, PT, RZ, c[0x0][0x500], PT ;  /* 0x00014000ff007a0c */ /* 0x000fe20003f05070 */
[----:B-----5:R-:W-:Y:S01]  /*cab0*/  IMAD R6, R6, c[0x0][0x4e8], RZ ;  /* 0x00013a0006067a24 */ /* 0x020fe200078e02ff */
[----:B------:R-:W-:-:S02]  /*cac0*/  SEL R22, R22, 0x328, P3 ;  /* 0x0000032816167807 */ /* 0x000fc40001800000 */
[----:B------:R-:W-:Y:S02]  /*cad0*/  ISETP.NE.AND.EX P0, PT, RZ, c[0x0][0x504], PT, P0 ;  /* 0x00014100ff007a0c */ /* 0x000fe40003f05300 */
[----:B------:R-:W2:Y:S01]  /*cae0*/  LDC.64 R20, c[0x0][R22+0x170] ;  /* 0x00005c0016147b82 */ /* 0x000ea20000000a00 */
[----:B------:R-:W-:Y:S01]  /*caf0*/  ISETP.NE.AND P2, PT, R5, 0x1, PT ;  /* 0x000000010500780c */ /* 0x000fe20003f45270 */
[----:B------:R-:W-:Y:S01]  /*cb00*/  IMAD.IADD R5, R214, 0x1, R197 ;  /* 0x00000001d6057824 */ /* 0x000fe200078e02c5 */
[----:B------:R-:W-:Y:S02]  /*cb10*/  SEL R230, R230, RZ, !P0 ;  /* 0x000000ffe6e67207 */ /* 0x000fe40004000000 */
[----:B------:R-:W-:Y:S01]  /*cb20*/  SEL R7, R7, RZ, !P0 ;  /* 0x000000ff07077207 */ /* 0x000fe20004000000 */
[----:B-1----:R-:W-:Y:S02]  /*cb30*/  IMAD.MOV.U32 R13, RZ, RZ, R5 ;  /* 0x000000ffff0d7224 */ /* 0x002fe400078e0005 */
[----:B------:R-:W1:Y:S08]  /*cb40*/  LDC.64 R16, c[0x0][R22+0x168] ;  /* 0x00005a0016107b82 */ /* 0x000e700000000a00 */
[----:B------:R-:W4:Y:S08]  /*cb50*/  LDC.64 R18, c[0x0][R22+0x178] ;  /* 0x00005e0016127b82 */ /* 0x000f300000000a00 */
[----:B------:R-:W3:Y:S01]  /*cb60*/  LDC.64 R14, c[0x0][R22+0x160] ;  /* 0x00005800160e7b82 */ /* 0x000ee20000000a00 */
[----:B--2---:R-:W-:-:S04]  /*cb70*/  IMAD R8, R21, R230, RZ ;  /* 0x000000e615087224 */ /* 0x004fc800078e02ff */
[----:B------:R-:W-:Y:S02]  /*cb80*/  IMAD R8, R20, R7, R8 ;  /* 0x0000000714087224 */ /* 0x000fe400078e0208 */
[----:B------:R-:W-:-:S04]  /*cb90*/  @P2 IMAD.HI.U32 R7, R5, c[0x0][0x4ec], RZ ;  /* 0x00013b0005072a27 */ /* 0x000fc800078e00ff */
[-C--:B-1----:R-:W-:Y:S01]  /*cba0*/  IMAD.WIDE.U32 R10, R16, R231.reuse, RZ ;  /* 0x000000e7100a7225 */ /* 0x082fe200078e00ff */
[----:B------:R-:W-:Y:S02]  /*cbb0*/  SEL R16, R235, RZ, P3 ;  /* 0x000000ffeb107207 */ /* 0x000fe40001800000 */
[----:B------:R-:W-:Y:S01]  /*cbc0*/  @P2 SHF.R.U32.HI R13, RZ, c[0x0][0x4f0], R7 ;  /* 0x00013c00ff0d2a19 */ /* 0x000fe20000011607 */
[----:B------:R-:W-:Y:S01]  /*cbd0*/  IMAD R9, R17, R231, RZ ;  /* 0x000000e711097224 */ /* 0x000fe200078e02ff */
[----:B------:R-:W-:Y:S01]  /*cbe0*/  SHF.R.S32.HI R7, RZ, 0x1f, R0 ;  /* 0x0000001fff077819 */ /* 0x000fe20000011400 */
[----:B------:R-:W-:-:S04]  /*cbf0*/  IMAD.WIDE.U32 R20, R20, R230, RZ ;  /* 0x000000e614147225 */ /* 0x000fc800078e00ff */
[----:B------:R-:W-:Y:S01]  /*cc00*/  IMAD.IADD R9, R11, 0x1, R9 ;  /* 0x000000010b097824 */ /* 0x000fe200078e0209 */
[----:B------:R-:W-:Y:S01]  /*cc10*/  IADD3 R12, P1, P0, R20, R10, R0 ;  /* 0x0000000a140c7210 */ /* 0x000fe2000783e000 */
[----:B------:R-:W-:Y:S02]  /*cc20*/  IMAD.IADD R8, R21, 0x1, R8 ;  /* 0x0000000115087824 */ /* 0x000fe400078e0208 */
[-C--:B----4-:R-:W-:Y:S02]  /*cc30*/  IMAD R11, R19, R16.reuse, RZ ;  /* 0x00000010130b7224 */ /* 0x090fe400078e02ff */
        /* <DEDUP_REMOVED lines=8> */
[-C--:B---3--:R-:W-:Y:S01]  /*ccc0*/  IMAD R9, R15, R10.reuse, RZ ;  /* 0x0000000a0f097224 */ /* 0x088fe200078e02ff */
[----:B------:R-:W-:Y:S01]  /*ccd0*/  SHF.R.S32.HI R13, RZ, 0x1f, R10 ;  /* 0x0000001fff0d7819 */ /* 0x000fe2000001140a */
[----:B------:R-:W-:Y:S02]  /*cce0*/  IMAD.MOV.U32 R8, RZ, RZ, c[0x0][0x4a8] ;  /* 0x00012a00ff087624 */ /* 0x000fe400078e00ff */
[----:B------:R-:W-:-:S03]  /*ccf0*/  IMAD.WIDE.U32 R16, R14, R10, R16 ;  /* 0x0000000a0e107225 */ /* 0x000fc600078e0010 */
[----:B------:R-:W-:Y:S01]  /*cd00*/  SEL R8, R8, c[0x0][0x450], P3 ;  /* 0x0001140008087a07 */ /* 0x000fe20001800000 */
[----:B------:R-:W-:Y:S02]  /*cd10*/  IMAD R9, R14, R13, R9 ;  /* 0x0000000d0e097224 */ /* 0x000fe400078e0209 */
[----:B------:R-:W-:Y:S01]  /*cd20*/  IMAD.MOV.U32 R10, RZ, RZ, c[0x0][0x4ac] ;  /* 0x00012b00ff0a7624 */ /* 0x000fe200078e00ff */
[----:B------:R-:W-:Y:S01]  /*cd30*/  LEA R8, P0, R16, R8, 0x2 ;  /* 0x0000000810087211 */ /* 0x000fe200078010ff */
[----:B------:R-:W-:-:S03]  /*cd40*/  IMAD.IADD R9, R17, 0x1, R9 ;  /* 0x0000000111097824 */ /* 0x000fc600078e0209 */
[----:B------:R-:W-:Y:S01]  /*cd50*/  SEL R10, R10, c[0x0][0x454], P3 ;  /* 0x000115000a0a7a07 */ /* 0x000fe20001800000 */
[----:B------:R-:W-:Y:S03]  /*cd60*/  SHFL.IDX PT, R12, R8, 0x1, 0x1c1f ;  /* 0x003c1f00080c7f89 */ /* 0x000fe600000e0000 */
[----:B------:R-:W-:Y:S02]  /*cd70*/  LEA.HI.X R9, R16, R10, R9, 0x2, P0 ;  /* 0x0000000a10097211 */ /* 0x000fe400000f1409 */
[----:B------:R1:W-:Y:S01]  /*cd80*/  SHFL.IDX PT, R10, R8, RZ, 0x1c1f ;  /* 0x001c1fff080a7589 */ /* 0x0003e200000e0000 */
[----:B------:R-:W-:-:S03]  /*cd90*/  LOP3.LUT P0, RZ, R216, 0x3, RZ, 0xc0, !PT ;  /* 0x00000003d8ff7812 */ /* 0x000fc6000780c0ff */
[----:B------:R-:W2:Y:S04]  /*cda0*/  SHFL.IDX PT, R11, R9, RZ, 0x1c1f ;  /* 0x001c1fff090b7589 */ /* 0x000ea800000e0000 */
[----:B------:R3:W4:Y:S01]  /*cdb0*/  SHFL.IDX PT, R13, R9, 0x1, 0x1c1f ;  /* 0x003c1f00090d7f89 */ /* 0x00072200000e0000 */
[----:B-1----:R-:W-:-:S05]  /*cdc0*/  IMAD.IADD R8, R215, 0x1, R197 ;  /* 0x00000001d7087824 */ /* 0x002fca00078e02c5 */
[C---:B------:R-:W-:Y:S02]  /*cdd0*/  ISETP.GE.OR P1, PT, R8.reuse, R6, P0 ;  /* 0x000000060800720c */ /* 0x040fe40000726670 */
[----:B---3--:R-:W-:-:S04]  /*cde0*/  IADD3 R9, R8, 0x8, RZ ;  /* 0x0000000808097810 */ /* 0x008fc80007ffe0ff */
[----:B------:R-:W-:-:S07]  /*cdf0*/  ISETP.GE.OR P0, PT, R9, R6, P0 ;  /* 0x000000060900720c */ /* 0x000fce0000706670 */
[----:B--2---:R1:W-:Y:S01]  /*ce00*/  @!P1 ST.E [R10.64], R4 ;  /* 0x000000040a009985 */ /* 0x0043e2000c101908 */
[----:B------:R-:W-:-:S05]  /*ce10*/  ISETP.GE.AND P1, PT, R8, R6, PT ;  /* 0x000000060800720c */ /* 0x000fca0003f26270 */
[----:B----4-:R1:W-:Y:S01]  /*ce20*/  @!P0 ST.E [R12.64], R2 ;  /* 0x000000020c008985 */ /* 0x0103e2000c101908 */
[----:B------:R-:W-:Y:S01]  /*ce30*/  ISETP.GE.AND P0, PT, R9, R6, PT ;  /* 0x000000060900720c */ /* 0x000fe20003f06270 */
[----:B------:R-:W-:Y:S05]  /*ce40*/  @P3 BRA `(.L_x_2161) ;  /* 0x000007c000003947 */ /* 0x000fea0003800000 */
[----:B-1----:R-:W-:Y:S01]  /*ce50*/  IMAD R2, R7, c[0x0][0x3a0], RZ ;  /* 0x0000e80007027a24 */ /* 0x002fe200078e02ff */
[----:B------:R-:W-:Y:S01]  /*ce60*/  SHF.R.S32.HI R4, RZ, 0x1f, R230 ;  /* 0x0000001fff047819 */ /* 0x000fe200000114e6 */
[C---:B------:R-:W-:Y:S01]  /*ce70*/  IMAD.WIDE.U32 R8, R0.reuse, c[0x0][0x3a0], RZ ;  /* 0x0000e80000087a25 */ /* 0x040fe200078e00ff */
[----:B------:R1:W2:Y:S03]  /*ce80*/  LDS.128 R52, [R212+0x80] ;  /* 0x00008000d4347984 */ /* 0x0002a60000000c00 */
[----:B------:R-:W-:Y:S01]  /*ce90*/  IMAD R2, R0, c[0x0][0x3a4], R2 ;  /* 0x0000e90000027a24 */ /* 0x000fe200078e0202 */
[----:B------:R-:W-:Y:S01]  /*cea0*/  LEA R0, R218, R219, 0x5 ;  /* 0x000000dbda007211 */ /* 0x000fe200078e28ff */
[----:B------:R1:W3:Y:S01]  /*ceb0*/  LDS.128 R48, [R212+0x1080] ;  /* 0x00108000d4307984 */ /* 0x0002e20000000c00 */
[----:B------:R-:W-:-:S02]  /*cec0*/  IMAD R4, R4, c[0x0][0x3f0], RZ ;  /* 0x0000fc0004047a24 */ /* 0x000fc400078e02ff */
[----:B------:R-:W-:Y:S01]  /*ced0*/  IADD3 R9, R9, R2, RZ ;  /* 0x0000000209097210 */ /* 0x000fe20007ffe0ff */
[----:B------:R1:W4:Y:S01]  /*cee0*/  LDS.128 R44, [R212+0x2080] ;  /* 0x00208000d42c7984 */ /* 0x0003220000000c00 */
[----:B------:R-:W-:Y:S01]  /*cef0*/  IADD3 R0, R197, R0, RZ ;  /* 0x00000000c5007210 */ /* 0x000fe20007ffe0ff */
[----:B------:R-:W-:Y:S01]  /*cf00*/  IMAD R4, R230, c[0x0][0x3f4], R4 ;  /* 0x0000fd00e6047a24 */ /* 0x000fe200078e0204 */
[----:B------:R-:W-:Y:S01]  /*cf10*/  IADD3 R197, R219, R197, RZ ;  /* 0x000000c5dbc57210 */ /* 0x000fe20007ffe0ff */
[C---:B------:R-:W-:Y:S01]  /*cf20*/  IMAD.WIDE.U32 R8, R231.reuse, c[0x0][0x3e8], R8 ;  /* 0x0000fa00e7087a25 */ /* 0x040fe200078e0008 */
[----:B------:R1:W1:Y:S01]  /*cf30*/  LDS.128 R40, [R212+0x3080] ;  /* 0x00308000d4287984 */ /* 0x0002620000000c00 */
[----:B------:R-:W-:Y:S02]  /*cf40*/  MOV R2, R0 ;  /* 0x0000000000027202 */ /* 0x000fe40000000f00 */
[----:B------:R-:W-:Y:S01]  /*cf50*/  IMAD R9, R231, c[0x0][0x3ec], R9 ;  /* 0x0000fb00e7097a24 */ /* 0x000fe200078e0209 */
[----:B------:R1:W1:Y:S01]  /*cf60*/  LDS.128 R36, [R212+0x4080] ;  /* 0x00408000d4247984 */ /* 0x0002620000000c00 */
[----:B------:R-:W-:-:S03]  /*cf70*/  @P2 IMAD.HI.U32 R5, R0, c[0x0][0x4ec], RZ ;  /* 0x00013b0000052a27 */ /* 0x000fc600078e00ff */
[----:B------:R1:W1:Y:S01]  /*cf80*/  LDS.128 R32, [R212+0x5080] ;  /* 0x00508000d4207984 */ /* 0x0002620000000c00 */
[----:B------:R-:W-:Y:S01]  /*cf90*/  IMAD.WIDE.U32 R56, R230, c[0x0][0x3f0], R8 ;  /* 0x0000fc00e6387a25 */ /* 0x000fe200078e0008 */
[----:B------:R-:W-:Y:S02]  /*cfa0*/  @P2 SHF.R.U32.HI R2, RZ, c[0x0][0x4f0], R5 ;  /* 0x00013c00ff022a19 */ /* 0x000fe40000011605 */
[----:B------:R1:W1:Y:S02]  /*cfb0*/  LDS.128 R28, [R212+0x6080] ;  /* 0x00608000d41c7984 */ /* 0x0002640000000c00 */
[----:B------:R-:W-:Y:S02]  /*cfc0*/  SHF.R.S32.HI R7, RZ, 0x1f, R2 ;  /* 0x0000001fff077819 */ /* 0x000fe40000011402 */
[----:B------:R1:W1:Y:S01]  /*cfd0*/  LDS.128 R24, [R212+0x7080] ;  /* 0x00708000d4187984 */ /* 0x0002620000000c00 */
[----:B------:R-:W-:Y:S02]  /*cfe0*/  IADD3 R5, -R2, RZ, RZ ;  /* 0x000000ff02057210 */ /* 0x000fe40007ffe1ff */
[----:B------:R-:W-:Y:S01]  /*cff0*/  IADD3 R57, R57, R4, RZ ;  /* 0x0000000439397210 */ /* 0x000fe20007ffe0ff */
[----:B------:R1:W1:Y:S01]  /*d000*/  LDS.128 R20, [R212+0x8080] ;  /* 0x00808000d4147984 */ /* 0x0002620000000c00 */
[----:B------:R-:W-:-:S02]  /*d010*/  IMAD R7, R7, c[0x0][0x3e0], RZ ;  /* 0x0000f80007077a24 */ /* 0x000fc400078e02ff */
        /* <DEDUP_REMOVED lines=15> */
[----:B--234-:R2:W3:Y:S02]  /*d110*/  SHFL.IDX PT, R57, R7, RZ, 0x181f ;  /* 0x00181fff07397589 */ /* 0x01c4e400000e0000 */
.L_x_2229:
[----:B------:R-:W-:Y:S05]  /*d120*/  BRA.DIV ~URZ, `(.L_x_2163) ;  /* 0x00003a727f007947 */ /* 0x000fea000b800000 */
[----:B------:R4:W2:Y:S02]  /*d130*/  SHFL.IDX PT, R0, R56, RZ, 0x181f ;  /* 0x00181fff38007589 */ /* 0x0008a400000e0000 */
.L_x_2230:
[----:B------:R-:W-:Y:S01]  /*d140*/  ISETP.GE.AND P0, PT, R197, R6, PT ;  /* 0x00000006c500720c */ /* 0x000fe20003f06270 */
[----:B------:R-:W-:-:S12]  /*d150*/  BSSY B0, `(.L_x_2164) ;  /* 0x000000e000007945 */ /* 0x000fd80003800000 */
[----:B------:R-:W-:Y:S05]  /*d160*/  @P0 BRA `(.L_x_2165) ;  /* 0x000000c000000947 */ /* 0x000fea0003800000 */
[----:B------:R-:W-:Y:S02]  /*d170*/  ISETP.GE.AND P5, PT, R222, c[0x0][0x3c8], PT ;  /* 0x0000f200de007a0c */ /* 0x000fe40003fa6270 */
[----:B------:R-:W-:Y:S02]  /*d180*/  ISETP.GE.AND P4, PT, R208, c[0x0][0x3c8], PT ;  /* 0x0000f200d0007a0c */ /* 0x000fe40003f86270 */
[----:B------:R-:W-:-:S09]  /*d190*/  ISETP.GE.AND P3, PT, R207, c[0x0][0x3c8], PT ;  /* 0x0000f200cf007a0c */ /* 0x000fd20003f66270 */
[-C--:B--2---:R-:W-:Y:S02]  /*d1a0*/  @!P5 LEA R58, P2, R222, R0.reuse, 0x1 ;  /* 0x00000000de3ad211 */ /* 0x084fe400078408ff */
[-C--:B------:R-:W-:Y:S02]  /*d1b0*/  @!P4 LEA R4, P1, R208, R0.reuse, 0x1 ;  /* 0x00000000d004c211 */ /* 0x080fe400078208ff */
[C---:B------:R-:W-:Y:S02]  /*d1c0*/  @!P3 LEA R60, P0, R207.reuse, R0, 0x1 ;  /* 0x00000000cf3cb211 */ /* 0x040fe400078008ff */
[-C--:B---3--:R-:W-:Y:S02]  /*d1d0*/  @!P5 LEA.HI.X R59, R222, R57.reuse, R223, 0x1, P2 ;  /* 0x00000039de3bd211 */ /* 0x088fe400010f0cdf */
[-C--:B------:R-:W-:Y:S02]  /*d1e0*/  @!P4 LEA.HI.X R5, R208, R57.reuse, R203, 0x1, P1 ;  /* 0x00000039d005c211 */ /* 0x080fe400008f0ccb */
[----:B------:R-:W-:Y:S01]  /*d1f0*/  @!P3 LEA.HI.X R61, R207, R57, R202, 0x1, P0 ;  /* 0x00000039cf3db211 */ /* 0x000fe200000f0cca */
[----:B------:R2:W-:Y:S04]  /*d200*/  @!P5 ST.E.128 [R58.64], R52 ;  /* 0x000000343a00d985 */ /* 0x0005e8000c101d08 */
[----:B-1----:R2:W-:Y:S04]  /*d210*/  @!P4 ST.E.128 [R4.64], R36 ;  /* 0x000000240400c985 */ /* 0x0025e8000c101d08 */
[----:B------:R2:W-:Y:S02]  /*d220*/  @!P3 ST.E.128 [R60.64], R20 ;  /* 0x000000143c00b985 */ /* 0x0005e4000c101d08 */
.L_x_2165:
[----:B------:R-:W-:Y:S05]  /*d230*/  BSYNC B0 ;  /* 0x0000000000007941 */ /* 0x000fea0003800000 */
.L_x_2164:
[----:B------:R-:W-:Y:S05]  /*d240*/  BRA.DIV ~URZ, `(.L_x_2166) ;  /* 0x000039c27f007947 */ /* 0x000fea000b800000 */
[----:B-12---:R1:W2:Y:S04]  /*d250*/  SHFL.IDX PT, R20, R7, 0x1, 0x181f ;  /* 0x00381f0007147f89 */ /* 0x0062a800000e0000 */
[----:B------:R1:W4:Y:S02]  /*d260*/  SHFL.IDX PT, R2, R56, 0x1, 0x181f ;  /* 0x00381f0038027f89 */ /* 0x00032400000e0000 */
.L_x_2231:
        /* <DEDUP_REMOVED lines=13> */
[----:B------:R2:W-:Y:S04]  /*d340*/  @!P2 ST.E.128 [R22.64], R48 ;  /* 0x000000301600a985 */ /* 0x0005e8000c101d08 */
[----:B------:R2:W-:Y:S04]  /*d350*/  @!P1 ST.E.128 [R4.64], R32 ;  /* 0x0000002004009985 */ /* 0x0005e8000c101d08 */
[----:B------:R2:W-:Y:S02]  /*d360*/  @!P0 ST.E.128 [R36.64], R16 ;  /* 0x0000001024008985 */ /* 0x0005e4000c101d08 */
.L_x_2168:
[----:B------:R-:W-:Y:S05]  /*d370*/  BSYNC B0 ;  /* 0x0000000000007941 */ /* 0x000fea0003800000 */
.L_x_2167:
[----:B------:R-:W-:Y:S05]  /*d380*/  BRA.DIV ~URZ, `(.L_x_2169) ;  /* 0x000039427f007947 */ /* 0x000fea000b800000 */
[----:B--2---:R2:W1:Y:S02]  /*d390*/  SHFL.IDX PT, R16, R7, 0x2, 0x181f ;  /* 0x00581f0007107f89 */ /* 0x00446400000e0000 */
.L_x_2232:
[----:B------:R-:W-:Y:S05]  /*d3a0*/  BRA.DIV ~URZ, `(.L_x_2170) ;  /* 0x000039927f007947 */ /* 0x000fea000b800000 */
[----:B----4-:R4:W2:Y:S02]  /*d3b0*/  SHFL.IDX PT, R2, R56, 0x2, 0x181f ;  /* 0x00581f0038027f89 */ /* 0x0108a400000e0000 */
.L_x_2233:
        /* <DEDUP_REMOVED lines=9> */
[C---:B------:R-:W-:Y:S02]  /*d450*/  @!P0 LEA R20, P3, R207.reuse, R2, 0x1 ;  /* 0x00000002cf148211 */ /* 0x040fe400078608ff */
[-C--:B-1----:R-:W-:Y:S02]  /*d460*/  @!P2 LEA.HI.X R19, R222, R16.reuse, R223, 0x1, P5 ;  /* 0x00000010de13a211 */ /* 0x082fe400028f0cdf */
[-C--:B------:R-:W-:Y:S02]  /*d470*/  @!P1 LEA.HI.X R5, R208, R16.reuse, R203, 0x1, P4 ;  /* 0x00000010d0059211 */ /* 0x080fe400020f0ccb */
[----:B------:R-:W-:Y:S01]  /*d480*/  @!P0 LEA.HI.X R21, R207, R16, R202, 0x1, P3 ;  /* 0x00000010cf158211 */ /* 0x000fe200018f0cca */
[----:B------:R1:W-:Y:S04]  /*d490*/  @!P2 ST.E.128 [R18.64], R44 ;  /* 0x0000002c1200a985 */ /* 0x0003e8000c101d08 */
[----:B------:R1:W-:Y:S04]  /*d4a0*/  @!P1 ST.E.128 [R4.64], R28 ;  /* 0x0000001c04009985 */ /* 0x0003e8000c101d08 */
[----:B------:R1:W-:Y:S02]  /*d4b0*/  @!P0 ST.E.128 [R20.64], R12 ;  /* 0x0000000c14008985 */ /* 0x0003e4000c101d08 */
.L_x_2172:
[----:B------:R-:W-:Y:S05]  /*d4c0*/  BSYNC B0 ;  /* 0x0000000000007941 */ /* 0x000fea0003800000 */
.L_x_2171:
[----:B------:R-:W-:Y:S05]  /*d4d0*/  BRA.DIV ~URZ, `(.L_x_2173) ;  /* 0x000038c27f007947 */ /* 0x000fea000b800000 */
[----:B-12---:R-:W1:Y:S04]  /*d4e0*/  SHFL.IDX PT, R7, R7, 0x3, 0x181f ;  /* 0x00781f0007077f89 */ /* 0x006e6800000e0000 */
[----:B----4-:R-:W2:Y:S02]  /*d4f0*/  SHFL.IDX PT, R56, R56, 0x3, 0x181f ;  /* 0x00781f0038387f89 */ /* 0x010ea400000e0000 */
.L_x_2234:
[----:B------:R-:W-:-:S04]  /*d500*/  IADD3 R197, R197, 0x60, RZ ;  /* 0x00000060c5c57810 */ /* 0x000fc80007ffe0ff */
[----:B------:R-:W-:-:S13]  /*d510*/  ISETP.GE.AND P0, PT, R197, R6, PT ;  /* 0x00000006c500720c */ /* 0x000fda0003f06270 */
[----:B------:R-:W-:Y:S05]  /*d520*/  @P0 BRA `(.L_x_2174) ;  /* 0x00001e7000000947 */ /* 0x000fea0003800000 */
[----:B------:R-:W-:Y:S02]  /*d530*/  ISETP.GE.AND P1, PT, R222, c[0x0][0x3c8], PT ;  /* 0x0000f200de007a0c */ /* 0x000fe40003f26270 */
[----:B------:R-:W-:-:S11]  /*d540*/  ISETP.GE.AND P0, PT, R208, c[0x0][0x3c8], PT ;  /* 0x0000f200d0007a0c */ /* 0x000fd60003f06270 */
[-C--:B--2---:R-:W-:Y:S02]  /*d550*/  @!P1 LEA R12, P3, R222, R56.reuse, 0x1 ;  /* 0x00000038de0c9211 */ /* 0x084fe400078608ff */
[----:B------:R-:W-:Y:S02]  /*d560*/  @!P0 LEA R4, P2, R208, R56, 0x1 ;  /* 0x00000038d0048211 */ /* 0x000fe400078408ff */
[-C--:B-1----:R-:W-:Y:S02]  /*d570*/  @!P1 LEA.HI.X R13, R222, R7.reuse, R223, 0x1, P3 ;  /* 0x00000007de0d9211 */ /* 0x082fe400018f0cdf */
[----:B------:R-:W-:-:S03]  /*d580*/  @!P0 LEA.HI.X R5, R208, R7, R203, 0x1, P2 ;  /* 0x00000007d0058211 */ /* 0x000fc600010f0ccb */
[----:B------:R1:W-:Y:S04]  /*d590*/  @!P1 ST.E.128 [R12.64], R40 ;  /* 0x000000280c009985 */ /* 0x0003e8000c101d08 */
[----:B------:R1:W-:Y:S01]  /*d5a0*/  @!P0 ST.E.128 [R4.64], R24 ;  /* 0x0000001804008985 */ /* 0x0003e2000c101d08 */
[----:B------:R-:W-:-:S13]  /*d5b0*/  ISETP.GE.AND P0, PT, R207, c[0x0][0x3c8], PT ;  /* 0x0000f200cf007a0c */ /* 0x000fda0003f06270 */
[----:B------:R-:W-:Y:S05]  /*d5c0*/  @P0 BRA `(.L_x_2174) ;  /* 0x00001dd000000947 */ /* 0x000fea0003800000 */
[----:B------:R-:W-:-:S04]  /*d5d0*/  LEA R56, P0, R207, R56, 0x1 ;  /* 0x00000038cf387211 */ /* 0x000fc800078008ff */
[----:B---3--:R-:W-:-:S05]  /*d5e0*/  LEA.HI.X R57, R207, R7, R202, 0x1, P0 ;  /* 0x00000007cf397211 */ /* 0x008fca00000f0cca */
[----:B------:R2:W-:Y:S01]  /*d5f0*/  ST.E.128 [R56.64], R8 ;  /* 0x0000000838007985 */ /* 0x0005e2000c101d08 */
[----:B------:R-:W-:Y:S05]  /*d600*/  BRA `(.L_x_2174) ;  /* 0x00001d9000007947 */ /* 0x000fea0003800000 */
.L_x_2161:
[----:B------:R-:W-:Y:S01]  /*d610*/  IMAD R7, R7, c[0x0][0x408], RZ ;  /* 0x0001020007077a24 */ /* 0x000fe200078e02ff */
[----:B-1----:R-:W-:Y:S01]  /*d620*/  MOV R4, R5 ;  /* 0x0000000500047202 */ /* 0x002fe20000000f00 */
[----:B------:R-:W-:-:S04]  /*d630*/  IMAD.WIDE.U32 R8, R0, c[0x0][0x408], RZ ;  /* 0x0001020000087a25 */ /* 0x000fc800078e00ff */
[----:B------:R-:W-:Y:S01]  /*d640*/  IMAD R7, R0, c[0x0][0x40c], R7 ;  /* 0x0001030000077a24 */ /* 0x000fe200078e0207 */
[----:B------:R-:W-:Y:S01]  /*d650*/  MOV R6, R8 ;  /* 0x0000000800067202 */ /* 0x000fe20000000f00 */
[----:B------:R-:W-:Y:S01]  /*d660*/  @P2 IMAD.HI.U32 R2, R5, c[0x0][0x4ec], RZ ;  /* 0x00013b0005022a27 */ /* 0x000fe200078e00ff */
[----:B------:R-:W-:Y:S02]  /*d670*/  SHF.R.S32.HI R0, RZ, 0x1f, R230 ;  /* 0x0000001fff007819 */ /* 0x000fe400000114e6 */
[----:B------:R-:W-:Y:S02]  /*d680*/  IADD3 R7, R9, R7, RZ ;  /* 0x0000000709077210 */ /* 0x000fe40007ffe0ff */
[----:B------:R-:W-:Y:S01]  /*d690*/  @P2 SHF.R.U32.HI R4, RZ, c[0x0][0x4f0], R2 ;  /* 0x00013c00ff042a19 */ /* 0x000fe20000011602 */
[----:B------:R-:W-:Y:S02]  /*d6a0*/  IMAD R0, R0, c[0x0][0x440], RZ ;  /* 0x0001100000007a24 */ /* 0x000fe400078e02ff */
[----:B------:R-:W-:Y:S01]  /*d6b0*/  IMAD.WIDE.U32 R6, R231, c[0x0][0x438], R6 ;  /* 0x00010e00e7067a25 */ /* 0x000fe200078e0006 */
[----:B------:R-:W-:-:S03]  /*d6c0*/  SHF.R.S32.HI R2, RZ, 0x1f, R4 ;  /* 0x0000001fff027819 */ /* 0x000fc60000011404 */
        /* <DEDUP_REMOVED lines=13> */
[----:B------:R-:W-:Y:S01]  /*d7a0*/  IMAD R2, R4, c[0x0][0x428], RZ ;  /* 0x00010a0004027a24 */ /* 0x000fe200078e02ff */
[----:B------:R-:W-:-:S05]  /*d7b0*/  MOV R4, R6 ;  /* 0x0000000600047202 */ /* 0x000fca0000000f00 */
[----:B------:R-:W-:-:S04]  /*d7c0*/  IMAD.WIDE.U32 R4, R0, c[0x0][0x428], R4 ;  /* 0x00010a0000047a25 */ /* 0x000fc800078e0004 */
[----:B------:R-:W-:Y:S01]  /*d7d0*/  IMAD R0, R0, c[0x0][0x42c], R2 ;  /* 0x00010b0000007a24 */ /* 0x000fe200078e0202 */
[----:B------:R-:W-:-:S04]  /*d7e0*/  LEA R149, P2, R4, c[0x0][0x400], 0x2 ;  /* 0x0001000004957a11 */ /* 0x000fc800078410ff */
[----:B------:R-:W-:-:S04]  /*d7f0*/  IADD3 R0, R5, R0, RZ ;  /* 0x0000000005007210 */ /* 0x000fc80007ffe0ff */
[----:B------:R-:W-:Y:S01]  /*d800*/  LEA.HI.X R148, R4, c[0x0][0x404], R0, 0x2, P2 ;  /* 0x0001010004947a11 */ /* 0x000fe200010f1400 */
[----:B------:R-:W-:Y:S05]  /*d810*/  BRA.DIV ~URZ, `(.L_x_2175) ;  /* 0x000036527f007947 */ /* 0x000fea000b800000 */
[----:B------:R1:W2:Y:S02]  /*d820*/  SHFL.IDX PT, R150, R148, RZ, 0x1c1f ;  /* 0x001c1fff94967589 */ /* 0x0002a400000e0000 */
.L_x_2235:
[----:B------:R-:W-:Y:S05]  /*d830*/  BRA.DIV ~URZ, `(.L_x_2176) ;  /* 0x000036a27f007947 */ /* 0x000fea000b800000 */
[----:B------:R3:W4:Y:S02]  /*d840*/  SHFL.IDX PT, R0, R149, RZ, 0x1c1f ;  /* 0x001c1fff95007589 */ /* 0x00072400000e0000 */
.L_x_2236:
        /* <DEDUP_REMOVED lines=57> */
[----:B------:R-:W-:-:S04]  /*dbe0*/  @!P2 LEA.HI.X R5, R147, R150, R6, 0x2, P3 ;  /* 0x000000969305a211 */ /* 0x000fc800018f1406 */
[----:B------:R2:W-:Y:S04]  /*dbf0*/  @!P4 ST.E.64 [R152.64], R128 ;  /* 0x000000809800c985 */ /* 0x0005e8000c101b08 */
[----:B------:R4:W-:Y:S01]  /*dc00*/  @!P2 ST.E.64 [R4.64], R124 ;  /* 0x0000007c0400a985 */ /* 0x0009e2000c101b08 */
[----:B------:R-:W-:Y:S02]  /*dc10*/  ISETP.GE.AND P2, PT, R140, c[0x0][0x3c8], PT ;  /* 0x0000f2008c007a0c */ /* 0x000fe40003f46270 */
[-C--:B--2---:R-:W-:Y:S02]  /*dc20*/  @!P5 LEA R128, P4, R146, R0.reuse, 0x2 ;  /* 0x000000009280d211 */ /* 0x084fe400078810ff */
[----:B----4-:R-:W-:Y:S02]  /*dc30*/  @!P1 LEA R4, P3, R144, R0, 0x2 ;  /* 0x0000000090049211 */ /* 0x010fe400078610ff */
[----:B------:R-:W-:-:S02]  /*dc40*/  @!P5 LEA.HI.X R129, R146, R150, R145, 0x2, P4 ;  /* 0x000000969281d211 */ /* 0x000fc400020f1491 */
        /* <DEDUP_REMOVED lines=40> */
[----:B------:R-:W-:Y:S02]  /*ded0*/  @!P2 LEA.HI.X R5, R28, R150, R27, 0x2, P3 ;  /* 0x000000961c05a211 */ /* 0x000fe400018f141b */
[----:B------:R-:W-:Y:S01]  /*dee0*/  ISETP.GE.AND P4, PT, R20, c[0x0][0x3c8], PT ;  /* 0x0000f20014007a0c */ /* 0x000fe20003f86270 */
[----:B------:R2:W-:Y:S01]  /*def0*/  @!P6 ST.E.64 [R36.64], R52 ;  /* 0x000000342400e985 */ /* 0x0005e2000c101b08 */
[----:B------:R-:W-:-:S03]  /*df00*/  ISETP.GE.AND P6, PT, R22, c[0x0][0x3c8], PT ;  /* 0x0000f20016007a0c */ /* 0x000fc60003fc6270 */
[----:B------:R4:W-:Y:S01]  /*df10*/  @!P2 ST.E.64 [R4.64], R56 ;  /* 0x000000380400a985 */ /* 0x0009e2000c101b08 */
[-C--:B--2---:R-:W-:Y:S02]  /*df20*/  @!P5 LEA R36, P3, R26, R0.reuse, 0x2 ;  /* 0x000000001a24d211 */ /* 0x084fe400078610ff */
[----:B----4-:R-:W-:Y:S02]  /*df30*/  @!P1 LEA R4, P2, R24, R0, 0x2 ;  /* 0x0000000018049211 */ /* 0x010fe400078410ff */
[-C--:B------:R-:W-:Y:S02]  /*df40*/  @!P5 LEA.HI.X R37, R26, R150.reuse, R25, 0x2, P3 ;  /* 0x000000961a25d211 */ /* 0x080fe400018f1419 */
[----:B------:R-:W-:Y:S02]  /*df50*/  ISETP.GE.AND P3, PT, R18, c[0x0][0x3c8], PT ;  /* 0x0000f20012007a0c */ /* 0x000fe40003f66270 */
[----:B------:R-:W-:Y:S01]  /*df60*/  @!P1 LEA.HI.X R5, R24, R150, R23, 0x2, P2 ;  /* 0x0000009618059211 */ /* 0x000fe200010f1417 */
[----:B------:R2:W-:Y:S01]  /*df70*/  @!P5 ST.E.64 [R36.64], R60 ;  /* 0x0000003c2400d985 */ /* 0x0005e2000c101b08 */
[----:B------:R-:W-:-:S03]  /*df80*/  @!P4 LEA R40, P5, R20, R0, 0x2 ;  /* 0x000000001428c211 */ /* 0x000fc600078a10ff */
[----:B------:R4:W-:Y:S01]  /*df90*/  @!P1 ST.E.64 [R4.64], R64 ;  /* 0x0000004004009985 */ /* 0x0009e2000c101b08 */
[----:B------:R-:W-:Y:S02]  /*dfa0*/  ISETP.GE.AND P1, PT, R16, c[0x0][0x3c8], PT ;  /* 0x0000f20010007a0c */ /* 0x000fe40003f26270 */
[----:B------:R-:W-:Y:S02]  /*dfb0*/  @!P4 LEA.HI.X R41, R20, R150, R19, 0x2, P5 ;  /* 0x000000961429c211 */ /* 0x000fe400028f1413 */
[----:B------:R-:W-:Y:S02]  /*dfc0*/  ISETP.GE.AND P5, PT, R12, c[0x0][0x3c8], PT ;  /* 0x0000f2000c007a0c */ /* 0x000fe40003fa6270 */
[----:B--2---:R-:W-:-:S04]  /*dfd0*/  @!P6 LEA R36, P2, R22, R0, 0x2 ;  /* 0x000000001624e211 */ /* 0x004fc800078410ff */
[----:B------:R-:W-:Y:S02]  /*dfe0*/  @!P6 LEA.HI.X R37, R22, R150, R21, 0x2, P2 ;  /* 0x000000961625e211 */ /* 0x000fe400010f1415 */
[----:B----4-:R-:W-:-:S03]  /*dff0*/  @!P3 LEA R4, P2, R18, R0, 0x2 ;  /* 0x000000001204b211 */ /* 0x010fc600078410ff */
[----:B------:R2:W-:Y:S01]  /*e000*/  @!P6 ST.E.64 [R36.64], R68 ;  /* 0x000000442400e985 */ /* 0x0005e2000c101b08 */
[----:B------:R-:W-:Y:S02]  /*e010*/  ISETP.GE.AND P6, PT, R14, c[0x0][0x3c8], PT ;  /* 0x0000f2000e007a0c */ /* 0x000fe40003fc6270 */
[----:B------:R-:W-:Y:S01]  /*e020*/  @!P3 LEA.HI.X R5, R18, R150, R17, 0x2, P2 ;  /* 0x000000961205b211 */ /* 0x000fe200010f1411 */
[----:B------:R-:W-:Y:S01]  /*e030*/  @!P4 ST.E.64 [R40.64], R72 ;  /* 0x000000482800c985 */ /* 0x000fe2000c101b08 */
[----:B------:R-:W-:-:S03]  /*e040*/  ISETP.GE.AND P4, PT, R10, c[0x0][0x3c8], PT ;  /* 0x0000f2000a007a0c */ /* 0x000fc60003f86270 */
[----:B------:R4:W-:Y:S01]  /*e050*/  @!P3 ST.E.64 [R4.64], R76 ;  /* 0x0000004c0400b985 */ /* 0x0009e2000c101b08 */
[----:B------:R-:W-:Y:S02]  /*e060*/  ISETP.GE.AND P3, PT, R8, c[0x0][0x3c8], PT ;  /* 0x0000f20008007a0c */ /* 0x000fe40003f66270 */
[----:B--2---:R-:W-:-:S04]  /*e070*/  @!P1 LEA R36, P2, R16, R0, 0x2 ;  /* 0x0000000010249211 */ /* 0x004fc800078410ff */
[----:B------:R-:W-:Y:S02]  /*e080*/  @!P1 LEA.HI.X R37, R16, R150, R15, 0x2, P2 ;  /* 0x0000009610259211 */ /* 0x000fe400010f140f */
[----:B----4-:R-:W-:-:S03]  /*e090*/  @!P6 LEA R4, P2, R14, R0, 0x2 ;  /* 0x000000000e04e211 */ /* 0x010fc600078410ff */
[----:B------:R2:W-:Y:S01]  /*e0a0*/  @!P1 ST.E.64 [R36.64], R80 ;  /* 0x0000005024009985 */ /* 0x0005e2000c101b08 */
[----:B------:R-:W-:Y:S02]  /*e0b0*/  @!P5 LEA R40, P1, R12, R0, 0x2 ;  /* 0x000000000c28d211 */ /* 0x000fe400078210ff */
[-C--:B------:R-:W-:Y:S02]  /*e0c0*/  @!P6 LEA.HI.X R5, R14, R150.reuse, R13, 0x2, P2 ;  /* 0x000000960e05e211 */ /* 0x080fe400010f140d */
[----:B------:R-:W-:Y:S02]  /*e0d0*/  @!P5 LEA.HI.X R41, R12, R150, R11, 0x2, P1 ;  /* 0x000000960c29d211 */ /* 0x000fe400008f140b */
[C---:B------:R-:W-:Y:S01]  /*e0e0*/  @!P3 LEA R44, P1, R8.reuse, R0, 0x2 ;  /* 0x00000000082cb211 */ /* 0x040fe200078210ff */
[----:B------:R4:W-:Y:S03]  /*e0f0*/  @!P6 ST.E.64 [R4.64], R84 ;  /* 0x000000540400e985 */ /* 0x0009e6000c101b08 */
[----:B------:R-:W-:Y:S01]  /*e100*/  @!P3 LEA.HI.X R45, R8, R150, R7, 0x2, P1 ;  /* 0x00000096082db211 */ /* 0x000fe200008f1407 */
[----:B------:R4:W-:Y:S01]  /*e110*/  @!P5 ST.E.64 [R40.64], R88 ;  /* 0x000000582800d985 */ /* 0x0009e2000c101b08 */
[----:B--2---:R-:W-:-:S04]  /*e120*/  @!P4 LEA R36, P2, R10, R0, 0x2 ;  /* 0x000000000a24c211 */ /* 0x004fc800078410ff */
[----:B------:R-:W-:-:S05]  /*e130*/  @!P4 LEA.HI.X R37, R10, R150, R9, 0x2, P2 ;  /* 0x000000960a25c211 */ /* 0x000fca00010f1409 */
[----:B------:R4:W-:Y:S04]  /*e140*/  @!P4 ST.E.64 [R36.64], R92 ;  /* 0x0000005c2400c985 */ /* 0x0009e8000c101b08 */
[----:B------:R4:W-:Y:S02]  /*e150*/  @!P3 ST.E.64 [R44.64], R96 ;  /* 0x000000602c00b985 */ /* 0x0009e4000c101b08 */
.L_x_2178:
[----:B------:R-:W-:Y:S05]  /*e160*/  BSYNC B0 ;  /* 0x0000000000007941 */ /* 0x000fea0003800000 */
.L_x_2177:
[----:B------:R-:W-:Y:S05]  /*e170*/  BRA.DIV ~URZ, `(.L_x_2179) ;  /* 0x00002dd27f007947 */ /* 0x000fea000b800000 */
[----:B-1----:R-:W1:Y:S04]  /*e180*/  SHFL.IDX PT, R148, R148, 0x1, 0x1c1f ;  /* 0x003c1f0094947f89 */ /* 0x002e6800000e0000 */
[----:B---3--:R-:W3:Y:S02]  /*e190*/  SHFL.IDX PT, R149, R149, 0x1, 0x1c1f ;  /* 0x003c1f0095957f89 */ /* 0x008ee400000e0000 */
.L_x_2237:
[----:B------:R-:W-:Y:S05]  /*e1a0*/  @P0 BRA `(.L_x_2174) ;  /* 0x000011f000000947 */ /* 0x000fea0003800000 */
[----:B------:R-:W-:Y:S02]  /*e1b0*/  ISETP.GE.AND P2, PT, R146, c[0x0][0x3c8], PT ;  /* 0x0000f20092007a0c */ /* 0x000fe40003f46270 */
[----:B------:R-:W-:-:S02]  /*e1c0*/  ISETP.GE.AND P4, PT, R213, c[0x0][0x3c8], PT ;  /* 0x0000f200d5007a0c */ /* 0x000fc40003f86270 */
[----:B------:R-:W-:Y:S02]  /*e1d0*/  ISETP.GE.AND P3, PT, R147, c[0x0][0x3c8], PT ;  /* 0x0000f20093007a0c */ /* 0x000fe40003f66270 */
[----:B------:R-:W-:Y:S02]  /*e1e0*/  ISETP.GE.AND P0, PT, R142, c[0x0][0x3c8], PT ;  /* 0x0000f2008e007a0c */ /* 0x000fe40003f06270 */
[----:B------:R-:W-:-:S05]  /*e1f0*/  ISETP.GE.AND P1, PT, R144, c[0x0][0x3c8], PT ;  /* 0x0000f20090007a0c */ /* 0x000fca0003f26270 */
[CC--:B---34-:R-:W-:Y:S02]  /*e200*/  @!P2 LEA R4, P5, R146.reuse, R149.reuse, 0x2 ;  /* 0x000000959204a211 */ /* 0x0d8fe400078a10ff */
[----:B------:R-:W-:Y:S02]  /*e210*/  @!P4 IMAD.MOV.U32 R48, RZ, RZ, R149 ;  /* 0x000000ffff30c224 */ /* 0x000fe400078e0095 */
[----:B-1----:R-:W-:Y:S01]  /*e220*/  @!P4 IMAD.MOV.U32 R49, RZ, RZ, R148 ;  /* 0x000000ffff31c224 */ /* 0x002fe200078e0094 */
[-C--:B------:R-:W-:Y:S02]  /*e230*/  @!P2 LEA.HI.X R5, R146, R148.reuse, R145, 0x2, P5 ;  /* 0x000000949205a211 */ /* 0x080fe400028f1491 */
[-C--:B------:R-:W-:Y:S01]  /*e240*/  @!P3 LEA R36, P6, R147, R149.reuse, 0x2 ;  /* 0x000000959324b211 */ /* 0x080fe200078c10ff */
[----:B------:R-:W-:Y:S01]  /*e250*/  @!P4 IMAD.WIDE R48, R213, 0x4, R48 ;  /* 0x00000004d530c825 */ /* 0x000fe200078e0230 */
[----:B------:R-:W-:Y:S02]  /*e260*/  @!P0 LEA R40, P5, R142, R149, 0x2 ;  /* 0x000000958e288211 */ /* 0x000fe400078a10ff */
[----:B------:R-:W-:-:S02]  /*e270*/  @!P3 LEA.HI.X R37, R147, R148, R6, 0x2, P6 ;  /* 0x000000949325b211 */ /* 0x000fc400030f1406 */
[-C--:B------:R-:W-:Y:S01]  /*e280*/  @!P0 LEA.HI.X R41, R142, R148.reuse, R141, 0x2, P5 ;  /* 0x000000948e298211 */ /* 0x080fe200028f148d */
[----:B------:R-:W-:Y:S01]  /*e290*/  @!P4 ST.E.64 [R48.64], R130 ;  /* 0x000000823000c985 */ /* 0x000fe2000c101b08 */
[----:B------:R-:W-:Y:S02]  /*e2a0*/  ISETP.GE.AND P5, PT, R140, c[0x0][0x3c8], PT ;  /* 0x0000f2008c007a0c */ /* 0x000fe40003fa6270 */
[----:B------:R-:W-:Y:S01]  /*e2b0*/  ISETP.GE.AND P4, PT, R138, c[0x0][0x3c8], PT ;  /* 0x0000f2008a007a0c */ /* 0x000fe20003f86270 */
[----:B------:R1:W-:Y:S01]  /*e2c0*/  @!P3 ST.E.64 [R36.64], R126 ;  /* 0x0000007e2400b985 */ /* 0x0003e2000c101b08 */
[----:B------:R-:W-:Y:S02]  /*e2d0*/  @!P1 LEA R44, P6, R144, R149, 0x2 ;  /* 0x00000095902c9211 */ /* 0x000fe400078c10ff */
[----:B------:R-:W-:Y:S01]  /*e2e0*/  ISETP.GE.AND P3, PT, R136, c[0x0][0x3c8], PT ;  /* 0x0000f20088007a0c */ /* 0x000fe20003f66270 */
[----:B------:R3:W-:Y:S01]  /*e2f0*/  @!P2 ST.E.64 [R4.64], R122 ;  /* 0x0000007a0400a985 */ /* 0x0007e2000c101b08 */
[----:B------:R-:W-:-:S02]  /*e300*/  @!P1 LEA.HI.X R45, R144, R148, R143, 0x2, P6 ;  /* 0x00000094902d9211 */ /* 0x000fc400030f148f */
[----:B------:R-:W-:-:S03]  /*e310*/  ISETP.GE.AND P2, PT, R134, c[0x0][0x3c8], PT ;  /* 0x0000f20086007a0c */ /* 0x000fc60003f46270 */
[----:B------:R-:W-:Y:S01]  /*e320*/  @!P1 ST.E.64 [R44.64], R118 ;  /* 0x000000762c009985 */ /* 0x000fe2000c101b08 */
[----:B------:R-:W-:-:S03]  /*e330*/  ISETP.GE.AND P1, PT, R132, c[0x0][0x3c8], PT ;  /* 0x0000f20084007a0c */ /* 0x000fc60003f26270 */
[----:B------:R4:W-:Y:S01]  /*e340*/  @!P0 ST.E.64 [R40.64], R114 ;  /* 0x0000007228008985 */ /* 0x0009e2000c101b08 */
[-C--:B-1----:R-:W-:Y:S02]  /*e350*/  @!P5 LEA R36, P6, R140, R149.reuse, 0x2 ;  /* 0x000000958c24d211 */ /* 0x082fe400078c10ff */
[----:B---3--:R-:W-:Y:S02]  /*e360*/  @!P4 LEA R4, P0, R138, R149, 0x2 ;  /* 0x000000958a04c211 */ /* 0x008fe400078010ff */
[-C--:B------:R-:W-:Y:S02]  /*e370*/  @!P5 LEA.HI.X R37, R140, R148.reuse, R139, 0x2, P6 ;  /* 0x000000948c25d211 */ /* 0x080fe400030f148b */
[----:B------:R-:W-:Y:S02]  /*e380*/  @!P4 LEA.HI.X R5, R138, R148, R137, 0x2, P0 ;  /* 0x000000948a05c211 */ /* 0x000fe400000f1489 */
[----:B------:R-:W-:Y:S01]  /*e390*/  ISETP.GE.AND P0, PT, R34, c[0x0][0x3c8], PT ;  /* 0x0000f20022007a0c */ /* 0x000fe20003f06270 */
[----:B------:R-:W-:Y:S01]  /*e3a0*/  @!P5 ST.E.64 [R36.64], R110 ;  /* 0x0000006e2400d985 */ /* 0x000fe2000c101b08 */
[----:B------:R-:W-:-:S02]  /*e3b0*/  ISETP.GE.AND P5, PT, R32, c[0x0][0x3c8], PT ;  /* 0x0000f20020007a0c */ /* 0x000fc40003fa6270 */
[-C--:B----4-:R-:W-:Y:S01]  /*e3c0*/  @!P3 LEA R40, P6, R136, R149.reuse, 0x2 ;  /* 0x000000958828b211 */ /* 0x090fe200078c10ff */
[----:B------:R1:W-:Y:S01]  /*e3d0*/  @!P4 ST.E.64 [R4.64], R106 ;  /* 0x0000006a0400c985 */ /* 0x0003e2000c101b08 */
[----:B------:R-:W-:Y:S02]  /*e3e0*/  ISETP.GE.AND P4, PT, R30, c[0x0][0x3c8], PT ;  /* 0x0000f2001e007a0c */ /* 0x000fe40003f86270 */
[----:B------:R-:W-:Y:S02]  /*e3f0*/  @!P3 LEA.HI.X R41, R136, R148, R135, 0x2, P6 ;  /* 0x000000948829b211 */ /* 0x000fe400030f1487 */
[----:B------:R-:W-:-:S03]  /*e400*/  @!P2 LEA R44, P6, R134, R149, 0x2 ;  /* 0x00000095862ca211 */ /* 0x000fc600078c10ff */
[----:B------:R-:W-:Y:S01]  /*e410*/  @!P3 ST.E.64 [R40.64], R102 ;  /* 0x000000662800b985 */ /* 0x000fe2000c101b08 */
[-C--:B------:R-:W-:Y:S02]  /*e420*/  @!P2 LEA.HI.X R45, R134, R148.reuse, R133, 0x2, P6 ;  /* 0x00000094862da211 */ /* 0x080fe400030f1485 */
[-C--:B------:R-:W-:Y:S02]  /*e430*/  @!P1 LEA R48, P6, R132, R149.reuse, 0x2 ;  /* 0x0000009584309211 */ /* 0x080fe400078c10ff */
[----:B------:R-:W-:Y:S01]  /*e440*/  ISETP.GE.AND P3, PT, R28, c[0x0][0x3c8], PT ;  /* 0x0000f2001c007a0c */ /* 0x000fe20003f66270 */
[----:B------:R-:W-:Y:S01]  /*e450*/  @!P2 ST.E.64 [R44.64], R38 ;  /* 0x000000262c00a985 */ /* 0x000fe2000c101b08 */
[-C--:B------:R-:W-:Y:S02]  /*e460*/  @!P1 LEA.HI.X R49, R132, R148.reuse, R35, 0x2, P6 ;  /* 0x0000009484319211 */ /* 0x080fe400030f1423 */
[----:B------:R-:W-:Y:S02]  /*e470*/  @!P0 LEA R52, P6, R34, R149, 0x2 ;  /* 0x0000009522348211 */ /* 0x000fe400078c10ff */
[----:B------:R-:W-:Y:S01]  /*e480*/  ISETP.GE.AND P2, PT, R26, c[0x0][0x3c8], PT ;  /* 0x0000f2001a007a0c */ /* 0x000fe20003f46270 */
[----:B------:R-:W-:Y:S01]  /*e490*/  @!P1 ST.E.64 [R48.64], R42 ;  /* 0x0000002a30009985 */ /* 0x000fe2000c101b08 */
[----:B------:R-:W-:-:S02]  /*e4a0*/  @!P0 LEA.HI.X R53, R34, R148, R33, 0x2, P6 ;  /* 0x0000009422358211 */ /* 0x000fc400030f1421 */
[-C--:B------:R-:W-:Y:S02]  /*e4b0*/  @!P5 LEA R34, P6, R32, R149.reuse, 0x2 ;  /* 0x000000952022d211 */ /* 0x080fe400078c10ff */
[----:B------:R-:W-:Y:S01]  /*e4c0*/  ISETP.GE.AND P1, PT, R24, c[0x0][0x3c8], PT ;  /* 0x0000f20018007a0c */ /* 0x000fe20003f26270 */
[----:B------:R-:W-:Y:S01]  /*e4d0*/  @!P0 ST.E.64 [R52.64], R46 ;  /* 0x0000002e34008985 */ /* 0x000fe2000c101b08 */
[-C--:B------:R-:W-:Y:S02]  /*e4e0*/  @!P5 LEA.HI.X R35, R32, R148.reuse, R31, 0x2, P6 ;  /* 0x000000942023d211 */ /* 0x080fe400030f141f */
[-C--:B-1----:R-:W-:Y:S02]  /*e4f0*/  @!P4 LEA R4, P0, R30, R149.reuse, 0x2 ;  /* 0x000000951e04c211 */ /* 0x082fe400078010ff */
[----:B------:R-:W-:Y:S01]  /*e500*/  @!P3 LEA R32, P6, R28, R149, 0x2 ;  /* 0x000000951c20b211 */ /* 0x000fe200078c10ff */
[----:B------:R-:W-:Y:S01]  /*e510*/  @!P5 ST.E.64 [R34.64], R50 ;  /* 0x000000322200d985 */ /* 0x000fe2000c101b08 */
[----:B------:R-:W-:-:S02]  /*e520*/  @!P4 LEA.HI.X R5, R30, R148, R29, 0x2, P0 ;  /* 0x000000941e05c211 */ /* 0x000fc400000f141d */
[----:B------:R-:W-:Y:S02]  /*e530*/  ISETP.GE.AND P0, PT, R22, c[0x0][0x3c8], PT ;  /* 0x0000f20016007a0c */ /* 0x000fe40003f06270 */
[-C--:B------:R-:W-:Y:S01]  /*e540*/  @!P3 LEA.HI.X R33, R28, R148.reuse, R27, 0x2, P6 ;  /* 0x000000941c21b211 */ /* 0x080fe200030f141b */
[----:B------:R1:W-:Y:S01]  /*e550*/  @!P4 ST.E.64 [R4.64], R54 ;  /* 0x000000360400c985 */ /* 0x0003e2000c101b08 */
[-C--:B------:R-:W-:Y:S02]  /*e560*/  @!P2 LEA R28, P6, R26, R149.reuse, 0x2 ;  /* 0x000000951a1ca211 */ /* 0x080fe400078c10ff */
[----:B------:R-:W-:Y:S01]  /*e570*/  ISETP.GE.AND P5, PT, R20, c[0x0][0x3c8], PT ;  /* 0x0000f20014007a0c */ /* 0x000fe20003fa6270 */
[----:B------:R3:W-:Y:S01]  /*e580*/  @!P3 ST.E.64 [R32.64], R58 ;  /* 0x0000003a2000b985 */ /* 0x0007e2000c101b08 */
[----:B------:R-:W-:Y:S02]  /*e590*/  @!P2 LEA.HI.X R29, R26, R148, R25, 0x2, P6 ;  /* 0x000000941a1da211 */ /* 0x000fe400030f1419 */
[----:B------:R-:W-:-:S02]  /*e5a0*/  @!P1 LEA R26, P6, R24, R149, 0x2 ;  /* 0x00000095181a9211 */ /* 0x000fc400078c10ff */
[----:B------:R-:W-:Y:S01]  /*e5b0*/  ISETP.GE.AND P4, PT, R18, c[0x0][0x3c8], PT ;  /* 0x0000f20012007a0c */ /* 0x000fe20003f86270 */
[----:B------:R3:W-:Y:S01]  /*e5c0*/  @!P2 ST.E.64 [R28.64], R62 ;  /* 0x0000003e1c00a985 */ /* 0x0007e2000c101b08 */
[-C--:B------:R-:W-:Y:S02]  /*e5d0*/  @!P1 LEA.HI.X R27, R24, R148.reuse, R23, 0x2, P6 ;  /* 0x00000094181b9211 */ /* 0x080fe400030f1417 */
[----:B------:R-:W-:Y:S02]  /*e5e0*/  @!P0 LEA R24, P6, R22, R149, 0x2 ;  /* 0x0000009516188211 */ /* 0x000fe400078c10ff */
[----:B------:R-:W-:Y:S01]  /*e5f0*/  ISETP.GE.AND P3, PT, R16, c[0x0][0x3c8], PT ;  /* 0x0000f20010007a0c */ /* 0x000fe20003f66270 */
[----:B------:R3:W-:Y:S01]  /*e600*/  @!P1 ST.E.64 [R26.64], R66 ;  /* 0x000000421a009985 */ /* 0x0007e2000c101b08 */
[----:B------:R-:W-:Y:S02]  /*e610*/  @!P0 LEA.HI.X R25, R22, R148, R21, 0x2, P6 ;  /* 0x0000009416198211 */ /* 0x000fe400030f1415 */
[----:B------:R-:W-:-:S02]  /*e620*/  ISETP.GE.AND P2, PT, R14, c[0x0][0x3c8], PT ;  /* 0x0000f2000e007a0c */ /* 0x000fc40003f46270 */
[----:B------:R-:W-:Y:S01]  /*e630*/  @!P5 LEA R22, P6, R20, R149, 0x2 ;  /* 0x000000951416d211 */ /* 0x000fe200078c10ff */
[----:B------:R3:W-:Y:S01]  /*e640*/  @!P0 ST.E.64 [R24.64], R70 ;  /* 0x0000004618008985 */ /* 0x0007e2000c101b08 */
[----:B------:R-:W-:Y:S02]  /*e650*/  ISETP.GE.AND P1, PT, R12, c[0x0][0x3c8], PT ;  /* 0x0000f2000c007a0c */ /* 0x000fe40003f26270 */
[----:B------:R-:W-:-:S03]  /*e660*/  @!P5 LEA.HI.X R23, R20, R148, R19, 0x2, P6 ;  /* 0x000000941417d211 */ /* 0x000fc600030f1413 */
[-C--:B------:R-:W-:Y:S02]  /*e670*/  @!P3 LEA R20, P6, R16, R149.reuse, 0x2 ;  /* 0x000000951014b211 */ /* 0x080fe400078c10ff */
[-C--:B-1----:R-:W-:Y:S01]  /*e680*/  @!P4 LEA R4, P0, R18, R149.reuse, 0x2 ;  /* 0x000000951204c211 */ /* 0x082fe200078010ff */
[----:B------:R3:W-:Y:S01]  /*e690*/  @!P5 ST.E.64 [R22.64], R74 ;  /* 0x0000004a1600d985 */ /* 0x0007e2000c101b08 */
[-C--:B------:R-:W-:Y:S02]  /*e6a0*/  @!P3 LEA.HI.X R21, R16, R148.reuse, R15, 0x2, P6 ;  /* 0x000000941015b211 */ /* 0x080fe400030f140f */
[-C--:B------:R-:W-:Y:S02]  /*e6b0*/  @!P4 LEA.HI.X R5, R18, R148.reuse, R17, 0x2, P0 ;  /* 0x000000941205c211 */ /* 0x080fe400000f1411 */
[----:B------:R-:W-:Y:S02]  /*e6c0*/  ISETP.GE.AND P0, PT, R10, c[0x0][0x3c8], PT ;  /* 0x0000f2000a007a0c */ /* 0x000fe40003f06270 */
[CC--:B------:R-:W-:Y:S01]  /*e6d0*/  @!P2 LEA R16, P6, R14.reuse, R149.reuse, 0x2 ;  /* 0x000000950e10a211 */ /* 0x0c0fe200078c10ff */
[----:B------:R3:W-:Y:S03]  /*e6e0*/  @!P4 ST.E.64 [R4.64], R78 ;  /* 0x0000004e0400c985 */ /* 0x0007e6000c101b08 */
[----:B------:R-:W-:Y:S01]  /*e6f0*/  @!P2 LEA.HI.X R17, R14, R148, R13, 0x2, P6 ;  /* 0x000000940e11a211 */ /* 0x000fe200030f140d */
[----:B------:R3:W-:Y:S01]  /*e700*/  @!P3 ST.E.64 [R20.64], R82 ;  /* 0x000000521400b985 */ /* 0x0007e2000c101b08 */
        /* <DEDUP_REMOVED lines=9> */
[----:B---3--:R-:W-:-:S04]  /*e7a0*/  LEA R4, P0, R8, R149, 0x2 ;  /* 0x0000009508047211 */ /* 0x008fc800078010ff */
[----:B------:R-:W-:-:S05]  /*e7b0*/  LEA.HI.X R5, R8, R148, R7, 0x2, P0 ;  /* 0x0000009408057211 */ /* 0x000fca00000f1407 */
[----:B------:R1:W-:Y:S01]  /*e7c0*/  ST.E.64 [R4.64], R98 ;  /* 0x0000006204007985 */ /* 0x0003e2000c101b08 */
[----:B------:R-:W-:Y:S05]  /*e7d0*/  BRA `(.L_x_2174) ;  /* 0x00000bc000007947 */ /* 0x000fea0003800000 */
.L_x_2159:
        /* <DEDUP_REMOVED lines=16> */
[----:B--2--5:R1:W2:Y:S04]  /*e8e0*/  LDG.E R6, [R4.64] ;  /* 0x0000000804067981 */ /* 0x0242a8000c1e1900 */
[----:B-1--4-:R-:W2:Y:S02]  /*e8f0*/  LDG.E R4, [R4.64+0x4] ;  /* 0x0000040804047981 */ /* 0x012ea4000c1e1900 */
[----:B--2---:R-:W-:Y:S02]  /*e900*/  IADD3 R6, -R6, R4, RZ ;  /* 0x0000000406067210 */ /* 0x004fe40007ffe1ff */
.L_x_2180:
[----:B------:R-:W-:Y:S01]  /*e910*/  ISETP.GT.AND P0, PT, R206, 0x7f, PT ;  /* 0x0000007fce00780c */ /* 0x000fe20003f04270 */
[----:B------:R-:W-:Y:S01]  /*e920*/  BSSY B0, `(.L_x_2181) ;  /* 0x0000034000007945 */ /* 0x000fe20003800000 */
[----:B------:R-:W-:Y:S02]  /*e930*/  SEL R230, R230, RZ, !P2 ;  /* 0x000000ffe6e67207 */ /* 0x000fe40005000000 */
[----:B------:R-:W-:-:S02]  /*e940*/  SEL R7, R7, RZ, !P2 ;  /* 0x000000ff07077207 */ /* 0x000fc40005000000 */
[----:B----45:R-:W-:-:S07]  /*e950*/  SHF.R.S32.HI R4, RZ, 0x1f, R0 ;  /* 0x0000001fff047819 */ /* 0x030fce0000011400 */
[----:B------:R-:W-:Y:S05]  /*e960*/  @P0 BRA `(.L_x_2182) ;  /* 0x000002f000000947 */ /* 0x000fea0003800000 */
[----:B------:R-:W-:Y:S01]  /*e970*/  IMAD R5, R6, c[0x0][0x4e8], RZ ;  /* 0x00013a0006057a24 */ /* 0x000fe200078e02ff */
[----:B------:R-:W-:-:S04]  /*e980*/  IADD3 R2, R197, R206, RZ ;  /* 0x000000cec5027210 */ /* 0x000fc80007ffe0ff */
[----:B------:R-:W-:-:S13]  /*e990*/  ISETP.GE.AND P0, PT, R2, R5, PT ;  /* 0x000000050200720c */ /* 0x000fda0003f06270 */
[----:B------:R-:W-:Y:S05]  /*e9a0*/  @P0 BRA `(.L_x_2182) ;  /* 0x000002b000000947 */ /* 0x000fea0003800000 */
[----:B------:R-:W-:Y:S01]  /*e9b0*/  IMAD.MOV.U32 R22, RZ, RZ, 0x368 ;  /* 0x00000368ff167424 */ /* 0x000fe200078e00ff */
[----:B------:R-:W-:Y:S01]  /*e9c0*/  ISETP.GT.AND P2, PT, R234, 0x1, PT ;  /* 0x00000001ea00780c */ /* 0x000fe20003f44270 */
[----:B------:R-:W-:Y:S01]  /*e9d0*/  IMAD.MOV.U32 R5, RZ, RZ, c[0x0][0x4e8] ;  /* 0x00013a00ff057624 */ /* 0x000fe200078e00ff */
[----:B------:R-:W-:Y:S02]  /*e9e0*/  MOV R10, R2 ;  /* 0x00000002000a7202 */ /* 0x000fe40000000f00 */
[----:B------:R-:W-:Y:S02]  /*e9f0*/  SEL R22, R22, 0x328, P2 ;  /* 0x0000032816167807 */ /* 0x000fe40001000000 */
[----:B------:R-:W-:Y:S02]  /*ea00*/  ISETP.NE.AND P0, PT, R5, 0x1, PT ;  /* 0x000000010500780c */ /* 0x000fe40003f05270 */
[----:B------:R-:W4:Y:S01]  /*ea10*/  LDC.64 R20, c[0x0][R22+0x170] ;  /* 0x00005c0016147b82 */ /* 0x000f220000000a00 */
[----:B------:R-:W-:-:S07]  /*ea20*/  SEL R235, R235, RZ, P2 ;  /* 0x000000ffebeb7207 */ /* 0x000fce0001000000 */
[----:B------:R-:W5:Y:S03]  /*ea30*/  LDC.64 R14, c[0x0][R22+0x168] ;  /* 0x00005a00160e7b82 */ /* 0x000f660000000a00 */
[----:B------:R-:W-:-:S05]  /*ea40*/  @P0 IMAD.HI.U32 R9, R2, c[0x0][0x4ec], RZ ;  /* 0x00013b0002090a27 */ /* 0x000fca00078e00ff */
[----:B------:R-:W1:Y:S01]  /*ea50*/  LDC.64 R18, c[0x0][R22+0x178] ;  /* 0x00005e0016127b82 */ /* 0x000e620000000a00 */
[----:B------:R-:W-:-:S05]  /*ea60*/  @P0 SHF.R.U32.HI R10, RZ, c[0x0][0x4f0], R9 ;  /* 0x00013c00ff0a0a19 */ /* 0x000fca0000011609 */
[----:B------:R-:W-:Y:S02]  /*ea70*/  IMAD.MOV R9, RZ, RZ, -R10 ;  /* 0x000000ffff097224 */ /* 0x000fe400078e0a0a */
[----:B------:R-:W2:Y:S02]  /*ea80*/  LDC.64 R16, c[0x0][R22+0x160] ;  /* 0x0000580016107b82 */ /* 0x000ea40000000a00 */
[----:B------:R-:W-:Y:S02]  /*ea90*/  IMAD R9, R9, c[0x0][0x4e8], R2 ;  /* 0x00013a0009097a24 */ /* 0x000fe400078e0202 */
[-C--:B----4-:R-:W-:Y:S02]  /*eaa0*/  IMAD R5, R21, R230.reuse, RZ ;  /* 0x000000e615057224 */ /* 0x090fe400078e02ff */
[----:B------:R-:W-:-:S04]  /*eab0*/  IMAD.WIDE.U32 R12, R20, R230, RZ ;  /* 0x000000e6140c7225 */ /* 0x000fc800078e00ff */
[----:B------:R-:W-:Y:S02]  /*eac0*/  IMAD R5, R20, R7, R5 ;  /* 0x0000000714057224 */ /* 0x000fe400078e0205 */
[-C--:B-----5:R-:W-:Y:S02]  /*ead0*/  IMAD R8, R15, R231.reuse, RZ ;  /* 0x000000e70f087224 */ /* 0x0a0fe400078e02ff */
[----:B------:R-:W-:Y:S01]  /*eae0*/  IMAD.WIDE.U32 R14, R14, R231, RZ ;  /* 0x000000e70e0e7225 */ /* 0x000fe200078e00ff */
[----:B------:R-:W-:-:S03]  /*eaf0*/  IADD3 R5, R13, R5, RZ ;  /* 0x000000050d057210 */ /* 0x000fc60007ffe0ff */
[----:B------:R-:W-:Y:S01]  /*eb00*/  IMAD.IADD R8, R15, 0x1, R8 ;  /* 0x000000010f087824 */ /* 0x000fe200078e0208 */
[----:B------:R-:W-:Y:S01]  /*eb10*/  IADD3 R14, P1, P0, R12, R14, R0 ;  /* 0x0000000e0c0e7210 */ /* 0x000fe2000783e000 */
[-C--:B-1----:R-:W-:Y:S02]  /*eb20*/  IMAD R11, R19, R235.reuse, RZ ;  /* 0x000000eb130b7224 */ /* 0x082fe400078e02ff */
[----:B------:R-:W-:Y:S01]  /*eb30*/  IMAD.WIDE.U32 R18, R18, R235, RZ ;  /* 0x000000eb12127225 */ /* 0x000fe200078e00ff */
[----:B------:R-:W-:Y:S02]  /*eb40*/  IADD3.X R5, R5, R8, R4, P1, P0 ;  /* 0x0000000805057210 */ /* 0x000fe40000fe0404 */
[----:B------:R-:W-:Y:S02]  /*eb50*/  SHF.R.S32.HI R8, RZ, 0x1f, R9 ;  /* 0x0000001fff087819 */ /* 0x000fe40000011409 */
[----:B------:R-:W-:Y:S01]  /*eb60*/  IADD3 R14, P1, P0, R10, R14, R18 ;  /* 0x0000000e0a0e7210 */ /* 0x000fe2000783e012 */
[----:B--2---:R-:W-:Y:S01]  /*eb70*/  IMAD R2, R17, R9, RZ ;  /* 0x0000000911027224 */ /* 0x004fe200078e02ff */
[----:B------:R-:W-:-:S02]  /*eb80*/  IADD3 R11, R19, R11, RZ ;  /* 0x0000000b130b7210 */ /* 0x000fc40007ffe0ff */
[----:B------:R-:W-:Y:S01]  /*eb90*/  SHF.R.S32.HI R10, RZ, 0x1f, R10 ;  /* 0x0000001fff0a7819 */ /* 0x000fe2000001140a */
[----:B------:R-:W-:Y:S01]  /*eba0*/  IMAD R2, R16, R8, R2 ;  /* 0x0000000810027224 */ /* 0x000fe200078e0202 */
[----:B------:R-:W-:Y:S02]  /*ebb0*/  MOV R8, c[0x0][0x4ac] ;  /* 0x00012b0000087a02 */ /* 0x000fe40000000f00 */
[----:B------:R-:W-:Y:S01]  /*ebc0*/  IADD3.X R15, R10, R5, R11, P1, P0 ;  /* 0x000000050a0f7210 */ /* 0x000fe20000fe040b */
[----:B------:R-:W-:Y:S01]  /*ebd0*/  IMAD.MOV.U32 R5, RZ, RZ, c[0x0][0x4a8] ;  /* 0x00012a00ff057624 */ /* 0x000fe200078e00ff */
[----:B------:R-:W-:-:S03]  /*ebe0*/  SEL R8, R8, c[0x0][0x454], P2 ;  /* 0x0001150008087a07 */ /* 0x000fc60001000000 */
[----:B------:R-:W-:Y:S01]  /*ebf0*/  IMAD.WIDE.U32 R14, R16, R9, R14 ;  /* 0x00000009100e7225 */ /* 0x000fe200078e000e */
[----:B------:R-:W-:-:S03]  /*ec00*/  SEL R5, R5, c[0x0][0x450], P2 ;  /* 0x0001140005057a07 */ /* 0x000fc60001000000 */
[----:B------:R-:W-:Y:S01]  /*ec10*/  IMAD.IADD R2, R15, 0x1, R2 ;  /* 0x000000010f027824 */ /* 0x000fe200078e0202 */
[----:B------:R-:W-:-:S04]  /*ec20*/  LEA R10, P0, R14, R5, 0x2 ;  /* 0x000000050e0a7211 */ /* 0x000fc800078010ff */
[----:B------:R-:W-:Y:S02]  /*ec30*/  LEA.HI.X R11, R14, R8, R2, 0x2, P0 ;  /* 0x000000080e0b7211 */ /* 0x000fe400000f1402 */
[----:B------:R-:W-:-:S05]  /*ec40*/  MOV R2, 0xff800000 ;  /* 0xff80000000027802 */ /* 0x000fca0000000f00 */
[----:B------:R1:W-:Y:S02]  /*ec50*/  STG.E [R10.64], R2 ;  /* 0x000000020a007986 */ /* 0x0003e4000c101908 */
.L_x_2182:
[----:B------:R-:W-:Y:S05]  /*ec60*/  BSYNC B0 ;  /* 0x0000000000007941 */ /* 0x000fea0003800000 */
.L_x_2181:
[----:B------:R-:W-:-:S13]  /*ec70*/  ISETP.GT.AND P0, PT, R234, 0x1, PT ;  /* 0x00000001ea00780c */ /* 0x000fda0003f04270 */
[----:B------:R-:W-:Y:S05]  /*ec80*/  @P0 BRA `(.L_x_2174) ;  /* 0x0000071000000947 */ /* 0x000fea0003800000 */
[----:B-1----:R-:W-:Y:S01]  /*ec90*/  MOV R2, c[0x0][0x4e8] ;  /* 0x00013a0000027a02 */ /* 0x002fe20000000f00 */
[----:B------:R-:W-:Y:S02]  /*eca0*/  IMAD R4, R4, c[0x0][0x3a0], RZ ;  /* 0x0000e80004047a24 */ /* 0x000fe400078e02ff */
[----:B------:R-:W-:Y:S01]  /*ecb0*/  IMAD.WIDE.U32 R8, R0, c[0x0][0x3a0], RZ ;  /* 0x0000e80000087a25 */ /* 0x000fe200078e00ff */
[----:B------:R-:W-:-:S03]  /*ecc0*/  ISETP.NE.AND P0, PT, R2, 0x1, PT ;  /* 0x000000010200780c */ /* 0x000fc60003f05270 */
[----:B------:R-:W-:Y:S01]  /*ecd0*/  IMAD R4, R0, c[0x0][0x3a4], R4 ;  /* 0x0000e90000047a24 */ /* 0x000fe200078e0204 */
[----:B------:R-:W-:Y:S01]  /*ece0*/  LEA R0, R218, R219, 0x5 ;  /* 0x000000dbda007211 */ /* 0x000fe200078e28ff */
[----:B------:R-:W-:-:S03]  /*ecf0*/  IMAD R7, R7, c[0x0][0x3f0], RZ ;  /* 0x0000fc0007077a24 */ /* 0x000fc600078e02ff */
[----:B------:R-:W-:Y:S01]  /*ed00*/  IADD3 R0, R197, R0, RZ ;  /* 0x00000000c5007210 */ /* 0x000fe20007ffe0ff */
[----:B------:R-:W-:Y:S01]  /*ed10*/  IMAD R7, R230, c[0x0][0x3f4], R7 ;  /* 0x0000fd00e6077a24 */ /* 0x000fe200078e0207 */
[----:B------:R-:W-:Y:S02]  /*ed20*/  IADD3 R9, R9, R4, RZ ;  /* 0x0000000409097210 */ /* 0x000fe40007ffe0ff */
[----:B------:R-:W-:Y:S01]  /*ed30*/  MOV R4, R0 ;  /* 0x0000000000047202 */ /* 0x000fe20000000f00 */
[----:B------:R-:W-:Y:S01]  /*ed40*/  @P0 IMAD.HI.U32 R2, R0, c[0x0][0x4ec], RZ ;  /* 0x00013b0000020a27 */ /* 0x000fe200078e00ff */
[----:B------:R-:W-:-:S03]  /*ed50*/  IADD3 R197, R219, R197, RZ ;  /* 0x000000c5dbc57210 */ /* 0x000fc60007ffe0ff */
        /* <DEDUP_REMOVED lines=13> */
[----:B------:R-:W-:Y:S01]  /*ee30*/  IMAD R8, R8, c[0x0][0x3d8], RZ ;  /* 0x0000f60008087a24 */ /* 0x000fe200078e02ff */
[----:B------:R-:W-:-:S03]  /*ee40*/  MOV R10, R230 ;  /* 0x000000e6000a7202 */ /* 0x000fc60000000f00 */
[C---:B------:R-:W-:Y:S02]  /*ee50*/  IMAD R8, R5.reuse, c[0x0][0x3dc], R8 ;  /* 0x0000f70005087a24 */ /* 0x040fe400078e0208 */
[----:B------:R-:W-:-:S05]  /*ee60*/  IMAD.WIDE.U32 R10, R5, c[0x0][0x3d8], R10 ;  /* 0x0000f600050a7a25 */ /* 0x000fca00078e000a */
[----:B------:R-:W-:Y:S02]  /*ee70*/  LEA R7, P0, R10, c[0x0][0x380], 0x1 ;  /* 0x0000e0000a077a11 */ /* 0x000fe400078008ff */
[----:B------:R-:W-:-:S04]  /*ee80*/  IADD3 R8, R11, R8, RZ ;  /* 0x000000080b087210 */ /* 0x000fc80007ffe0ff */
[----:B------:R-:W-:Y:S01]  /*ee90*/  LEA.HI.X R8, R10, c[0x0][0x384], R8, 0x1, P0 ;  /* 0x0000e1000a087a11 */ /* 0x000fe200000f0c08 */
[----:B------:R-:W-:Y:S05]  /*eea0*/  BRA.DIV ~URZ, `(.L_x_2183) ;  /* 0x000021727f007947 */ /* 0x000fea000b800000 */
[----:B------:R1:W4:Y:S02]  /*eeb0*/  SHFL.IDX PT, R9, R8, RZ, 0x181f ;  /* 0x00181fff08097589 */ /* 0x00032400000e0000 */
.L_x_2238:
[----:B------:R-:W-:Y:S05]  /*eec0*/  BRA.DIV ~URZ, `(.L_x_2184) ;  /* 0x000021c27f007947 */ /* 0x000fea000b800000 */
[----:B------:R1:W2:Y:S02]  /*eed0*/  SHFL.IDX PT, R0, R7, RZ, 0x181f ;  /* 0x00181fff07007589 */ /* 0x0002a400000e0000 */
.L_x_2239:
        /* <DEDUP_REMOVED lines=10> */
[-C--:B----4-:R-:W-:Y:S02]  /*ef80*/  @!P2 LEA.HI.X R11, R222, R9.reuse, R223, 0x1, P5 ;  /* 0x00000009de0ba211 */ /* 0x090fe400028f0cdf */
[-C--:B------:R-:W-:Y:S02]  /*ef90*/  @!P1 LEA.HI.X R5, R208, R9.reuse, R203, 0x1, P4 ;  /* 0x00000009d0059211 */ /* 0x080fe400020f0ccb */
[----:B------:R-:W-:Y:S01]  /*efa0*/  @!P0 LEA.HI.X R13, R207, R9, R202, 0x1, P3 ;  /* 0x00000009cf0d8211 */ /* 0x000fe200018f0cca */
[----:B------:R2:W-:Y:S04]  /*efb0*/  @!P2 ST.E.128 [R10.64], RZ ;  /* 0x000000ff0a00a985 */ /* 0x0005e8000c101d08 */
[----:B------:R2:W-:Y:S04]  /*efc0*/  @!P1 ST.E.128 [R4.64], RZ ;  /* 0x000000ff04009985 */ /* 0x0005e8000c101d08 */
[----:B------:R2:W-:Y:S02]  /*efd0*/  @!P0 ST.E.128 [R12.64], RZ ;  /* 0x000000ff0c008985 */ /* 0x0005e4000c101d08 */
.L_x_2186:
[----:B------:R-:W-:Y:S05]  /*efe0*/  BSYNC B0 ;  /* 0x0000000000007941 */ /* 0x000fea0003800000 */
.L_x_2185:
[----:B------:R-:W-:Y:S05]  /*eff0*/  BRA.DIV ~URZ, `(.L_x_2187) ;  /* 0x000021027f007947 */ /* 0x000fea000b800000 */
[----:B----4-:R4:W1:Y:S04]  /*f000*/  SHFL.IDX PT, R9, R8, 0x1, 0x181f ;  /* 0x00381f0008097f89 */ /* 0x01086800000e0000 */
[----:B--2---:R4:W2:Y:S02]  /*f010*/  SHFL.IDX PT, R0, R7, 0x1, 0x181f ;  /* 0x00381f0007007f89 */ /* 0x0048a400000e0000 */
.L_x_2240:
        /* <DEDUP_REMOVED lines=16> */
.L_x_2189:
[----:B------:R-:W-:Y:S05]  /*f120*/  BSYNC B0 ;  /* 0x0000000000007941 */ /* 0x000fea0003800000 */
.L_x_2188:
[----:B------:R-:W-:Y:S05]  /*f130*/  BRA.DIV ~URZ, `(.L_x_2190) ;  /* 0x000020927f007947 */ /* 0x000fea000b800000 */
[----:B-1----:R1:W3:Y:S02]  /*f140*/  SHFL.IDX PT, R9, R8, 0x2, 0x181f ;  /* 0x00581f0008097f89 */ /* 0x0022e400000e0000 */
.L_x_2241:
[----:B------:R-:W-:Y:S05]  /*f150*/  BRA.DIV ~URZ, `(.L_x_2191) ;  /* 0x000020e27f007947 */ /* 0x000fea000b800000 */
[----:B--2---:R2:W1:Y:S02]  /*f160*/  SHFL.IDX PT, R0, R7, 0x2, 0x181f ;  /* 0x00581f0007007f89 */ /* 0x00446400000e0000 */
.L_x_2242:
        /* <DEDUP_REMOVED lines=10> */
[-C--:B---3--:R-:W-:Y:S02]  /*f210*/  @!P2 LEA.HI.X R11, R222, R9.reuse, R223, 0x1, P5 ;  /* 0x00000009de0ba211 */ /* 0x088fe400028f0cdf */
[-C--:B------:R-:W-:Y:S02]  /*f220*/  @!P1 LEA.HI.X R5, R208, R9.reuse, R203, 0x1, P4 ;  /* 0x00000009d0059211 */ /* 0x080fe400020f0ccb */
[----:B------:R-:W-:Y:S01]  /*f230*/  @!P0 LEA.HI.X R13, R207, R9, R202, 0x1, P3 ;  /* 0x00000009cf0d8211 */ /* 0x000fe200018f0cca */
[----:B------:R1:W-:Y:S04]  /*f240*/  @!P2 ST.E.128 [R10.64], RZ ;  /* 0x000000ff0a00a985 */ /* 0x0003e8000c101d08 */
[----:B------:R1:W-:Y:S04]  /*f250*/  @!P1 ST.E.128 [R4.64], RZ ;  /* 0x000000ff04009985 */ /* 0x0003e8000c101d08 */
[----:B------:R1:W-:Y:S02]  /*f260*/  @!P0 ST.E.128 [R12.64], RZ ;  /* 0x000000ff0c008985 */ /* 0x0003e4000c101d08 */
.L_x_2193:
[----:B------:R-:W-:Y:S05]  /*f270*/  BSYNC B0 ;  /* 0x0000000000007941 */ /* 0x000fea0003800000 */
.L_x_2192:
[----:B------:R-:W-:Y:S05]  /*f280*/  BRA.DIV ~URZ, `(.L_x_2194) ;  /* 0x000020227f007947 */ /* 0x000fea000b800000 */
[----:B-1--4-:R-:W1:Y:S04]  /*f290*/  SHFL.IDX PT, R8, R8, 0x3, 0x181f ;  /* 0x00781f0008087f89 */ /* 0x012e6800000e0000 */
[----:B--2---:R-:W2:Y:S02]  /*f2a0*/  SHFL.IDX PT, R7, R7, 0x3, 0x181f ;  /* 0x00781f0007077f89 */ /* 0x004ea400000e0000 */
.L_x_2243:
        /* <DEDUP_REMOVED lines=15> */
.L_x_2174:
[----:B------:R-:W-:Y:S05]  /*f3a0*/  BSYNC B1 ;  /* 0x0000000000017941 */ /* 0x000fea0003800000 */
.L_x_2158:
[----:B------:R-:W-:-:S13]  /*f3b0*/  ISETP.NE.AND P0, PT, R220, RZ, PT ;  /* 0x000000ffdc00720c */ /* 0x000fda0003f05270 */
[----:B------:R-:W-:Y:S01]  /*f3c0*/  @P0 WARPSYNC 0xffffffff ;  /* 0xffffffff00000948 */ /* 0x000fe20003800000 */
[----:B------:R-:W-:Y:S06]  /*f3d0*/  @P0 BAR.SYNC.DEFER_BLOCKING 0x5, 0x100 ;  /* 0x0144000000000b1d */ /* 0x000fec0000010000 */
[----:B------:R-:W4:Y:S04]  /*f3e0*/  @P0 LDS.128 R196, [0x24100] ;  /* 0x02410000ffc40984 */ /* 0x000f280000000c00 */
[----:B------:R-:W-:Y:S06]  /*f3f0*/  @P0 BAR.ARV 0x4, 0x100 ;  /* 0x0104000000000b1d */ /* 0x000fec0000002000 */
[----:B------:R-:W-:Y:S05]  /*f400*/  @P0 BRA `(.L_x_2195) ;  /* 0x00000ea000000947 */ /* 0x000fea0003800000 */
[----:B-1----:R-:W-:Y:S01]  /*f410*/  LOP3.LUT R6, R206, 0x1f, RZ, 0xc0, !PT ;  /* 0x0000001fce067812 */ /* 0x002fe200078ec0ff */
[----:B--2---:R-:W-:-:S03]  /*f420*/  IMAD.MOV.U32 R11, RZ, RZ, RZ ;  /* 0x000000ffff0b7224 */ /* 0x004fc600078e00ff */
[----:B------:R-:W-:Y:S01]  /*f430*/  ISETP.NE.AND P5, PT, R6, 0x1f, PT ;  /* 0x0000001f0600780c */ /* 0x000fe20003fa5270 */
[----:B------:R-:W-:Y:S10]  /*f440*/  BRA.DIV ~URZ, `(.L_x_2196) ;  /* 0x00001f327f007947 */ /* 0x000ff4000b800000 */
[----:B------:R1:W2:Y:S02]  /*f450*/  SHFL.IDX PT, R7, R3, RZ, 0x1f ;  /* 0x00001fff03077589 */ /* 0x0002a400000e0000 */
.L_x_2244:
[----:B------:R-:W-:Y:S05]  /*f460*/  BRA.DIV ~URZ, `(.L_x_2197) ;  /* 0x00001f827f007947 */ /* 0x000fea000b800000 */
[----:B-1----:R-:W1:Y:S02]  /*f470*/  SHFL.IDX PT, R3, R3, 0x1, 0x1f ;  /* 0x00201f0003037f89 */ /* 0x002e6400000e0000 */
.L_x_2245:
[----:B---34-:R-:W-:Y:S02]  /*f480*/  IMAD.IADD R4, R199, 0x1, R6 ;  /* 0x00000001c7047824 */ /* 0x018fe400078e0206 */
        /* <DEDUP_REMOVED lines=17> */
.L_x_2246:
        /* <DEDUP_REMOVED lines=16> */
.L_x_2247:
[----:B----4-:R-:W-:Y:S01]  /*f6a0*/  IMAD R0, R0, c[0x0][0x538], RZ ;  /* 0x00014e0000007a24 */ /* 0x010fe200078e02ff */
[----:B------:R-:W-:Y:S04]  /*f6b0*/  BSSY B1, `(.L_x_2200) ;  /* 0x00000ba000017945 */ /* 0x000fe80003800000 */
[----:B-1----:R-:W-:-:S04]  /*f6c0*/  IADD3 R196, R0, R3, RZ ;  /* 0x0000000300c47210 */ /* 0x002fc80007ffe0ff */
[----:B--2---:R-:W-:-:S13]  /*f6d0*/  ISETP.GT.AND P6, PT, R196, R7, PT ;  /* 0x00000007c400720c */ /* 0x004fda0003fc4270 */
[----:B------:R-:W-:Y:S05]  /*f6e0*/  @P6 BRA `(.L_x_2201) ;  /* 0x0000024000006947 */ /* 0x000fea0003800000 */
.L_x_2205:
        /* <DEDUP_REMOVED lines=16> */
.L_x_2248:
        /* <DEDUP_REMOVED lines=16> */
.L_x_2249:
[----:B--2---:R-:W-:-:S05]  /*f8f0*/  IMAD R0, R0, c[0x0][0x538], RZ ;  /* 0x00014e0000007a24 */ /* 0x004fca00078e02ff */
[----:B------:R-:W-:-:S04]  /*f900*/  IADD3 R196, R0, R196, RZ ;  /* 0x000000c400c47210 */ /* 0x000fc80007ffe0ff */
[----:B------:R-:W-:-:S13]  /*f910*/  ISETP.GT.AND P6, PT, R196, R7, PT ;  /* 0x00000007c400720c */ /* 0x000fda0003fc4270 */
[----:B-1----:R-:W-:Y:S05]  /*f920*/  @!P6 BRA `(.L_x_2205) ;  /* 0xfffffdc00000e947 */ /* 0x002fea000383ffff */
.L_x_2201:
[----:B------:R-:W-:-:S05]  /*f930*/  IADD3 R196, -R0, R196, RZ ;  /* 0x000000c400c47210 */ /* 0x000fca0007ffe1ff */
[----:B------:R-:W-:-:S05]  /*f940*/  IMAD R0, R9, c[0x0][0x538], R196 ;  /* 0x00014e0009007a24 */ /* 0x000fca00078e02c4 */
[----:B------:R-:W-:Y:S01]  /*f950*/  ISETP.GT.AND P0, PT, R0, R7, PT ;  /* 0x000000070000720c */ /* 0x000fe20003f04270 */
[----:B------:R-:W-:-:S12]  /*f960*/  BRA.DIV ~URZ, `(.L_x_2206) ;  /* 0x00001f127f007947 */ /* 0x000fd8000b800000 */
[----:B------:R-:W-:-:S04]  /*f970*/  VOTE.ANY R8, PT, !P0 ;  /* 0x0000000000087806 */ /* 0x000fc800040e0100 */
.L_x_2250:
[----:B------:R-:W1:Y:S02]  /*f980*/  POPC R12, R8 ;  /* 0x00000008000c7309 */ /* 0x000e640000000000 */
[----:B-1----:R-:W-:Y:S01]  /*f990*/  IADD3 R199, R12, R199, RZ ;  /* 0x000000c70cc77210 */ /* 0x002fe20007ffe0ff */
[----:B------:R-:W-:Y:S05]  /*f9a0*/  BRA.DIV ~URZ, `(.L_x_2207) ;  /* 0x00001f127f007947 */ /* 0x000fea000b800000 */
[----:B------:R1:W2:Y:S04]  /*f9b0*/  SHFL.IDX PT, R197, R197, R12, 0x1f ;  /* 0x00001f0cc5c57589 */ /* 0x0002a800000e0000 */
[----:B------:R1:W4:Y:S02]  /*f9c0*/  SHFL.IDX PT, R3, R11, R12, 0x1f ;  /* 0x00001f0c0b037589 */ /* 0x00032400000e0000 */
.L_x_2251:
[----:B------:R-:W-:Y:S01]  /*f9d0*/  ISETP.NE.AND P0, PT, R8, RZ, PT ;  /* 0x000000ff0800720c */ /* 0x000fe20003f05270 */
[----:B------:R-:W-:-:S12]  /*f9e0*/  BSSY B0, `(.L_x_2208) ;  /* 0x0000005000007945 */ /* 0x000fd80003800000 */
[----:B------:R-:W-:Y:S05]  /*f9f0*/  @!P0 BRA `(.L_x_2209) ;  /* 0x0000003000008947 */ /* 0x000fea0003800000 */
[----:B------:R-:W-:Y:S01]  /*fa00*/  IADD3 R4, R12, -0x1, RZ ;  /* 0xffffffff0c047810 */ /* 0x000fe20007ffe0ff */
[----:B------:R-:W-:Y:S05]  /*fa10*/  BRA.DIV ~URZ, `(.L_x_2210) ;  /* 0x00001f727f007947 */ /* 0x000fea000b800000 */
[----:B------:R1:W3:Y:S02]  /*fa20*/  SHFL.IDX PT, R10, R9, R4, 0x1f ;  /* 0x00001f04090a7589 */ /* 0x0002e400000e0000 */
.L_x_2209:
[----:B------:R-:W-:Y:S05]  /*fa30*/  BSYNC B0 ;  /* 0x0000000000007941 */ /* 0x000fea0003800000 */
.L_x_2208:
[----:B----4-:R-:W-:Y:S01]  /*fa40*/  ISETP.NE.AND P0, PT, R3, 0x1, PT ;  /* 0x000000010300780c */ /* 0x010fe20003f05270 */
[----:B---3--:R-:W-:Y:S01]  /*fa50*/  IMAD R196, R10, c[0x0][0x538], R196 ;  /* 0x00014e000ac47a24 */ /* 0x008fe200078e02c4 */
[----:B------:R-:W-:Y:S04]  /*fa60*/  BSSY B0, `(.L_x_2211) ;  /* 0x0000077000007945 */ /* 0x000fe80003800000 */
[----:B------:R-:W-:-:S07]  /*fa70*/  IADD3 R5, -R196, R7, RZ ;  /* 0x00000007c4057210 */ /* 0x000fce0007ffe1ff */
        /* <DEDUP_REMOVED lines=56> */
.L_x_2212:
[----:B------:R-:W-:-:S04]  /*fe00*/  IMAD.MOV.U32 R0, RZ, RZ, 0x4 ;  /* 0x00000004ff007424 */ /* 0x000fc800078e00ff */
[----:B------:R-:W-:-:S06]  /*fe10*/  IMAD.WIDE R2, R199, R0, c[0x0][0x590] ;  /* 0x00016400c7027625 */ /* 0x000fcc00078e0200 */
[----:B------:R-:W3:Y:S01]  /*fe20*/  LDG.E R3, [R2.64] ;  /* 0x0000000802037981 */ /* 0x000ee2000c1e1900 */
        /* <DEDUP_REMOVED lines=31> */
[----:B------:R-:W-:Y:S01]  /*10020*/  IABS R8, R3 ;  /* 0x0000000300087213 */ /* 0x000fe20000000000 */
[----:B------:R-:W-:Y:S01]  /*10030*/  IMAD.MOV R198, RZ, RZ, -R3 ;  /* 0x000000ffffc67224 */ /* 0x000fe200078e0a03 */
[----:B------:R-:W-:Y:S02]  /*10040*/  IADD3 R4, R4, 0x1000000, R5 ;  /* 0x0100000004047810 */ /* 0x000fe40007ffe005 */
[----:B------:R-:W1:Y:S08]  /*10050*/  I2F.RP R10, R8 ;  /* 0x00000008000a7306 */ /* 0x000e700000209400 */
[----:B-1----:R-:W1:Y:S02]  /*10060*/  MUFU.RCP R10, R10 ;  /* 0x0000000a000a7308 */ /* 0x002e640000001000 */
[----:B-1----:R-:W-:-:S06]  /*10070*/  IADD3 R10, R10, 0xffffffe, RZ ;  /* 0x0ffffffe0a0a7810 */ /* 0x002fcc0007ffe0ff */
[----:B------:R-:W1:Y:S02]  /*10080*/  F2I.FTZ.U32.TRUNC.NTZ R11, R10 ;  /* 0x0000000a000b7305 */ /* 0x000e64000021f000 */
[----:B-1----:R-:W-:Y:S02]  /*10090*/  IMAD.MOV R0, RZ, RZ, -R11 ;  /* 0x000000ffff007224 */ /* 0x002fe400078e0a0b */
[----:B------:R-:W-:Y:S02]  /*100a0*/  IMAD.MOV.U32 R10, RZ, RZ, RZ ;  /* 0x000000ffff0a7224 */ /* 0x000fe400078e00ff */
        /* <DEDUP_REMOVED lines=16> */
[----:B------:R-:W-:Y:S02]  /*101b0*/  IMAD R198, R7, R198, R4 ;  /* 0x000000c607c67224 */ /* 0x000fe400078e0204 */
[----:B------:R-:W-:Y:S02]  /*101c0*/  IMAD.MOV.U32 R2, RZ, RZ, R7 ;  /* 0x000000ffff027224 */ /* 0x000fe400078e0007 */
.L_x_2213:
[----:B------:R-:W-:Y:S05]  /*101d0*/  BSYNC B0 ;  /* 0x0000000000007941 */ /* 0x000fea0003800000 */
.L_x_2211:
[----:B------:R-:W-:-:S04]  /*101e0*/  LOP3.LUT R2, RZ, R2, RZ, 0x33, !PT ;  /* 0x00000002ff027212 */ /* 0x000fc800078e33ff */
[----:B------:R-:W-:Y:S01]  /*101f0*/  IADD3 R197, R2, R197, RZ ;  /* 0x000000c502c57210 */ /* 0x000fe20007ffe0ff */
[----:B------:R-:W-:Y:S05]  /*10200*/  BRA `(.L_x_2214) ;  /* 0x0000004000007947 */ /* 0x000fea0003800000 */
.L_x_2202:
[----:B------:R-:W-:Y:S01]  /*10210*/  IMAD.MOV.U32 R196, RZ, RZ, R7 ;  /* 0x000000ffffc47224 */ /* 0x000fe200078e0007 */
[----:B------:R-:W-:Y:S01]  /*10220*/  MOV R198, RZ ;  /* 0x000000ff00c67202 */ /* 0x000fe20000000f00 */
[----:B------:R-:W-:Y:S01]  /*10230*/  IMAD.MOV.U32 R197, RZ, RZ, RZ ;  /* 0x000000ffffc57224 */ /* 0x000fe200078e00ff */
[----:B------:R-:W-:Y:S02]  /*10240*/  MOV R199, c[0x0][0x53c] ;  /* 0x00014f0000c77a02 */ /* 0x000fe40000000f00 */
.L_x_2214:
[----:B------:R-:W-:Y:S05]  /*10250*/  BSYNC B1 ;  /* 0x0000000000017941 */ /* 0x000fea0003800000 */
.L_x_2200:
[----:B------:R-:W-:Y:S01]  /*10260*/  WARPSYNC 0xffffffff ;  /* 0xffffffff00007948 */ /* 0x000fe20003800000 */
[----:B------:R-:W-:Y:S01]  /*10270*/  BAR.SYNC.DEFER_BLOCKING 0x4, 0x100 ;  /* 0x0104000000007b1d */ /* 0x000fe20000010000 */
[----:B------:R-:W-:-:S13]  /*10280*/  ISETP.NE.AND P0, PT, R6, RZ, PT ;  /* 0x000000ff0600720c */ /* 0x000fda0003f05270 */
[----:B------:R1:W-:Y:S04]  /*10290*/  @!P0 STS.128 [0x24100], R196 ;  /* 0x024100c4ff008388 */ /* 0x0003e80000000c00 */
[----:B------:R-:W-:Y:S06]  /*102a0*/  BAR.ARV 0x5, 0x100 ;  /* 0x0144000000007b1d */ /* 0x000fec0000002000 */
.L_x_2195:
[----:B----4-:R-:W-:-:S13]  /*102b0*/  ISETP.GE.AND P0, PT, R199, c[0x0][0x53c], PT ;  /* 0x00014f00c7007a0c */ /* 0x010fda0003f06270 */
[----:B-123--:R-:W-:Y:S01]  /*102c0*/  @P0 CALL.REL.NOINC `(.L_x_2215) ;  /* 0x0000001000000944 */ /* 0x00efe20003c00000 */
[----:B------:R-:W-:Y:S05]  /*102d0*/  BRA `(.L_x_2216) ;  /* 0xffff136000007947 */ /* 0x000fea000383ffff */
.L_x_2215:
[----:B------:R-:W-:Y:S05]  /*102e0*/  EXIT ;  /* 0x000000000000794d */ /* 0x000fea0003800000 */
.L_x_2114:
[----:B------:R-:W-:Y:S01]  /*102f0*/  IMAD.MOV.U32 R9, RZ, RZ, R8 ;  /* 0x000000ffff097224 */ /* 0x000fe200078e0008 */
[----:B------:R-:W-:Y:S02]  /*10300*/  MOV R2, 0x1 ;  /* 0x0000000100027802 */ /* 0x000fe40000000f00 */
[----:B------:R-:W-:Y:S02]  /*10310*/  MOV R0, 0x10330 ;  /* 0x0001033000007802 */ /* 0x000fe40000000f00 */
[----:B------:R-:W-:Y:S05]  /*10320*/  CALL.REL.NOINC `($__internal_46_$__cuda_sm70_shflsync_up_p) ;  /* 0x0000176000007944 */ /* 0x000fea0003c00000 */
[----:B--2---:R-:W-:Y:S01]  /*10330*/  MOV R0, R2 ;  /* 0x0000000200007202 */ /* 0x004fe20000000f00 */
[----:B-1----:R-:W-:Y:S05]  /*10340*/  BRA `(.L_x_2217) ;  /* 0xffff012000007947 */ /* 0x002fea000383ffff */
.L_x_2115:
[----:B------:R-:W-:Y:S01]  /*10350*/  IMAD.MOV.U32 R9, RZ, RZ, R8 ;  /* 0x000000ffff097224 */ /* 0x000fe200078e0008 */
[----:B------:R-:W-:Y:S02]  /*10360*/  MOV R2, 0x2 ;  /* 0x0000000200027802 */ /* 0x000fe40000000f00 */
[----:B------:R-:W-:Y:S02]  /*10370*/  MOV R0, 0x10390 ;  /* 0x0001039000007802 */ /* 0x000fe40000000f00 */
[----:B------:R-:W-:Y:S05]  /*10380*/  CALL.REL.NOINC `($__internal_46_$__cuda_sm70_shflsync_up_p) ;  /* 0x0000170000007944 */ /* 0x000fea0003c00000 */
[----:B-12---:R-:W-:Y:S01]  /*10390*/  SEL R9, R2, RZ, P4 ;  /* 0x000000ff02097207 */ /* 0x006fe20002000000 */
[----:B------:R-:W-:Y:S01]  /*103a0*/  IMAD.MOV.U32 R2, RZ, RZ, 0x4 ;  /* 0x00000004ff027424 */ /* 0x000fe200078e00ff */
[----:B------:R-:W-:-:S03]  /*103b0*/  MOV R0, 0x103e0 ;  /* 0x000103e000007802 */ /* 0x000fc60000000f00 */
[----:B------:R-:W-:Y:S02]  /*103c0*/  IMAD.IADD R9, R8, 0x1, R9 ;  /* 0x0000000108097824 */ /* 0x000fe400078e0209 */
[----:B------:R-:W-:Y:S05]  /*103d0*/  CALL.REL.NOINC `($__internal_46_$__cuda_sm70_shflsync_up_p) ;  /* 0x000016b000007944 */ /* 0x000fea0003c00000 */
[----:B--2---:R-:W-:Y:S02]  /*103e0*/  SEL R2, R2, RZ, P3 ;  /* 0x000000ff02027207 */ /* 0x004fe40001800000 */
[----:B------:R-:W-:-:S03]  /*103f0*/  MOV R0, 0x10430 ;  /* 0x0001043000007802 */ /* 0x000fc60000000f00 */
[----:B-1----:R-:W-:Y:S02]  /*10400*/  IMAD.IADD R9, R9, 0x1, R2 ;  /* 0x0000000109097824 */ /* 0x002fe400078e0202 */
[----:B------:R-:W-:Y:S02]  /*10410*/  IMAD.MOV.U32 R2, RZ, RZ, 0x8 ;  /* 0x00000008ff027424 */ /* 0x000fe400078e00ff */
[----:B------:R-:W-:Y:S05]  /*10420*/  CALL.REL.NOINC `($__internal_46_$__cuda_sm70_shflsync_up_p) ;  /* 0x0000166000007944 */ /* 0x000fea0003c00000 */
[----:B--2---:R-:W-:Y:S02]  /*10430*/  SEL R2, R2, RZ, P2 ;  /* 0x000000ff02027207 */ /* 0x004fe40001000000 */
[----:B------:R-:W-:-:S03]  /*10440*/  MOV R0, 0x10480 ;  /* 0x0001048000007802 */ /* 0x000fc60000000f00 */
[----:B-1----:R-:W-:Y:S02]  /*10450*/  IMAD.IADD R9, R9, 0x1, R2 ;  /* 0x0000000109097824 */ /* 0x002fe400078e0202 */
[----:B------:R-:W-:Y:S02]  /*10460*/  IMAD.MOV.U32 R2, RZ, RZ, 0x10 ;  /* 0x00000010ff027424 */ /* 0x000fe400078e00ff */
[----:B------:R-:W-:Y:S05]  /*10470*/  CALL.REL.NOINC `($__internal_46_$__cuda_sm70_shflsync_up_p) ;  /* 0x0000161000007944 */ /* 0x000fea0003c00000 */
[----:B--2---:R-:W-:Y:S01]  /*10480*/  SEL R2, R2, RZ, P1 ;  /* 0x000000ff02027207 */ /* 0x004fe20000800000 */
[----:B------:R-:W-:Y:S01]  /*10490*/  IMAD.MOV.U32 R4, RZ, RZ, 0x1f ;  /* 0x0000001fff047424 */ /* 0x000fe200078e00ff */
[----:B------:R-:W-:-:S03]  /*104a0*/  MOV R0, 0x104f0 ;  /* 0x000104f000007802 */ /* 0x000fc60000000f00 */
[----:B-1----:R-:W-:Y:S01]  /*104b0*/  IMAD.IADD R9, R9, 0x1, R2 ;  /* 0x0000000109097824 */ /* 0x002fe200078e0202 */
[----:B------:R-:W-:-:S03]  /*104c0*/  MOV R2, 0x1f ;  /* 0x0000001f00027802 */ /* 0x000fc60000000f00 */
[----:B------:R-:W-:Y:S02]  /*104d0*/  IMAD.MOV.U32 R5, RZ, RZ, R9 ;  /* 0x000000ffff057224 */ /* 0x000fe400078e0009 */
[----:B------:R-:W-:Y:S05]  /*104e0*/  CALL.REL.NOINC `($__internal_45_$__cuda_sm70_shflsync_idx_p) ;  /* 0x0000155000007944 */ /* 0x000fea0003c00000 */
[----:B------:R-:W-:Y:S05]  /*104f0*/  BRA `(.L_x_2218) ;  /* 0xffff007000007947 */ /* 0x000fea000383ffff */
.L_x_2117:
[----:B------:R-:W-:Y:S02]  /*10500*/  SEL R2, RZ, 0x1, P0 ;  /* 0x00000001ff027807 */ /* 0x000fe40000000000 */
[----:B------:R-:W-:Y:S02]  /*10510*/  MOV R0, 0x10530 ;  /* 0x0001053000007802 */ /* 0x000fe40000000f00 */
[----:B------:R-:W-:Y:S05]  /*10520*/  CALL.REL.NOINC `($__internal_47_$__cuda_sm70_votesync_ballot) ;  /* 0x000015b000007944 */ /* 0x000fea0003c00000 */
[----:B------:R-:W-:Y:S05]  /*10530*/  BRA `(.L_x_2219) ;  /* 0xffff00c000007947 */ /* 0x000fea000383ffff */
.L_x_2118:
[----:B------:R-:W-:Y:S01]  /*10540*/  IMAD.MOV.U32 R5, RZ, RZ, R10 ;  /* 0x000000ffff057224 */ /* 0x000fe200078e000a */
[----:B------:R-:W-:Y:S01]  /*10550*/  MOV R4, R3 ;  /* 0x0000000300047202 */ /* 0x000fe20000000f00 */
[----:B------:R-:W-:Y:S01]  /*10560*/  IMAD.MOV.U32 R2, RZ, RZ, 0x1f ;  /* 0x0000001fff027424 */ /* 0x000fe200078e00ff */
[----:B------:R-:W-:Y:S02]  /*10570*/  MOV R0, 0x10590 ;  /* 0x0001059000007802 */ /* 0x000fe40000000f00 */
[----:B------:R-:W-:Y:S05]  /*10580*/  CALL.REL.NOINC `($__internal_45_$__cuda_sm70_shflsync_idx_p) ;  /* 0x000014b000007944 */ /* 0x000fea0003c00000 */
[----:B------:R-:W-:Y:S01]  /*10590*/  IMAD.MOV.U32 R10, RZ, RZ, R2 ;  /* 0x000000ffff0a7224 */ /* 0x000fe200078e0002 */
[----:B------:R-:W-:Y:S01]  /*105a0*/  MOV R5, R7 ;  /* 0x0000000700057202 */ /* 0x000fe20000000f00 */
[----:B------:R-:W-:Y:S01]  /*105b0*/  IMAD.MOV.U32 R11, RZ, RZ, RZ ;  /* 0x000000ffff0b7224 */ /* 0x000fe200078e00ff */
[----:B------:R-:W-:Y:S01]  /*105c0*/  MOV R4, R3 ;  /* 0x0000000300047202 */ /* 0x000fe20000000f00 */
[----:B------:R-:W-:Y:S01]  /*105d0*/  IMAD.MOV.U32 R2, RZ, RZ, 0x1f ;  /* 0x0000001fff027424 */ /* 0x000fe200078e00ff */
[----:B------:R-:W-:-:S02]  /*105e0*/  MOV R0, 0x10600 ;  /* 0x0001060000007802 */ /* 0x000fc40000000f00 */
[----:B------:R-:W-:Y:S05]  /*105f0*/  CALL.REL.NOINC `($__internal_45_$__cuda_sm70_shflsync_idx_p) ;  /* 0x0000144000007944 */ /* 0x000fea0003c00000 */
[----:B------:R-:W-:Y:S01]  /*10600*/  MOV R7, R2 ;  /* 0x0000000200077202 */ /* 0x000fe20000000f00 */
[----:B------:R-:W-:Y:S05]  /*10610*/  BRA `(.L_x_2220) ;  /* 0xffff004000007947 */ /* 0x000fea000383ffff */
.L_x_2121:
[----:B------:R-:W-:Y:S01]  /*10620*/  IMAD.MOV.U32 R5, RZ, RZ, R9 ;  /* 0x000000ffff057224 */ /* 0x000fe200078e0009 */
[----:B------:R-:W-:Y:S01]  /*10630*/  MOV R4, R3 ;  /* 0x0000000300047202 */ /* 0x000fe20000000f00 */
[----:B------:R-:W-:Y:S01]  /*10640*/  IMAD.MOV.U32 R2, RZ, RZ, 0x1f ;  /* 0x0000001fff027424 */ /* 0x000fe200078e00ff */
[----:B------:R-:W-:-:S02]  /*10650*/  MOV R0, 0x10670 ;  /* 0x0001067000007802 */ /* 0x000fc40000000f00 */
[----:B--23--:R-:W-:Y:S05]  /*10660*/  CALL.REL.NOINC `($__internal_45_$__cuda_sm70_shflsync_idx_p) ;  /* 0x000013d000007944 */ /* 0x00cfea0003c00000 */
[----:B------:R-:W-:Y:S01]  /*10670*/  MOV R11, R2 ;  /* 0x00000002000b7202 */ /* 0x000fe20000000f00 */
[----:B------:R-:W-:Y:S05]  /*10680*/  BRA `(.L_x_2120) ;  /* 0xffff003000007947 */ /* 0x000fea000383ffff */
.L_x_2132:
[----:B------:R-:W-:Y:S01]  /*10690*/  IMAD.MOV.U32 R5, RZ, RZ, R8 ;  /* 0x000000ffff057224 */ /* 0x000fe200078e0008 */
[----:B------:R-:W-:Y:S01]  /*106a0*/  MOV R4, RZ ;  /* 0x000000ff00047202 */ /* 0x000fe20000000f00 */
[----:B------:R-:W-:Y:S01]  /*106b0*/  IMAD.MOV.U32 R2, RZ, RZ, 0x181f ;  /* 0x0000181fff027424 */ /* 0x000fe200078e00ff */
[----:B------:R-:W-:-:S02]  /*106c0*/  MOV R0, 0x106e0 ;  /* 0x000106e000007802 */ /* 0x000fc40000000f00 */
[----:B-1----:R-:W-:Y:S05]  /*106d0*/  CALL.REL.NOINC `($__internal_45_$__cuda_sm70_shflsync_idx_p) ;  /* 0x0000136000007944 */ /* 0x002fea0003c00000 */
[----:B------:R-:W-:Y:S01]  /*106e0*/  MOV R10, R2 ;  /* 0x00000002000a7202 */ /* 0x000fe20000000f00 */
[----:B------:R-:W-:Y:S05]  /*106f0*/  BRA `(.L_x_2221) ;  /* 0xffff1de000007947 */ /* 0x000fea000383ffff */
.L_x_2133:
[----:B------:R-:W-:Y:S01]  /*10700*/  IMAD.MOV.U32 R5, RZ, RZ, R9 ;  /* 0x000000ffff057224 */ /* 0x000fe200078e0009 */
[----:B------:R-:W-:Y:S01]  /*10710*/  MOV R4, RZ ;  /* 0x000000ff00047202 */ /* 0x000fe20000000f00 */
[----:B------:R-:W-:Y:S01]  /*10720*/  IMAD.MOV.U32 R2, RZ, RZ, 0x181f ;  /* 0x0000181fff027424 */ /* 0x000fe200078e00ff */
[----:B------:R-:W-:-:S02]  /*10730*/  MOV R0, 0x10750 ;  /* 0x0001075000007802 */ /* 0x000fc40000000f00 */
[----:B-123--:R-:W-:Y:S05]  /*10740*/  CALL.REL.NOINC `($__internal_45_$__cuda_sm70_shflsync_idx_p) ;  /* 0x000012f000007944 */ /* 0x00efea0003c00000 */
[----:B------:R-:W-:Y:S01]  /*10750*/  MOV R0, R2 ;  /* 0x0000000200007202 */ /* 0x000fe20000000f00 */
[----:B------:R-:W-:Y:S05]  /*10760*/  BRA `(.L_x_2222) ;  /* 0xffff1d9000007947 */ /* 0x000fea000383ffff */
.L_x_2136:
[----:B-1----:R-:W-:Y:S01]  /*10770*/  IMAD.MOV.U32 R5, RZ, RZ, R8 ;  /* 0x000000ffff057224 */ /* 0x002fe200078e0008 */
[----:B------:R-:W-:Y:S01]  /*10780*/  MOV R4, 0x1 ;  /* 0x0000000100047802 */ /* 0x000fe20000000f00 */
[----:B------:R-:W-:Y:S01]  /*10790*/  IMAD.MOV.U32 R2, RZ, RZ, 0x181f ;  /* 0x0000181fff027424 */ /* 0x000fe200078e00ff */
[----:B------:R-:W-:-:S02]  /*107a0*/  MOV R0, 0x107c0 ;  /* 0x000107c000007802 */ /* 0x000fc40000000f00 */
[----:B--234-:R-:W-:Y:S05]  /*107b0*/  CALL.REL.NOINC `($__internal_45_$__cuda_sm70_shflsync_idx_p) ;  /* 0x0000128000007944 */ /* 0x01cfea0003c00000 */
[----:B------:R-:W-:Y:S01]  /*107c0*/  IMAD.MOV.U32 R10, RZ, RZ, R2 ;  /* 0x000000ffff0a7224 */ /* 0x000fe200078e0002 */
[----:B------:R-:W-:Y:S01]  /*107d0*/  MOV R4, 0x1 ;  /* 0x0000000100047802 */ /* 0x000fe20000000f00 */
[----:B------:R-:W-:Y:S01]  /*107e0*/  IMAD.MOV.U32 R5, RZ, RZ, R9 ;  /* 0x000000ffff057224 */ /* 0x000fe200078e0009 */
[----:B------:R-:W-:-:S02]  /*107f0*/  MOV R2, 0x181f ;  /* 0x0000181f00027802 */ /* 0x000fc40000000f00 */
[----:B------:R-:W-:Y:S02]  /*10800*/  MOV R0, 0x10820 ;  /* 0x0001082000007802 */ /* 0x000fe40000000f00 */
[----:B------:R-:W-:Y:S05]  /*10810*/  CALL.REL.NOINC `($__internal_45_$__cuda_sm70_shflsync_idx_p) ;  /* 0x0000122000007944 */ /* 0x000fea0003c00000 */
[----:B------:R-:W-:Y:S05]  /*10820*/  BRA `(.L_x_2223) ;  /* 0xffff1e1000007947 */ /* 0x000fea000383ffff */
.L_x_2139:
[----:B-1----:R-:W-:Y:S01]  /*10830*/  IMAD.MOV.U32 R5, RZ, RZ, R8 ;  /* 0x000000ffff057224 */ /* 0x002fe200078e0008 */
[----:B------:R-:W-:Y:S01]  /*10840*/  MOV R4, 0x2 ;  /* 0x0000000200047802 */ /* 0x000fe20000000f00 */
[----:B----4-:R-:W-:Y:S01]  /*10850*/  IMAD.MOV.U32 R2, RZ, RZ, 0x181f ;  /* 0x0000181fff027424 */ /* 0x010fe200078e00ff */
[----:B------:R-:W-:Y:S02]  /*10860*/  MOV R0, 0x10880 ;  /* 0x0001088000007802 */ /* 0x000fe40000000f00 */
[----:B--23--:R-:W-:Y:S05]  /*10870*/  CALL.REL.NOINC `($__internal_45_$__cuda_sm70_shflsync_idx_p) ;  /* 0x000011c000007944 */ /* 0x00cfea0003c00000 */
[----:B------:R-:W-:Y:S01]  /*10880*/  MOV R10, R2 ;  /* 0x00000002000a7202 */ /* 0x000fe20000000f00 */
[----:B------:R-:W-:Y:S05]  /*10890*/  BRA `(.L_x_2224) ;  /* 0xffff1ed000007947 */ /* 0x000fea000383ffff */
.L_x_2140:
[----:B-1----:R-:W-:Y:S01]  /*108a0*/  IMAD.MOV.U32 R5, RZ, RZ, R9 ;  /* 0x000000ffff057224 */ /* 0x002fe200078e0009 */
[----:B------:R-:W-:Y:S01]  /*108b0*/  MOV R4, 0x2 ;  /* 0x0000000200047802 */ /* 0x000fe20000000f00 */
[----:B----4-:R-:W-:Y:S01]  /*108c0*/  IMAD.MOV.U32 R2, RZ, RZ, 0x181f ;  /* 0x0000181fff027424 */ /* 0x010fe200078e00ff */
[----:B------:R-:W-:Y:S02]  /*108d0*/  MOV R0, 0x108f0 ;  /* 0x000108f000007802 */ /* 0x000fe40000000f00 */
[----:B--23--:R-:W-:Y:S05]  /*108e0*/  CALL.REL.NOINC `($__internal_45_$__cuda_sm70_shflsync_idx_p) ;  /* 0x0000115000007944 */ /* 0x00cfea0003c00000 */
[----:B------:R-:W-:Y:S05]  /*108f0*/  BRA `(.L_x_2225) ;  /* 0xffff1e9000007947 */ /* 0x000fea000383ffff */
.L_x_2143:
[----:B-1----:R-:W-:Y:S01]  /*10900*/  IMAD.MOV.U32 R5, RZ, RZ, R8 ;  /* 0x000000ffff057224 */ /* 0x002fe200078e0008 */
[----:B------:R-:W-:Y:S01]  /*10910*/  MOV R4, 0x3 ;  /* 0x0000000300047802 */ /* 0x000fe20000000f00 */
[----:B--2---:R-:W-:Y:S01]  /*10920*/  IMAD.MOV.U32 R2, RZ, RZ, 0x181f ;  /* 0x0000181fff027424 */ /* 0x004fe200078e00ff */
[----:B------:R-:W-:-:S02]  /*10930*/  MOV R0, 0x10950 ;  /* 0x0001095000007802 */ /* 0x000fc40000000f00 */
[----:B---34-:R-:W-:Y:S05]  /*10940*/  CALL.REL.NOINC `($__internal_45_$__cuda_sm70_shflsync_idx_p) ;  /* 0x000010f000007944 */ /* 0x018fea0003c00000 */
[----:B------:R-:W-:Y:S01]  /*10950*/  IMAD.MOV.U32 R8, RZ, RZ, R2 ;  /* 0x000000ffff087224 */ /* 0x000fe200078e0002 */
[----:B------:R-:W-:Y:S01]  /*10960*/  MOV R4, 0x3 ;  /* 0x0000000300047802 */ /* 0x000fe20000000f00 */
[----:B------:R-:W-:Y:S01]  /*10970*/  IMAD.MOV.U32 R5, RZ, RZ, R9 ;  /* 0x000000ffff057224 */ /* 0x000fe200078e0009 */
[----:B------:R-:W-:-:S02]  /*10980*/  MOV R2, 0x181f ;  /* 0x0000181f00027802 */ /* 0x000fc40000000f00 */
[----:B------:R-:W-:Y:S02]  /*10990*/  MOV R0, 0x109b0 ;  /* 0x000109b000007802 */ /* 0x000fe40000000f00 */
[----:B------:R-:W-:Y:S05]  /*109a0*/  CALL.REL.NOINC `($__internal_45_$__cuda_sm70_shflsync_idx_p) ;  /* 0x0000109000007944 */ /* 0x000fea0003c00000 */
[----:B------:R-:W-:Y:S01]  /*109b0*/  MOV R9, R2 ;  /* 0x0000000200097202 */ /* 0x000fe20000000f00 */
[----:B------:R-:W-:Y:S05]  /*109c0*/  BRA `(.L_x_2226) ;  /* 0xffff1f0000007947 */ /* 0x000fea000383ffff */
.L_x_2154:
[----:B-1----:R-:W-:Y:S01]  /*109d0*/  IMAD.MOV.U32 R8, RZ, RZ, R242 ;  /* 0x000000ffff087224 */ /* 0x002fe200078e00f2 */
[----:B------:R-:W-:Y:S02]  /*109e0*/  MOV R7, 0x2 ;  /* 0x0000000200077802 */ /* 0x000fe40000000f00 */
[----:B------:R-:W-:Y:S02]  /*109f0*/  MOV R6, 0x10a10 ;  /* 0x00010a1000067802 */ /* 0x000fe40000000f00 */
[----:B------:R-:W-:Y:S05]  /*10a00*/  CALL.REL.NOINC `($__internal_44_$__cuda_sm70_shflsync_bfly_p) ;  /* 0x00000fe000007944 */ /* 0x000fea0003c00000 */
[----:B------:R-:W-:Y:S01]  /*10a10*/  MOV R3, R7 ;  /* 0x0000000700037202 */ /* 0x000fe20000000f00 */
[----:B------:R-:W-:Y:S05]  /*10a20*/  BRA `(.L_x_2227) ;  /* 0xffffafc000007947 */ /* 0x000fea000383ffff */
.L_x_2155:
[----:B-1----:R-:W-:Y:S01]  /*10a30*/  IMAD.MOV.U32 R8, RZ, RZ, R3 ;  /* 0x000000ffff087224 */ /* 0x002fe200078e0003 */
[----:B------:R-:W-:Y:S02]  /*10a40*/  MOV R7, 0x1 ;  /* 0x0000000100077802 */ /* 0x000fe40000000f00 */
[----:B------:R-:W-:Y:S02]  /*10a50*/  MOV R6, 0x10a70 ;  /* 0x00010a7000067802 */ /* 0x000fe40000000f00 */
[----:B--2---:R-:W-:Y:S05]  /*10a60*/  CALL.REL.NOINC `($__internal_44_$__cuda_sm70_shflsync_bfly_p) ;  /* 0x00000f8000007944 */ /* 0x004fea0003c00000 */
[----:B------:R-:W-:Y:S01]  /*10a70*/  FADD.FTZ R3, R3, R7 ;  /* 0x0000000703037221 */ /* 0x000fe20000010000 */
[----:B------:R-:W-:Y:S02]  /*10a80*/  MOV R8, R239 ;  /* 0x000000ef00087202 */ /* 0x000fe40000000f00 */
[----:B------:R-:W-:-:S02]  /*10a90*/  MOV R7, 0x2 ;  /* 0x0000000200077802 */ /* 0x000fc40000000f00 */
[----:B------:R-:W-:Y:S02]  /*10aa0*/  MOV R6, 0x10ac0 ;  /* 0x00010ac000067802 */ /* 0x000fe40000000f00 */
[----:B------:R-:W-:Y:S05]  /*10ab0*/  CALL.REL.NOINC `($__internal_44_$__cuda_sm70_shflsync_bfly_p) ;  /* 0x00000f3000007944 */ /* 0x000fea0003c00000 */
[----:B------:R-:W-:Y:S01]  /*10ac0*/  FADD.FTZ R239, R239, R7 ;  /* 0x00000007efef7221 */ /* 0x000fe20000010000 */
[----:B------:R-:W-:Y:S02]  /*10ad0*/  MOV R7, 0x1 ;  /* 0x0000000100077802 */ /* 0x000fe40000000f00 */
[----:B------:R-:W-:Y:S02]  /*10ae0*/  MOV R6, 0x10b10 ;  /* 0x00010b1000067802 */ /* 0x000fe40000000f00 */
[----:B------:R-:W-:Y:S02]  /*10af0*/  MOV R8, R239 ;  /* 0x000000ef00087202 */ /* 0x000fe40000000f00 */
[----:B------:R-:W-:Y:S05]  /*10b00*/  CALL.REL.NOINC `($__internal_44_$__cuda_sm70_shflsync_bfly_p) ;  /* 0x00000ee000007944 */ /* 0x000fea0003c00000 */
[----:B------:R-:W-:Y:S01]  /*10b10*/  MOV R5, R7 ;  /* 0x0000000700057202 */ /* 0x000fe20000000f00 */
[----:B------:R-:W-:Y:S05]  /*10b20*/  BRA `(.L_x_2228) ;  /* 0xffffaf3000007947 */ /* 0x000fea000383ffff */
.L_x_2162:
[----:B--234-:R-:W-:Y:S01]  /*10b30*/  IMAD.MOV.U32 R5, RZ, RZ, R7 ;  /* 0x000000ffff057224 */ /* 0x01cfe200078e0007 */
[----:B------:R-:W-:Y:S01]  /*10b40*/  MOV R4, RZ ;  /* 0x000000ff00047202 */ /* 0x000fe20000000f00 */
[----:B------:R-:W-:Y:S01]  /*10b50*/  IMAD.MOV.U32 R2, RZ, RZ, 0x181f ;  /* 0x0000181fff027424 */ /* 0x000fe200078e00ff */
[----:B------:R-:W-:Y:S02]  /*10b60*/  MOV R0, 0x10b80 ;  /* 0x00010b8000007802 */ /* 0x000fe40000000f00 */
[----:B-1----:R-:W-:Y:S05]  /*10b70*/  CALL.REL.NOINC `($__internal_45_$__cuda_sm70_shflsync_idx_p) ;  /* 0x00000ec000007944 */ /* 0x002fea0003c00000 */
[----:B------:R-:W-:Y:S01]  /*10b80*/  MOV R57, R2 ;  /* 0x0000000200397202 */ /* 0x000fe20000000f00 */
[----:B------:R-:W-:Y:S05]  /*10b90*/  BRA `(.L_x_2229) ;  /* 0xffffc58000007947 */ /* 0x000fea000383ffff */
.L_x_2163:
[----:B------:R-:W-:Y:S01]  /*10ba0*/  IMAD.MOV.U32 R5, RZ, RZ, R56 ;  /* 0x000000ffff057224 */ /* 0x000fe200078e0038 */
[----:B------:R-:W-:Y:S01]  /*10bb0*/  MOV R4, RZ ;  /* 0x000000ff00047202 */ /* 0x000fe20000000f00 */
[----:B------:R-:W-:Y:S01]  /*10bc0*/  IMAD.MOV.U32 R2, RZ, RZ, 0x181f ;  /* 0x0000181fff027424 */ /* 0x000fe200078e00ff */
[----:B------:R-:W-:-:S02]  /*10bd0*/  MOV R0, 0x10bf0 ;  /* 0x00010bf000007802 */ /* 0x000fc40000000f00 */
[----:B-123--:R-:W-:Y:S05]  /*10be0*/  CALL.REL.NOINC `($__internal_45_$__cuda_sm70_shflsync_idx_p) ;  /* 0x00000e5000007944 */ /* 0x00efea0003c00000 */
[----:B------:R-:W-:Y:S01]  /*10bf0*/  MOV R0, R2 ;  /* 0x0000000200007202 */ /* 0x000fe20000000f00 */
[----:B------:R-:W-:Y:S05]  /*10c00*/  BRA `(.L_x_2230) ;  /* 0xffffc53000007947 */ /* 0x000fea000383ffff */
.L_x_2166:
[----:B--2---:R-:W-:Y:S01]  /*10c10*/  IMAD.MOV.U32 R5, RZ, RZ, R7 ;  /* 0x000000ffff057224 */ /* 0x004fe200078e0007 */
[----:B------:R-:W-:Y:S01]  /*10c20*/  MOV R4, 0x1 ;  /* 0x0000000100047802 */ /* 0x000fe20000000f00 */
[----:B------:R-:W-:Y:S01]  /*10c30*/  IMAD.MOV.U32 R2, RZ, RZ, 0x181f ;  /* 0x0000181fff027424 */ /* 0x000fe200078e00ff */
[----:B------:R-:W-:-:S02]  /*10c40*/  MOV R0, 0x10c60 ;  /* 0x00010c6000007802 */ /* 0x000fc40000000f00 */
[----:B-1-34-:R-:W-:Y:S05]  /*10c50*/  CALL.REL.NOINC `($__internal_45_$__cuda_sm70_shflsync_idx_p) ;  /* 0x00000de000007944 */ /* 0x01afea0003c00000 */
[----:B------:R-:W-:Y:S01]  /*10c60*/  IMAD.MOV.U32 R20, RZ, RZ, R2 ;  /* 0x000000ffff147224 */ /* 0x000fe200078e0002 */
[----:B------:R-:W-:Y:S01]  /*10c70*/  MOV R4, 0x1 ;  /* 0x0000000100047802 */ /* 0x000fe20000000f00 */
[----:B------:R-:W-:Y:S01]  /*10c80*/  IMAD.MOV.U32 R5, RZ, RZ, R56 ;  /* 0x000000ffff057224 */ /* 0x000fe200078e0038 */
[----:B------:R-:W-:-:S02]  /*10c90*/  MOV R2, 0x181f ;  /* 0x0000181f00027802 */ /* 0x000fc40000000f00 */
[----:B------:R-:W-:Y:S02]  /*10ca0*/  MOV R0, 0x10cc0 ;  /* 0x00010cc000007802 */ /* 0x000fe40000000f00 */
[----:B------:R-:W-:Y:S05]  /*10cb0*/  CALL.REL.NOINC `($__internal_45_$__cuda_sm70_shflsync_idx_p) ;  /* 0x00000d8000007944 */ /* 0x000fea0003c00000 */
[----:B------:R-:W-:Y:S05]  /*10cc0*/  BRA `(.L_x_2231) ;  /* 0xffffc5a000007947 */ /* 0x000fea000383ffff */
.L_x_2169:
[----:B--2---:R-:W-:Y:S01]  /*10cd0*/  IMAD.MOV.U32 R5, RZ, RZ, R7 ;  /* 0x000000ffff057224 */ /* 0x004fe200078e0007 */
[----:B------:R-:W-:Y:S01]  /*10ce0*/  MOV R4, 0x2 ;  /* 0x0000000200047802 */ /* 0x000fe20000000f00 */
[----:B----4-:R-:W-:Y:S01]  /*10cf0*/  IMAD.MOV.U32 R2, RZ, RZ, 0x181f ;  /* 0x0000181fff027424 */ /* 0x010fe200078e00ff */
[----:B------:R-:W-:Y:S02]  /*10d00*/  MOV R0, 0x10d20 ;  /* 0x00010d2000007802 */ /* 0x000fe40000000f00 */
[----:B-1-3--:R-:W-:Y:S05]  /*10d10*/  CALL.REL.NOINC `($__internal_45_$__cuda_sm70_shflsync_idx_p) ;  /* 0x00000d2000007944 */ /* 0x00afea0003c00000 */
[----:B------:R-:W-:Y:S01]  /*10d20*/  MOV R16, R2 ;  /* 0x0000000200107202 */ /* 0x000fe20000000f00 */
[----:B------:R-:W-:Y:S05]  /*10d30*/  BRA `(.L_x_2232) ;  /* 0xffffc66000007947 */ /* 0x000fea000383ffff */
.L_x_2170:
[----:B------:R-:W-:Y:S01]  /*10d40*/  IMAD.MOV.U32 R5, RZ, RZ, R56 ;  /* 0x000000ffff057224 */ /* 0x000fe200078e0038 */
[----:B------:R-:W-:Y:S01]  /*10d50*/  MOV R4, 0x2 ;  /* 0x0000000200047802 */ /* 0x000fe20000000f00 */
[----:B----4-:R-:W-:Y:S01]  /*10d60*/  IMAD.MOV.U32 R2, RZ, RZ, 0x181f ;  /* 0x0000181fff027424 */ /* 0x010fe200078e00ff */
[----:B------:R-:W-:Y:S02]  /*10d70*/  MOV R0, 0x10d90 ;  /* 0x00010d9000007802 */ /* 0x000fe40000000f00 */
[----:B-123--:R-:W-:Y:S05]  /*10d80*/  CALL.REL.NOINC `($__internal_45_$__cuda_sm70_shflsync_idx_p) ;  /* 0x00000cb000007944 */ /* 0x00efea0003c00000 */
[----:B------:R-:W-:Y:S05]  /*10d90*/  BRA `(.L_x_2233) ;  /* 0xffffc62000007947 */ /* 0x000fea000383ffff */
.L_x_2173:
        /* <DEDUP_REMOVED lines=13> */
.L_x_2175:
[----:B------:R-:W-:Y:S01]  /*10e70*/  IMAD.MOV.U32 R5, RZ, RZ, R148 ;  /* 0x000000ffff057224 */ /* 0x000fe200078e0094 */
[----:B------:R-:W-:Y:S01]  /*10e80*/  MOV R4, RZ ;  /* 0x000000ff00047202 */ /* 0x000fe20000000f00 */
[----:B------:R-:W-:Y:S01]  /*10e90*/  IMAD.MOV.U32 R2, RZ, RZ, 0x1c1f ;  /* 0x00001c1fff027424 */ /* 0x000fe200078e00ff */
[----:B------:R-:W-:Y:S02]  /*10ea0*/  MOV R0, 0x10ec0 ;  /* 0x00010ec000007802 */ /* 0x000fe40000000f00 */
[----:B------:R-:W-:Y:S05]  /*10eb0*/  CALL.REL.NOINC `($__internal_45_$__cuda_sm70_shflsync_idx_p) ;  /* 0x00000b8000007944 */ /* 0x000fea0003c00000 */
[----:B------:R-:W-:Y:S01]  /*10ec0*/  MOV R150, R2 ;  /* 0x0000000200967202 */ /* 0x000fe20000000f00 */
[----:B------:R-:W-:Y:S05]  /*10ed0*/  BRA `(.L_x_2235) ;  /* 0xffffc95000007947 */ /* 0x000fea000383ffff */
.L_x_2176:
[----:B------:R-:W-:Y:S01]  /*10ee0*/  IMAD.MOV.U32 R5, RZ, RZ, R149 ;  /* 0x000000ffff057224 */ /* 0x000fe200078e0095 */
[----:B------:R-:W-:Y:S01]  /*10ef0*/  MOV R4, RZ ;  /* 0x000000ff00047202 */ /* 0x000fe20000000f00 */
[----:B------:R-:W-:Y:S01]  /*10f00*/  IMAD.MOV.U32 R2, RZ, RZ, 0x1c1f ;  /* 0x00001c1fff027424 */ /* 0x000fe200078e00ff */
[----:B------:R-:W-:Y:S02]  /*10f10*/  MOV R0, 0x10f30 ;  /* 0x00010f3000007802 */ /* 0x000fe40000000f00 */
[----:B-12---:R-:W-:Y:S05]  /*10f20*/  CALL.REL.NOINC `($__internal_45_$__cuda_sm70_shflsync_idx_p) ;  /* 0x00000b1000007944 */ /* 0x006fea0003c00000 */
[----:B------:R-:W-:Y:S01]  /*10f30*/  MOV R0, R2 ;  /* 0x0000000200007202 */ /* 0x000fe20000000f00 */
[----:B------:R-:W-:Y:S05]  /*10f40*/  BRA `(.L_x_2236) ;  /* 0xffffc90000007947 */ /* 0x000fea000383ffff */
.L_x_2179:
[----:B----4-:R-:W-:Y:S01]  /*10f50*/  IMAD.MOV.U32 R5, RZ, RZ, R148 ;  /* 0x000000ffff057224 */ /* 0x010fe200078e0094 */
[----:B------:R-:W-:Y:S01]  /*10f60*/  MOV R4, 0x1 ;  /* 0x0000000100047802 */ /* 0x000fe20000000f00 */
[----:B------:R-:W-:Y:S01]  /*10f70*/  IMAD.MOV.U32 R2, RZ, RZ, 0x1c1f ;  /* 0x00001c1fff027424 */ /* 0x000fe200078e00ff */
[----:B------:R-:W-:-:S02]  /*10f80*/  MOV R0, 0x10fa0 ;  /* 0x00010fa000007802 */ /* 0x000fc40000000f00 */
[----:B-123--:R-:W-:Y:S05]  /*10f90*/  CALL.REL.NOINC `($__internal_45_$__cuda_sm70_shflsync_idx_p) ;  /* 0x00000aa000007944 */ /* 0x00efea0003c00000 */
        /* <DEDUP_REMOVED lines=8> */
.L_x_2183:
[----:B------:R-:W-:Y:S01]  /*11020*/  IMAD.MOV.U32 R5, RZ, RZ, R8 ;  /* 0x000000ffff057224 */ /* 0x000fe200078e0008 */
[----:B------:R-:W-:Y:S01]  /*11030*/  MOV R4, RZ ;  /* 0x000000ff00047202 */ /* 0x000fe20000000f00 */
[----:B------:R-:W-:Y:S01]  /*11040*/  IMAD.MOV.U32 R2, RZ, RZ, 0x181f ;  /* 0x0000181fff027424 */ /* 0x000fe200078e00ff */
[----:B------:R-:W-:Y:S02]  /*11050*/  MOV R0, 0x11070 ;  /* 0x0001107000007802 */ /* 0x000fe40000000f00 */
[----:B--23--:R-:W-:Y:S05]  /*11060*/  CALL.REL.NOINC `($__internal_45_$__cuda_sm70_shflsync_idx_p) ;  /* 0x000009d000007944 */ /* 0x00cfea0003c00000 */
[----:B------:R-:W-:Y:S01]  /*11070*/  MOV R9, R2 ;  /* 0x0000000200097202 */ /* 0x000fe20000000f00 */
[----:B------:R-:W-:Y:S05]  /*11080*/  BRA `(.L_x_2238) ;  /* 0xffffde3000007947 */ /* 0x000fea000383ffff */
.L_x_2184:
[----:B------:R-:W-:Y:S01]  /*11090*/  IMAD.MOV.U32 R5, RZ, RZ, R7 ;  /* 0x000000ffff057224 */ /* 0x000fe200078e0007 */
[----:B------:R-:W-:Y:S01]  /*110a0*/  MOV R4, RZ ;  /* 0x000000ff00047202 */ /* 0x000fe20000000f00 */
[----:B------:R-:W-:Y:S01]  /*110b0*/  IMAD.MOV.U32 R2, RZ, RZ, 0x181f ;  /* 0x0000181fff027424 */ /* 0x000fe200078e00ff */
[----:B------:R-:W-:Y:S02]  /*110c0*/  MOV R0, 0x110e0 ;  /* 0x000110e000007802 */ /* 0x000fe40000000f00 */
[----:B-1234-:R-:W-:Y:S05]  /*110d0*/  CALL.REL.NOINC `($__internal_45_$__cuda_sm70_shflsync_idx_p) ;  /* 0x0000096000007944 */ /* 0x01efea0003c00000 */
[----:B------:R-:W-:Y:S01]  /*110e0*/  MOV R0, R2 ;  /* 0x0000000200007202 */ /* 0x000fe20000000f00 */
[----:B------:R-:W-:Y:S05]  /*110f0*/  BRA `(.L_x_2239) ;  /* 0xffffdde000007947 */ /* 0x000fea000383ffff */
.L_x_2187:
        /* <DEDUP_REMOVED lines=13> */
.L_x_2190:
[----:B-1----:R-:W-:Y:S01]  /*111d0*/  IMAD.MOV.U32 R5, RZ, RZ, R8 ;  /* 0x000000ffff057224 */ /* 0x002fe200078e0008 */
[----:B------:R-:W-:Y:S01]  /*111e0*/  MOV R4, 0x2 ;  /* 0x0000000200047802 */ /* 0x000fe20000000f00 */
[----:B------:R-:W-:Y:S01]  /*111f0*/  IMAD.MOV.U32 R2, RZ, RZ, 0x181f ;  /* 0x0000181fff027424 */ /* 0x000fe200078e00ff */
[----:B--2---:R-:W-:Y:S02]  /*11200*/  MOV R0, 0x11220 ;  /* 0x0001122000007802 */ /* 0x004fe40000000f00 */
[----:B---34-:R-:W-:Y:S05]  /*11210*/  CALL.REL.NOINC `($__internal_45_$__cuda_sm70_shflsync_idx_p) ;  /* 0x0000082000007944 */ /* 0x018fea0003c00000 */
[----:B------:R-:W-:Y:S01]  /*11220*/  MOV R9, R2 ;  /* 0x0000000200097202 */ /* 0x000fe20000000f00 */
[----:B------:R-:W-:Y:S05]  /*11230*/  BRA `(.L_x_2241) ;  /* 0xffffdf1000007947 */ /* 0x000fea000383ffff */
.L_x_2191:
[----:B------:R-:W-:Y:S01]  /*11240*/  IMAD.MOV.U32 R5, RZ, RZ, R7 ;  /* 0x000000ffff057224 */ /* 0x000fe200078e0007 */
[----:B------:R-:W-:Y:S01]  /*11250*/  MOV R4, 0x2 ;  /* 0x0000000200047802 */ /* 0x000fe20000000f00 */
[----:B------:R-:W-:Y:S01]  /*11260*/  IMAD.MOV.U32 R2, RZ, RZ, 0x181f ;  /* 0x0000181fff027424 */ /* 0x000fe200078e00ff */
[----:B--2---:R-:W-:Y:S02]  /*11270*/  MOV R0, 0x11290 ;  /* 0x0001129000007802 */ /* 0x004fe40000000f00 */
[----:B-1-34-:R-:W-:Y:S05]  /*11280*/  CALL.REL.NOINC `($__internal_45_$__cuda_sm70_shflsync_idx_p) ;  /* 0x000007b000007944 */ /* 0x01afea0003c00000 */
[----:B------:R-:W-:Y:S01]  /*11290*/  MOV R0, R2 ;  /* 0x0000000200007202 */ /* 0x000fe20000000f00 */
[----:B------:R-:W-:Y:S05]  /*112a0*/  BRA `(.L_x_2242) ;  /* 0xffffdec000007947 */ /* 0x000fea000383ffff */
.L_x_2194:
        /* <DEDUP_REMOVED lines=13> */
.L_x_2196:
[----:B---34-:R-:W-:Y:S01]  /*11380*/  IMAD.MOV.U32 R5, RZ, RZ, R3 ;  /* 0x000000ffff057224 */ /* 0x018fe200078e0003 */
[----:B------:R-:W-:Y:S01]  /*11390*/  MOV R4, RZ ;  /* 0x000000ff00047202 */ /* 0x000fe20000000f00 */
[----:B------:R-:W-:Y:S01]  /*113a0*/  IMAD.MOV.U32 R2, RZ, RZ, 0x1f ;  /* 0x0000001fff027424 */ /* 0x000fe200078e00ff */
[----:B------:R-:W-:Y:S02]  /*113b0*/  MOV R0, 0x113d0 ;  /* 0x000113d000007802 */ /* 0x000fe40000000f00 */
[----:B------:R-:W-:Y:S05]  /*113c0*/  CALL.REL.NOINC `($__internal_45_$__cuda_sm70_shflsync_idx_p) ;  /* 0x0000067000007944 */ /* 0x000fea0003c00000 */
[----:B------:R-:W-:Y:S01]  /*113d0*/  MOV R7, R2 ;  /* 0x0000000200077202 */ /* 0x000fe20000000f00 */
[----:B------:R-:W-:Y:S05]  /*113e0*/  BRA `(.L_x_2244) ;  /* 0xffffe07000007947 */ /* 0x000fea000383ffff */
.L_x_2197:
[----:B---34-:R-:W-:Y:S01]  /*113f0*/  IMAD.MOV.U32 R5, RZ, RZ, R3 ;  /* 0x000000ffff057224 */ /* 0x018fe200078e0003 */
[----:B------:R-:W-:Y:S01]  /*11400*/  MOV R4, 0x1 ;  /* 0x0000000100047802 */ /* 0x000fe20000000f00 */
[----:B------:R-:W-:Y:S01]  /*11410*/  IMAD.MOV.U32 R2, RZ, RZ, 0x1f ;  /* 0x0000001fff027424 */ /* 0x000fe200078e00ff */
[----:B------:R-:W-:Y:S02]  /*11420*/  MOV R0, 0x11440 ;  /* 0x0001144000007802 */ /* 0x000fe40000000f00 */
[----:B-12---:R-:W-:Y:S05]  /*11430*/  CALL.REL.NOINC `($__internal_45_$__cuda_sm70_shflsync_idx_p) ;  /* 0x0000060000007944 */ /* 0x006fea0003c00000 */
[----:B------:R-:W-:Y:S01]  /*11440*/  MOV R3, R2 ;  /* 0x0000000200037202 */ /* 0x000fe20000000f00 */
[----:B------:R-:W-:Y:S05]  /*11450*/  BRA `(.L_x_2245) ;  /* 0xffffe02000007947 */ /* 0x000fea000383ffff */
.L_x_2198:
[----:B------:R-:W-:Y:S02]  /*11460*/  MOV R2, 0x1 ;  /* 0x0000000100027802 */ /* 0x000fe40000000f00 */
[----:B------:R-:W-:-:S02]  /*11470*/  MOV R0, 0x11490 ;  /* 0x0001149000007802 */ /* 0x000fc40000000f00 */
[----:B-12---:R-:W-:Y:S05]  /*11480*/  CALL.REL.NOINC `($__internal_46_$__cuda_sm70_shflsync_up_p) ;  /* 0x0000060000007944 */ /* 0x006fea0003c00000 */
[----:B--2---:R-:W-:Y:S01]  /*11490*/  MOV R0, R2 ;  /* 0x0000000200007202 */ /* 0x004fe20000000f00 */
[----:B-1----:R-:W-:Y:S05]  /*114a0*/  BRA `(.L_x_2246) ;  /* 0xffffe0f000007947 */ /* 0x002fea000383ffff */
.L_x_2199:
[----:B------:R-:W-:Y:S02]  /*114b0*/  MOV R2, 0x2 ;  /* 0x0000000200027802 */ /* 0x000fe40000000f00 */
[----:B------:R-:W-:-:S02]  /*114c0*/  MOV R0, 0x114e0 ;  /* 0x000114e000007802 */ /* 0x000fc40000000f00 */
[----:B-12---:R-:W-:Y:S05]  /*114d0*/  CALL.REL.NOINC `($__internal_46_$__cuda_sm70_shflsync_up_p) ;  /* 0x000005b000007944 */ /* 0x006fea0003c00000 */
        /* <DEDUP_REMOVED lines=22> */
[----:B------:R-:W-:Y:S01]  /*11640*/  MOV R0, R2 ;  /* 0x0000000200007202 */ /* 0x000fe20000000f00 */
[----:B------:R-:W-:Y:S05]  /*11650*/  BRA `(.L_x_2247) ;  /* 0xffffe04000007947 */ /* 0x000fea000383ffff */
.L_x_2203:
[----:B---3--:R-:W-:Y:S01]  /*11660*/  IMAD.MOV.U32 R9, RZ, RZ, R3 ;  /* 0x000000ffff097224 */ /* 0x008fe200078e0003 */
[----:B------:R-:W-:Y:S02]  /*11670*/  MOV R2, 0x1 ;  /* 0x0000000100027802 */ /* 0x000fe40000000f00 */
[----:B------:R-:W-:Y:S02]  /*11680*/  MOV R0, 0x116a0 ;  /* 0x000116a000007802 */ /* 0x000fe40000000f00 */
[----:B------:R-:W-:Y:S05]  /*11690*/  CALL.REL.NOINC `($__internal_46_$__cuda_sm70_shflsync_up_p) ;  /* 0x000003f000007944 */ /* 0x000fea0003c00000 */
[----:B--2---:R-:W-:Y:S01]  /*116a0*/  MOV R0, R2 ;  /* 0x0000000200007202 */ /* 0x004fe20000000f00 */
[----:B-1----:R-:W-:Y:S05]  /*116b0*/  BRA `(.L_x_2248) ;  /* 0xffffe13000007947 */ /* 0x002fea000383ffff */
.L_x_2204:
[----:B---3--:R-:W-:Y:S01]  /*116c0*/  IMAD.MOV.U32 R9, RZ, RZ, R3 ;  /* 0x000000ffff097224 */ /* 0x008fe200078e0003 */
        /* <DEDUP_REMOVED lines=27> */
.L_x_2206:
[----:B------:R-:W-:Y:S02]  /*11880*/  SEL R2, RZ, 0x1, P0 ;  /* 0x00000001ff027807 */ /* 0x000fe40000000000 */
[----:B------:R-:W-:Y:S02]  /*11890*/  MOV R0, 0x118b0 ;  /* 0x000118b000007802 */ /* 0x000fe40000000f00 */
[----:B---3--:R-:W-:Y:S05]  /*118a0*/  CALL.REL.NOINC `($__internal_47_$__cuda_sm70_votesync_ballot) ;  /* 0x0000023000007944 */ /* 0x008fea0003c00000 */
[----:B------:R-:W-:Y:S05]  /*118b0*/  BRA `(.L_x_2250) ;  /* 0xffffe0c000007947 */ /* 0x000fea000383ffff */
.L_x_2207:
[----:B------:R-:W-:Y:S01]  /*118c0*/  IMAD.MOV.U32 R5, RZ, RZ, R197 ;  /* 0x000000ffff057224 */ /* 0x000fe200078e00c5 */
[----:B------:R-:W-:Y:S01]  /*118d0*/  MOV R4, R12 ;  /* 0x0000000c00047202 */ /* 0x000fe20000000f00 */
[----:B------:R-:W-:Y:S01]  /*118e0*/  IMAD.MOV.U32 R2, RZ, RZ, 0x1f ;  /* 0x0000001fff027424 */ /* 0x000fe200078e00ff */
[----:B------:R-:W-:Y:S02]  /*118f0*/  MOV R0, 0x11910 ;  /* 0x0001191000007802 */ /* 0x000fe40000000f00 */
[----:B---3--:R-:W-:Y:S05]  /*11900*/  CALL.REL.NOINC `($__internal_45_$__cuda_sm70_shflsync_idx_p) ;  /* 0x0000013000007944 */ /* 0x008fea0003c00000 */
[----:B------:R-:W-:Y:S01]  /*11910*/  IMAD.MOV.U32 R197, RZ, RZ, R2 ;  /* 0x000000ffffc57224 */ /* 0x000fe200078e0002 */
[----:B------:R-:W-:Y:S01]  /*11920*/  MOV R4, R12 ;  /* 0x0000000c00047202 */ /* 0x000fe20000000f00 */
[----:B------:R-:W-:Y:S01]  /*11930*/  IMAD.MOV.U32 R5, RZ, RZ, R11 ;  /* 0x000000ffff057224 */ /* 0x000fe200078e000b */
[----:B------:R-:W-:Y:S02]  /*11940*/  MOV R2, 0x1f ;  /* 0x0000001f00027802 */ /* 0x000fe40000000f00 */
[----:B------:R-:W-:-:S02]  /*11950*/  MOV R0, 0x11970 ;  /* 0x0001197000007802 */ /* 0x000fc40000000f00 */
[----:B------:R-:W-:Y:S05]  /*11960*/  CALL.REL.NOINC `($__internal_45_$__cuda_sm70_shflsync_idx_p) ;  /* 0x000000d000007944 */ /* 0x000fea0003c00000 */
[----:B------:R-:W-:Y:S01]  /*11970*/  MOV R3, R2 ;  /* 0x0000000200037202 */ /* 0x000fe20000000f00 */
[----:B------:R-:W-:Y:S05]  /*11980*/  BRA `(.L_x_2251) ;  /* 0xffffe04000007947 */ /* 0x000fea000383ffff */
.L_x_2210:
[----:B------:R-:W-:Y:S01]  /*11990*/  IMAD.MOV.U32 R5, RZ, RZ, R9 ;  /* 0x000000ffff057224 */ /* 0x000fe200078e0009 */
[----:B------:R-:W-:-:S02]  /*119a0*/  MOV R2, 0x1f ;  /* 0x0000001f00027802 */ /* 0x000fc40000000f00 */
[----:B------:R-:W-:Y:S02]  /*119b0*/  MOV R0, 0x119d0 ;  /* 0x000119d000007802 */ /* 0x000fe40000000f00 */
[----:B-1234-:R-:W-:Y:S05]  /*119c0*/  CALL.REL.NOINC `($__internal_45_$__cuda_sm70_shflsync_idx_p) ;  /* 0x0000007000007944 */ /* 0x01efea0003c00000 */
[----:B------:R-:W-:Y:S01]  /*119d0*/  MOV R10, R2 ;  /* 0x00000002000a7202 */ /* 0x000fe20000000f00 */
[----:B------:R-:W-:Y:S05]  /*119e0*/  BRA `(.L_x_2209) ;  /* 0xffffe04000007947 */ /* 0x000fea000383ffff */
        .weak           $__internal_44_$__cuda_sm70_shflsync_bfly_p
        .type           $__internal_44_$__cuda_sm70_shflsync_bfly_p,@function
        .size           $__internal_44_$__cuda_sm70_shflsync_bfly_p,($__internal_45_$__cuda_sm70_shflsync_idx_p - $__internal_44_$__cuda_sm70_shflsync_bfly_p)
$__internal_44_$__cuda_sm70_shflsync_bfly_p:
[----:B------:R-:W-:Y:S04]  /*119f0*/  WARPSYNC R4 ;  /* 0x0000000400007348 */ /* 0x000fe80003800000 */
[----:B------:R1:W2:Y:S01]  /*11a00*/  SHFL.BFLY PT, R7, R8, R7, R5 ;  /* 0x0c00000708077389 */ /* 0x0002a200000e0005 */
[----:B------:R-:W-:Y:S02]  /*11a10*/  MOV R9, 0x0 ;  /* 0x0000000000097802 */ /* 0x000fe40000000f00 */
[----:B-1----:R-:W-:-:S04]  /*11a20*/  MOV R8, R6 ;  /* 0x0000000600087202 */ /* 0x002fc80000000f00 */
[----:B--2---:R-:W-:Y:S05]  /*11a30*/  RET.REL.NODEC R8 `(_ZN7cutlass13device_kernelIN5flash19enable_sm80_to_sm89INS1_16FlashAttnFwdSm80INS1_25CollectiveMainloopFwdSm80ILi8ELi2ELb0EN4cute5tupleIJNS5_1CILi128EEENS7_ILi64EEENS7_ILi192EEEEEELi192ENS_10bfloat16_tEfNS_4arch4Sm80ELb1ELb0ELb1ELb1ELb0ELb0ELb1ELb1EEENS1_21CollectiveEpilogueFwdINS6_IJS8_SA_S9_EEENS6_IJNS7_ILi1EEESI_SI_EEESC_SE_Li256ELb1ELb1ELb1ELb0EEENS1_36VarlenDynamicPersistentTileSchedulerILi128ELi64ELi256ELi256ELb1ELb1ELb0ELb1ELb1ELb1EEEEEEEEEvNT_6ParamsE) ;  /* 0xfffee5c008007950 */ /* 0x004fea0003c3ffff */
        .weak           $__internal_45_$__cuda_sm70_shflsync_idx_p
        .type           $__internal_45_$__cuda_sm70_shflsync_idx_p,@function
        .size           $__internal_45_$__cuda_sm70_shflsync_idx_p,($__internal_46_$__cuda_sm70_shflsync_up_p - $__internal_45_$__cuda_sm70_shflsync_idx_p)
$__internal_45_$__cuda_sm70_shflsync_idx_p:
[----:B------:R-:W-:Y:S04]  /*11a40*/  WARPSYNC R201 ;  /* 0x000000c900007348 */ /* 0x000fe80003800000 */
[----:B------:R1:W2:Y:S02]  /*11a50*/  SHFL.IDX PT, R2, R5, R4, R2 ;  /* 0x0000000405027389 */ /* 0x0002a400000e0002 */
[----:B-1----:R-:W-:Y:S02]  /*11a60*/  MOV R4, R0 ;  /* 0x0000000000047202 */ /* 0x002fe40000000f00 */
[----:B------:R-:W-:-:S04]  /*11a70*/  MOV R5, 0x0 ;  /* 0x0000000000057802 */ /* 0x000fc80000000f00 */
[----:B--2---:R-:W-:Y:S05]  /*11a80*/  RET.REL.NODEC R4 `(_ZN7cutlass13device_kernelIN5flash19enable_sm80_to_sm89INS1_16FlashAttnFwdSm80INS1_25CollectiveMainloopFwdSm80ILi8ELi2ELb0EN4cute5tupleIJNS5_1CILi128EEENS7_ILi64EEENS7_ILi192EEEEEELi192ENS_10bfloat16_tEfNS_4arch4Sm80ELb1ELb0ELb1ELb1ELb0ELb0ELb1ELb1EEENS1_21CollectiveEpilogueFwdINS6_IJS8_SA_S9_EEENS6_IJNS7_ILi1EEESI_SI_EEESC_SE_Li256ELb1ELb1ELb1ELb0EEENS1_36VarlenDynamicPersistentTileSchedulerILi128ELi64ELi256ELi256ELb1ELb1ELb0ELb1ELb1ELb1EEEEEEEEEvNT_6ParamsE) ;  /* 0xfffee57004007950 */ /* 0x004fea0003c3ffff */
        .weak           $__internal_46_$__cuda_sm70_shflsync_up_p
        .type           $__internal_46_$__cuda_sm70_shflsync_up_p,@function
        .size           $__internal_46_$__cuda_sm70_shflsync_up_p,($__internal_47_$__cuda_sm70_votesync_ballot - $__internal_46_$__cuda_sm70_shflsync_up_p)
$__internal_46_$__cuda_sm70_shflsync_up_p:
[----:B------:R-:W-:Y:S01]  /*11a90*/  MOV R4, R0 ;  /* 0x0000000000047202 */ /* 0x000fe20000000f00 */
[----:B------:R-:W-:Y:S04]  /*11aa0*/  WARPSYNC R204 ;  /* 0x000000cc00007348 */ /* 0x000fe80003800000 */
[----:B------:R-:W-:Y:S01]  /*11ab0*/  MOV R5, 0x0 ;  /* 0x0000000000057802 */ /* 0x000fe20000000f00 */
[----:B------:R1:W2:Y:S03]  /*11ac0*/  SHFL.UP PT, R2, R9, R2, R205 ;  /* 0x0400000209027389 */ /* 0x0002a600000e00cd */
[----:B------:R-:W-:Y:S05]  /*11ad0*/  RET.REL.NODEC R4 `(_ZN7cutlass13device_kernelIN5flash19enable_sm80_to_sm89INS1_16FlashAttnFwdSm80INS1_25CollectiveMainloopFwdSm80ILi8ELi2ELb0EN4cute5tupleIJNS5_1CILi128EEENS7_ILi64EEENS7_ILi192EEEEEELi192ENS_10bfloat16_tEfNS_4arch4Sm80ELb1ELb0ELb1ELb1ELb0ELb0ELb1ELb1EEENS1_21CollectiveEpilogueFwdINS6_IJS8_SA_S9_EEENS6_IJNS7_ILi1EEESI_SI_EEESC_SE_Li256ELb1ELb1ELb1ELb0EEENS1_36VarlenDynamicPersistentTileSchedulerILi128ELi64ELi256ELi256ELb1ELb1ELb0ELb1ELb1ELb1EEEEEEEEEvNT_6ParamsE) ;  /* 0xfffee52004007950 */ /* 0x000fea0003c3ffff */
        .weak           $__internal_47_$__cuda_sm70_votesync_ballot
        .type           $__internal_47_$__cuda_sm70_votesync_ballot,@function
        .size           $__internal_47_$__cuda_sm70_votesync_ballot,(.L_x_2528 - $__internal_47_$__cuda_sm70_votesync_ballot)
$__internal_47_$__cuda_sm70_votesync_ballot:
[----:B------:R-:W-:Y:S01]  /*11ae0*/  ISETP.NE.U32.AND P0, PT, R2, 0x1, PT ;  /* 0x000000010200780c */ /* 0x000fe20003f05070 */
[----:B------:R-:W-:Y:S01]  /*11af0*/  IMAD.MOV.U32 R2, RZ, RZ, R0 ;  /* 0x000000ffff027224 */ /* 0x000fe200078e0000 */
[----:B------:R-:W-:Y:S04]  /*11b00*/  WARPSYNC R200 ;  /* 0x000000c800007348 */ /* 0x000fe80003800000 */
[----:B------:R-:W-:-:S07]  /*11b10*/  IMAD.MOV.U32 R3, RZ, RZ, 0x0 ;  /* 0x00000000ff037424 */ /* 0x000fce00078e00ff */
[----:B------:R-:W-:-:S04]  /*11b20*/  VOTE.ANY R8, PT, !P0 ;  /* 0x0000000000087806 */ /* 0x000fc800040e0100 */
[----:B------:R-:W-:Y:S01]  /*11b30*/  LOP3.LUT R8, R8, R200, RZ, 0xc0, !PT ;  /* 0x000000c808087212 */ /* 0x000fe200078ec0ff */
[----:B------:R-:W-:Y:S06]  /*11b40*/  RET.REL.NODEC R2 `(_ZN7cutlass13device_kernelIN5flash19enable_sm80_to_sm89INS1_16FlashAttnFwdSm80INS1_25CollectiveMainloopFwdSm80ILi8ELi2ELb0EN4cute5tupleIJNS5_1CILi128EEENS7_ILi64EEENS7_ILi192EEEEEELi192ENS_10bfloat16_tEfNS_4arch4Sm80ELb1ELb0ELb1ELb1ELb0ELb0ELb1ELb1EEENS1_21CollectiveEpilogueFwdINS6_IJS8_SA_S9_EEENS6_IJNS7_ILi1EEESI_SI_EEESC_SE_Li256ELb1ELb1ELb1ELb0EEENS1_36VarlenDynamicPersistentTileSchedulerILi128ELi64ELi256ELi256ELb1ELb1ELb0ELb1ELb1ELb1EEEEEEEEEvNT_6ParamsE) ;  /* 0xfffee4b002007950 */ /* 0x000fec0003c3ffff */
.L_x_2252:
        /* <DEDUP_REMOVED lines=11> */
.L_x_2528:


//--------------------- .text._ZN7cutlass13device_kernelIN5flash19enable_sm80_to_sm89INS1_16FlashAttnFwdSm80INS1_25CollectiveMainloopFwdSm80ILi8ELi2ELb0EN4cute5tupleIJNS5_1CILi128EEENS7_ILi64EEENS7_ILi192EEEEEELi192ENS_10bfloat16_tEfNS_4arch4Sm80ELb1ELb0ELb1ELb1ELb0ELb1ELb1ELb1EEENS1_21CollectiveEpilogueFwdINS6_IJS8_SA_S9_EEENS6_IJNS7_ILi1EEESI_SI_EEESC_SE_Li256ELb1ELb1ELb1ELb0EEENS1_36VarlenDynamicPersistentTileSchedulerILi128ELi64ELi256ELi256ELb1ELb1ELb0ELb1ELb1ELb1EEEEEEEEEvNT_6ParamsE --------------------------
	.section	.text._ZN7cutlass13device_kernelIN5flash19enable_sm80_to_sm89INS1_16FlashAttnFwdSm80INS1_25CollectiveMainloopFwdSm80ILi8ELi2ELb0EN4cute5tupleIJNS5_1CILi128EEENS7_ILi64EEENS7_ILi192EEEEEELi192ENS_10bfloat16_tEfNS_4arch4Sm80ELb1ELb0ELb1ELb1ELb0ELb1ELb1ELb1EEENS1_21CollectiveEpilogueFwdINS6_IJS8_SA_S9_EEENS6_IJNS7_ILi1EEESI_SI_EEESC_SE_Li256ELb1ELb1ELb1ELb0EEENS1_36VarlenDynamicPersistentTileSchedulerILi128ELi64ELi256ELi256ELb1ELb1ELb0ELb1ELb1ELb1EEEEEEEEEvNT_6ParamsE,"ax",@progbits
	.sectioninfo	@"SHI_REGISTERS=255"
	.align	128
.text._ZN7cutlass13device_kernelIN5flash19enable_sm80_to_sm89INS1_16FlashAttnFwdSm80INS1_25CollectiveMainloopFwdSm80ILi8ELi2ELb0EN4cute5tupleIJNS5_1CILi128EEENS7_ILi64EEENS7_ILi192EEEEEELi192ENS_10bfloat16_tEfNS_4arch4Sm80ELb1ELb0ELb1ELb1ELb0ELb1ELb1ELb1EEENS1_21CollectiveEpilogueFwdINS6_IJS8_SA_S9_EEENS6_IJNS7_ILi1EEESI_SI_EEESC_SE_Li256ELb1ELb1ELb1ELb0EEENS1_36VarlenDynamicPersistentTileSchedulerILi128ELi64ELi256ELi256ELb1ELb1ELb0ELb1ELb1ELb1EEEEEEEEEvNT_6ParamsE:
        .type           _ZN7cutlass13device_kernelIN5flash19enable_sm80_to_sm89INS1_16FlashAttnFwdSm80INS1_25CollectiveMainloopFwdSm80ILi8ELi2ELb0EN4cute5tupleIJNS5_1CILi128EEENS7_ILi64EEENS7_ILi192EEEEEELi192ENS_10bfloat16_tEfNS_4arch4Sm80ELb1ELb0ELb1ELb1ELb0ELb1ELb1ELb1EEENS1_21CollectiveEpilogueFwdINS6_IJS8_SA_S9_EEENS6_IJNS7_ILi1EEESI_SI_EEESC_SE_Li256ELb1ELb1ELb1ELb0EEENS1_36VarlenDynamicPersistentTileSchedulerILi128ELi64ELi256ELi256ELb1ELb1ELb0ELb1ELb1ELb1EEEEEEEEEvNT_6ParamsE,@function
        .size           _ZN7cutlass13device_kernelIN5flash19enable_sm80_to_sm89INS1_16FlashAttnFwdSm80INS1_25CollectiveMainloopFwdSm80ILi8ELi2ELb0EN4cute5tupleIJNS5_1CILi128EEENS7_ILi64EEENS7_ILi192EEEEEELi192ENS_10bfloat16_tEfNS_4arch4Sm80ELb1ELb0ELb1ELb1ELb0ELb1ELb1ELb1EEENS1_21CollectiveEpilogueFwdINS6_IJS8_SA_S9_EEENS6_IJNS7_ILi1EEESI_SI_EEESC_SE_Li256ELb1ELb1ELb1ELb0EEENS1_36VarlenDynamicPersistentTileSchedulerILi128ELi64ELi256ELi256ELb1ELb1ELb0ELb1ELb1ELb1EEEEEEEEEvNT_6ParamsE,(.L_x_2533 - _ZN7cutlass13device_kernelIN5flash19enable_sm80_to_sm89INS1_16FlashAttnFwdSm80INS1_25CollectiveMainloopFwdSm80ILi8ELi2ELb0EN4cute5tupleIJNS5_1CILi128EEENS7_ILi64EEENS7_ILi192EEEEEELi192ENS_10bfloat16_tEfNS_4arch4Sm80ELb1ELb0ELb1ELb1ELb0ELb1ELb1ELb1EEENS1_21CollectiveEpilogueFwdINS6_IJS8_SA_S9_EEENS6_IJNS7_ILi1EEESI_SI_EEESC_SE_Li256ELb1ELb1ELb1ELb0EEENS1_36VarlenDynamicPersistentTileSchedulerILi128ELi64ELi256ELi256ELb1ELb1ELb0ELb1ELb1ELb1EEEEEEEEEvNT_6ParamsE)
        .other          _ZN7cutlass13device_kernelIN5flash19enable_sm80_to_sm89INS1_16FlashAttnFwdSm80INS1_25CollectiveMainloopFwdSm80ILi8ELi2ELb0EN4cute5tupleIJNS5_1CILi128EEENS7_ILi64EEENS7_ILi192EEEEEELi192ENS_10bfloat16_tEfNS_4arch4Sm80ELb1ELb0ELb1ELb1ELb0ELb1ELb1ELb1EEENS1_21CollectiveEpilogueFwdINS6_IJS8_SA_S9_EEENS6_IJNS7_ILi1EEESI_SI_EEESC_SE_Li256ELb1ELb1ELb1ELb0EEENS1_36VarlenDynamicPersistentTileSchedulerILi128ELi64ELi256ELi256ELb1ELb1ELb0ELb1ELb1ELb1EEEEEEEEEvNT_6ParamsE,@"STO_CUDA_ENTRY STV_DEFAULT"
_ZN7cutlass13device_kernelIN5flash19enable_sm80_to_sm89INS1_16FlashAttnFwdSm80INS1_25CollectiveMainloopFwdSm80ILi8ELi2ELb0EN4cute5tupleIJNS5_1CILi128EEENS7_ILi64EEENS7_ILi192EEEEEELi192ENS_10bfloat16_tEfNS_4arch4Sm80ELb1ELb0ELb1ELb1ELb0ELb1ELb1ELb1EEENS1_21CollectiveEpilogueFwdINS6_IJS8_SA_S9_EEENS6_IJNS7_ILi1EEESI_SI_EEESC_SE_Li256ELb1ELb1ELb1ELb0EEENS1_36VarlenDynamicPersistentTileSchedulerILi128ELi64ELi256ELi256ELb1ELb1ELb0ELb1ELb1ELb1EEEEEEEEEvNT_6ParamsE:
        /* <DEDUP_REMOVED lines=55> */
.L_x_2258:
        /* <DEDUP_REMOVED lines=16> */
.L_x_2431:
        /* <DEDUP_REMOVED lines=16> */
.L_x_2432:
[----:B--2---:R-:W-:-:S05]  /*0570*/  IMAD R2, R2, c[0x0][0x538], RZ ;  /* 0x00014e0002027a24 */ /* 0x004fca00078e02ff */
[----:B------:R-:W-:-:S04]  /*0580*/  IADD3 R3, R2, R3, RZ ;  /* 0x0000000302037210 */ /* 0x000fc80007ffe0ff */
[----:B------:R-:W-:-:S13]  /*0590*/  ISETP.GT.AND P0, PT, R3, UR4, PT ;  /* 0x0000000403007c0c */ /* 0x000fda000bf04270 */
[----:B-1----:R-:W-:Y:S05]  /*05a0*/  @!P0 BRA `(.L_x_2258) ;  /* 0xfffffdc000008947 */ /* 0x002fea000383ffff */
.L_x_2254:
[----:B------:R-:W-:-:S05]  /*05b0*/  IADD3 R208, -R2, R3, RZ ;  /* 0x0000000302d07210 */ /* 0x000fca0007ffe1ff */
[----:B------:R-:W-:-:S05]  /*05c0*/  IMAD R0, R7, c[0x0][0x538], R208 ;  /* 0x00014e0007007a24 */ /* 0x000fca00078e02d0 */
[----:B------:R-:W-:Y:S01]  /*05d0*/  ISETP.GT.AND P0, PT, R0, UR4, PT ;  /* 0x0000000400007c0c */ /* 0x000fe2000bf04270 */
[----:B------:R-:W-:-:S12]  /*05e0*/  BRA.DIV ~URZ, `(.L_x_2259) ;  /* 0x0001cc227f007947 */ /* 0x000fd8000b800000 */
[----:B------:R-:W-:-:S04]  /*05f0*/  VOTE.ANY R6, PT, !P0 ;  /* 0x0000000000067806 */ /* 0x000fc800040e0100 */
.L_x_2433:
[----:B------:R-:W1:Y:S02]  /*0600*/  POPC R10, R6 ;  /* 0x00000006000a7309 */ /* 0x000e640000000000 */
[----:B-1----:R-:W-:Y:S01]  /*0610*/  IADD3 R211, R10, R211, RZ ;  /* 0x000000d30ad37210 */ /* 0x002fe20007ffe0ff */
[----:B------:R-:W-:Y:S05]  /*0620*/  BRA.DIV ~URZ, `(.L_x_2260) ;  /* 0x0001cc227f007947 */ /* 0x000fea000b800000 */
[----:B------:R1:W2:Y:S01]  /*0630*/  SHFL.IDX PT, R8, R8, R10, 0x1f ;  /* 0x00001f0a08087589 */ /* 0x0002a200000e0000 */
[----:B------:R-:W-:-:S03]  /*0640*/  MOV R3, RZ ;  /* 0x000000ff00037202 */ /* 0x000fc60000000f00 */
[----:B------:R1:W3:Y:S04]  /*0650*/  SHFL.IDX PT, R5, R5, R10, 0x1f ;  /* 0x00001f0a05057589 */ /* 0x0002e800000e0000 */
.L_x_2434:
[----:B------:R-:W-:Y:S01]  /*0660*/  ISETP.NE.AND P0, PT, R6, RZ, PT ;  /* 0x000000ff0600720c */ /* 0x000fe20003f05270 */
[----:B------:R-:W-:-:S12]  /*0670*/  BSSY B0, `(.L_x_2261) ;  /* 0x0000005000007945 */ /* 0x000fd80003800000 */
[----:B------:R-:W-:Y:S05]  /*0680*/  @!P0 BRA `(.L_x_2262) ;  /* 0x0000003000008947 */ /* 0x000fea0003800000 */
[----:B------:R-:W-:Y:S01]  /*0690*/  IADD3 R2, R10, -0x1, RZ ;  /* 0xffffffff0a027810 */ /* 0x000fe20007ffe0ff */
[----:B------:R-:W-:Y:S05]  /*06a0*/  BRA.DIV ~URZ, `(.L_x_2263) ;  /* 0x0001cc827f007947 */ /* 0x000fea000b800000 */
[----:B------:R4:W1:Y:S02]  /*06b0*/  SHFL.IDX PT, R3, R7, R2, 0x1f ;  /* 0x00001f0207037589 */ /* 0x00086400000e0000 */
.L_x_2262:
[----:B------:R-:W-:Y:S05]  /*06c0*/  BSYNC B0 ;  /* 0x0000000000007941 */ /* 0x000fea0003800000 */
.L_x_2261:
[----:B---3--:R-:W-:Y:S01]  /*06d0*/  ISETP.NE.AND P0, PT, R5, 0x1, PT ;  /* 0x000000010500780c */ /* 0x008fe20003f05270 */
[----:B-1----:R-:W-:Y:S01]  /*06e0*/  IMAD R208, R3, c[0x0][0x538], R208 ;  /* 0x00014e0003d07a24 */ /* 0x002fe200078e02d0 */
[----:B------:R-:W-:Y:S04]  /*06f0*/  BSSY B0, `(.L_x_2264) ;  /* 0x0000077000007945 */ /* 0x000fe80003800000 */
[----:B------:R-:W-:-:S07]  /*0700*/  IADD3 R3, -R208, UR4, RZ ;  /* 0x00000004d0037c10 */ /* 0x000fce000fffe1ff */
[----:B------:R-:W-:Y:S05]  /*0710*/  @!P0 BRA `(.L_x_2265) ;  /* 0x0000037000008947 */ /* 0x000fea0003800000 */
[-C--:B--2-4-:R-:W-:Y:S02]  /*0720*/  IABS R7, R8.reuse ;  /* 0x0000000800077213 */ /* 0x094fe40000000000 */
[----:B------:R-:W-:Y:S02]  /*0730*/  IABS R9, R5 ;  /* 0x0000000500097213 */ /* 0x000fe40000000000 */
[----:B------:R-:W1:Y:S01]  /*0740*/  I2F.RP R13, R7 ;  /* 0x00000007000d7306 */ /* 0x000e620000209400 */
[----:B------:R-:W-:Y:S02]  /*0750*/  IABS R2, R3 ;  /* 0x0000000300027213 */ /* 0x000fe40000000000 */
[----:B------:R-:W-:-:S05]  /*0760*/  IABS R0, R8 ;  /* 0x0000000800007213 */ /* 0x000fca0000000000 */
[----:B------:R-:W-:Y:S08]  /*0770*/  I2F.RP R12, R9 ;  /* 0x00000009000c7306 */ /* 0x000ff00000209400 */
[----:B-1----:R-:W1:Y:S02]  /*0780*/  MUFU.RCP R10, R13 ;  /* 0x0000000d000a7308 */ /* 0x002e640000001000 */
[----:B-1----:R-:W-:Y:S01]  /*0790*/  IADD3 R10, R10, 0xffffffe, RZ ;  /* 0x0ffffffe0a0a7810 */ /* 0x002fe20007ffe0ff */
[----:B------:R-:W-:Y:S01]  /*07a0*/  IMAD.MOV R13, RZ, RZ, -R0 ;  /* 0x000000ffff0d7224 */ /* 0x000fe200078e0a00 */
[----:B------:R-:W-:-:S04]  /*07b0*/  LOP3.LUT R0, R3, R8, RZ, 0x3c, !PT ;  /* 0x0000000803007212 */ /* 0x000fc800078e3cff */
[----:B------:R-:W1:Y:S01]  /*07c0*/  F2I.FTZ.U32.TRUNC.NTZ R11, R10 ;  /* 0x0000000a000b7305 */ /* 0x000e62000021f000 */
[----:B------:R-:W-:Y:S02]  /*07d0*/  ISETP.GE.AND P1, PT, R0, RZ, PT ;  /* 0x000000ff0000720c */ /* 0x000fe40003f26270 */
[----:B------:R-:W-:-:S05]  /*07e0*/  IABS R0, R5 ;  /* 0x0000000500007213 */ /* 0x000fca0000000000 */
[----:B------:R-:W-:Y:S02]  /*07f0*/  IMAD.MOV R0, RZ, RZ, -R0 ;  /* 0x000000ffff007224 */ /* 0x000fe400078e0a00 */
        /* <DEDUP_REMOVED lines=13> */
[----:B------:R-:W-:Y:S01]  /*08d0*/  ISETP.GE.U32.AND P2, PT, R2, R7, PT ;  /* 0x000000070200720c */ /* 0x000fe20003f46070 */
[----:B-1----:R-:W-:Y:S02]  /*08e0*/  IMAD.MOV R2, RZ, RZ, -R11 ;  /* 0x000000ffff027224 */ /* 0x002fe400078e0a0b */
[----:B------:R-:W-:Y:S02]  /*08f0*/  IMAD.MOV.U32 R10, RZ, RZ, RZ ;  /* 0x000000ffff0a7224 */ /* 0x000fe400078e00ff */
[----:B------:R-:W-:-:S08]  /*0900*/  IMAD R7, R2, R9, RZ ;  /* 0x0000000902077224 */ /* 0x000fd000078e02ff */
[----:B------:R-:W-:Y:S01]  /*0910*/  @P2 IADD3 R6, R6, 0x1, RZ ;  /* 0x0000000106062810 */ /* 0x000fe20007ffe0ff */
[----:B------:R-:W-:-:S04]  /*0920*/  IMAD.HI.U32 R7, R11, R7, R10 ;  /* 0x000000070b077227 */ /* 0x000fc800078e000a */
[----:B------:R-:W-:Y:S01]  /*0930*/  @!P1 IMAD.MOV R6, RZ, RZ, -R6 ;  /* 0x000000ffff069224 */ /* 0x000fe200078e0a06 */
[----:B------:R-:W-:-:S04]  /*0940*/  @!P0 LOP3.LUT R6, RZ, R8, RZ, 0x33, !PT ;  /* 0x00000008ff068212 */ /* 0x000fc800078e33ff */
[----:B------:R-:W-:-:S05]  /*0950*/  IABS R2, R6 ;  /* 0x0000000600027213 */ /* 0x000fca0000000000 */
[----:B------:R-:W-:-:S04]  /*0960*/  IMAD.HI.U32 R7, R7, R2, RZ ;  /* 0x0000000207077227 */ /* 0x000fc800078e00ff */
[----:B------:R-:W-:Y:S02]  /*0970*/  IMAD R0, R7, R0, R2 ;  /* 0x0000000007007224 */ /* 0x000fe400078e0202 */
[----:B------:R-:W-:-:S03]  /*0980*/  IMAD.MOV R2, RZ, RZ, -R6 ;  /* 0x000000ffff027224 */ /* 0x000fc600078e0a06 */
[----:B------:R-:W-:-:S13]  /*0990*/  ISETP.GT.U32.AND P0, PT, R9, R0, PT ;  /* 0x000000000900720c */ /* 0x000fda0003f04070 */
[----:B------:R-:W-:Y:S01]  /*09a0*/  @!P0 IMAD.IADD R0, R0, 0x1, -R9 ;  /* 0x0000000100008824 */ /* 0x000fe200078e0a09 */
[----:B------:R-:W-:Y:S02]  /*09b0*/  @!P0 IADD3 R7, R7, 0x1, RZ ;  /* 0x0000000107078810 */ /* 0x000fe40007ffe0ff */
[----:B------:R-:W-:Y:S02]  /*09c0*/  ISETP.NE.AND P0, PT, R5, RZ, PT ;  /* 0x000000ff0500720c */ /* 0x000fe40003f05270 */
[----:B------:R-:W-:Y:S01]  /*09d0*/  ISETP.GE.U32.AND P2, PT, R0, R9, PT ;  /* 0x000000090000720c */ /* 0x000fe20003f46070 */
[----:B------:R-:W-:Y:S01]  /*09e0*/  IMAD R9, R8, R2, R3 ;  /* 0x0000000208097224 */ /* 0x000fe200078e0203 */
        /* <DEDUP_REMOVED lines=10> */
.L_x_2265:
[----:B------:R-:W-:-:S04]  /*0a90*/  IMAD.MOV.U32 R0, RZ, RZ, 0x4 ;  /* 0x00000004ff007424 */ /* 0x000fc800078e00ff */
[----:B------:R-:W-:-:S05]  /*0aa0*/  IMAD.WIDE R14, R211, R0, c[0x0][0x590] ;  /* 0x00016400d30e7625 */ /* 0x000fca00078e0200 */
[----:B------:R-:W3:Y:S01]  /*0ab0*/  LDG.E R5, [R14.64] ;  /* 0x000000080e057981 */ /* 0x000ee2000c1e1900 */
[----:B----4-:R-:W-:Y:S01]  /*0ac0*/  IABS R2, R3 ;  /* 0x0000000300027213 */ /* 0x010fe20000000000 */
[----:B--23--:R-:W-:-:S05]  /*0ad0*/  IMAD R6, R5, R8, RZ ;  /* 0x0000000805067224 */ /* 0x00cfca00078e02ff */
[----:B------:R-:W-:-:S04]  /*0ae0*/  IABS R9, R6 ;  /* 0x0000000600097213 */ /* 0x000fc80000000000 */
        /* <DEDUP_REMOVED lines=55> */
.L_x_2266:
[----:B------:R-:W-:Y:S05]  /*0e60*/  BSYNC B0 ;  /* 0x0000000000007941 */ /* 0x000fea0003800000 */
.L_x_2264:
[----:B------:R-:W-:-:S04]  /*0e70*/  LOP3.LUT R9, RZ, R9, RZ, 0x33, !PT ;  /* 0x00000009ff097212 */ /* 0x000fc800078e33ff */
[----:B------:R-:W-:Y:S01]  /*0e80*/  IADD3 R209, R9, R8, RZ ;  /* 0x0000000809d17210 */ /* 0x000fe20007ffe0ff */
[----:B------:R-:W-:Y:S05]  /*0e90*/  BRA `(.L_x_2267) ;  /* 0x0000004000007947 */ /* 0x000fea0003800000 */
.L_x_2255:
[----:B------:R-:W-:Y:S01]  /*0ea0*/  IMAD.MOV.U32 R209, RZ, RZ, RZ ;  /* 0x000000ffffd17224 */ /* 0x000fe200078e00ff */
[----:B------:R-:W-:Y:S01]  /*0eb0*/  MOV R210, RZ ;  /* 0x000000ff00d27202 */ /* 0x000fe20000000f00 */
[----:B------:R-:W-:Y:S01]  /*0ec0*/  IMAD.U32 R208, RZ, RZ, UR4 ;  /* 0x00000004ffd07e24 */ /* 0x000fe2000f8e00ff */
[----:B------:R-:W-:Y:S02]  /*0ed0*/  MOV R211, c[0x0][0x53c] ;  /* 0x00014f0000d37a02 */ /* 0x000fe40000000f00 */
.L_x_2267:
[----:B------:R-:W-:Y:S01]  /*0ee0*/  ISETP.NE.AND P0, PT, R4, RZ, PT ;  /* 0x000000ff0400720c */ /* 0x000fe20003f05270 */
[----:B------:R-:W-:-:S12]  /*0ef0*/  WARPSYNC 0xffffffff ;  /* 0xffffffff00007948 */ /* 0x000fd80003800000 */
[----:B------:R1:W-:Y:S04]  /*0f00*/  @!P0 STS.128 [0x24100], R208 ;  /* 0x024100d0ff008388 */ /* 0x0003e80000000c00 */
[----:B------:R-:W-:Y:S06]  /*0f10*/  BAR.ARV 0x5, 0x100 ;  /* 0x0144000000007b1d */ /* 0x000fec0000002000 */
.L_x_2253:
[----:B-1----:R-:W-:-:S13]  /*0f20*/  ISETP.GE.AND P0, PT, R211, c[0x0][0x53c], PT ;  /* 0x00014f00d3007a0c */ /* 0x002fda0003f06270 */
[----:B------:R-:W-:Y:S05]  /*0f30*/  @P0 EXIT ;  /* 0x000000000000094d */ /* 0x000fea0003800000 */
[----:B------:R-:W-:-:S04]  /*0f40*/  SHF.R.S32.HI R10, RZ, 0x1f, R213 ;  /* 0x0000001fff0a7819 */ /* 0x000fc800000114d5 */
[CC--:B------:R-:W-:Y:S02]  /*0f50*/  LEA.HI R11, R10.reuse, R213.reuse, RZ, 0x3 ;  /* 0x000000d50a0b7211 */ /* 0x0c0fe400078f18ff */
[CC--:B------:R-:W-:Y:S02]  /*0f60*/  LEA.HI R5, R10.reuse, R213.reuse, RZ, 0x4 ;  /* 0x000000d50a057211 */ /* 0x0c0fe400078f20ff */
[----:B------:R-:W-:Y:S02]  /*0f70*/  SHF.R.S32.HI R9, RZ, 0x3, R11 ;  /* 0x00000003ff097819 */ /* 0x000fe4000001140b */
[----:B------:R-:W-:Y:S02]  /*0f80*/  LOP3.LUT R0, R11, 0xfffffff8, RZ, 0xc0, !PT ;  /* 0xfffffff80b007812 */ /* 0x000fe400078ec0ff */
[-C--:B------:R-:W-:Y:S01]  /*0f90*/  LEA.HI R3, R10, R213.reuse, RZ, 0x6 ;  /* 0x000000d50a037211 */ /* 0x080fe200078f30ff */
[----:B------:R-:W-:Y:S01]  /*0fa0*/  IMAD.SHL.U32 R9, R9, 0x40, RZ ;  /* 0x0000004009097824 */ /* 0x000fe200078e00ff */
[----:B------:R-:W-:Y:S01]  /*0fb0*/  LOP3.LUT R2, R5, 0xfffffff0, RZ, 0xc0, !PT ;  /* 0xfffffff005027812 */ /* 0x000fe200078ec0ff */
[----:B------:R-:W-:Y:S01]  /*0fc0*/  IMAD.IADD R0, R213, 0x1, -R0 ;  /* 0x00000001d5007824 */ /* 0x000fe200078e0a00 */
[----:B------:R-:W-:Y:S01]  /*0fd0*/  SHF.R.S32.HI R8, RZ, 0x4, R5 ;  /* 0x00000004ff087819 */ /* 0x000fe20000011405 */
[----:B------:R-:W-:Y:S01]  /*0fe0*/  IMAD.SHL.U32 R3, R3, 0x8, RZ ;  /* 0x0000000803037824 */ /* 0x000fe200078e00ff */
[----:B------:R-:W-:Y:S01]  /*0ff0*/  LOP3.LUT R9, R9, 0x1c0, RZ, 0xc0, !PT ;  /* 0x000001c009097812 */ /* 0x000fe200078ec0ff */
[----:B------:R-:W-:Y:S01]  /*1000*/  IMAD.SHL.U32 R228, R0, 0x8, RZ ;  /* 0x0000000800e47824 */ /* 0x000fe200078e00ff */
[----:B------:R-:W-:Y:S01]  /*1010*/  LEA.HI R4, R10, R213, RZ, 0x5 ;  /* 0x000000d50a047211 */ /* 0x000fe200078f28ff */
[----:B------:R-:W-:Y:S01]  /*1020*/  IMAD.IADD R7, R213, 0x1, -R2 ;  /* 0x00000001d5077824 */ /* 0x000fe200078e0a02 */
[----:B------:R-:W-:Y:S01]  /*1030*/  LOP3.LUT R3, R3, 0x7ffffe00, RZ, 0xc0, !PT ;  /* 0x7ffffe0003037812 */ /* 0x000fe200078ec0ff */
[----:B------:R-:W-:Y:S01]  /*1040*/  IMAD.SHL.U32 R0, R0, 0x40, RZ ;  /* 0x0000004000007824 */ /* 0x000fe200078e00ff */
[----:B------:R-:W-:-:S02]  /*1050*/  SHF.R.U32.HI R138, RZ, 0x3, R9 ;  /* 0x00000003ff8a7819 */ /* 0x000fc40000011609 */
[----:B------:R-:W-:Y:S02]  /*1060*/  LOP3.LUT R2, R9, 0x38, R228, 0xf8, !PT ;  /* 0x0000003809027812 */ /* 0x000fe400078ef8e4 */
[----:B------:R-:W-:Y:S02]  /*1070*/  SHF.R.S32.HI R6, RZ, 0x1f, R7 ;  /* 0x0000001fff067819 */ /* 0x000fe40000011407 */
[----:B------:R-:W-:Y:S02]  /*1080*/  LOP3.LUT R138, R3, R2, R138, 0xf6, !PT ;  /* 0x00000002038a7212 */ /* 0x000fe400078ef68a */
[----:B------:R-:W-:Y:S02]  /*1090*/  LEA.HI R3, R6, R7, RZ, 0x3 ;  /* 0x0000000706037211 */ /* 0x000fe400078f18ff */
[----:B------:R-:W-:Y:S01]  /*10a0*/  LEA.HI R5, R5, R8, RZ, 0x1 ;  /* 0x0000000805057211 */ /* 0x000fe200078f08ff */
[----:B------:R-:W-:Y:S01]  /*10b0*/  IMAD.SHL.U32 R138, R138, 0x2, RZ ;  /* 0x000000028a8a7824 */ /* 0x000fe200078e00ff */
[C---:B------:R-:W-:Y:S01]  /*10c0*/  LOP3.LUT R6, R3.reuse, 0xfffffff8, RZ, 0xc0, !PT ;  /* 0xfffffff803067812 */ /* 0x040fe200078ec0ff */
[----:B------:R-:W-:Y:S01]  /*10d0*/  IMAD.SHL.U32 R3, R3, 0x40, RZ ;  /* 0x0000004003037824 */ /* 0x000fe200078e00ff */
[----:B------:R-:W-:-:S02]  /*10e0*/  SHF.R.S32.HI R2, RZ, 0x5, R4 ;  /* 0x00000005ff027819 */ /* 0x000fc40000011404 */
[----:B------:R-:W-:Y:S01]  /*10f0*/  SHF.R.S32.HI R9, RZ, 0x1f, R4 ;  /* 0x0000001fff097819 */ /* 0x000fe20000011404 */
[----:B------:R-:W-:Y:S01]  /*1100*/  IMAD.IADD R6, R7, 0x1, -R6 ;  /* 0x0000000107067824 */ /* 0x000fe200078e0a06 */
[----:B------:R-:W-:Y:S02]  /*1110*/  LOP3.LUT R4, R4, 0xffffffe0, RZ, 0xc0, !PT ;  /* 0xffffffe004047812 */ /* 0x000fe400078ec0ff */
[----:B------:R-:W-:Y:S02]  /*1120*/  LOP3.LUT R5, R5, 0xfffffffe, RZ, 0xc0, !PT ;  /* 0xfffffffe05057812 */ /* 0x000fe400078ec0ff */
[----:B------:R-:W-:Y:S01]  /*1130*/  LEA.HI R9, R9, R2, RZ, 0x3 ;  /* 0x0000000209097211 */ /* 0x000fe200078f18ff */
[----:B------:R-:W-:Y:S01]  /*1140*/  IMAD.IADD R217, R213, 0x1, -R4 ;  /* 0x00000001d5d97824 */ /* 0x000fe200078e0a04 */
[----:B------:R-:W-:Y:S01]  /*1150*/  LEA.HI R219, R10, R213, RZ, 0x2 ;  /* 0x000000d50adb7211 */ /* 0x000fe200078f10ff */
[----:B------:R-:W-:Y:S01]  /*1160*/  IMAD.IADD R5, R8, 0x1, -R5 ;  /* 0x0000000108057824 */ /* 0x000fe200078e0a05 */
[----:B------:R-:W-:Y:S01]  /*1170*/  LOP3.LUT R9, R9, 0xffffff8, RZ, 0xc0, !PT ;  /* 0x0ffffff809097812 */ /* 0x000fe200078ec0ff */
[----:B------:R-:W-:Y:S01]  /*1180*/  IMAD.SHL.U32 R4, R6, 0x40, RZ ;  /* 0x0000004006047824 */ /* 0x000fe200078e00ff */
[----:B------:R-:W-:Y:S01]  /*1190*/  SHF.R.S32.HI R8, RZ, 0x1f, R217 ;  /* 0x0000001fff087819 */ /* 0x000fe200000114d9 */
[----:B------:R-:W-:Y:S01]  /*11a0*/  IMAD.SHL.U32 R7, R5, 0x8, RZ ;  /* 0x0000000805077824 */ /* 0x000fe200078e00ff */
[----:B------:R-:W-:Y:S01]  /*11b0*/  LOP3.LUT R218, R219, 0xfffffffc, RZ, 0xc0, !PT ;  /* 0xfffffffcdbda7812 */ /* 0x000fe200078ec0ff */
[----:B------:R-:W-:Y:S01]  /*11c0*/  IMAD.IADD R9, R2, 0x1, -R9 ;  /* 0x0000000102097824 */ /* 0x000fe200078e0a09 */
[----:B------:R-:W-:Y:S01]  /*11d0*/  LOP3.LUT R4, R4, 0x1c0, RZ, 0xc0, !PT ;  /* 0x000001c004047812 */ /* 0x000fe200078ec0ff */
[----:B------:R-:W-:Y:S01]  /*11e0*/  IMAD.SHL.U32 R2, R2, 0x400, RZ ;  /* 0x0000040002027824 */ /* 0x000fe200078e00ff */
[----:B------:R-:W-:Y:S01]  /*11f0*/  LOP3.LUT R0, R0, 0x1c0, RZ, 0xc0, !PT ;  /* 0x000001c000007812 */ /* 0x000fe200078ec0ff */
[----:B------:R-:W-:Y:S01]  /*1200*/  IMAD.IADD R218, R213, 0x1, -R218 ;  /* 0x00000001d5da7824 */ /* 0x000fe200078e0ada */
[----:B------:R-:W-:-:S02]  /*1210*/  LEA.HI R8, R8, R217, RZ, 0x2 ;  /* 0x000000d908087211 */ /* 0x000fc400078f10ff */
[----:B------:R-:W-:Y:S01]  /*1220*/  LOP3.LUT R7, R4, 0x8, R7, 0xf8, !PT ;  /* 0x0000000804077812 */ /* 0x000fe200078ef807 */
[C---:B------:R-:W-:Y:S01]  /*1230*/  IMAD.SHL.U32 R140, R218.reuse, 0x4, RZ ;  /* 0x00000004da8c7824 */ /* 0x040fe200078e00ff */
[----:B------:R-:W-:Y:S01]  /*1240*/  SHF.R.U32.HI R4, RZ, 0x3, R4 ;  /* 0x00000003ff047819 */ /* 0x000fe20000011604 */
[----:B------:R-:W-:Y:S01]  /*1250*/  IMAD.SHL.U32 R142, R218, 0x8, RZ ;  /* 0x00000008da8e7824 */ /* 0x000fe200078e00ff */
[----:B------:R-:W-:Y:S02]  /*1260*/  LOP3.LUT R11, R0, 0x8, R11, 0xf8, !PT ;  /* 0x00000008000b7812 */ /* 0x000fe400078ef80b */
[----:B------:R-:W-:Y:S02]  /*1270*/  SHF.R.U32.HI R0, RZ, 0x3, R0 ;  /* 0x00000003ff007819 */ /* 0x000fe40000011600 */
[----:B------:R-:W-:Y:S02]  /*1280*/  SHF.R.S32.HI R216, RZ, 0x2, R8 ;  /* 0x00000002ffd87819 */ /* 0x000fe40000011408 */
[----:B------:R-:W-:Y:S01]  /*1290*/  LOP3.LUT R4, R7, R4, RZ, 0x3c, !PT ;  /* 0x0000000407047212 */ /* 0x000fe200078e3cff */
[----:B------:R-:W-:Y:S01]  /*12a0*/  IMAD.MOV.U32 R7, RZ, RZ, 0x40 ;  /* 0x00000040ff077424 */ /* 0x000fe200078e00ff */
[----:B------:R-:W-:Y:S01]  /*12b0*/  LOP3.LUT R3, R3, 0xfffffe00, RZ, 0xc0, !PT ;  /* 0xfffffe0003037812 */ /* 0x000fe200078ec0ff */
[----:B------:R-:W-:Y:S01]  /*12c0*/  IMAD R216, R9, 0x10, R216 ;  /* 0x0000001009d87824 */ /* 0x000fe200078e02d8 */
[----:B------:R-:W-:-:S02]  /*12d0*/  LOP3.LUT R0, R11, R0, RZ, 0x3c, !PT ;  /* 0x000000000b007212 */ /* 0x000fc400078e3cff */
[----:B------:R-:W-:Y:S01]  /*12e0*/  R2P PR, R6, 0x6 ;  /* 0x0000000606007804 */ /* 0x000fe20000000000 */
[----:B------:R-:W-:Y:S01]  /*12f0*/  IMAD.MOV.U32 R6, RZ, RZ, 0x20 ;  /* 0x00000020ff067424 */ /* 0x000fe200078e00ff */
[CC--:B------:R-:W-:Y:S01]  /*1300*/  IADD3 R2, R4.reuse, R3.reuse, R2 ;  /* 0x0000000304027210 */ /* 0x0c0fe20007ffe002 */
[----:B------:R-:W-:Y:S01]  /*1310*/  IMAD R0, R5, 0x200, R0 ;  /* 0x0000020005007824 */ /* 0x000fe200078e0200 */
[----:B------:R-:W-:Y:S02]  /*1320*/  LOP3.LUT R4, R4, R3, RZ, 0xfc, !PT ;  /* 0x0000000304047212 */ /* 0x000fe400078efcff */
[----:B------:R-:W-:Y:S02]  /*1330*/  LEA.HI R9, R218, R218, RZ, 0x1 ;  /* 0x000000dada097211 */ /* 0x000fe400078f08ff */
[----:B------:R-:W-:Y:S02]  /*1340*/  IADD3 R3, R140, 0x40, RZ ;  /* 0x000000408c037810 */ /* 0x000fe40007ffe0ff */
[----:B------:R-:W-:-:S02]  /*1350*/  LOP3.LUT R9, R9, 0x1ffffffe, RZ, 0xc0, !PT ;  /* 0x1ffffffe09097812 */ /* 0x000fc400078ec0ff */
[----:B------:R-:W-:Y:S01]  /*1360*/  LOP3.LUT R8, R8, 0x7ffffffc, RZ, 0xc0, !PT ;  /* 0x7ffffffc08087812 */ /* 0x000fe200078ec0ff */
[----:B------:R-:W-:Y:S01]  /*1370*/  IMAD.IADD R136, R140, 0x1, R3 ;  /* 0x000000018c887824 */ /* 0x000fe200078e0203 */
[----:B------:R-:W-:Y:S01]  /*1380*/  SEL R197, R6, 0xffffffe0, !P1 ;  /* 0xffffffe006c57807 */ /* 0x000fe20004800000 */
[----:B------:R-:W-:Y:S01]  /*1390*/  IMAD.IADD R9, R218, 0x1, -R9 ;  /* 0x00000001da097824 */ /* 0x000fe200078e0a09 */
[----:B------:R-:W-:Y:S01]  /*13a0*/  LEA R192, R4, 0x100, 0x1 ;  /* 0x0000010004c07811 */ /* 0x000fe200078e08ff */
[----:B------:R-:W-:Y:S01]  /*13b0*/  IMAD.IADD R221, R217, 0x1, -R8 ;  /* 0x00000001d9dd7824 */ /* 0x000fe200078e0a08 */
[----:B------:R-:W-:Y:S01]  /*13c0*/  LEA R198, R2, 0x18100, 0x1 ;  /* 0x0001810002c67811 */ /* 0x000fe200078e08ff */
[----:B------:R-:W-:Y:S01]  /*13d0*/  IMAD R222, R9, 0x8, R216 ;  /* 0x0000000809de7824 */ /* 0x000fe200078e02d8 */
[----:B------:R-:W-:Y:S01]  /*13e0*/  IADD3 R5, R140, 0x20, RZ ;  /* 0x000000208c057810 */ /* 0x000fe20007ffe0ff */
[----:B------:R-:W-:Y:S01]  /*13f0*/  IMAD.SHL.U32 R221, R221, 0x2, RZ ;  /* 0x00000002dddd7824 */ /* 0x000fe200078e00ff */
[----:B------:R-:W-:Y:S01]  /*1400*/  SEL R3, R7, 0xffffffc0, !P2 ;  /* 0xffffffc007037807 */ /* 0x000fe20005000000 */
[----:B------:R-:W-:Y:S01]  /*1410*/  IMAD.IADD R195, R198, 0x1, R197 ;  /* 0x00000001c6c37824 */ /* 0x000fe200078e02c5 */
[----:B------:R-:W-:Y:S01]  /*1420*/  LEA R196, R0, 0xc100, 0x1 ;  /* 0x0000c10000c47811 */ /* 0x000fe200078e08ff */
[--C-:B------:R-:W-:Y:S01]  /*1430*/  IMAD.IADD R0, R197, 0x1, R192.reuse ;  /* 0x00000001c5007824 */ /* 0x100fe200078e02c0 */
[----:B------:R-:W-:Y:S01]  /*1440*/  SHF.R.S32.HI R219, RZ, 0x2, R219 ;  /* 0x00000002ffdb7819 */ /* 0x000fe200000114db */
[----:B------:R-:W-:Y:S01]  /*1450*/  IMAD.IADD R137, R140, 0x1, R5 ;  /* 0x000000018c897824 */ /* 0x000fe200078e0205 */
[----:B------:R-:W-:Y:S01]  /*1460*/  IADD3 R215, R228, 0x40, RZ ;  /* 0x00000040e4d77810 */ /* 0x000fe20007ffe0ff */
[--C-:B------:R-:W-:Y:S01]  /*1470*/  IMAD.IADD R194, R198, 0x1, R3.reuse ;  /* 0x00000001c6c27824 */ /* 0x100fe200078e0203 */
[----:B------:R-:W-:Y:S01]  /*1480*/  IADD3 R214, R228, 0x80, RZ ;  /* 0x00000080e4d67810 */ /* 0x000fe20007ffe0ff */
[C---:B------:R-:W-:Y:S01]  /*1490*/  IMAD.IADD R139, R3.reuse, 0x1, R192 ;  /* 0x00000001038b7824 */ /* 0x040fe200078e02c0 */
[C---:B------:R-:W-:Y:S01]  /*14a0*/  IADD3 R10, R138.reuse, 0x100, RZ ;  /* 0x000001008a0a7810 */ /* 0x040fe20007ffe0ff */
[----:B------:R-:W-:Y:S01]  /*14b0*/  IMAD.IADD R223, R3, 0x1, R0 ;  /* 0x0000000103df7824 */ /* 0x000fe200078e0200 */
[----:B------:R-:W-:Y:S01]  /*14c0*/  IADD3 R11, R138, 0xc100, RZ ;  /* 0x0000c1008a0b7810 */ /* 0x000fe20007ffe0ff */
[----:B------:R-:W-:-:S02]  /*14d0*/  IMAD.IADD R193, R195, 0x1, R3 ;  /* 0x00000001c3c17824 */ /* 0x000fc400078e0203 */
.L_x_2430:
[----:B------:R-:W-:-:S04]  /*14e0*/  IMAD.MOV.U32 R6, RZ, RZ, 0x4 ;  /* 0x00000004ff067424 */ /* 0x000fc800078e00ff */
[----:B------:R-:W-:-:S06]  /*14f0*/  IMAD.WIDE R224, R211, R6, c[0x0][0x588] ;  /* 0x00016200d3e07625 */ /* 0x000fcc00078e0206 */
        /* <DEDUP_REMOVED lines=10> */
[----:B------:R-:W-:Y:S01]  /*15a0*/  IMAD.MOV.U32 R84, RZ, RZ, RZ ;  /* 0x000000ffff547224 */ /* 0x000fe200078e00ff */
[----:B--2---:R-:W-:Y:S02]  /*15b0*/  SHF.R.S32.HI R85, RZ, 0x1f, R224 ;  /* 0x0000001fff557819 */ /* 0x004fe400000114e0 */
[C---:B------:R-:W-:Y:S02]  /*15c0*/  @P4 LEA R2, P0, R224.reuse, c[0x0][0x360], 0x2 ;  /* 0x0000d800e0024a11 */ /* 0x040fe400078010ff */
[C---:B------:R-:W-:Y:S02]  /*15d0*/  @P2 LEA R4, P1, R224.reuse, c[0x0][0x370], 0x2 ;  /* 0x0000dc00e0042a11 */ /* 0x040fe400078210ff */
[----:B------:R-:W-:-:S02]  /*15e0*/  @P4 LEA.HI.X R3, R224, c[0x0][0x364], R85, 0x2, P0 ;  /* 0x0000d900e0034a11 */ /* 0x000fc400000f1455 */
[----:B------:R-:W-:Y:S02]  /*15f0*/  ISETP.NE.U32.AND P0, PT, RZ, c[0x0][0x350], PT ;  /* 0x0000d400ff007a0c */ /* 0x000fe40003f05070 */
[C---:B------:R-:W-:Y:S01]  /*1600*/  @P2 LEA.HI.X R5, R224.reuse, c[0x0][0x374], R85, 0x2, P1 ;  /* 0x0000dd00e0052a11 */ /* 0x040fe200008f1455 */
[----:B------:R-:W-:Y:S01]  /*1610*/  YIELD ;  /* 0x0000000000007946 */ /* 0x000fe20003800000 */
[----:B------:R-:W-:Y:S01]  /*1620*/  ISETP.NE.AND.EX P6, PT, RZ, c[0x0][0x354], PT, P0 ;  /* 0x0000d500ff007a0c */ /* 0x000fe20003fc5300 */
[----:B------:R1:W5:Y:S01]  /*1630*/  @P4 LDG.E R241, [R2.64] ;  /* 0x0000000802f14981 */ /* 0x000362000c1e1900 */
[C---:B------:R-:W-:Y:S02]  /*1640*/  LEA R8, P1, R224.reuse, c[0x0][0x350], 0x2 ;  /* 0x0000d400e0087a11 */ /* 0x040fe400078210ff */
[C---:B------:R-:W-:Y:S01]  /*1650*/  LEA R12, P0, R224.reuse, c[0x0][0x358], 0x2 ;  /* 0x0000d600e00c7a11 */ /* 0x040fe200078010ff */
[----:B------:R2:W5:Y:S01]  /*1660*/  @P2 LDG.E R87, [R4.64] ;  /* 0x0000000804572981 */ /* 0x000562000c1e1900 */
[----:B------:R-:W-:-:S02]  /*1670*/  LEA R14, P2, R224, c[0x0][0x348], 0x2 ;  /* 0x0000d200e00e7a11 */ /* 0x000fc400078410ff */
[C-C-:B------:R-:W-:Y:S02]  /*1680*/  LEA.HI.X R9, R224.reuse, c[0x0][0x354], R85.reuse, 0x2, P1 ;  /* 0x0000d500e0097a11 */ /* 0x140fe400008f1455 */
[C-C-:B------:R-:W-:Y:S02]  /*1690*/  LEA.HI.X R15, R224.reuse, c[0x0][0x34c], R85.reuse, 0x2, P2 ;  /* 0x0000d300e00f7a11 */ /* 0x140fe400010f1455 */
[----:B------:R-:W-:Y:S01]  /*16a0*/  LEA.HI.X R13, R224, c[0x0][0x35c], R85, 0x2, P0 ;  /* 0x0000d700e00d7a11 */ /* 0x000fe200000f1455 */
[----:B------:R3:W5:Y:S04]  /*16b0*/  @P6 LDG.E R86, [R8.64] ;  /* 0x0000000808566981 */ /* 0x000768000c1e1900 */
[----:B------:R3:W5:Y:S01]  /*16c0*/  @P3 LDG.E R84, [R14.64] ;  /* 0x000000080e543981 */ /* 0x000762000c1e1900 */
[----:B--2---:R-:W-:-:S06]  /*16d0*/  IMAD.MOV.U32 R4, RZ, RZ, RZ ;  /* 0x000000ffff047224 */ /* 0x004fcc00078e00ff */
[----:B------:R3:W5:Y:S01]  /*16e0*/  @P5 LDG.E R4, [R12.64] ;  /* 0x000000080c045981 */ /* 0x000762000c1e1900 */
[----:B-1----:R-:W-:Y:S02]  /*16f0*/  P2R R2, PR, RZ, 0x40 ;  /* 0x00000040ff027803 */ /* 0x002fe40000000000 */
[----:B------:R-:W-:Y:S01]  /*1700*/  LOP3.LUT R225, R210, 0xffff, RZ, 0xc0, !PT ;  /* 0x0000ffffd2e17812 */ /* 0x000fe200078ec0ff */
[----:B------:R-:W-:Y:S05]  /*1710*/  @P4 BRA `(.L_x_2268) ;  /* 0x0000005000004947 */ /* 0x000fea0003800000 */
[----:B-----5:R-:W-:Y:S01]  /*1720*/  MOV R241, c[0x0][0x168] ;  /* 0x00005a0000f17a02 */ /* 0x020fe20000000f00 */
[----:B------:R-:W-:Y:S05]  /*1730*/  @!P3 BRA `(.L_x_2268) ;  /* 0x000000300000b947 */ /* 0x000fea0003800000 */
[----:B------:R-:W2:Y:S04]  /*1740*/  LDG.E R241, [R14.64] ;  /* 0x000000080ef17981 */ /* 0x000ea8000c1e1900 */
[----:B------:R-:W2:Y:S02]  /*1750*/  LDG.E R0, [R14.64+0x4] ;  /* 0x000004080e007981 */ /* 0x000ea4000c1e1900 */
[----:B--2---:R-:W-:-:S02]  /*1760*/  IADD3 R241, -R241, R0, RZ ;  /* 0x00000000f1f17210 */ /* 0x004fc40007ffe1ff */
.L_x_2268:
[----:B------:R-:W-:-:S04]  /*1770*/  ISETP.NE.U32.AND P0, PT, RZ, c[0x0][0x368], PT ;  /* 0x0000da00ff007a0c */ /* 0x000fc80003f05070 */
[----:B------:R-:W-:-:S13]  /*1780*/  ISETP.NE.AND.EX P0, PT, RZ, c[0x0][0x36c], PT, P0 ;  /* 0x0000db00ff007a0c */ /* 0x000fda0003f05300 */
[----:B------:R-:W-:Y:S05]  /*1790*/  @!P0 BRA `(.L_x_2269) ;  /* 0x0000004000008947 */ /* 0x000fea0003800000 */
[----:B---3--:R-:W-:-:S04]  /*17a0*/  LEA R8, P0, R224, c[0x0][0x368], 0x2 ;  /* 0x0000da00e0087a11 */ /* 0x008fc800078010ff */
[----:B------:R-:W-:-:S05]  /*17b0*/  LEA.HI.X R9, R224, c[0x0][0x36c], R85, 0x2, P0 ;  /* 0x0000db00e0097a11 */ /* 0x000fca00000f1455 */
[----:B------:R1:W5:Y:S01]  /*17c0*/  LDG.E R3, [R8.64] ;  /* 0x0000000808037981 */ /* 0x000362000c1e1900 */
[----:B------:R-:W-:Y:S05]  /*17d0*/  BRA `(.L_x_2270) ;  /* 0x0000005000007947 */ /* 0x000fea0003800000 */
.L_x_2269:
[----:B------:R-:W-:Y:S01]  /*17e0*/  MOV R3, c[0x0][0x1d0] ;  /* 0x0000740000037a02 */ /* 0x000fe20000000f00 */
[----:B------:R-:W-:Y:S05]  /*17f0*/  @!P6 BRA `(.L_x_2270) ;  /* 0x000000300000e947 */ /* 0x000fea0003800000 */
[----:B------:R-:W2:Y:S04]  /*1800*/  LDG.E R3, [R8.64] ;  /* 0x0000000808037981 */ /* 0x000ea8000c1e1900 */
[----:B------:R-:W2:Y:S02]  /*1810*/  LDG.E R0, [R8.64+0x4] ;  /* 0x0000040808007981 */ /* 0x000ea4000c1e1900 */
[----:B--2---:R-:W-:Y:S02]  /*1820*/  IADD3 R3, -R3, R0, RZ ;  /* 0x0000000003037210 */ /* 0x004fe40007ffe1ff */
.L_x_2270:
[----:B------:R-:W2:Y:S04]  /*1830*/  @P5 LDG.E R5, [R12.64] ;  /* 0x000000080c055981 */ /* 0x000ea8000c1e1900 */
[----:B-1-3--:R-:W2:Y:S01]  /*1840*/  @P5 LDG.E R8, [R12.64+0x4] ;  /* 0x000004080c085981 */ /* 0x00aea2000c1e1900 */
[----:B------:R-:W-:Y:S01]  /*1850*/  ISETP.NE.U32.AND P0, PT, RZ, c[0x0][0x378], PT ;  /* 0x0000de00ff007a0c */ /* 0x000fe20003f05070 */
[----:B-----5:R-:W-:-:S03]  /*1860*/  IMAD.MOV.U32 R81, RZ, RZ, R3 ;  /* 0x000000ffff517224 */ /* 0x020fc600078e0003 */
[----:B------:R-:W-:Y:S01]  /*1870*/  ISETP.NE.AND.EX P1, PT, RZ, c[0x0][0x37c], PT, P0 ;  /* 0x0000df00ff007a0c */ /* 0x000fe20003f25300 */
[----:B------:R-:W-:Y:S02]  /*1880*/  IMAD.MOV.U32 R240, RZ, RZ, c[0x0][0x2c4] ;  /* 0x0000b100fff07624 */ /* 0x000fe400078e00ff */
[----:B------:R-:W-:-:S10]  /*1890*/  IMAD.SHL.U32 R209, R209, 0x80, RZ ;  /* 0x00000080d1d17824 */ /* 0x000fd400078e00ff */
[----:B------:R-:W-:-:S04]  /*18a0*/  @P1 LEA R14, P0, R224, c[0x0][0x378], 0x2 ;  /* 0x0000de00e00e1a11 */ /* 0x000fc800078010ff */
[----:B------:R-:W-:Y:S02]  /*18b0*/  @P1 LEA.HI.X R15, R224, c[0x0][0x37c], R85, 0x2, P0 ;  /* 0x0000df00e00f1a11 */ /* 0x000fe400000f1455 */
[----:B------:R-:W-:Y:S01]  /*18c0*/  ISETP.NE.AND P0, PT, R240, 0x1, PT ;  /* 0x00000001f000780c */ /* 0x000fe20003f05270 */
[----:B------:R-:W-:Y:S01]  /*18d0*/  IMAD.MOV.U32 R90, RZ, RZ, c[0x0][0x228] ;  /* 0x00008a00ff5a7624 */ /* 0x000fe200078e00ff */
[----:B------:R-:W-:Y:S01]  /*18e0*/  IADD3 R0, R209, 0x7f, RZ ;  /* 0x0000007fd1007810 */ /* 0x000fe20007ffe0ff */
[----:B------:R1:W5:Y:S01]  /*18f0*/  @P1 LDG.E R81, [R14.64] ;  /* 0x000000080e511981 */ /* 0x000362000c1e1900 */
[----:B------:R-:W-:Y:S09]  /*1900*/  BSSY B0, `(.L_x_2271) ;  /* 0x0000035000007945 */ /* 0x000ff20003800000 */
[----:B------:R-:W-:-:S05]  /*1910*/  @P0 IMAD.HI.U32 R7, R0, c[0x0][0x2c8], RZ ;  /* 0x0000b20000070a27 */ /* 0x000fca00078e00ff */
[----:B------:R-:W-:Y:S01]  /*1920*/  @P0 SHF.R.U32.HI R0, RZ, c[0x0][0x2cc], R7 ;  /* 0x0000b300ff000a19 */ /* 0x000fe20000011607 */
[----:B--2---:R-:W-:Y:S01]  /*1930*/  @P5 IMAD.IADD R90, R8, 0x1, -R5 ;  /* 0x00000001085a5824 */ /* 0x004fe200078e0a05 */
[C---:B------:R-:W-:Y:S01]  /*1940*/  LOP3.LUT R8, R210.reuse, 0xff000000, RZ, 0xc0, !PT ;  /* 0xff000000d2087812 */ /* 0x040fe200078ec0ff */
[----:B------:R-:W-:Y:S01]  /*1950*/  IMAD.IADD R5, R3, 0x1, -R87 ;  /* 0x0000000103057824 */ /* 0x000fe200078e0a57 */
[----:B------:R-:W-:Y:S02]  /*1960*/  LOP3.LUT R210, R210, 0xff0000, RZ, 0xc0, !PT ;  /* 0x00ff0000d2d27812 */ /* 0x000fe400078ec0ff */
[----:B------:R-:W-:Y:S01]  /*1970*/  SHF.R.U32.HI R13, RZ, 0x8, R8 ;  /* 0x00000008ff0d7819 */ /* 0x000fe20000011608 */
[----:B------:R-:W-:-:S03]  /*1980*/  IMAD.IADD R242, R5, 0x1, R90 ;  /* 0x0000000105f27824 */ /* 0x000fc600078e025a */
[----:B------:R-:W-:Y:S02]  /*1990*/  LEA.HI R13, R210, R13, RZ, 0x10 ;  /* 0x0000000dd20d7211 */ /* 0x000fe400078f80ff */
[C---:B------:R-:W-:Y:S02]  /*19a0*/  IADD3 R89, R242.reuse, 0x40, -R241 ;  /* 0x00000040f2597810 */ /* 0x040fe40007ffe8f1 */
[----:B------:R-:W-:Y:S02]  /*19b0*/  IADD3 R12, R242, 0x3f, RZ ;  /* 0x0000003ff20c7810 */ /* 0x000fe40007ffe0ff */
[----:B------:R-:W-:Y:S01]  /*19c0*/  SHF.R.U32.HI R210, RZ, 0x10, R13 ;  /* 0x00000010ffd27819 */ /* 0x000fe2000001160d */
[----:B------:R-:W-:Y:S01]  /*19d0*/  IMAD.IADD R7, R89, 0x1, R0 ;  /* 0x0000000159077824 */ /* 0x000fe200078e0200 */
[----:B------:R-:W-:Y:S02]  /*19e0*/  SHF.R.S32.HI R9, RZ, 0x1f, R12 ;  /* 0x0000001fff097819 */ /* 0x000fe4000001140c */
[----:B------:R-:W-:-:S02]  /*19f0*/  ISETP.NE.AND P1, PT, R210, RZ, PT ;  /* 0x000000ffd200720c */ /* 0x000fc40003f25270 */
        /* <DEDUP_REMOVED lines=8> */
[----:B------:R-:W-:Y:S02]  /*1a80*/  SEL R91, R210, c[0x0][0x338], P1 ;  /* 0x0000ce00d25b7a07 */ /* 0x000fe40000800000 */
[----:B------:R-:W-:-:S13]  /*1a90*/  ISETP.GE.AND P0, PT, R8, 0x1, PT ;  /* 0x000000010800780c */ /* 0x000fda0003f06270 */
        /* <DEDUP_REMOVED lines=27> */
.L_x_2272:
[----:B-1----:R-:W-:Y:S05]  /*1c50*/  BSYNC B0 ;  /* 0x0000000000007941 */ /* 0x002fea0003800000 */
.L_x_2271:
[----:B------:R-:W-:Y:S01]  /*1c60*/  IMAD R0, R227, R7, RZ ;  /* 0x00000007e3007224 */ /* 0x000fe200078e02ff */
[----:B------:R-:W-:-:S03]  /*1c70*/  SHF.R.S32.HI R88, RZ, 0x1f, R213 ;  /* 0x0000001fff587819 */ /* 0x000fc600000114d5 */
[----:B------:R-:W-:Y:S01]  /*1c80*/  IMAD.IADD R7, R0, 0x1, R7 ;  /* 0x0000000100077824 */ /* 0x000fe200078e0207 */
[-C--:B------:R-:W-:Y:S01]  /*1c90*/  LEA.HI R82, R88, R213.reuse, RZ, 0x2 ;  /* 0x000000d558527211 */ /* 0x080fe200078f10ff */
[--C-:B------:R-:W-:Y:S01]  /*1ca0*/  IMAD R0, R0, 0x40, -R5.reuse ;  /* 0x0000004000007824 */ /* 0x100fe200078e0a05 */
[----:B------:R-:W-:Y:S02]  /*1cb0*/  LEA.HI R12, R88, R213, RZ, 0x5 ;  /* 0x000000d5580c7211 */ /* 0x000fe400078f28ff */
[----:B------:R-:W-:Y:S02]  /*1cc0*/  IMNMX R8, R8, R7, PT ;  /* 0x0000000708087217 */ /* 0x000fe40003800200 */
[----:B------:R-:W-:Y:S02]  /*1cd0*/  IMNMX R0, RZ, R0, !PT ;  /* 0x00000000ff007217 */ /* 0x000fe40007800200 */
[----:B------:R-:W-:Y:S01]  /*1ce0*/  SHF.R.S32.HI R82, RZ, 0x1f, R82 ;  /* 0x0000001fff527819 */ /* 0x000fe20000011452 */
[----:B------:R-:W-:Y:S01]  /*1cf0*/  IMAD R7, R8, 0x40, -R5 ;  /* 0x0000004008077824 */ /* 0x000fe200078e0a05 */
[----:B------:R-:W-:-:S02]  /*1d00*/  SHF.R.U32.HI R14, RZ, 0x6, R0 ;  /* 0x00000006ff0e7819 */ /* 0x000fc40000011600 */
[----:B------:R-:W-:Y:S02]  /*1d10*/  LEA.HI R82, R82, R219, RZ, 0x3 ;  /* 0x000000db52527211 */ /* 0x000fe400078f18ff */
[----:B------:R-:W-:Y:S01]  /*1d20*/  IMNMX R7, R7, R90, PT ;  /* 0x0000005a07077217 */ /* 0x000fe20003800200 */
[----:B------:R-:W-:Y:S01]  /*1d30*/  IMAD.MOV.U32 R5, RZ, RZ, R14 ;  /* 0x000000ffff057224 */ /* 0x000fe200078e000e */
[----:B------:R-:W-:Y:S02]  /*1d40*/  LOP3.LUT R82, R82, 0xfffffff8, RZ, 0xc0, !PT ;  /* 0xfffffff852527812 */ /* 0x000fe400078ec0ff */
[----:B------:R-:W-:Y:S02]  /*1d50*/  ISETP.GT.AND P0, PT, R7, R0, PT ;  /* 0x000000000700720c */ /* 0x000fe40003f04270 */
[----:B------:R-:W-:Y:S01]  /*1d60*/  SHF.R.S32.HI R12, RZ, 0x5, R12 ;  /* 0x00000005ff0c7819 */ /* 0x000fe2000001140c */
[----:B------:R-:W-:-:S04]  /*1d70*/  IMAD.IADD R82, R219, 0x1, -R82 ;  /* 0x00000001db527824 */ /* 0x000fc800078e0a52 */
[----:B------:R-:W-:Y:S02]  /*1d80*/  IMAD.SHL.U32 R83, R82, 0x40, RZ ;  /* 0x0000004052537824 */ /* 0x000fe400078e00ff */
[----:B------:R-:W-:-:S03]  /*1d90*/  IMAD.SHL.U32 R12, R12, 0x200, RZ ;  /* 0x000002000c0c7824 */ /* 0x000fc600078e00ff */
[----:B------:R-:W-:Y:S02]  /*1da0*/  LOP3.LUT R83, R83, 0x1c0, RZ, 0xc0, !PT ;  /* 0x000001c053537812 */ /* 0x000fe400078ec0ff */
[----:B------:R-:W-:Y:S02]  /*1db0*/  @P0 IADD3 R7, R7, 0x3f, RZ ;  /* 0x0000003f07070810 */ /* 0x000fe40007ffe0ff */
[----:B------:R-:W-:Y:S02]  /*1dc0*/  SHF.R.U32.HI R13, RZ, 0x3, R83 ;  /* 0x00000003ff0d7819 */ /* 0x000fe40000011653 */
        /* <DEDUP_REMOVED lines=9> */
[----:B------:R-:W-:Y:S01]  /*1e60*/  LEA.HI R7, R88, R213, RZ, 0x3 ;  /* 0x000000d558077211 */ /* 0x000fe200078f18ff */
[----:B------:R-:W-:Y:S01]  /*1e70*/  IMAD.MOV.U32 R107, RZ, RZ, 0x5 ;  /* 0x00000005ff6b7424 */ /* 0x000fe200078e00ff */
[----:B------:R-:W-:Y:S01]  /*1e80*/  SHF.R.S32.HI R8, RZ, 0x1f, R4 ;  /* 0x0000001fff087819 */ /* 0x000fe20000011404 */
[----:B------:R-:W-:Y:S01]  /*1e90*/  IMAD.MOV.U32 R100, RZ, RZ, c[0x0][0x1e0] ;  /* 0x00007800ff647624 */ /* 0x000fe200078e00ff */
[----:B------:R-:W-:Y:S01]  /*1ea0*/  SHF.R.S32.HI R7, RZ, 0x3, R7 ;  /* 0x00000003ff077819 */ /* 0x000fe20000011407 */
[----:B------:R-:W-:Y:S01]  /*1eb0*/  IMAD.WIDE.U32 R160, R219, c[0x0][0x1e0], RZ ;  /* 0x00007800dba07a25 */ /* 0x000fe200078e00ff */
[----:B------:R-:W-:Y:S02]  /*1ec0*/  SHF.R.S32.HI R229, RZ, 0x1f, R228 ;  /* 0x0000001fffe57819 */ /* 0x000fe400000114e4 */
[----:B------:R-:W-:Y:S02]  /*1ed0*/  IADD3 R17, P0, R7, R4, RZ ;  /* 0x0000000407117210 */ /* 0x000fe40007f1e0ff */
[----:B------:R-:W-:-:S02]  /*1ee0*/  SEL R6, R85, RZ, !P5 ;  /* 0x000000ff55067207 */ /* 0x000fc40006800000 */
[----:B------:R-:W-:Y:S01]  /*1ef0*/  LEA.HI.X.SX32 R8, R7, R8, 0x1, P0 ;  /* 0x0000000807087211 */ /* 0x000fe200000f0eff */
[----:B------:R-:W-:Y:S01]  /*1f00*/  IMAD.WIDE.U32 R18, R17, c[0x0][0x238], R228 ;  /* 0x00008e0011127a25 */ /* 0x000fe200078e00e4 */
[----:B------:R-:W-:Y:S02]  /*1f10*/  IADD3 R15, R5, -0x1, RZ ;  /* 0xffffffff050f7810 */ /* 0x000fe40007ffe0ff */
[----:B------:R-:W-:Y:S01]  /*1f20*/  IADD3 R156, R3, R86, RZ ;  /* 0x00000056039c7210 */ /* 0x000fe20007ffe0ff */
[----:B------:R-:W-:Y:S01]  /*1f30*/  IMAD R0, R8, c[0x0][0x238], RZ ;  /* 0x00008e0008007a24 */ /* 0x000fe200078e02ff */
[----:B------:R-:W-:Y:S01]  /*1f40*/  SEL R152, R224, RZ, !P5 ;  /* 0x000000ffe0987207 */ /* 0x000fe20006800000 */
[----:B------:R-:W-:Y:S01]  /*1f50*/  IMAD.MOV.U32 R3, RZ, RZ, 0x6 ;  /* 0x00000006ff037424 */ /* 0x000fe200078e00ff */
[----:B------:R-:W-:Y:S01]  /*1f60*/  MOV R16, c[0x0][0x238] ;  /* 0x00008e0000107a02 */ /* 0x000fe20000000f00 */
[----:B------:R-:W-:Y:S01]  /*1f70*/  IMAD R0, R17, c[0x0][0x23c], R0 ;  /* 0x00008f0011007a24 */ /* 0x000fe200078e0200 */
[----:B------:R-:W-:Y:S01]  /*1f80*/  SHF.R.S32.HI R4, RZ, 0x1f, R15 ;  /* 0x0000001fff047819 */ /* 0x000fe2000001140f */
[----:B------:R-:W-:Y:S01]  /*1f90*/  IMAD R159, R6, c[0x0][0x248], RZ ;  /* 0x00009200069f7a24 */ /* 0x000fe200078e02ff */
[C---:B------:R-:W-:Y:S01]  /*1fa0*/  SHF.L.U64.HI R102, R16.reuse, R3, c[0x0][0x23c] ;  /* 0x00008f0010667619 */ /* 0x040fe20000010203 */
[----:B------:R-:W-:Y:S01]  /*1fb0*/  IMAD.IADD R19, R19, 0x1, R0 ;  /* 0x0000000113137824 */ /* 0x000fe200078e0200 */
[----:B------:R-:W-:Y:S01]  /*1fc0*/  SHF.L.U32 R104, R16, 0x6, RZ ;  /* 0x0000000610687819 */ /* 0x000fe200000006ff */
[----:B------:R-:W-:Y:S01]  /*1fd0*/  IMAD.IADD R0, R90, 0x1, -R7 ;  /* 0x000000015a007824 */ /* 0x000fe200078e0a07 */
[----:B------:R-:W-:Y:S01]  /*1fe0*/  SHF.L.U64.HI R105, R16, R107, c[0x0][0x23c] ;  /* 0x00008f0010697619 */ /* 0x000fe2000001026b */
[----:B------:R-:W-:Y:S01]  /*1ff0*/  IMAD.WIDE.U32 R150, R225, c[0x0][0x240], R18 ;  /* 0x00009000e1967a25 */ /* 0x000fe200078e0012 */
[----:B------:R-:W-:-:S02]  /*2000*/  ISETP.GE.AND P5, PT, R228, c[0x0][0x1d4], PT ;  /* 0x00007500e4007a0c */ /* 0x000fc40003fa6270 */
[----:B------:R-:W-:Y:S01]  /*2010*/  ISETP.GE.AND P4, PT, R215, c[0x0][0x1d4], PT ;  /* 0x00007500d7007a0c */ /* 0x000fe20003f86270 */
[----:B------:R-:W-:Y:S01]  /*2020*/  IMAD R151, R225, c[0x0][0x244], R151 ;  /* 0x00009100e1977a24 */ /* 0x000fe200078e0297 */
[----:B------:R-:W-:Y:S01]  /*2030*/  MOV R108, c[0x0][0x258] ;  /* 0x00009600006c7a02 */ /* 0x000fe20000000f00 */
[----:B------:R-:W-:Y:S01]  /*2040*/  IMAD R0, R15, -0x40, R0 ;  /* 0xffffffc00f007824 */ /* 0x000fe200078e0200 */
[----:B------:R-:W-:Y:S01]  /*2050*/  SHF.L.U64.HI R98, R100, R3, c[0x0][0x1e4] ;  /* 0x0000790064627619 */ /* 0x000fe20000010203 */
[----:B------:R-:W-:Y:S01]  /*2060*/  IMAD R159, R152, c[0x0][0x24c], R159 ;  /* 0x00009300989f7a24 */ /* 0x000fe200078e029f */
[----:B------:R-:W-:Y:S01]  /*2070*/  SHF.L.U64.HI R107, R108, R107, c[0x0][0x25c] ;  /* 0x000097006c6b7619 */ /* 0x000fe2000001026b */
[----:B------:R-:W-:Y:S01]  /*2080*/  IMAD.WIDE.U32 R150, R152, c[0x0][0x248], R150 ;  /* 0x0000920098967a25 */ /* 0x000fe200078e0096 */
[C---:B------:R-:W-:Y:S02]  /*2090*/  ISETP.GE.AND P1, PT, R0.reuse, 0x21, PT ;  /* 0x000000210000780c */ /* 0x040fe40003f26270 */
[----:B------:R-:W-:Y:S01]  /*20a0*/  ISETP.GE.AND P2, PT, R0, 0x1, PT ;  /* 0x000000010000780c */ /* 0x000fe20003f46270 */
[----:B------:R-:W-:Y:S01]  /*20b0*/  IMAD R7, R102, R15, RZ ;  /* 0x0000000f66077224 */ /* 0x000fe200078e02ff */
[----:B------:R-:W-:Y:S01]  /*20c0*/  IADD3 R159, R151, R159, RZ ;  /* 0x0000009f979f7210 */ /* 0x000fe20007ffe0ff */
[----:B------:R-:W-:Y:S01]  /*20d0*/  IMAD.MOV.U32 R158, RZ, RZ, R150 ;  /* 0x000000ffff9e7224 */ /* 0x000fe200078e0096 */
[----:B------:R-:W-:Y:S01]  /*20e0*/  SHF.R.S32.HI R0, RZ, 0x1f, R156 ;  /* 0x0000001fff007819 */ /* 0x000fe2000001149c */
[-C--:B------:R-:W-:Y:S01]  /*20f0*/  IMAD R7, R4, R104.reuse, R7 ;  /* 0x0000006804077224 */ /* 0x080fe200078e0207 */
[C---:B------:R-:W-:Y:S01]  /*2100*/  SHF.L.U64.HI R99, R108.reuse, R3, c[0x0][0x25c] ;  /* 0x000097006c637619 */ /* 0x040fe20000010203 */
[----:B------:R-:W-:Y:S01]  /*2110*/  IMAD.WIDE.U32 R18, R15, R104, R158 ;  /* 0x000000680f127225 */ /* 0x000fe200078e009e */
[----:B------:R-:W-:-:S02]  /*2120*/  SHF.L.U32 R101, R108, 0x6, RZ ;  /* 0x000000066c657819 */ /* 0x000fc400000006ff */
[----:B------:R-:W-:Y:S01]  /*2130*/  SHF.R.S32.HI R143, RZ, 0x1f, R142 ;  /* 0x0000001fff8f7819 */ /* 0x000fe2000001148e */
[----:B------:R-:W-:Y:S01]  /*2140*/  IMAD.SHL.U32 R106, R16, 0x20, RZ ;  /* 0x00000020106a7824 */ /* 0x000fe200078e00ff */
[----:B------:R-:W-:Y:S01]  /*2150*/  IADD3 R16, R19, R7, RZ ;  /* 0x0000000713107210 */ /* 0x000fe20007ffe0ff */
[----:B------:R-:W-:Y:S01]  /*2160*/  IMAD R8, R8, c[0x0][0x258], RZ ;  /* 0x0000960008087a24 */ /* 0x000fe200078e02ff */
[----:B------:R-:W-:Y:S01]  /*2170*/  @P2 LEA R26, P3, R18, c[0x0][0x220], 0x1 ;  /* 0x00008800121a2a11 */ /* 0x000fe200078608ff */
[C---:B------:R-:W-:Y:S01]  /*2180*/  IMAD.WIDE.U32 R20, R17.reuse, c[0x0][0x258], R228 ;  /* 0x0000960011147a25 */ /* 0x040fe200078e00e4 */
[----:B------:R-:W-:Y:S02]  /*2190*/  @P1 IADD3 R7, P0, R106, R18, RZ ;  /* 0x000000126a071210 */ /* 0x000fe40007f1e0ff */
[----:B------:R-:W-:Y:S01]  /*21a0*/  @P2 LEA.HI.X R27, R18, c[0x0][0x224], R16, 0x1, P3 ;  /* 0x00008900121b2a11 */ /* 0x000fe200018f0c10 */
[----:B------:R-:W-:Y:S01]  /*21b0*/  IMAD R8, R17, c[0x0][0x25c], R8 ;  /* 0x0000970011087a24 */ /* 0x000fe200078e0208 */
[----:B------:R-:W-:Y:S01]  /*21c0*/  ISETP.GE.AND P3, PT, R214, c[0x0][0x1d4], PT ;  /* 0x00007500d6007a0c */ /* 0x000fe20003f66270 */
[----:B------:R-:W-:Y:S01]  /*21d0*/  IMAD R9, R0, c[0x0][0x1e0], RZ ;  /* 0x0000780000097a24 */ /* 0x000fe200078e02ff */
[----:B------:R-:W-:Y:S01]  /*21e0*/  SHF.R.S32.HI R141, RZ, 0x1f, R140 ;  /* 0x0000001fff8d7819 */ /* 0x000fe2000001148c */
[----:B------:R-:W-:Y:S01]  /*21f0*/  IMAD.WIDE.U32 R22, R156, c[0x0][0x1e0], RZ ;  /* 0x000078009c167a25 */ /* 0x000fe200078e00ff */
[----:B------:R-:W-:Y:S01]  /*2200*/  IADD3 R21, R21, R8, RZ ;  /* 0x0000000815157210 */ /* 0x000fe20007ffe0ff */
[----:B------:R-:W-:Y:S01]  /*2210*/  @!PT LDS RZ, [RZ] ;  /* 0x00000000fffff984 */ /* 0x000fe20000000800 */
[----:B------:R-:W-:Y:S01]  /*2220*/  @!PT LDS RZ, [RZ] ;  /* 0x00000000fffff984 */ /* 0x000fe20000000800 */
[----:B------:R-:W-:Y:S01]  /*2230*/  @!PT LDS RZ, [RZ] ;  /* 0x00000000fffff984 */ /* 0x000fe20000000800 */
[----:B------:R1:W-:Y:S02]  /*2240*/  @P2 LDGSTS.E.BYPASS.LTC128B.128 [R138+0xc100], [R26.64], !P5 ;  /* 0x0c1000001a8a2fae */ /* 0x0003e4000e901d48 */
[----:B------:R-:W-:Y:S01]  /*2250*/  @P1 IMAD.X R8, R16, 0x1, R105, P0 ;  /* 0x0000000110081824 */ /* 0x000fe200000e0669 */
[----:B------:R-:W-:Y:S01]  /*2260*/  @P1 LEA R24, P0, R7, c[0x0][0x220], 0x1 ;  /* 0x0000880007181a11 */ /* 0x000fe200078008ff */
[----:B------:R-:W-:Y:S01]  /*2270*/  IMAD R9, R156, c[0x0][0x1e4], R9 ;  /* 0x000079009c097a24 */ /* 0x000fe200078e0209 */
[----:B------:R1:W-:Y:S01]  /*2280*/  @P2 LDGSTS.E.BYPASS.LTC128B.128 [R138+0xe100], [R26.64+0x80], !P4 ;  /* 0x0e1000801a8a2fae */ /* 0x0003e2000e101d48 */
[----:B------:R-:W-:Y:S01]  /*2290*/  IMAD.WIDE.U32 R20, R225, c[0x0][0x260], R20 ;  /* 0x00009800e1147a25 */ /* 0x000fe200078e0014 */
[----:B------:R-:W-:-:S02]  /*22a0*/  @P1 LEA.HI.X R25, R7, c[0x0][0x224], R8, 0x1, P0 ;  /* 0x0000890007191a11 */ /* 0x000fc400000f0c08 */
[----:B------:R-:W-:Y:S01]  /*22b0*/  ISETP.NE.AND P0, PT, R2, RZ, PT ;  /* 0x000000ff0200720c */ /* 0x000fe20003f05270 */
[----:B------:R-:W-:Y:S01]  /*22c0*/  IMAD.IADD R23, R23, 0x1, R9 ;  /* 0x0000000117177824 */ /* 0x000fe200078e0209 */
[----:B------:R-:W-:Y:S01]  /*22d0*/  SHF.R.S32.HI R9, RZ, 0x1f, R219 ;  /* 0x0000001fff097819 */ /* 0x000fe200000114db */
[----:B------:R-:W-:Y:S01]  /*22e0*/  IMAD R95, R6, c[0x0][0x268], RZ ;  /* 0x00009a00065f7a24 */ /* 0x000fe200078e02ff */
[----:B------:R-:W-:Y:S01]  /*22f0*/  MOV R6, R20 ;  /* 0x0000001400067202 */ /* 0x000fe20000000f00 */
[C---:B------:R-:W-:Y:S01]  /*2300*/  IMAD.WIDE.U32 R154, R225.reuse, c[0x0][0x1e8], R22 ;  /* 0x00007a00e19a7a25 */ /* 0x040fe200078e0016 */
[----:B------:R1:W-:Y:S03]  /*2310*/  @P2 LDGSTS.E.BYPASS.LTC128B.128 [R138+0x10100], [R26.64+0x100], !P3 ;  /* 0x101001001a8a2fae */ /* 0x0003e6000d901d48 */
[----:B------:R-:W-:Y:S01]  /*2320*/  IMAD R7, R225, c[0x0][0x264], R21 ;  /* 0x00009900e1077a24 */ /* 0x000fe200078e0215 */
[----:B------:R1:W-:Y:S01]  /*2330*/  @P1 LDGSTS.E.BYPASS.LTC128B.128 [R138+0xd100], [R24.64], !P5 ;  /* 0x0d100000188a1fae */ /* 0x0003e2000e901d48 */
[----:B------:R-:W-:-:S02]  /*2340*/  IMAD R2, R9, c[0x0][0x1e0], RZ ;  /* 0x0000780009027a24 */ /* 0x000fc400078e02ff */
[----:B------:R-:W-:Y:S01]  /*2350*/  IMAD R155, R225, c[0x0][0x1ec], R155 ;  /* 0x00007b00e19b7a24 */ /* 0x000fe200078e029b */
[----:B------:R1:W-:Y:S01]  /*2360*/  @P1 LDGSTS.E.BYPASS.LTC128B.128 [R138+0xf100], [R24.64+0x80], !P4 ;  /* 0x0f100080188a1fae */ /* 0x0003e2000e101d48 */
[C---:B------:R-:W-:Y:S02]  /*2370*/  IMAD R95, R152.reuse, c[0x0][0x26c], R95 ;  /* 0x00009b00985f7a24 */ /* 0x040fe400078e025f */
[----:B------:R-:W-:Y:S01]  /*2380*/  IMAD.WIDE.U32 R152, R152, c[0x0][0x268], R6 ;  /* 0x00009a0098987a25 */ /* 0x000fe200078e0006 */
[----:B------:R1:W-:Y:S03]  /*2390*/  @P1 LDGSTS.E.BYPASS.LTC128B.128 [R138+0x11100], [R24.64+0x100], !P3 ;  /* 0x11100100188a1fae */ /* 0x0003e6000d901d48 */
[----:B------:R-:W-:Y:S01]  /*23a0*/  IMAD R103, R219, c[0x0][0x1e4], R2 ;  /* 0x00007900db677a24 */ /* 0x000fe200078e0202 */
[----:B------:R-:W0:Y:S01]  /*23b0*/  LDGDEPBAR ;  /* 0x00000000000079af */ /* 0x000e220000000000 */
[----:B------:R-:W-:Y:S01]  /*23c0*/  WARPSYNC 0xffffffff ;  /* 0xffffffff00007948 */ /* 0x000fe20003800000 */
[----:B------:R-:W-:Y:S01]  /*23d0*/  IMAD.SHL.U32 R100, R100, 0x40, RZ ;  /* 0x0000004064647824 */ /* 0x000fe200078e00ff */
[----:B------:R-:W-:Y:S01]  /*23e0*/  IADD3 R95, R153, R95, RZ ;  /* 0x0000005f995f7210 */ /* 0x000fe20007ffe0ff */
[----:B------:R-:W-:Y:S01]  /*23f0*/  IMAD.SHL.U32 R108, R108, 0x20, RZ ;  /* 0x000000206c6c7824 */ /* 0x000fe200078e00ff */
[----:B------:R-:W-:-:S02]  /*2400*/  IADD3 R103, R161, R103, RZ ;  /* 0x00000067a1677210 */ /* 0x000fc40007ffe0ff */
        /* <DEDUP_REMOVED lines=11> */
[----:B------:R-:W-:Y:S02]  /*24c0*/  IMAD R2, R99, R15, RZ ;  /* 0x0000000f63027224 */ /* 0x000fe400078e02ff */
[----:B------:R-:W-:Y:S02]  /*24d0*/  IMAD.MOV.U32 R94, RZ, RZ, R152 ;  /* 0x000000ffff5e7224 */ /* 0x000fe400078e0098 */
[-C--:B------:R-:W-:Y:S01]  /*24e0*/  IMAD R4, R4, R101.reuse, R2 ;  /* 0x0000006504047224 */ /* 0x080fe200078e0202 */
[----:B------:R-:W-:Y:S01]  /*24f0*/  ULDC.U8 UR4, c[0x0][0x298] ;  /* 0x0000a60000047ab9 */ /* 0x000fe20000000000 */
[----:B------:R-:W-:-:S04]  /*2500*/  IMAD.WIDE.U32 R6, R15, R101, R94 ;  /* 0x000000650f067225 */ /* 0x000fc800078e005e */
[----:B------:R-:W-:Y:S01]  /*2510*/  IMAD.IADD R4, R7, 0x1, R4 ;  /* 0x0000000107047824 */ /* 0x000fe200078e0204 */
[----:B------:R-:W-:Y:S01]  /*2520*/  @P0 IADD3 R17, R5, -0x2, RZ ;  /* 0xfffffffe05110810 */ /* 0x000fe20007ffe0ff */
[----:B------:R-:W-:Y:S01]  /*2530*/  IMAD.MOV.U32 R96, RZ, RZ, 0x1 ;  /* 0x00000001ff607424 */ /* 0x000fe200078e00ff */
[----:B------:R-:W-:Y:S01]  /*2540*/  @P2 LEA R18, P6, R6, c[0x0][0x250], 0x1 ;  /* 0x0000940006122a11 */ /* 0x000fe200078c08ff */
[----:B------:R-:W-:Y:S01]  /*2550*/  IMAD R162, R9, c[0x0][0x280], RZ ;  /* 0x0000a00009a27a24 */ /* 0x000fe200078e02ff */
[----:B------:R-:W-:Y:S01]  /*2560*/  @P0 SHF.R.S32.HI R2, RZ, 0x1f, R17 ;  /* 0x0000001fff020819 */ /* 0x000fe20000011411 */
[----:B------:R-:W-:Y:S01]  /*2570*/  @P0 IMAD R7, R102, R17, RZ ;  /* 0x0000001166070224 */ /* 0x000fe200078e02ff */
[----:B------:R-:W-:Y:S01]  /*2580*/  @P2 LEA.HI.X R19, R6, c[0x0][0x254], R4, 0x1, P6 ;  /* 0x0000950006132a11 */ /* 0x000fe200030f0c04 */
[----:B------:R-:W-:Y:S01]  /*2590*/  @P0 IMAD.WIDE.U32 R16, R17, R104, R158 ;  /* 0x0000006811100225 */ /* 0x000fe200078e009e */
[----:B------:R-:W-:-:S03]  /*25a0*/  @P1 IADD3 R5, P6, R108, R6, RZ ;  /* 0x000000066c051210 */ /* 0x000fc60007fde0ff */
[----:B------:R-:W-:Y:S01]  /*25b0*/  @P0 IMAD R2, R2, R104, R7 ;  /* 0x0000006802020224 */ /* 0x000fe200078e0207 */
[----:B------:R-:W-:Y:S01]  /*25c0*/  @!PT LDS RZ, [RZ] ;  /* 0x00000000fffff984 */ /* 0x000fe20000000800 */
[----:B------:R-:W-:Y:S01]  /*25d0*/  @!PT LDS RZ, [RZ] ;  /* 0x00000000fffff984 */ /* 0x000fe20000000800 */
[----:B------:R-:W-:Y:S01]  /*25e0*/  @!PT LDS RZ, [RZ] ;  /* 0x00000000fffff984 */ /* 0x000fe20000000800 */
[----:B------:R1:W-:Y:S01]  /*25f0*/  @P2 LDGSTS.E.BYPASS.LTC128B.128 [R138+0x100], [R18.64], !P5 ;  /* 0x00100000128a2fae */ /* 0x0003e2000e901d48 */
[----:B------:R-:W-:Y:S02]  /*2600*/  IMAD.MOV.U32 R7, RZ, RZ, c[0x0][0x27c] ;  /* 0x00009f00ff077624 */ /* 0x000fe400078e00ff */
[----:B------:R-:W-:Y:S01]  /*2610*/  @P1 IMAD.X R4, R4, 0x1, R107, P6 ;  /* 0x0000000104041824 */ /* 0x000fe200030e066b */
[----:B------:R1:W-:Y:S01]  /*2620*/  @P2 LDGSTS.E.BYPASS.LTC128B.128 [R138+0x2100], [R18.64+0x80], !P4 ;  /* 0x02100080128a2fae */ /* 0x0003e2000e101d48 */
[----:B------:R-:W-:Y:S01]  /*2630*/  IMAD.SHL.U32 R7, R7, 0x2, RZ ;  /* 0x0000000207077824 */ /* 0x000fe200078e00ff */
[----:B------:R-:W-:Y:S01]  /*2640*/  @P0 LEA R20, P6, R16, c[0x0][0x220], 0x1 ;  /* 0x0000880010140a11 */ /* 0x000fe200078c08ff */
[----:B------:R-:W-:Y:S01]  /*2650*/  @P0 IMAD.IADD R2, R17, 0x1, R2 ;  /* 0x0000000111020824 */ /* 0x000fe200078e0202 */
[----:B------:R1:W-:Y:S01]  /*2660*/  @P2 LDGSTS.E.BYPASS.LTC128B.128 [R138+0x4100], [R18.64+0x100], !P3 ;  /* 0x04100100128a2fae */ /* 0x0003e2000d901d48 */
[----:B------:R-:W-:Y:S01]  /*2670*/  @P1 LEA R24, P2, R5, c[0x0][0x250], 0x1 ;  /* 0x0000940005181a11 */ /* 0x000fe200078408ff */
[----:B------:R-:W-:Y:S01]  /*2680*/  IMAD.WIDE.U32 R22, R225, c[0x0][0x210], R142 ;  /* 0x00008400e1167a25 */ /* 0x000fe200078e008e */
[----:B------:R-:W-:-:S02]  /*2690*/  IADD3 R8, -R7, c[0x0][0x1d4], RZ ;  /* 0x0000750007087a10 */ /* 0x000fc40007ffe1ff */
[----:B------:R-:W-:Y:S01]  /*26a0*/  @P1 LEA.HI.X R25, R5, c[0x0][0x254], R4, 0x1, P2 ;  /* 0x0000950005191a11 */ /* 0x000fe200010f0c04 */
[----:B------:R-:W-:Y:S01]  /*26b0*/  IMAD R162, R219, c[0x0][0x284], R162 ;  /* 0x0000a100dba27a24 */ /* 0x000fe200078e02a2 */
[----:B------:R-:W-:Y:S01]  /*26c0*/  ISETP.GE.AND P2, PT, R142, c[0x0][0x27c], PT ;  /* 0x00009f008e007a0c */ /* 0x000fe20003f46270 */
[----:B------:R-:W-:Y:S01]  /*26d0*/  IMAD R127, R127, c[0x0][0x218], RZ ;  /* 0x000086007f7f7a24 */ /* 0x000fe200078e02ff */
[----:B------:R-:W-:Y:S01]  /*26e0*/  @P0 LEA.HI.X R21, R16, c[0x0][0x224], R2, 0x1, P6 ;  /* 0x0000890010150a11 */ /* 0x000fe200030f0c02 */
[----:B------:R-:W-:Y:S01]  /*26f0*/  IMAD.WIDE.U32 R16, R219, c[0x0][0x280], R140 ;  /* 0x0000a000db107a25 */ /* 0x000fe200078e008c */
[----:B------:R-:W-:Y:S01]  /*2700*/  ISETP.GE.AND P6, PT, R137, c[0x0][0x27c], PT ;  /* 0x00009f0089007a0c */ /* 0x000fe20003fc6270 */
[----:B------:R2:W-:Y:S01]  /*2710*/  @P1 LDGSTS.E.BYPASS.LTC128B.128 [R138+0x1100], [R24.64], !P5 ;  /* 0x01100000188a1fae */ /* 0x0005e2000e901d48 */
[----:B------:R-:W-:Y:S01]  /*2720*/  SEL R5, RZ, c[0x0][0x27c], !P2 ;  /* 0x00009f00ff057a07 */ /* 0x000fe20005000000 */
[----:B------:R-:W-:Y:S01]  /*2730*/  IMAD.WIDE.U32 R166, R219, c[0x0][0x280], R142 ;  /* 0x0000a000dba67a25 */ /* 0x000fe200078e008e */
[----:B------:R-:W-:Y:S01]  /*2740*/  SEL R2, RZ, c[0x0][0x27c], !P6 ;  /* 0x00009f00ff027a07 */ /* 0x000fe20007000000 */
[----:B------:R2:W-:Y:S02]  /*2750*/  @P1 LDGSTS.E.BYPASS.LTC128B.128 [R138+0x3100], [R24.64+0x80], !P4 ;  /* 0x03100080188a1fae */ /* 0x0005e4000e101d48 */
[----:B------:R-:W-:-:S02]  /*2760*/  IMAD R23, R225, c[0x0][0x214], R23 ;  /* 0x00008500e1177a24 */ /* 0x000fc400078e0217 */
[----:B------:R-:W-:Y:S01]  /*2770*/  IMAD.IADD R163, R162, 0x1, R17 ;  /* 0x00000001a2a37824 */ /* 0x000fe200078e0211 */
[----:B------:R2:W-:Y:S01]  /*2780*/  @P1 LDGSTS.E.BYPASS.LTC128B.128 [R138+0x5100], [R24.64+0x100], !P3 ;  /* 0x05100100188a1fae */ /* 0x0005e2000d901d48 */
[C---:B------:R-:W-:Y:S02]  /*2790*/  IMAD R127, R148.reuse, c[0x0][0x21c], R127 ;  /* 0x00008700947f7a24 */ /* 0x040fe400078e027f */
[----:B------:R-:W-:Y:S01]  /*27a0*/  IMAD.IADD R167, R167, 0x1, R162 ;  /* 0x00000001a7a77824 */ /* 0x000fe200078e02a2 */
[----:B------:R-:W0:Y:S01]  /*27b0*/  LDGDEPBAR ;  /* 0x00000000000079af */ /* 0x000e220000000000 */
[----:B------:R-:W-:Y:S01]  /*27c0*/  IMAD.WIDE.U32 R148, R148, c[0x0][0x218], R22 ;  /* 0x0000860094947a25 */ /* 0x000fe200078e0016 */
[CC--:B-1----:R-:W-:Y:S02]  /*27d0*/  SEL R18, R7.reuse, R8.reuse, !P2 ;  /* 0x0000000807127207 */ /* 0x0c2fe40005000000 */
[----:B------:R-:W-:Y:S01]  /*27e0*/  ISETP.GE.AND P2, PT, R136, c[0x0][0x27c], PT ;  /* 0x00009f0088007a0c */ /* 0x000fe20003f46270 */
[----:B------:R-:W-:Y:S01]  /*27f0*/  IMAD.MOV.U32 R162, RZ, RZ, R16 ;  /* 0x000000ffffa27224 */ /* 0x000fe200078e0010 */
[-C--:B------:R-:W-:Y:S01]  /*2800*/  SEL R19, R7, R8.reuse, !P6 ;  /* 0x0000000807137207 */ /* 0x080fe20007000000 */
[----:B------:R-:W-:Y:S01]  /*2810*/  IMAD R164, R9, c[0x0][0x290], RZ ;  /* 0x0000a40009a47a24 */ /* 0x000fe200078e02ff */
[----:B------:R-:W-:Y:S01]  /*2820*/  SEL R8, R7, R8, !P2 ;  /* 0x0000000807087207 */ /* 0x000fe20005000000 */
[C---:B------:R-:W-:Y:S01]  /*2830*/  IMAD.WIDE.U32 R168, R219.reuse, c[0x0][0x290], R142 ;  /* 0x0000a400dba87a25 */ /* 0x040fe200078e008e */
[C---:B------:R-:W-:Y:S01]  /*2840*/  IADD3 R156, P6, R219.reuse, R156, RZ ;  /* 0x0000009cdb9c7210 */ /* 0x040fe20007fde0ff */
[----:B------:R2:W-:Y:S01]  /*2850*/  @P0 LDGSTS.E.BYPASS.LTC128B.128 [R138+0x12100], [R20.64], !P5 ;  /* 0x12100000148a0fae */ /* 0x0005e2000e901d48 */
[----:B------:R-:W-:Y:S01]  /*2860*/  SEL R7, RZ, c[0x0][0x27c], !P2 ;  /* 0x00009f00ff077a07 */ /* 0x000fe20005000000 */
[----:B------:R-:W-:Y:S01]  /*2870*/  IMAD R164, R219, c[0x0][0x294], R164 ;  /* 0x0000a500dba47a24 */ /* 0x000fe200078e02a4 */
[----:B------:R-:W-:Y:S01]  /*2880*/  ISETP.LE.AND P2, PT, R96, c[0x0][0x27c], PT ;  /* 0x00009f0060007a0c */ /* 0x000fe20003f43270 */
[----:B------:R-:W-:Y:S01]  /*2890*/  IMAD.X R157, R0, 0x1, R9, P6 ;  /* 0x00000001009d7824 */ /* 0x000fe200030e0609 */
[----:B------:R2:W-:Y:S01]  /*28a0*/  @P0 LDGSTS.E.BYPASS.LTC128B.128 [R138+0x14100], [R20.64+0x80], !P4 ;  /* 0x14100080148a0fae */ /* 0x0005e2000e101d48 */
[----:B------:R-:W-:Y:S01]  /*28b0*/  IMAD.IADD R22, R136, 0x1, R7 ;  /* 0x0000000188167824 */ /* 0x000fe200078e0207 */
[----:B------:R-:W-:Y:S01]  /*28c0*/  P2R R0, PR, RZ, 0x4 ;  /* 0x00000004ff007803 */ /* 0x000fe20000000000 */
[----:B------:R-:W-:Y:S01]  /*28d0*/  IMAD.IADD R0, R142, 0x1, R5 ;  /* 0x000000018e007824 */ /* 0x000fe200078e0205 */
[----:B------:R-:W-:Y:S01]  /*28e0*/  SHF.R.S32.HI R7, RZ, 0x1f, R8 ;  /* 0x0000001fff077819 */ /* 0x000fe20000011408 */
[----:B------:R-:W-:Y:S01]  /*28f0*/  IMAD.IADD R5, R137, 0x1, R2 ;  /* 0x0000000189057824 */ /* 0x000fe200078e0202 */
[----:B------:R-:W-:Y:S01]  /*2900*/  SHF.R.S32.HI R9, RZ, 0x1f, R22 ;  /* 0x0000001fff097819 */ /* 0x000fe20000011416 */
[----:B------:R-:W-:Y:S01]  /*2910*/  IMAD.WIDE.U32 R26, R219, c[0x0][0x290], R140 ;  /* 0x0000a400db1a7a25 */ /* 0x000fe200078e008c */
[----:B------:R-:W-:Y:S01]  /*2920*/  SHF.R.S32.HI R17, RZ, 0x1f, R0 ;  /* 0x0000001fff117819 */ /* 0x000fe20000011400 */
[----:B------:R2:W-:Y:S01]  /*2930*/  @P0 LDGSTS.E.BYPASS.LTC128B.128 [R138+0x16100], [R20.64+0x100], !P3 ;  /* 0x16100100148a0fae */ /* 0x0005e2000d901d48 */
[----:B------:R-:W-:Y:S01]  /*2940*/  SHF.R.S32.HI R16, RZ, 0x1f, R5 ;  /* 0x0000001fff107819 */ /* 0x000fe20000011405 */
[----:B------:R-:W-:Y:S01]  /*2950*/  IMAD.IADD R169, R169, 0x1, R164 ;  /* 0x00000001a9a97824 */ /* 0x000fe200078e02a4 */
[CC--:B------:R-:W-:Y:S01]  /*2960*/  LEA.HI R6, R17.reuse, R0.reuse, RZ, 0x3 ;  /* 0x0000000011067211 */ /* 0x0c0fe200078f18ff */
[----:B------:R-:W-:Y:S01]  /*2970*/  IMAD.IADD R165, R164, 0x1, R27 ;  /* 0x00000001a4a57824 */ /* 0x000fe200078e021b */
[----:B------:R-:W-:Y:S01]  /*2980*/  LEA.HI R17, R17, R0, RZ, 0x6 ;  /* 0x0000000011117211 */ /* 0x000fe200078f30ff */
[----:B------:R-:W-:Y:S01]  /*2990*/  IMAD.MOV.U32 R164, RZ, RZ, R26 ;  /* 0x000000ffffa47224 */ /* 0x000fe200078e001a */
[CC--:B------:R-:W-:Y:S01]  /*29a0*/  LEA.HI R4, R16.reuse, R5.reuse, RZ, 0x3 ;  /* 0x0000000510047211 */ /* 0x0c0fe200078f18ff */
[----:B------:R-:W-:Y:S01]  /*29b0*/  IMAD.MOV.U32 R112, RZ, RZ, c[0x0][0x290] ;  /* 0x0000a400ff707624 */ /* 0x000fe200078e00ff */
[----:B------:R-:W-:Y:S01]  /*29c0*/  SHF.R.S32.HI R0, RZ, 0x1f, R19 ;  /* 0x0000001fff007819 */ /* 0x000fe20000011413 */
[----:B------:R-:W-:Y:S01]  /*29d0*/  IMAD.MOV.U32 R116, RZ, RZ, c[0x0][0x280] ;  /* 0x0000a000ff747624 */ /* 0x000fe200078e00ff */
[----:B------:R-:W-:Y:S01]  /*29e0*/  LEA.HI R16, R16, R5, RZ, 0x6 ;  /* 0x0000000510107211 */ /* 0x000fe200078f30ff */
[----:B-----5:R-:W-:Y:S01]  /*29f0*/  IMAD.WIDE.U32 R168, R81, c[0x0][0x290], R168 ;  /* 0x0000a40051a87a25 */ /* 0x020fe200078e00a8 */
[----:B------:R-:W-:-:S02]  /*2a00*/  LEA.HI R2, R9, R22, RZ, 0x3 ;  /* 0x0000001609027211 */ /* 0x000fc400078f18ff */
[----:B------:R-:W-:Y:S01]  /*2a10*/  LEA.HI R0, R0, R19, RZ, 0x4 ;  /* 0x0000001300007211 */ /* 0x000fe200078f20ff */
[----:B------:R-:W-:Y:S01]  /*2a20*/  IMAD.SHL.U32 R19, R17, 0x40, RZ ;  /* 0x0000004011137824 */ /* 0x000fe200078e00ff */
[----:B------:R-:W-:Y:S01]  /*2a30*/  LEA.HI R9, R9, R22, RZ, 0x6 ;  /* 0x0000001609097211 */ /* 0x000fe200078f30ff */
[----:B------:R-:W-:Y:S01]  /*2a40*/  IMAD.SHL.U32 R17, R16, 0x40, RZ ;  /* 0x0000004010117824 */ /* 0x000fe200078e00ff */
[----:B------:R-:W-:Y:S01]  /*2a50*/  LOP3.LUT R22, R83, 0x38, R4, 0xf8, !PT ;  /* 0x0000003853167812 */ /* 0x000fe200078ef804 */
[----:B------:R-:W-:Y:S01]  /*2a60*/  IMAD.WIDE.U32 R166, R81, c[0x0][0x280], R166 ;  /* 0x0000a00051a67a25 */ /* 0x000fe200078e00a6 */
[----:B------:R-:W-:Y:S02]  /*2a70*/  LEA.HI R7, R7, R8, RZ, 0x4 ;  /* 0x0000000807077211 */ /* 0x000fe400078f20ff */
[----:B------:R-:W-:Y:S01]  /*2a80*/  SHF.R.S32.HI R5, RZ, 0x1f, R18 ;  /* 0x0000001fff057819 */ /* 0x000fe20000011412 */
[----:B------:R-:W-:Y:S01]  /*2a90*/  IMAD.SHL.U32 R8, R9, 0x40, RZ ;  /* 0x0000004009087824 */ /* 0x000fe200078e00ff */
[----:B------:R-:W-:Y:S01]  /*2aa0*/  LOP3.LUT R9, R17, 0xfffff000, RZ, 0xc0, !PT ;  /* 0xfffff00011097812 */ /* 0x000fe200078ec0ff */
[----:B------:R-:W-:Y:S01]  /*2ab0*/  IMAD.WIDE.U32 R164, R81, c[0x0][0x290], R164 ;  /* 0x0000a40051a47a25 */ /* 0x000fe200078e00a4 */
[----:B------:R-:W-:-:S02]  /*2ac0*/  LOP3.LUT R117, R22, R13, RZ, 0x3c, !PT ;  /* 0x0000000d16757212 */ /* 0x000fc400078e3cff */
[----:B------:R-:W-:Y:S01]  /*2ad0*/  LEA.HI R5, R5, R18, RZ, 0x4 ;  /* 0x0000001205057211 */ /* 0x000fe200078f20ff */
[----:B------:R-:W-:Y:S01]  /*2ae0*/  IMAD.WIDE.U32 R162, R81, c[0x0][0x280], R162 ;  /* 0x0000a00051a27a25 */ /* 0x000fe200078e00a2 */
[----:B------:R-:W-:Y:S02]  /*2af0*/  IADD3 R117, R117, R9, R12 ;  /* 0x0000000975757210 */ /* 0x000fe40007ffe00c */
[----:B------:R-:W-:Y:S01]  /*2b00*/  SHF.R.S32.HI R9, RZ, 0x4, R0 ;  /* 0x00000004ff097819 */ /* 0x000fe20000011400 */
[----:B------:R-:W-:Y:S01]  /*2b10*/  IMAD.MOV.U32 R59, RZ, RZ, 0x1 ;  /* 0x00000001ff3b7424 */ /* 0x000fe200078e00ff */
[----:B------:R-:W-:Y:S01]  /*2b20*/  SHF.R.S32.HI R5, RZ, 0x4, R5 ;  /* 0x00000004ff057819 */ /* 0x000fe20000011405 */
[----:B------:R-:W-:Y:S01]  /*2b30*/  IMAD.MOV.U32 R47, RZ, RZ, RZ ;  /* 0x000000ffff2f7224 */ /* 0x000fe200078e00ff */
[----:B------:R-:W-:Y:S01]  /*2b40*/  LEA.HI.SX32 R120, R4, R9, 0x1d ;  /* 0x0000000904787211 */ /* 0x000fe200078feaff */
[----:B------:R-:W-:Y:S01]  /*2b50*/  IMAD.IADD R127, R149, 0x1, R127 ;  /* 0x00000001957f7824 */ /* 0x000fe200078e027f */
[----:B------:R-:W-:-:S02]  /*2b60*/  LEA.HI.SX32 R122, R6, R5, 0x1d ;  /* 0x00000005067a7211 */ /* 0x000fc400078feaff */
[----:B------:R-:W-:Y:S02]  /*2b70*/  SHF.R.S32.HI R5, RZ, 0x1f, R120 ;  /* 0x0000001fff057819 */ /* 0x000fe40000011478 */
[----:B------:R-:W-:Y:S02]  /*2b80*/  LOP3.LUT R26, R83, 0x38, R6, 0xf8, !PT ;  /* 0x00000038531a7812 */ /* 0x000fe400078ef806 */
[----:B------:R-:W-:Y:S01]  /*2b90*/  LEA.HI R5, R5, R120, RZ, 0x3 ;  /* 0x0000007805057211 */ /* 0x000fe200078f18ff */
[----:B------:R-:W-:Y:S01]  /*2ba0*/  IMAD.SHL.U32 R120, R120, 0x8, RZ ;  /* 0x0000000878787824 */ /* 0x000fe200078e00ff */
[----:B------:R-:W-:Y:S02]  /*2bb0*/  LOP3.LUT R16, R19, 0xfffff000, RZ, 0xc0, !PT ;  /* 0xfffff00013107812 */ /* 0x000fe400078ec0ff */
[----:B------:R-:W-:Y:S01]  /*2bc0*/  LOP3.LUT R119, R26, R13, RZ, 0x3c, !PT ;  /* 0x0000000d1a777212 */ /* 0x000fe200078e3cff */
[----:B------:R-:W-:Y:S01]  /*2bd0*/  IMAD.SHL.U32 R5, R5, 0x200, RZ ;  /* 0x0000020005057824 */ /* 0x000fe200078e00ff */
[----:B------:R-:W-:-:S02]  /*2be0*/  SHF.R.S32.HI R7, RZ, 0x4, R7 ;  /* 0x00000004ff077819 */ /* 0x000fc40000011407 */
[----:B------:R-:W-:Y:S02]  /*2bf0*/  IADD3 R119, R119, R16, R12 ;  /* 0x0000001077777210 */ /* 0x000fe40007ffe00c */
[----:B------:R-:W-:Y:S02]  /*2c00*/  LOP3.LUT R16, R83, 0x38, R120, 0xf8, !PT ;  /* 0x0000003853107812 */ /* 0x000fe400078ef878 */
[----:B------:R-:W-:Y:S02]  /*2c10*/  LEA.HI.SX32 R118, R2, R7, 0x1d ;  /* 0x0000000702767211 */ /* 0x000fe400078feaff */
[----:B------:R-:W-:Y:S02]  /*2c20*/  LOP3.LUT R111, R16, R13, RZ, 0x3c, !PT ;  /* 0x0000000d106f7212 */ /* 0x000fe400078e3cff */
[----:B------:R-:W-:Y:S02]  /*2c30*/  @P0 LEA R16, P1, R106, R20, 0x1 ;  /* 0x000000146a100211 */ /* 0x000fe400078208ff */
[----:B------:R-:W-:-:S02]  /*2c40*/  SHF.R.S32.HI R9, RZ, 0x1f, R118 ;  /* 0x0000001fff097819 */ /* 0x000fc40000011476 */
[----:B------:R-:W-:Y:S02]  /*2c50*/  LOP3.LUT R18, R83, 0x38, R2, 0xf8, !PT ;  /* 0x0000003853127812 */ /* 0x000fe400078ef802 */
[----:B------:R-:W-:Y:S02]  /*2c60*/  @P0 LEA.HI.X R17, R106, R21, R105, 0x1, P1 ;  /* 0x000000156a110211 */ /* 0x000fe400008f0c69 */
[----:B------:R-:W-:Y:S01]  /*2c70*/  LEA.HI R0, R9, R118, RZ, 0x3 ;  /* 0x0000007609007211 */ /* 0x000fe200078f18ff */
[----:B------:R-:W-:Y:S01]  /*2c80*/  IMAD.SHL.U32 R118, R118, 0x8, RZ ;  /* 0x0000000876767824 */ /* 0x000fe200078e00ff */
[----:B------:R-:W-:Y:S01]  /*2c90*/  LOP3.LUT R8, R8, 0xfffff000, RZ, 0xc0, !PT ;  /* 0xfffff00008087812 */ /* 0x000fe200078ec0ff */
[----:B------:R1:W-:Y:S01]  /*2ca0*/  @P0 LDGSTS.E.BYPASS.LTC128B.128 [R138+0x13100], [R16.64], !P5 ;  /* 0x13100000108a0fae */ /* 0x0003e2000e901d48 */
[----:B------:R-:W-:Y:S01]  /*2cb0*/  LOP3.LUT R115, R18, R13, RZ, 0x3c, !PT ;  /* 0x0000000d12737212 */ /* 0x000fe200078e3cff */
[----:B------:R-:W-:Y:S01]  /*2cc0*/  IMAD.SHL.U32 R0, R0, 0x200, RZ ;  /* 0x0000020000007824 */ /* 0x000fe200078e00ff */
[----:B------:R-:W-:Y:S01]  /*2cd0*/  SHF.R.S32.HI R7, RZ, 0x1f, R122 ;  /* 0x0000001fff077819 */ /* 0x000fe2000001147a */
[----:B------:R1:W-:Y:S01]  /*2ce0*/  @P0 LDGSTS.E.BYPASS.LTC128B.128 [R138+0x15100], [R16.64+0x80], !P4 ;  /* 0x15100080108a0fae */ /* 0x0003e2000e101d48 */
[----:B------:R-:W-:-:S02]  /*2cf0*/  IADD3 R115, R115, R8, R12 ;  /* 0x0000000873737210 */ /* 0x000fc40007ffe00c */
[----:B------:R-:W-:Y:S01]  /*2d00*/  LOP3.LUT R8, R83, 0x38, R118, 0xf8, !PT ;  /* 0x0000003853087812 */ /* 0x000fe200078ef876 */
[----:B------:R1:W-:Y:S01]  /*2d10*/  @P0 LDGSTS.E.BYPASS.LTC128B.128 [R138+0x17100], [R16.64+0x100], !P3 ;  /* 0x17100100108a0fae */ /* 0x0003e2000d901d48 */
[----:B------:R-:W-:Y:S01]  /*2d20*/  LEA.HI R7, R7, R122, RZ, 0x3 ;  /* 0x0000007a07077211 */ /* 0x000fe200078f18ff */
[----:B------:R-:W-:Y:S01]  /*2d30*/  IMAD.SHL.U32 R122, R122, 0x8, RZ ;  /* 0x000000087a7a7824 */ /* 0x000fe200078e00ff */
[----:B------:R-:W-:Y:S01]  /*2d40*/  LOP3.LUT R109, R8, R13, RZ, 0x3c, !PT ;  /* 0x0000000d086d7212 */ /* 0x000fe200078e3cff */
[----:B------:R-:W0:Y:S01]  /*2d50*/  LDGDEPBAR ;  /* 0x00000000000079af */ /* 0x000e220000000000 */
[----:B------:R-:W-:Y:S01]  /*2d60*/  SHF.R.S32.HI R8, RZ, 0x1f, R81 ;  /* 0x0000001fff087819 */ /* 0x000fe20000011451 */
[----:B------:R-:W-:Y:S01]  /*2d70*/  IMAD.SHL.U32 R7, R7, 0x200, RZ ;  /* 0x0000020007077824 */ /* 0x000fe200078e00ff */
[----:B------:R-:W-:Y:S02]  /*2d80*/  LOP3.LUT R0, R0, 0xfffff000, RZ, 0xc0, !PT ;  /* 0xfffff00000007812 */ /* 0x000fe400078ec0ff */
[----:B------:R-:W-:-:S02]  /*2d90*/  IADD3 R94, P1, P0, R154, R160, R142 ;  /* 0x000000a09a5e7210 */ /* 0x000fc4000783e08e */
[----:B------:R-:W-:Y:S02]  /*2da0*/  LOP3.LUT R18, R83, 0x38, R122, 0xf8, !PT ;  /* 0x0000003853127812 */ /* 0x000fe400078ef87a */
[----:B------:R-:W-:Y:S02]  /*2db0*/  IADD3 R109, R109, R0, R12 ;  /* 0x000000006d6d7210 */ /* 0x000fe40007ffe00c */
[----:B------:R-:W-:Y:S02]  /*2dc0*/  IADD3.X R93, R97, R103, R143, P1, P0 ;  /* 0x00000067615d7210 */ /* 0x000fe40000fe048f */
[----:B------:R-:W-:Y:S02]  /*2dd0*/  LOP3.LUT R113, R18, R13, RZ, 0x3c, !PT ;  /* 0x0000000d12717212 */ /* 0x000fe400078e3cff */
[----:B------:R-:W-:Y:S02]  /*2de0*/  LOP3.LUT R7, R7, 0xfffff000, RZ, 0xc0, !PT ;  /* 0xfffff00007077812 */ /* 0x000fe400078ec0ff */
[----:B------:R-:W-:-:S02]  /*2df0*/  LOP3.LUT R5, R5, 0xfffff000, RZ, 0xc0, !PT ;  /* 0xfffff00005057812 */ /* 0x000fc400078ec0ff */
[----:B------:R-:W-:Y:S02]  /*2e00*/  LOP3.LUT R0, R83, 0x18, R142, 0xf8, !PT ;  /* 0x0000001853007812 */ /* 0x000fe400078ef88e */
[----:B------:R-:W-:Y:S01]  /*2e10*/  ISETP.NE.AND P0, PT, RZ, UR4, PT ;  /* 0x00000004ff007c0c */ /* 0x000fe2000bf05270 */
[----:B-1----:R-:W-:Y:S01]  /*2e20*/  IMAD R16, R8, c[0x0][0x290], RZ ;  /* 0x0000a40008107a24 */ /* 0x002fe200078e02ff */
[----:B------:R-:W-:Y:S01]  /*2e30*/  LOP3.LUT R133, R6, 0xfffffff8, RZ, 0xc0, !PT ;  /* 0xfffffff806857812 */ /* 0x000fe200078ec0ff */
[----:B------:R-:W-:Y:S01]  /*2e40*/  IMAD R8, R8, c[0x0][0x280], RZ ;  /* 0x0000a00008087a24 */ /* 0x000fe200078e02ff */
[----:B------:R-:W-:Y:S01]  /*2e50*/  LOP3.LUT R131, R4, 0xfffffff8, RZ, 0xc0, !PT ;  /* 0xfffffff804837812 */ /* 0x000fe200078ec0ff */
[C---:B------:R-:W-:Y:S01]  /*2e60*/  IMAD R123, R81.reuse, c[0x0][0x294], R16 ;  /* 0x0000a500517b7a24 */ /* 0x040fe200078e0210 */
[----:B------:R-:W-:Y:S01]  /*2e70*/  LOP3.LUT R129, R2, 0xfffffff8, RZ, 0xc0, !PT ;  /* 0xfffffff802817812 */ /* 0x000fe200078ec0ff */
[----:B------:R-:W-:Y:S01]  /*2e80*/  IMAD R121, R81, c[0x0][0x284], R8 ;  /* 0x0000a10051797a24 */ /* 0x000fe200078e0208 */
[-C--:B------:R-:W-:Y:S01]  /*2e90*/  SHF.L.U64.HI R110, R112, R3.reuse, c[0x0][0x294] ;  /* 0x0000a500706e7619 */ /* 0x080fe20000010203 */
[----:B------:R-:W-:Y:S01]  /*2ea0*/  IMAD.IADD R125, R169, 0x1, R123 ;  /* 0x00000001a97d7824 */ /* 0x000fe200078e027b */
[----:B------:R-:W-:Y:S01]  /*2eb0*/  SHF.L.U64.HI R114, R116, R3, c[0x0][0x284] ;  /* 0x0000a10074727619 */ /* 0x000fe20000010203 */
[----:B------:R-:W-:Y:S01]  /*2ec0*/  IMAD.IADD R124, R167, 0x1, R121 ;  /* 0x00000001a77c7824 */ /* 0x000fe200078e0279 */
[--C-:B------:R-:W-:Y:S01]  /*2ed0*/  IADD3 R113, R113, R7, R12.reuse ;  /* 0x0000000771717210 */ /* 0x100fe20007ffe00c */
[----:B------:R-:W-:Y:S01]  /*2ee0*/  IMAD.SHL.U32 R112, R112, 0x40, RZ ;  /* 0x0000004070707824 */ /* 0x000fe200078e00ff */
[----:B------:R-:W-:Y:S01]  /*2ef0*/  IADD3 R111, R111, R5, R12 ;  /* 0x000000056f6f7210 */ /* 0x000fe20007ffe00c */
[----:B------:R-:W-:Y:S01]  /*2f00*/  IMAD.SHL.U32 R116, R116, 0x40, RZ ;  /* 0x0000004074747824 */ /* 0x000fe200078e00ff */
[----:B------:R-:W-:Y:S01]  /*2f10*/  LOP3.LUT P6, RZ, R82, 0x4, RZ, 0xc0, !PT ;  /* 0x0000000452ff7812 */ /* 0x000fe200078cc0ff */
[----:B------:R-:W-:Y:S01]  /*2f20*/  IMAD.IADD R123, R123, 0x1, R165 ;  /* 0x000000017b7b7824 */ /* 0x000fe200078e02a5 */
[----:B------:R-:W-:Y:S01]  /*2f30*/  LOP3.LUT R0, R12, R0, R13, 0xf6, !PT ;  /* 0x000000000c007212 */ /* 0x000fe200078ef60d */
[----:B------:R-:W-:Y:S01]  /*2f40*/  IMAD.IADD R121, R121, 0x1, R163 ;  /* 0x0000000179797824 */ /* 0x000fe200078e02a3 */
[----:B------:R-:W-:-:S02]  /*2f50*/  P2R R135, PR, RZ, 0x1 ;  /* 0x00000001ff877803 */ /* 0x000fc40000000000 */
[----:B------:R-:W-:Y:S02]  /*2f60*/  SHF.R.S32.HI R146, RZ, 0x1f, R133 ;  /* 0x0000001fff927819 */ /* 0x000fe40000011485 */
[----:B------:R-:W-:Y:S02]  /*2f70*/  SHF.R.S32.HI R144, RZ, 0x1f, R131 ;  /* 0x0000001fff907819 */ /* 0x000fe40000011483 */
[----:B------:R-:W-:Y:S02]  /*2f80*/  SHF.R.S32.HI R134, RZ, 0x1f, R129 ;  /* 0x0000001fff867819 */ /* 0x000fe40000011481 */
[----:B------:R-:W-:Y:S02]  /*2f90*/  SHF.R.S32.HI R132, RZ, 0x1f, R122 ;  /* 0x0000001fff847819 */ /* 0x000fe4000001147a */
[----:B------:R-:W-:Y:S02]  /*2fa0*/  SHF.R.S32.HI R130, RZ, 0x1f, R120 ;  /* 0x0000001fff827819 */ /* 0x000fe40000011478 */
[----:B--2---:R-:W-:-:S02]  /*2fb0*/  SHF.R.S32.HI R128, RZ, 0x1f, R118 ;  /* 0x0000001fff807819 */ /* 0x004fc40000011476 */
.L_x_2298:
        /* <DEDUP_REMOVED lines=36> */
[C---:B------:R-:W-:Y:S01]  /*3200*/  IADD3 R31, R140.reuse, 0x20, RZ ;  /* 0x000000208c1f7810 */ /* 0x040fe20007ffe0ff */
[----:B------:R-:W-:Y:S01]  /*3210*/  CS2R R28, SRZ ;  /* 0x00000000001c7805 */ /* 0x000fe2000001ff00 */
[C---:B------:R-:W-:Y:S01]  /*3220*/  IADD3 R21, R140.reuse, 0x40, RZ ;  /* 0x000000408c157810 */ /* 0x040fe20007ffe0ff */
[----:B------:R-:W-:Y:S01]  /*3230*/  CS2R R32, SRZ ;  /* 0x0000000000207805 */ /* 0x000fe2000001ff00 */
        /* <DEDUP_REMOVED lines=50> */
.L_x_2278:
[----:B------:R-:W-:Y:S05]  /*3560*/  BSYNC B0 ;  /* 0x0000000000007941 */ /* 0x000fea0003800000 */
.L_x_2277:
        /* <DEDUP_REMOVED lines=99> */
.L_x_2281:
[----:B------:R-:W-:Y:S05]  /*3ba0*/  BSYNC B0 ;  /* 0x0000000000007941 */ /* 0x000fea0003800000 */
.L_x_2280:
        /* <DEDUP_REMOVED lines=54> */
.L_x_2283:
[----:B------:R-:W-:Y:S05]  /*3f10*/  BSYNC B0 ;  /* 0x0000000000007941 */ /* 0x000fea0003800000 */
.L_x_2282:
        /* <DEDUP_REMOVED lines=14> */
[----:B------:R-:W-:Y:S01]  /*4000*/  @!P0 LOP3.LUT R40, R67, 0xffff0000, RZ, 0xc0, !PT ;  /* 0xffff000043288812 */ /* 0x000fe200078ec0ff */
[C---:B------:R-:W-:Y:S01]  /*4010*/  @!P0 IMAD.U32 R31, R30.reuse, 0x10000, RZ ;  /* 0x000100001e1f8824 */ /* 0x040fe200078e00ff */
        /* <DEDUP_REMOVED lines=38> */
.L_x_2285:
[----:B------:R-:W-:Y:S05]  /*4280*/  BSYNC B0 ;  /* 0x0000000000007941 */ /* 0x000fea0003800000 */
.L_x_2284:
        /* <DEDUP_REMOVED lines=55> */
.L_x_2287:
[----:B------:R-:W-:Y:S05]  /*4600*/  BSYNC B0 ;  /* 0x0000000000007941 */ /* 0x000fea0003800000 */
.L_x_2286:
        /* <DEDUP_REMOVED lines=10> */
[----:B------:R-:W-:Y:S02]  /*46b0*/  @!P0 PRMT R20, R20, 0x5410, R21 ;  /* 0x0000541014148816 */ /* 0x000fe40000000015 */
[----:B------:R-:W-:Y:S01]  /*46c0*/  @!P0 SHF.R.U32.HI R24, RZ, 0x10, R61 ;  /* 0x00000010ff188819 */ /* 0x000fe2000001163d */
[----:B------:R-:W-:Y:S01]  /*46d0*/  @!P0 IMAD.U32 R25, R58, 0x10000, RZ ;  /* 0x000100003a198824 */ /* 0x000fe200078e00ff */
[----:B------:R-:W-:Y:S01]  /*46e0*/  @!P0 PRMT R9, R9, 0x5410, R22 ;  /* 0x0000541009098816 */ /* 0x000fe20000000016 */
[----:B------:R-:W-:Y:S01]  /*46f0*/  @!P0 IMAD.U32 R21, R20, 0x10000, RZ ;  /* 0x0001000014158824 */ /* 0x000fe200078e00ff */
[----:B------:R-:W-:Y:S02]  /*4700*/  @!P0 LOP3.LUT R30, R58, 0xffff0000, RZ, 0xc0, !PT ;  /* 0xffff00003a1e8812 */ /* 0x000fe400078ec0ff */
[----:B------:R-:W-:Y:S02]  /*4710*/  @!P0 PRMT R55, R55, 0x5410, R24 ;  /* 0x0000541037378816 */ /* 0x000fe40000000018 */
        /* <DEDUP_REMOVED lines=38> */
.L_x_2289:
[----:B------:R-:W-:Y:S05]  /*4980*/  BSYNC B0 ;  /* 0x0000000000007941 */ /* 0x000fea0003800000 */
.L_x_2288:
        /* <DEDUP_REMOVED lines=55> */
.L_x_2276:
        /* <DEDUP_REMOVED lines=44> */
.L_x_2291:
[----:B------:R-:W-:Y:S05]  /*4fc0*/  BSYNC B0 ;  /* 0x0000000000007941 */ /* 0x000fea0003800000 */
.L_x_2290:
        /* <DEDUP_REMOVED lines=45> */
[CC--:B------:R-:W-:Y:S01]  /*52a0*/  IADD3.X R174, R97.reuse, R170.reuse, R146, P1, P0 ;  /* 0x000000aa61ae7210 */ /* 0x0c0fe20000fe0492 */
        /* <DEDUP_REMOVED lines=115> */
.L_x_2293:
[----:B------:R-:W-:Y:S05]  /*59e0*/  BSYNC B0 ;  /* 0x0000000000007941 */ /* 0x000fea0003800000 */
.L_x_2292:
[----:B------:R-:W-:Y:S01]  /*59f0*/  ISETP.GE.AND P0, PT, R137, c[0x0][0x1d4], PT ;  /* 0x0000750089007a0c */ /* 0x000fe20003f06270 */
[----:B------:R-:W-:-:S12]  /*5a00*/  BSSY B0, `(.L_x_2294) ;  /* 0x0000074000007945 */ /* 0x000fd80003800000 */
[----:B------:R-:W-:-:S05]  /*5a10*/  @P0 BRA `(.L_x_2295) ;  /* 0x0000072000000947 */ /* 0x000fca0003800000 */
[----:B------:R-:W-:Y:S01]  /*5a20*/  ISETP.GE.AND P2, PT, R120, c[0x0][0x1d4], PT ;  /* 0x0000750078007a0c */ /* 0x000fe20003f46270 */
[----:B------:R-:W-:Y:S01]  /*5a30*/  IMAD.IADD R60, R111, 0x1, R172 ;  /* 0x000000016f3c7824 */ /* 0x000fe200078e02ac */
[-C--:B------:R-:W-:Y:S03]  /*5a40*/  IADD3 R57, P1, P0, R154, R171.reuse, R131 ;  /* 0x000000ab9a397210 */ /* 0x080fe6000783e083 */
[----:B------:R-:W-:Y:S01]  /*5a50*/  IMAD.SHL.U32 R58, R60, 0x2, RZ ;  /* 0x000000023c3a7824 */ /* 0x000fe200078e00ff */
[CC--:B------:R-:W-:Y:S04]  /*5a60*/  IADD3.X R50, R97.reuse, R170.reuse, R144, P1, P0 ;  /* 0x000000aa61327210 */ /* 0x0c0fe80000fe0490 */
[----:B-1----:R-:W1:Y:S03]  /*5a70*/  LDS.128 R20, [R58+0xc100] ;  /* 0x00c100003a147984 */ /* 0x002e660000000c00 */
        /* <DEDUP_REMOVED lines=11> */
[----:B------:R-:W-:Y:S02]  /*5b30*/  @!P0 SHF.R.U32.HI R32, RZ, 0x10, R69 ;  /* 0x00000010ff208819 */ /* 0x000fe40000011645 */
[----:B------:R-:W-:Y:S01]  /*5b40*/  @!P0 PRMT R39, R39, 0x5410, R26 ;  /* 0x0000541027278816 */ /* 0x000fe2000000001a */
[C---:B-1----:R-:W-:Y:S01]  /*5b50*/  @!P0 IMAD.U32 R26, R20.reuse, 0x10000, RZ ;  /* 0x00010000141a8824 */ /* 0x042fe200078e00ff */
[----:B------:R-:W-:Y:S02]  /*5b60*/  @!P0 SHF.R.U32.HI R41, RZ, 0x10, R71 ;  /* 0x00000010ff298819 */ /* 0x000fe40000011647 */
[----:B------:R-:W-:Y:S02]  /*5b70*/  @!P0 SHF.R.U32.HI R33, RZ, 0x10, R27 ;  /* 0x00000010ff218819 */ /* 0x000fe4000001161b */
[----:B------:R-:W-:Y:S02]  /*5b80*/  @!P0 LOP3.LUT R27, R20, 0xffff0000, RZ, 0xc0, !PT ;  /* 0xffff0000141b8812 */ /* 0x000fe400078ec0ff */
[----:B------:R-:W-:Y:S02]  /*5b90*/  @!P0 PRMT R79, R79, 0x5410, R32 ;  /* 0x000054104f4f8816 */ /* 0x000fe40000000020 */
[----:B------:R-:W-:Y:S02]  /*5ba0*/  @!P0 PRMT R78, R78, 0x5410, R41 ;  /* 0x000054104e4e8816 */ /* 0x000fe40000000029 */
[----:B------:R-:W-:Y:S02]  /*5bb0*/  @!P0 LOP3.LUT R40, R79, 0xffff0000, RZ, 0xc0, !PT ;  /* 0xffff00004f288812 */ /* 0x000fe400078ec0ff */
[C---:B------:R-:W-:Y:S01]  /*5bc0*/  @!P0 LOP3.LUT R48, R78.reuse, 0xffff0000, RZ, 0xc0, !PT ;  /* 0xffff00004e308812 */ /* 0x040fe200078ec0ff */
[----:B------:R-:W-:Y:S01]  /*5bd0*/  @!P0 IMAD.U32 R51, R78, 0x10000, RZ ;  /* 0x000100004e338824 */ /* 0x000fe200078e00ff */
[----:B------:R-:W-:Y:S02]  /*5be0*/  @!P0 SHF.R.U64 R24, R24, 0x10, R25 ;  /* 0x0000001018188819 */ /* 0x000fe40000001219 */
[----:B------:R-:W-:Y:S02]  /*5bf0*/  @!P0 SHF.R.U64 R35, R68, 0x10, R69 ;  /* 0x0000001044238819 */ /* 0x000fe40000001245 */
[----:B------:R-:W-:Y:S02]  /*5c00*/  @!P0 PRMT R37, R37, 0x5410, R24 ;  /* 0x0000541025258816 */ /* 0x000fe40000000018 */
[----:B------:R-:W-:Y:S02]  /*5c10*/  @!P0 SHF.R.U32.HI R25, RZ, 0x10, R25 ;  /* 0x00000010ff198819 */ /* 0x000fe40000011619 */
[----:B------:R-:W-:Y:S02]  /*5c20*/  @!P0 LOP3.LUT R24, R37, 0xffff0000, RZ, 0xc0, !PT ;  /* 0xffff000025188812 */ /* 0x000fe400078ec0ff */
[----:B------:R-:W-:Y:S02]  /*5c30*/  @!P0 SHF.R.U64 R34, R70, 0x10, R71 ;  /* 0x0000001046228819 */ /* 0x000fe40000001247 */
[----:B------:R-:W-:Y:S01]  /*5c40*/  @!P0 PRMT R80, R80, 0x5410, R35 ;  /* 0x0000541050508816 */ /* 0x000fe20000000023 */
[----:B------:R-:W-:Y:S01]  /*5c50*/  @!P0 FMUL.FTZ R3, R27, R24 ;  /* 0x000000181b038220 */ /* 0x000fe20000410000 */
[C---:B--2---:R-:W-:Y:S01]  /*5c60*/  @!P0 LOP3.LUT R41, R72.reuse, 0xffff0000, RZ, 0xc0, !PT ;  /* 0xffff000048298812 */ /* 0x044fe200078ec0ff */
[----:B------:R-:W-:Y:S01]  /*5c70*/  @!P0 IMAD.U32 R32, R72, 0x10000, RZ ;  /* 0x0001000048208824 */ /* 0x000fe200078e00ff */
[----:B------:R-:W-:Y:S01]  /*5c80*/  @!P0 LOP3.LUT R43, R73, 0xffff0000, RZ, 0xc0, !PT ;  /* 0xffff0000492b8812 */ /* 0x000fe200078ec0ff */
[C---:B------:R-:W-:Y:S01]  /*5c90*/  @!P0 IMAD.U32 R46, R75.reuse, 0x10000, RZ ;  /* 0x000100004b2e8824 */ /* 0x040fe200078e00ff */
[----:B------:R-:W-:Y:S01]  /*5ca0*/  @!P0 LOP3.LUT R53, R75, 0xffff0000, RZ, 0xc0, !PT ;  /* 0xffff00004b358812 */ /* 0x000fe200078ec0ff */
[C---:B------:R-:W-:Y:S01]  /*5cb0*/  @!P0 IMAD.U32 R42, R74.reuse, 0x10000, RZ ;  /* 0x000100004a2a8824 */ /* 0x040fe200078e00ff */
[----:B------:R-:W-:Y:S02]  /*5cc0*/  @!P0 LOP3.LUT R49, R74, 0xffff0000, RZ, 0xc0, !PT ;  /* 0xffff00004a318812 */ /* 0x000fe400078ec0ff */
[----:B------:R-:W-:Y:S02]  /*5cd0*/  @!P0 SHF.L.U32 R35, R80, 0x10, RZ ;  /* 0x0000001050238819 */ /* 0x000fe400000006ff */
[----:B------:R-:W-:Y:S01]  /*5ce0*/  @!P0 PRMT R36, R36, 0x5410, R25 ;  /* 0x0000541024248816 */ /* 0x000fe20000000019 */
[----:B------:R-:W-:Y:S01]  /*5cf0*/  @!P0 IMAD.U32 R25, R37, 0x10000, RZ ;  /* 0x0001000025198824 */ /* 0x000fe200078e00ff */
[----:B------:R-:W-:Y:S01]  /*5d00*/  @!P0 PRMT R77, R77, 0x5410, R34 ;  /* 0x000054104d4d8816 */ /* 0x000fe20000000022 */
[----:B------:R-:W-:Y:S01]  /*5d10*/  @!P0 FMUL.FTZ R50, R26, R35 ;  /* 0x000000231a328220 */ /* 0x000fe20000410000 */
[----:B------:R-:W-:Y:S01]  /*5d20*/  @!P0 LOP3.LUT R34, R80, 0xffff0000, RZ, 0xc0, !PT ;  /* 0xffff000050228812 */ /* 0x000fe200078ec0ff */
[-C--:B------:R-:W-:Y:S01]  /*5d30*/  @!P0 FMUL.FTZ R2, R26, R25.reuse ;  /* 0x000000191a028220 */ /* 0x080fe20000410000 */
[----:B------:R-:W-:Y:S01]  /*5d40*/  @!P0 SHF.L.U32 R26, R21, 0x10, RZ ;  /* 0x00000010151a8819 */ /* 0x000fe200000006ff */
[----:B------:R-:W-:Y:S01]  /*5d50*/  @!P0 FFMA.FTZ R50, R32, R25, -R50 ;  /* 0x0000001920328223 */ /* 0x000fe20000010832 */
[----:B------:R-:W-:Y:S01]  /*5d60*/  @!P0 LOP3.LUT R44, R77, 0xffff0000, RZ, 0xc0, !PT ;  /* 0xffff00004d2c8812 */ /* 0x000fe200078ec0ff */
[----:B------:R-:W-:Y:S01]  /*5d70*/  @!P0 FMUL.FTZ R173, R27, R34 ;  /* 0x000000221bad8220 */ /* 0x000fe20000410000 */
[----:B------:R-:W-:Y:S01]  /*5d80*/  @!P0 LOP3.LUT R27, R21, 0xffff0000, RZ, 0xc0, !PT ;  /* 0xffff0000151b8812 */ /* 0x000fe200078ec0ff */
[----:B------:R-:W-:Y:S01]  /*5d90*/  @!P0 FFMA.FTZ R2, R35, R32, R2 ;  /* 0x0000002023028223 */ /* 0x000fe20000010002 */
[----:B------:R-:W-:Y:S01]  /*5da0*/  @!P0 PRMT R38, R38, 0x5410, R33 ;  /* 0x0000541026268816 */ /* 0x000fe20000000021 */
[----:B------:R-:W-:Y:S02]  /*5db0*/  @!P0 IMAD.U32 R35, R79, 0x10000, RZ ;  /* 0x000100004f238824 */ /* 0x000fe400078e00ff */
[----:B------:R-:W-:Y:S01]  /*5dc0*/  @!P0 FFMA.FTZ R173, R41, R24, -R173 ;  /* 0x0000001829ad8223 */ /* 0x000fe200000108ad */
[C---:B------:R-:W-:Y:S01]  /*5dd0*/  @!P0 LOP3.LUT R24, R36.reuse, 0xffff0000, RZ, 0xc0, !PT ;  /* 0xffff000024188812 */ /* 0x040fe200078ec0ff */
[----:B------:R-:W-:Y:S02]  /*5de0*/  @!P0 IMAD.U32 R25, R36, 0x10000, RZ ;  /* 0x0001000024198824 */ /* 0x000fe400078e00ff */
[----:B------:R-:W-:Y:S01]  /*5df0*/  @!P0 FMUL.FTZ R175, R27, R40 ;  /* 0x000000281baf8220 */ /* 0x000fe20000410000 */
[----:B------:R-:W-:Y:S01]  /*5e00*/  @!P0 F2FP.BF16.PACK_AB R50, R173, R50 ;  /* 0x00000032ad32823e */ /* 0x000fe200000010ff */
[----:B------:R-:W-:Y:S02]  /*5e10*/  @!P0 IMAD.U32 R32, R73, 0x10000, RZ ;  /* 0x0001000049208824 */ /* 0x000fe400078e00ff */
[C---:B------:R-:W-:Y:S02]  /*5e20*/  @!P0 FMUL.FTZ R52, R26.reuse, R35 ;  /* 0x000000231a348220 */ /* 0x040fe40000410000 */
[-C--:B------:R-:W-:Y:S01]  /*5e30*/  @!P0 FMUL.FTZ R4, R26, R25.reuse ;  /* 0x000000191a048220 */ /* 0x080fe20000410000 */
[----:B------:R-:W-:Y:S01]  /*5e40*/  @!P0 SHF.L.U32 R26, R23, 0x10, RZ ;  /* 0x00000010171a8819 */ /* 0x000fe200000006ff */
[-C--:B------:R-:W-:Y:S01]  /*5e50*/  @!P0 FMUL.FTZ R5, R27, R24.reuse ;  /* 0x000000181b058220 */ /* 0x080fe20000410000 */
[----:B------:R-:W-:Y:S01]  /*5e60*/  @!P0 LOP3.LUT R27, R23, 0xffff0000, RZ, 0xc0, !PT ;  /* 0xffff0000171b8812 */ /* 0x000fe200078ec0ff */
[----:B------:R-:W-:Y:S01]  /*5e70*/  @!P0 FFMA.FTZ R175, R43, R24, -R175 ;  /* 0x000000182baf8223 */ /* 0x000fe200000108af */
[----:B------:R-:W-:Y:S01]  /*5e80*/  @!P0 LOP3.LUT R24, R38, 0xffff0000, RZ, 0xc0, !PT ;  /* 0xffff000026188812 */ /* 0x000fe200078ec0ff */
[----:B------:R-:W-:Y:S02]  /*5e90*/  @!P0 FFMA.FTZ R52, R32, R25, -R52 ;  /* 0x0000001920348223 */ /* 0x000fe40000010834 */
[----:B------:R-:W-:Y:S02]  /*5ea0*/  @!P0 IMAD.U32 R25, R38, 0x10000, RZ ;  /* 0x0001000026198824 */ /* 0x000fe400078e00ff */
[C---:B------:R-:W-:Y:S01]  /*5eb0*/  @!P0 FMUL.FTZ R58, R26.reuse, R51 ;  /* 0x000000331a3a8220 */ /* 0x040fe20000410000 */
[----:B------:R-:W-:Y:S01]  /*5ec0*/  @!P0 F2FP.BF16.PACK_AB R175, R175, R52 ;  /* 0x00000034afaf823e */ /* 0x000fe200000010ff */
[C---:B------:R-:W-:Y:S02]  /*5ed0*/  @!P0 FMUL.FTZ R177, R27.reuse, R48 ;  /* 0x000000301bb18220 */ /* 0x040fe40000410000 */
[----:B------:R-:W-:Y:S01]  /*5ee0*/  @!P0 FMUL.FTZ R8, R26, R25 ;  /* 0x000000191a088220 */ /* 0x000fe20000410000 */
[----:B------:R-:W-:Y:S01]  /*5ef0*/  @!P0 MOV R73, R175 ;  /* 0x000000af00498202 */ /* 0x000fe20000000f00 */
[-C--:B------:R-:W-:Y:S01]  /*5f00*/  @!P0 FMUL.FTZ R9, R27, R24.reuse ;  /* 0x000000181b098220 */ /* 0x080fe20000410000 */
[C---:B------:R-:W-:Y:S01]  /*5f10*/  @!P0 SHF.L.U32 R26, R22.reuse, 0x10, RZ ;  /* 0x00000010161a8819 */ /* 0x040fe200000006ff */
[----:B------:R-:W-:Y:S01]  /*5f20*/  @!P0 IMAD.U32 R45, R77, 0x10000, RZ ;  /* 0x000100004d2d8824 */ /* 0x000fe200078e00ff */
[----:B------:R-:W-:Y:S01]  /*5f30*/  @!P0 LOP3.LUT R27, R22, 0xffff0000, RZ, 0xc0, !PT ;  /* 0xffff0000161b8812 */ /* 0x000fe200078ec0ff */
[----:B------:R-:W-:Y:S02]  /*5f40*/  @!P0 FFMA.FTZ R58, R46, R25, -R58 ;  /* 0x000000192e3a8223 */ /* 0x000fe4000001083a */
[----:B------:R-:W-:Y:S02]  /*5f50*/  @!P0 IMAD.U32 R25, R39, 0x10000, RZ ;  /* 0x0001000027198824 */ /* 0x000fe400078e00ff */
[----:B------:R-:W-:Y:S01]  /*5f60*/  @!P0 FFMA.FTZ R177, R53, R24, -R177 ;  /* 0x0000001835b18223 */ /* 0x000fe200000108b1 */
[----:B------:R-:W-:Y:S01]  /*5f70*/  @!P0 LOP3.LUT R24, R39, 0xffff0000, RZ, 0xc0, !PT ;  /* 0xffff000027188812 */ /* 0x000fe200078ec0ff */
[----:B------:R-:W-:Y:S02]  /*5f80*/  @!P0 FMUL.FTZ R60, R26, R45 ;  /* 0x0000002d1a3c8220 */ /* 0x000fe40000410000 */
[----:B------:R-:W-:Y:S01]  /*5f90*/  @!P0 FMUL.FTZ R179, R27, R44 ;  /* 0x0000002c1bb38220 */ /* 0x000fe20000410000 */
[----:B------:R-:W-:Y:S01]  /*5fa0*/  @!P0 F2FP.BF16.PACK_AB R58, R177, R58 ;  /* 0x0000003ab13a823e */ /* 0x000fe200000010ff */
        /* <DEDUP_REMOVED lines=25> */
.L_x_2295:
[----:B------:R-:W-:Y:S05]  /*6140*/  BSYNC B0 ;  /* 0x0000000000007941 */ /* 0x000fea0003800000 */
.L_x_2294:
        /* <DEDUP_REMOVED lines=13> */
[--C-:B------:R-:W-:Y:S02]  /*6220*/  @!P0 SHF.R.U32.HI R26, RZ, 0x10, R65.reuse ;  /* 0x00000010ff1a8819 */ /* 0x100fe40000011641 */
[----:B------:R-:W-:Y:S02]  /*6230*/  @!P0 SHF.R.U64 R27, R64, 0x10, R65 ;  /* 0x00000010401b8819 */ /* 0x000fe40000001241 */
[----:B------:R-:W-:Y:S02]  /*6240*/  @!P0 PRMT R63, R63, 0x5410, R26 ;  /* 0x000054103f3f8816 */ /* 0x000fe4000000001a */
[--C-:B------:R-:W-:Y:S02]  /*6250*/  @!P0 SHF.R.U64 R16, R16, 0x10, R17.reuse ;  /* 0x0000001010108819 */ /* 0x100fe40000001211 */
[----:B------:R-:W-:Y:S02]  /*6260*/  @!P0 SHF.R.U32.HI R17, RZ, 0x10, R17 ;  /* 0x00000010ff118819 */ /* 0x000fe40000011611 */
[----:B------:R-:W-:Y:S02]  /*6270*/  @!P0 PRMT R29, R29, 0x5410, R16 ;  /* 0x000054101d1d8816 */ /* 0x000fe40000000010 */
[----:B------:R-:W-:Y:S02]  /*6280*/  @!P0 PRMT R28, R28, 0x5410, R17 ;  /* 0x000054101c1c8816 */ /* 0x000fe40000000011 */
[----:B------:R-:W-:Y:S01]  /*6290*/  @!P0 LOP3.LUT R36, R63, 0xffff0000, RZ, 0xc0, !PT ;  /* 0xffff00003f248812 */ /* 0x000fe200078ec0ff */
[----:B------:R-:W-:Y:S01]  /*62a0*/  @!P0 IMAD.U32 R17, R29, 0x10000, RZ ;  /* 0x000100001d118824 */ /* 0x000fe200078e00ff */
[----:B------:R-:W-:Y:S02]  /*62b0*/  @!P0 PRMT R76, R76, 0x5410, R27 ;  /* 0x000054104c4c8816 */ /* 0x000fe4000000001b */
[----:B------:R-:W-:Y:S02]  /*62c0*/  @!P0 SHF.R.U64 R33, R66, 0x10, R67 ;  /* 0x0000001042218819 */ /* 0x000fe40000001243 */
[--C-:B------:R-:W-:Y:S01]  /*62d0*/  @!P0 SHF.R.U64 R18, R18, 0x10, R19.reuse ;  /* 0x0000001012128819 */ /* 0x100fe20000001213 */
[----:B------:R-:W-:Y:S01]  /*62e0*/  @!P0 IMAD.U32 R27, R76, 0x10000, RZ ;  /* 0x000100004c1b8824 */ /* 0x000fe200078e00ff */
[----:B------:R-:W-:Y:S02]  /*62f0*/  @!P0 SHF.R.U32.HI R19, RZ, 0x10, R19 ;  /* 0x00000010ff138819 */ /* 0x000fe40000011613 */
[----:B------:R-:W-:Y:S01]  /*6300*/  @!P0 PRMT R31, R31, 0x5410, R18 ;  /* 0x000054101f1f8816 */ /* 0x000fe20000000012 */
[----:B-1----:R-:W-:Y:S01]  /*6310*/  @!P0 IMAD.U32 R16, R20, 0x10000, RZ ;  /* 0x0001000014108824 */ /* 0x002fe200078e00ff */
[----:B------:R-:W-:Y:S01]  /*6320*/  @!P0 PRMT R30, R30, 0x5410, R19 ;  /* 0x000054101e1e8816 */ /* 0x000fe20000000013 */
[----:B------:R-:W-:Y:S01]  /*6330*/  @!P0 IMAD.U32 R19, R21, 0x10000, RZ ;  /* 0x0001000015138824 */ /* 0x000fe200078e00ff */
[----:B------:R-:W-:Y:S01]  /*6340*/  @!P0 LOP3.LUT R18, R20, 0xffff0000, RZ, 0xc0, !PT ;  /* 0xffff000014128812 */ /* 0x000fe200078ec0ff */
[----:B------:R-:W-:Y:S01]  /*6350*/  @!P0 FMUL.FTZ R46, R16, R27 ;  /* 0x0000001b102e8220 */ /* 0x000fe20000410000 */
[----:B------:R-:W-:Y:S01]  /*6360*/  @!P0 LOP3.LUT R25, R22, 0xffff0000, RZ, 0xc0, !PT ;  /* 0xffff000016198812 */ /* 0x000fe200078ec0ff */
        /* <DEDUP_REMOVED lines=10> */
[----:B------:R-:W-:Y:S01]  /*6410*/  @!P0 IMAD.U32 R24, R23, 0x10000, RZ ;  /* 0x0001000017188824 */ /* 0x000fe200078e00ff */
[----:B------:R-:W-:Y:S01]  /*6420*/  @!P0 LOP3.LUT R41, R50, 0xffff0000, RZ, 0xc0, !PT ;  /* 0xffff000032298812 */ /* 0x000fe200078ec0ff */
[----:B------:R-:W-:Y:S01]  /*6430*/  @!P0 FFMA.FTZ R2, R27, R26, R2 ;  /* 0x0000001a1b028223 */ /* 0x000fe20000010002 */
[C---:B------:R-:W-:Y:S01]  /*6440*/  @!P0 LOP3.LUT R45, R51.reuse, 0xffff0000, RZ, 0xc0, !PT ;  /* 0xffff0000332d8812 */ /* 0x040fe200078ec0ff */
[----:B------:R-:W-:Y:S01]  /*6450*/  @!P0 IMAD.U32 R42, R51, 0x10000, RZ ;  /* 0x00010000332a8824 */ /* 0x000fe200078e00ff */
[----:B------:R-:W-:Y:S02]  /*6460*/  @!P0 LOP3.LUT R17, R29, 0xffff0000, RZ, 0xc0, !PT ;  /* 0xffff00001d118812 */ /* 0x000fe400078ec0ff */
[----:B------:R-:W-:Y:S01]  /*6470*/  @!P0 PRMT R62, R62, 0x5410, R33 ;  /* 0x000054103e3e8816 */ /* 0x000fe20000000021 */
[----:B------:R-:W-:Y:S01]  /*6480*/  @!P0 IMAD.U32 R33, R63, 0x10000, RZ ;  /* 0x000100003f218824 */ /* 0x000fe200078e00ff */
[----:B------:R-:W-:Y:S01]  /*6490*/  @!P0 PRMT R61, R61, 0x5410, R32 ;  /* 0x000054103d3d8816 */ /* 0x000fe20000000020 */
[----:B------:R-:W-:Y:S01]  /*64a0*/  @!P0 FMUL.FTZ R3, R18, R17 ;  /* 0x0000001112038220 */ /* 0x000fe20000410000 */
[----:B------:R-:W-:Y:S01]  /*64b0*/  @!P0 LOP3.LUT R32, R76, 0xffff0000, RZ, 0xc0, !PT ;  /* 0xffff00004c208812 */ /* 0x000fe200078ec0ff */
[----:B------:R-:W-:Y:S01]  /*64c0*/  @!P0 FMUL.FTZ R54, R19, R33 ;  /* 0x0000002113368220 */ /* 0x000fe20000410000 */
[C---:B------:R-:W-:Y:S01]  /*64d0*/  @!P0 LOP3.LUT R40, R62.reuse, 0xffff0000, RZ, 0xc0, !PT ;  /* 0xffff00003e288812 */ /* 0x040fe200078ec0ff */
[----:B------:R-:W-:Y:S01]  /*64e0*/  @!P0 IMAD.U32 R37, R62, 0x10000, RZ ;  /* 0x000100003e258824 */ /* 0x000fe200078e00ff */
[----:B------:R-:W-:Y:S01]  /*64f0*/  @!P0 LOP3.LUT R44, R61, 0xffff0000, RZ, 0xc0, !PT ;  /* 0xffff00003d2c8812 */ /* 0x000fe200078ec0ff */
[----:B------:R-:W-:Y:S01]  /*6500*/  @!P0 FMUL.FTZ R55, R18, R32 ;  /* 0x0000002012378220 */ /* 0x000fe20000410000 */
[----:B------:R-:W-:Y:S01]  /*6510*/  @!P0 LOP3.LUT R18, R21, 0xffff0000, RZ, 0xc0, !PT ;  /* 0xffff000015128812 */ /* 0x000fe200078ec0ff */
[----:B------:R-:W-:Y:S01]  /*6520*/  @!P0 FFMA.FTZ R54, R35, R16, -R54 ;  /* 0x0000001023368223 */ /* 0x000fe20000010836 */
[----:B------:R-:W-:Y:S01]  /*6530*/  @!P0 SHF.L.U32 R16, R31, 0x10, RZ ;  /* 0x000000101f108819 */ /* 0x000fe200000006ff */
[----:B------:R-:W-:Y:S02]  /*6540*/  @!P0 IMAD.U32 R19, R22, 0x10000, RZ ;  /* 0x0001000016138824 */ /* 0x000fe400078e00ff */
[----:B------:R-:W-:Y:S01]  /*6550*/  @!P0 FFMA.FTZ R55, R34, R17, -R55 ;  /* 0x0000001122378223 */ /* 0x000fe20000010837 */
[----:B------:R-:W-:Y:S01]  /*6560*/  @!P0 LOP3.LUT R17, R28, 0xffff0000, RZ, 0xc0, !PT ;  /* 0xffff00001c118812 */ /* 0x000fe200078ec0ff */
[C---:B------:R-:W-:Y:S02]  /*6570*/  @!P0 FMUL.FTZ R57, R18.reuse, R36 ;  /* 0x0000002412398220 */ /* 0x040fe40000410000 */
        /* <DEDUP_REMOVED lines=51> */
.L_x_2275:
        /* <DEDUP_REMOVED lines=25> */
.L_x_2279:
[----:B------:R-:W-:Y:S05]  /*6a40*/  BSYNC B1 ;  /* 0x0000000000017941 */ /* 0x000fea0003800000 */
.L_x_2274:
[----:B------:R-:W-:Y:S01]  /*6a50*/  ISETP.GT.AND P0, PT, R15, R14, PT ;  /* 0x0000000e0f00720c */ /* 0x000fe20003f04270 */
[----:B------:R-:W-:-:S12]  /*6a60*/  BSSY B0, `(.L_x_2296) ;  /* 0x000003d000007945 */ /* 0x000fd80003800000 */
[----:B-1----:R-:W-:Y:S01]  /*6a70*/  @P0 IADD3 R6, R15, -0x1, RZ ;  /* 0xffffffff0f060810 */ /* 0x002fe20007ffe0ff */
[----:B------:R-:W-:Y:S02]  /*6a80*/  @P0 IMAD.MOV.U32 R8, RZ, RZ, R152 ;  /* 0x000000ffff080224 */ /* 0x000fe400078e0098 */
[----:B------:R-:W-:Y:S01]  /*6a90*/  @P0 IMAD.MOV.U32 R9, RZ, RZ, R95 ;  /* 0x000000ffff090224 */ /* 0x000fe200078e005f */
[----:B--2---:R-:W-:Y:S01]  /*6aa0*/  @P0 SHF.R.S32.HI R3, RZ, 0x1f, R6 ;  /* 0x0000001fff030819 */ /* 0x004fe20000011406 */
[----:B------:R-:W-:Y:S02]  /*6ab0*/  @P0 IMAD R4, R99, R6, RZ ;  /* 0x0000000663040224 */ /* 0x000fe400078e02ff */
        /* <DEDUP_REMOVED lines=26> */
[----:B------:R-:W-:Y:S03]  /*6c60*/  IMAD.MOV.U32 R126, RZ, RZ, R148 ;  /* 0x000000ffff7e7224 */ /* 0x000fe600078e0094 */
[----:B------:R-:W-:Y:S01]  /*6c70*/  LEA.HI.X.SX32 R7, R15, R157, 0x6, P0 ;  /* 0x0000009d0f077211 */ /* 0x000fe200000f36ff */
        /* <DEDUP_REMOVED lines=27> */
.L_x_2297:
[----:B-1----:R-:W-:Y:S05]  /*6e30*/  BSYNC B0 ;  /* 0x0000000000007941 */ /* 0x002fea0003800000 */
.L_x_2296:
        /* <DEDUP_REMOVED lines=32> */
.L_x_2273:
[----:B------:R-:W-:Y:S01]  /*7040*/  ISETP.NE.AND P3, PT, R240, 0x1, PT ;  /* 0x00000001f000780c */ /* 0x000fe20003f65270 */
[----:B------:R-:W-:Y:S01]  /*7050*/  BSSY B0, `(.L_x_2299) ;  /* 0x0000029000007945 */ /* 0x000fe20003800000 */
[----:B-1----:R-:W-:-:S02]  /*7060*/  IADD3 R2, R209, 0x7f, RZ ;  /* 0x0000007fd1027810 */ /* 0x002fc40007ffe0ff */
[----:B------:R-:W-:-:S09]  /*7070*/  LOP3.LUT R226, R226, 0xfffffffd, RZ, 0xc0, !PT ;  /* 0xfffffffde2e27812 */ /* 0x000fd200078ec0ff */
[----:B------:R-:W-:Y:S01]  /*7080*/  @P3 IMAD.HI.U32 R0, R2, c[0x0][0x2c8], RZ ;  /* 0x0000b20002003a27 */ /* 0x000fe200078e00ff */
[----:B------:R-:W-:-:S04]  /*7090*/  @P3 LOP3.LUT R226, R226, 0x2, RZ, 0xfc, !PT ;  /* 0x00000002e2e23812 */ /* 0x000fc800078efcff */
[----:B------:R-:W-:-:S05]  /*70a0*/  @P3 SHF.R.U32.HI R2, RZ, c[0x0][0x2cc], R0 ;  /* 0x0000b300ff023a19 */ /* 0x000fca0000011600 */
[----:B------:R-:W-:-:S05]  /*70b0*/  IMAD.IADD R89, R89, 0x1, R2 ;  /* 0x0000000159597824 */ /* 0x000fca00078e0202 */
[----:B------:R-:W-:-:S04]  /*70c0*/  SHF.R.S32.HI R0, RZ, 0x1f, R89 ;  /* 0x0000001fff007819 */ /* 0x000fc80000011459 */
[----:B------:R-:W-:-:S04]  /*70d0*/  LEA.HI R0, R0, R89, RZ, 0x6 ;  /* 0x0000005900007211 */ /* 0x000fc800078f30ff */
[----:B------:R-:W-:Y:S01]  /*70e0*/  SHF.R.S32.HI R3, RZ, 0x6, R0 ;  /* 0x00000006ff037819 */ /* 0x000fe20000011400 */
[----:B------:R-:W-:-:S03]  /*70f0*/  IMAD.IADD R0, R86, 0x1, R87 ;  /* 0x0000000156007824 */ /* 0x000fc600078e0257 */
[----:B------:R-:W-:Y:S01]  /*7100*/  IMNMX R92, R92, R3, PT ;  /* 0x000000035c5c7217 */ /* 0x000fe20003800200 */
[----:B------:R-:W-:-:S03]  /*7110*/  IMAD.MOV.U32 R3, RZ, RZ, RZ ;  /* 0x000000ffff037224 */ /* 0x000fc600078e00ff */
[----:B------:R-:W-:-:S13]  /*7120*/  ISETP.GE.AND P0, PT, R92, 0x1, PT ;  /* 0x000000015c00780c */ /* 0x000fda0003f06270 */
        /* <DEDUP_REMOVED lines=27> */
.L_x_2300:
[----:B------:R-:W-:Y:S05]  /*72e0*/  BSYNC B0 ;  /* 0x0000000000007941 */ /* 0x000fea0003800000 */
.L_x_2299:
        /* <DEDUP_REMOVED lines=58> */
[----:B------:R-:W-:-:S05]  /*7690*/  @P1 MOV R5, 0x4 ;  /* 0x0000000400051802 */ /* 0x000fca0000000f00 */
[----:B------:R-:W-:-:S06]  /*76a0*/  @P1 IMAD.WIDE R234, R224, R5, c[0x0][0x340] ;  /* 0x0000d000e0ea1625 */ /* 0x000fcc00078e0205 */
[----:B------:R-:W2:Y:S01]  /*76b0*/  @P1 LDG.E R234, [R234.64] ;  /* 0x00000008eaea1981 */ /* 0x000ea2000c1e1900 */
[----:B------:R-:W-:Y:S01]  /*76c0*/  SHF.R.S32.HI R5, RZ, 0x1f, R84 ;  /* 0x0000001fff057819 */ /* 0x000fe20000011454 */
[----:B------:R-:W-:Y:S01]  /*76d0*/  IMAD.WIDE.U32 R6, R84, c[0x0][0x178], RZ ;  /* 0x00005e0054067a25 */ /* 0x000fe200078e00ff */
[----:B------:R-:W-:Y:S02]  /*76e0*/  LEA.HI R8, R88, R213, RZ, 0x3 ;  /* 0x000000d558087211 */ /* 0x000fe400078f18ff */
[----:B------:R-:W-:Y:S01]  /*76f0*/  SHF.R.S32.HI R2, RZ, 0x1f, R0 ;  /* 0x0000001fff027819 */ /* 0x000fe20000011400 */
[----:B------:R-:W-:Y:S01]  /*7700*/  IMAD R5, R5, c[0x0][0x178], RZ ;  /* 0x00005e0005057a24 */ /* 0x000fe200078e02ff */
[----:B------:R-:W-:Y:S02]  /*7710*/  ISETP.NE.U32.AND P2, PT, RZ, c[0x0][0x348], PT ;  /* 0x0000d200ff007a0c */ /* 0x000fe40003f45070 */
[----:B------:R-:W-:Y:S01]  /*7720*/  SHF.R.S32.HI R25, RZ, 0x1f, R228 ;  /* 0x0000001fff197819 */ /* 0x000fe200000114e4 */
[----:B------:R-:W-:Y:S01]  /*7730*/  IMAD R14, R84, c[0x0][0x17c], R5 ;  /* 0x00005f00540e7a24 */ /* 0x000fe200078e0205 */
[----:B------:R-:W-:-:S02]  /*7740*/  SHF.R.S32.HI R5, RZ, 0x3, R8 ;  /* 0x00000003ff057819 */ /* 0x000fc40000011408 */
[----:B------:R-:W-:Y:S01]  /*7750*/  LOP3.LUT R8, R8, 0xfffffff8, RZ, 0xc0, !PT ;  /* 0xfffffff808087812 */ /* 0x000fe200078ec0ff */
[----:B------:R-:W-:Y:S01]  /*7760*/  IMAD.IADD R15, R7, 0x1, R14 ;  /* 0x00000001070f7824 */ /* 0x000fe200078e020e */
[----:B------:R-:W-:Y:S02]  /*7770*/  IADD3 R9, P0, R5, R0, RZ ;  /* 0x0000000005097210 */ /* 0x000fe40007f1e0ff */
[----:B------:R-:W-:Y:S01]  /*7780*/  MOV R24, R228 ;  /* 0x000000e400187202 */ /* 0x000fe20000000f00 */
[----:B------:R-:W-:Y:S01]  /*7790*/  IMAD.IADD R8, R213, 0x1, -R8 ;  /* 0x00000001d5087824 */ /* 0x000fe200078e0a08 */
[----:B------:R-:W-:Y:S02]  /*77a0*/  LEA.HI.X.SX32 R7, R5, R2, 0x1, P0 ;  /* 0x0000000205077211 */ /* 0x000fe400000f0eff */
[----:B------:R-:W-:Y:S01]  /*77b0*/  ISETP.NE.AND.EX P0, PT, RZ, c[0x0][0x34c], PT, P2 ;  /* 0x0000d300ff007a0c */ /* 0x000fe20003f05320 */
[----:B------:R-:W-:Y:S01]  /*77c0*/  IMAD R4, R8, 0x20, R5 ;  /* 0x0000002008047824 */ /* 0x000fe200078e0205 */
[----:B------:R-:W-:Y:S01]  /*77d0*/  MOV R14, R6 ;  /* 0x00000006000e7202 */ /* 0x000fe20000000f00 */
[----:B------:R-:W-:Y:S01]  /*77e0*/  IMAD R0, R7, c[0x0][0x1e0], RZ ;  /* 0x0000780007007a24 */ /* 0x000fe200078e02ff */
[----:B------:R-:W-:Y:S01]  /*77f0*/  SEL R6, R85, RZ, !P0 ;  /* 0x000000ff55067207 */ /* 0x000fe20004000000 */
[----:B------:R-:W-:Y:S01]  /*7800*/  IMAD R7, R7, c[0x0][0x208], RZ ;  /* 0x0000820007077a24 */ /* 0x000fe200078e02ff */
[----:B------:R-:W-:Y:S01]  /*7810*/  IADD3 R4, R209, R4, RZ ;  /* 0x00000004d1047210 */ /* 0x000fe20007ffe0ff */
[----:B------:R-:W-:Y:S01]  /*7820*/  IMAD.WIDE.U32 R20, R9, c[0x0][0x1e0], R24 ;  /* 0x0000780009147a25 */ /* 0x000fe200078e0018 */
[----:B------:R-:W-:-:S02]  /*7830*/  ISETP.GE.AND P5, PT, R228, c[0x0][0x198], PT ;  /* 0x00006600e4007a0c */ /* 0x000fc40003fa6270 */
[----:B------:R-:W-:Y:S01]  /*7840*/  MOV R2, R4 ;  /* 0x0000000400027202 */ /* 0x000fe20000000f00 */
[----:B------:R-:W-:Y:S01]  /*7850*/  IMAD R0, R9, c[0x0][0x1e4], R0 ;  /* 0x0000790009007a24 */ /* 0x000fe200078e0200 */
[----:B------:R-:W-:Y:S01]  /*7860*/  ISETP.GE.AND P4, PT, R215, c[0x0][0x198], PT ;  /* 0x00006600d7007a0c */ /* 0x000fe20003f86270 */
[----:B------:R-:W-:-:S04]  /*7870*/  IMAD.WIDE.U32 R16, R9, c[0x0][0x208], R24 ;  /* 0x0000820009107a25 */ /* 0x000fc800078e0018 */
[----:B------:R-:W-:Y:S02]  /*7880*/  IMAD R7, R9, c[0x0][0x20c], R7 ;  /* 0x0000830009077a24 */ /* 0x000fe400078e0207 */
[----:B------:R-:W-:-:S04]  /*7890*/  @P3 IMAD.HI.U32 R9, R4, c[0x0][0x2c8], RZ ;  /* 0x0000b20004093a27 */ /* 0x000fc800078e00ff */
[----:B------:R-:W-:Y:S01]  /*78a0*/  IMAD.WIDE.U32 R18, R225, c[0x0][0x1b8], R14 ;  /* 0x00006e00e1127a25 */ /* 0x000fe200078e000e */
[----:B------:R-:W-:Y:S02]  /*78b0*/  @P3 SHF.R.U32.HI R2, RZ, c[0x0][0x2cc], R9 ;  /* 0x0000b300ff023a19 */ /* 0x000fe40000011609 */
[----:B------:R-:W-:Y:S01]  /*78c0*/  MOV R14, R16 ;  /* 0x00000010000e7202 */ /* 0x000fe20000000f00 */
[----:B------:R-:W-:Y:S01]  /*78d0*/  IMAD.IADD R21, R21, 0x1, R0 ;  /* 0x0000000115157824 */ /* 0x000fe200078e0200 */
[----:B------:R-:W-:Y:S01]  /*78e0*/  SEL R0, R224, RZ, !P0 ;  /* 0x000000ffe0007207 */ /* 0x000fe20004000000 */
[----:B------:R-:W-:Y:S01]  /*78f0*/  IMAD R15, R6, c[0x0][0x1c0], RZ ;  /* 0x00007000060f7a24 */ /* 0x000fe200078e02ff */
[----:B------:R-:W-:Y:S01]  /*7900*/  ISETP.NE.U32.AND P0, PT, RZ, c[0x0][0x350], PT ;  /* 0x0000d400ff007a0c */ /* 0x000fe20003f05070 */
[----:B------:R-:W-:Y:S01]  /*7910*/  IMAD R19, R225, c[0x0][0x1bc], R19 ;  /* 0x00006f00e1137a24 */ /* 0x000fe200078e0213 */
[----:B------:R-:W-:Y:S01]  /*7920*/  ISETP.GE.AND P3, PT, R214, c[0x0][0x198], PT ;  /* 0x00006600d6007a0c */ /* 0x000fe20003f66270 */
[C---:B------:R-:W-:Y:S01]  /*7930*/  IMAD R6, R0.reuse, c[0x0][0x1c4], R15 ;  /* 0x0000710000067a24 */ /* 0x040fe200078e020f */
[----:B------:R-:W-:Y:S01]  /*7940*/  IADD3 R15, R17, R7, RZ ;  /* 0x00000007110f7210 */ /* 0x000fe20007ffe0ff */
[----:B------:R-:W-:Y:S01]  /*7950*/  IMAD.WIDE.U32 R18, R0, c[0x0][0x1c0], R18 ;  /* 0x0000700000127a25 */ /* 0x000fe200078e0012 */
[----:B------:R-:W-:-:S02]  /*7960*/  IADD3 R7, -R2, RZ, RZ ;  /* 0x000000ff02077210 */ /* 0x000fc40007ffe1ff */
[----:B------:R-:W-:Y:S01]  /*7970*/  SHF.R.S32.HI R0, RZ, 0x1f, R2 ;  /* 0x0000001fff007819 */ /* 0x000fe20000011402 */
[----:B------:R-:W-:Y:S01]  /*7980*/  IMAD.IADD R19, R19, 0x1, R6 ;  /* 0x0000000113137824 */ /* 0x000fe200078e0206 */
[----:B------:R-:W-:Y:S01]  /*7990*/  ISETP.NE.AND.EX P0, PT, RZ, c[0x0][0x354], PT, P0 ;  /* 0x0000d500ff007a0c */ /* 0x000fe20003f05300 */
[----:B------:R-:W-:Y:S02]  /*79a0*/  IMAD R16, R7, c[0x0][0x2c4], R4 ;  /* 0x0000b10007107a24 */ /* 0x000fe400078e0204 */
[----:B------:R-:W-:Y:S02]  /*79b0*/  IMAD R7, R0, c[0x0][0x1b0], RZ ;  /* 0x00006c0000077a24 */ /* 0x000fe400078e02ff */
[----:B------:R-:W-:-:S04]  /*79c0*/  IMAD.WIDE.U32 R18, R2, c[0x0][0x1b0], R18 ;  /* 0x00006c0002127a25 */ /* 0x000fc800078e0012 */
[----:B------:R-:W-:Y:S01]  /*79d0*/  IMAD R0, R2, c[0x0][0x1b4], R7 ;  /* 0x00006d0002007a24 */ /* 0x000fe200078e0207 */
[----:B------:R-:W-:Y:S01]  /*79e0*/  SHF.R.S32.HI R2, RZ, 0x1f, R16 ;  /* 0x0000001fff027819 */ /* 0x000fe20000011410 */
[----:B------:R-:W-:-:S03]  /*79f0*/  IMAD.WIDE.U32 R236, R225, c[0x0][0x1e8], R20 ;  /* 0x00007a00e1ec7a25 */ /* 0x000fc600078e0014 */
[----:B------:R-:W-:Y:S01]  /*7a00*/  IADD3 R19, R19, R0, RZ ;  /* 0x0000000013137210 */ /* 0x000fe20007ffe0ff */
[----:B------:R-:W-:Y:S02]  /*7a10*/  IMAD R9, R2, c[0x0][0x1a8], RZ ;  /* 0x00006a0002097a24 */ /* 0x000fe400078e02ff */
[----:B------:R-:W-:-:S04]  /*7a20*/  IMAD.WIDE.U32 R20, R225, c[0x0][0x210], R14 ;  /* 0x00008400e1147a25 */ /* 0x000fc800078e000e */
[----:B------:R-:W-:Y:S02]  /*7a30*/  IMAD R237, R225, c[0x0][0x1ec], R237 ;  /* 0x00007b00e1ed7a24 */ /* 0x000fe400078e02ed */
[C---:B------:R-:W-:Y:S01]  /*7a40*/  IMAD R14, R16.reuse, c[0x0][0x1ac], R9 ;  /* 0x00006b00100e7a24 */ /* 0x040fe200078e0209 */
[----:B------:R-:W-:Y:S01]  /*7a50*/  IADD3 R9, R3, -0x1, RZ ;  /* 0xffffffff03097810 */ /* 0x000fe20007ffe0ff */
[----:B------:R-:W-:Y:S02]  /*7a60*/  IMAD R21, R225, c[0x0][0x214], R21 ;  /* 0x00008500e1157a24 */ /* 0x000fe400078e0215 */
[----:B------:R-:W-:-:S04]  /*7a70*/  IMAD.WIDE.U32 R16, R16, c[0x0][0x1a8], R18 ;  /* 0x00006a0010107a25 */ /* 0x000fc800078e0012 */
[----:B------:R-:W-:Y:S01]  /*7a80*/  IMAD.IADD R15, R5, 0x1, R209 ;  /* 0x00000001050f7824 */ /* 0x000fe200078e02d1 */
[----:B------:R-:W-:Y:S02]  /*7a90*/  IADD3 R14, R17, R14, RZ ;  /* 0x0000000e110e7210 */ /* 0x000fe40007ffe0ff */
[----:B--2---:R-:W-:Y:S01]  /*7aa0*/  @P1 SHF.R.S32.HI R7, RZ, 0x1f, R234 ;  /* 0x0000001fff071819 */ /* 0x004fe200000114ea */
[----:B------:R-:W-:Y:S01]  /*7ab0*/  @!P1 IMAD.MOV.U32 R7, RZ, RZ, R85 ;  /* 0x000000ffff079224 */ /* 0x000fe200078e0055 */
[----:B------:R-:W-:-:S04]  /*7ac0*/  @!P1 MOV R234, R224 ;  /* 0x000000e000ea9202 */ /* 0x000fc80000000f00 */
[----:B------:R-:W-:Y:S02]  /*7ad0*/  SEL R7, R7, RZ, !P0 ;  /* 0x000000ff07077207 */ /* 0x000fe40004000000 */
[----:B------:R-:W-:Y:S02]  /*7ae0*/  SEL R234, R234, RZ, !P0 ;  /* 0x000000ffeaea7207 */ /* 0x000fe40004000000 */
[C---:B------:R-:W-:Y:S01]  /*7af0*/  LEA R18, P0, R16.reuse, c[0x0][0x160], 0x1 ;  /* 0x0000580010127a11 */ /* 0x040fe200078008ff */
[C---:B------:R-:W-:Y:S02]  /*7b00*/  IMAD R231, R7.reuse, c[0x0][0x1f0], RZ ;  /* 0x00007c0007e77a24 */ /* 0x040fe400078e02ff */
[----:B------:R-:W-:Y:S01]  /*7b10*/  IMAD R7, R7, c[0x0][0x218], RZ ;  /* 0x0000860007077a24 */ /* 0x000fe200078e02ff */
[----:B------:R-:W-:Y:S01]  /*7b20*/  LEA.HI.X R14, R16, c[0x0][0x164], R14, 0x1, P0 ;  /* 0x00005900100e7a11 */ /* 0x000fe200000f0c0e */
[C---:B------:R-:W-:Y:S02]  /*7b30*/  IMAD R231, R234.reuse, c[0x0][0x1f4], R231 ;  /* 0x00007d00eae77a24 */ /* 0x040fe400078e02e7 */
[----:B------:R-:W-:-:S02]  /*7b40*/  IMAD R7, R234, c[0x0][0x21c], R7 ;  /* 0x00008700ea077a24 */ /* 0x000fc400078e0207 */
[----:B------:R-:W-:-:S04]  /*7b50*/  IMAD.WIDE.U32 R236, R234, c[0x0][0x1f0], R236 ;  /* 0x00007c00eaec7a25 */ /* 0x000fc800078e00ec */
[----:B------:R-:W-:Y:S01]  /*7b60*/  IMAD.WIDE.U32 R234, R234, c[0x0][0x218], R20 ;  /* 0x00008600eaea7a25 */ /* 0x000fe200078e0014 */
[----:B------:R-:W-:-:S04]  /*7b70*/  IADD3 R231, R237, R231, RZ ;  /* 0x000000e7ede77210 */ /* 0x000fc80007ffe0ff */
[----:B------:R-:W-:Y:S01]  /*7b80*/  IADD3 R230, R235, R7, RZ ;  /* 0x00000007ebe67210 */ /* 0x000fe20007ffe0ff */
[----:B------:R-:W-:Y:S05]  /*7b90*/  BRA.DIV ~URZ, `(.L_x_2302) ;  /* 0x000157f27f007947 */ /* 0x000fea000b800000 */
[----:B------:R1:W2:Y:S02]  /*7ba0*/  SHFL.IDX PT, R23, R14, RZ, 0x181f ;  /* 0x00181fff0e177589 */ /* 0x0002a400000e0000 */
.L_x_2435:
[----:B------:R-:W-:Y:S05]  /*7bb0*/  BRA.DIV ~URZ, `(.L_x_2303) ;  /* 0x000158427f007947 */ /* 0x000fea000b800000 */
[----:B------:R3:W4:Y:S02]  /*7bc0*/  SHFL.IDX PT, R2, R18, RZ, 0x181f ;  /* 0x00181fff12027589 */ /* 0x00072400000e0000 */
.L_x_2436:
[----:B------:R-:W-:Y:S01]  /*7bd0*/  IMAD R4, R241, c[0x0][0x2c4], RZ ;  /* 0x0000b100f1047a24 */ /* 0x000fe200078e02ff */
[----:B------:R-:W-:Y:S01]  /*7be0*/  BSSY B0, `(.L_x_2304) ;  /* 0x0000011000007945 */ /* 0x000fe20003800000 */
[----:B------:R-:W-:Y:S02]  /*7bf0*/  SHF.R.S32.HI R6, RZ, 0x1f, R215 ;  /* 0x0000001fff067819 */ /* 0x000fe400000114d7 */
[----:B------:R-:W-:Y:S02]  /*7c00*/  SHF.R.S32.HI R7, RZ, 0x1f, R214 ;  /* 0x0000001fff077819 */ /* 0x000fe400000114d6 */
[----:B------:R-:W-:-:S13]  /*7c10*/  ISETP.GE.AND P0, PT, R15, R4, PT ;  /* 0x000000040f00720c */ /* 0x000fda0003f06270 */
[----:B------:R-:W-:Y:S05]  /*7c20*/  @P0 BRA `(.L_x_2305) ;  /* 0x000000c000000947 */ /* 0x000fea0003800000 */
[-C--:B----4-:R-:W-:Y:S02]  /*7c30*/  LEA R20, P2, R228, R2.reuse, 0x1 ;  /* 0x00000002e4147211 */ /* 0x090fe400078408ff */
[CC--:B------:R-:W-:Y:S02]  /*7c40*/  LEA R16, P1, R215.reuse, R2.reuse, 0x1 ;  /* 0x00000002d7107211 */ /* 0x0c0fe400078208ff */
        /* <DEDUP_REMOVED lines=10> */
.L_x_2305:
[----:B------:R-:W-:Y:S05]  /*7cf0*/  BSYNC B0 ;  /* 0x0000000000007941 */ /* 0x000fea0003800000 */
.L_x_2304:
[----:B------:R-:W-:Y:S05]  /*7d00*/  BRA.DIV ~URZ, `(.L_x_2306) ;  /* 0x000157527f007947 */ /* 0x000fea000b800000 */
[----:B--2---:R2:W1:Y:S04]  /*7d10*/  SHFL.IDX PT, R23, R14, 0x1, 0x181f ;  /* 0x00381f000e177f89 */ /* 0x00446800000e0000 */
[----:B----4-:R2:W4:Y:S02]  /*7d20*/  SHFL.IDX PT, R2, R18, 0x1, 0x181f ;  /* 0x00381f0012027f89 */ /* 0x01052400000e0000 */
.L_x_2437:
[----:B------:R-:W-:Y:S01]  /*7d30*/  IADD3 R17, R15, 0x20, RZ ;  /* 0x000000200f117810 */ /* 0x000fe20007ffe0ff */
[----:B------:R-:W-:Y:S03]  /*7d40*/  BSSY B0, `(.L_x_2307) ;  /* 0x000000f000007945 */ /* 0x000fe60003800000 */
[----:B------:R-:W-:-:S13]  /*7d50*/  ISETP.GE.AND P0, PT, R17, R4, PT ;  /* 0x000000041100720c */ /* 0x000fda0003f06270 */
[----:B------:R-:W-:Y:S05]  /*7d60*/  @P0 BRA `(.L_x_2308) ;  /* 0x000000c000000947 */ /* 0x000fea0003800000 */
[-C--:B----4-:R-:W-:Y:S02]  /*7d70*/  LEA R20, P2, R228, R2.reuse, 0x1 ;  /* 0x00000002e4147211 */ /* 0x090fe400078408ff */
[CC--:B------:R-:W-:Y:S02]  /*7d80*/  LEA R16, P1, R215.reuse, R2.reuse, 0x1 ;  /* 0x00000002d7107211 */ /* 0x0c0fe400078208ff */
        /* <DEDUP_REMOVED lines=10> */
.L_x_2308:
[----:B------:R-:W-:Y:S05]  /*7e30*/  BSYNC B0 ;  /* 0x0000000000007941 */ /* 0x000fea0003800000 */
.L_x_2307:
[----:B------:R-:W-:Y:S05]  /*7e40*/  BRA.DIV ~URZ, `(.L_x_2309) ;  /* 0x000156d27f007947 */ /* 0x000fea000b800000 */
[----:B-1----:R1:W2:Y:S02]  /*7e50*/  SHFL.IDX PT, R23, R14, 0x2, 0x181f ;  /* 0x00581f000e177f89 */ /* 0x0022a400000e0000 */
.L_x_2438:
[----:B------:R-:W-:Y:S05]  /*7e60*/  BRA.DIV ~URZ, `(.L_x_2310) ;  /* 0x000157227f007947 */ /* 0x000fea000b800000 */
[----:B----4-:R4:W1:Y:S02]  /*7e70*/  SHFL.IDX PT, R2, R18, 0x2, 0x181f ;  /* 0x00581f0012027f89 */ /* 0x01086400000e0000 */
.L_x_2439:
[----:B------:R-:W-:Y:S01]  /*7e80*/  IADD3 R17, R15, 0x40, RZ ;  /* 0x000000400f117810 */ /* 0x000fe20007ffe0ff */
[----:B------:R-:W-:Y:S03]  /*7e90*/  BSSY B0, `(.L_x_2311) ;  /* 0x000000f000007945 */ /* 0x000fe60003800000 */
[----:B------:R-:W-:-:S13]  /*7ea0*/  ISETP.GE.AND P0, PT, R17, R4, PT ;  /* 0x000000041100720c */ /* 0x000fda0003f06270 */
[----:B------:R-:W-:Y:S05]  /*7eb0*/  @P0 BRA `(.L_x_2312) ;  /* 0x000000c000000947 */ /* 0x000fea0003800000 */
[-C--:B-1----:R-:W-:Y:S02]  /*7ec0*/  LEA R20, P2, R228, R2.reuse, 0x1 ;  /* 0x00000002e4147211 */ /* 0x082fe400078408ff */
        /* <DEDUP_REMOVED lines=11> */
.L_x_2312:
[----:B------:R-:W-:Y:S05]  /*7f80*/  BSYNC B0 ;  /* 0x0000000000007941 */ /* 0x000fea0003800000 */
.L_x_2311:
[----:B------:R-:W-:Y:S05]  /*7f90*/  BRA.DIV ~URZ, `(.L_x_2313) ;  /* 0x000156527f007947 */ /* 0x000fea000b800000 */
[----:B-12---:R1:W2:Y:S04]  /*7fa0*/  SHFL.IDX PT, R23, R14, 0x3, 0x181f ;  /* 0x00781f000e177f89 */ /* 0x0062a800000e0000 */
[----:B------:R1:W3:Y:S02]  /*7fb0*/  SHFL.IDX PT, R2, R18, 0x3, 0x181f ;  /* 0x00781f0012027f89 */ /* 0x0002e400000e0000 */
.L_x_2440:
[----:B------:R-:W-:-:S04]  /*7fc0*/  IADD3 R15, R15, 0x60, RZ ;  /* 0x000000600f0f7810 */ /* 0x000fc80007ffe0ff */
[----:B------:R-:W-:-:S13]  /*7fd0*/  ISETP.GE.AND P0, PT, R15, R4, PT ;  /* 0x000000040f00720c */ /* 0x000fda0003f06270 */
[CC--:B---3--:R-:W-:Y:S02]  /*7fe0*/  @!P0 LEA R16, P1, R228.reuse, R2.reuse, 0x1 ;  /* 0x00000002e4108211 */ /* 0x0c8fe400078208ff */
[CC--:B-1----:R-:W-:Y:S02]  /*7ff0*/  @!P0 LEA R14, P2, R215.reuse, R2.reuse, 0x1 ;  /* 0x00000002d70e8211 */ /* 0x0c2fe400078408ff */
[-C--:B--2---:R-:W-:Y:S02]  /*8000*/  @!P0 LEA.HI.X R17, R228, R23.reuse, R25, 0x1, P1 ;  /* 0x00000017e4118211 */ /* 0x084fe400008f0c19 */
[C---:B----4-:R-:W-:Y:S02]  /*8010*/  @!P0 LEA R18, P1, R214.reuse, R2, 0x1 ;  /* 0x00000002d6128211 */ /* 0x050fe400078208ff */
        /* <DEDUP_REMOVED lines=10> */
[----:B------:R-:W-:Y:S01]  /*80c0*/  IMAD.IADD R6, R242, 0x1, -R5 ;  /* 0x00000001f2067824 */ /* 0x000fe200078e0a05 */
[----:B-1----:R-:W-:Y:S01]  /*80d0*/  SHF.R.S32.HI R16, RZ, 0x1f, R9 ;  /* 0x0000001fff107819 */ /* 0x002fe20000011409 */
[C---:B------:R-:W-:Y:S01]  /*80e0*/  IMAD.WIDE.U32 R14, R9.reuse, c[0x0][0x1e0], RZ ;  /* 0x00007800090e7a25 */ /* 0x040fe200078e00ff */
[----:B------:R-:W-:Y:S03]  /*80f0*/  BAR.SYNC.DEFER_BLOCKING 0x0 ;  /* 0x0000000000007b1d */ /* 0x000fe60000010000 */
        /* <DEDUP_REMOVED lines=8> */
[C---:B------:R-:W-:Y:S01]  /*8180*/  IMAD.WIDE.U32 R18, R2.reuse, c[0x0][0x1e0], RZ ;  /* 0x0000780002127a25 */ /* 0x040fe200078e00ff */
        /* <DEDUP_REMOVED lines=10> */
[----:B------:R-:W-:Y:S02]  /*8230*/  @P1 LEA R18, P3, R5, c[0x0][0x1c8], 0x1 ;  /* 0x0000720005121a11 */ /* 0x000fe400078608ff */
[----:B------:R-:W-:Y:S01]  /*8240*/  @P0 IADD3.X R14, R0, R19, R7, P2, !PT ;  /* 0x00000013000e0210 */ /* 0x000fe200017fe407 */
[----:B------:R-:W-:Y:S01]  /*8250*/  IMAD R7, R9, c[0x0][0x20c], R16 ;  /* 0x0000830009077a24 */ /* 0x000fe200078e0210 */
[----:B------:R-:W-:Y:S02]  /*8260*/  @P1 ISETP.GE.AND P5, PT, R228, c[0x0][0x1d4], PT ;  /* 0x00007500e4001a0c */ /* 0x000fe40003fa6270 */
[----:B------:R-:W-:Y:S01]  /*8270*/  @P1 LEA.HI.X R19, R5, c[0x0][0x1cc], R0, 0x1, P3 ;  /* 0x0000730005131a11 */ /* 0x000fe200018f0c00 */
[----:B------:R-:W-:Y:S01]  /*8280*/  IMAD.IADD R7, R21, 0x1, R7 ;  /* 0x0000000115077824 */ /* 0x000fe200078e0207 */
[----:B------:R-:W-:-:S02]  /*8290*/  LEA R0, P3, R20, R234, 0x6 ;  /* 0x000000ea14007211 */ /* 0x000fc400078630ff */
[----:B------:R-:W-:Y:S02]  /*82a0*/  @P1 ISETP.GE.AND P2, PT, R215, c[0x0][0x1d4], PT ;  /* 0x00007500d7001a0c */ /* 0x000fe40003f46270 */
[----:B------:R-:W-:Y:S02]  /*82b0*/  LEA.HI.X R7, R20, R230, R7, 0x6, P3 ;  /* 0x000000e614077211 */ /* 0x000fe400018f3407 */
[----:B------:R-:W-:Y:S02]  /*82c0*/  @P1 ISETP.GE.AND P3, PT, R214, c[0x0][0x1d4], PT ;  /* 0x00007500d6001a0c */ /* 0x000fe40003f66270 */
[----:B------:R-:W-:Y:S01]  /*82d0*/  @P0 ISETP.GE.AND P6, PT, R228, c[0x0][0x1d4], PT ;  /* 0x00007500e4000a0c */ /* 0x000fe20003fc6270 */
[----:B------:R-:W-:Y:S01]  /*82e0*/  @!PT LDS RZ, [RZ] ;  /* 0x00000000fffff984 */ /* 0x000fe20000000800 */
[----:B------:R-:W-:Y:S01]  /*82f0*/  @!PT LDS RZ, [RZ] ;  /* 0x00000000fffff984 */ /* 0x000fe20000000800 */
[----:B------:R-:W-:Y:S01]  /*8300*/  @!PT LDS RZ, [RZ] ;  /* 0x00000000fffff984 */ /* 0x000fe20000000800 */
[----:B------:R1:W-:Y:S01]  /*8310*/  @P1 LDGSTS.E.BYPASS.LTC128B.128 [R138+0xc100], [R18.64], !P5 ;  /* 0x0c100000128a1fae */ /* 0x0003e2000e901d48 */
[----:B------:R-:W-:Y:S02]  /*8320*/  @P0 LEA R16, P4, R15, c[0x0][0x1c8], 0x1 ;  /* 0x000072000f100a11 */ /* 0x000fe400078808ff */
[----:B------:R-:W-:-:S02]  /*8330*/  @P0 ISETP.GE.AND P5, PT, R215, c[0x0][0x1d4], PT ;  /* 0x00007500d7000a0c */ /* 0x000fc40003fa6270 */
[----:B------:R-:W-:Y:S01]  /*8340*/  @P0 LEA.HI.X R17, R15, c[0x0][0x1cc], R14, 0x1, P4 ;  /* 0x000073000f110a11 */ /* 0x000fe200020f0c0e */
[----:B------:R1:W-:Y:S01]  /*8350*/  @P1 LDGSTS.E.BYPASS.LTC128B.128 [R138+0xe100], [R18.64+0x80], !P2 ;  /* 0x0e100080128a1fae */ /* 0x0003e2000d101d48 */
[----:B------:R-:W-:Y:S02]  /*8360*/  LEA R14, P2, R0, c[0x0][0x1f8], 0x1 ;  /* 0x00007e00000e7a11 */ /* 0x000fe400078408ff */
[----:B------:R-:W-:Y:S01]  /*8370*/  @P0 ISETP.GE.AND P4, PT, R214, c[0x0][0x1d4], PT ;  /* 0x00007500d6000a0c */ /* 0x000fe20003f86270 */
[----:B------:R1:W-:Y:S01]  /*8380*/  @P1 LDGSTS.E.BYPASS.LTC128B.128 [R138+0x10100], [R18.64+0x100], !P3 ;  /* 0x10100100128a1fae */ /* 0x0003e2000d901d48 */
[----:B------:R-:W-:Y:S01]  /*8390*/  LEA.HI.X R15, R0, c[0x0][0x1fc], R7, 0x1, P2 ;  /* 0x00007f00000f7a11 */ /* 0x000fe200010f0c07 */
[----:B------:R-:W-:Y:S01]  /*83a0*/  IMAD.MOV.U32 R0, RZ, RZ, 0x40 ;  /* 0x00000040ff007424 */ /* 0x000fe200078e00ff */
[----:B------:R-:W-:Y:S01]  /*83b0*/  ISETP.GE.AND P3, PT, R228, c[0x0][0x1d4], PT ;  /* 0x00007500e4007a0c */ /* 0x000fe20003f66270 */
[----:B------:R1:W-:Y:S01]  /*83c0*/  @P0 LDGSTS.E.BYPASS.LTC128B.128 [R138+0xd100], [R16.64], !P6 ;  /* 0x0d100000108a0fae */ /* 0x0003e2000f101d48 */
[----:B------:R-:W-:-:S02]  /*83d0*/  ISETP.GE.AND P2, PT, R215, c[0x0][0x1d4], PT ;  /* 0x00007500d7007a0c */ /* 0x000fc40003f46270 */
[C---:B------:R-:W-:Y:S01]  /*83e0*/  ISETP.LT.OR P6, PT, R6.reuse, 0x1, P3 ;  /* 0x000000010600780c */ /* 0x040fe20001fc1670 */
[----:B------:R1:W-:Y:S01]  /*83f0*/  @P0 LDGSTS.E.BYPASS.LTC128B.128 [R138+0xf100], [R16.64+0x80], !P5 ;  /* 0x0f100080108a0fae */ /* 0x0003e2000e901d48 */
[----:B------:R-:W-:Y:S02]  /*8400*/  ISETP.LT.OR P5, PT, R6, 0x1, P2 ;  /* 0x000000010600780c */ /* 0x000fe400017a1670 */
[----:B------:R-:W-:Y:S01]  /*8410*/  ISETP.GE.AND P1, PT, R214, c[0x0][0x1d4], PT ;  /* 0x00007500d6007a0c */ /* 0x000fe20003f26270 */
[----:B------:R1:W-:Y:S01]  /*8420*/  @P0 LDGSTS.E.BYPASS.LTC128B.128 [R138+0x11100], [R16.64+0x100], !P4 ;  /* 0x11100100108a0fae */ /* 0x0003e2000e101d48 */
[C---:B------:R-:W-:Y:S02]  /*8430*/  ISETP.LT.OR P3, PT, R6.reuse, 0x21, P3 ;  /* 0x000000210600780c */ /* 0x040fe40001f61670 */
[C---:B------:R-:W-:Y:S01]  /*8440*/  ISETP.LT.OR P4, PT, R6.reuse, 0x1, P1 ;  /* 0x000000010600780c */ /* 0x040fe20000f81670 */
[----:B------:R-:W0:Y:S01]  /*8450*/  LDGDEPBAR ;  /* 0x00000000000079af */ /* 0x000e220000000000 */
[----:B------:R-:W-:-:S02]  /*8460*/  ISETP.LT.OR P2, PT, R6, 0x21, P2 ;  /* 0x000000210600780c */ /* 0x000fc40001741670 */
[----:B------:R-:W-:Y:S01]  /*8470*/  ISETP.LT.OR P1, PT, R6, 0x21, P1 ;  /* 0x000000210600780c */ /* 0x000fe20000f21670 */
[----:B------:R1:W-:Y:S01]  /*8480*/  LDGSTS.E.BYPASS.LTC128B.128 [R138+0x100], [R14.64], !P6 ;  /* 0x001000000e8a7fae */ /* 0x0003e2000f101d48 */
[----:B------:R-:W-:-:S03]  /*8490*/  IADD3 R6, P0, R14, UR7, RZ ;  /* 0x000000070e067c10 */ /* 0x000fc6000ff1e0ff */
[----:B------:R1:W-:Y:S01]  /*84a0*/  LDGSTS.E.BYPASS.LTC128B.128 [R138+0x2100], [R14.64+0x80], !P5 ;  /* 0x021000800e8a7fae */ /* 0x0003e2000e901d48 */
[----:B------:R-:W-:Y:S02]  /*84b0*/  ISETP.GT.AND P5, PT, R9, R232, PT ;  /* 0x000000e80900720c */ /* 0x000fe40003fa4270 */
[----:B------:R-:W-:Y:S01]  /*84c0*/  IADD3.X R7, R15, UR5, RZ, P0, !PT ;  /* 0x000000050f077c10 */ /* 0x000fe200087fe4ff */
[----:B------:R1:W-:Y:S04]  /*84d0*/  LDGSTS.E.BYPASS.LTC128B.128 [R138+0x4100], [R14.64+0x100], !P4 ;  /* 0x041001000e8a7fae */ /* 0x0003e8000e101d48 */
[----:B------:R1:W-:Y:S04]  /*84e0*/  LDGSTS.E.BYPASS.LTC128B.128 [R138+0x1100], [R6.64], !P3 ;  /* 0x01100000068a7fae */ /* 0x0003e8000d901d48 */
[----:B------:R1:W-:Y:S04]  /*84f0*/  LDGSTS.E.BYPASS.LTC128B.128 [R138+0x3100], [R6.64+0x80], !P2 ;  /* 0x03100080068a7fae */ /* 0x0003e8000d101d48 */
[----:B------:R1:W-:Y:S04]  /*8500*/  LDGSTS.E.BYPASS.LTC128B.128 [R138+0x5100], [R6.64+0x100], !P1 ;  /* 0x05100100068a7fae */ /* 0x0003e8000c901d48 */
[----:B------:R-:W0:Y:S01]  /*8510*/  LDGDEPBAR ;  /* 0x00000000000079af */ /* 0x000e220000000000 */
        /* <DEDUP_REMOVED lines=18> */
[----:B------:R-:W-:-:S07]  /*8640*/  IADD3.X R7, R19, R15, R5, P3, !PT ;  /* 0x0000000f13077210 */ /* 0x000fce0001ffe405 */
[----:B------:R1:W-:Y:S04]  /*8650*/  LDGSTS.E.BYPASS.LTC128B.128 [R138+0x14100], [R18.64+0x80], !P1 ;  /* 0x14100080128a7fae */ /* 0x0003e8000c901d48 */
[----:B------:R1:W-:Y:S04]  /*8660*/  LDGSTS.E.BYPASS.LTC128B.128 [R138+0x16100], [R18.64+0x100], !P0 ;  /* 0x16100100128a7fae */ /* 0x0003e8000c101d48 */
[----:B------:R1:W-:Y:S04]  /*8670*/  LDGSTS.E.BYPASS.LTC128B.128 [R138+0x13100], [R6.64], !P2 ;  /* 0x13100000068a7fae */ /* 0x0003e8000d101d48 */
[----:B------:R1:W-:Y:S04]  /*8680*/  LDGSTS.E.BYPASS.LTC128B.128 [R138+0x15100], [R6.64+0x80], !P1 ;  /* 0x15100080068a7fae */ /* 0x0003e8000c901d48 */
[----:B------:R1:W-:Y:S02]  /*8690*/  LDGSTS.E.BYPASS.LTC128B.128 [R138+0x17100], [R6.64+0x100], !P0 ;  /* 0x17100100068a7fae */ /* 0x0003e4000c101d48 */
.L_x_2315:
[----:B------:R-:W-:Y:S05]  /*86a0*/  BSYNC B0 ;  /* 0x0000000000007941 */ /* 0x000fea0003800000 */
.L_x_2314:
[----:B------:R-:W-:Y:S01]  /*86b0*/  ISETP.LT.AND P0, PT, RZ, c[0x0][0x27c], PT ;  /* 0x00009f00ff007a0c */ /* 0x000fe20003f01270 */
[----:B------:R-:W0:Y:S01]  /*86c0*/  LDGDEPBAR ;  /* 0x00000000000079af */ /* 0x000e220000000000 */
[----:B------:R-:W-:-:S11]  /*86d0*/  ISETP.NE.AND P6, PT, R240, 0x1, PT ;  /* 0x00000001f000780c */ /* 0x000fd60003fc5270 */
[----:B------:R-:W-:Y:S05]  /*86e0*/  @P0 BRA `(.L_x_2316) ;  /* 0x0000002000000947 */ /* 0x000fea0003800000 */
[----:B------:R-:W-:-:S04]  /*86f0*/  DEPBAR.LE SB0, 0x3 ;  /* 0x000080c00000791a */ /* 0x000fc80000000000 */
[----:B------:R-:W-:Y:S05]  /*8700*/  BRA `(.L_x_2317) ;  /* 0x000072e000007947 */ /* 0x000fea0003800000 */
.L_x_2316:
[----:B------:R-:W-:Y:S01]  /*8710*/  ULDC.U8 UR4, c[0x0][0x298] ;  /* 0x0000a60000047ab9 */ /* 0x000fe20000000000 */
[----:B-1---5:R-:W-:Y:S01]  /*8720*/  SHF.R.S32.HI R14, RZ, 0x1f, R81 ;  /* 0x0000001fff0e7819 */ /* 0x022fe20000011451 */
[----:B------:R-:W-:Y:S01]  /*8730*/  IMAD.WIDE.U32 R18, R81, c[0x0][0x280], RZ ;  /* 0x0000a00051127a25 */ /* 0x000fe200078e00ff */
[----:B------:R-:W-:Y:S01]  /*8740*/  ISETP.NE.AND P0, PT, RZ, UR4, PT ;  /* 0x00000004ff007c0c */ /* 0x000fe2000bf05270 */
[----:B------:R-:W-:Y:S01]  /*8750*/  BSSY B2, `(.L_x_2317) ;  /* 0x0000729000027945 */ /* 0x000fe20003800000 */
[C---:B------:R-:W-:Y:S01]  /*8760*/  IADD3 R15, R219.reuse, R209, RZ ;  /* 0x000000d1db0f7210 */ /* 0x040fe20007ffe0ff */
[C---:B------:R-:W-:Y:S01]  /*8770*/  IMAD R6, R14.reuse, c[0x0][0x280], RZ ;  /* 0x0000a0000e067a24 */ /* 0x040fe200078e02ff */
[----:B------:R-:W-:Y:S01]  /*8780*/  IADD3 R68, R219, 0x40, RZ ;  /* 0x00000040db447810 */ /* 0x000fe20007ffe0ff */
[----:B------:R-:W-:Y:S01]  /*8790*/  IMAD R14, R14, c[0x0][0x290], RZ ;  /* 0x0000a4000e0e7a24 */ /* 0x000fe200078e02ff */
[----:B------:R-:W-:Y:S01]  /*87a0*/  LEA R7, R218, R15, 0x6 ;  /* 0x0000000fda077211 */ /* 0x000fe200078e30ff */
[----:B------:R-:W-:-:S02]  /*87b0*/  IMAD R6, R81, c[0x0][0x284], R6 ;  /* 0x0000a10051067a24 */ /* 0x000fc400078e0206 */
[C---:B------:R-:W-:Y:S02]  /*87c0*/  IMAD R5, R81.reuse, c[0x0][0x294], R14 ;  /* 0x0000a50051057a24 */ /* 0x040fe400078e020e */
[----:B------:R-:W-:Y:S01]  /*87d0*/  IMAD.WIDE.U32 R20, R81, c[0x0][0x290], RZ ;  /* 0x0000a40051147a25 */ /* 0x000fe200078e00ff */
[----:B------:R-:W-:-:S04]  /*87e0*/  IADD3 R17, R6, R19, RZ ;  /* 0x0000001306117210 */ /* 0x000fc80007ffe0ff */
[----:B------:R-:W-:Y:S01]  /*87f0*/  IADD3 R5, R5, R21, RZ ;  /* 0x0000001505057210 */ /* 0x000fe20007ffe0ff */
[----:B------:R-:W-:Y:S05]  /*8800*/  @!P0 BRA `(.L_x_2318) ;  /* 0x0000387000008947 */ /* 0x000fea0003800000 */
[----:B------:R-:W-:Y:S01]  /*8810*/  @P6 IMAD.HI.U32 R6, R7, c[0x0][0x2c8], RZ ;  /* 0x0000b20007066a27 */ /* 0x000fe200078e00ff */
[C---:B------:R-:W-:Y:S01]  /*8820*/  IADD3 R29, R140.reuse, 0x20, RZ ;  /* 0x000000208c1d7810 */ /* 0x040fe20007ffe0ff */
[----:B------:R-:W-:Y:S01]  /*8830*/  BSSY B0, `(.L_x_2319) ;  /* 0x000006c000007945 */ /* 0x000fe20003800000 */
[C---:B------:R-:W-:Y:S01]  /*8840*/  IADD3 R36, R140.reuse, 0x10, RZ ;  /* 0x000000108c247810 */ /* 0x040fe20007ffe0ff */
[----:B------:R-:W-:Y:S01]  /*8850*/  IMAD.MOV.U32 R19, RZ, RZ, R17 ;  /* 0x000000ffff137224 */ /* 0x000fe200078e0011 */
[----:B------:R-:W-:Y:S01]  /*8860*/  @P6 SHF.R.U32.HI R7, RZ, c[0x0][0x2cc], R6 ;  /* 0x0000b300ff076a19 */ /* 0x000fe20000011606 */
[----:B------:R-:W-:Y:S01]  /*8870*/  IMAD.MOV.U32 R16, RZ, RZ, R20 ;  /* 0x000000ffff107224 */ /* 0x000fe200078e0014 */
[----:B------:R-:W-:Y:S01]  /*8880*/  IADD3 R24, R140, 0x30, RZ ;  /* 0x000000308c187810 */ /* 0x000fe20007ffe0ff */
[----:B------:R-:W-:Y:S01]  /*8890*/  IMAD.MOV.U32 R17, RZ, RZ, R5 ;  /* 0x000000ffff117224 */ /* 0x000fe200078e0005 */
[----:B------:R-:W-:Y:S01]  /*88a0*/  SHF.R.S32.HI R6, RZ, 0x1f, R7 ;  /* 0x0000001fff067819 */ /* 0x000fe20000011407 */
[C---:B------:R-:W-:Y:S01]  /*88b0*/  IMAD.WIDE.U32 R18, R7.reuse, c[0x0][0x280], R18 ;  /* 0x0000a00007127a25 */ /* 0x040fe200078e0012 */
[----:B------:R-:W-:Y:S01]  /*88c0*/  CS2R R42, SRZ ;  /* 0x00000000002a7805 */ /* 0x000fe2000001ff00 */
[----:B------:R-:W-:Y:S01]  /*88d0*/  CS2R R90, SRZ ;  /* 0x00000000005a7805 */ /* 0x000fe2000001ff00 */
[----:B------:R-:W-:Y:S01]  /*88e0*/  CS2R R98, SRZ ;  /* 0x0000000000627805 */ /* 0x000fe2000001ff00 */
[----:B------:R-:W-:Y:S01]  /*88f0*/  IMAD R14, R6, c[0x0][0x280], RZ ;  /* 0x0000a000060e7a24 */ /* 0x000fe200078e02ff */
        /* <DEDUP_REMOVED lines=12> */
[----:B------:R-:W-:Y:S01]  /*89c0*/  IADD3 R14, R140, 0x50, RZ ;  /* 0x000000508c0e7810 */ /* 0x000fe20007ffe0ff */
[----:B------:R-:W-:Y:S01]  /*89d0*/  CS2R R88, SRZ ;  /* 0x0000000000587805 */ /* 0x000fe2000001ff00 */
[----:B------:R-:W-:Y:S01]  /*89e0*/  LEA.HI.X R28, R18, c[0x0][0x274], R28, 0x1, P0 ;  /* 0x00009d00121c7a11 */ /* 0x000fe200000f0c1c */
[----:B------:R-:W-:Y:S01]  /*89f0*/  IMAD.IADD R25, R17, 0x1, R25 ;  /* 0x0000000111197824 */ /* 0x000fe200078e0219 */
[----:B------:R-:W-:Y:S01]  /*8a00*/  ISETP.GE.AND P0, PT, R15, R4, PT ;  /* 0x000000040f00720c */ /* 0x000fe20003f06270 */
[----:B------:R1:W3:Y:S01]  /*8a10*/  SHFL.IDX PT, R32, R22, RZ, 0x1c1f ;  /* 0x001c1fff16207589 */ /* 0x0002e200000e0000 */
[----:B------:R-:W-:Y:S01]  /*8a20*/  IADD3 R18, R140, 0x40, RZ ;  /* 0x000000408c127810 */ /* 0x000fe20007ffe0ff */
[----:B------:R-:W-:Y:S01]  /*8a30*/  CS2R R96, SRZ ;  /* 0x0000000000607805 */ /* 0x000fe2000001ff00 */
[----:B------:R-:W-:Y:S01]  /*8a40*/  LEA.HI.X R25, R16, c[0x0][0x28c], R25, 0x1, P1 ;  /* 0x0000a30010197a11 */ /* 0x000fe200008f0c19 */
[----:B------:R1:W4:Y:S01]  /*8a50*/  SHFL.IDX PT, R35, R28, RZ, 0x1c1f ;  /* 0x001c1fff1c237589 */ /* 0x00032200000e0000 */
[----:B------:R-:W-:Y:S01]  /*8a60*/  CS2R R104, SRZ ;  /* 0x0000000000687805 */ /* 0x000fe2000001ff00 */
[----:B------:R-:W-:Y:S01]  /*8a70*/  CS2R R114, SRZ ;  /* 0x0000000000727805 */ /* 0x000fe2000001ff00 */
[----:B------:R-:W-:Y:S01]  /*8a80*/  CS2R R118, SRZ ;  /* 0x0000000000767805 */ /* 0x000fe2000001ff00 */
[----:B------:R1:W1:Y:S01]  /*8a90*/  SHFL.IDX PT, R33, R25, RZ, 0x1c1f ;  /* 0x001c1fff19217589 */ /* 0x00026200000e0000 */
[----:B------:R-:W-:Y:S01]  /*8aa0*/  CS2R R106, SRZ ;  /* 0x00000000006a7805 */ /* 0x000fe2000001ff00 */
[----:B------:R-:W-:-:S02]  /*8ab0*/  SHF.R.S32.HI R6, RZ, 0x1f, R29 ;  /* 0x0000001fff067819 */ /* 0x000fc4000001141d */
[----:B------:R-:W-:Y:S02]  /*8ac0*/  SHF.R.S32.HI R19, RZ, 0x1f, R36 ;  /* 0x0000001fff137819 */ /* 0x000fe40000011424 */
[----:B------:R-:W-:Y:S02]  /*8ad0*/  SHF.R.S32.HI R17, RZ, 0x1f, R14 ;  /* 0x0000001fff117819 */ /* 0x000fe4000001140e */
[----:B------:R-:W-:Y:S02]  /*8ae0*/  SHF.R.S32.HI R7, RZ, 0x1f, R18 ;  /* 0x0000001fff077819 */ /* 0x000fe40000011412 */
[----:B------:R-:W-:Y:S01]  /*8af0*/  SHF.R.S32.HI R5, RZ, 0x1f, R24 ;  /* 0x0000001fff057819 */ /* 0x000fe20000011418 */
[----:B------:R-:W-:Y:S05]  /*8b00*/  @P0 BRA `(.L_x_2320) ;  /* 0x000003e000000947 */ /* 0x000fea0003800000 */
[----:B--2---:R-:W-:Y:S01]  /*8b10*/  ISETP.GE.AND P0, PT, R36, c[0x0][0x27c], PT ;  /* 0x00009f0024007a0c */ /* 0x004fe20003f06270 */
[----:B------:R-:W-:Y:S01]  /*8b20*/  CS2R R120, SRZ ;  /* 0x0000000000787805 */ /* 0x000fe2000001ff00 */
[----:B------:R-:W-:Y:S01]  /*8b30*/  ISETP.GE.AND P3, PT, R29, c[0x0][0x27c], PT ;  /* 0x00009f001d007a0c */ /* 0x000fe20003f66270 */
[----:B------:R-:W-:Y:S01]  /*8b40*/  CS2R R118, SRZ ;  /* 0x0000000000767805 */ /* 0x000fe2000001ff00 */
[----:B------:R-:W-:-:S09]  /*8b50*/  ISETP.GE.AND P2, PT, R24, c[0x0][0x27c], PT ;  /* 0x00009f0018007a0c */ /* 0x000fd20003f46270 */
[C---:B------:R-:W-:Y:S01]  /*8b60*/  @!P0 IMAD.SHL.U32 R23, R36.reuse, 0x2, RZ ;  /* 0x0000000224178824 */ /* 0x040fe200078e00ff */
[----:B------:R-:W-:-:S04]  /*8b70*/  @!P0 SHF.L.U64.HI R21, R36, 0x1, R19 ;  /* 0x0000000124158819 */ /* 0x000fc80000010213 */
[-C--:B------:R-:W-:Y:S02]  /*8b80*/  @!P0 IADD3 R30, P1, R34, R23.reuse, RZ ;  /* 0x00000017221e8210 */ /* 0x080fe40007f3e0ff */
[----:B---3--:R-:W-:Y:S01]  /*8b90*/  @!P0 IADD3 R38, P4, R32, R23, RZ ;  /* 0x0000001720268210 */ /* 0x008fe20007f9e0ff */
[----:B------:R-:W-:Y:S02]  /*8ba0*/  @!P3 IMAD.SHL.U32 R47, R29, 0x2, RZ ;  /* 0x000000021d2fb824 */ /* 0x000fe400078e00ff */
[--C-:B----4-:R-:W-:Y:S01]  /*8bb0*/  @!P0 IMAD.X R31, R35, 0x1, R21.reuse, P1 ;  /* 0x00000001231f8824 */ /* 0x110fe200008e0615 */
[----:B------:R-:W-:Y:S01]  /*8bc0*/  ISETP.GE.AND P1, PT, R18, c[0x0][0x27c], PT ;  /* 0x00009f0012007a0c */ /* 0x000fe20003f26270 */
[----:B-1----:R-:W-:Y:S01]  /*8bd0*/  @!P0 IMAD.X R39, R33, 0x1, R21, P4 ;  /* 0x0000000121278824 */ /* 0x002fe200020e0615 */
[----:B------:R-:W-:Y:S02]  /*8be0*/  @!P3 SHF.L.U64.HI R27, R29, 0x1, R6 ;  /* 0x000000011d1bb819 */ /* 0x000fe40000010206 */
[----:B------:R1:W5:Y:S01]  /*8bf0*/  @!P0 LD.E.64 R120, [R30.64] ;  /* 0x000000081e788980 */ /* 0x000362000c101b00 */
[----:B------:R-:W-:-:S03]  /*8c00*/  @!P2 IMAD.SHL.U32 R37, R24, 0x2, RZ ;  /* 0x000000021825a824 */ /* 0x000fc600078e00ff */
[----:B------:R2:W5:Y:S01]  /*8c10*/  @!P0 LD.E.64 R118, [R38.64] ;  /* 0x0000000826768980 */ /* 0x000562000c101b00 */
[-C--:B------:R-:W-:Y:S01]  /*8c20*/  @!P3 IADD3 R48, P0, R34, R47.reuse, RZ ;  /* 0x0000002f2230b210 */ /* 0x080fe20007f1e0ff */
[----:B------:R-:W-:Y:S01]  /*8c30*/  CS2R R102, SRZ ;  /* 0x0000000000667805 */ /* 0x000fe2000001ff00 */
[----:B------:R-:W-:Y:S01]  /*8c40*/  @!P2 SHF.L.U64.HI R23, R24, 0x1, R5 ;  /* 0x000000011817a819 */ /* 0x000fe20000010205 */
[----:B------:R-:W-:Y:S01]  /*8c50*/  CS2R R106, SRZ ;  /* 0x00000000006a7805 */ /* 0x000fe2000001ff00 */
[----:B------:R-:W-:Y:S01]  /*8c60*/  @!P3 IADD3 R46, P4, R32, R47, RZ ;  /* 0x0000002f202eb210 */ /* 0x000fe20007f9e0ff */
[----:B------:R-:W-:Y:S01]  /*8c70*/  @!P3 IMAD.X R49, R35, 0x1, R27, P0 ;  /* 0x000000012331b824 */ /* 0x000fe200000e061b */
[-C--:B------:R-:W-:Y:S02]  /*8c80*/  @!P2 IADD3 R40, P0, R34, R37.reuse, RZ ;  /* 0x000000252228a210 */ /* 0x080fe40007f1e0ff */
[----:B------:R-:W-:Y:S01]  /*8c90*/  @!P1 SHF.L.U64.HI R21, R18, 0x1, R7 ;  /* 0x0000000112159819 */ /* 0x000fe20000010207 */
[----:B------:R-:W-:Y:S01]  /*8ca0*/  @!P3 IMAD.X R47, R33, 0x1, R27, P4 ;  /* 0x00000001212fb824 */ /* 0x000fe200020e061b */
[----:B------:R-:W-:Y:S01]  /*8cb0*/  @!P2 IADD3 R44, P4, R32, R37, RZ ;  /* 0x00000025202ca210 */ /* 0x000fe20007f9e0ff */
[----:B------:R-:W-:-:S04]  /*8cc0*/  @!P2 IMAD.X R41, R35, 0x1, R23, P0 ;  /* 0x000000012329a824 */ /* 0x000fc800000e0617 */
[----:B------:R-:W-:Y:S01]  /*8cd0*/  @!P2 IMAD.X R45, R33, 0x1, R23, P4 ;  /* 0x00000001212da824 */ /* 0x000fe200020e0617 */
[----:B------:R-:W-:Y:S01]  /*8ce0*/  ISETP.GE.AND P4, PT, R140, c[0x0][0x27c], PT ;  /* 0x00009f008c007a0c */ /* 0x000fe20003f86270 */
[----:B-1----:R-:W-:-:S05]  /*8cf0*/  @!P1 IMAD.SHL.U32 R31, R18, 0x2, RZ ;  /* 0x00000002121f9824 */ /* 0x002fca00078e00ff */
[----:B--2---:R-:W-:-:S07]  /*8d00*/  @!P1 IADD3 R38, P0, R34, R31, RZ ;  /* 0x0000001f22269210 */ /* 0x004fce0007f1e0ff */
[----:B------:R-:W-:-:S04]  /*8d10*/  @!P4 IMAD.WIDE R52, R140, 0x2, R34 ;  /* 0x000000028c34c825 */ /* 0x000fc800078e0222 */
[----:B------:R-:W-:Y:S01]  /*8d20*/  @!P1 IMAD.X R39, R35, 0x1, R21, P0 ;  /* 0x0000000123279824 */ /* 0x000fe200000e0615 */
[----:B------:R-:W-:Y:S01]  /*8d30*/  @!P1 IADD3 R30, P0, R32, R31, RZ ;  /* 0x0000001f201e9210 */ /* 0x000fe20007f1e0ff */
[----:B------:R-:W-:Y:S01]  /*8d40*/  @!P4 IMAD.WIDE R50, R140, 0x2, R32 ;  /* 0x000000028c32c825 */ /* 0x000fe200078e0220 */
[----:B------:R1:W5:Y:S03]  /*8d50*/  @!P4 LD.E.64 R102, [R52.64] ;  /* 0x000000083466c980 */ /* 0x000366000c101b00 */
[----:B------:R-:W-:Y:S01]  /*8d60*/  @!P1 IMAD.X R31, R33, 0x1, R21, P0 ;  /* 0x00000001211f9824 */ /* 0x000fe200000e0615 */
[----:B------:R-:W-:Y:S01]  /*8d70*/  ISETP.GE.AND P0, PT, R14, c[0x0][0x27c], PT ;  /* 0x00009f000e007a0c */ /* 0x000fe20003f06270 */
[----:B------:R1:W5:-:S12]  /*8d80*/  @!P4 LD.E.64 R106, [R50.64] ;  /* 0x00000008326ac980 */ /* 0x000358000c101b00 */
[C---:B------:R-:W-:Y:S01]  /*8d90*/  @!P0 IMAD.SHL.U32 R20, R14.reuse, 0x2, RZ ;  /* 0x000000020e148824 */ /* 0x040fe200078e00ff */
[----:B------:R-:W-:-:S04]  /*8da0*/  @!P0 SHF.L.U64.HI R16, R14, 0x1, R17 ;  /* 0x000000010e108819 */ /* 0x000fc80000010211 */
[----:B------:R-:W-:-:S05]  /*8db0*/  @!P0 IADD3 R34, P4, R34, R20, RZ ;  /* 0x0000001422228210 */ /* 0x000fca0007f9e0ff */
[--C-:B------:R-:W-:Y:S01]  /*8dc0*/  @!P0 IMAD.X R35, R35, 0x1, R16.reuse, P4 ;  /* 0x0000000123238824 */ /* 0x100fe200020e0610 */
[----:B------:R-:W-:Y:S01]  /*8dd0*/  @!P0 IADD3 R20, P4, R32, R20, RZ ;  /* 0x0000001420148210 */ /* 0x000fe20007f9e0ff */
        /* <DEDUP_REMOVED lines=8> */
[----:B------:R-:W-:Y:S01]  /*8e60*/  @!P0 IMAD.X R21, R33, 0x1, R16, P4 ;  /* 0x0000000121158824 */ /* 0x000fe200020e0610 */
[----:B------:R1:W5:Y:S04]  /*8e70*/  @!P3 LD.E.64 R116, [R48.64] ;  /* 0x000000083074b980 */ /* 0x000368000c101b00 */
[----:B------:R1:W5:Y:S04]  /*8e80*/  @!P3 LD.E.64 R114, [R46.64] ;  /* 0x000000082e72b980 */ /* 0x000368000c101b00 */
[----:B------:R1:W5:Y:S04]  /*8e90*/  @!P2 LD.E.64 R110, [R40.64] ;  /* 0x00000008286ea980 */ /* 0x000368000c101b00 */
[----:B------:R1:W5:Y:S04]  /*8ea0*/  @!P2 LD.E.64 R104, [R44.64] ;  /* 0x000000082c68a980 */ /* 0x000368000c101b00 */
[----:B------:R1:W5:Y:S04]  /*8eb0*/  @!P1 LD.E.64 R98, [R38.64] ;  /* 0x0000000826629980 */ /* 0x000368000c101b00 */
[----:B------:R1:W5:Y:S04]  /*8ec0*/  @!P1 LD.E.64 R96, [R30.64] ;  /* 0x000000081e609980 */ /* 0x000368000c101b00 */
[----:B------:R1:W5:Y:S04]  /*8ed0*/  @!P0 LD.E.64 R90, [R34.64] ;  /* 0x00000008225a8980 */ /* 0x000368000c101b00 */
[----:B------:R1:W5:Y:S02]  /*8ee0*/  @!P0 LD.E.64 R88, [R20.64] ;  /* 0x0000000814588980 */ /* 0x000364000c101b00 */
.L_x_2320:
[----:B--2---:R-:W-:Y:S05]  /*8ef0*/  BSYNC B0 ;  /* 0x0000000000007941 */ /* 0x004fea0003800000 */
.L_x_2319:
[----:B------:R-:W-:Y:S01]  /*8f00*/  IADD3 R15, R15, 0x40, RZ ;  /* 0x000000400f0f7810 */ /* 0x000fe20007ffe0ff */
[----:B-1---5:R-:W-:Y:S01]  /*8f10*/  IMAD.MOV.U32 R21, RZ, RZ, R90 ;  /* 0x000000ffff157224 */ /* 0x022fe200078e005a */
[----:B------:R1:W2:Y:S01]  /*8f20*/  SHFL.IDX PT, R27, R28, 0x1, 0x1c1f ;  /* 0x003c1f001c1b7f89 */ /* 0x0002a200000e0000 */
[----:B------:R-:W-:Y:S01]  /*8f30*/  IMAD.MOV.U32 R20, RZ, RZ, R91 ;  /* 0x000000ffff147224 */ /* 0x000fe200078e005b */
[----:B------:R-:W-:Y:S01]  /*8f40*/  ISETP.GE.AND P0, PT, R15, R4, PT ;  /* 0x000000040f00720c */ /* 0x000fe20003f06270 */
        /* <DEDUP_REMOVED lines=41> */
[----:B------:R-:W4:Y:S01]  /*91e0*/  SHFL.IDX PT, R26, R26, 0x1, 0x1c1f ;  /* 0x003c1f001a1a7f89 */ /* 0x000f2200000e0000 */
[----:B------:R-:W-:Y:S01]  /*91f0*/  IMAD.MOV.U32 R15, RZ, RZ, R107 ;  /* 0x000000ffff0f7224 */ /* 0x000fe200078e006b */
[----:B------:R-:W-:Y:S01]  /*9200*/  BSSY B0, `(.L_x_2321) ;  /* 0x0000051000007945 */ /* 0x000fe20003800000 */
[----:B------:R-:W-:Y:S01]  /*9210*/  PRMT R92, R21, 0x7610, R92 ;  /* 0x00007610155c7816 */ /* 0x000fe2000000005c */
[----:B------:R1:W3:Y:S01]  /*9220*/  SHFL.IDX PT, R23, R25, 0x1, 0x1c1f ;  /* 0x003c1f0019177f89 */ /* 0x0002e200000e0000 */
[----:B------:R-:W-:Y:S01]  /*9230*/  PRMT R87, R20, 0x7610, R87 ;  /* 0x0000761014577816 */ /* 0x000fe20000000057 */
[----:B------:R-:W-:Y:S01]  /*9240*/  CS2R R50, SRZ ;  /* 0x0000000000327805 */ /* 0x000fe2000001ff00 */
[----:B------:R-:W-:Y:S01]  /*9250*/  PRMT R16, R16, 0x5410, R16 ;  /* 0x0000541010107816 */ /* 0x000fe20000000010 */
[----:B------:R-:W1:Y:S01]  /*9260*/  SHFL.IDX PT, R22, R22, 0x1, 0x1c1f ;  /* 0x003c1f0016167f89 */ /* 0x000e6200000e0000 */
[----:B------:R-:W-:Y:S01]  /*9270*/  PRMT R15, R15, 0x5410, R15 ;  /* 0x000054100f0f7816 */ /* 0x000fe2000000000f */
        /* <DEDUP_REMOVED lines=18> */
[-C--:B----4-:R-:W-:Y:S02]  /*93a0*/  @!P0 IADD3 R38, P1, R26, R21.reuse, RZ ;  /* 0x000000151a268210 */ /* 0x090fe40007f3e0ff */
[----:B-1----:R-:W-:-:S03]  /*93b0*/  @!P0 IADD3 R30, P4, R22, R21, RZ ;  /* 0x00000015161e8210 */ /* 0x002fc60007f9e0ff */
[--C-:B------:R-:W-:Y:S01]  /*93c0*/  @!P0 IMAD.X R39, R27, 0x1, R19.reuse, P1 ;  /* 0x000000011b278824 */ /* 0x100fe200008e0613 */
[----:B------:R-:W-:Y:S01]  /*93d0*/  ISETP.GE.AND P1, PT, R18, c[0x0][0x27c], PT ;  /* 0x00009f0012007a0c */ /* 0x000fe20003f26270 */
[----:B---3--:R-:W-:Y:S02]  /*93e0*/  @!P0 IMAD.X R31, R23, 0x1, R19, P4 ;  /* 0x00000001171f8824 */ /* 0x008fe400020e0613 */
[C---:B------:R-:W-:Y:S01]  /*93f0*/  @!P3 IMAD.SHL.U32 R19, R29.reuse, 0x2, RZ ;  /* 0x000000021d13b824 */ /* 0x040fe200078e00ff */
[----:B------:R1:W5:Y:S01]  /*9400*/  @!P0 LD.E.64 R72, [R38.64] ;  /* 0x0000000826488980 */ /* 0x000362000c101b00 */
[----:B------:R-:W-:Y:S02]  /*9410*/  @!P3 SHF.L.U64.HI R6, R29, 0x1, R6 ;  /* 0x000000011d06b819 */ /* 0x000fe40000010206 */
[----:B------:R-:W-:Y:S01]  /*9420*/  @!P2 SHF.L.U64.HI R20, R24, 0x1, R5 ;  /* 0x000000011814a819 */ /* 0x000fe20000010205 */
[----:B------:R2:W5:Y:S01]  /*9430*/  @!P0 LD.E.64 R70, [R30.64] ;  /* 0x000000081e468980 */ /* 0x000562000c101b00 */
[-C--:B------:R-:W-:Y:S01]  /*9440*/  @!P3 IADD3 R34, P0, R26, R19.reuse, RZ ;  /* 0x000000131a22b210 */ /* 0x080fe20007f1e0ff */
[----:B------:R-:W-:Y:S01]  /*9450*/  @!P2 IMAD.SHL.U32 R5, R24, 0x2, RZ ;  /* 0x000000021805a824 */ /* 0x000fe200078e00ff */
[----:B------:R-:W-:Y:S01]  /*9460*/  @!P3 IADD3 R44, P4, R22, R19, RZ ;  /* 0x00000013162cb210 */ /* 0x000fe20007f9e0ff */
[----:B------:R-:W-:Y:S01]  /*9470*/  CS2R R80, SRZ ;  /* 0x0000000000507805 */ /* 0x000fe2000001ff00 */
[C---:B------:R-:W-:Y:S01]  /*9480*/  @!P1 IMAD.SHL.U32 R19, R18.reuse, 0x2, RZ ;  /* 0x0000000212139824 */ /* 0x040fe200078e00ff */
[----:B------:R-:W-:Y:S01]  /*9490*/  @!P1 SHF.L.U64.HI R7, R18, 0x1, R7 ;  /* 0x0000000112079819 */ /* 0x000fe20000010207 */
[--C-:B------:R-:W-:Y:S01]  /*94a0*/  @!P3 IMAD.X R35, R27, 0x1, R6.reuse, P0 ;  /* 0x000000011b23b824 */ /* 0x100fe200000e0606 */
[----:B------:R-:W-:Y:S01]  /*94b0*/  @!P2 IADD3 R32, P0, R26, R5, RZ ;  /* 0x000000051a20a210 */ /* 0x000fe20007f1e0ff */
[----:B------:R-:W-:Y:S01]  /*94c0*/  @!P3 IMAD.X R45, R23, 0x1, R6, P4 ;  /* 0x00000001172db824 */ /* 0x000fe200020e0606 */
[----:B------:R-:W-:-:S03]  /*94d0*/  CS2R R78, SRZ ;  /* 0x00000000004e7805 */ /* 0x000fc6000001ff00 */
[----:B------:R-:W-:Y:S01]  /*94e0*/  @!P2 IMAD.X R33, R27, 0x1, R20, P0 ;  /* 0x000000011b21a824 */ /* 0x000fe200000e0614 */
[----:B-1----:R-:W-:Y:S02]  /*94f0*/  @!P2 IADD3 R38, P4, R22, R5, RZ ;  /* 0x000000051626a210 */ /* 0x002fe40007f9e0ff */
[----:B--2---:R-:W-:-:S03]  /*9500*/  @!P1 IADD3 R30, P0, R26, R19, RZ ;  /* 0x000000131a1e9210 */ /* 0x004fc60007f1e0ff */
[----:B------:R-:W-:Y:S01]  /*9510*/  @!P2 IMAD.X R39, R23, 0x1, R20, P4 ;  /* 0x000000011727a824 */ /* 0x000fe200020e0614 */
[----:B------:R-:W-:Y:S01]  /*9520*/  ISETP.GE.AND P4, PT, R140, c[0x0][0x27c], PT ;  /* 0x00009f008c007a0c */ /* 0x000fe20003f86270 */
[----:B------:R-:W-:Y:S01]  /*9530*/  @!P1 IMAD.X R31, R27, 0x1, R7, P0 ;  /* 0x000000011b1f9824 */ /* 0x000fe200000e0607 */
[----:B------:R-:W-:-:S05]  /*9540*/  @!P1 IADD3 R6, P0, R22, R19, RZ ;  /* 0x0000001316069210 */ /* 0x000fca0007f1e0ff */
[----:B------:R-:W-:Y:S01]  /*9550*/  @!P1 IMAD.X R7, R23, 0x1, R7, P0 ;  /* 0x0000000117079824 */ /* 0x000fe200000e0607 */
[----:B------:R-:W-:-:S05]  /*9560*/  ISETP.GE.AND P0, PT, R14, c[0x0][0x27c], PT ;  /* 0x00009f000e007a0c */ /* 0x000fca0003f06270 */
[----:B------:R-:W-:-:S04]  /*9570*/  @!P4 IMAD.WIDE R42, R140, 0x2, R26 ;  /* 0x000000028c2ac825 */ /* 0x000fc800078e021a */
[----:B------:R-:W-:Y:S01]  /*9580*/  @!P4 IMAD.WIDE R40, R140, 0x2, R22 ;  /* 0x000000028c28c825 */ /* 0x000fe200078e0216 */
[----:B------:R1:W5:Y:S04]  /*9590*/  @!P4 LD.E.64 R80, [R42.64] ;  /* 0x000000082a50c980 */ /* 0x000368000c101b00 */
[----:B------:R2:W5:Y:S01]  /*95a0*/  @!P4 LD.E.64 R78, [R40.64] ;  /* 0x00000008284ec980 */ /* 0x000562000c101b00 */
        /* <DEDUP_REMOVED lines=11> */
[----:B------:R-:W-:Y:S01]  /*9660*/  @!P0 IMAD.X R23, R23, 0x1, R17, P4 ;  /* 0x0000000117178824 */ /* 0x000fe200020e0611 */
[----:B------:R3:W5:Y:S01]  /*9670*/  @!P3 LD.E.64 R66, [R34.64] ;  /* 0x000000082242b980 */ /* 0x000762000c101b00 */
[----:B-1----:R-:W-:-:S03]  /*9680*/  CS2R R42, SRZ ;  /* 0x00000000002a7805 */ /* 0x002fc6000001ff00 */
[----:B------:R3:W5:Y:S01]  /*9690*/  @!P3 LD.E.64 R64, [R44.64] ;  /* 0x000000082c40b980 */ /* 0x000762000c101b00 */
[----:B--2---:R-:W-:-:S03]  /*96a0*/  CS2R R40, SRZ ;  /* 0x0000000000287805 */ /* 0x004fc6000001ff00 */
[----:B------:R3:W5:Y:S04]  /*96b0*/  @!P2 LD.E.64 R58, [R32.64] ;  /* 0x00000008203aa980 */ /* 0x000768000c101b00 */
[----:B------:R3:W5:Y:S04]  /*96c0*/  @!P2 LD.E.64 R56, [R38.64] ;  /* 0x000000082638a980 */ /* 0x000768000c101b00 */
[----:B------:R3:W5:Y:S04]  /*96d0*/  @!P1 LD.E.64 R50, [R30.64] ;  /* 0x000000081e329980 */ /* 0x000768000c101b00 */
[----:B------:R3:W5:Y:S04]  /*96e0*/  @!P1 LD.E.64 R46, [R6.64] ;  /* 0x00000008062e9980 */ /* 0x000768000c101b00 */
[----:B------:R3:W5:Y:S04]  /*96f0*/  @!P0 LD.E.64 R42, [R20.64] ;  /* 0x00000008142a8980 */ /* 0x000768000c101b00 */
[----:B------:R3:W5:Y:S02]  /*9700*/  @!P0 LD.E.64 R40, [R22.64] ;  /* 0x0000000816288980 */ /* 0x000764000c101b00 */
.L_x_2322:
[----:B--2---:R-:W-:Y:S05]  /*9710*/  BSYNC B0 ;  /* 0x0000000000007941 */ /* 0x004fea0003800000 */
.L_x_2321:
[----:B---3-5:R-:W-:Y:S01]  /*9720*/  IMAD.MOV.U32 R6, RZ, RZ, R42 ;  /* 0x000000ffff067224 */ /* 0x028fe200078e002a */
[----:B------:R-:W-:Y:S01]  /*9730*/  LOP3.LUT R19, R83, 0x18, R142, 0xf8, !PT ;  /* 0x0000001853137812 */ /* 0x000fe200078ef88e */
[----:B------:R-:W-:Y:S01]  /*9740*/  IMAD.MOV.U32 R5, RZ, RZ, R43 ;  /* 0x000000ffff057224 */ /* 0x000fe200078e002b */
[----:B------:R-:W-:Y:S01]  /*9750*/  LOP3.LUT P0, RZ, R82, 0x4, RZ, 0xc0, !PT ;  /* 0x0000000452ff7812 */ /* 0x000fe2000780c0ff */
[----:B------:R-:W-:Y:S01]  /*9760*/  IMAD.MOV.U32 R7, RZ, RZ, R51 ;  /* 0x000000ffff077224 */ /* 0x000fe200078e0033 */
[----:B------:R-:W-:Y:S01]  /*9770*/  PRMT R17, R6, 0x7610, R17 ;  /* 0x0000761006117816 */ /* 0x000fe20000000011 */
[----:B------:R-:W-:Y:S01]  /*9780*/  IMAD.MOV.U32 R6, RZ, RZ, R58 ;  /* 0x000000ffff067224 */ /* 0x000fe200078e003a */
[----:B------:R-:W-:Y:S01]  /*9790*/  PRMT R16, R5, 0x7610, R16 ;  /* 0x0000761005107816 */ /* 0x000fe20000000010 */
[----:B------:R-:W-:Y:S01]  /*97a0*/  IMAD.MOV.U32 R5, RZ, RZ, R59 ;  /* 0x000000ffff057224 */ /* 0x000fe200078e003b */
[----:B-1----:R-:W-:Y:S01]  /*97b0*/  PRMT R22, R7, 0x7610, R22 ;  /* 0x0000761007167816 */ /* 0x002fe20000000016 */
[----:B------:R-:W-:Y:S01]  /*97c0*/  IMAD.MOV.U32 R7, RZ, RZ, R67 ;  /* 0x000000ffff077224 */ /* 0x000fe200078e0043 */
[----:B------:R-:W-:Y:S01]  /*97d0*/  PRMT R28, R6, 0x7610, R28 ;  /* 0x00007610061c7816 */ /* 0x000fe2000000001c */
[----:B------:R-:W-:Y:S01]  /*97e0*/  IMAD.MOV.U32 R6, RZ, RZ, R72 ;  /* 0x000000ffff067224 */ /* 0x000fe200078e0048 */
[----:B------:R-:W-:Y:S01]  /*97f0*/  PRMT R27, R5, 0x7610, R27 ;  /* 0x00007610051b7816 */ /* 0x000fe2000000001b */
[----:B------:R-:W-:Y:S01]  /*9800*/  IMAD.MOV.U32 R5, RZ, RZ, R73 ;  /* 0x000000ffff057224 */ /* 0x000fe200078e0049 */
[----:B------:R-:W-:Y:S01]  /*9810*/  LOP3.LUT R19, R12, R19, R13, 0xf6, !PT ;  /* 0x000000130c137212 */ /* 0x000fe200078ef60d */
[----:B------:R-:W-:Y:S01]  /*9820*/  IMAD.MOV.U32 R12, RZ, RZ, R50 ;  /* 0x000000ffff0c7224 */ /* 0x000fe200078e0032 */
[----:B------:R-:W-:Y:S01]  /*9830*/  PRMT R31, R7, 0x7610, R31 ;  /* 0x00007610071f7816 */ /* 0x000fe2000000001f */
[----:B------:R-:W-:Y:S01]  /*9840*/  IMAD.IADD R55, R4, 0x1, -R209 ;  /* 0x0000000104377824 */ /* 0x000fe200078e0ad1 */
[----:B----4-:R-:W-:Y:S01]  /*9850*/  PRMT R35, R6, 0x7610, R35 ;  /* 0x0000761006237816 */ /* 0x010fe20000000023 */
[----:B------:R-:W-:Y:S01]  /*9860*/  IMAD.MOV.U32 R7, RZ, RZ, R81 ;  /* 0x000000ffff077224 */ /* 0x000fe200078e0051 */
[----:B------:R-:W-:Y:S01]  /*9870*/  PRMT R34, R5, 0x7610, R34 ;  /* 0x0000761005227816 */ /* 0x000fe20000000022 */
[----:B------:R-:W-:Y:S01]  /*9880*/  IMAD.MOV.U32 R6, RZ, RZ, R40 ;  /* 0x000000ffff067224 */ /* 0x000fe200078e0028 */
[----:B------:R-:W-:Y:S01]  /*9890*/  PRMT R23, R12, 0x7610, R23 ;  /* 0x000076100c177816 */ /* 0x000fe20000000017 */
[----:B------:R-:W-:Y:S01]  /*98a0*/  IMAD.MOV.U32 R5, RZ, RZ, R41 ;  /* 0x000000ffff057224 */ /* 0x000fe200078e0029 */
[----:B------:R-:W-:Y:S01]  /*98b0*/  IMNMX R55, R55, 0x80, PT ;  /* 0x0000008037377817 */ /* 0x000fe20003800200 */
[----:B------:R-:W-:Y:S01]  /*98c0*/  IMAD.MOV.U32 R12, RZ, RZ, R66 ;  /* 0x000000ffff0c7224 */ /* 0x000fe200078e0042 */
[----:B------:R-:W-:Y:S01]  /*98d0*/  PRMT R39, R7, 0x7610, R39 ;  /* 0x0000761007277816 */ /* 0x000fe20000000027 */
[----:B------:R-:W-:Y:S01]  /*98e0*/  IMAD.MOV.U32 R7, RZ, RZ, R47 ;  /* 0x000000ffff077224 */ /* 0x000fe200078e002f */
[----:B------:R-:W-:Y:S01]  /*98f0*/  PRMT R15, R6, 0x7610, R15 ;  /* 0x00007610060f7816 */ /* 0x000fe2000000000f */
[----:B------:R-:W-:Y:S01]  /*9900*/  IMAD.MOV.U32 R6, RZ, RZ, R56 ;  /* 0x000000ffff067224 */ /* 0x000fe200078e0038 */
[----:B------:R-:W-:Y:S01]  /*9910*/  PRMT R13, R5, 0x7610, R13 ;  /* 0x00007610050d7816 */ /* 0x000fe2000000000d */
[----:B------:R-:W-:Y:S01]  /*9920*/  IMAD.MOV.U32 R5, RZ, RZ, R57 ;  /* 0x000000ffff057224 */ /* 0x000fe200078e0039 */
[----:B------:R-:W-:Y:S01]  /*9930*/  ISETP.GE.AND P1, PT, R219, R55, PT ;  /* 0x00000037db00720c */ /* 0x000fe20003f26270 */
[----:B------:R-:W-:Y:S01]  /*9940*/  IMAD.SHL.U32 R19, R19, 0x2, RZ ;  /* 0x0000000213137824 */ /* 0x000fe200078e00ff */
        /* <DEDUP_REMOVED lines=16> */
[----:B------:R-:W-:-:S04]  /*9a50*/  DEPBAR.LE SB0, 0x3 ;  /* 0x000080c00000791a */ /* 0x000fc80000000000 */
[C---:B------:R-:W-:Y:S01]  /*9a60*/  IADD3 R4, R19.reuse, 0x18100, RZ ;  /* 0x0001810013047810 */ /* 0x040fe20007ffe0ff */
[----:B------:R-:W-:Y:S01]  /*9a70*/  BSSY B1, `(.L_x_2323) ;  /* 0x0000133000017945 */ /* 0x000fe20003800000 */
[----:B------:R-:W-:Y:S02]  /*9a80*/  PRMT R21, R12, 0x7610, R21 ;  /* 0x000076100c157816 */ /* 0x000fe40000000015 */
[----:B------:R-:W-:Y:S02]  /*9a90*/  IADD3 R12, R19, 0x18140, RZ ;  /* 0x00018140130c7810 */ /* 0x000fe40007ffe0ff */
[----:B------:R-:W-:Y:S02]  /*9aa0*/  PRMT R37, R7, 0x7610, R37 ;  /* 0x0000761007257816 */ /* 0x000fe40000000025 */
[----:B------:R-:W-:Y:S02]  /*9ab0*/  PRMT R48, R6, 0x7610, R48 ;  /* 0x0000761006307816 */ /* 0x000fe40000000030 */
[----:B------:R-:W-:-:S02]  /*9ac0*/  PRMT R45, R5, 0x7610, R45 ;  /* 0x00007610052d7816 */ /* 0x000fc4000000002d */
[----:B------:R-:W-:Y:S01]  /*9ad0*/  @P0 IADD3 R12, R4, -0x40, RZ ;  /* 0xffffffc0040c0810 */ /* 0x000fe20007ffe0ff */
[----:B------:R-:W-:Y:S06]  /*9ae0*/  BAR.SYNC.DEFER_BLOCKING 0x0 ;  /* 0x0000000000007b1d */ /* 0x000fec0000010000 */
[----:B------:R-:W-:Y:S05]  /*9af0*/  @P1 BRA `(.L_x_2324) ;  /* 0x000012a000001947 */ /* 0x000fea0003800000 */
[----:B------:R-:W-:Y:S01]  /*9b00*/  ISETP.GE.AND P0, PT, R140, c[0x0][0x27c], PT ;  /* 0x00009f008c007a0c */ /* 0x000fe20003f06270 */
[----:B------:R-:W-:-:S12]  /*9b10*/  BSSY B0, `(.L_x_2325) ;  /* 0x0000030000007945 */ /* 0x000fd80003800000 */
[----:B------:R-:W-:Y:S05]  /*9b20*/  @P0 BRA `(.L_x_2326) ;  /* 0x000002e000000947 */ /* 0x000fea0003800000 */
[----:B------:R-:W1:Y:S01]  /*9b30*/  LDS.128 R4, [R19+0x18100] ;  /* 0x0181000013047984 */ /* 0x000e620000000c00 */
[----:B------:R-:W-:Y:S02]  /*9b40*/  SHF.R.U32.HI R82, RZ, 0x10, R107 ;  /* 0x00000010ff527819 */ /* 0x000fe4000001166b */
[--C-:B------:R-:W-:Y:S02]  /*9b50*/  SHF.R.U64 R101, R102, 0x10, R103.reuse ;  /* 0x0000001066657819 */ /* 0x100fe40000001267 */
[----:B------:R-:W-:Y:S02]  /*9b60*/  SHF.R.U32.HI R102, RZ, 0x10, R103 ;  /* 0x00000010ff667819 */ /* 0x000fe40000011667 */
[----:B------:R-:W-:Y:S02]  /*9b70*/  PRMT R82, R15, 0x5432, R82 ;  /* 0x000054320f527816 */ /* 0x000fe40000000052 */
[----:B------:R-:W-:Y:S02]  /*9b80*/  PRMT R95, R95, 0x5410, R102 ;  /* 0x000054105f5f7816 */ /* 0x000fe40000000066 */
[----:B------:R-:W-:-:S02]  /*9b90*/  SHF.R.U64 R83, R106, 0x10, R107 ;  /* 0x000000106a537819 */ /* 0x000fc4000000126b */
[----:B------:R-:W-:Y:S02]  /*9ba0*/  PRMT R100, R100, 0x5410, R101 ;  /* 0x0000541064647816 */ /* 0x000fe40000000065 */
[----:B------:R-:W-:Y:S02]  /*9bb0*/  LOP3.LUT R109, R95, 0xffff0000, RZ, 0xc0, !PT ;  /* 0xffff00005f6d7812 */ /* 0x000fe400078ec0ff */
[----:B------:R-:W-:Y:S02]  /*9bc0*/  PRMT R83, R16, 0x5432, R83 ;  /* 0x0000543210537816 */ /* 0x000fe40000000053 */
[C---:B-1----:R-:W-:Y:S01]  /*9bd0*/  LOP3.LUT R101, R6.reuse, 0xffff0000, RZ, 0xc0, !PT ;  /* 0xffff000006657812 */ /* 0x042fe200078ec0ff */
[----:B------:R-:W-:Y:S01]  /*9be0*/  IMAD.U32 R102, R6, 0x10000, RZ ;  /* 0x0001000006667824 */ /* 0x000fe200078e00ff */
[C---:B------:R-:W-:Y:S01]  /*9bf0*/  SHF.L.U32 R108, R4.reuse, 0x10, RZ ;  /* 0x00000010046c7819 */ /* 0x040fe200000006ff */
[C---:B------:R-:W-:Y:S01]  /*9c00*/  IMAD.U32 R6, R7.reuse, 0x10000, RZ ;  /* 0x0001000007067824 */ /* 0x040fe200078e00ff */
[----:B------:R-:W-:Y:S01]  /*9c10*/  LOP3.LUT R107, R4, 0xffff0000, RZ, 0xc0, !PT ;  /* 0xffff0000046b7812 */ /* 0x000fe200078ec0ff */
[C---:B------:R-:W-:Y:S01]  /*9c20*/  IMAD.U32 R4, R82.reuse, 0x10000, RZ ;  /* 0x0001000052047824 */ /* 0x040fe200078e00ff */
[----:B------:R-:W-:Y:S01]  /*9c30*/  LOP3.LUT R103, R7, 0xffff0000, RZ, 0xc0, !PT ;  /* 0xffff000007677812 */ /* 0x000fe200078ec0ff */
[----:B------:R-:W-:Y:S01]  /*9c40*/  IMAD.U32 R7, R95, 0x10000, RZ ;  /* 0x000100005f077824 */ /* 0x000fe200078e00ff */
[----:B------:R-:W-:Y:S01]  /*9c50*/  LOP3.LUT R82, R82, 0xffff0000, RZ, 0xc0, !PT ;  /* 0xffff000052527812 */ /* 0x000fe200078ec0ff */
[----:B------:R-:W-:Y:S01]  /*9c60*/  FMUL.FTZ R95, R101, R4 ;  /* 0x00000004655f7220 */ /* 0x000fe20000410000 */
[----:B------:R-:W-:Y:S01]  /*9c70*/  SHF.L.U32 R106, R5, 0x10, RZ ;  /* 0x00000010056a7819 */ /* 0x000fe200000006ff */
[----:B------:R-:W-:Y:S01]  /*9c80*/  FMUL.FTZ R101, R101, R7 ;  /* 0x0000000765657220 */ /* 0x000fe20000410000 */
[----:B------:R-:W-:Y:S01]  /*9c90*/  LOP3.LUT R112, R5, 0xffff0000, RZ, 0xc0, !PT ;  /* 0xffff000005707812 */ /* 0x000fe200078ec0ff */
[----:B------:R-:W-:-:S02]  /*9ca0*/  FMUL.FTZ R5, R103, R82 ;  /* 0x0000005267057220 */ /* 0x000fc40000410000 */
[C---:B------:R-:W-:Y:S02]  /*9cb0*/  FFMA.FTZ R95, R102.reuse, R7, -R95 ;  /* 0x00000007665f7223 */ /* 0x040fe4000001085f */
[C---:B------:R-:W-:Y:S01]  /*9cc0*/  IMAD.U32 R7, R83.reuse, 0x10000, RZ ;  /* 0x0001000053077824 */ /* 0x040fe200078e00ff */
[----:B------:R-:W-:Y:S01]  /*9cd0*/  LOP3.LUT R83, R83, 0xffff0000, RZ, 0xc0, !PT ;  /* 0xffff000053537812 */ /* 0x000fe200078ec0ff */
[----:B------:R-:W-:Y:S01]  /*9ce0*/  FFMA.FTZ R4, R102, R4, R101 ;  /* 0x0000000466047223 */ /* 0x000fe20000010065 */
[----:B------:R-:W-:Y:S01]  /*9cf0*/  SHF.L.U32 R101, R100, 0x10, RZ ;  /* 0x0000001064657819 */ /* 0x000fe200000006ff */
[-C--:B------:R-:W-:Y:S02]  /*9d00*/  FMUL.FTZ R103, R103, R109.reuse ;  /* 0x0000006d67677220 */ /* 0x080fe40000410000 */
[----:B------:R-:W-:Y:S01]  /*9d10*/  FFMA.FTZ R5, R6, R109, -R5 ;  /* 0x0000006d06057223 */ /* 0x000fe20000010805 */
[----:B------:R-:W-:Y:S01]  /*9d20*/  LOP3.LUT R109, R100, 0xffff0000, RZ, 0xc0, !PT ;  /* 0xffff0000646d7812 */ /* 0x000fe200078ec0ff */
[----:B------:R-:W-:-:S02]  /*9d30*/  FFMA.FTZ R82, R6, R82, R103 ;  /* 0x0000005206527223 */ /* 0x000fc40000010067 */
[C---:B------:R-:W-:Y:S02]  /*9d40*/  FMUL.FTZ R6, R107.reuse, R7 ;  /* 0x000000076b067220 */ /* 0x040fe40000410000 */
[C---:B------:R-:W-:Y:S02]  /*9d50*/  FMUL.FTZ R100, R112.reuse, R83 ;  /* 0x0000005370647220 */ /* 0x040fe40000410000 */
[----:B------:R-:W-:Y:S02]  /*9d60*/  FMUL.FTZ R107, R107, R101 ;  /* 0x000000656b6b7220 */ /* 0x000fe40000410000 */
        /* <DEDUP_REMOVED lines=10> */
.L_x_2326:
[----:B------:R-:W-:Y:S05]  /*9e10*/  BSYNC B0 ;  /* 0x0000000000007941 */ /* 0x000fea0003800000 */
.L_x_2325:
[----:B------:R-:W-:Y:S01]  /*9e20*/  ISETP.GE.AND P0, PT, R36, c[0x0][0x27c], PT ;  /* 0x00009f0024007a0c */ /* 0x000fe20003f06270 */
[----:B------:R-:W-:-:S12]  /*9e30*/  BSSY B0, `(.L_x_2327) ;  /* 0x0000030000007945 */ /* 0x000fd80003800000 */
[----:B------:R-:W-:Y:S05]  /*9e40*/  @P0 BRA `(.L_x_2328) ;  /* 0x000002e000000947 */ /* 0x000fea0003800000 */
[----:B-1----:R-:W1:Y:S01]  /*9e50*/  LDS.128 R4, [R12] ;  /* 0x000000000c047984 */ /* 0x002e620000000c00 */
[----:B------:R-:W-:Y:S02]  /*9e60*/  SHF.R.U64 R95, R118, 0x10, R119 ;  /* 0x00000010765f7819 */ /* 0x000fe40000001277 */
[----:B------:R-:W-:Y:S02]  /*9e70*/  SHF.R.U64 R83, R120, 0x10, R121 ;  /* 0x0000001078537819 */ /* 0x000fe40000001279 */
[----:B------:R-:W-:Y:S02]  /*9e80*/  SHF.R.U32.HI R118, RZ, 0x10, R119 ;  /* 0x00000010ff767819 */ /* 0x000fe40000011677 */
[----:B------:R-:W-:Y:S02]  /*9e90*/  SHF.R.U32.HI R120, RZ, 0x10, R121 ;  /* 0x00000010ff787819 */ /* 0x000fe40000011679 */
[----:B------:R-:W-:Y:S02]  /*9ea0*/  PRMT R87, R87, 0x5410, R118 ;  /* 0x0000541057577816 */ /* 0x000fe40000000076 */
[----:B------:R-:W-:-:S02]  /*9eb0*/  PRMT R93, R93, 0x5410, R120 ;  /* 0x000054105d5d7816 */ /* 0x000fc40000000078 */
[----:B------:R-:W-:Y:S02]  /*9ec0*/  PRMT R94, R94, 0x5410, R83 ;  /* 0x000054105e5e7816 */ /* 0x000fe40000000053 */
[----:B------:R-:W-:Y:S01]  /*9ed0*/  PRMT R92, R92, 0x5410, R95 ;  /* 0x000054105c5c7816 */ /* 0x000fe2000000005f */
[C---:B-1----:R-:W-:Y:S01]  /*9ee0*/  IMAD.U32 R83, R6.reuse, 0x10000, RZ ;  /* 0x0001000006537824 */ /* 0x042fe200078e00ff */
[----:B------:R-:W-:Y:S01]  /*9ef0*/  LOP3.LUT R82, R6, 0xffff0000, RZ, 0xc0, !PT ;  /* 0xffff000006527812 */ /* 0x000fe200078ec0ff */
[----:B------:R-:W-:Y:S01]  /*9f00*/  IMAD.U32 R6, R7, 0x10000, RZ ;  /* 0x0001000007067824 */ /* 0x000fe200078e00ff */
[C---:B------:R-:W-:Y:S02]  /*9f10*/  SHF.L.U32 R102, R4.reuse, 0x10, RZ ;  /* 0x0000001004667819 */ /* 0x040fe400000006ff */
[----:B------:R-:W-:Y:S01]  /*9f20*/  LOP3.LUT R101, R4, 0xffff0000, RZ, 0xc0, !PT ;  /* 0xffff000004657812 */ /* 0x000fe200078ec0ff */
[----:B------:R-:W-:Y:S01]  /*9f30*/  IMAD.U32 R4, R87, 0x10000, RZ ;  /* 0x0001000057047824 */ /* 0x000fe200078e00ff */
[----:B------:R-:W-:Y:S01]  /*9f40*/  LOP3.LUT R95, R7, 0xffff0000, RZ, 0xc0, !PT ;  /* 0xffff0000075f7812 */ /* 0x000fe200078ec0ff */
[----:B------:R-:W-:Y:S01]  /*9f50*/  IMAD.U32 R7, R93, 0x10000, RZ ;  /* 0x000100005d077824 */ /* 0x000fe200078e00ff */
[----:B------:R-:W-:Y:S01]  /*9f60*/  LOP3.LUT R87, R87, 0xffff0000, RZ, 0xc0, !PT ;  /* 0xffff000057577812 */ /* 0x000fe200078ec0ff */
[CC--:B------:R-:W-:Y:S01]  /*9f70*/  FMUL.FTZ R106, R82.reuse, R4.reuse ;  /* 0x00000004526a7220 */ /* 0x0c0fe20000410000 */
[----:B------:R-:W-:Y:S01]  /*9f80*/  LOP3.LUT R93, R93, 0xffff0000, RZ, 0xc0, !PT ;  /* 0xffff00005d5d7812 */ /* 0x000fe200078ec0ff */
[-C--:B------:R-:W-:Y:S01]  /*9f90*/  FMUL.FTZ R82, R82, R7.reuse ;  /* 0x0000000752527220 */ /* 0x080fe20000410000 */
[----:B------:R-:W-:Y:S01]  /*9fa0*/  SHF.L.U32 R100, R5, 0x10, RZ ;  /* 0x0000001005647819 */ /* 0x000fe200000006ff */
[----:B------:R-:W-:Y:S01]  /*9fb0*/  FFMA.FTZ R106, R83, R7, -R106 ;  /* 0x00000007536a7223 */ /* 0x000fe2000001086a */
[----:B------:R-:W-:Y:S01]  /*9fc0*/  LOP3.LUT R103, R5, 0xffff0000, RZ, 0xc0, !PT ;  /* 0xffff000005677812 */ /* 0x000fe200078ec0ff */
[----:B------:R-:W-:Y:S01]  /*9fd0*/  FFMA.FTZ R83, R83, R4, R82 ;  /* 0x0000000453537223 */ /* 0x000fe20000010052 */
[C---:B------:R-:W-:Y:S01]  /*9fe0*/  SHF.L.U32 R7, R94.reuse, 0x10, RZ ;  /* 0x000000105e077819 */ /* 0x040fe200000006ff */
[C---:B------:R-:W-:Y:S01]  /*9ff0*/  FMUL.FTZ R5, R95.reuse, R87 ;  /* 0x000000575f057220 */ /* 0x040fe20000410000 */
[----:B------:R-:W-:Y:S01]  /*a000*/  LOP3.LUT R94, R94, 0xffff0000, RZ, 0xc0, !PT ;  /* 0xffff00005e5e7812 */ /* 0x000fe200078ec0ff */
[C---:B------:R-:W-:Y:S01]  /*a010*/  IMAD.U32 R4, R92.reuse, 0x10000, RZ ;  /* 0x000100005c047824 */ /* 0x040fe200078e00ff */
[----:B------:R-:W-:Y:S01]  /*a020*/  LOP3.LUT R92, R92, 0xffff0000, RZ, 0xc0, !PT ;  /* 0xffff00005c5c7812 */ /* 0x000fe200078ec0ff */
[----:B------:R-:W-:-:S02]  /*a030*/  FMUL.FTZ R95, R95, R93 ;  /* 0x0000005d5f5f7220 */ /* 0x000fc40000410000 */
[C---:B------:R-:W-:Y:S02]  /*a040*/  FFMA.FTZ R5, R6.reuse, R93, -R5 ;  /* 0x0000005d06057223 */ /* 0x040fe40000010805 */
[----:B------:R-:W-:Y:S02]  /*a050*/  FFMA.FTZ R82, R6, R87, R95 ;  /* 0x0000005706527223 */ /* 0x000fe4000001005f */
[----:B------:R-:W-:Y:S02]  /*a060*/  FMUL.FTZ R6, R101, R4 ;  /* 0x0000000465067220 */ /* 0x000fe40000410000 */
[----:B------:R-:W-:Y:S02]  /*a070*/  FMUL.FTZ R87, R103, R92 ;  /* 0x0000005c67577220 */ /* 0x000fe40000410000 */
[----:B------:R-:W-:Y:S02]  /*a080*/  FMUL.FTZ R101, R101, R7 ;  /* 0x0000000765657220 */ /* 0x000fe40000410000 */
[----:B------:R-:W-:-:S02]  /*a090*/  FMUL.FTZ R103, R103, R94 ;  /* 0x0000005e67677220 */ /* 0x000fc40000410000 */
[----:B------:R-:W-:Y:S01]  /*a0a0*/  FFMA.FTZ R93, R102, R7, -R6 ;  /* 0x00000007665d7223 */ /* 0x000fe20000010806 */
[----:B------:R-:W-:Y:S01]  /*a0b0*/  F2FP.BF16.PACK_AB R7, R82, R5 ;  /* 0x000000055207723e */ /* 0x000fe200000010ff */
[----:B------:R-:W-:Y:S01]  /*a0c0*/  FFMA.FTZ R4, R102, R4, R101 ;  /* 0x0000000466047223 */ /* 0x000fe20000010065 */
[----:B------:R-:W-:Y:S01]  /*a0d0*/  F2FP.BF16.PACK_AB R6, R83, R106 ;  /* 0x0000006a5306723e */ /* 0x000fe200000010ff */
[C---:B------:R-:W-:Y:S02]  /*a0e0*/  FFMA.FTZ R87, R100.reuse, R94, -R87 ;  /* 0x0000005e64577223 */ /* 0x040fe40000010857 */
[----:B------:R-:W-:Y:S01]  /*a0f0*/  FFMA.FTZ R92, R100, R92, R103 ;  /* 0x0000005c645c7223 */ /* 0x000fe20000010067 */
[----:B------:R-:W-:-:S04]  /*a100*/  F2FP.BF16.PACK_AB R4, R4, R93 ;  /* 0x0000005d0404723e */ /* 0x000fc800000010ff */
[----:B------:R-:W-:-:S05]  /*a110*/  F2FP.BF16.PACK_AB R5, R92, R87 ;  /* 0x000000575c05723e */ /* 0x000fca00000010ff */
[----:B------:R1:W-:Y:S02]  /*a120*/  STS.128 [R12], R4 ;  /* 0x000000040c007388 */ /* 0x0003e40000000c00 */
.L_x_2328:
[----:B------:R-:W-:Y:S05]  /*a130*/  BSYNC B0 ;  /* 0x0000000000007941 */ /* 0x000fea0003800000 */
.L_x_2327:
[----:B------:R-:W-:Y:S01]  /*a140*/  ISETP.GE.AND P0, PT, R29, c[0x0][0x27c], PT ;  /* 0x00009f001d007a0c */ /* 0x000fe20003f06270 */
[----:B------:R-:W-:-:S12]  /*a150*/  BSSY B0, `(.L_x_2329) ;  /* 0x0000030000007945 */ /* 0x000fd80003800000 */
[----:B------:R-:W-:Y:S05]  /*a160*/  @P0 BRA `(.L_x_2330) ;  /* 0x000002e000000947 */ /* 0x000fea0003800000 */
[----:B-1----:R-:W1:Y:S01]  /*a170*/  LDS.128 R4, [R19+0x1c100] ;  /* 0x01c1000013047984 */ /* 0x002e620000000c00 */
        /* <DEDUP_REMOVED lines=44> */
[----:B------:R1:W-:Y:S02]  /*a440*/  STS.128 [R19+0x1c100], R4 ;  /* 0x01c1000413007388 */ /* 0x0003e40000000c00 */
.L_x_2330:
[----:B------:R-:W-:Y:S05]  /*a450*/  BSYNC B0 ;  /* 0x0000000000007941 */ /* 0x000fea0003800000 */
.L_x_2329:
[----:B------:R-:W-:Y:S01]  /*a460*/  ISETP.GE.AND P0, PT, R24, c[0x0][0x27c], PT ;  /* 0x00009f0018007a0c */ /* 0x000fe20003f06270 */
[----:B------:R-:W-:-:S12]  /*a470*/  BSSY B0, `(.L_x_2331) ;  /* 0x0000030000007945 */ /* 0x000fd80003800000 */
[----:B------:R-:W-:Y:S05]  /*a480*/  @P0 BRA `(.L_x_2332) ;  /* 0x000002e000000947 */ /* 0x000fea0003800000 */
[----:B-1----:R-:W1:Y:S01]  /*a490*/  LDS.128 R4, [R12+0x4000] ;  /* 0x004000000c047984 */ /* 0x002e620000000c00 */
[--C-:B------:R-:W-:Y:S02]  /*a4a0*/  SHF.R.U64 R83, R104, 0x10, R105.reuse ;  /* 0x0000001068537819 */ /* 0x100fe40000001269 */
[----:B------:R-:W-:Y:S02]  /*a4b0*/  SHF.R.U32.HI R104, RZ, 0x10, R105 ;  /* 0x00000010ff687819 */ /* 0x000fe40000011669 */
[--C-:B------:R-:W-:Y:S02]  /*a4c0*/  SHF.R.U64 R77, R110, 0x10, R111.reuse ;  /* 0x000000106e4d7819 */ /* 0x100fe4000000126f */
[----:B------:R-:W-:Y:S02]  /*a4d0*/  SHF.R.U32.HI R110, RZ, 0x10, R111 ;  /* 0x00000010ff6e7819 */ /* 0x000fe4000001166f */
[----:B------:R-:W-:Y:S02]  /*a4e0*/  PRMT R69, R69, 0x5410, R104 ;  /* 0x0000541045457816 */ /* 0x000fe40000000068 */
[----:B------:R-:W-:-:S02]  /*a4f0*/  PRMT R75, R75, 0x5410, R110 ;  /* 0x000054104b4b7816 */ /* 0x000fc4000000006e */
[----:B------:R-:W-:Y:S02]  /*a500*/  PRMT R76, R76, 0x5410, R77 ;  /* 0x000054104c4c7816 */ /* 0x000fe4000000004d */
[----:B------:R-:W-:Y:S02]  /*a510*/  PRMT R74, R74, 0x5410, R83 ;  /* 0x000054104a4a7816 */ /* 0x000fe40000000053 */
[----:B------:R-:W-:Y:S02]  /*a520*/  LOP3.LUT R87, R75, 0xffff0000, RZ, 0xc0, !PT ;  /* 0xffff00004b577812 */ /* 0x000fe400078ec0ff */
[----:B------:R-:W-:Y:S02]  /*a530*/  LOP3.LUT R93, R76, 0xffff0000, RZ, 0xc0, !PT ;  /* 0xffff00004c5d7812 */ /* 0x000fe400078ec0ff */
[----:B-1----:R-:W-:Y:S01]  /*a540*/  SHF.L.U32 R86, R4, 0x10, RZ ;  /* 0x0000001004567819 */ /* 0x002fe200000006ff */
[----:B------:R-:W-:Y:S01]  /*a550*/  IMAD.U32 R82, R6, 0x10000, RZ ;  /* 0x0001000006527824 */ /* 0x000fe200078e00ff */
[----:B------:R-:W-:Y:S01]  /*a560*/  LOP3.LUT R85, R4, 0xffff0000, RZ, 0xc0, !PT ;  /* 0xffff000004557812 */ /* 0x000fe200078ec0ff */
[----:B------:R-:W-:Y:S01]  /*a570*/  IMAD.U32 R4, R69, 0x10000, RZ ;  /* 0x0001000045047824 */ /* 0x000fe200078e00ff */
        /* <DEDUP_REMOVED lines=10> */
[-C--:B------:R-:W-:Y:S02]  /*a620*/  FMUL.FTZ R83, R83, R87.reuse ;  /* 0x0000005753537220 */ /* 0x080fe40000410000 */
[----:B------:R-:W-:Y:S01]  /*a630*/  FFMA.FTZ R5, R6, R87, -R5 ;  /* 0x0000005706057223 */ /* 0x000fe20000010805 */
[----:B------:R-:W-:Y:S01]  /*a640*/  LOP3.LUT R87, R74, 0xffff0000, RZ, 0xc0, !PT ;  /* 0xffff00004a577812 */ /* 0x000fe200078ec0ff */
[C---:B------:R-:W-:Y:S02]  /*a650*/  FFMA.FTZ R75, R82.reuse, R7, -R75 ;  /* 0x00000007524b7223 */ /* 0x040fe4000001084b */
[----:B------:R-:W-:Y:S01]  /*a660*/  FFMA.FTZ R4, R82, R4, R77 ;  /* 0x0000000452047223 */ /* 0x000fe2000001004d */
[----:B------:R-:W-:Y:S01]  /*a670*/  SHF.L.U32 R77, R76, 0x10, RZ ;  /* 0x000000104c4d7819 */ /* 0x000fe200000006ff */
[----:B------:R-:W-:Y:S02]  /*a680*/  IMAD.U32 R7, R74, 0x10000, RZ ;  /* 0x000100004a077824 */ /* 0x000fe400078e00ff */
        /* <DEDUP_REMOVED lines=14> */
.L_x_2332:
[----:B------:R-:W-:Y:S05]  /*a770*/  BSYNC B0 ;  /* 0x0000000000007941 */ /* 0x000fea0003800000 */
.L_x_2331:
        /* <DEDUP_REMOVED lines=11> */
[----:B------:R-:W-:Y:S02]  /*a830*/  LOP3.LUT R83, R62, 0xffff0000, RZ, 0xc0, !PT ;  /* 0xffff00003e537812 */ /* 0x000fe400078ec0ff */
[----:B------:R-:W-:Y:S01]  /*a840*/  PRMT R61, R61, 0x5410, R76 ;  /* 0x000054103d3d7816 */ /* 0x000fe2000000004c */
[C---:B-1----:R-:W-:Y:S01]  /*a850*/  IMAD.U32 R74, R6.reuse, 0x10000, RZ ;  /* 0x00010000064a7824 */ /* 0x042fe200078e00ff */
[----:B------:R-:W-:Y:S01]  /*a860*/  LOP3.LUT R69, R6, 0xffff0000, RZ, 0xc0, !PT ;  /* 0xffff000006457812 */ /* 0x000fe200078ec0ff */
[C---:B------:R-:W-:Y:S01]  /*a870*/  IMAD.U32 R6, R7.reuse, 0x10000, RZ ;  /* 0x0001000007067824 */ /* 0x040fe200078e00ff */
[C---:B------:R-:W-:Y:S02]  /*a880*/  SHF.L.U32 R82, R4.reuse, 0x10, RZ ;  /* 0x0000001004527819 */ /* 0x040fe400000006ff */
[----:B------:R-:W-:Y:S01]  /*a890*/  LOP3.LUT R77, R4, 0xffff0000, RZ, 0xc0, !PT ;  /* 0xffff0000044d7812 */ /* 0x000fe200078ec0ff */
[----:B------:R-:W-:Y:S01]  /*a8a0*/  IMAD.U32 R4, R60, 0x10000, RZ ;  /* 0x000100003c047824 */ /* 0x000fe200078e00ff */
        /* <DEDUP_REMOVED lines=8> */
[C---:B------:R-:W-:Y:S02]  /*a930*/  FFMA.FTZ R69, R74.reuse, R4, R69 ;  /* 0x000000044a457223 */ /* 0x040fe40000010045 */
[----:B------:R-:W-:Y:S01]  /*a940*/  FFMA.FTZ R62, R74, R7, -R62 ;  /* 0x000000074a3e7223 */ /* 0x000fe2000001083e */
[----:B------:R-:W-:Y:S01]  /*a950*/  SHF.L.U32 R7, R63, 0x10, RZ ;  /* 0x000000103f077819 */ /* 0x000fe200000006ff */
[C---:B------:R-:W-:Y:S01]  /*a960*/  IMAD.U32 R4, R61.reuse, 0x10000, RZ ;  /* 0x000100003d047824 */ /* 0x040fe200078e00ff */
[----:B------:R-:W-:Y:S01]  /*a970*/  LOP3.LUT R61, R61, 0xffff0000, RZ, 0xc0, !PT ;  /* 0xffff00003d3d7812 */ /* 0x000fe200078ec0ff */
[-C--:B------:R-:W-:Y:S01]  /*a980*/  FMUL.FTZ R75, R75, R83.reuse ;  /* 0x000000534b4b7220 */ /* 0x080fe20000410000 */
[----:B------:R-:W-:Y:S01]  /*a990*/  LOP3.LUT R63, R63, 0xffff0000, RZ, 0xc0, !PT ;  /* 0xffff00003f3f7812 */ /* 0x000fe200078ec0ff */
[C---:B------:R-:W-:Y:S02]  /*a9a0*/  FFMA.FTZ R5, R6.reuse, R83, -R5 ;  /* 0x0000005306057223 */ /* 0x040fe40000010805 */
[----:B------:R-:W-:-:S02]  /*a9b0*/  FFMA.FTZ R60, R6, R60, R75 ;  /* 0x0000003c063c7223 */ /* 0x000fc4000001004b */
[CC--:B------:R-:W-:Y:S02]  /*a9c0*/  FMUL.FTZ R6, R77.reuse, R4.reuse ;  /* 0x000000044d067220 */ /* 0x0c0fe40000410000 */
        /* <DEDUP_REMOVED lines=12> */
.L_x_2334:
[----:B------:R-:W-:Y:S05]  /*aa90*/  BSYNC B0 ;  /* 0x0000000000007941 */ /* 0x000fea0003800000 */
.L_x_2333:
[----:B------:R-:W-:-:S13]  /*aaa0*/  ISETP.GE.AND P0, PT, R14, c[0x0][0x27c], PT ;  /* 0x00009f000e007a0c */ /* 0x000fda0003f06270 */
        /* <DEDUP_REMOVED lines=47> */
.L_x_2324:
[----:B------:R-:W-:Y:S05]  /*ada0*/  BSYNC B1 ;  /* 0x0000000000017941 */ /* 0x000fea0003800000 */
.L_x_2323:
        /* <DEDUP_REMOVED lines=51> */
.L_x_2337:
[----:B------:R-:W-:Y:S05]  /*b0e0*/  BSYNC B0 ;  /* 0x0000000000007941 */ /* 0x000fea0003800000 */
.L_x_2336:
        /* <DEDUP_REMOVED lines=11> */
[----:B------:R-:W-:Y:S02]  /*b1a0*/  PRMT R38, R38, 0x5410, R39 ;  /* 0x0000541026267816 */ /* 0x000fe40000000027 */
[----:B------:R-:W-:Y:S01]  /*b1b0*/  LOP3.LUT R53, R34, 0xffff0000, RZ, 0xc0, !PT ;  /* 0xffff000022357812 */ /* 0x000fe200078ec0ff */
        /* <DEDUP_REMOVED lines=10> */
[C---:B------:R-:W-:Y:S01]  /*b260*/  SHF.L.U32 R45, R5.reuse, 0x10, RZ ;  /* 0x00000010052d7819 */ /* 0x040fe200000006ff */
[-C--:B------:R-:W-:Y:S01]  /*b270*/  FMUL.FTZ R36, R36, R7.reuse ;  /* 0x0000000724247220 */ /* 0x080fe20000410000 */
[----:B------:R-:W-:Y:S01]  /*b280*/  LOP3.LUT R52, R5, 0xffff0000, RZ, 0xc0, !PT ;  /* 0xffff000005347812 */ /* 0x000fe200078ec0ff */
[----:B------:R-:W-:Y:S01]  /*b290*/  FFMA.FTZ R34, R39, R7, -R34 ;  /* 0x0000000727227223 */ /* 0x000fe20000010822 */
[----:B------:R-:W-:Y:S01]  /*b2a0*/  SHF.L.U32 R7, R35, 0x10, RZ ;  /* 0x0000001023077819 */ /* 0x000fe200000006ff */
[----:B------:R-:W-:Y:S01]  /*b2b0*/  FFMA.FTZ R39, R39, R4, R36 ;  /* 0x0000000427277223 */ /* 0x000fe20000010024 */
[----:B------:R-:W-:Y:S01]  /*b2c0*/  LOP3.LUT R35, R35, 0xffff0000, RZ, 0xc0, !PT ;  /* 0xffff000023237812 */ /* 0x000fe200078ec0ff */
[----:B------:R-:W-:-:S02]  /*b2d0*/  FMUL.FTZ R5, R44, R37 ;  /* 0x000000252c057220 */ /* 0x000fc40000410000 */
[C---:B------:R-:W-:Y:S01]  /*b2e0*/  IMAD.U32 R4, R38.reuse, 0x10000, RZ ;  /* 0x0001000026047824 */ /* 0x040fe200078e00ff */
[----:B------:R-:W-:Y:S01]  /*b2f0*/  LOP3.LUT R38, R38, 0xffff0000, RZ, 0xc0, !PT ;  /* 0xffff000026267812 */ /* 0x000fe200078ec0ff */
[-C--:B------:R-:W-:Y:S02]  /*b300*/  FMUL.FTZ R44, R44, R53.reuse ;  /* 0x000000352c2c7220 */ /* 0x080fe40000410000 */
[C---:B------:R-:W-:Y:S02]  /*b310*/  FFMA.FTZ R5, R6.reuse, R53, -R5 ;  /* 0x0000003506057223 */ /* 0x040fe40000010805 */
[----:B------:R-:W-:Y:S02]  /*b320*/  FFMA.FTZ R44, R6, R37, R44 ;  /* 0x00000025062c7223 */ /* 0x000fe4000001002c */
[----:B------:R-:W-:Y:S02]  /*b330*/  FMUL.FTZ R6, R48, R4 ;  /* 0x0000000430067220 */ /* 0x000fe40000410000 */
[----:B------:R-:W-:-:S02]  /*b340*/  FMUL.FTZ R36, R52, R38 ;  /* 0x0000002634247220 */ /* 0x000fc40000410000 */
[----:B------:R-:W-:Y:S02]  /*b350*/  FMUL.FTZ R48, R48, R7 ;  /* 0x0000000730307220 */ /* 0x000fe40000410000 */
[-C--:B------:R-:W-:Y:S02]  /*b360*/  FMUL.FTZ R52, R52, R35.reuse ;  /* 0x0000002334347220 */ /* 0x080fe40000410000 */
[----:B------:R-:W-:Y:S02]  /*b370*/  FFMA.FTZ R36, R45, R35, -R36 ;  /* 0x000000232d247223 */ /* 0x000fe40000010824 */
[C---:B------:R-:W-:Y:S01]  /*b380*/  FFMA.FTZ R37, R49.reuse, R7, -R6 ;  /* 0x0000000731257223 */ /* 0x040fe20000010806 */
[----:B------:R-:W-:Y:S01]  /*b390*/  F2FP.BF16.PACK_AB R7, R44, R5 ;  /* 0x000000052c07723e */ /* 0x000fe200000010ff */
[----:B------:R-:W-:Y:S01]  /*b3a0*/  FFMA.FTZ R4, R49, R4, R48 ;  /* 0x0000000431047223 */ /* 0x000fe20000010030 */
[----:B------:R-:W-:Y:S01]  /*b3b0*/  F2FP.BF16.PACK_AB R6, R39, R34 ;  /* 0x000000222706723e */ /* 0x000fe200000010ff */
[----:B------:R-:W-:-:S03]  /*b3c0*/  FFMA.FTZ R45, R45, R38, R52 ;  /* 0x000000262d2d7223 */ /* 0x000fc60000010034 */
[----:B------:R-:W-:Y:S02]  /*b3d0*/  F2FP.BF16.PACK_AB R4, R4, R37 ;  /* 0x000000250404723e */ /* 0x000fe400000010ff */
[----:B------:R-:W-:-:S05]  /*b3e0*/  F2FP.BF16.PACK_AB R5, R45, R36 ;  /* 0x000000242d05723e */ /* 0x000fca00000010ff */
[----:B------:R1:W-:Y:S02]  /*b3f0*/  STS.128 [R12+0x2000], R4 ;  /* 0x002000040c007388 */ /* 0x0003e40000000c00 */
.L_x_2339:
[----:B------:R-:W-:Y:S05]  /*b400*/  BSYNC B0 ;  /* 0x0000000000007941 */ /* 0x000fea0003800000 */
.L_x_2338:
        /* <DEDUP_REMOVED lines=49> */
.L_x_2341:
[----:B------:R-:W-:Y:S05]  /*b720*/  BSYNC B0 ;  /* 0x0000000000007941 */ /* 0x000fea0003800000 */
.L_x_2340:
        /* <DEDUP_REMOVED lines=36> */
[C---:B------:R-:W-:Y:S02]  /*b970*/  FMUL.FTZ R6, R32.reuse, R4 ;  /* 0x0000000420067220 */ /* 0x040fe40000410000 */
[C---:B------:R-:W-:Y:S02]  /*b980*/  FMUL.FTZ R24, R35.reuse, R26 ;  /* 0x0000001a23187220 */ /* 0x040fe40000410000 */
[----:B------:R-:W-:Y:S02]  /*b990*/  FMUL.FTZ R32, R32, R7 ;  /* 0x0000000720207220 */ /* 0x000fe40000410000 */
[----:B------:R-:W-:-:S02]  /*b9a0*/  FMUL.FTZ R35, R35, R28 ;  /* 0x0000001c23237220 */ /* 0x000fc40000410000 */
[C---:B------:R-:W-:Y:S01]  /*b9b0*/  FFMA.FTZ R25, R33.reuse, R7, -R6 ;  /* 0x0000000721197223 */ /* 0x040fe20000010806 */
        /* <DEDUP_REMOVED lines=8> */
.L_x_2343:
[----:B------:R-:W-:Y:S05]  /*ba40*/  BSYNC B0 ;  /* 0x0000000000007941 */ /* 0x000fea0003800000 */
.L_x_2342:
        /* <DEDUP_REMOVED lines=12> */
[----:B------:R-:W-:Y:S01]  /*bb10*/  IMAD.U32 R25, R22, 0x10000, RZ ;  /* 0x0001000016197824 */ /* 0x000fe200078e00ff */
[----:B------:R-:W-:Y:S02]  /*bb20*/  LOP3.LUT R29, R20, 0xffff0000, RZ, 0xc0, !PT ;  /* 0xffff0000141d7812 */ /* 0x000fe400078ec0ff */
[----:B------:R-:W-:Y:S01]  /*bb30*/  LOP3.LUT R31, R22, 0xffff0000, RZ, 0xc0, !PT ;  /* 0xffff0000161f7812 */ /* 0x000fe200078ec0ff */
[C---:B-1----:R-:W-:Y:S01]  /*bb40*/  IMAD.U32 R24, R6.reuse, 0x10000, RZ ;  /* 0x0001000006187824 */ /* 0x042fe200078e00ff */
[----:B------:R-:W-:Y:S01]  /*bb50*/  LOP3.LUT R18, R6, 0xffff0000, RZ, 0xc0, !PT ;  /* 0xffff000006127812 */ /* 0x000fe200078ec0ff */
[C---:B------:R-:W-:Y:S01]  /*bb60*/  IMAD.U32 R6, R7.reuse, 0x10000, RZ ;  /* 0x0001000007067824 */ /* 0x040fe200078e00ff */
[----:B------:R-:W-:Y:S01]  /*bb70*/  LOP3.LUT R26, R7, 0xffff0000, RZ, 0xc0, !PT ;  /* 0xffff0000071a7812 */ /* 0x000fe200078ec0ff */
[----:B------:R-:W-:Y:S01]  /*bb80*/  IMAD.U32 R7, R20, 0x10000, RZ ;  /* 0x0001000014077824 */ /* 0x000fe200078e00ff */
[----:B------:R-:W-:-:S02]  /*bb90*/  SHF.L.U32 R28, R4, 0x10, RZ ;  /* 0x00000010041c7819 */ /* 0x000fc400000006ff */
[----:B------:R-:W-:Y:S01]  /*bba0*/  LOP3.LUT R27, R4, 0xffff0000, RZ, 0xc0, !PT ;  /* 0xffff0000041b7812 */ /* 0x000fe200078ec0ff */
[C---:B------:R-:W-:Y:S01]  /*bbb0*/  FMUL.FTZ R20, R18.reuse, R7 ;  /* 0x0000000712147220 */ /* 0x040fe20000410000 */
[C---:B------:R-:W-:Y:S01]  /*bbc0*/  SHF.L.U32 R4, R5.reuse, 0x10, RZ ;  /* 0x0000001005047819 */ /* 0x040fe200000006ff */
[----:B------:R-:W-:Y:S01]  /*bbd0*/  FMUL.FTZ R18, R18, R25 ;  /* 0x0000001912127220 */ /* 0x000fe20000410000 */
[----:B------:R-:W-:Y:S01]  /*bbe0*/  LOP3.LUT R22, R5, 0xffff0000, RZ, 0xc0, !PT ;  /* 0xffff000005167812 */ /* 0x000fe200078ec0ff */
[----:B------:R-:W-:Y:S02]  /*bbf0*/  FMUL.FTZ R5, R26, R29 ;  /* 0x0000001d1a057220 */ /* 0x000fe40000410000 */
[C---:B------:R-:W-:Y:S02]  /*bc00*/  FFMA.FTZ R7, R24.reuse, R7, R18 ;  /* 0x0000000718077223 */ /* 0x040fe40000010012 */
[----:B------:R-:W-:Y:S01]  /*bc10*/  FFMA.FTZ R20, R24, R25, -R20 ;  /* 0x0000001918147223 */ /* 0x000fe20000010814 */
[----:B------:R-:W-:Y:S01]  /*bc20*/  SHF.L.U32 R24, R23, 0x10, RZ ;  /* 0x0000001017187819 */ /* 0x000fe200000006ff */
[C---:B------:R-:W-:Y:S01]  /*bc30*/  IMAD.U32 R18, R21.reuse, 0x10000, RZ ;  /* 0x0001000015127824 */ /* 0x040fe200078e00ff */
[----:B------:R-:W-:Y:S01]  /*bc40*/  LOP3.LUT R21, R21, 0xffff0000, RZ, 0xc0, !PT ;  /* 0xffff000015157812 */ /* 0x000fe200078ec0ff */
[-C--:B------:R-:W-:Y:S01]  /*bc50*/  FMUL.FTZ R26, R26, R31.reuse ;  /* 0x0000001f1a1a7220 */ /* 0x080fe20000410000 */
[----:B------:R-:W-:Y:S01]  /*bc60*/  LOP3.LUT R23, R23, 0xffff0000, RZ, 0xc0, !PT ;  /* 0xffff000017177812 */ /* 0x000fe200078ec0ff */
[----:B------:R-:W-:-:S02]  /*bc70*/  FFMA.FTZ R5, R6, R31, -R5 ;  /* 0x0000001f06057223 */ /* 0x000fc40000010805 */
[----:B------:R-:W-:Y:S02]  /*bc80*/  FFMA.FTZ R26, R6, R29, R26 ;  /* 0x0000001d061a7223 */ /* 0x000fe4000001001a */
[C---:B------:R-:W-:Y:S02]  /*bc90*/  FMUL.FTZ R25, R27.reuse, R18 ;  /* 0x000000121b197220 */ /* 0x040fe40000410000 */
[C---:B------:R-:W-:Y:S02]  /*bca0*/  FMUL.FTZ R6, R22.reuse, R21 ;  /* 0x0000001516067220 */ /* 0x040fe40000410000 */
[-C--:B------:R-:W-:Y:S02]  /*bcb0*/  FMUL.FTZ R27, R27, R24.reuse ;  /* 0x000000181b1b7220 */ /* 0x080fe40000410000 */
[----:B------:R-:W-:Y:S02]  /*bcc0*/  FMUL.FTZ R22, R22, R23 ;  /* 0x0000001716167220 */ /* 0x000fe40000410000 */
[----:B------:R-:W-:-:S02]  /*bcd0*/  FFMA.FTZ R25, R28, R24, -R25 ;  /* 0x000000181c197223 */ /* 0x000fc40000010819 */
[----:B------:R-:W-:Y:S02]  /*bce0*/  FFMA.FTZ R18, R28, R18, R27 ;  /* 0x000000121c127223 */ /* 0x000fe4000001001b */
[C---:B------:R-:W-:Y:S01]  /*bcf0*/  FFMA.FTZ R23, R4.reuse, R23, -R6 ;  /* 0x0000001704177223 */ /* 0x040fe20000010806 */
[----:B------:R-:W-:Y:S01]  /*bd00*/  F2FP.BF16.PACK_AB R6, R7, R20 ;  /* 0x000000140706723e */ /* 0x000fe200000010ff */
[----:B------:R-:W-:Y:S01]  /*bd10*/  FFMA.FTZ R22, R4, R21, R22 ;  /* 0x0000001504167223 */ /* 0x000fe20000010016 */
[----:B------:R-:W-:Y:S02]  /*bd20*/  F2FP.BF16.PACK_AB R7, R26, R5 ;  /* 0x000000051a07723e */ /* 0x000fe400000010ff */
[----:B------:R-:W-:Y:S02]  /*bd30*/  F2FP.BF16.PACK_AB R4, R18, R25 ;  /* 0x000000191204723e */ /* 0x000fe400000010ff */
[----:B------:R-:W-:-:S05]  /*bd40*/  F2FP.BF16.PACK_AB R5, R22, R23 ;  /* 0x000000171605723e */ /* 0x000fca00000010ff */
[----:B------:R1:W-:Y:S02]  /*bd50*/  STS.128 [R19+0x22100], R4 ;  /* 0x0221000413007388 */ /* 0x0003e40000000c00 */
.L_x_2345:
[----:B------:R-:W-:Y:S05]  /*bd60*/  BSYNC B0 ;  /* 0x0000000000007941 */ /* 0x000fea0003800000 */
.L_x_2344:
        /* <DEDUP_REMOVED lines=11> */
[C---:B------:R-:W-:Y:S01]  /*be20*/  IMAD.U32 R19, R16.reuse, 0x10000, RZ ;  /* 0x0001000010137824 */ /* 0x040fe200078e00ff */
[----:B------:R-:W-:Y:S01]  /*be30*/  LOP3.LUT R23, R16, 0xffff0000, RZ, 0xc0, !PT ;  /* 0xffff000010177812 */ /* 0x000fe200078ec0ff */
[C---:B-1----:R-:W-:Y:S01]  /*be40*/  IMAD.U32 R18, R6.reuse, 0x10000, RZ ;  /* 0x0001000006127824 */ /* 0x042fe200078e00ff */
[----:B------:R-:W-:Y:S01]  /*be50*/  LOP3.LUT R14, R6, 0xffff0000, RZ, 0xc0, !PT ;  /* 0xffff0000060e7812 */ /* 0x000fe200078ec0ff */
[C---:B------:R-:W-:Y:S01]  /*be60*/  IMAD.U32 R6, R7.reuse, 0x10000, RZ ;  /* 0x0001000007067824 */ /* 0x040fe200078e00ff */
[----:B------:R-:W-:Y:S01]  /*be70*/  LOP3.LUT R20, R7, 0xffff0000, RZ, 0xc0, !PT ;  /* 0xffff000007147812 */ /* 0x000fe200078ec0ff */
[C---:B------:R-:W-:Y:S01]  /*be80*/  IMAD.U32 R7, R13.reuse, 0x10000, RZ ;  /* 0x000100000d077824 */ /* 0x040fe200078e00ff */
[----:B------:R-:W-:-:S02]  /*be90*/  LOP3.LUT R13, R13, 0xffff0000, RZ, 0xc0, !PT ;  /* 0xffff00000d0d7812 */ /* 0x000fc400078ec0ff */
[----:B------:R-:W-:Y:S01]  /*bea0*/  SHF.L.U32 R22, R4, 0x10, RZ ;  /* 0x0000001004167819 */ /* 0x000fe200000006ff */
[----:B------:R-:W-:Y:S01]  /*beb0*/  FMUL.FTZ R16, R14, R7 ;  /* 0x000000070e107220 */ /* 0x000fe20000410000 */
[----:B------:R-:W-:Y:S01]  /*bec0*/  LOP3.LUT R21, R4, 0xffff0000, RZ, 0xc0, !PT ;  /* 0xffff000004157812 */ /* 0x000fe200078ec0ff */
[-C--:B------:R-:W-:Y:S01]  /*bed0*/  FMUL.FTZ R14, R14, R19.reuse ;  /* 0x000000130e0e7220 */ /* 0x080fe20000410000 */
[C---:B------:R-:W-:Y:S01]  /*bee0*/  SHF.L.U32 R4, R5.reuse, 0x10, RZ ;  /* 0x0000001005047819 */ /* 0x040fe200000006ff */
[C---:B------:R-:W-:Y:S01]  /*bef0*/  FFMA.FTZ R16, R18.reuse, R19, -R16 ;  /* 0x0000001312107223 */ /* 0x040fe20000010810 */
        /* <DEDUP_REMOVED lines=14> */
[C---:B------:R-:W-:Y:S02]  /*bfe0*/  FFMA.FTZ R13, R22.reuse, R18, -R13 ;  /* 0x00000012160d7223 */ /* 0x040fe4000001080d */
[----:B------:R-:W-:Y:S02]  /*bff0*/  FFMA.FTZ R14, R22, R14, R21 ;  /* 0x0000000e160e7223 */ /* 0x000fe40000010015 */
[C---:B------:R-:W-:Y:S01]  /*c000*/  FFMA.FTZ R17, R4.reuse, R17, -R6 ;  /* 0x0000001104117223 */ /* 0x040fe20000010806 */
[----:B------:R-:W-:Y:S01]  /*c010*/  F2FP.BF16.PACK_AB R6, R7, R16 ;  /* 0x000000100706723e */ /* 0x000fe200000010ff */
[----:B------:R-:W-:Y:S01]  /*c020*/  FFMA.FTZ R24, R4, R15, R24 ;  /* 0x0000000f04187223 */ /* 0x000fe20000010018 */
[----:B------:R-:W-:Y:S02]  /*c030*/  F2FP.BF16.PACK_AB R7, R20, R5 ;  /* 0x000000051407723e */ /* 0x000fe400000010ff */
[----:B------:R-:W-:Y:S02]  /*c040*/  F2FP.BF16.PACK_AB R4, R14, R13 ;  /* 0x0000000d0e04723e */ /* 0x000fe400000010ff */
[----:B------:R-:W-:-:S05]  /*c050*/  F2FP.BF16.PACK_AB R5, R24, R17 ;  /* 0x000000111805723e */ /* 0x000fca00000010ff */
[----:B------:R1:W-:Y:S01]  /*c060*/  STS.128 [R12+0xa000], R4 ;  /* 0x00a000040c007388 */ /* 0x0003e20000000c00 */
[----:B------:R-:W-:Y:S05]  /*c070*/  BRA `(.L_x_2335) ;  /* 0x0000396000007947 */ /* 0x000fea0003800000 */
.L_x_2318:
        /* <DEDUP_REMOVED lines=10> */
[C---:B------:R-:W-:Y:S01]  /*c120*/  IMAD.WIDE.U32 R24, R7.reuse, c[0x0][0x280], R24 ;  /* 0x0000a00007187a25 */ /* 0x040fe200078e0018 */
[----:B------:R-:W-:Y:S01]  /*c130*/  LEA.HI R90, R92, R137, RZ, 0x3 ;  /* 0x000000895c5a7211 */ /* 0x000fe200078f18ff */
[----:B------:R-:W-:Y:S01]  /*c140*/  CS2R R26, SRZ ;  /* 0x00000000001a7805 */ /* 0x000fe2000001ff00 */
[----:B------:R-:W-:Y:S01]  /*c150*/  CS2R R50, SRZ ;  /* 0x0000000000327805 */ /* 0x000fe2000001ff00 */
[----:B------:R-:W-:Y:S01]  /*c160*/  IMAD R14, R6, c[0x0][0x280], RZ ;  /* 0x0000a000060e7a24 */ /* 0x000fe200078e02ff */
[----:B------:R-:W-:Y:S01]  /*c170*/  LEA R21, P0, R24, c[0x0][0x270], 0x1 ;  /* 0x00009c0018157a11 */ /* 0x000fe200078008ff */
[----:B------:R-:W-:Y:S01]  /*c180*/  IMAD.MOV.U32 R17, RZ, RZ, R5 ;  /* 0x000000ffff117224 */ /* 0x000fe200078e0005 */
[----:B------:R-:W-:Y:S01]  /*c190*/  SHF.R.S32.HI R5, RZ, 0x1f, R142 ;  /* 0x0000001fff057819 */ /* 0x000fe2000001148e */
[----:B------:R-:W-:Y:S01]  /*c1a0*/  IMAD R14, R7, c[0x0][0x284], R14 ;  /* 0x0000a100070e7a24 */ /* 0x000fe200078e020e */
[----:B------:R-:W-:Y:S01]  /*c1b0*/  CS2R R48, SRZ ;  /* 0x0000000000307805 */ /* 0x000fe2000001ff00 */
[----:B------:R-:W-:Y:S01]  /*c1c0*/  IMAD R20, R6, c[0x0][0x290], RZ ;  /* 0x0000a40006147a24 */ /* 0x000fe200078e02ff */
[----:B------:R-:W-:Y:S01]  /*c1d0*/  CS2R R58, SRZ ;  /* 0x00000000003a7805 */ /* 0x000fe2000001ff00 */
[----:B------:R-:W-:Y:S01]  /*c1e0*/  IMAD.IADD R22, R25, 0x1, R14 ;  /* 0x0000000119167824 */ /* 0x000fe200078e020e */
[----:B------:R-:W-:Y:S01]  /*c1f0*/  CS2R R56, SRZ ;  /* 0x0000000000387805 */ /* 0x000fe2000001ff00 */
[C---:B------:R-:W-:Y:S01]  /*c200*/  IMAD.WIDE.U32 R16, R7.reuse, c[0x0][0x290], R16 ;  /* 0x0000a40007107a25 */ /* 0x040fe200078e0010 */
[----:B------:R-:W-:Y:S01]  /*c210*/  CS2R R66, SRZ ;  /* 0x0000000000427805 */ /* 0x000fe2000001ff00 */
[----:B------:R-:W-:Y:S01]  /*c220*/  CS2R R64, SRZ ;  /* 0x0000000000407805 */ /* 0x000fe2000001ff00 */
[----:B------:R-:W-:Y:S01]  /*c230*/  LEA.HI.X R22, R24, c[0x0][0x274], R22, 0x1, P0 ;  /* 0x00009d0018167a11 */ /* 0x000fe200000f0c16 */
[----:B------:R-:W-:Y:S01]  /*c240*/  IMAD R20, R7, c[0x0][0x294], R20 ;  /* 0x0000a50007147a24 */ /* 0x000fe200078e0214 */
[----:B------:R-:W-:Y:S01]  /*c250*/  ISETP.GE.AND P0, PT, R15, R4, PT ;  /* 0x000000040f00720c */ /* 0x000fe20003f06270 */
[----:B------:R-:W-:Y:S01]  /*c260*/  CS2R R46, SRZ ;  /* 0x00000000002e7805 */ /* 0x000fe2000001ff00 */
[C---:B------:R-:W-:Y:S01]  /*c270*/  LEA R18, P1, R16.reuse, c[0x0][0x288], 0x1 ;  /* 0x0000a20010127a11 */ /* 0x040fe200078208ff */
[----:B------:R-:W-:Y:S01]  /*c280*/  IMAD.IADD R20, R17, 0x1, R20 ;  /* 0x0000000111147824 */ /* 0x000fe200078e0214 */
[----:B------:R-:W-:Y:S01]  /*c290*/  CS2R R44, SRZ ;  /* 0x00000000002c7805 */ /* 0x000fe2000001ff00 */
[----:B------:R1:W2:Y:S01]  /*c2a0*/  SHFL.IDX PT, R17, R22, RZ, 0x1c1f ;  /* 0x001c1fff16117589 */ /* 0x0002a200000e0000 */
[----:B------:R-:W-:Y:S01]  /*c2b0*/  CS2R R54, SRZ ;  /* 0x0000000000367805 */ /* 0x000fe2000001ff00 */
[----:B------:R-:W-:Y:S01]  /*c2c0*/  CS2R R52, SRZ ;  /* 0x0000000000347805 */ /* 0x000fe2000001ff00 */
[----:B------:R-:W-:Y:S01]  /*c2d0*/  LEA.HI.X R20, R16, c[0x0][0x28c], R20, 0x1, P1 ;  /* 0x0000a30010147a11 */ /* 0x000fe200008f0c14 */
[----:B------:R1:W3:Y:S01]  /*c2e0*/  SHFL.IDX PT, R6, R18, RZ, 0x1c1f ;  /* 0x001c1fff12067589 */ /* 0x0002e200000e0000 */
[----:B------:R-:W-:Y:S01]  /*c2f0*/  CS2R R62, SRZ ;  /* 0x00000000003e7805 */ /* 0x000fe2000001ff00 */
[----:B------:R-:W-:Y:S01]  /*c300*/  CS2R R60, SRZ ;  /* 0x00000000003c7805 */ /* 0x000fe2000001ff00 */
[----:B------:R-:W-:Y:S01]  /*c310*/  SHF.R.S32.HI R77, RZ, 0x3, R78 ;  /* 0x00000003ff4d7819 */ /* 0x000fe2000001144e */
[----:B------:R1:W4:Y:S01]  /*c320*/  SHFL.IDX PT, R16, R21, RZ, 0x1c1f ;  /* 0x001c1fff15107589 */ /* 0x00032200000e0000 */
[----:B------:R-:W-:-:S03]  /*c330*/  SHF.R.S32.HI R89, RZ, 0x3, R90 ;  /* 0x00000003ff597819 */ /* 0x000fc6000001145a */
[----:B------:R1:W1:Y:S01]  /*c340*/  SHFL.IDX PT, R7, R20, RZ, 0x1c1f ;  /* 0x001c1fff14077589 */ /* 0x00026200000e0000 */
[----:B------:R-:W-:Y:S05]  /*c350*/  @P0 BRA `(.L_x_2347) ;  /* 0x0000021000000947 */ /* 0x000fea0003800000 */
[----:B------:R-:W-:Y:S01]  /*c360*/  ISETP.GE.AND P0, PT, R142, c[0x0][0x27c], PT ;  /* 0x00009f008e007a0c */ /* 0x000fe20003f06270 */
[----:B------:R-:W-:Y:S01]  /*c370*/  CS2R R58, SRZ ;  /* 0x00000000003a7805 */ /* 0x000fe2000001ff00 */
[----:B------:R-:W-:Y:S01]  /*c380*/  ISETP.GE.AND P2, PT, R137, c[0x0][0x27c], PT ;  /* 0x00009f0089007a0c */ /* 0x000fe20003f46270 */
[----:B------:R-:W-:Y:S01]  /*c390*/  CS2R R56, SRZ ;  /* 0x0000000000387805 */ /* 0x000fe2000001ff00 */
[----:B------:R-:W-:Y:S01]  /*c3a0*/  ISETP.GE.AND P1, PT, R136, c[0x0][0x27c], PT ;  /* 0x00009f0088007a0c */ /* 0x000fe20003f26270 */
[----:B------:R-:W-:Y:S01]  /*c3b0*/  CS2R R54, SRZ ;  /* 0x0000000000367805 */ /* 0x000fe2000001ff00 */
[----:B------:R-:W-:Y:S01]  /*c3c0*/  CS2R R52, SRZ ;  /* 0x0000000000347805 */ /* 0x000fe2000001ff00 */
[----:B------:R-:W-:Y:S01]  /*c3d0*/  CS2R R50, SRZ ;  /* 0x0000000000327805 */ /* 0x000fe2000001ff00 */
[----:B------:R-:W-:-:S05]  /*c3e0*/  CS2R R48, SRZ ;  /* 0x0000000000307805 */ /* 0x000fca000001ff00 */
[----:B------:R-:W-:Y:S02]  /*c3f0*/  @!P0 IMAD.SHL.U32 R25, R142, 0x2, RZ ;  /* 0x000000028e198824 */ /* 0x000fe400078e00ff */
[----:B------:R-:W-:Y:S02]  /*c400*/  @!P2 SHF.L.U32 R19, R89, 0x3, RZ ;  /* 0x000000035913a819 */ /* 0x000fe400000006ff */
[----:B------:R-:W-:Y:S01]  /*c410*/  @!P1 IMAD.SHL.U32 R31, R77, 0x8, RZ ;  /* 0x000000084d1f9824 */ /* 0x000fe200078e00ff */
[-C--:B---3--:R-:W-:Y:S02]  /*c420*/  @!P0 IADD3 R24, P3, R6, R25.reuse, RZ ;  /* 0x0000001906188210 */ /* 0x088fe40007f7e0ff */
[----:B-1----:R-:W-:Y:S01]  /*c430*/  @!P2 IMAD.WIDE R36, R19, 0x2, R6 ;  /* 0x000000021324a825 */ /* 0x002fe200078e0206 */
[----:B----4-:R-:W-:-:S03]  /*c440*/  @!P0 IADD3 R28, P4, R16, R25, RZ ;  /* 0x00000019101c8210 */ /* 0x010fc60007f9e0ff */
[C---:B--2---:R-:W-:Y:S01]  /*c450*/  @!P1 IMAD.WIDE R32, R31.reuse, 0x2, R16 ;  /* 0x000000021f209825 */ /* 0x044fe200078e0210 */
[----:B------:R-:W-:Y:S01]  /*c460*/  CS2R R46, SRZ ;  /* 0x00000000002e7805 */ /* 0x000fe2000001ff00 */
[----:B------:R-:W-:Y:S01]  /*c470*/  CS2R R44, SRZ ;  /* 0x00000000002c7805 */ /* 0x000fe2000001ff00 */
[----:B------:R-:W-:Y:S01]  /*c480*/  CS2R R66, SRZ ;  /* 0x0000000000427805 */ /* 0x000fe2000001ff00 */
[----:B------:R-:W-:Y:S01]  /*c490*/  @!P1 IMAD.WIDE R30, R31, 0x2, R6 ;  /* 0x000000021f1e9825 */ /* 0x000fe200078e0206 */
[----:B------:R-:W-:Y:S01]  /*c4a0*/  @!P0 SHF.L.U64.HI R6, R142, 0x1, R5 ;  /* 0x000000018e068819 */ /* 0x000fe20000010205 */
[----:B------:R-:W-:Y:S01]  /*c4b0*/  CS2R R64, SRZ ;  /* 0x0000000000407805 */ /* 0x000fe2000001ff00 */
[----:B------:R-:W-:Y:S01]  /*c4c0*/  CS2R R62, SRZ ;  /* 0x00000000003e7805 */ /* 0x000fe2000001ff00 */
[----:B------:R-:W-:Y:S01]  /*c4d0*/  CS2R R60, SRZ ;  /* 0x00000000003c7805 */ /* 0x000fe2000001ff00 */
[----:B------:R-:W-:Y:S01]  /*c4e0*/  @!P2 IMAD.WIDE R34, R19, 0x2, R16 ;  /* 0x000000021322a825 */ /* 0x000fe200078e0210 */
[----:B------:R-:W-:Y:S01]  /*c4f0*/  @!P0 IADD3.X R29, R17, R6, RZ, P4, !PT ;  /* 0x00000006111d8210 */ /* 0x000fe200027fe4ff */
[----:B------:R1:W5:Y:S02]  /*c500*/  @!P2 LD.E.128 R52, [R36.64] ;  /* 0x000000082434a980 */ /* 0x000364000c101d00 */
[----:B------:R-:W-:-:S02]  /*c510*/  @!P0 IMAD.X R25, R7, 0x1, R6, P3 ;  /* 0x0000000107198824 */ /* 0x000fc400018e0606 */
[----:B------:R1:W5:Y:S04]  /*c520*/  @!P2 LD.E.128 R56, [R34.64] ;  /* 0x000000082238a980 */ /* 0x000368000c101d00 */
[----:B------:R1:W5:Y:S04]  /*c530*/  @!P1 LD.E.128 R48, [R32.64] ;  /* 0x0000000820309980 */ /* 0x000368000c101d00 */
[----:B------:R1:W5:Y:S04]  /*c540*/  @!P1 LD.E.128 R44, [R30.64] ;  /* 0x000000081e2c9980 */ /* 0x000368000c101d00 */
[----:B------:R1:W5:Y:S04]  /*c550*/  @!P0 LD.E.128 R64, [R28.64] ;  /* 0x000000081c408980 */ /* 0x000368000c101d00 */
[----:B------:R1:W5:Y:S02]  /*c560*/  @!P0 LD.E.128 R60, [R24.64] ;  /* 0x00000008183c8980 */ /* 0x000364000c101d00 */
.L_x_2347:
[----:B------:R-:W-:Y:S05]  /*c570*/  BSYNC B0 ;  /* 0x0000000000007941 */ /* 0x000fea0003800000 */
.L_x_2346:
[----:B-1----:R-:W-:Y:S01]  /*c580*/  IADD3 R7, R15, 0x40, RZ ;  /* 0x000000400f077810 */ /* 0x002fe20007ffe0ff */
[----:B-----5:R-:W-:Y:S01]  /*c590*/  IMAD.MOV.U32 R15, RZ, RZ, R50 ;  /* 0x000000ffff0f7224 */ /* 0x020fe200078e0032 */
[----:B------:R1:W4:Y:S01]  /*c5a0*/  SHFL.IDX PT, R71, R22, 0x1, 0x1c1f ;  /* 0x003c1f0016477f89 */ /* 0x00032200000e0000 */
[----:B------:R-:W-:Y:S01]  /*c5b0*/  IMAD.MOV.U32 R14, RZ, RZ, R51 ;  /* 0x000000ffff0e7224 */ /* 0x000fe200078e0033 */
[----:B------:R-:W-:Y:S01]  /*c5c0*/  ISETP.GE.AND P0, PT, R7, R4, PT ;  /* 0x000000040700720c */ /* 0x000fe20003f06270 */
[----:B------:R-:W-:Y:S01]  /*c5d0*/  IMAD.MOV.U32 R7, RZ, RZ, R48 ;  /* 0x000000ffff077224 */ /* 0x000fe200078e0030 */
[----:B------:R-:W-:Y:S01]  /*c5e0*/  PRMT R108, R15, 0x7610, R108 ;  /* 0x000076100f6c7816 */ /* 0x000fe2000000006c */
[----:B---3--:R-:W-:Y:S01]  /*c5f0*/  IMAD.MOV.U32 R6, RZ, RZ, R49 ;  /* 0x000000ffff067224 */ /* 0x008fe200078e0031 */
        /* <DEDUP_REMOVED lines=33> */
[----:B--2---:R-:W-:Y:S01]  /*c810*/  IMAD.MOV.U32 R17, RZ, RZ, R62 ;  /* 0x000000ffff117224 */ /* 0x004fe200078e003e */
[----:B------:R-:W-:Y:S01]  /*c820*/  PRMT R15, R7, 0x7610, R15 ;  /* 0x00007610070f7816 */ /* 0x000fe2000000000f */
[----:B----4-:R-:W-:Y:S01]  /*c830*/  IMAD.MOV.U32 R16, RZ, RZ, R63 ;  /* 0x000000ffff107224 */ /* 0x010fe200078e003f */
[----:B------:R-:W-:Y:S01]  /*c840*/  PRMT R14, R6, 0x7610, R14 ;  /* 0x00007610060e7816 */ /* 0x000fe2000000000e */
[----:B------:R-:W-:Y:S01]  /*c850*/  IMAD.MOV.U32 R7, RZ, RZ, R60 ;  /* 0x000000ffff077224 */ /* 0x000fe200078e003c */
[----:B------:R-:W2:Y:S01]  /*c860*/  SHFL.IDX PT, R70, R21, 0x1, 0x1c1f ;  /* 0x003c1f0015467f89 */ /* 0x000ea200000e0000 */
[----:B------:R-:W-:Y:S01]  /*c870*/  IMAD.MOV.U32 R6, RZ, RZ, R61 ;  /* 0x000000ffff067224 */ /* 0x000fe200078e003d */
[----:B------:R-:W-:Y:S01]  /*c880*/  BSSY B0, `(.L_x_2348) ;  /* 0x0000034000007945 */ /* 0x000fe20003800000 */
[----:B------:R-:W-:Y:S01]  /*c890*/  PRMT R120, R17, 0x7610, R120 ;  /* 0x0000761011787816 */ /* 0x000fe20000000078 */
[----:B------:R3:W4:Y:S01]  /*c8a0*/  SHFL.IDX PT, R19, R20, 0x1, 0x1c1f ;  /* 0x003c1f0014137f89 */ /* 0x00072200000e0000 */
[----:B------:R-:W-:Y:S01]  /*c8b0*/  PRMT R119, R16, 0x7610, R119 ;  /* 0x0000761010777816 */ /* 0x000fe20000000077 */
[----:B------:R-:W-:Y:S01]  /*c8c0*/  CS2R R24, SRZ ;  /* 0x0000000000187805 */ /* 0x000fe2000001ff00 */
[----:B------:R-:W-:Y:S01]  /*c8d0*/  PRMT R118, R7, 0x7610, R118 ;  /* 0x0000761007767816 */ /* 0x000fe20000000076 */
[----:B------:R-:W2:Y:S01]  /*c8e0*/  SHFL.IDX PT, R18, R18, 0x1, 0x1c1f ;  /* 0x003c1f0012127f89 */ /* 0x000ea200000e0000 */
[----:B------:R-:W-:Y:S01]  /*c8f0*/  PRMT R117, R6, 0x7610, R117 ;  /* 0x0000761006757816 */ /* 0x000fe20000000075 */
[----:B------:R-:W-:Y:S01]  /*c900*/  CS2R R34, SRZ ;  /* 0x0000000000227805 */ /* 0x000fe2000001ff00 */
[----:B------:R-:W-:Y:S01]  /*c910*/  CS2R R32, SRZ ;  /* 0x0000000000207805 */ /* 0x000fe2000001ff00 */
[----:B------:R-:W-:Y:S01]  /*c920*/  CS2R R42, SRZ ;  /* 0x00000000002a7805 */ /* 0x000fe2000001ff00 */
[----:B------:R-:W-:Y:S01]  /*c930*/  CS2R R40, SRZ ;  /* 0x0000000000287805 */ /* 0x000fe2000001ff00 */
[----:B-1----:R-:W-:Y:S01]  /*c940*/  CS2R R22, SRZ ;  /* 0x0000000000167805 */ /* 0x002fe2000001ff00 */
[----:B------:R-:W-:Y:S01]  /*c950*/  CS2R R30, SRZ ;  /* 0x00000000001e7805 */ /* 0x000fe2000001ff00 */
[----:B------:R-:W-:Y:S01]  /*c960*/  CS2R R28, SRZ ;  /* 0x00000000001c7805 */ /* 0x000fe2000001ff00 */
[----:B------:R-:W-:Y:S01]  /*c970*/  CS2R R38, SRZ ;  /* 0x0000000000267805 */ /* 0x000fe2000001ff00 */
[----:B------:R-:W-:Y:S01]  /*c980*/  CS2R R36, SRZ ;  /* 0x0000000000247805 */ /* 0x000fe2000001ff00 */
[----:B---3--:R-:W-:Y:S01]  /*c990*/  CS2R R20, SRZ ;  /* 0x0000000000147805 */ /* 0x008fe2000001ff00 */
[----:B------:R-:W-:Y:S05]  /*c9a0*/  @P0 BRA `(.L_x_2349) ;  /* 0x0000021000000947 */ /* 0x000fea0003800000 */
[----:B----4-:R-:W-:Y:S01]  /*c9b0*/  ISETP.GE.AND P0, PT, R142, c[0x0][0x27c], PT ;  /* 0x00009f008e007a0c */ /* 0x010fe20003f06270 */
        /* <DEDUP_REMOVED lines=8> */
[C---:B------:R-:W-:Y:S01]  /*ca40*/  @!P0 IMAD.SHL.U32 R16, R142.reuse, 0x2, RZ ;  /* 0x000000028e108824 */ /* 0x040fe200078e00ff */
[----:B------:R-:W-:Y:S02]  /*ca50*/  @!P0 SHF.L.U64.HI R5, R142, 0x1, R5 ;  /* 0x000000018e058819 */ /* 0x000fe40000010205 */
[----:B------:R-:W-:Y:S01]  /*ca60*/  @!P2 SHF.L.U32 R7, R89, 0x3, RZ ;  /* 0x000000035907a819 */ /* 0x000fe200000006ff */
[----:B------:R-:W-:Y:S01]  /*ca70*/  @!P1 IMAD.SHL.U32 R6, R77, 0x8, RZ ;  /* 0x000000084d069824 */ /* 0x000fe200078e00ff */
[-C--:B--2---:R-:W-:Y:S02]  /*ca80*/  @!P0 IADD3 R72, P4, R70, R16.reuse, RZ ;  /* 0x0000001046488210 */ /* 0x084fe40007f9e0ff */
[----:B------:R-:W-:Y:S01]  /*ca90*/  @!P0 IADD3 R16, P3, R18, R16, RZ ;  /* 0x0000001012108210 */ /* 0x000fe20007f7e0ff */
[C-C-:B------:R-:W-:Y:S01]  /*caa0*/  @!P2 IMAD.WIDE R80, R7.reuse, 0x2, R70.reuse ;  /* 0x000000020750a825 */ /* 0x140fe200078e0246 */
[----:B------:R-:W-:Y:S01]  /*cab0*/  CS2R R22, SRZ ;  /* 0x0000000000167805 */ /* 0x000fe2000001ff00 */
[----:B------:R-:W-:Y:S01]  /*cac0*/  CS2R R20, SRZ ;  /* 0x0000000000147805 */ /* 0x000fe2000001ff00 */
[----:B------:R-:W-:Y:S01]  /*cad0*/  CS2R R42, SRZ ;  /* 0x00000000002a7805 */ /* 0x000fe2000001ff00 */
[C---:B------:R-:W-:Y:S01]  /*cae0*/  @!P1 IMAD.WIDE R74, R6.reuse, 0x2, R70 ;  /* 0x00000002064a9825 */ /* 0x040fe200078e0246 */
[----:B------:R-:W-:Y:S01]  /*caf0*/  CS2R R40, SRZ ;  /* 0x0000000000287805 */ /* 0x000fe2000001ff00 */
[----:B------:R-:W-:Y:S01]  /*cb00*/  CS2R R38, SRZ ;  /* 0x0000000000267805 */ /* 0x000fe2000001ff00 */
[----:B------:R-:W-:Y:S01]  /*cb10*/  CS2R R36, SRZ ;  /* 0x0000000000247805 */ /* 0x000fe2000001ff00 */
[--C-:B------:R-:W-:Y:S01]  /*cb20*/  @!P2 IMAD.WIDE R84, R7, 0x2, R18.reuse ;  /* 0x000000020754a825 */ /* 0x100fe200078e0212 */
[----:B------:R-:W-:Y:S01]  /*cb30*/  @!P0 IADD3.X R73, R71, R5, RZ, P4, !PT ;  /* 0x0000000547498210 */ /* 0x000fe200027fe4ff */
[----:B------:R1:W5:Y:S02]  /*cb40*/  @!P2 LD.E.128 R32, [R80.64] ;  /* 0x000000085020a980 */ /* 0x000364000c101d00 */
[----:B------:R-:W-:-:S02]  /*cb50*/  @!P1 IMAD.WIDE R6, R6, 0x2, R18 ;  /* 0x0000000206069825 */ /* 0x000fc400078e0212 */
[----:B------:R1:W5:Y:S02]  /*cb60*/  @!P2 LD.E.128 R28, [R84.64] ;  /* 0x00000008541ca980 */ /* 0x000364000c101d00 */
[----:B------:R-:W-:Y:S02]  /*cb70*/  @!P0 IMAD.X R17, R19, 0x1, R5, P3 ;  /* 0x0000000113118824 */ /* 0x000fe400018e0605 */
[----:B------:R1:W5:Y:S04]  /*cb80*/  @!P1 LD.E.128 R24, [R74.64] ;  /* 0x000000084a189980 */ /* 0x000368000c101d00 */
[----:B------:R1:W5:Y:S04]  /*cb90*/  @!P1 LD.E.128 R20, [R6.64] ;  /* 0x0000000806149980 */ /* 0x000368000c101d00 */
[----:B------:R1:W5:Y:S04]  /*cba0*/  @!P0 LD.E.128 R40, [R72.64] ;  /* 0x0000000848288980 */ /* 0x000368000c101d00 */
[----:B------:R1:W5:Y:S02]  /*cbb0*/  @!P0 LD.E.128 R36, [R16.64] ;  /* 0x0000000810248980 */ /* 0x000364000c101d00 */
.L_x_2349:
[----:B----4-:R-:W-:Y:S05]  /*cbc0*/  BSYNC B0 ;  /* 0x0000000000007941 */ /* 0x010fea0003800000 */
.L_x_2348:
[----:B-----5:R-:W-:Y:S01]  /*cbd0*/  IMAD.MOV.U32 R5, RZ, RZ, R26 ;  /* 0x000000ffff057224 */ /* 0x020fe200078e001a */
[----:B------:R-:W-:-:S04]  /*cbe0*/  DEPBAR.LE SB0, 0x3 ;  /* 0x000080c00000791a */ /* 0x000fc80000000000 */
[----:B------:R-:W-:Y:S01]  /*cbf0*/  PRMT R76, R5, 0x7610, R76 ;  /* 0x00007610054c7816 */ /* 0x000fe2000000004c */
[----:B-1----:R-:W-:Y:S01]  /*cc00*/  IMAD.MOV.U32 R6, RZ, RZ, R25 ;  /* 0x000000ffff067224 */ /* 0x002fe200078e0019 */
        /* <DEDUP_REMOVED lines=8> */
[----:B------:R-:W-:Y:S01]  /*cc90*/  IMAD.IADD R100, R4, 0x1, -R209 ;  /* 0x0000000104647824 */ /* 0x000fe200078e0ad1 */
        /* <DEDUP_REMOVED lines=14> */
[----:B------:R-:W-:Y:S01]  /*cd80*/  BAR.SYNC.DEFER_BLOCKING 0x0 ;  /* 0x0000000000007b1d */ /* 0x000fe20000010000 */
        /* <DEDUP_REMOVED lines=13> */
[----:B--2---:R-:W-:Y:S01]  /*ce60*/  PRMT R70, R7, 0x7610, R70 ;  /* 0x0000761007467816 */ /* 0x004fe20000000046 */
[----:B------:R-:W-:Y:S01]  /*ce70*/  IMAD.MOV.U32 R7, RZ, RZ, R38 ;  /* 0x000000ffff077224 */ /* 0x000fe200078e0026 */
[----:B------:R-:W-:Y:S01]  /*ce80*/  PRMT R82, R6, 0x7610, R82 ;  /* 0x0000761006527816 */ /* 0x000fe20000000052 */
[----:B------:R-:W-:Y:S01]  /*ce90*/  IMAD.MOV.U32 R6, RZ, RZ, R39 ;  /* 0x000000ffff067224 */ /* 0x000fe200078e0027 */
[----:B------:R-:W-:Y:S01]  /*cea0*/  PRMT R81, R5, 0x7610, R81 ;  /* 0x0000761005517816 */ /* 0x000fe20000000051 */
[----:B------:R-:W-:Y:S01]  /*ceb0*/  IMAD.MOV.U32 R5, RZ, RZ, R36 ;  /* 0x000000ffff057224 */ /* 0x000fe200078e0024 */
[----:B------:R-:W-:Y:S01]  /*cec0*/  PRMT R80, R4, 0x7610, R80 ;  /* 0x0000761004507816 */ /* 0x000fe20000000050 */
[----:B------:R-:W-:Y:S01]  /*ced0*/  IMAD.MOV.U32 R4, RZ, RZ, R37 ;  /* 0x000000ffff047224 */ /* 0x000fe200078e0025 */
[----:B------:R-:W-:-:S02]  /*cee0*/  PRMT R71, R16, 0x7610, R71 ;  /* 0x0000761010477816 */ /* 0x000fc40000000047 */
[----:B------:R-:W-:Y:S02]  /*cef0*/  PRMT R95, R7, 0x7610, R95 ;  /* 0x00007610075f7816 */ /* 0x000fe4000000005f */
[----:B------:R-:W-:Y:S02]  /*cf00*/  PRMT R94, R6, 0x7610, R94 ;  /* 0x00007610065e7816 */ /* 0x000fe4000000005e */
[----:B------:R-:W-:Y:S02]  /*cf10*/  PRMT R93, R5, 0x7610, R93 ;  /* 0x00007610055d7816 */ /* 0x000fe4000000005d */
[----:B------:R-:W-:Y:S01]  /*cf20*/  PRMT R91, R4, 0x7610, R91 ;  /* 0x00007610045b7816 */ /* 0x000fe2000000005b */
[----:B------:R-:W-:Y:S05]  /*cf30*/  @P0 BRA `(.L_x_2351) ;  /* 0x0000150000000947 */ /* 0x000fea0003800000 */
[----:B------:R-:W-:Y:S01]  /*cf40*/  ISETP.GE.AND P0, PT, R142, c[0x0][0x27c], PT ;  /* 0x00009f008e007a0c */ /* 0x000fe20003f06270 */
[----:B------:R-:W-:-:S12]  /*cf50*/  BSSY B0, `(.L_x_2352) ;  /* 0x000006c000007945 */ /* 0x000fd80003800000 */
        /* <DEDUP_REMOVED lines=8> */
[----:B------:R-:W-:Y:S01]  /*cfe0*/  SHF.R.U32.HI R64, RZ, 0x10, R65 ;  /* 0x00000010ff407819 */ /* 0x000fe20000011641 */
[----:B------:R-:W-:Y:S01]  /*cff0*/  IMAD.SHL.U32 R116, R116, 0x2, RZ ;  /* 0x0000000274747824 */ /* 0x000fe200078e00ff */
[----:B------:R-:W-:-:S02]  /*d000*/  LEA.HI R4, R4, R5, RZ, 0x3 ;  /* 0x0000000504047211 */ /* 0x000fc400078f18ff */
[----:B------:R-:W-:Y:S02]  /*d010*/  LOP3.LUT R6, R83, 0x38, R6, 0xf8, !PT ;  /* 0x0000003853067812 */ /* 0x000fe400078ef806 */
[----:B------:R-:W1:Y:S01]  /*d020*/  LDS.128 R16, [R116+0x18100] ;  /* 0x0181000074107984 */ /* 0x000e620000000c00 */
[----:B------:R-:W-:Y:S01]  /*d030*/  IMAD.SHL.U32 R4, R4, 0x400, RZ ;  /* 0x0000040004047824 */ /* 0x000fe200078e00ff */
[----:B------:R-:W-:Y:S02]  /*d040*/  LOP3.LUT R115, R6, R13, RZ, 0x3c, !PT ;  /* 0x0000000d06737212 */ /* 0x000fe400078e3cff */
[--C-:B------:R-:W-:Y:S02]  /*d050*/  SHF.R.U64 R65, R66, 0x10, R67.reuse ;  /* 0x0000001042417819 */ /* 0x100fe40000001243 */
[----:B------:R-:W-:Y:S02]  /*d060*/  LOP3.LUT R4, R4, 0x7fffe000, RZ, 0xc0, !PT ;  /* 0x7fffe00004047812 */ /* 0x000fe400078ec0ff */
[----:B------:R-:W-:-:S02]  /*d070*/  SHF.R.U32.HI R66, RZ, 0x10, R67 ;  /* 0x00000010ff427819 */ /* 0x000fc40000011643 */
[----:B------:R-:W-:Y:S02]  /*d080*/  IADD3 R115, R115, R4, R12 ;  /* 0x0000000473737210 */ /* 0x000fe40007ffe00c */
[--C-:B------:R-:W-:Y:S02]  /*d090*/  SHF.R.U64 R67, R60, 0x10, R61.reuse ;  /* 0x000000103c437819 */ /* 0x100fe4000000123d */
[----:B------:R-:W-:Y:S01]  /*d0a0*/  SHF.R.U32.HI R60, RZ, 0x10, R61 ;  /* 0x00000010ff3c7819 */ /* 0x000fe2000001163d */
[----:B------:R-:W-:Y:S01]  /*d0b0*/  IMAD.SHL.U32 R115, R115, 0x2, RZ ;  /* 0x0000000273737824 */ /* 0x000fe200078e00ff */
[----:B------:R-:W-:Y:S02]  /*d0c0*/  PRMT R118, R118, 0x5410, R67 ;  /* 0x0000541076767816 */ /* 0x000fe40000000043 */
[----:B------:R-:W-:Y:S02]  /*d0d0*/  PRMT R122, R122, 0x5410, R125 ;  /* 0x000054107a7a7816 */ /* 0x000fe4000000007d */
[----:B------:R-:W2:Y:S01]  /*d0e0*/  LDS.128 R4, [R115+0x18100] ;  /* 0x0181000073047984 */ /* 0x000ea20000000c00 */
[--C-:B------:R-:W-:Y:S01]  /*d0f0*/  SHF.R.U64 R61, R62, 0x10, R63.reuse ;  /* 0x000000103e3d7819 */ /* 0x100fe2000000123f */
[----:B------:R-:W-:Y:S01]  /*d100*/  IMAD.U32 R128, R118, 0x10000, RZ ;  /* 0x0001000076807824 */ /* 0x000fe200078e00ff */
[----:B------:R-:W-:-:S02]  /*d110*/  SHF.R.U32.HI R62, RZ, 0x10, R63 ;  /* 0x00000010ff3e7819 */ /* 0x000fc4000001163f */
[----:B------:R-:W-:Y:S02]  /*d120*/  PRMT R117, R117, 0x5410, R60 ;  /* 0x0000541075757816 */ /* 0x000fe4000000003c */
[----:B------:R-:W-:Y:S02]  /*d130*/  PRMT R121, R121, 0x5410, R64 ;  /* 0x0000541079797816 */ /* 0x000fe40000000040 */
[----:B------:R-:W-:Y:S01]  /*d140*/  PRMT R123, R123, 0x5410, R66 ;  /* 0x000054107b7b7816 */ /* 0x000fe20000000042 */
[----:B------:R-:W-:Y:S01]  /*d150*/  IMAD.U32 R127, R117, 0x10000, RZ ;  /* 0x00010000757f7824 */ /* 0x000fe200078e00ff */
[----:B------:R-:W-:Y:S02]  /*d160*/  SHF.L.U32 R126, R122, 0x10, RZ ;  /* 0x000000107a7e7819 */ /* 0x000fe400000006ff */
[----:B------:R-:W-:Y:S02]  /*d170*/  PRMT R124, R124, 0x5410, R65 ;  /* 0x000054107c7c7816 */ /* 0x000fe40000000041 */
[----:B------:R-:W-:-:S02]  /*d180*/  PRMT R120, R120, 0x5410, R61 ;  /* 0x0000541078787816 */ /* 0x000fc4000000003d */
[----:B------:R-:W-:Y:S02]  /*d190*/  PRMT R119, R119, 0x5410, R62 ;  /* 0x0000541077777816 */ /* 0x000fe4000000003e */
[----:B------:R-:W-:Y:S01]  /*d1a0*/  LOP3.LUT R117, R117, 0xffff0000, RZ, 0xc0, !PT ;  /* 0xffff000075757812 */ /* 0x000fe200078ec0ff */
[C---:B-1----:R-:W-:Y:S01]  /*d1b0*/  IMAD.U32 R60, R17.reuse, 0x10000, RZ ;  /* 0x00010000113c7824 */ /* 0x042fe200078e00ff */
[----:B------:R-:W-:Y:S01]  /*d1c0*/  LOP3.LUT R63, R17, 0xffff0000, RZ, 0xc0, !PT ;  /* 0xffff0000113f7812 */ /* 0x000fe200078ec0ff */
[----:B------:R-:W-:Y:S01]  /*d1d0*/  IMAD.U32 R61, R16, 0x10000, RZ ;  /* 0x00010000103d7824 */ /* 0x000fe200078e00ff */
[C---:B------:R-:W-:Y:S01]  /*d1e0*/  SHF.L.U32 R17, R19.reuse, 0x10, RZ ;  /* 0x0000001013117819 */ /* 0x040fe200000006ff */
[----:B------:R-:W-:Y:S01]  /*d1f0*/  IMAD.U32 R62, R18, 0x10000, RZ ;  /* 0x00010000123e7824 */ /* 0x000fe200078e00ff */
[----:B------:R-:W-:Y:S02]  /*d200*/  LOP3.LUT R64, R19, 0xffff0000, RZ, 0xc0, !PT ;  /* 0xffff000013407812 */ /* 0x000fe400078ec0ff */
[----:B------:R-:W-:-:S02]  /*d210*/  LOP3.LUT R16, R16, 0xffff0000, RZ, 0xc0, !PT ;  /* 0xffff000010107812 */ /* 0x000fc400078ec0ff */
[----:B------:R-:W-:Y:S01]  /*d220*/  LOP3.LUT R18, R18, 0xffff0000, RZ, 0xc0, !PT ;  /* 0xffff000012127812 */ /* 0x000fe200078ec0ff */
[----:B--2---:R-:W-:Y:S01]  /*d230*/  IMAD.U32 R129, R4, 0x10000, RZ ;  /* 0x0001000004817824 */ /* 0x004fe200078e00ff */
[C---:B------:R-:W-:Y:S01]  /*d240*/  LOP3.LUT R66, R5.reuse, 0xffff0000, RZ, 0xc0, !PT ;  /* 0xffff000005427812 */ /* 0x040fe200078ec0ff */
[----:B------:R-:W-:Y:S01]  /*d250*/  IMAD.U32 R19, R5, 0x10000, RZ ;  /* 0x0001000005137824 */ /* 0x000fe200078e00ff */
[C---:B------:R-:W-:Y:S01]  /*d260*/  LOP3.LUT R5, R6.reuse, 0xffff0000, RZ, 0xc0, !PT ;  /* 0xffff000006057812 */ /* 0x040fe200078ec0ff */
[----:B------:R-:W-:Y:S01]  /*d270*/  IMAD.U32 R65, R6, 0x10000, RZ ;  /* 0x0001000006417824 */ /* 0x000fe200078e00ff */
[----:B------:R-:W-:Y:S01]  /*d280*/  LOP3.LUT R125, R7, 0xffff0000, RZ, 0xc0, !PT ;  /* 0xffff0000077d7812 */ /* 0x000fe200078ec0ff */
[C---:B------:R-:W-:Y:S01]  /*d290*/  FMUL.FTZ R6, R129.reuse, R128 ;  /* 0x0000008081067220 */ /* 0x040fe20000410000 */
[----:B------:R-:W-:Y:S01]  /*d2a0*/  LOP3.LUT R4, R4, 0xffff0000, RZ, 0xc0, !PT ;  /* 0xffff000004047812 */ /* 0x000fe200078ec0ff */
[----:B------:R-:W-:Y:S02]  /*d2b0*/  FMUL.FTZ R130, R129, R126 ;  /* 0x0000007e81827220 */ /* 0x000fe40000410000 */
[----:B------:R-:W-:-:S02]  /*d2c0*/  IMAD.U32 R67, R7, 0x10000, RZ ;  /* 0x0001000007437824 */ /* 0x000fc400078e00ff */
[----:B------:R-:W-:Y:S01]  /*d2d0*/  FFMA.FTZ R7, R61, R126, -R6 ;  /* 0x0000007e3d077223 */ /* 0x000fe20000010806 */
[----:B------:R-:W-:Y:S01]  /*d2e0*/  SHF.L.U32 R126, R119, 0x10, RZ ;  /* 0x00000010777e7819 */ /* 0x000fe200000006ff */
[----:B------:R-:W-:Y:S01]  /*d2f0*/  IMAD.U32 R6, R121, 0x10000, RZ ;  /* 0x0001000079067824 */ /* 0x000fe200078e00ff */
[----:B------:R-:W-:Y:S01]  /*d300*/  LOP3.LUT R119, R119, 0xffff0000, RZ, 0xc0, !PT ;  /* 0xffff000077777812 */ /* 0x000fe200078ec0ff */
[----:B------:R-:W-:Y:S01]  /*d310*/  FMUL.FTZ R129, R19, R127 ;  /* 0x0000007f13817220 */ /* 0x000fe20000410000 */
[----:B------:R-:W-:Y:S01]  /*d320*/  LOP3.LUT R121, R121, 0xffff0000, RZ, 0xc0, !PT ;  /* 0xffff000079797812 */ /* 0x000fe200078ec0ff */
[----:B------:R-:W-:Y:S02]  /*d330*/  FFMA.FTZ R61, R61, R128, R130 ;  /* 0x000000803d3d7223 */ /* 0x000fe40000010082 */
[C---:B------:R-:W-:Y:S01]  /*d340*/  IMAD.U32 R128, R123.reuse, 0x10000, RZ ;  /* 0x000100007b807824 */ /* 0x040fe200078e00ff */
[----:B------:R-:W-:Y:S01]  /*d350*/  LOP3.LUT R123, R123, 0xffff0000, RZ, 0xc0, !PT ;  /* 0xffff00007b7b7812 */ /* 0x000fe200078ec0ff */
[----:B------:R-:W-:-:S02]  /*d360*/  FMUL.FTZ R130, R19, R6 ;  /* 0x0000000613827220 */ /* 0x000fc40000410000 */
[----:B------:R-:W-:Y:S01]  /*d370*/  FFMA.FTZ R6, R60, R6, -R129 ;  /* 0x000000063c067223 */ /* 0x000fe20000010881 */
[----:B------:R-:W-:Y:S01]  /*d380*/  LOP3.LUT R129, R118, 0xffff0000, RZ, 0xc0, !PT ;  /* 0xffff000076817812 */ /* 0x000fe200078ec0ff */
[C---:B------:R-:W-:Y:S02]  /*d390*/  FMUL.FTZ R19, R67.reuse, R126 ;  /* 0x0000007e43137220 */ /* 0x040fe40000410000 */
[-C--:B------:R-:W-:Y:S02]  /*d3a0*/  FMUL.FTZ R67, R67, R128.reuse ;  /* 0x0000008043437220 */ /* 0x080fe40000410000 */
[----:B------:R-:W-:Y:S01]  /*d3b0*/  FFMA.FTZ R60, R60, R127, R130 ;  /* 0x0000007f3c3c7223 */ /* 0x000fe20000010082 */
[----:B------:R-:W-:Y:S01]  /*d3c0*/  LOP3.LUT R127, R122, 0xffff0000, RZ, 0xc0, !PT ;  /* 0xffff00007a7f7812 */ /* 0x000fe200078ec0ff */
[C---:B------:R-:W-:Y:S02]  /*d3d0*/  FFMA.FTZ R19, R17.reuse, R128, -R19 ;  /* 0x0000008011137223 */ /* 0x040fe40000010813 */
[----:B------:R-:W-:-:S02]  /*d3e0*/  FFMA.FTZ R67, R17, R126, R67 ;  /* 0x0000007e11437223 */ /* 0x000fc40000010043 */
[----:B------:R-:W-:Y:S02]  /*d3f0*/  FMUL.FTZ R17, R4, R129 ;  /* 0x0000008104117220 */ /* 0x000fe40000410000 */
[C---:B------:R-:W-:Y:S01]  /*d400*/  IMAD.U32 R126, R124.reuse, 0x10000, RZ ;  /* 0x000100007c7e7824 */ /* 0x040fe200078e00ff */
[----:B------:R-:W-:Y:S01]  /*d410*/  LOP3.LUT R124, R124, 0xffff0000, RZ, 0xc0, !PT ;  /* 0xffff00007c7c7812 */ /* 0x000fe200078ec0ff */
[-C--:B------:R-:W-:Y:S02]  /*d420*/  FFMA.FTZ R122, R16, R127.reuse, -R17 ;  /* 0x0000007f107a7223 */ /* 0x080fe40000010811 */
[C---:B------:R-:W-:Y:S01]  /*d430*/  IMAD.U32 R17, R120.reuse, 0x10000, RZ ;  /* 0x0001000078117824 */ /* 0x040fe200078e00ff */
[----:B------:R-:W-:Y:S01]  /*d440*/  LOP3.LUT R120, R120, 0xffff0000, RZ, 0xc0, !PT ;  /* 0xffff000078787812 */ /* 0x000fe200078ec0ff */
[----:B------:R-:W-:Y:S02]  /*d450*/  FMUL.FTZ R4, R4, R127 ;  /* 0x0000007f04047220 */ /* 0x000fe40000410000 */
[----:B------:R-:W-:-:S02]  /*d460*/  FMUL.FTZ R127, R65, R17 ;  /* 0x00000011417f7220 */ /* 0x000fc40000410000 */
[-C--:B------:R-:W-:Y:S02]  /*d470*/  FMUL.FTZ R65, R65, R126.reuse ;  /* 0x0000007e41417220 */ /* 0x080fe40000410000 */
[C---:B------:R-:W-:Y:S02]  /*d480*/  FFMA.FTZ R127, R62.reuse, R126, -R127 ;  /* 0x0000007e3e7f7223 */ /* 0x040fe4000001087f */
[----:B------:R-:W-:Y:S02]  /*d490*/  FFMA.FTZ R65, R62, R17, R65 ;  /* 0x000000113e417223 */ /* 0x000fe40000010041 */
[----:B------:R-:W-:Y:S02]  /*d4a0*/  FMUL.FTZ R118, R66, R117 ;  /* 0x0000007542767220 */ /* 0x000fe40000410000 */
[----:B------:R-:W-:Y:S02]  /*d4b0*/  FMUL.FTZ R17, R5, R120 ;  /* 0x0000007805117220 */ /* 0x000fe40000410000 */
[----:B------:R-:W-:-:S02]  /*d4c0*/  FMUL.FTZ R62, R125, R119 ;  /* 0x000000777d3e7220 */ /* 0x000fc40000410000 */
[----:B------:R-:W-:Y:S02]  /*d4d0*/  FMUL.FTZ R66, R66, R121 ;  /* 0x0000007942427220 */ /* 0x000fe40000410000 */
[-C--:B------:R-:W-:Y:S02]  /*d4e0*/  FMUL.FTZ R5, R5, R124.reuse ;  /* 0x0000007c05057220 */ /* 0x080fe40000410000 */
[----:B------:R-:W-:Y:S02]  /*d4f0*/  FMUL.FTZ R125, R125, R123 ;  /* 0x0000007b7d7d7220 */ /* 0x000fe40000410000 */
        /* <DEDUP_REMOVED lines=9> */
[----:B------:R-:W-:Y:S01]  /*d590*/  F2FP.BF16.PACK_AB R18, R124, R127 ;  /* 0x0000007f7c12723e */ /* 0x000fe200000010ff */
[----:B------:R-:W-:Y:S01]  /*d5a0*/  FFMA.FTZ R64, R64, R119, R125 ;  /* 0x0000007740407223 */ /* 0x000fe2000001007d */
[----:B------:R-:W-:-:S02]  /*d5b0*/  F2FP.BF16.PACK_AB R4, R4, R61 ;  /* 0x0000003d0404723e */ /* 0x000fc400000010ff */
[----:B------:R-:W-:Y:S01]  /*d5c0*/  F2FP.BF16.PACK_AB R5, R63, R60 ;  /* 0x0000003c3f05723e */ /* 0x000fe200000010ff */
[----:B------:R1:W-:Y:S01]  /*d5d0*/  STS.128 [R116+0x18100], R16 ;  /* 0x0181001074007388 */ /* 0x0003e20000000c00 */
[----:B------:R-:W-:Y:S02]  /*d5e0*/  F2FP.BF16.PACK_AB R6, R120, R65 ;  /* 0x000000417806723e */ /* 0x000fe400000010ff */
[----:B------:R-:W-:-:S05]  /*d5f0*/  F2FP.BF16.PACK_AB R7, R64, R67 ;  /* 0x000000434007723e */ /* 0x000fca00000010ff */
[----:B------:R1:W-:Y:S02]  /*d600*/  STS.128 [R115+0x18100], R4 ;  /* 0x0181000473007388 */ /* 0x0003e40000000c00 */
.L_x_2353:
[----:B------:R-:W-:Y:S05]  /*d610*/  BSYNC B0 ;  /* 0x0000000000007941 */ /* 0x000fea0003800000 */
.L_x_2352:
[----:B------:R-:W-:Y:S01]  /*d620*/  ISETP.GE.AND P0, PT, R137, c[0x0][0x27c], PT ;  /* 0x00009f0089007a0c */ /* 0x000fe20003f06270 */
[----:B------:R-:W-:-:S12]  /*d630*/  BSSY B0, `(.L_x_2354) ;  /* 0x0000070000007945 */ /* 0x000fd80003800000 */
[----:B------:R-:W-:Y:S05]  /*d640*/  @P0 BRA `(.L_x_2355) ;  /* 0x000006e000000947 */ /* 0x000fea0003800000 */
[----:B-1----:R-:W-:Y:S01]  /*d650*/  IMAD.MOV.U32 R6, RZ, RZ, c[0x0][0x27c] ;  /* 0x00009f00ff067624 */ /* 0x002fe200078e00ff */
[----:B------:R-:W-:Y:S02]  /*d660*/  LOP3.LUT R16, R83, 0x38, R90, 0xf8, !PT ;  /* 0x0000003853107812 */ /* 0x000fe400078ef85a */
[----:B------:R-:W-:Y:S02]  /*d670*/  LEA.HI R4, R92, R137, RZ, 0x6 ;  /* 0x000000895c047211 */ /* 0x000fe400078f30ff */
[----:B------:R-:W-:Y:S02]  /*d680*/  LEA.HI R7, R6, R89, RZ, 0x1d ;  /* 0x0000005906077211 */ /* 0x000fe400078fe8ff */
[----:B------:R-:W-:Y:S01]  /*d690*/  LOP3.LUT R5, R16, R13, RZ, 0x3c, !PT ;  /* 0x0000000d10057212 */ /* 0x000fe200078e3cff */
[----:B------:R-:W-:Y:S01]  /*d6a0*/  IMAD.SHL.U32 R4, R4, 0x80, RZ ;  /* 0x0000008004047824 */ /* 0x000fe200078e00ff */
[----:B------:R-:W-:Y:S01]  /*d6b0*/  SHF.R.S32.HI R6, RZ, 0x1f, R7 ;  /* 0x0000001fff067819 */ /* 0x000fe20000011407 */
[----:B------:R-:W-:Y:S01]  /*d6c0*/  IMAD.SHL.U32 R16, R7, 0x8, RZ ;  /* 0x0000000807107824 */ /* 0x000fe200078e00ff */
[----:B------:R-:W-:-:S02]  /*d6d0*/  SHF.R.U64 R52, R52, 0x10, R53 ;  /* 0x0000001034347819 */ /* 0x000fc40000001235 */
        /* <DEDUP_REMOVED lines=9> */
[--C-:B------:R-:W-:Y:S01]  /*d770*/  SHF.R.U64 R63, R56, 0x10, R57.reuse ;  /* 0x00000010383f7819 */ /* 0x100fe20000001239 */
[----:B------:R-:W1:Y:S01]  /*d780*/  LDS.128 R16, [R60] ;  /* 0x000000003c107984 */ /* 0x000e620000000c00 */
[----:B------:R-:W-:Y:S01]  /*d790*/  SHF.R.U32.HI R56, RZ, 0x10, R57 ;  /* 0x00000010ff387819 */ /* 0x000fe20000011639 */
[----:B------:R-:W-:Y:S01]  /*d7a0*/  IMAD.SHL.U32 R61, R61, 0x2, RZ ;  /* 0x000000023d3d7824 */ /* 0x000fe200078e00ff */
[----:B------:R-:W-:Y:S02]  /*d7b0*/  PRMT R15, R15, 0x5410, R52 ;  /* 0x000054100f0f7816 */ /* 0x000fe40000000034 */
[----:B------:R-:W-:-:S02]  /*d7c0*/  SHF.R.U64 R57, R58, 0x10, R59 ;  /* 0x000000103a397819 */ /* 0x000fc4000000123b */
[----:B------:R-:W2:Y:S01]  /*d7d0*/  LDS.128 R4, [R61+0x18100] ;  /* 0x018100003d047984 */ /* 0x000ea20000000c00 */
[----:B------:R-:W-:Y:S01]  /*d7e0*/  SHF.R.U32.HI R58, RZ, 0x10, R59 ;  /* 0x00000010ff3a7819 */ /* 0x000fe2000001163b */
[----:B------:R-:W-:Y:S01]  /*d7f0*/  IMAD.U32 R66, R15, 0x10000, RZ ;  /* 0x000100000f427824 */ /* 0x000fe200078e00ff */
[----:B------:R-:W-:Y:S02]  /*d800*/  PRMT R112, R112, 0x5410, R63 ;  /* 0x0000541070707816 */ /* 0x000fe4000000003f */
[----:B------:R-:W-:Y:S02]  /*d810*/  SHF.R.U64 R59, R54, 0x10, R55 ;  /* 0x00000010363b7819 */ /* 0x000fe40000001237 */
[----:B------:R-:W-:Y:S01]  /*d820*/  SHF.R.U32.HI R53, RZ, 0x10, R53 ;  /* 0x00000010ff357819 */ /* 0x000fe20000011635 */
[----:B------:R-:W-:Y:S01]  /*d830*/  IMAD.U32 R62, R112, 0x10000, RZ ;  /* 0x00010000703e7824 */ /* 0x000fe200078e00ff */
[----:B------:R-:W-:Y:S02]  /*d840*/  SHF.R.U32.HI R54, RZ, 0x10, R55 ;  /* 0x00000010ff367819 */ /* 0x000fe40000011637 */
[----:B------:R-:W-:-:S02]  /*d850*/  PRMT R111, R111, 0x5410, R56 ;  /* 0x000054106f6f7816 */ /* 0x000fc40000000038 */
[----:B------:R-:W-:Y:S02]  /*d860*/  PRMT R113, R113, 0x5410, R58 ;  /* 0x0000541071717816 */ /* 0x000fe4000000003a */
[----:B------:R-:W-:Y:S02]  /*d870*/  PRMT R114, R114, 0x5410, R57 ;  /* 0x0000541072727816 */ /* 0x000fe40000000039 */
[----:B------:R-:W-:Y:S02]  /*d880*/  PRMT R14, R14, 0x5410, R53 ;  /* 0x000054100e0e7816 */ /* 0x000fe40000000035 */
[----:B------:R-:W-:Y:S02]  /*d890*/  PRMT R109, R109, 0x5410, R54 ;  /* 0x000054106d6d7816 */ /* 0x000fe40000000036 */
[----:B------:R-:W-:Y:S01]  /*d8a0*/  PRMT R110, R110, 0x5410, R59 ;  /* 0x000054106e6e7816 */ /* 0x000fe2000000003b */
[----:B------:R-:W-:Y:S01]  /*d8b0*/  IMAD.U32 R64, R14, 0x10000, RZ ;  /* 0x000100000e407824 */ /* 0x000fe200078e00ff */
[----:B------:R-:W-:-:S02]  /*d8c0*/  LOP3.LUT R15, R15, 0xffff0000, RZ, 0xc0, !PT ;  /* 0xffff00000f0f7812 */ /* 0x000fc400078ec0ff */
[----:B------:R-:W-:Y:S01]  /*d8d0*/  LOP3.LUT R14, R14, 0xffff0000, RZ, 0xc0, !PT ;  /* 0xffff00000e0e7812 */ /* 0x000fe200078ec0ff */
[C---:B-1----:R-:W-:Y:S01]  /*d8e0*/  IMAD.U32 R52, R17.reuse, 0x10000, RZ ;  /* 0x0001000011347824 */ /* 0x042fe200078e00ff */
[----:B------:R-:W-:Y:S01]  /*d8f0*/  LOP3.LUT R55, R17, 0xffff0000, RZ, 0xc0, !PT ;  /* 0xffff000011377812 */ /* 0x000fe200078ec0ff */
[C---:B------:R-:W-:Y:S01]  /*d900*/  IMAD.U32 R17, R19.reuse, 0x10000, RZ ;  /* 0x0001000013117824 */ /* 0x040fe200078e00ff */
[----:B------:R-:W-:Y:S01]  /*d910*/  LOP3.LUT R56, R19, 0xffff0000, RZ, 0xc0, !PT ;  /* 0xffff000013387812 */ /* 0x000fe200078ec0ff */
[C---:B------:R-:W-:Y:S01]  /*d920*/  IMAD.U32 R53, R16.reuse, 0x10000, RZ ;  /* 0x0001000010357824 */ /* 0x040fe200078e00ff */
[----:B------:R-:W-:Y:S01]  /*d930*/  LOP3.LUT R16, R16, 0xffff0000, RZ, 0xc0, !PT ;  /* 0xffff000010107812 */ /* 0x000fe200078ec0ff */
[----:B------:R-:W-:Y:S01]  /*d940*/  IMAD.U32 R54, R18, 0x10000, RZ ;  /* 0x0001000012367824 */ /* 0x000fe200078e00ff */
[----:B--2---:R-:W-:Y:S01]  /*d950*/  LOP3.LUT R58, R5, 0xffff0000, RZ, 0xc0, !PT ;  /* 0xffff0000053a7812 */ /* 0x004fe200078ec0ff */
[----:B------:R-:W-:Y:S01]  /*d960*/  IMAD.U32 R65, R4, 0x10000, RZ ;  /* 0x0001000004417824 */ /* 0x000fe200078e00ff */
[----:B------:R-:W-:Y:S01]  /*d970*/  LOP3.LUT R63, R7, 0xffff0000, RZ, 0xc0, !PT ;  /* 0xffff0000073f7812 */ /* 0x000fe200078ec0ff */
[----:B------:R-:W-:Y:S01]  /*d980*/  IMAD.U32 R19, R5, 0x10000, RZ ;  /* 0x0001000005137824 */ /* 0x000fe200078e00ff */
[C---:B------:R-:W-:Y:S01]  /*d990*/  LOP3.LUT R5, R6.reuse, 0xffff0000, RZ, 0xc0, !PT ;  /* 0xffff000006057812 */ /* 0x040fe200078ec0ff */
[----:B------:R-:W-:Y:S01]  /*d9a0*/  IMAD.U32 R57, R6, 0x10000, RZ ;  /* 0x0001000006397824 */ /* 0x000fe200078e00ff */
[----:B------:R-:W-:Y:S01]  /*d9b0*/  LOP3.LUT R4, R4, 0xffff0000, RZ, 0xc0, !PT ;  /* 0xffff000004047812 */ /* 0x000fe200078ec0ff */
[C---:B------:R-:W-:Y:S01]  /*d9c0*/  FMUL.FTZ R6, R65.reuse, R66 ;  /* 0x0000004241067220 */ /* 0x040fe20000410000 */
[----:B------:R-:W-:Y:S01]  /*d9d0*/  LOP3.LUT R18, R18, 0xffff0000, RZ, 0xc0, !PT ;  /* 0xffff000012127812 */ /* 0x000fe200078ec0ff */
[----:B------:R-:W-:-:S02]  /*d9e0*/  FMUL.FTZ R65, R65, R62 ;  /* 0x0000003e41417220 */ /* 0x000fc40000410000 */
[----:B------:R-:W-:Y:S02]  /*d9f0*/  IMAD.U32 R59, R7, 0x10000, RZ ;  /* 0x00010000073b7824 */ /* 0x000fe400078e00ff */
[----:B------:R-:W-:Y:S02]  /*da00*/  FFMA.FTZ R7, R53, R62, -R6 ;  /* 0x0000003e35077223 */ /* 0x000fe40000010806 */
[C---:B------:R-:W-:Y:S01]  /*da10*/  IMAD.U32 R6, R111.reuse, 0x10000, RZ ;  /* 0x000100006f067824 */ /* 0x040fe200078e00ff */
[----:B------:R-:W-:Y:S01]  /*da20*/  LOP3.LUT R111, R111, 0xffff0000, RZ, 0xc0, !PT ;  /* 0xffff00006f6f7812 */ /* 0x000fe200078ec0ff */
[C---:B------:R-:W-:Y:S01]  /*da30*/  IMAD.U32 R62, R109.reuse, 0x10000, RZ ;  /* 0x000100006d3e7824 */ /* 0x040fe200078e00ff */
[----:B------:R-:W-:Y:S01]  /*da40*/  LOP3.LUT R109, R109, 0xffff0000, RZ, 0xc0, !PT ;  /* 0xffff00006d6d7812 */ /* 0x000fe200078ec0ff */
[----:B------:R-:W-:Y:S02]  /*da50*/  FFMA.FTZ R53, R53, R66, R65 ;  /* 0x0000004235357223 */ /* 0x000fe40000010041 */
[C---:B------:R-:W-:Y:S01]  /*da60*/  IMAD.U32 R66, R113.reuse, 0x10000, RZ ;  /* 0x0001000071427824 */ /* 0x040fe200078e00ff */
[----:B------:R-:W-:Y:S01]  /*da70*/  LOP3.LUT R113, R113, 0xffff0000, RZ, 0xc0, !PT ;  /* 0xffff000071717812 */ /* 0x000fe200078ec0ff */
[----:B------:R-:W-:-:S02]  /*da80*/  FMUL.FTZ R67, R19, R64 ;  /* 0x0000004013437220 */ /* 0x000fc40000410000 */
[----:B------:R-:W-:Y:S02]  /*da90*/  FMUL.FTZ R65, R19, R6 ;  /* 0x0000000613417220 */ /* 0x000fe40000410000 */
[C---:B------:R-:W-:Y:S02]  /*daa0*/  FMUL.FTZ R19, R59.reuse, R62 ;  /* 0x0000003e3b137220 */ /* 0x040fe40000410000 */
[----:B------:R-:W-:Y:S02]  /*dab0*/  FMUL.FTZ R59, R59, R66 ;  /* 0x000000423b3b7220 */ /* 0x000fe40000410000 */
[C---:B------:R-:W-:Y:S02]  /*dac0*/  FFMA.FTZ R6, R52.reuse, R6, -R67 ;  /* 0x0000000634067223 */ /* 0x040fe40000010843 */
[----:B------:R-:W-:Y:S01]  /*dad0*/  FFMA.FTZ R52, R52, R64, R65 ;  /* 0x0000004034347223 */ /* 0x000fe20000010041 */
[----:B------:R-:W-:Y:S01]  /*dae0*/  LOP3.LUT R65, R112, 0xffff0000, RZ, 0xc0, !PT ;  /* 0xffff000070417812 */ /* 0x000fe200078ec0ff */
[----:B------:R-:W-:-:S02]  /*daf0*/  FFMA.FTZ R19, R17, R66, -R19 ;  /* 0x0000004211137223 */ /* 0x000fc40000010813 */
[----:B------:R-:W-:Y:S02]  /*db00*/  FFMA.FTZ R59, R17, R62, R59 ;  /* 0x0000003e113b7223 */ /* 0x000fe4000001003b */
[C---:B------:R-:W-:Y:S02]  /*db10*/  FMUL.FTZ R17, R4.reuse, R15 ;  /* 0x0000000f04117220 */ /* 0x040fe40000410000 */
[-C--:B------:R-:W-:Y:S02]  /*db20*/  FMUL.FTZ R4, R4, R65.reuse ;  /* 0x0000004104047220 */ /* 0x080fe40000410000 */
[----:B------:R-:W-:Y:S02]  /*db30*/  FFMA.FTZ R64, R16, R65, -R17 ;  /* 0x0000004110407223 */ /* 0x000fe40000010811 */
[C---:B------:R-:W-:Y:S01]  /*db40*/  IMAD.U32 R17, R110.reuse, 0x10000, RZ ;  /* 0x000100006e117824 */ /* 0x040fe200078e00ff */
[----:B------:R-:W-:Y:S01]  /*db50*/  LOP3.LUT R110, R110, 0xffff0000, RZ, 0xc0, !PT ;  /* 0xffff00006e6e7812 */ /* 0x000fe200078ec0ff */
[C---:B------:R-:W-:Y:S01]  /*db60*/  IMAD.U32 R65, R114.reuse, 0x10000, RZ ;  /* 0x0001000072417824 */ /* 0x040fe200078e00ff */
[----:B------:R-:W-:Y:S01]  /*db70*/  LOP3.LUT R114, R114, 0xffff0000, RZ, 0xc0, !PT ;  /* 0xffff000072727812 */ /* 0x000fe200078ec0ff */
[----:B------:R-:W-:Y:S01]  /*db80*/  FFMA.FTZ R4, R16, R15, R4 ;  /* 0x0000000f10047223 */ /* 0x000fe20000010004 */
[----:B------:R-:W-:Y:S01]  /*db90*/  F2FP.BF16.PACK_AB R16, R64, R7 ;  /* 0x000000074010723e */ /* 0x000fe200000010ff */
[----:B------:R-:W-:-:S02]  /*dba0*/  FMUL.FTZ R62, R58, R14 ;  /* 0x0000000e3a3e7220 */ /* 0x000fc40000410000 */
[C---:B------:R-:W-:Y:S01]  /*dbb0*/  FMUL.FTZ R15, R57.reuse, R17 ;  /* 0x00000011390f7220 */ /* 0x040fe20000410000 */
[----:B------:R-:W-:Y:S01]  /*dbc0*/  F2FP.BF16.PACK_AB R4, R4, R53 ;  /* 0x000000350404723e */ /* 0x000fe200000010ff */
[----:B------:R-:W-:Y:S02]  /*dbd0*/  FMUL.FTZ R58, R58, R111 ;  /* 0x0000006f3a3a7220 */ /* 0x000fe40000410000 */
[----:B------:R-:W-:Y:S02]  /*dbe0*/  FMUL.FTZ R57, R57, R65 ;  /* 0x0000004139397220 */ /* 0x000fe40000410000 */
[C---:B------:R-:W-:Y:S02]  /*dbf0*/  FFMA.FTZ R111, R55.reuse, R111, -R62 ;  /* 0x0000006f376f7223 */ /* 0x040fe4000001083e */
[----:B------:R-:W-:Y:S02]  /*dc00*/  FFMA.FTZ R55, R55, R14, R58 ;  /* 0x0000000e37377223 */ /* 0x000fe4000001003a */
[----:B------:R-:W-:-:S02]  /*dc10*/  FFMA.FTZ R57, R54, R17, R57 ;  /* 0x0000001136397223 */ /* 0x000fc40000010039 */
[----:B------:R-:W-:Y:S02]  /*dc20*/  FMUL.FTZ R17, R5, R110 ;  /* 0x0000006e05117220 */ /* 0x000fe40000410000 */
[----:B------:R-:W-:Y:S02]  /*dc30*/  FMUL.FTZ R14, R63, R109 ;  /* 0x0000006d3f0e7220 */ /* 0x000fe40000410000 */
[-C--:B------:R-:W-:Y:S02]  /*dc40*/  FMUL.FTZ R5, R5, R114.reuse ;  /* 0x0000007205057220 */ /* 0x080fe40000410000 */
[----:B------:R-:W-:Y:S02]  /*dc50*/  FMUL.FTZ R63, R63, R113 ;  /* 0x000000713f3f7220 */ /* 0x000fe40000410000 */
[----:B------:R-:W-:Y:S02]  /*dc60*/  FFMA.FTZ R15, R54, R65, -R15 ;  /* 0x00000041360f7223 */ /* 0x000fe4000001080f */
[----:B------:R-:W-:Y:S01]  /*dc70*/  FFMA.FTZ R114, R18, R114, -R17 ;  /* 0x0000007212727223 */ /* 0x000fe20000010811 */
[----:B------:R-:W-:Y:S01]  /*dc80*/  F2FP.BF16.PACK_AB R17, R111, R6 ;  /* 0x000000066f11723e */ /* 0x000fe200000010ff */
[----:B------:R-:W-:-:S02]  /*dc90*/  FFMA.FTZ R14, R56, R113, -R14 ;  /* 0x00000071380e7223 */ /* 0x000fc4000001080e */
[----:B------:R-:W-:Y:S01]  /*dca0*/  FFMA.FTZ R110, R18, R110, R5 ;  /* 0x0000006e126e7223 */ /* 0x000fe20000010005 */
[----:B------:R-:W-:Y:S01]  /*dcb0*/  F2FP.BF16.PACK_AB R18, R114, R15 ;  /* 0x0000000f7212723e */ /* 0x000fe200000010ff */
[----:B------:R-:W-:Y:S01]  /*dcc0*/  FFMA.FTZ R56, R56, R109, R63 ;  /* 0x0000006d38387223 */ /* 0x000fe2000001003f */
[----:B------:R-:W-:Y:S02]  /*dcd0*/  F2FP.BF16.PACK_AB R19, R14, R19 ;  /* 0x000000130e13723e */ /* 0x000fe400000010ff */
[----:B------:R-:W-:Y:S02]  /*dce0*/  F2FP.BF16.PACK_AB R5, R55, R52 ;  /* 0x000000343705723e */ /* 0x000fe400000010ff */
[----:B------:R-:W-:Y:S01]  /*dcf0*/  F2FP.BF16.PACK_AB R6, R110, R57 ;  /* 0x000000396e06723e */ /* 0x000fe200000010ff */
[----:B------:R1:W-:Y:S01]  /*dd00*/  STS.128 [R60], R16 ;  /* 0x000000103c007388 */ /* 0x0003e20000000c00 */
[----:B------:R-:W-:-:S05]  /*dd10*/  F2FP.BF16.PACK_AB R7, R56, R59 ;  /* 0x0000003b3807723e */ /* 0x000fca00000010ff */
[----:B------:R1:W-:Y:S02]  /*dd20*/  STS.128 [R61+0x18100], R4 ;  /* 0x018100043d007388 */ /* 0x0003e40000000c00 */
.L_x_2355:
[----:B------:R-:W-:Y:S05]  /*dd30*/  BSYNC B0 ;  /* 0x0000000000007941 */ /* 0x000fea0003800000 */
.L_x_2354:
[----:B------:R-:W-:-:S13]  /*dd40*/  ISETP.GE.AND P0, PT, R136, c[0x0][0x27c], PT ;  /* 0x00009f0088007a0c */ /* 0x000fda0003f06270 */
        /* <DEDUP_REMOVED lines=19> */
[----:B------:R-:W-:Y:S01]  /*de80*/  SHF.R.U32.HI R48, RZ, 0x10, R49 ;  /* 0x00000010ff307819 */ /* 0x000fe20000011631 */
[----:B------:R-:W1:Y:S01]  /*de90*/  LDS.128 R12, [R16] ;  /* 0x00000000100c7984 */ /* 0x000e620000000c00 */
[--C-:B------:R-:W-:Y:S01]  /*dea0*/  SHF.R.U64 R49, R50, 0x10, R51.reuse ;  /* 0x0000001032317819 */ /* 0x100fe20000001233 */
[----:B------:R-:W-:Y:S01]  /*deb0*/  IMAD.SHL.U32 R17, R17, 0x2, RZ ;  /* 0x0000000211117824 */ /* 0x000fe200078e00ff */
[----:B------:R-:W-:Y:S02]  /*dec0*/  SHF.R.U32.HI R50, RZ, 0x10, R51 ;  /* 0x00000010ff327819 */ /* 0x000fe40000011633 */
[----:B------:R-:W-:-:S02]  /*ded0*/  SHF.R.U64 R51, R44, 0x10, R45 ;  /* 0x000000102c337819 */ /* 0x000fc4000000122d */
[----:B------:R-:W2:Y:S01]  /*dee0*/  LDS.128 R4, [R17+0x18100] ;  /* 0x0181000011047984 */ /* 0x000ea20000000c00 */
[----:B------:R-:W-:Y:S02]  /*def0*/  SHF.R.U32.HI R44, RZ, 0x10, R45 ;  /* 0x00000010ff2c7819 */ /* 0x000fe4000001162d */
[--C-:B------:R-:W-:Y:S02]  /*df00*/  SHF.R.U64 R45, R46, 0x10, R47.reuse ;  /* 0x000000102e2d7819 */ /* 0x100fe4000000122f */
[----:B------:R-:W-:Y:S02]  /*df10*/  SHF.R.U32.HI R46, RZ, 0x10, R47 ;  /* 0x00000010ff2e7819 */ /* 0x000fe4000001162f */
[----:B------:R-:W-:Y:S02]  /*df20*/  PRMT R106, R106, 0x5410, R19 ;  /* 0x000054106a6a7816 */ /* 0x000fe40000000013 */
[----:B------:R-:W-:Y:S02]  /*df30*/  PRMT R102, R102, 0x5410, R51 ;  /* 0x0000541066667816 */ /* 0x000fe40000000033 */
[----:B------:R-:W-:-:S02]  /*df40*/  PRMT R104, R104, 0x5410, R45 ;  /* 0x0000541068687816 */ /* 0x000fc4000000002d */
[----:B------:R-:W-:Y:S02]  /*df50*/  PRMT R103, R103, 0x5410, R46 ;  /* 0x0000541067677816 */ /* 0x000fe4000000002e */
[----:B------:R-:W-:Y:S01]  /*df60*/  PRMT R108, R108, 0x5410, R49 ;  /* 0x000054106c6c7816 */ /* 0x000fe20000000031 */
[C---:B------:R-:W-:Y:S01]  /*df70*/  IMAD.U32 R49, R106.reuse, 0x10000, RZ ;  /* 0x000100006a317824 */ /* 0x040fe200078e00ff */
[----:B------:R-:W-:Y:S01]  /*df80*/  PRMT R107, R107, 0x5410, R50 ;  /* 0x000054106b6b7816 */ /* 0x000fe20000000032 */
[----:B------:R-:W-:Y:S01]  /*df90*/  IMAD.U32 R54, R103, 0x10000, RZ ;  /* 0x0001000067367824 */ /* 0x000fe200078e00ff */
[----:B------:R-:W-:Y:S02]  /*dfa0*/  PRMT R101, R101, 0x5410, R44 ;  /* 0x0000541065657816 */ /* 0x000fe4000000002c */
[----:B------:R-:W-:Y:S02]  /*dfb0*/  PRMT R105, R105, 0x5410, R48 ;  /* 0x0000541069697816 */ /* 0x000fe40000000030 */
[----:B------:R-:W-:Y:S01]  /*dfc0*/  LOP3.LUT R106, R106, 0xffff0000, RZ, 0xc0, !PT ;  /* 0xffff00006a6a7812 */ /* 0x000fe200078ec0ff */
[C---:B------:R-:W-:Y:S01]  /*dfd0*/  IMAD.U32 R53, R101.reuse, 0x10000, RZ ;  /* 0x0001000065357824 */ /* 0x040fe200078e00ff */
        /* <DEDUP_REMOVED lines=9> */
[C---:B--2---:R-:W-:Y:S01]  /*e070*/  LOP3.LUT R15, R4.reuse, 0xffff0000, RZ, 0xc0, !PT ;  /* 0xffff0000040f7812 */ /* 0x044fe200078ec0ff */
[----:B------:R-:W-:Y:S01]  /*e080*/  IMAD.U32 R46, R4, 0x10000, RZ ;  /* 0x00010000042e7824 */ /* 0x000fe200078e00ff */
[C---:B------:R-:W-:Y:S01]  /*e090*/  LOP3.LUT R52, R5.reuse, 0xffff0000, RZ, 0xc0, !PT ;  /* 0xffff000005347812 */ /* 0x040fe200078ec0ff */
[----:B------:R-:W-:Y:S01]  /*e0a0*/  IMAD.U32 R4, R5, 0x10000, RZ ;  /* 0x0001000005047824 */ /* 0x000fe200078e00ff */
[----:B------:R-:W-:Y:S01]  /*e0b0*/  LOP3.LUT R50, R6, 0xffff0000, RZ, 0xc0, !PT ;  /* 0xffff000006327812 */ /* 0x000fe200078ec0ff */
[C---:B------:R-:W-:Y:S01]  /*e0c0*/  IMAD.U32 R5, R102.reuse, 0x10000, RZ ;  /* 0x0001000066057824 */ /* 0x040fe200078e00ff */
[----:B------:R-:W-:Y:S01]  /*e0d0*/  LOP3.LUT R102, R102, 0xffff0000, RZ, 0xc0, !PT ;  /* 0xffff000066667812 */ /* 0x000fe200078ec0ff */
[----:B------:R-:W-:Y:S01]  /*e0e0*/  IMAD.U32 R51, R6, 0x10000, RZ ;  /* 0x0001000006337824 */ /* 0x000fe200078e00ff */
[----:B------:R-:W-:Y:S01]  /*e0f0*/  LOP3.LUT R14, R14, 0xffff0000, RZ, 0xc0, !PT ;  /* 0xffff00000e0e7812 */ /* 0x000fe200078ec0ff */
[----:B------:R-:W-:-:S02]  /*e100*/  FMUL.FTZ R6, R46, R5 ;  /* 0x000000052e067220 */ /* 0x000fc40000410000 */
[-C--:B------:R-:W-:Y:S02]  /*e110*/  FMUL.FTZ R46, R46, R49.reuse ;  /* 0x000000312e2e7220 */ /* 0x080fe40000410000 */
[C---:B------:R-:W-:Y:S02]  /*e120*/  FFMA.FTZ R6, R19.reuse, R49, -R6 ;  /* 0x0000003113067223 */ /* 0x040fe40000010806 */
[----:B------:R-:W-:Y:S02]  /*e130*/  FFMA.FTZ R46, R19, R5, R46 ;  /* 0x00000005132e7223 */ /* 0x000fe4000001002e */
[----:B------:R-:W-:Y:S02]  /*e140*/  FMUL.FTZ R49, R15, R102 ;  /* 0x000000660f317220 */ /* 0x000fe40000410000 */
[C---:B------:R-:W-:Y:S01]  /*e150*/  IMAD.U32 R5, R105.reuse, 0x10000, RZ ;  /* 0x0001000069057824 */ /* 0x040fe200078e00ff */
[----:B------:R-:W-:Y:S01]  /*e160*/  LOP3.LUT R105, R105, 0xffff0000, RZ, 0xc0, !PT ;  /* 0xffff000069697812 */ /* 0x000fe200078ec0ff */
[----:B------:R-:W-:-:S02]  /*e170*/  FMUL.FTZ R15, R15, R106 ;  /* 0x0000006a0f0f7220 */ /* 0x000fc40000410000 */
[C---:B------:R-:W-:Y:S02]  /*e180*/  FMUL.FTZ R19, R4.reuse, R53 ;  /* 0x0000003504137220 */ /* 0x040fe40000410000 */
[----:B------:R-:W-:Y:S02]  /*e190*/  FMUL.FTZ R4, R4, R5 ;  /* 0x0000000504047220 */ /* 0x000fe40000410000 */
[C---:B------:R-:W-:Y:S01]  /*e1a0*/  IMAD.U32 R48, R7.reuse, 0x10000, RZ ;  /* 0x0001000007307824 */ /* 0x040fe200078e00ff */
[----:B------:R-:W-:Y:S01]  /*e1b0*/  LOP3.LUT R7, R7, 0xffff0000, RZ, 0xc0, !PT ;  /* 0xffff000007077812 */ /* 0x000fe200078ec0ff */
[C---:B------:R-:W-:Y:S02]  /*e1c0*/  FFMA.FTZ R49, R18.reuse, R106, -R49 ;  /* 0x0000006a12317223 */ /* 0x040fe40000010831 */
[----:B------:R-:W-:Y:S02]  /*e1d0*/  FFMA.FTZ R15, R18, R102, R15 ;  /* 0x00000066120f7223 */ /* 0x000fe4000001000f */
[----:B------:R-:W-:-:S02]  /*e1e0*/  IMAD.U32 R18, R107, 0x10000, RZ ;  /* 0x000100006b127824 */ /* 0x000fc400078e00ff */
[C---:B------:R-:W-:Y:S02]  /*e1f0*/  FFMA.FTZ R19, R12.reuse, R5, -R19 ;  /* 0x000000050c137223 */ /* 0x040fe40000010813 */
[----:B------:R-:W-:Y:S02]  /*e200*/  FFMA.FTZ R5, R12, R53, R4 ;  /* 0x000000350c057223 */ /* 0x000fe40000010004 */
[C---:B------:R-:W-:Y:S02]  /*e210*/  FMUL.FTZ R4, R48.reuse, R54 ;  /* 0x0000003630047220 */ /* 0x040fe40000410000 */
[-C--:B------:R-:W-:Y:S02]  /*e220*/  FMUL.FTZ R48, R48, R18.reuse ;  /* 0x0000001230307220 */ /* 0x080fe40000410000 */
[----:B------:R-:W-:Y:S02]  /*e230*/  IMAD.U32 R12, R104, 0x10000, RZ ;  /* 0x00010000680c7824 */ /* 0x000fe400078e00ff */
[----:B------:R-:W-:-:S02]  /*e240*/  FFMA.FTZ R18, R13, R18, -R4 ;  /* 0x000000120d127223 */ /* 0x000fc40000010804 */
[----:B------:R-:W-:Y:S02]  /*e250*/  IMAD.U32 R53, R108, 0x10000, RZ ;  /* 0x000100006c357824 */ /* 0x000fe400078e00ff */
[----:B------:R-:W-:Y:S02]  /*e260*/  FFMA.FTZ R54, R13, R54, R48 ;  /* 0x000000360d367223 */ /* 0x000fe40000010030 */
[C---:B------:R-:W-:Y:S02]  /*e270*/  FMUL.FTZ R4, R52.reuse, R101 ;  /* 0x0000006534047220 */ /* 0x040fe40000410000 */
[C---:B------:R-:W-:Y:S02]  /*e280*/  FMUL.FTZ R13, R51.reuse, R12 ;  /* 0x0000000c330d7220 */ /* 0x040fe40000410000 */
[----:B------:R-:W-:Y:S02]  /*e290*/  FMUL.FTZ R52, R52, R105 ;  /* 0x0000006934347220 */ /* 0x000fe40000410000 */
[----:B------:R-:W-:-:S02]  /*e2a0*/  FMUL.FTZ R51, R51, R53 ;  /* 0x0000003533337220 */ /* 0x000fc40000410000 */
[----:B------:R-:W-:Y:S01]  /*e2b0*/  FFMA.FTZ R48, R45, R105, -R4 ;  /* 0x000000692d307223 */ /* 0x000fe20000010804 */
[----:B------:R-:W-:Y:S01]  /*e2c0*/  LOP3.LUT R4, R103, 0xffff0000, RZ, 0xc0, !PT ;  /* 0xffff000067047812 */ /* 0x000fe200078ec0ff */
[----:B------:R-:W-:Y:S01]  /*e2d0*/  FFMA.FTZ R53, R44, R53, -R13 ;  /* 0x000000352c357223 */ /* 0x000fe2000001080d */
[----:B------:R-:W-:Y:S01]  /*e2e0*/  LOP3.LUT R13, R104, 0xffff0000, RZ, 0xc0, !PT ;  /* 0xffff0000680d7812 */ /* 0x000fe200078ec0ff */
[----:B------:R-:W-:Y:S01]  /*e2f0*/  FFMA.FTZ R52, R45, R101, R52 ;  /* 0x000000652d347223 */ /* 0x000fe20000010034 */
[----:B------:R-:W-:Y:S01]  /*e300*/  LOP3.LUT R45, R108, 0xffff0000, RZ, 0xc0, !PT ;  /* 0xffff00006c2d7812 */ /* 0x000fe200078ec0ff */
[----:B------:R-:W-:Y:S02]  /*e310*/  FFMA.FTZ R51, R44, R12, R51 ;  /* 0x0000000c2c337223 */ /* 0x000fe40000010033 */
[----:B------:R-:W-:Y:S01]  /*e320*/  FMUL.FTZ R44, R50, R13 ;  /* 0x0000000d322c7220 */ /* 0x000fe20000410000 */
[----:B------:R-:W-:Y:S01]  /*e330*/  F2FP.BF16.PACK_AB R5, R52, R5 ;  /* 0x000000053405723e */ /* 0x000fe200000010ff */
[----:B------:R-:W-:-:S02]  /*e340*/  FMUL.FTZ R55, R7, R4 ;  /* 0x0000000407377220 */ /* 0x000fc40000410000 */
[-C--:B------:R-:W-:Y:S02]  /*e350*/  FMUL.FTZ R50, R50, R45.reuse ;  /* 0x0000002d32327220 */ /* 0x080fe40000410000 */
[-C--:B------:R-:W-:Y:S02]  /*e360*/  FMUL.FTZ R12, R7, R56.reuse ;  /* 0x00000038070c7220 */ /* 0x080fe40000410000 */
[C---:B------:R-:W-:Y:S02]  /*e370*/  FFMA.FTZ R44, R14.reuse, R45, -R44 ;  /* 0x0000002d0e2c7223 */ /* 0x040fe4000001082c */
[C---:B------:R-:W-:Y:S02]  /*e380*/  FFMA.FTZ R7, R47.reuse, R56, -R55 ;  /* 0x000000382f077223 */ /* 0x040fe40000010837 */
[----:B------:R-:W-:Y:S01]  /*e390*/  FFMA.FTZ R50, R14, R13, R50 ;  /* 0x0000000d0e327223 */ /* 0x000fe20000010032 */
        /* <DEDUP_REMOVED lines=8> */
[----:B------:R1:W-:Y:S04]  /*e420*/  STS.128 [R16], R12 ;  /* 0x0000000c10007388 */ /* 0x0003e80000000c00 */
[----:B------:R1:W-:Y:S02]  /*e430*/  STS.128 [R17+0x18100], R4 ;  /* 0x0181000411007388 */ /* 0x0003e40000000c00 */
.L_x_2351:
[----:B------:R-:W-:Y:S05]  /*e440*/  BSYNC B1 ;  /* 0x0000000000017941 */ /* 0x000fea0003800000 */
.L_x_2350:
        /* <DEDUP_REMOVED lines=22> */
[----:B------:R-:W1:Y:S01]  /*e5b0*/  LDS.128 R12, [R18] ;  /* 0x00000000120c7984 */ /* 0x000e620000000c00 */
[----:B------:R-:W-:Y:S01]  /*e5c0*/  SHF.R.U64 R40, R40, 0x10, R41 ;  /* 0x0000001028287819 */ /* 0x000fe20000001229 */
[----:B------:R-:W-:Y:S01]  /*e5d0*/  IMAD.SHL.U32 R4, R4, 0x400, RZ ;  /* 0x0000040004047824 */ /* 0x000fe200078e00ff */
[----:B------:R-:W-:Y:S02]  /*e5e0*/  LOP3.LUT R5, R6, R17, RZ, 0x3c, !PT ;  /* 0x0000001106057212 */ /* 0x000fe400078e3cff */
[----:B------:R-:W-:Y:S02]  /*e5f0*/  SHF.R.U64 R38, R38, 0x10, R39 ;  /* 0x0000001026267819 */ /* 0x000fe40000001227 */
[----:B------:R-:W-:-:S02]  /*e600*/  LOP3.LUT R4, R4, 0x7fffe000, RZ, 0xc0, !PT ;  /* 0x7fffe00004047812 */ /* 0x000fc400078ec0ff */
[----:B------:R-:W-:Y:S02]  /*e610*/  SHF.R.U32.HI R39, RZ, 0x10, R39 ;  /* 0x00000010ff277819 */ /* 0x000fe40000011627 */
[----:B------:R-:W-:Y:S02]  /*e620*/  IADD3 R44, R5, R4, R16 ;  /* 0x00000004052c7210 */ /* 0x000fe40007ffe010 */
[----:B------:R-:W-:Y:S02]  /*e630*/  PRMT R93, R93, 0x5410, R36 ;  /* 0x000054105d5d7816 */ /* 0x000fe40000000024 */
[----:B------:R-:W-:Y:S01]  /*e640*/  SHF.R.U64 R42, R42, 0x10, R43 ;  /* 0x000000102a2a7819 */ /* 0x000fe2000000122b */
[----:B------:R-:W-:Y:S01]  /*e650*/  IMAD.SHL.U32 R44, R44, 0x2, RZ ;  /* 0x000000022c2c7824 */ /* 0x000fe200078e00ff */
[----:B------:R-:W-:Y:S02]  /*e660*/  SHF.R.U32.HI R46, RZ, 0x10, R37 ;  /* 0x00000010ff2e7819 */ /* 0x000fe40000011625 */
[----:B------:R-:W-:-:S02]  /*e670*/  PRMT R97, R97, 0x5410, R40 ;  /* 0x0000541061617816 */ /* 0x000fc40000000028 */
[----:B------:R-:W2:Y:S01]  /*e680*/  LDS.128 R4, [R44+0x18100] ;  /* 0x018100002c047984 */ /* 0x000ea20000000c00 */
[----:B------:R-:W-:Y:S02]  /*e690*/  SHF.R.U32.HI R41, RZ, 0x10, R41 ;  /* 0x00000010ff297819 */ /* 0x000fe40000011629 */
[----:B------:R-:W-:Y:S02]  /*e6a0*/  PRMT R94, R94, 0x5410, R39 ;  /* 0x000054105e5e7816 */ /* 0x000fe40000000027 */
[----:B------:R-:W-:Y:S02]  /*e6b0*/  SHF.L.U32 R48, R93, 0x10, RZ ;  /* 0x000000105d307819 */ /* 0x000fe400000006ff */
[----:B------:R-:W-:Y:S02]  /*e6c0*/  PRMT R99, R99, 0x5410, R42 ;  /* 0x0000541063637816 */ /* 0x000fe4000000002a */
[----:B------:R-:W-:Y:S01]  /*e6d0*/  PRMT R91, R91, 0x5410, R46 ;  /* 0x000054105b5b7816 */ /* 0x000fe2000000002e */
[----:B------:R-:W-:Y:S01]  /*e6e0*/  IMAD.U32 R46, R97, 0x10000, RZ ;  /* 0x00010000612e7824 */ /* 0x000fe200078e00ff */
[----:B------:R-:W-:-:S02]  /*e6f0*/  SHF.R.U32.HI R43, RZ, 0x10, R43 ;  /* 0x00000010ff2b7819 */ /* 0x000fc4000001162b */
[----:B------:R-:W-:Y:S01]  /*e700*/  PRMT R96, R96, 0x5410, R41 ;  /* 0x0000541060607816 */ /* 0x000fe20000000029 */
[----:B------:R-:W-:Y:S01]  /*e710*/  IMAD.U32 R47, R91, 0x10000, RZ ;  /* 0x000100005b2f7824 */ /* 0x000fe200078e00ff */
[----:B------:R-:W-:Y:S02]  /*e720*/  PRMT R98, R98, 0x5410, R43 ;  /* 0x0000541062627816 */ /* 0x000fe4000000002b */
[----:B------:R-:W-:Y:S01]  /*e730*/  LOP3.LUT R93, R93, 0xffff0000, RZ, 0xc0, !PT ;  /* 0xffff00005d5d7812 */ /* 0x000fe200078ec0ff */
[C---:B-1----:R-:W-:Y:S01]  /*e740*/  IMAD.U32 R36, R13.reuse, 0x10000, RZ ;  /* 0x000100000d247824 */ /* 0x042fe200078e00ff */
[----:B------:R-:W-:Y:S01]  /*e750*/  LOP3.LUT R39, R13, 0xffff0000, RZ, 0xc0, !PT ;  /* 0xffff00000d277812 */ /* 0x000fe200078ec0ff */
[C---:B------:R-:W-:Y:S01]  /*e760*/  IMAD.U32 R13, R15.reuse, 0x10000, RZ ;  /* 0x000100000f0d7824 */ /* 0x040fe200078e00ff */
[----:B------:R-:W-:Y:S01]  /*e770*/  LOP3.LUT R40, R15, 0xffff0000, RZ, 0xc0, !PT ;  /* 0xffff00000f287812 */ /* 0x000fe200078ec0ff */
[----:B------:R-:W-:Y:S01]  /*e780*/  IMAD.U32 R37, R12, 0x10000, RZ ;  /* 0x000100000c257824 */ /* 0x000fe200078e00ff */
[----:B------:R-:W-:Y:S01]  /*e790*/  PRMT R95, R95, 0x5410, R38 ;  /* 0x000054105f5f7816 */ /* 0x000fe20000000026 */
[----:B------:R-:W-:Y:S01]  /*e7a0*/  IMAD.U32 R38, R14, 0x10000, RZ ;  /* 0x000100000e267824 */ /* 0x000fe200078e00ff */
[----:B------:R-:W-:-:S02]  /*e7b0*/  LOP3.LUT R12, R12, 0xffff0000, RZ, 0xc0, !PT ;  /* 0xffff00000c0c7812 */ /* 0x000fc400078ec0ff */
[----:B------:R-:W-:Y:S02]  /*e7c0*/  LOP3.LUT R97, R97, 0xffff0000, RZ, 0xc0, !PT ;  /* 0xffff000061617812 */ /* 0x000fe400078ec0ff */
[----:B------:R-:W-:Y:S02]  /*e7d0*/  LOP3.LUT R91, R91, 0xffff0000, RZ, 0xc0, !PT ;  /* 0xffff00005b5b7812 */ /* 0x000fe400078ec0ff */
        /* <DEDUP_REMOVED lines=11> */
[C---:B------:R-:W-:Y:S01]  /*e890*/  FFMA.FTZ R7, R37.reuse, R46, -R6 ;  /* 0x0000002e25077223 */ /* 0x040fe20000010806 */
[----:B------:R-:W-:Y:S01]  /*e8a0*/  SHF.L.U32 R46, R94, 0x10, RZ ;  /* 0x000000105e2e7819 */ /* 0x000fe200000006ff */
[C---:B------:R-:W-:Y:S01]  /*e8b0*/  IMAD.U32 R6, R96.reuse, 0x10000, RZ ;  /* 0x0001000060067824 */ /* 0x040fe200078e00ff */
[----:B------:R-:W-:Y:S01]  /*e8c0*/  LOP3.LUT R96, R96, 0xffff0000, RZ, 0xc0, !PT ;  /* 0xffff000060607812 */ /* 0x000fe200078ec0ff */
[----:B------:R-:W-:Y:S01]  /*e8d0*/  FFMA.FTZ R37, R37, R48, R49 ;  /* 0x0000003025257223 */ /* 0x000fe20000010031 */
[----:B------:R-:W-:Y:S01]  /*e8e0*/  LOP3.LUT R94, R94, 0xffff0000, RZ, 0xc0, !PT ;  /* 0xffff00005e5e7812 */ /* 0x000fe200078ec0ff */
[C---:B------:R-:W-:Y:S01]  /*e8f0*/  IMAD.U32 R48, R98.reuse, 0x10000, RZ ;  /* 0x0001000062307824 */ /* 0x040fe200078e00ff */
[----:B------:R-:W-:Y:S01]  /*e900*/  LOP3.LUT R98, R98, 0xffff0000, RZ, 0xc0, !PT ;  /* 0xffff000062627812 */ /* 0x000fe200078ec0ff */
[----:B------:R-:W-:-:S02]  /*e910*/  FMUL.FTZ R51, R15, R47 ;  /* 0x0000002f0f337220 */ /* 0x000fc40000410000 */
[----:B------:R-:W-:Y:S02]  /*e920*/  FMUL.FTZ R49, R15, R6 ;  /* 0x000000060f317220 */ /* 0x000fe40000410000 */
[C---:B------:R-:W-:Y:S02]  /*e930*/  FMUL.FTZ R15, R43.reuse, R46 ;  /* 0x0000002e2b0f7220 */ /* 0x040fe40000410000 */
[----:B------:R-:W-:Y:S02]  /*e940*/  FMUL.FTZ R43, R43, R48 ;  /* 0x000000302b2b7220 */ /* 0x000fe40000410000 */
[----:B------:R-:W-:Y:S02]  /*e950*/  FFMA.FTZ R6, R36, R6, -R51 ;  /* 0x0000000624067223 */ /* 0x000fe40000010833 */
[C---:B------:R-:W-:Y:S02]  /*e960*/  FFMA.FTZ R15, R13.reuse, R48, -R15 ;  /* 0x000000300d0f7223 */ /* 0x040fe4000001080f */
[----:B------:R-:W-:-:S02]  /*e970*/  FFMA.FTZ R43, R13, R46, R43 ;  /* 0x0000002e0d2b7223 */ /* 0x000fc4000001002b */
[----:B------:R-:W-:Y:S02]  /*e980*/  FFMA.FTZ R36, R36, R47, R49 ;  /* 0x0000002f24247223 */ /* 0x000fe40000010031 */
[----:B------:R-:W-:Y:S02]  /*e990*/  FMUL.FTZ R13, R4, R93 ;  /* 0x0000005d040d7220 */ /* 0x000fe40000410000 */
[C---:B------:R-:W-:Y:S01]  /*e9a0*/  IMAD.U32 R47, R95.reuse, 0x10000, RZ ;  /* 0x000100005f2f7824 */ /* 0x040fe200078e00ff */
[----:B------:R-:W-:Y:S01]  /*e9b0*/  LOP3.LUT R95, R95, 0xffff0000, RZ, 0xc0, !PT ;  /* 0xffff00005f5f7812 */ /* 0x000fe200078ec0ff */
[C---:B------:R-:W-:Y:S01]  /*e9c0*/  IMAD.U32 R48, R99.reuse, 0x10000, RZ ;  /* 0x0001000063307824 */ /* 0x040fe200078e00ff */
[----:B------:R-:W-:Y:S01]  /*e9d0*/  LOP3.LUT R99, R99, 0xffff0000, RZ, 0xc0, !PT ;  /* 0xffff000063637812 */ /* 0x000fe200078ec0ff */
[----:B------:R-:W-:Y:S02]  /*e9e0*/  FFMA.FTZ R46, R12, R97, -R13 ;  /* 0x000000610c2e7223 */ /* 0x000fe4000001080d */
[----:B------:R-:W-:-:S02]  /*e9f0*/  FMUL.FTZ R13, R42, R91 ;  /* 0x0000005b2a0d7220 */ /* 0x000fc40000410000 */
[C---:B------:R-:W-:Y:S02]  /*ea00*/  FMUL.FTZ R49, R41.reuse, R47 ;  /* 0x0000002f29317220 */ /* 0x040fe40000410000 */
[----:B------:R-:W-:Y:S02]  /*ea10*/  FMUL.FTZ R42, R42, R96 ;  /* 0x000000602a2a7220 */ /* 0x000fe40000410000 */
[----:B------:R-:W-:Y:S02]  /*ea20*/  FMUL.FTZ R41, R41, R48 ;  /* 0x0000003029297220 */ /* 0x000fe40000410000 */
[C---:B------:R-:W-:Y:S02]  /*ea30*/  FFMA.FTZ R13, R39.reuse, R96, -R13 ;  /* 0x00000060270d7223 */ /* 0x040fe4000001080d */
[----:B------:R-:W-:Y:S02]  /*ea40*/  FFMA.FTZ R39, R39, R91, R42 ;  /* 0x0000005b27277223 */ /* 0x000fe4000001002a */
[C---:B------:R-:W-:Y:S01]  /*ea50*/  FFMA.FTZ R49, R38.reuse, R48, -R49 ;  /* 0x0000003026317223 */ /* 0x040fe20000010831 */
[----:B------:R-:W-:Y:S01]  /*ea60*/  F2FP.BF16.PACK_AB R13, R13, R6 ;  /* 0x000000060d0d723e */ /* 0x000fe200000010ff */
[----:B------:R-:W-:-:S02]  /*ea70*/  FFMA.FTZ R41, R38, R47, R41 ;  /* 0x0000002f26297223 */ /* 0x000fc40000010029 */
[C---:B------:R-:W-:Y:S02]  /*ea80*/  FMUL.FTZ R38, R5.reuse, R95 ;  /* 0x0000005f05267220 */ /* 0x040fe40000410000 */
[----:B------:R-:W-:Y:S02]  /*ea90*/  FMUL.FTZ R42, R5, R99 ;  /* 0x00000063052a7220 */ /* 0x000fe40000410000 */
[C---:B------:R-:W-:Y:S02]  /*eaa0*/  FMUL.FTZ R5, R45.reuse, R94 ;  /* 0x0000005e2d057220 */ /* 0x040fe40000410000 */
[----:B------:R-:W-:Y:S02]  /*eab0*/  FMUL.FTZ R4, R4, R97 ;  /* 0x0000006104047220 */ /* 0x000fe40000410000 */
[----:B------:R-:W-:Y:S02]  /*eac0*/  FMUL.FTZ R45, R45, R98 ;  /* 0x000000622d2d7220 */ /* 0x000fe40000410000 */
[----:B------:R-:W-:-:S02]  /*ead0*/  FFMA.FTZ R38, R14, R99, -R38 ;  /* 0x000000630e267223 */ /* 0x000fc40000010826 */
[----:B------:R-:W-:Y:S01]  /*eae0*/  FFMA.FTZ R98, R40, R98, -R5 ;  /* 0x0000006228627223 */ /* 0x000fe20000010805 */
[----:B------:R-:W-:Y:S01]  /*eaf0*/  F2FP.BF16.PACK_AB R5, R39, R36 ;  /* 0x000000242705723e */ /* 0x000fe200000010ff */
[----:B------:R-:W-:Y:S01]  /*eb00*/  FFMA.FTZ R4, R12, R93, R4 ;  /* 0x0000005d0c047223 */ /* 0x000fe20000010004 */
[----:B------:R-:W-:Y:S01]  /*eb10*/  F2FP.BF16.PACK_AB R12, R46, R7 ;  /* 0x000000072e0c723e */ /* 0x000fe200000010ff */
        /* <DEDUP_REMOVED lines=9> */
.L_x_2357:
[----:B------:R-:W-:Y:S05]  /*ebb0*/  BSYNC B0 ;  /* 0x0000000000007941 */ /* 0x000fea0003800000 */
.L_x_2356:
[----:B------:R-:W-:Y:S01]  /*ebc0*/  ISETP.GE.AND P0, PT, R137, c[0x0][0x27c], PT ;  /* 0x00009f0089007a0c */ /* 0x000fe20003f06270 */
[----:B------:R-:W-:-:S12]  /*ebd0*/  BSSY B0, `(.L_x_2358) ;  /* 0x0000070000007945 */ /* 0x000fd80003800000 */
[----:B------:R-:W-:Y:S05]  /*ebe0*/  @P0 BRA `(.L_x_2359) ;  /* 0x000006e000000947 */ /* 0x000fea0003800000 */
[----:B-1----:R-:W-:Y:S01]  /*ebf0*/  IMAD.MOV.U32 R4, RZ, RZ, c[0x0][0x27c] ;  /* 0x00009f00ff047624 */ /* 0x002fe200078e00ff */
[----:B------:R-:W-:Y:S02]  /*ec00*/  LEA.HI R92, R92, R137, RZ, 0x6 ;  /* 0x000000895c5c7211 */ /* 0x000fe400078f30ff */
        /* <DEDUP_REMOVED lines=14> */
[----:B------:R-:W1:Y:S01]  /*ecf0*/  LDS.128 R12, [R18] ;  /* 0x00000000120c7984 */ /* 0x000e620000000c00 */
[----:B------:R-:W-:-:S02]  /*ed00*/  SHF.R.U64 R37, R32, 0x10, R33 ;  /* 0x0000001020257819 */ /* 0x000fc40000001221 */
[----:B------:R-:W-:Y:S02]  /*ed10*/  IADD3 R36, R5, R4, R16 ;  /* 0x0000000405247210 */ /* 0x000fe40007ffe010 */
[----:B------:R-:W-:Y:S02]  /*ed20*/  SHF.R.U32.HI R32, RZ, 0x10, R33 ;  /* 0x00000010ff207819 */ /* 0x000fe40000011621 */
[----:B------:R-:W-:Y:S01]  /*ed30*/  SHF.R.U64 R28, R28, 0x10, R29 ;  /* 0x000000101c1c7819 */ /* 0x000fe2000000121d */
[----:B------:R-:W-:Y:S01]  /*ed40*/  IMAD.SHL.U32 R36, R36, 0x2, RZ ;  /* 0x0000000224247824 */ /* 0x000fe200078e00ff */
[--C-:B------:R-:W-:Y:S02]  /*ed50*/  SHF.R.U64 R33, R34, 0x10, R35.reuse ;  /* 0x0000001022217819 */ /* 0x100fe40000001223 */
[----:B------:R-:W-:Y:S02]  /*ed60*/  SHF.R.U32.HI R34, RZ, 0x10, R35 ;  /* 0x00000010ff227819 */ /* 0x000fe40000011623 */
[----:B------:R-:W2:Y:S01]  /*ed70*/  LDS.128 R4, [R36+0x18100] ;  /* 0x0181000024047984 */ /* 0x000ea20000000c00 */
[----:B------:R-:W-:-:S02]  /*ed80*/  SHF.R.U64 R35, R30, 0x10, R31 ;  /* 0x000000101e237819 */ /* 0x000fc4000000121f */
[----:B------:R-:W-:Y:S02]  /*ed90*/  SHF.R.U32.HI R31, RZ, 0x10, R31 ;  /* 0x00000010ff1f7819 */ /* 0x000fe4000001161f */
[----:B------:R-:W-:Y:S02]  /*eda0*/  PRMT R81, R81, 0x5410, R28 ;  /* 0x0000541051517816 */ /* 0x000fe4000000001c */
[----:B------:R-:W-:Y:S02]  /*edb0*/  PRMT R86, R86, 0x5410, R37 ;  /* 0x0000541056567816 */ /* 0x000fe40000000025 */
[----:B------:R-:W-:Y:S01]  /*edc0*/  SHF.R.U32.HI R29, RZ, 0x10, R29 ;  /* 0x00000010ff1d7819 */ /* 0x000fe2000001161d */
[----:B------:R-:W-:Y:S01]  /*edd0*/  IMAD.U32 R40, R81, 0x10000, RZ ;  /* 0x0001000051287824 */ /* 0x000fe200078e00ff */
[----:B------:R-:W-:Y:S01]  /*ede0*/  PRMT R82, R82, 0x5410, R31 ;  /* 0x0000541052527816 */ /* 0x000fe2000000001f */
[----:B------:R-:W-:Y:S01]  /*edf0*/  IMAD.U32 R38, R86, 0x10000, RZ ;  /* 0x0001000056267824 */ /* 0x000fe200078e00ff */
[----:B------:R-:W-:-:S02]  /*ee00*/  PRMT R85, R85, 0x5410, R32 ;  /* 0x0000541055557816 */ /* 0x000fc40000000020 */
[----:B------:R-:W-:Y:S02]  /*ee10*/  PRMT R87, R87, 0x5410, R34 ;  /* 0x0000541057577816 */ /* 0x000fe40000000022 */
[----:B------:R-:W-:Y:S02]  /*ee20*/  PRMT R88, R88, 0x5410, R33 ;  /* 0x0000541058587816 */ /* 0x000fe40000000021 */
[----:B------:R-:W-:Y:S02]  /*ee30*/  PRMT R80, R80, 0x5410, R29 ;  /* 0x0000541050507816 */ /* 0x000fe4000000001d */
[----:B------:R-:W-:Y:S02]  /*ee40*/  PRMT R84, R84, 0x5410, R35 ;  /* 0x0000541054547816 */ /* 0x000fe40000000023 */
[----:B------:R-:W-:Y:S01]  /*ee50*/  LOP3.LUT R81, R81, 0xffff0000, RZ, 0xc0, !PT ;  /* 0xffff000051517812 */ /* 0x000fe200078ec0ff */
[C---:B------:R-:W-:Y:S01]  /*ee60*/  IMAD.U32 R39, R80.reuse, 0x10000, RZ ;  /* 0x0001000050277824 */ /* 0x040fe200078e00ff */
[----:B------:R-:W-:Y:S01]  /*ee70*/  LOP3.LUT R80, R80, 0xffff0000, RZ, 0xc0, !PT ;  /* 0xffff000050507812 */ /* 0x000fe200078ec0ff */
[C---:B-1----:R-:W-:Y:S01]  /*ee80*/  IMAD.U32 R28, R13.reuse, 0x10000, RZ ;  /* 0x000100000d1c7824 */ /* 0x042fe200078e00ff */
[----:B------:R-:W-:Y:S01]  /*ee90*/  LOP3.LUT R31, R13, 0xffff0000, RZ, 0xc0, !PT ;  /* 0xffff00000d1f7812 */ /* 0x000fe200078ec0ff */
[C---:B------:R-:W-:Y:S01]  /*eea0*/  IMAD.U32 R13, R15.reuse, 0x10000, RZ ;  /* 0x000100000f0d7824 */ /* 0x040fe200078e00ff */
[----:B------:R-:W-:Y:S01]  /*eeb0*/  LOP3.LUT R32, R15, 0xffff0000, RZ, 0xc0, !PT ;  /* 0xffff00000f207812 */ /* 0x000fe200078ec0ff */
[C---:B------:R-:W-:Y:S01]  /*eec0*/  IMAD.U32 R29, R12.reuse, 0x10000, RZ ;  /* 0x000100000c1d7824 */ /* 0x040fe200078e00ff */
[----:B------:R-:W-:Y:S01]  /*eed0*/  LOP3.LUT R12, R12, 0xffff0000, RZ, 0xc0, !PT ;  /* 0xffff00000c0c7812 */ /* 0x000fe200078ec0ff */
[C---:B------:R-:W-:Y:S01]  /*eee0*/  IMAD.U32 R30, R14.reuse, 0x10000, RZ ;  /* 0x000100000e1e7824 */ /* 0x040fe200078e00ff */
        /* <DEDUP_REMOVED lines=37> */
[----:B------:R-:W-:Y:S01]  /*f140*/  FMUL.FTZ R33, R33, R39 ;  /* 0x0000002721217220 */ /* 0x000fe20000410000 */
[----:B------:R-:W-:Y:S01]  /*f150*/  F2FP.BF16.PACK_AB R4, R4, R29 ;  /* 0x0000001d0404723e */ /* 0x000fe200000010ff */
[----:B------:R-:W-:Y:S01]  /*f160*/  FFMA.FTZ R39, R30, R39, -R12 ;  /* 0x000000271e277223 */ /* 0x000fe2000001080c */
[----:B------:R-:W-:Y:S01]  /*f170*/  F2FP.BF16.PACK_AB R12, R40, R7 ;  /* 0x00000007280c723e */ /* 0x000fe200000010ff */
[----:B------:R-:W-:Y:S02]  /*f180*/  FFMA.FTZ R33, R30, R13, R33 ;  /* 0x0000000d1e217223 */ /* 0x000fe40000010021 */
[----:B------:R-:W-:Y:S02]  /*f190*/  FMUL.FTZ R38, R34, R80 ;  /* 0x0000005022267220 */ /* 0x000fe40000410000 */
[----:B------:R-:W-:-:S02]  /*f1a0*/  FMUL.FTZ R13, R5, R84 ;  /* 0x00000054050d7220 */ /* 0x000fc40000410000 */
[----:B------:R-:W-:Y:S02]  /*f1b0*/  FMUL.FTZ R30, R37, R82 ;  /* 0x00000052251e7220 */ /* 0x000fe40000410000 */
[----:B------:R-:W-:Y:S02]  /*f1c0*/  FMUL.FTZ R34, R34, R85 ;  /* 0x0000005522227220 */ /* 0x000fe40000410000 */
[-C--:B------:R-:W-:Y:S02]  /*f1d0*/  FMUL.FTZ R5, R5, R88.reuse ;  /* 0x0000005805057220 */ /* 0x080fe40000410000 */
[----:B------:R-:W-:Y:S02]  /*f1e0*/  FMUL.FTZ R37, R37, R87 ;  /* 0x0000005725257220 */ /* 0x000fe40000410000 */
[----:B------:R-:W-:Y:S02]  /*f1f0*/  FFMA.FTZ R85, R31, R85, -R38 ;  /* 0x000000551f557223 */ /* 0x000fe40000010826 */
[----:B------:R-:W-:-:S02]  /*f200*/  FFMA.FTZ R88, R14, R88, -R13 ;  /* 0x000000580e587223 */ /* 0x000fc4000001080d */
[----:B------:R-:W-:Y:S01]  /*f210*/  FFMA.FTZ R30, R32, R87, -R30 ;  /* 0x00000057201e7223 */ /* 0x000fe2000001081e */
[----:B------:R-:W-:Y:S01]  /*f220*/  F2FP.BF16.PACK_AB R13, R85, R6 ;  /* 0x00000006550d723e */ /* 0x000fe200000010ff */
[----:B------:R-:W-:Y:S02]  /*f230*/  FFMA.FTZ R31, R31, R80, R34 ;  /* 0x000000501f1f7223 */ /* 0x000fe40000010022 */
        /* <DEDUP_REMOVED lines=9> */
.L_x_2359:
[----:B------:R-:W-:Y:S05]  /*f2d0*/  BSYNC B0 ;  /* 0x0000000000007941 */ /* 0x000fea0003800000 */
.L_x_2358:
[----:B------:R-:W-:-:S13]  /*f2e0*/  ISETP.GE.AND P0, PT, R136, c[0x0][0x27c], PT ;  /* 0x00009f0088007a0c */ /* 0x000fda0003f06270 */
        /* <DEDUP_REMOVED lines=17> */
[--C-:B------:R-:W-:Y:S01]  /*f400*/  SHF.R.U64 R19, R24, 0x10, R25.reuse ;  /* 0x0000001018137819 */ /* 0x100fe20000001219 */
[----:B------:R-:W1:Y:S01]  /*f410*/  LDS.128 R12, [R17] ;  /* 0x00000000110c7984 */ /* 0x000e620000000c00 */
[----:B------:R-:W-:Y:S02]  /*f420*/  IADD3 R16, R5, R6, R16 ;  /* 0x0000000605107210 */ /* 0x000fe40007ffe010 */
[----:B------:R-:W-:Y:S02]  /*f430*/  SHF.R.U32.HI R24, RZ, 0x10, R25 ;  /* 0x00000010ff187819 */ /* 0x000fe40000011619 */
[--C-:B------:R-:W-:Y:S01]  /*f440*/  SHF.R.U64 R25, R26, 0x10, R27.reuse ;  /* 0x000000101a197819 */ /* 0x100fe2000000121b */
[----:B------:R-:W-:Y:S01]  /*f450*/  IMAD.SHL.U32 R16, R16, 0x2, RZ ;  /* 0x0000000210107824 */ /* 0x000fe200078e00ff */
[----:B------:R-:W-:Y:S02]  /*f460*/  SHF.R.U32.HI R26, RZ, 0x10, R27 ;  /* 0x00000010ff1a7819 */ /* 0x000fe4000001161b */
[----:B------:R-:W-:-:S02]  /*f470*/  SHF.R.U64 R27, R20, 0x10, R21 ;  /* 0x00000010141b7819 */ /* 0x000fc40000001215 */
[----:B------:R-:W2:Y:S01]  /*f480*/  LDS.128 R4, [R16+0x18100] ;  /* 0x0181000010047984 */ /* 0x000ea20000000c00 */
[----:B------:R-:W-:Y:S02]  /*f490*/  SHF.R.U32.HI R20, RZ, 0x10, R21 ;  /* 0x00000010ff147819 */ /* 0x000fe40000011615 */
[----:B------:R-:W-:Y:S02]  /*f4a0*/  SHF.R.U64 R21, R22, 0x10, R23 ;  /* 0x0000001016157819 */ /* 0x000fe40000001217 */
[----:B------:R-:W-:Y:S02]  /*f4b0*/  PRMT R70, R70, 0x5410, R27 ;  /* 0x0000541046467816 */ /* 0x000fe4000000001b */
[----:B------:R-:W-:Y:S02]  /*f4c0*/  SHF.R.U32.HI R22, RZ, 0x10, R23 ;  /* 0x00000010ff167819 */ /* 0x000fe40000011617 */
[----:B------:R-:W-:Y:S01]  /*f4d0*/  PRMT R74, R74, 0x5410, R19 ;  /* 0x000054104a4a7816 */ /* 0x000fe20000000013 */
[----:B------:R-:W-:Y:S01]  /*f4e0*/  IMAD.U32 R30, R70, 0x10000, RZ ;  /* 0x00010000461e7824 */ /* 0x000fe200078e00ff */
[----:B------:R-:W-:-:S02]  /*f4f0*/  PRMT R72, R72, 0x5410, R21 ;  /* 0x0000541048487816 */ /* 0x000fc40000000015 */
[----:B------:R-:W-:Y:S02]  /*f500*/  PRMT R71, R71, 0x5410, R22 ;  /* 0x0000541047477816 */ /* 0x000fe40000000016 */
[----:B------:R-:W-:Y:S02]  /*f510*/  PRMT R73, R73, 0x5410, R24 ;  /* 0x0000541049497816 */ /* 0x000fe40000000018 */
[----:B------:R-:W-:Y:S01]  /*f520*/  PRMT R75, R75, 0x5410, R26 ;  /* 0x000054104b4b7816 */ /* 0x000fe2000000001a */
[----:B------:R-:W-:Y:S01]  /*f530*/  IMAD.U32 R26, R74, 0x10000, RZ ;  /* 0x000100004a1a7824 */ /* 0x000fe200078e00ff */
[----:B------:R-:W-:Y:S02]  /*f540*/  PRMT R69, R69, 0x5410, R20 ;  /* 0x0000541045457816 */ /* 0x000fe40000000014 */
[----:B------:R-:W-:-:S03]  /*f550*/  PRMT R76, R76, 0x5410, R25 ;  /* 0x000054104c4c7816 */ /* 0x000fc60000000019 */
        /* <DEDUP_REMOVED lines=25> */
[----:B------:R-:W-:Y:S02]  /*f6f0*/  FMUL.FTZ R29, R15, R28 ;  /* 0x0000001c0f1d7220 */ /* 0x000fe40000410000 */
[----:B------:R-:W-:-:S02]  /*f700*/  FFMA.FTZ R19, R19, R30, R31 ;  /* 0x0000001e13137223 */ /* 0x000fc4000001001f */
[C---:B------:R-:W-:Y:S01]  /*f710*/  IMAD.U32 R30, R75.reuse, 0x10000, RZ ;  /* 0x000100004b1e7824 */ /* 0x040fe200078e00ff */
[----:B------:R-:W-:Y:S01]  /*f720*/  LOP3.LUT R75, R75, 0xffff0000, RZ, 0xc0, !PT ;  /* 0xffff00004b4b7812 */ /* 0x000fe200078ec0ff */
[-C--:B------:R-:W-:Y:S02]  /*f730*/  FMUL.FTZ R31, R15, R6.reuse ;  /* 0x000000060f1f7220 */ /* 0x080fe40000410000 */
[----:B------:R-:W-:Y:S01]  /*f740*/  FFMA.FTZ R6, R18, R6, -R29 ;  /* 0x0000000612067223 */ /* 0x000fe2000001081d */
[----:B------:R-:W-:Y:S01]  /*f750*/  LOP3.LUT R29, R70, 0xffff0000, RZ, 0xc0, !PT ;  /* 0xffff0000461d7812 */ /* 0x000fe200078ec0ff */
[C---:B------:R-:W-:Y:S02]  /*f760*/  FMUL.FTZ R15, R25.reuse, R26 ;  /* 0x0000001a190f7220 */ /* 0x040fe40000410000 */
[----:B------:R-:W-:Y:S02]  /*f770*/  FMUL.FTZ R25, R25, R30 ;  /* 0x0000001e19197220 */ /* 0x000fe40000410000 */
        /* <DEDUP_REMOVED lines=14> */
[-C--:B------:R-:W-:Y:S01]  /*f860*/  FMUL.FTZ R23, R23, R30.reuse ;  /* 0x0000001e17177220 */ /* 0x080fe20000410000 */
[----:B------:R-:W-:Y:S01]  /*f870*/  F2FP.BF16.PACK_AB R4, R4, R19 ;  /* 0x000000130404723e */ /* 0x000fe200000010ff */
        /* <DEDUP_REMOVED lines=12> */
[----:B------:R-:W-:-:S02]  /*f940*/  FFMA.FTZ R21, R21, R69, R24 ;  /* 0x0000004515157223 */ /* 0x000fc40000010018 */
        /* <DEDUP_REMOVED lines=9> */
.L_x_2335:
[----:B------:R-:W-:Y:S05]  /*f9e0*/  BSYNC B2 ;  /* 0x0000000000027941 */ /* 0x000fea0003800000 */
.L_x_2317:
[----:B------:R-:W-:-:S04]  /*f9f0*/  DEPBAR.LE SB0, 0x2 ;  /* 0x000080800000791a */ /* 0x000fc80000000000 */
[----:B------:R-:W-:Y:S01]  /*fa00*/  BAR.SYNC.DEFER_BLOCKING 0x0 ;  /* 0x0000000000007b1d */ /* 0x000fe20000010000 */
[----:B------:R-:W-:-:S04]  /*fa10*/  LOP3.LUT P0, RZ, R8, 0x2, RZ, 0xc0, !PT ;  /* 0x0000000208ff7812 */ /* 0x000fc8000780c0ff */
[----:B------:R-:W-:Y:S01]  /*fa20*/  SEL R200, R2, 0xffffffe0, !P0 ;  /* 0xffffffe002c87807 */ /* 0x000fe20004000000 */
[----:B------:R-:W-:Y:S04]  /*fa30*/  BSSY B0, `(.L_x_2360) ;  /* 0x0000025000007945 */ /* 0x000fe80003800000 */
[----:B------:R-:W-:Y:S01]  /*fa40*/  IMAD.IADD R2, R196, 0x1, R200 ;  /* 0x00000001c4027824 */ /* 0x000fe200078e02c8 */
[----:B------:R2:W3:Y:S04]  /*fa50*/  LDSM.16.M88.4 R28, [R198] ;  /* 0x00000000c61c783b */ /* 0x0004e80000000200 */
[----:B-1----:R2:W1:Y:S04]  /*fa60*/  LDSM.16.M88.4 R16, [R196] ;  /* 0x00000000c410783b */ /* 0x0024680000000200 */
[----:B------:R2:W4:Y:S04]  /*fa70*/  LDSM.16.M88.4 R60, [R196+0x800] ;  /* 0x00080000c43c783b */ /* 0x0005280000000200 */
[----:B------:R2:W1:Y:S04]  /*fa80*/  LDSM.16.M88.4 R52, [R196+0x1000] ;  /* 0x00100000c434783b */ /* 0x0004680000000200 */
[----:B------:R2:W1:Y:S04]  /*fa90*/  LDSM.16.M88.4 R24, [R196+0x1800] ;  /* 0x00180000c418783b */ /* 0x0004680000000200 */
[----:B------:R2:W1:Y:S04]  /*faa0*/  LDSM.16.M88.4 R44, [R195] ;  /* 0x00000000c32c783b */ /* 0x0004680000000200 */
[----:B------:R2:W1:Y:S04]  /*fab0*/  LDSM.16.M88.4 R12, [R2] ;  /* 0x00000000020c783b */ /* 0x0004680000000200 */
[----:B-----5:R2:W1:Y:S04]  /*fac0*/  LDSM.16.M88.4 R80, [R2+0x800] ;  /* 0x000800000250783b */ /* 0x0204680000000200 */
        /* <DEDUP_REMOVED lines=27> */
.L_x_2361:
[----:B------:R-:W-:Y:S05]  /*fc80*/  BSYNC B0 ;  /* 0x0000000000007941 */ /* 0x000fea0003800000 */
.L_x_2360:
[----:B------:R-:W-:Y:S01]  /*fc90*/  LOP3.LUT P0, RZ, R8, 0x4, RZ, 0xc0, !PT ;  /* 0x0000000408ff7812 */ /* 0x000fe2000780c0ff */
[C---:B-123--:R-:W-:Y:S01]  /*fca0*/  HMMA.16816.F32.BF16 R20, R28.reuse, R16, RZ ;  /* 0x000000101c14723c */ /* 0x04efe200000418ff */
[----:B------:R-:W-:Y:S01]  /*fcb0*/  LDSM.16.M88.4 R36, [R194] ;  /* 0x00000000c224783b */ /* 0x000fe20000000200 */
[C---:B------:R-:W-:Y:S01]  /*fcc0*/  IMAD.IADD R173, R197.reuse, 0x1, R192 ;  /* 0x00000001c5ad7824 */ /* 0x040fe200078e02c0 */
[----:B------:R-:W-:Y:S01]  /*fcd0*/  SEL R201, R0, 0xffffffc0, !P0 ;  /* 0xffffffc000c97807 */ /* 0x000fe20004000000 */
[----:B------:R-:W-:Y:S01]  /*fce0*/  IMAD.IADD R166, R197, 0x1, R139 ;  /* 0x00000001c5a67824 */ /* 0x000fe200078e028b */
[----:B------:R-:W0:Y:S01]  /*fcf0*/  LDGDEPBAR ;  /* 0x00000000000079af */ /* 0x000e220000000000 */
[----:B------:R-:W-:Y:S01]  /*fd00*/  BSSY B0, `(.L_x_2362) ;  /* 0x000026a000007945 */ /* 0x000fe20003800000 */
[----:B------:R-:W-:Y:S01]  /*fd10*/  IADD3 R0, R201, R196, R200 ;  /* 0x000000c4c9007210 */ /* 0x000fe20007ffe0c8 */
[----:B------:R-:W-:Y:S01]  /*fd20*/  HMMA.16816.F32.BF16 R16, R28, R18, RZ ;  /* 0x000000121c10723c */ /* 0x000fe200000418ff */
[----:B------:R-:W-:-:S05]  /*fd30*/  IMAD.IADD R8, R196, 0x1, R201 ;  /* 0x00000001c4087824 */ /* 0x000fca00078e02c9 */
[----:B------:R-:W1:Y:S02]  /*fd40*/  LDSM.16.M88.4 R4, [R8] ;  /* 0x000000000804783b */ /* 0x000e640000000200 */
[C---:B------:R-:W-:Y:S02]  /*fd50*/  HMMA.16816.F32.BF16 R56, R28.reuse, R52, RZ ;  /* 0x000000341c38723c */ /* 0x040fe400000418ff */
[----:B------:R-:W2:Y:S04]  /*fd60*/  LDSM.16.M88.4 R72, [R8+0x1000] ;  /* 0x001000000848783b */ /* 0x000ea80000000200 */
[----:B------:R-:W3:Y:S02]  /*fd70*/  LDSM.16.M88.4 R68, [R8+0x1800] ;  /* 0x001800000844783b */ /* 0x000ee40000000200 */
[C---:B------:R-:W-:Y:S02]  /*fd80*/  HMMA.16816.F32.BF16 R52, R28.reuse, R54, RZ ;  /* 0x000000361c34723c */ /* 0x040fe400000418ff */
[----:B------:R-:W5:Y:S06]  /*fd90*/  LDSM.16.M88.4 R76, [R8+0x800] ;  /* 0x00080000084c783b */ /* 0x000f6c0000000200 */
[C---:B----4-:R-:W-:Y:S08]  /*fda0*/  HMMA.16816.F32.BF16 R64, R28.reuse, R60, RZ ;  /* 0x0000003c1c40723c */ /* 0x050ff000000418ff */
[C---:B------:R-:W-:Y:S08]  /*fdb0*/  HMMA.16816.F32.BF16 R60, R28.reuse, R62, RZ ;  /* 0x0000003e1c3c723c */ /* 0x040ff000000418ff */
[C---:B------:R-:W-:Y:S08]  /*fdc0*/  HMMA.16816.F32.BF16 R48, R28.reuse, R24, RZ ;  /* 0x000000181c30723c */ /* 0x040ff000000418ff */
[----:B------:R-:W-:Y:S01]  /*fdd0*/  HMMA.16816.F32.BF16 R28, R28, R26, RZ ;  /* 0x0000001a1c1c723c */ /* 0x000fe200000418ff */
[----:B------:R-:W-:Y:S07]  /*fde0*/  LDSM.16.M88.4 R24, [R193] ;  /* 0x00000000c118783b */ /* 0x000fee0000000200 */
[C---:B------:R-:W-:Y:S08]  /*fdf0*/  HMMA.16816.F32.BF16 R20, R44.reuse, R12, R20 ;  /* 0x0000000c2c14723c */ /* 0x040ff00000041814 */
[C---:B------:R-:W-:Y:S01]  /*fe00*/  HMMA.16816.F32.BF16 R16, R44.reuse, R14, R16 ;  /* 0x0000000e2c10723c */ /* 0x040fe20000041810 */
[----:B------:R-:W4:Y:S07]  /*fe10*/  LDSM.16.M88.4 R12, [R0] ;  /* 0x00000000000c783b */ /* 0x000f2e0000000200 */
        /* <DEDUP_REMOVED lines=8> */
[----:B------:R-:W4:Y:S04]  /*fea0*/  LDSM.16.M88.4 R32, [R0+0x1000] ;  /* 0x001000000020783b */ /* 0x000f280000000200 */
[----:B------:R-:W4:Y:S03]  /*feb0*/  LDSM.16.M88.4 R28, [R0+0x1800] ;  /* 0x00180000001c783b */ /* 0x000f260000000200 */
[C---:B-1----:R-:W-:Y:S08]  /*fec0*/  HMMA.16816.F32.BF16 R20, R36.reuse, R4, R20 ;  /* 0x000000042414723c */ /* 0x042ff00000041814 */
[C---:B------:R-:W-:Y:S01]  /*fed0*/  HMMA.16816.F32.BF16 R16, R36.reuse, R6, R16 ;  /* 0x000000062410723c */ /* 0x040fe20000041810 */
[----:B------:R-:W1:Y:S07]  /*fee0*/  LDSM.16.M88.4 R4, [R196+0x2000] ;  /* 0x00200000c404783b */ /* 0x000e6e0000000200 */
        /* <DEDUP_REMOVED lines=16> */
[C---:B------:R-:W-:Y:S08]  /*fff0*/  HMMA.16816.F32.BF16 R48, R24.reuse, R28, R48 ;  /* 0x0000001c1830723c */ /* 0x040ff00000041830 */
[C---:B------:R-:W-:Y:S01]  /*10000*/  HMMA.16816.F32.BF16 R44, R24.reuse, R30, R44 ;  /* 0x0000001e182c723c */ /* 0x040fe2000004182c */
[----:B------:R-:W5:Y:S07]  /*10010*/  LDSM.16.M88.4 R28, [R2+0x3000] ;  /* 0x00300000021c783b */ /* 0x000f6e0000000200 */
[C---:B------:R-:W-:Y:S08]  /*10020*/  HMMA.16816.F32.BF16 R64, R24.reuse, R80, R64 ;  /* 0x000000501840723c */ /* 0x040ff00000041840 */
[----:B------:R-:W-:Y:S01]  /*10030*/  HMMA.16816.F32.BF16 R60, R24, R82, R60 ;  /* 0x00000052183c723c */ /* 0x000fe2000004183c */
[----:B------:R-:W-:Y:S04]  /*10040*/  LDSM.16.M88.4 R80, [R194+0x4000] ;  /* 0x00400000c250783b */ /* 0x000fe80000000200 */
[----:B------:R-:W-:Y:S03]  /*10050*/  LDSM.16.M88.4 R24, [R2+0x3800] ;  /* 0x003800000218783b */ /* 0x000fe60000000200 */
        /* <DEDUP_REMOVED lines=10> */
[----:B------:R-:W-:Y:S01]  /*10100*/  HMMA.16816.F32.BF16 R16, R12, R38, R16 ;  /* 0x000000260c10723c */ /* 0x000fe20000041810 */
[----:B------:R-:W-:Y:S07]  /*10110*/  LDSM.16.M88.4 R36, [R0+0x2000] ;  /* 0x002000000024783b */ /* 0x000fee0000000200 */
[C---:B------:R-:W-:Y:S08]  /*10120*/  HMMA.16816.F32.BF16 R48, R40.reuse, R68, R48 ;  /* 0x000000442830723c */ /* 0x040ff00000041830 */
[----:B------:R-:W-:Y:S01]  /*10130*/  HMMA.16816.F32.BF16 R44, R40, R70, R44 ;  /* 0x00000046282c723c */ /* 0x000fe2000004182c */
[----:B------:R-:W4:Y:S04]  /*10140*/  LDSM.16.M88.4 R40, [R193+0x4000] ;  /* 0x00400000c128783b */ /* 0x000f280000000200 */
[----:B------:R-:W2:Y:S03]  /*10150*/  LDSM.16.M88.4 R68, [R8+0x3800] ;  /* 0x003800000844783b */ /* 0x000ea60000000200 */
[C---:B-----5:R-:W-:Y:S08]  /*10160*/  HMMA.16816.F32.BF16 R56, R12.reuse, R28, R56 ;  /* 0x0000001c0c38723c */ /* 0x060ff00000041838 */
[C---:B------:R-:W-:Y:S01]  /*10170*/  HMMA.16816.F32.BF16 R52, R12.reuse, R30, R52 ;  /* 0x0000001e0c34723c */ /* 0x040fe20000041834 */
[----:B------:R-:W5:Y:S07]  /*10180*/  LDSM.16.M88.4 R28, [R0+0x3000] ;  /* 0x00300000001c783b */ /* 0x000f6e0000000200 */
[C---:B------:R-:W-:Y:S08]  /*10190*/  HMMA.16816.F32.BF16 R64, R12.reuse, R32, R64 ;  /* 0x000000200c40723c */ /* 0x040ff00000041840 */
[----:B------:R-:W-:Y:S01]  /*101a0*/  HMMA.16816.F32.BF16 R60, R12, R34, R60 ;  /* 0x000000220c3c723c */ /* 0x000fe2000004183c */
[----:B------:R-:W3:Y:S07]  /*101b0*/  LDSM.16.M88.4 R32, [R0+0x2800] ;  /* 0x002800000020783b */ /* 0x000eee0000000200 */
[C---:B-1----:R-:W-:Y:S08]  /*101c0*/  HMMA.16816.F32.BF16 R20, R80.reuse, R4, R20 ;  /* 0x000000045014723c */ /* 0x042ff00000041814 */
[----:B------:R-:W-:Y:S01]  /*101d0*/  HMMA.16816.F32.BF16 R16, R80, R6, R16 ;  /* 0x000000065010723c */ /* 0x000fe20000041810 */
[----:B------:R-:W-:Y:S07]  /*101e0*/  LDSM.16.M88.4 R4, [R196+0x4000] ;  /* 0x00400000c404783b */ /* 0x000fee0000000200 */
[C---:B------:R-:W-:Y:S08]  /*101f0*/  HMMA.16816.F32.BF16 R48, R12.reuse, R24, R48 ;  /* 0x000000180c30723c */ /* 0x040ff00000041830 */
[----:B------:R-:W-:Y:S01]  /*10200*/  HMMA.16816.F32.BF16 R44, R12, R26, R44 ;  /* 0x0000001a0c2c723c */ /* 0x000fe2000004182c */
[----:B------:R-:W1:Y:S04]  /*10210*/  LDSM.16.M88.4 R12, [R198+0x8000] ;  /* 0x00800000c60c783b */ /* 0x000e680000000200 */
[----:B------:R-:W1:Y:S03]  /*10220*/  LDSM.16.M88.4 R24, [R0+0x3800] ;  /* 0x003800000018783b */ /* 0x000e660000000200 */
[C---:B--2---:R-:W-:Y:S08]  /*10230*/  HMMA.16816.F32.BF16 R56, R80.reuse, R72, R56 ;  /* 0x000000485038723c */ /* 0x044ff00000041838 */
[C---:B------:R-:W-:Y:S08]  /*10240*/  HMMA.16816.F32.BF16 R52, R80.reuse, R74, R52 ;  /* 0x0000004a5034723c */ /* 0x040ff00000041834 */
[C---:B---3--:R-:W-:Y:S08]  /*10250*/  HMMA.16816.F32.BF16 R64, R80.reuse, R76, R64 ;  /* 0x0000004c5040723c */ /* 0x048ff00000041840 */
[----:B------:R-:W-:Y:S08]  /*10260*/  HMMA.16816.F32.BF16 R60, R80, R78, R60 ;  /* 0x0000004e503c723c */ /* 0x000ff0000004183c */
[C---:B----4-:R-:W-:Y:S08]  /*10270*/  HMMA.16816.F32.BF16 R20, R40.reuse, R36, R20 ;  /* 0x000000242814723c */ /* 0x050ff00000041814 */
[----:B------:R-:W-:Y:S01]  /*10280*/  HMMA.16816.F32.BF16 R72, R40, R38, R16 ;  /* 0x000000262848723c */ /* 0x000fe20000041810 */
[----:B------:R-:W-:Y:S04]  /*10290*/  LDSM.16.M88.4 R36, [R195+0x8000] ;  /* 0x00800000c324783b */ /* 0x000fe80000000200 */
[----:B------:R-:W-:Y:S03]  /*102a0*/  LDSM.16.M88.4 R16, [R2+0x4000] ;  /* 0x004000000210783b */ /* 0x000fe60000000200 */
[C---:B------:R-:W-:Y:S08]  /*102b0*/  HMMA.16816.F32.BF16 R48, R80.reuse, R68, R48 ;  /* 0x000000445030723c */ /* 0x040ff00000041830 */
[----:B------:R-:W-:Y:S01]  /*102c0*/  HMMA.16816.F32.BF16 R44, R80, R70, R44 ;  /* 0x00000046502c723c */ /* 0x000fe2000004182c */
[----:B------:R-:W2:Y:S04]  /*102d0*/  LDSM.16.M88.4 R68, [R196+0x4800] ;  /* 0x00480000c444783b */ /* 0x000ea80000000200 */
[----:B------:R-:W-:Y:S03]  /*102e0*/  LDSM.16.M88.4 R80, [R2+0x5000] ;  /* 0x005000000250783b */ /* 0x000fe60000000200 */
[C---:B-----5:R-:W-:Y:S08]  /*102f0*/  HMMA.16816.F32.BF16 R56, R40.reuse, R28, R56 ;  /* 0x0000001c2838723c */ /* 0x060ff00000041838 */
[C---:B------:R-:W-:Y:S01]  /*10300*/  HMMA.16816.F32.BF16 R52, R40.reuse, R30, R52 ;  /* 0x0000001e2834723c */ /* 0x040fe20000041834 */
[----:B------:R-:W3:Y:S07]  /*10310*/  LDSM.16.M88.4 R28, [R196+0x5000] ;  /* 0x00500000c41c783b */ /* 0x000eee0000000200 */
[C---:B------:R-:W-:Y:S08]  /*10320*/  HMMA.16816.F32.BF16 R64, R40.reuse, R32, R64 ;  /* 0x000000202840723c */ /* 0x040ff00000041840 */
[----:B------:R-:W-:Y:S01]  /*10330*/  HMMA.16816.F32.BF16 R60, R40, R34, R60 ;  /* 0x00000022283c723c */ /* 0x000fe2000004183c */
[----:B------:R-:W4:Y:S07]  /*10340*/  LDSM.16.M88.4 R32, [R2+0x4800] ;  /* 0x004800000220783b */ /* 0x000f2e0000000200 */
[C---:B-1----:R-:W-:Y:S08]  /*10350*/  HMMA.16816.F32.BF16 R20, R12.reuse, R4, R20 ;  /* 0x000000040c14723c */ /* 0x042ff00000041814 */
[----:B------:R-:W-:Y:S01]  /*10360*/  HMMA.16816.F32.BF16 R72, R12, R6, R72 ;  /* 0x000000060c48723c */ /* 0x000fe20000041848 */
[----:B------:R-:W-:Y:S07]  /*10370*/  LDSM.16.M88.4 R4, [R8+0x4000] ;  /* 0x004000000804783b */ /* 0x000fee0000000200 */
[C---:B------:R-:W-:Y:S08]  /*10380*/  HMMA.16816.F32.BF16 R48, R40.reuse, R24, R48 ;  /* 0x000000182830723c */ /* 0x040ff00000041830 */
[----:B------:R-:W-:Y:S01]  /*10390*/  HMMA.16816.F32.BF16 R44, R40, R26, R44 ;  /* 0x0000001a282c723c */ /* 0x000fe2000004182c */
[----:B------:R-:W1:Y:S04]  /*103a0*/  LDSM.16.M88.4 R24, [R194+0x8000] ;  /* 0x00800000c218783b */ /* 0x000e680000000200 */
[----:B------:R-:W-:Y:S03]  /*103b0*/  LDSM.16.M88.4 R40, [R0+0x4000] ;  /* 0x004000000028783b */ /* 0x000fe60000000200 */
[----:B--2---:R-:W-:Y:S08]  /*103c0*/  HMMA.16816.F32.BF16 R64, R12, R68, R64 ;  /* 0x000000440c40723c */ /* 0x004ff00000041840 */
[----:B------:R-:W-:Y:S08]  /*103d0*/  HMMA.16816.F32.BF16 R20, R36, R16, R20 ;  /* 0x000000102414723c */ /* 0x000ff00000041814 */
[----:B------:R-:W-:Y:S01]  /*103e0*/  HMMA.16816.F32.BF16 R68, R12, R70, R60 ;  /* 0x000000460c44723c */ /* 0x000fe2000004183c */
[----:B------:R-:W-:Y:S07]  /*103f0*/  LDSM.16.M88.4 R60, [R193+0x8000] ;  /* 0x00800000c13c783b */ /* 0x000fee0000000200 */
[----:B------:R-:W-:Y:S01]  /*10400*/  HMMA.16816.F32.BF16 R72, R36, R18, R72 ;  /* 0x000000122448723c */ /* 0x000fe20000041848 */
[----:B------:R-:W2:Y:S07]  /*10410*/  LDSM.16.M88.4 R16, [R196+0x5800] ;  /* 0x00580000c410783b */ /* 0x000eae0000000200 */
[----:B---3--:R-:W-:Y:S01]  /*10420*/  HMMA.16816.F32.BF16 R76, R12, R28, R56 ;  /* 0x0000001c0c4c723c */ /* 0x008fe20000041838 */
[----:B------:R-:W3:Y:S07]  /*10430*/  LDSM.16.M88.4 R56, [R8+0x4800] ;  /* 0x004800000838783b */ /* 0x000eee0000000200 */
[----:B----4-:R-:W-:Y:S08]  /*10440*/  HMMA.16816.F32.BF16 R64, R36, R32, R64 ;  /* 0x000000202440723c */ /* 0x010ff00000041840 */
[----:B------:R-:W-:Y:S01]  /*10450*/  HMMA.16816.F32.BF16 R52, R12, R30, R52 ;  /* 0x0000001e0c34723c */ /* 0x000fe20000041834 */
[----:B------:R-:W4:Y:S07]  /*10460*/  LDSM.16.M88.4 R28, [R8+0x5000] ;  /* 0x00500000081c783b */ /* 0x000f2e0000000200 */
[----:B------:R-:W-:Y:S01]  /*10470*/  HMMA.16816.F32.BF16 R68, R36, R34, R68 ;  /* 0x000000222444723c */ /* 0x000fe20000041844 */
[----:B------:R-:W5:Y:S07]  /*10480*/  LDSM.16.M88.4 R32, [R2+0x5800] ;  /* 0x005800000220783b */ /* 0x000f6e0000000200 */
[C---:B-1----:R-:W-:Y:S08]  /*10490*/  HMMA.16816.F32.BF16 R20, R24.reuse, R4, R20 ;  /* 0x000000041814723c */ /* 0x042ff00000041814 */
[----:B------:R-:W-:Y:S01]  /*104a0*/  HMMA.16816.F32.BF16 R72, R24, R6, R72 ;  /* 0x000000061848723c */ /* 0x000fe20000041848 */
[----:B------:R-:W1:Y:S07]  /*104b0*/  LDSM.16.M88.4 R4, [R0+0x4800] ;  /* 0x004800000004783b */ /* 0x000e6e0000000200 */
[----:B--2---:R-:W-:Y:S08]  /*104c0*/  HMMA.16816.F32.BF16 R48, R12, R16, R48 ;  /* 0x000000100c30723c */ /* 0x004ff00000041830 */
[----:B------:R-:W-:Y:S08]  /*104d0*/  HMMA.16816.F32.BF16 R76, R36, R80, R76 ;  /* 0x00000050244c723c */ /* 0x000ff0000004184c */
[----:B------:R-:W-:Y:S01]  /*104e0*/  HMMA.16816.F32.BF16 R44, R12, R18, R44 ;  /* 0x000000120c2c723c */ /* 0x000fe2000004182c */
[----:B------:R-:W2:Y:S04]  /*104f0*/  LDSM.16.M88.4 R12, [R0+0x5000] ;  /* 0x00500000000c783b */ /* 0x000ea80000000200 */
[----:B------:R1:W2:Y:S03]  /*10500*/  LDSM.16.M88.4 R16, [R8+0x5800] ;  /* 0x005800000810783b */ /* 0x0002a60000000200 */
[C---:B---3--:R-:W-:Y:S08]  /*10510*/  HMMA.16816.F32.BF16 R64, R24.reuse, R56, R64 ;  /* 0x000000381840723c */ /* 0x048ff00000041840 */
[----:B------:R-:W-:Y:S08]  /*10520*/  HMMA.16816.F32.BF16 R68, R24, R58, R68 ;  /* 0x0000003a1844723c */ /* 0x000ff00000041844 */
[----:B------:R-:W-:Y:S01]  /*10530*/  HMMA.16816.F32.BF16 R52, R36, R82, R52 ;  /* 0x000000522434723c */ /* 0x000fe20000041834 */
[----:B-1----:R-:W-:-:S07]  /*10540*/  IMAD.IADD R8, R222, 0x1, R209 ;  /* 0x00000001de087824 */ /* 0x002fce00078e02d1 */
[----:B----4-:R-:W-:Y:S08]  /*10550*/  HMMA.16816.F32.BF16 R76, R24, R28, R76 ;  /* 0x0000001c184c723c */ /* 0x010ff0000004184c */
[C---:B-----5:R-:W-:Y:S08]  /*10560*/  HMMA.16816.F32.BF16 R48, R36.reuse, R32, R48 ;  /* 0x000000202430723c */ /* 0x060ff00000041830 */
[----:B------:R-:W-:Y:S07]  /*10570*/  HMMA.16816.F32.BF16 R44, R36, R34, R44 ;  /* 0x00000022242c723c */ /* 0x000fee000004182c */
[----:B------:R-:W-:Y:S01]  /*10580*/  IMAD.MOV.U32 R34, RZ, RZ, -0x40 ;  /* 0xffffffc0ff227424 */ /* 0x000fe200078e00ff */
[C---:B------:R-:W-:Y:S08]  /*10590*/  HMMA.16816.F32.BF16 R64, R60.reuse, R4, R64 ;  /* 0x000000043c40723c */ /* 0x040ff00000041840 */
[----:B------:R-:W-:Y:S01]  /*105a0*/  HMMA.16816.F32.BF16 R68, R60, R6, R68 ;  /* 0x000000063c44723c */ /* 0x000fe20000041844 */
[----:B------:R-:W1:Y:S01]  /*105b0*/  LDSM.16.M88.4 R4, [R0+0x5800] ;  /* 0x005800000004783b */ /* 0x000e620000000200 */
[----:B------:R-:W-:-:S04]  /*105c0*/  DEPBAR.LE SB0, 0x2 ;  /* 0x000080800000791a */ /* 0x000fc80000000000 */
[----:B------:R-:W-:Y:S02]  /*105d0*/  BAR.SYNC.DEFER_BLOCKING 0x0 ;  /* 0x0000000000007b1d */ /* 0x000fe40000010000 */
[----:B------:R-:W-:Y:S08]  /*105e0*/  HMMA.16816.F32.BF16 R52, R24, R30, R52 ;  /* 0x0000001e1834723c */ /* 0x000ff00000041834 */
[----:B--2---:R-:W-:Y:S01]  /*105f0*/  HMMA.16816.F32.BF16 R76, R60, R12, R76 ;  /* 0x0000000c3c4c723c */ /* 0x004fe2000004184c */
[----:B------:R-:W-:-:S02]  /*10600*/  FMUL.FTZ R32, R65, c[0x0][0x320] ;  /* 0x0000c80041207a20 */ /* 0x000fc40000410000 */
[----:B------:R-:W-:Y:S02]  /*10610*/  FMUL.FTZ R29, R64, c[0x0][0x320] ;  /* 0x0000c800401d7a20 */ /* 0x000fe40000410000 */
[----:B------:R-:W-:Y:S02]  /*10620*/  FMUL.FTZ R33, R66, c[0x0][0x320] ;  /* 0x0000c80042217a20 */ /* 0x000fe40000410000 */
[----:B------:R-:W-:Y:S01]  /*10630*/  @P6 IMAD.HI.U32 R13, R8, c[0x0][0x2c8], RZ ;  /* 0x0000b200080d6a27 */ /* 0x000fe200078e00ff */
[----:B------:R-:W-:Y:S01]  /*10640*/  HMMA.16816.F32.BF16 R48, R24, R16, R48 ;  /* 0x000000101830723c */ /* 0x000fe20000041830 */
[----:B------:R-:W-:Y:S02]  /*10650*/  MUFU.TANH R32, R32 ;  /* 0x0000002000207308 */ /* 0x000fe40000002400 */
[----:B------:R-:W-:Y:S01]  /*10660*/  FMUL.FTZ R69, R69, c[0x0][0x320] ;  /* 0x0000c80045457a20 */ /* 0x000fe20000410000 */
[----:B------:R-:W-:Y:S01]  /*10670*/  @P6 SHF.R.U32.HI R8, RZ, c[0x0][0x2cc], R13 ;  /* 0x0000b300ff086a19 */ /* 0x000fe2000001160d */
[----:B------:R-:W-:Y:S01]  /*10680*/  FMUL.FTZ R68, R68, c[0x0][0x320] ;  /* 0x0000c80044447a20 */ /* 0x000fe20000410000 */
[----:B------:R-:W-:Y:S01]  /*10690*/  LDSM.16.MT88.4 R128, [R192] ;  /* 0x00000000c080783b */ /* 0x000fe20000004200 */
[----:B------:R-:W-:Y:S01]  /*106a0*/  FMUL.FTZ R30, R67, c[0x0][0x320] ;  /* 0x0000c800431e7a20 */ /* 0x000fe20000410000 */
[----:B------:R-:W-:Y:S01]  /*106b0*/  HMMA.16816.F32.BF16 R20, R60, R40, R20 ;  /* 0x000000283c14723c */ /* 0x000fe20000041814 */
[----:B------:R-:W-:Y:S01]  /*106c0*/  MUFU.TANH R29, R29 ;  /* 0x0000001d001d7308 */ /* 0x000fe20000002400 */
[----:B------:R-:W-:Y:S01]  /*106d0*/  FMUL.FTZ R70, R70, c[0x0][0x320] ;  /* 0x0000c80046467a20 */ /* 0x000fe20000410000 */
[----:B------:R-:W-:Y:S01]  /*106e0*/  LDSM.16.MT88.4 R120, [R173] ;  /* 0x00000000ad78783b */ /* 0x000fe20000004200 */
[----:B------:R-:W-:-:S03]  /*106f0*/  FMUL.FTZ R13, R71, c[0x0][0x320] ;  /* 0x0000c800470d7a20 */ /* 0x000fc60000410000 */
[----:B------:R-:W-:Y:S01]  /*10700*/  LDSM.16.MT88.4 R112, [R139] ;  /* 0x000000008b70783b */ /* 0x000fe20000004200 */
[----:B------:R-:W-:Y:S01]  /*10710*/  HMMA.16816.F32.BF16 R44, R24, R18, R44 ;  /* 0x00000012182c723c */ /* 0x000fe2000004182c */
[----:B------:R-:W-:Y:S01]  /*10720*/  FMUL.FTZ R76, R76, c[0x0][0x320] ;  /* 0x0000c8004c4c7a20 */ /* 0x000fe20000410000 */
[----:B------:R-:W-:Y:S01]  /*10730*/  MUFU.TANH R16, R69 ;  /* 0x0000004500107308 */ /* 0x000fe20000002400 */
[----:B------:R-:W-:Y:S01]  /*10740*/  FMUL.FTZ R77, R77, c[0x0][0x320] ;  /* 0x0000c8004d4d7a20 */ /* 0x000fe20000410000 */
[----:B------:R-:W-:Y:S01]  /*10750*/  LDSM.16.MT88.4 R104, [R223] ;  /* 0x00000000df68783b */ /* 0x000fe20000004200 */
[----:B------:R-:W-:Y:S02]  /*10760*/  FMUL.FTZ R78, R78, c[0x0][0x320] ;  /* 0x0000c8004e4e7a20 */ /* 0x000fe40000410000 */
[C---:B------:R-:W-:Y:S01]  /*10770*/  IMAD R18, R9.reuse, R34, 0x1 ;  /* 0x0000000109127424 */ /* 0x040fe200078e0222 */
[C---:B------:R-:W-:Y:S01]  /*10780*/  HMMA.16816.F32.BF16 R72, R60.reuse, R42, R72 ;  /* 0x0000002a3c48723c */ /* 0x040fe20000041848 */
[--C-:B------:R-:W-:Y:S01]  /*10790*/  IMAD R24, R9, -0x40, R242.reuse ;  /* 0xffffffc009187824 */ /* 0x100fe200078e02f2 */
[----:B------:R-:W-:Y:S01]  /*107a0*/  MUFU.TANH R204, R76 ;  /* 0x0000004c00cc7308 */ /* 0x000fe20000002400 */
[----:B------:R-:W-:Y:S01]  /*107b0*/  FMUL.FTZ R79, R79, c[0x0][0x320] ;  /* 0x0000c8004f4f7a20 */ /* 0x000fe20000410000 */
[----:B------:R-:W-:Y:S01]  /*107c0*/  IADD3 R18, -R221, R18, R242 ;  /* 0x00000012dd127210 */ /* 0x000fe20007ffe1f2 */
[----:B------:R-:W-:Y:S01]  /*107d0*/  IMAD.IADD R24, R24, 0x1, -R221 ;  /* 0x0000000118187824 */ /* 0x000fe200078e0add */
[----:B------:R-:W-:Y:S02]  /*107e0*/  LDSM.16.MT88.4 R84, [R173+0x4000] ;  /* 0x00400000ad54783b */ /* 0x000fe40000004200 */
[C---:B------:R-:W-:Y:S01]  /*107f0*/  HMMA.16816.F32.BF16 R52, R60.reuse, R14, R52 ;  /* 0x0000000e3c34723c */ /* 0x040fe20000041834 */
[----:B------:R-:W-:Y:S01]  /*10800*/  FMUL.FTZ R20, R20, c[0x0][0x320] ;  /* 0x0000c80014147a20 */ /* 0x000fe20000410000 */
[----:B------:R-:W2:Y:S01]  /*10810*/  SHFL.IDX PT, R14, R8, RZ, 0x1c1f ;  /* 0x001c1fff080e7589 */ /* 0x000ea200000e0000 */
[----:B------:R-:W-:Y:S01]  /*10820*/  FMUL.FTZ R40, R21, c[0x0][0x320] ;  /* 0x0000c80015287a20 */ /* 0x000fe20000410000 */
[----:B------:R-:W-:Y:S01]  /*10830*/  MUFU.TANH R12, R68 ;  /* 0x00000044000c7308 */ /* 0x000fe20000002400 */
[----:B------:R-:W-:Y:S01]  /*10840*/  FMUL.FTZ R21, R22, c[0x0][0x320] ;  /* 0x0000c80016157a20 */ /* 0x000fe20000410000 */
[----:B------:R-:W3:Y:S01]  /*10850*/  SHFL.IDX PT, R8, R8, 0x1, 0x1c1f ;  /* 0x003c1f0008087f89 */ /* 0x000ee200000e0000 */
[----:B------:R-:W-:Y:S01]  /*10860*/  FMUL.FTZ R22, R23, c[0x0][0x320] ;  /* 0x0000c80017167a20 */ /* 0x000fe20000410000 */
[C---:B-1----:R-:W-:Y:S02]  /*10870*/  HMMA.16816.F32.BF16 R48, R60.reuse, R4, R48 ;  /* 0x000000043c30723c */ /* 0x042fe40000041830 */
[----:B------:R-:W-:Y:S02]  /*10880*/  LDSM.16.MT88.4 R92, [R139+0x4000] ;  /* 0x004000008b5c783b */ /* 0x000fe40000004200 */
[----:B------:R-:W1:Y:S02]  /*10890*/  MUFU.TANH R20, R20 ;  /* 0x0000001400147308 */ /* 0x000e640000002400 */
[----:B------:R-:W-:Y:S01]  /*108a0*/  LDSM.16.MT88.4 R144, [R173+0x800] ;  /* 0x00080000ad90783b */ /* 0x000fe20000004200 */
[----:B------:R-:W-:Y:S01]  /*108b0*/  IMAD.IADD R5, R18, 0x1, -R241 ;  /* 0x0000000112057824 */ /* 0x000fe200078e0af1 */
[----:B------:R-:W-:Y:S01]  /*108c0*/  HMMA.16816.F32.BF16 R44, R60, R6, R44 ;  /* 0x000000063c2c723c */ /* 0x000fe2000004182c */
[----:B------:R-:W-:Y:S01]  /*108d0*/  FMUL.FTZ R23, R72, c[0x0][0x320] ;  /* 0x0000c80048177a20 */ /* 0x000fe20000410000 */
[----:B------:R-:W-:Y:S01]  /*108e0*/  LDSM.16.MT88.4 R60, [R139+0x2000] ;  /* 0x002000008b3c783b */ /* 0x000fe20000004200 */
[----:B------:R-:W-:Y:S01]  /*108f0*/  FMUL.FTZ R41, R73, c[0x0][0x320] ;  /* 0x0000c80049297a20 */ /* 0x000fe20000410000 */
[----:B------:R-:W4:Y:S01]  /*10900*/  MUFU.TANH R40, R40 ;  /* 0x0000002800287308 */ /* 0x000f220000002400 */
[----:B------:R-:W-:Y:S01]  /*10910*/  FMUL.FTZ R2, R74, c[0x0][0x320] ;  /* 0x0000c8004a027a20 */ /* 0x000fe20000410000 */
[----:B------:R-:W-:Y:S01]  /*10920*/  LDSM.16.MT88.4 R36, [R139+0x800] ;  /* 0x000800008b24783b */ /* 0x000fe20000004200 */
[----:B------:R-:W-:-:S02]  /*10930*/  FMUL.FTZ R28, R75, c[0x0][0x320] ;  /* 0x0000c8004b1c7a20 */ /* 0x000fc40000410000 */
[----:B------:R-:W-:Y:S02]  /*10940*/  FMUL.FTZ R52, R52, c[0x0][0x320] ;  /* 0x0000c80034347a20 */ /* 0x000fe40000410000 */
[----:B--2---:R-:W-:Y:S01]  /*10950*/  IMAD.IADD R9, R5, 0x1, R14 ;  /* 0x0000000105097824 */ /* 0x004fe200078e020e */
[----:B------:R-:W2:Y:S01]  /*10960*/  MUFU.TANH R23, R23 ;  /* 0x0000001700177308 */ /* 0x000ea20000002400 */
[----:B------:R-:W-:Y:S02]  /*10970*/  FMUL.FTZ R53, R53, c[0x0][0x320] ;  /* 0x0000c80035357a20 */ /* 0x000fe40000410000 */
[----:B---3--:R-:W-:Y:S01]  /*10980*/  IMAD.IADD R5, R5, 0x1, R8 ;  /* 0x0000000105057824 */ /* 0x008fe200078e0208 */
[----:B------:R-:W-:Y:S01]  /*10990*/  IMNMX R9, R24, R9, PT ;  /* 0x0000000918097217 */ /* 0x000fe20003800200 */
[----:B------:R-:W-:Y:S02]  /*109a0*/  FMUL.FTZ R49, R49, c[0x0][0x320] ;  /* 0x0000c80031317a20 */ /* 0x000fe40000410000 */
[----:B------:R-:W-:Y:S01]  /*109b0*/  FMUL.FTZ R48, R48, c[0x0][0x320] ;  /* 0x0000c80030307a20 */ /* 0x000fe20000410000 */
[----:B------:R-:W3:Y:S01]  /*109c0*/  MUFU.TANH R41, R41 ;  /* 0x0000002900297308 */ /* 0x000ee20000002400 */
[C---:B------:R-:W-:Y:S01]  /*109d0*/  ISETP.GT.AND P2, PT, R9.reuse, RZ, PT ;  /* 0x000000ff0900720c */ /* 0x040fe20003f44270 */
[----:B------:R-:W-:Y:S01]  /*109e0*/  FMUL.FTZ R54, R54, c[0x0][0x320] ;  /* 0x0000c80036367a20 */ /* 0x000fe20000410000 */
[C---:B------:R-:W-:Y:S01]  /*109f0*/  ISETP.GT.AND P1, PT, R9.reuse, 0x1, PT ;  /* 0x000000010900780c */ /* 0x040fe20003f24270 */
[----:B------:R-:W-:Y:S01]  /*10a00*/  FMUL.FTZ R44, R44, c[0x0][0x320] ;  /* 0x0000c8002c2c7a20 */ /* 0x000fe20000410000 */
[----:B------:R-:W-:Y:S01]  /*10a10*/  ISETP.GT.AND P0, PT, R9, 0x8, PT ;  /* 0x000000080900780c */ /* 0x000fe20003f04270 */
[----:B------:R-:W-:Y:S01]  /*10a20*/  FMUL.FTZ R45, R45, c[0x0][0x320] ;  /* 0x0000c8002d2d7a20 */ /* 0x000fe20000410000 */
[----:B-1----:R-:W-:Y:S01]  /*10a30*/  FSEL R7, R20, -INF , P2 ;  /* 0xff80000014077808 */ /* 0x002fe20001000000 */
[----:B------:R-:W1:Y:S01]  /*10a40*/  MUFU.TANH R168, R52 ;  /* 0x0000003400a87308 */ /* 0x000e620000002400 */
[----:B----4-:R-:W-:Y:S01]  /*10a50*/  FSEL R40, R40, -INF , P1 ;  /* 0xff80000028287808 */ /* 0x010fe20000800000 */
[----:B------:R-:W-:Y:S01]  /*10a60*/  FMUL.FTZ R55, R55, c[0x0][0x320] ;  /* 0x0000c80037377a20 */ /* 0x000fe20000410000 */
[----:B------:R-:W-:Y:S01]  /*10a70*/  ISETP.GT.AND P3, PT, R9, 0x9, PT ;  /* 0x000000090900780c */ /* 0x000fe20003f64270 */
[----:B------:R-:W-:Y:S01]  /*10a80*/  FMUL.FTZ R50, R50, c[0x0][0x320] ;  /* 0x0000c80032327a20 */ /* 0x000fe20000410000 */
[----:B--2---:R-:W-:Y:S01]  /*10a90*/  FSEL R26, R23, -INF , P0 ;  /* 0xff800000171a7808 */ /* 0x004fe20000000000 */
[----:B------:R-:W-:Y:S01]  /*10aa0*/  FMUL.FTZ R51, R51, c[0x0][0x320] ;  /* 0x0000c80033337a20 */ /* 0x000fe20000410000 */
[----:B------:R-:W-:Y:S01]  /*10ab0*/  FMNMX.FTZ R15, R7, R40, !PT ;  /* 0x00000028070f7209 */ /* 0x000fe20007810000 */
[----:B------:R-:W2:Y:S01]  /*10ac0*/  MUFU.TANH R202, R53 ;  /* 0x0000003500ca7308 */ /* 0x000ea20000002400 */
[----:B------:R-:W-:Y:S01]  /*10ad0*/  IMNMX R5, R24, R5, PT ;  /* 0x0000000518057217 */ /* 0x000fe20003800200 */
[----:B------:R-:W-:Y:S01]  /*10ae0*/  FMUL.FTZ R46, R46, c[0x0][0x320] ;  /* 0x0000c8002e2e7a20 */ /* 0x000fe20000410000 */
[----:B---3--:R-:W-:Y:S01]  /*10af0*/  FSEL R24, R41, -INF , P3 ;  /* 0xff80000029187808 */ /* 0x008fe20001800000 */
[----:B------:R-:W-:Y:S01]  /*10b00*/  FMUL.FTZ R47, R47, c[0x0][0x320] ;  /* 0x0000c8002f2f7a20 */ /* 0x000fe20000410000 */
[----:B------:R-:W-:-:S02]  /*10b10*/  ISETP.GT.AND P3, PT, R9, 0x11, PT ;  /* 0x000000110900780c */ /* 0x000fc40003f64270 */
[C---:B------:R-:W-:Y:S01]  /*10b20*/  ISETP.GT.AND P5, PT, R9.reuse, 0x10, PT ;  /* 0x000000100900780c */ /* 0x040fe20003fa4270 */
[----:B------:R-:W3:Y:S01]  /*10b30*/  MUFU.TANH R21, R21 ;  /* 0x0000001500157308 */ /* 0x000ee20000002400 */
[C---:B------:R-:W-:Y:S02]  /*10b40*/  ISETP.GT.AND P2, PT, R9.reuse, 0x20, PT ;  /* 0x000000200900780c */ /* 0x040fe40003f44270 */
[----:B------:R-:W-:Y:S02]  /*10b50*/  ISETP.GT.AND P0, PT, R9, 0x28, PT ;  /* 0x000000280900780c */ /* 0x000fe40003f04270 */
[----:B------:R-:W-:Y:S02]  /*10b60*/  FMNMX.FTZ R15, R26, R15, !PT ;  /* 0x0000000f1a0f7209 */ /* 0x000fe40007810000 */
[----:B------:R-:W-:Y:S01]  /*10b70*/  FSEL R8, R32, -INF , P3 ;  /* 0xff80000020087808 */ /* 0x000fe20001800000 */
[----:B------:R-:W4:Y:S01]  /*10b80*/  MUFU.TANH R22, R22 ;  /* 0x0000001600167308 */ /* 0x000f220000002400 */
[----:B------:R-:W-:-:S02]  /*10b90*/  FSEL R20, R29, -INF , P5 ;  /* 0xff8000001d147808 */ /* 0x000fc40002800000 */
[----:B------:R-:W-:Y:S02]  /*10ba0*/  ISETP.GT.AND P3, PT, R9, 0x29, PT ;  /* 0x000000290900780c */ /* 0x000fe40003f64270 */
[----:B------:R-:W-:Y:S02]  /*10bb0*/  FSEL R204, R204, -INF , P2 ;  /* 0xff800000cccc7808 */ /* 0x000fe40001000000 */
[----:B-1----:R-:W-:Y:S01]  /*10bc0*/  FSEL R168, R168, -INF , P0 ;  /* 0xff800000a8a87808 */ /* 0x002fe20000000000 */
[----:B------:R-:W1:Y:S01]  /*10bd0*/  MUFU.TANH R184, R49 ;  /* 0x0000003100b87308 */ /* 0x000e620000002400 */
[----:B------:R-:W-:Y:S02]  /*10be0*/  FMNMX.FTZ R15, R24, R15, !PT ;  /* 0x0000000f180f7209 */ /* 0x000fe40007810000 */
[C---:B------:R-:W-:Y:S02]  /*10bf0*/  ISETP.GT.AND P0, PT, R5.reuse, RZ, PT ;  /* 0x000000ff0500720c */ /* 0x040fe40003f04270 */
[----:B------:R-:W-:-:S02]  /*10c00*/  ISETP.GT.AND P2, PT, R5, 0x1, PT ;  /* 0x000000010500780c */ /* 0x000fc40003f44270 */
[C---:B------:R-:W-:Y:S01]  /*10c10*/  ISETP.GT.AND P4, PT, R9.reuse, 0x19, PT ;  /* 0x000000190900780c */ /* 0x040fe20003f84270 */
[----:B------:R-:W5:Y:S01]  /*10c20*/  MUFU.TANH R2, R2 ;  /* 0x0000000200027308 */ /* 0x000f620000002400 */
[C---:B------:R-:W-:Y:S02]  /*10c30*/  ISETP.GT.AND P6, PT, R9.reuse, 0x18, PT ;  /* 0x000000180900780c */ /* 0x040fe40003fc4270 */
[----:B------:R-:W-:Y:S02]  /*10c40*/  ISETP.GT.AND P5, PT, R9, 0x31, PT ;  /* 0x000000310900780c */ /* 0x000fe40003fa4270 */
[----:B--2---:R-:W-:Y:S02]  /*10c50*/  FSEL R202, R202, -INF , P3 ;  /* 0xff800000caca7808 */ /* 0x004fe40001800000 */
[----:B------:R-:W-:Y:S01]  /*10c60*/  FMNMX.FTZ R15, R20, R15, !PT ;  /* 0x0000000f140f7209 */ /* 0x000fe20007810000 */
[----:B------:R-:W2:Y:S01]  /*10c70*/  MUFU.TANH R182, R44 ;  /* 0x0000002c00b67308 */ /* 0x000ea20000002400 */
[----:B------:R-:W-:-:S02]  /*10c80*/  ISETP.GT.AND P3, PT, R5, 0x8, PT ;  /* 0x000000080500780c */ /* 0x000fc40003f64270 */
[----:B---3--:R-:W-:Y:S02]  /*10c90*/  FSEL R21, R21, -INF , P0 ;  /* 0xff80000015157808 */ /* 0x008fe40000000000 */
[----:B----4-:R-:W-:Y:S02]  /*10ca0*/  FSEL R32, R22, -INF , P2 ;  /* 0xff80000016207808 */ /* 0x010fe40001000000 */
[----:B------:R-:W-:Y:S01]  /*10cb0*/  FSEL R4, R16, -INF , P4 ;  /* 0xff80000010047808 */ /* 0x000fe20002000000 */
[----:B------:R-:W3:Y:S01]  /*10cc0*/  MUFU.TANH R28, R28 ;  /* 0x0000001c001c7308 */ /* 0x000ee20000002400 */
[----:B------:R-:W-:Y:S02]  /*10cd0*/  FSEL R6, R12, -INF , P6 ;  /* 0xff8000000c067808 */ /* 0x000fe40003000000 */
[----:B------:R-:W-:Y:S02]  /*10ce0*/  ISETP.GT.AND P4, PT, R9, 0x38, PT ;  /* 0x000000380900780c */ /* 0x000fe40003f84270 */
[----:B-1----:R-:W-:-:S02]  /*10cf0*/  FSEL R184, R184, -INF , P5 ;  /* 0xff800000b8b87808 */ /* 0x002fc40002800000 */
[----:B------:R-:W-:Y:S01]  /*10d00*/  FMNMX.FTZ R15, R8, R15, !PT ;  /* 0x0000000f080f7209 */ /* 0x000fe20007810000 */
[----:B------:R-:W1:Y:S01]  /*10d10*/  MUFU.TANH R170, R77 ;  /* 0x0000004d00aa7308 */ /* 0x000e620000002400 */
[----:B------:R-:W-:Y:S02]  /*10d20*/  ISETP.GT.AND P5, PT, R5, 0x9, PT ;  /* 0x000000090500780c */ /* 0x000fe40003fa4270 */
[----:B-----5:R-:W-:Y:S02]  /*10d30*/  FSEL R22, R2, -INF , P3 ;  /* 0xff80000002167808 */ /* 0x020fe40001800000 */
[----:B------:R-:W-:Y:S02]  /*10d40*/  FMNMX.FTZ R17, R21, R32, !PT ;  /* 0x0000002015117209 */ /* 0x000fe40007810000 */
[----:B------:R-:W-:Y:S01]  /*10d50*/  ISETP.GT.AND P1, PT, R9, 0x21, PT ;  /* 0x000000210900780c */ /* 0x000fe20003f24270 */
[----:B------:R-:W4:Y:S01]  /*10d60*/  MUFU.TANH R33, R33 ;  /* 0x0000002100217308 */ /* 0x000f220000002400 */
[----:B--2---:R-:W-:-:S02]  /*10d70*/  FSEL R182, R182, -INF , P4 ;  /* 0xff800000b6b67808 */ /* 0x004fc40002000000 */
[----:B------:R-:W-:Y:S02]  /*10d80*/  FMNMX.FTZ R15, R6, R15, !PT ;  /* 0x0000000f060f7209 */ /* 0x000fe40007810000 */
[----:B------:R-:W-:Y:S02]  /*10d90*/  ISETP.GT.AND P4, PT, R5, 0x10, PT ;  /* 0x000000100500780c */ /* 0x000fe40003f84270 */
[----:B---3--:R-:W-:Y:S01]  /*10da0*/  FSEL R28, R28, -INF , P5 ;  /* 0xff8000001c1c7808 */ /* 0x008fe20002800000 */
[----:B------:R-:W2:Y:S01]  /*10db0*/  MUFU.TANH R30, R30 ;  /* 0x0000001e001e7308 */ /* 0x000ea20000002400 */
[----:B------:R-:W-:Y:S02]  /*10dc0*/  FMNMX.FTZ R17, R22, R17, !PT ;  /* 0x0000001116117209 */ /* 0x000fe40007810000 */
[----:B-1----:R-:W-:Y:S02]  /*10dd0*/  FSEL R170, R170, -INF , P1 ;  /* 0xff800000aaaa7808 */ /* 0x002fe40000800000 */
[----:B------:R-:W-:-:S02]  /*10de0*/  FMNMX.FTZ R15, R4, R15, !PT ;  /* 0x0000000f040f7209 */ /* 0x000fc40007810000 */
[----:B------:R-:W-:Y:S01]  /*10df0*/  ISETP.GT.AND P1, PT, R5, 0x11, PT ;  /* 0x000000110500780c */ /* 0x000fe20003f24270 */
[----:B------:R-:W1:Y:S01]  /*10e00*/  MUFU.TANH R0, R70 ;  /* 0x0000004600007308 */ /* 0x000e620000002400 */
[----:B----4-:R-:W-:Y:S02]  /*10e10*/  FSEL R18, R33, -INF , P4 ;  /* 0xff80000021127808 */ /* 0x010fe40002000000 */
[----:B------:R-:W-:Y:S02]  /*10e20*/  FMNMX.FTZ R17, R28, R17, !PT ;  /* 0x000000111c117209 */ /* 0x000fe40007810000 */
[----:B------:R-:W-:Y:S02]  /*10e30*/  FMNMX.FTZ R15, R204, R15, !PT ;  /* 0x0000000fcc0f7209 */ /* 0x000fe40007810000 */
[----:B------:R-:W-:Y:S01]  /*10e40*/  ISETP.GT.AND P0, PT, R5, 0x18, PT ;  /* 0x000000180500780c */ /* 0x000fe20003f04270 */
[----:B------:R-:W3:Y:S01]  /*10e50*/  MUFU.TANH R13, R13 ;  /* 0x0000000d000d7308 */ /* 0x000ee20000002400 */
[----:B--2---:R-:W-:-:S02]  /*10e60*/  FSEL R16, R30, -INF , P1 ;  /* 0xff8000001e107808 */ /* 0x004fc40000800000 */
[----:B------:R-:W-:Y:S02]  /*10e70*/  FMNMX.FTZ R17, R18, R17, !PT ;  /* 0x0000001112117209 */ /* 0x000fe40007810000 */
[----:B------:R-:W-:Y:S02]  /*10e80*/  FMNMX.FTZ R15, R170, R15, !PT ;  /* 0x0000000faa0f7209 */ /* 0x000fe40007810000 */
[----:B------:R-:W-:Y:S01]  /*10e90*/  ISETP.GT.AND P3, PT, R5, 0x19, PT ;  /* 0x000000190500780c */ /* 0x000fe20003f64270 */
[----:B------:R-:W2:Y:S01]  /*10ea0*/  MUFU.TANH R186, R48 ;  /* 0x0000003000ba7308 */ /* 0x000ea20000002400 */
[----:B-1----:R-:W-:Y:S01]  /*10eb0*/  FSEL R14, R0, -INF , P0 ;  /* 0xff800000000e7808 */ /* 0x002fe20000000000 */
[----:B------:R-:W-:Y:S01]  /*10ec0*/  LDSM.16.MT88.4 R68, [R166+0x2000] ;  /* 0x00200000a644783b */ /* 0x000fe20000004200 */
[----:B------:R-:W-:Y:S02]  /*10ed0*/  FMNMX.FTZ R17, R16, R17, !PT ;  /* 0x0000001110117209 */ /* 0x000fe40007810000 */
[----:B------:R-:W-:-:S02]  /*10ee0*/  ISETP.GT.AND P6, PT, R9, 0x30, PT ;  /* 0x000000300900780c */ /* 0x000fc40003fc4270 */
[----:B------:R-:W-:Y:S01]  /*10ef0*/  FMNMX.FTZ R15, R168, R15, !PT ;  /* 0x0000000fa80f7209 */ /* 0x000fe20007810000 */
[----:B------:R-:W1:Y:S01]  /*10f00*/  MUFU.TANH R174, R78 ;  /* 0x0000004e00ae7308 */ /* 0x000e620000002400 */
[----:B------:R-:W-:Y:S02]  /*10f10*/  ISETP.GT.AND P5, PT, R5, 0x20, PT ;  /* 0x000000200500780c */ /* 0x000fe40003fa4270 */
[----:B---3--:R-:W-:Y:S02]  /*10f20*/  FSEL R12, R13, -INF , P3 ;  /* 0xff8000000d0c7808 */ /* 0x008fe40001800000 */
[----:B------:R-:W-:Y:S02]  /*10f30*/  FMNMX.FTZ R17, R14, R17, !PT ;  /* 0x000000110e117209 */ /* 0x000fe40007810000 */
[----:B------:R-:W-:Y:S01]  /*10f40*/  FMNMX.FTZ R13, R202, R15, !PT ;  /* 0x0000000fca0d7209 */ /* 0x000fe20007810000 */
[----:B------:R-:W3:Y:S01]  /*10f50*/  MUFU.TANH R190, R79 ;  /* 0x0000004f00be7308 */ /* 0x000ee20000002400 */
[----:B--2---:R-:W-:-:S02]  /*10f60*/  FSEL R186, R186, -INF , P6 ;  /* 0xff800000baba7808 */ /* 0x004fc40003000000 */
[C---:B------:R-:W-:Y:S02]  /*10f70*/  ISETP.GT.AND P4, PT, R5.reuse, 0x21, PT ;  /* 0x000000210500780c */ /* 0x040fe40003f84270 */
[----:B------:R-:W-:Y:S02]  /*10f80*/  FMNMX.FTZ R15, R12, R17, !PT ;  /* 0x000000110c0f7209 */ /* 0x000fe40007810000 */
[----:B------:R-:W-:Y:S01]  /*10f90*/  FMNMX.FTZ R13, R186, R13, !PT ;  /* 0x0000000dba0d7209 */ /* 0x000fe20007810000 */
[----:B------:R-:W2:Y:S01]  /*10fa0*/  MUFU.TANH R188, R54 ;  /* 0x0000003600bc7308 */ /* 0x000ea20000002400 */
[----:B-1----:R-:W-:Y:S02]  /*10fb0*/  FSEL R174, R174, -INF , P5 ;  /* 0xff800000aeae7808 */ /* 0x002fe40002800000 */
[----:B------:R-:W-:Y:S02]  /*10fc0*/  ISETP.GT.AND P2, PT, R5, 0x28, PT ;  /* 0x000000280500780c */ /* 0x000fe40003f44270 */
[----:B------:R-:W-:-:S02]  /*10fd0*/  FMNMX.FTZ R15, R174, R15, !PT ;  /* 0x0000000fae0f7209 */ /* 0x000fc40007810000 */
[----:B------:R-:W-:Y:S01]  /*10fe0*/  ISETP.GT.AND P6, PT, R9, 0x39, PT ;  /* 0x000000390900780c */ /* 0x000fe20003fc4270 */
[----:B------:R-:W1:Y:S01]  /*10ff0*/  MUFU.TANH R45, R45 ;  /* 0x0000002d002d7308 */ /* 0x000e620000002400 */
[----:B---3--:R-:W-:Y:S01]  /*11000*/  FSEL R190, R190, -INF , P4 ;  /* 0xff800000bebe7808 */ /* 0x008fe20002000000 */
[----:B------:R-:W-:Y:S01]  /*11010*/  LDSM.16.MT88.4 R76, [R192+0x4000] ;  /* 0x00400000c04c783b */ /* 0x000fe20000004200 */
[----:B------:R-:W-:Y:S02]  /*11020*/  FMNMX.FTZ R13, R184, R13, !PT ;  /* 0x0000000db80d7209 */ /* 0x000fe40007810000 */
[----:B------:R-:W-:Y:S02]  /*11030*/  ISETP.GT.AND P0, PT, R5, 0x29, PT ;  /* 0x000000290500780c */ /* 0x000fe40003f04270 */
[----:B------:R-:W-:Y:S01]  /*11040*/  FMNMX.FTZ R15, R190, R15, !PT ;  /* 0x0000000fbe0f7209 */ /* 0x000fe20007810000 */
[----:B------:R-:W3:Y:S01]  /*11050*/  MUFU.TANH R180, R55 ;  /* 0x0000003700b47308 */ /* 0x000ee20000002400 */
[----:B--2---:R-:W-:-:S02]  /*11060*/  FSEL R188, R188, -INF , P2 ;  /* 0xff800000bcbc7808 */ /* 0x004fc40001000000 */
[----:B------:R-:W-:Y:S02]  /*11070*/  FMNMX.FTZ R13, R182, R13, !PT ;  /* 0x0000000db60d7209 */ /* 0x000fe40007810000 */
[----:B------:R-:W-:Y:S02]  /*11080*/  ISETP.GT.AND P1, PT, R5, 0x30, PT ;  /* 0x000000300500780c */ /* 0x000fe40003f24270 */
[----:B------:R-:W-:Y:S01]  /*11090*/  FMNMX.FTZ R15, R188, R15, !PT ;  /* 0x0000000fbc0f7209 */ /* 0x000fe20007810000 */
[----:B------:R-:W2:Y:S01]  /*110a0*/  MUFU.TANH R50, R50 ;  /* 0x0000003200327308 */ /* 0x000ea20000002400 */
[----:B-1----:R-:W-:-:S04]  /*110b0*/  FSEL R178, R45, -INF , P6 ;  /* 0xff8000002db27808 */ /* 0x002fc80003000000 */
[----:B------:R-:W-:-:S03]  /*110c0*/  FMNMX.FTZ R0, R178, R13, !PT ;  /* 0x0000000db2007209 */ /* 0x000fc60007810000 */
[----:B------:R-:W1:Y:S01]  /*110d0*/  MUFU.TANH R51, R51 ;  /* 0x0000003300337308 */ /* 0x000e620000002400 */
[----:B---3--:R-:W-:Y:S01]  /*110e0*/  FSEL R180, R180, -INF , P0 ;  /* 0xff800000b4b47808 */ /* 0x008fe20000000000 */
[----:B------:R-:W3:Y:S01]  /*110f0*/  SHFL.BFLY PT, R9, R0, 0x2, 0x1f ;  /* 0x0c401f0000097f89 */ /* 0x000ee200000e0000 */
[C---:B------:R-:W-:Y:S02]  /*11100*/  ISETP.GT.AND P0, PT, R5.reuse, 0x31, PT ;  /* 0x000000310500780c */ /* 0x040fe40003f04270 */
[----:B------:R-:W-:Y:S01]  /*11110*/  FMNMX.FTZ R13, R180, R15, !PT ;  /* 0x0000000fb40d7209 */ /* 0x000fe20007810000 */
[----:B------:R-:W-:Y:S02]  /*11120*/  LDSM.16.MT88.4 R52, [R173+0x2000] ;  /* 0x00200000ad34783b */ /* 0x000fe40000004200 */
[----:B------:R-:W4:Y:S01]  /*11130*/  MUFU.TANH R46, R46 ;  /* 0x0000002e002e7308 */ /* 0x000f220000002400 */
[----:B--2---:R-:W-:Y:S02]  /*11140*/  FSEL R176, R50, -INF , P1 ;  /* 0xff80000032b07808 */ /* 0x004fe40000800000 */
[----:B------:R-:W-:-:S02]  /*11150*/  ISETP.GT.AND P1, PT, R5, 0x38, PT ;  /* 0x000000380500780c */ /* 0x000fc40003f24270 */
[----:B------:R-:W-:-:S03]  /*11160*/  FMNMX.FTZ R13, R176, R13, !PT ;  /* 0x0000000db00d7209 */ /* 0x000fc60007810000 */
[----:B------:R-:W2:Y:S01]  /*11170*/  MUFU.TANH R47, R47 ;  /* 0x0000002f002f7308 */ /* 0x000ea20000002400 */
[----:B-1----:R-:W-:Y:S02]  /*11180*/  FSEL R150, R51, -INF , P0 ;  /* 0xff80000033967808 */ /* 0x002fe40000000000 */
[----:B------:R-:W-:Y:S02]  /*11190*/  ISETP.GT.AND P0, PT, R5, 0x39, PT ;  /* 0x000000390500780c */ /* 0x000fe40003f04270 */
[----:B------:R-:W-:Y:S02]  /*111a0*/  FMNMX.FTZ R13, R150, R13, !PT ;  /* 0x0000000d960d7209 */ /* 0x000fe40007810000 */
[----:B----4-:R-:W-:Y:S02]  /*111b0*/  FSEL R148, R46, -INF , P1 ;  /* 0xff8000002e947808 */ /* 0x010fe40000800000 */
[----:B---3--:R-:W-:Y:S02]  /*111c0*/  FMNMX.FTZ R9, R0, R9, !PT ;  /* 0x0000000900097209 */ /* 0x008fe40007810000 */
[----:B------:R-:W-:-:S03]  /*111d0*/  FMNMX.FTZ R13, R148, R13, !PT ;  /* 0x0000000d940d7209 */ /* 0x000fc60007810000 */
[----:B------:R-:W1:Y:S01]  /*111e0*/  SHFL.BFLY PT, R2, R9, 0x1, 0x1f ;  /* 0x0c201f0009027f89 */ /* 0x000e6200000e0000 */
[----:B--2---:R-:W-:-:S03]  /*111f0*/  FSEL R172, R47, -INF , P0 ;  /* 0xff8000002fac7808 */ /* 0x004fc60000000000 */
[----:B------:R-:W-:Y:S01]  /*11200*/  LDSM.16.MT88.4 R44, [R192+0x2000] ;  /* 0x00200000c02c783b */ /* 0x000fe20000004200 */
[----:B------:R-:W-:-:S05]  /*11210*/  FMNMX.FTZ R30, R172, R13, !PT ;  /* 0x0000000dac1e7209 */ /* 0x000fca0007810000 */
[----:B------:R-:W2:Y:S01]  /*11220*/  SHFL.BFLY PT, R5, R30, 0x2, 0x1f ;  /* 0x0c401f001e057f89 */ /* 0x000ea200000e0000 */
[----:B-1----:R-:W-:-:S04]  /*11230*/  FMNMX.FTZ R2, R9, R2, !PT ;  /* 0x0000000209027209 */ /* 0x002fc80007810000 */
[C---:B------:R-:W-:Y:S01]  /*11240*/  FSETP.NEU.FTZ.AND P0, PT, R2.reuse, -INF , PT ;  /* 0xff8000000200780b */ /* 0x040fe20003f1d000 */
[----:B------:R-:W-:Y:S01]  /*11250*/  FMUL.FTZ R149, R2, c[0x0][0x2d0] ;  /* 0x0000b40002957a20 */ /* 0x000fe20000410000 */
[----:B--2---:R-:W-:-:S04]  /*11260*/  FMNMX.FTZ R5, R30, R5, !PT ;  /* 0x000000051e057209 */ /* 0x004fc80007810000 */
[----:B------:R-:W-:Y:S01]  /*11270*/  FSEL R149, R149, RZ, P0 ;  /* 0x000000ff95957208 */ /* 0x000fe20000000000 */
[----:B------:R-:W1:Y:S04]  /*11280*/  SHFL.BFLY PT, R0, R5, 0x1, 0x1f ;  /* 0x0c201f0005007f89 */ /* 0x000e6800000e0000 */
[--C-:B------:R-:W-:Y:S02]  /*11290*/  FFMA.FTZ R165, R7, c[0x0][0x2d0], -R149.reuse ;  /* 0x0000b40007a57a23 */ /* 0x100fe40000010895 */
[--C-:B------:R-:W-:Y:S02]  /*112a0*/  FFMA.FTZ R164, R40, c[0x0][0x2d0], -R149.reuse ;  /* 0x0000b40028a47a23 */ /* 0x100fe40000010895 */
[--C-:B------:R-:W-:Y:S02]  /*112b0*/  FFMA.FTZ R163, R26, c[0x0][0x2d0], -R149.reuse ;  /* 0x0000b4001aa37a23 */ /* 0x100fe40000010895 */
[--C-:B------:R-:W-:Y:S01]  /*112c0*/  FFMA.FTZ R158, R24, c[0x0][0x2d0], -R149.reuse ;  /* 0x0000b400189e7a23 */ /* 0x100fe20000010895 */
[----:B------:R-:W-:Y:S01]  /*112d0*/  MUFU.EX2 R165, R165 ;  /* 0x000000a500a57308 */ /* 0x000fe20000000800 */
[--C-:B------:R-:W-:Y:S01]  /*112e0*/  FFMA.FTZ R154, R8, c[0x0][0x2d0], -R149.reuse ;  /* 0x0000b400089a7a23 */ /* 0x100fe20000010895 */
[----:B------:R-:W-:Y:S01]  /*112f0*/  LDSM.16.MT88.4 R24, [R192+0x800] ;  /* 0x00080000c018783b */ /* 0x000fe20000004200 */
[----:B------:R-:W-:-:S02]  /*11300*/  FFMA.FTZ R153, R6, c[0x0][0x2d0], -R149 ;  /* 0x0000b40006997a23 */ /* 0x000fc40000010895 */
[--C-:B------:R-:W-:Y:S02]  /*11310*/  FFMA.FTZ R8, R4, c[0x0][0x2d0], -R149.reuse ;  /* 0x0000b40004087a23 */ /* 0x100fe40000010895 */
[--C-:B------:R-:W-:Y:S01]  /*11320*/  FFMA.FTZ R159, R20, c[0x0][0x2d0], -R149.reuse ;  /* 0x0000b400149f7a23 */ /* 0x100fe20000010895 */
[----:B------:R-:W2:Y:S01]  /*11330*/  MUFU.EX2 R164, R164 ;  /* 0x000000a400a47308 */ /* 0x000ea20000000800 */
[--C-:B------:R-:W-:Y:S02]  /*11340*/  FFMA.FTZ R167, R204, c[0x0][0x2d0], -R149.reuse ;  /* 0x0000b400cca77a23 */ /* 0x100fe40000010895 */
[--C-:B------:R-:W-:Y:S02]  /*11350*/  FFMA.FTZ R170, R170, c[0x0][0x2d0], -R149.reuse ;  /* 0x0000b400aaaa7a23 */ /* 0x100fe40000010895 */
[--C-:B------:R-:W-:Y:S01]  /*11360*/  FFMA.FTZ R168, R168, c[0x0][0x2d0], -R149.reuse ;  /* 0x0000b400a8a87a23 */ /* 0x100fe20000010895 */
[----:B-1----:R-:W-:Y:S02]  /*11370*/  FMNMX.FTZ R0, R5, R0, !PT ;  /* 0x0000000005007209 */ /* 0x002fe40007810000 */
[----:B------:R-:W-:Y:S01]  /*11380*/  MUFU.EX2 R163, R163 ;  /* 0x000000a300a37308 */ /* 0x000fe20000000800 */
[----:B------:R-:W1:Y:S01]  /*11390*/  LDSM.16.MT88.4 R4, [R223+0x4000] ;  /* 0x00400000df04783b */ /* 0x000e620000004200 */
[----:B------:R-:W-:Y:S01]  /*113a0*/  FFMA.FTZ R169, R202, c[0x0][0x2d0], -R149 ;  /* 0x0000b400caa97a23 */ /* 0x000fe20000010895 */
[C---:B------:R-:W-:Y:S01]  /*113b0*/  FSETP.NEU.FTZ.AND P0, PT, R0.reuse, -INF , PT ;  /* 0xff8000000000780b */ /* 0x040fe20003f1d000 */
[----:B------:R-:W-:-:S02]  /*113c0*/  FMUL.FTZ R171, R0, c[0x0][0x2d0] ;  /* 0x0000b40000ab7a20 */ /* 0x000fc40000410000 */
[--C-:B------:R-:W-:Y:S02]  /*113d0*/  FFMA.FTZ R181, R182, c[0x0][0x2d0], -R149.reuse ;  /* 0x0000b400b6b57a23 */ /* 0x100fe40000010895 */
[----:B------:R-:W3:Y:S01]  /*113e0*/  MUFU.EX2 R158, R158 ;  /* 0x0000009e009e7308 */ /* 0x000ee20000000800 */
[----:B------:R-:W-:Y:S01]  /*113f0*/  FSEL R171, R171, RZ, P0 ;  /* 0x000000ffabab7208 */ /* 0x000fe20000000000 */
[--C-:B------:R-:W-:Y:S01]  /*11400*/  FFMA.FTZ R179, R186, c[0x0][0x2d0], -R149.reuse ;  /* 0x0000b400bab37a23 */ /* 0x100fe20000010895 */
[----:B--2---:R-:W-:Y:S01]  /*11410*/  F2FP.BF16.PACK_AB R100, R164, R165 ;  /* 0x000000a5a464723e */ /* 0x004fe200000010ff */
[----:B------:R-:W-:Y:S02]  /*11420*/  FFMA.FTZ R184, R184, c[0x0][0x2d0], -R149 ;  /* 0x0000b400b8b87a23 */ /* 0x000fe40000010895 */
[--C-:B------:R-:W-:Y:S02]  /*11430*/  FFMA.FTZ R162, R21, c[0x0][0x2d0], -R171.reuse ;  /* 0x0000b40015a27a23 */ /* 0x100fe400000108ab */
[--C-:B------:R-:W-:Y:S01]  /*11440*/  FFMA.FTZ R161, R32, c[0x0][0x2d0], -R171.reuse ;  /* 0x0000b40020a17a23 */ /* 0x100fe200000108ab */
[----:B------:R-:W-:Y:S01]  /*11450*/  MUFU.EX2 R159, R159 ;  /* 0x0000009f009f7308 */ /* 0x000fe20000000800 */
[--C-:B------:R-:W-:Y:S01]  /*11460*/  FFMA.FTZ R160, R22, c[0x0][0x2d0], -R171.reuse ;  /* 0x0000b40016a07a23 */ /* 0x100fe200000108ab */
[----:B------:R-:W-:Y:S01]  /*11470*/  LDSM.16.MT88.4 R32, [R166+0x800] ;  /* 0x00080000a620783b */ /* 0x000fe20000004200 */
[----:B------:R-:W-:-:S02]  /*11480*/  FFMA.FTZ R157, R28, c[0x0][0x2d0], -R171 ;  /* 0x0000b4001c9d7a23 */ /* 0x000fc400000108ab */
[--C-:B------:R-:W-:Y:S01]  /*11490*/  FFMA.FTZ R156, R14, c[0x0][0x2d0], -R171.reuse ;  /* 0x0000b4000e9c7a23 */ /* 0x100fe200000108ab */
[----:B------:R-:W-:Y:S01]  /*114a0*/  LDSM.16.MT88.4 R20, [R139+0x2800] ;  /* 0x002800008b14783b */ /* 0x000fe20000004200 */
[--C-:B------:R-:W-:Y:S01]  /*114b0*/  FFMA.FTZ R9, R12, c[0x0][0x2d0], -R171.reuse ;  /* 0x0000b4000c097a23 */ /* 0x100fe200000108ab */
[----:B------:R-:W-:Y:S01]  /*114c0*/  MUFU.EX2 R162, R162 ;  /* 0x000000a200a27308 */ /* 0x000fe20000000800 */
[----:B---3--:R-:W-:Y:S01]  /*114d0*/  F2FP.BF16.PACK_AB R102, R158, R163 ;  /* 0x000000a39e66723e */ /* 0x008fe200000010ff */
[----:B------:R-:W2:Y:S01]  /*114e0*/  LDSM.16.MT88.4 R12, [R192+0x2800] ;  /* 0x00280000c00c783b */ /* 0x000ea20000004200 */
[--C-:B------:R-:W-:Y:S02]  /*114f0*/  FFMA.FTZ R155, R18, c[0x0][0x2d0], -R171.reuse ;  /* 0x0000b400129b7a23 */ /* 0x100fe400000108ab */
[--C-:B------:R-:W-:Y:S01]  /*11500*/  FFMA.FTZ R152, R16, c[0x0][0x2d0], -R171.reuse ;  /* 0x0000b40010987a23 */ /* 0x100fe200000108ab */
[----:B------:R-:W-:Y:S01]  /*11510*/  LDSM.16.MT88.4 R28, [R173+0x2800] ;  /* 0x00280000ad1c783b */ /* 0x000fe20000004200 */
[--C-:B------:R-:W-:Y:S01]  /*11520*/  FFMA.FTZ R174, R174, c[0x0][0x2d0], -R171.reuse ;  /* 0x0000b400aeae7a23 */ /* 0x100fe200000108ab */
[----:B------:R-:W3:Y:S01]  /*11530*/  MUFU.EX2 R161, R161 ;  /* 0x000000a100a17308 */ /* 0x000ee20000000800 */
[--C-:B------:R-:W-:Y:S01]  /*11540*/  FFMA.FTZ R175, R190, c[0x0][0x2d0], -R171.reuse ;  /* 0x0000b400beaf7a23 */ /* 0x100fe200000108ab */
[----:B------:R-:W4:Y:S01]  /*11550*/  LDSM.16.MT88.4 R16, [R166+0x2800] ;  /* 0x00280000a610783b */ /* 0x000f220000004200 */
[----:B------:R-:W-:-:S02]  /*11560*/  FFMA.FTZ R177, R188, c[0x0][0x2d0], -R171 ;  /* 0x0000b400bcb17a23 */ /* 0x000fc400000108ab */
[--C-:B------:R-:W-:Y:S02]  /*11570*/  FFMA.FTZ R180, R180, c[0x0][0x2d0], -R171.reuse ;  /* 0x0000b400b4b47a23 */ /* 0x100fe400000108ab */
[--C-:B------:R-:W-:Y:S01]  /*11580*/  FFMA.FTZ R176, R176, c[0x0][0x2d0], -R171.reuse ;  /* 0x0000b400b0b07a23 */ /* 0x100fe200000108ab */
[----:B------:R-:W-:Y:S01]  /*11590*/  MUFU.EX2 R160, R160 ;  /* 0x000000a000a07308 */ /* 0x000fe20000000800 */
[--C-:B------:R-:W-:Y:S02]  /*115a0*/  FFMA.FTZ R183, R150, c[0x0][0x2d0], -R171.reuse ;  /* 0x0000b40096b77a23 */ /* 0x100fe400000108ab */
[----:B------:R-:W-:Y:S02]  /*115b0*/  FFMA.FTZ R182, R148, c[0x0][0x2d0], -R171 ;  /* 0x0000b40094b67a23 */ /* 0x000fe400000108ab */
[----:B------:R-:W-:Y:S02]  /*115c0*/  FFMA.FTZ R178, R178, c[0x0][0x2d0], -R149 ;  /* 0x0000b400b2b27a23 */ /* 0x000fe40000010895 */
[----:B------:R-:W-:Y:S01]  /*115d0*/  FFMA.FTZ R171, R172, c[0x0][0x2d0], -R171 ;  /* 0x0000b400acab7a23 */ /* 0x000fe200000108ab */
[----:B------:R-:W5:Y:S01]  /*115e0*/  MUFU.EX2 R157, R157 ;  /* 0x0000009d009d7308 */ /* 0x000f620000000800 */
[----:B---3--:R-:W-:Y:S01]  /*115f0*/  F2FP.BF16.PACK_AB R101, R161, R162 ;  /* 0x000000a2a165723e */ /* 0x008fe200000010ff */
[----:B------:R-:W-:Y:S01]  /*11600*/  LDSM.16.MT88.4 R148, [R173+0x3800] ;  /* 0x00380000ad94783b */ /* 0x000fe20000004200 */
[----:B------:R-:W-:-:S02]  /*11610*/  FADD.FTZ R164, R165, R164 ;  /* 0x000000a4a5a47221 */ /* 0x000fc40000010000 */
[----:B------:R-:W-:Y:S02]  /*11620*/  FADD.FTZ R161, R162, R161 ;  /* 0x000000a1a2a17221 */ /* 0x000fe40000010000 */
[----:B------:R-:W-:Y:S01]  /*11630*/  FADD.FTZ R163, R163, R164 ;  /* 0x000000a4a3a37221 */ /* 0x000fe20000010000 */
[----:B------:R-:W3:Y:S03]  /*11640*/  MUFU.EX2 R154, R154 ;  /* 0x0000009a009a7308 */ /* 0x000ee60000000800 */
[----:B------:R-:W-:Y:S01]  /*11650*/  FADD.FTZ R158, R158, R163 ;  /* 0x000000a39e9e7221 */ /* 0x000fe20000010000 */
[----:B-----5:R-:W-:-:S04]  /*11660*/  F2FP.BF16.PACK_AB R103, R157, R160 ;  /* 0x000000a09d67723e */ /* 0x020fc800000010ff */
[----:B------:R-:W-:Y:S01]  /*11670*/  MUFU.EX2 R153, R153 ;  /* 0x0000009900997308 */ /* 0x000fe20000000800 */
[----:B------:R-:W-:-:S04]  /*11680*/  FADD.FTZ R160, R160, R161 ;  /* 0x000000a1a0a07221 */ /* 0x000fc80000010000 */
[----:B------:R-:W-:Y:S01]  /*11690*/  FADD.FTZ R160, R157, R160 ;  /* 0x000000a09da07221 */ /* 0x000fe20000010000 */
        /* <DEDUP_REMOVED lines=42> */
[C---:B------:R-:W-:Y:S08]  /*11940*/  HMMA.16816.F32.BF16 R92, R100.reuse, R94, RZ ;  /* 0x0000005e645c723c */ /* 0x040ff000000418ff */
[C---:B-1----:R-:W-:Y:S07]  /*11950*/  HMMA.16816.F32.BF16 R96, R100.reuse, R4, RZ ;  /* 0x000000046460723c */ /* 0x042fee00000418ff */
        /* <DEDUP_REMOVED lines=12> */
[----:B--2---:R-:W-:Y:S01]  /*11a20*/  HMMA.16816.F32.BF16 R40, R4, R12, R40 ;  /* 0x0000000c0428723c */ /* 0x004fe20000041828 */
        /* <DEDUP_REMOVED lines=129> */
[----:B------:R-:W-:Y:S01]  /*12240*/  IMAD R4, R4, c[0x0][0x1e0], RZ ;  /* 0x0000780004047a24 */ /* 0x000fe200078e02ff */
[----:B------:R-:W-:-:S03]  /*12250*/  LEA R6, P0, R8, R236, 0x6 ;  /* 0x000000ec08067211 */ /* 0x000fc600078030ff */
[----:B------:R-:W-:Y:S01]  /*12260*/  IMAD R5, R5, c[0x0][0x1e4], R4 ;  /* 0x0000790005057a24 */ /* 0x000fe200078e0204 */
[----:B------:R-:W-:-:S03]  /*12270*/  LEA R12, P1, R6, c[0x0][0x1c8], 0x1 ;  /* 0x00007200060c7a11 */ /* 0x000fc600078208ff */
[----:B------:R-:W-:-:S05]  /*12280*/  IMAD.IADD R4, R9, 0x1, R5 ;  /* 0x0000000109047824 */ /* 0x000fca00078e0205 */
        /* <DEDUP_REMOVED lines=11> */
[----:B------:R-:W-:-:S07]  /*12340*/  LEA.HI.X R7, R4, R13, R5, 0x6, P3 ;  /* 0x0000000d04077211 */ /* 0x000fce00018f3405 */
[----:B------:R1:W-:Y:S04]  /*12350*/  LDGSTS.E.BYPASS.LTC128B.128 [R138+0xe100], [R12.64+0x80], !P1 ;  /* 0x0e1000800c8a7fae */ /* 0x0003e8000c901d48 */
[----:B------:R1:W-:Y:S04]  /*12360*/  LDGSTS.E.BYPASS.LTC128B.128 [R138+0x10100], [R12.64+0x100], !P0 ;  /* 0x101001000c8a7fae */ /* 0x0003e8000c101d48 */
[----:B------:R1:W-:Y:S04]  /*12370*/  LDGSTS.E.BYPASS.LTC128B.128 [R138+0xd100], [R6.64], !P2 ;  /* 0x0d100000068a7fae */ /* 0x0003e8000d101d48 */
[----:B------:R1:W-:Y:S04]  /*12380*/  LDGSTS.E.BYPASS.LTC128B.128 [R138+0xf100], [R6.64+0x80], !P1 ;  /* 0x0f100080068a7fae */ /* 0x0003e8000c901d48 */
[----:B------:R1:W-:Y:S02]  /*12390*/  LDGSTS.E.BYPASS.LTC128B.128 [R138+0x11100], [R6.64+0x100], !P0 ;  /* 0x11100100068a7fae */ /* 0x0003e4000c101d48 */
.L_x_2363:
[----:B------:R-:W-:Y:S05]  /*123a0*/  BSYNC B0 ;  /* 0x0000000000007941 */ /* 0x000fea0003800000 */
.L_x_2362:
[----:B------:R-:W-:Y:S01]  /*123b0*/  ISETP.NE.AND P0, PT, R240, 0x1, PT ;  /* 0x00000001f000780c */ /* 0x000fe20003f05270 */
[----:B------:R-:W-:Y:S01]  /*123c0*/  IMAD.MOV.U32 R5, RZ, RZ, R209 ;  /* 0x000000ffff057224 */ /* 0x000fe200078e00d1 */
[----:B------:R-:W-:Y:S01]  /*123d0*/  IADD3 R243, R3, -0x2, RZ ;  /* 0xfffffffe03f37810 */ /* 0x000fe20007ffe0ff */
[----:B------:R-:W0:Y:S01]  /*123e0*/  LDGDEPBAR ;  /* 0x00000000000079af */ /* 0x000e220000000000 */
[----:B------:R-:W-:-:S02]  /*123f0*/  IMAD.MOV.U32 R199, RZ, RZ, 0x1 ;  /* 0x00000001ffc77424 */ /* 0x000fc400078e00ff */
[----:B------:R-:W-:-:S07]  /*12400*/  IMAD.MOV.U32 R233, RZ, RZ, RZ ;  /* 0x000000ffffe97224 */ /* 0x000fce00078e00ff */
[----:B------:R-:W-:-:S05]  /*12410*/  @P0 IMAD.HI.U32 R4, R209, c[0x0][0x2c8], RZ ;  /* 0x0000b200d1040a27 */ /* 0x000fca00078e00ff */
[----:B------:R-:W-:-:S04]  /*12420*/  @P0 SHF.R.U32.HI R5, RZ, c[0x0][0x2cc], R4 ;  /* 0x0000b300ff050a19 */ /* 0x000fc80000011604 */
        /* <DEDUP_REMOVED lines=12> */
.L_x_2365:
[----:B------:R-:W-:Y:S04]  /*124f0*/  DEPBAR.LE SB0, 0x2 ;  /* 0x000080800000791a */ /* 0x000fe80000000000 */
[----:B------:R-:W-:Y:S01]  /*12500*/  WARPSYNC 0xffffffff ;  /* 0xffffffff00007948 */ /* 0x000fe20003800000 */
[----:B------:R-:W-:Y:S01]  /*12510*/  BAR.SYNC.DEFER_BLOCKING 0x0 ;  /* 0x0000000000007b1d */ /* 0x000fe20000010000 */
[----:B------:R-:W-:Y:S01]  /*12520*/  IMAD R203, R199, 0x6000, RZ ;  /* 0x00006000c7cb7824 */ /* 0x000fe200078e02ff */
[----:B------:R-:W-:Y:S02]  /*12530*/  ISETP.GE.AND P0, PT, R232, R245, PT ;  /* 0x000000f5e800720c */ /* 0x000fe40003f06270 */
[----:B------:R-:W-:Y:S02]  /*12540*/  IADD3 R243, R245, -0x1, RZ ;  /* 0xfffffffff5f37810 */ /* 0x000fe40007ffe0ff */
[----:B------:R-:W-:Y:S02]  /*12550*/  IADD3 R204, R196, R203, RZ ;  /* 0x000000cbc4cc7210 */ /* 0x000fe40007ffe0ff */
[----:B------:R-:W-:Y:S02]  /*12560*/  ISETP.NE.AND P6, PT, R240, 0x1, PT ;  /* 0x00000001f000780c */ /* 0x000fe40003fc5270 */
[----:B------:R-:W-:Y:S05]  /*12570*/  IADD3 R202, R200, R204, RZ ;  /* 0x000000ccc8ca7210 */ /* 0x000fea0007ffe0ff */
[----:B------:R-:W-:Y:S01]  /*12580*/  @!P0 SHF.R.S32.HI R0, RZ, 0x1f, R243 ;  /* 0x0000001fff008819 */ /* 0x000fe200000114f3 */
[----:B------:R-:W-:Y:S01]  /*12590*/  @!P0 IMAD.WIDE.U32 R24, R243, c[0x0][0x208], RZ ;  /* 0x00008200f3188a25 */ /* 0x000fe200078e00ff */
[----:B------:R-:W-:Y:S02]  /*125a0*/  @!P0 MOV R165, c[0x0][0x20c] ;  /* 0x0000830000a58a02 */ /* 0x000fe40000000f00 */
[----:B------:R-:W-:Y:S01]  /*125b0*/  @!P0 ISETP.GE.AND P3, PT, R228, c[0x0][0x1d4], PT ;  /* 0x00007500e4008a0c */ /* 0x000fe20003f66270 */
[----:B------:R-:W-:Y:S01]  /*125c0*/  @!P0 IMAD R0, R0, c[0x0][0x208], RZ ;  /* 0x0000820000008a24 */ /* 0x000fe200078e02ff */
[C---:B------:R-:W-:Y:S02]  /*125d0*/  @!P0 SHF.L.U32 R35, R24.reuse, 0x6, RZ ;  /* 0x0000000618238819 */ /* 0x040fe400000006ff */
[----:B------:R-:W-:Y:S01]  /*125e0*/  @!P0 ISETP.GE.AND P2, PT, R215, c[0x0][0x1d4], PT ;  /* 0x00007500d7008a0c */ /* 0x000fe20003f46270 */
[----:B------:R-:W-:Y:S01]  /*125f0*/  LDSM.16.M88.4 R144, [R198] ;  /* 0x00000000c690783b */ /* 0x000fe20000000200 */
[----:B------:R-:W-:Y:S01]  /*12600*/  @!P0 IMAD R0, R243, c[0x0][0x20c], R0 ;  /* 0x00008300f3008a24 */ /* 0x000fe200078e0200 */
[----:B------:R-:W-:Y:S04]  /*12610*/  @!P0 IADD3 R2, P5, R35, R234, RZ ;  /* 0x000000ea23028210 */ /* 0x000fe80007fbe0ff */
[----:B------:R-:W-:Y:S02]  /*12620*/  @!P0 IADD3 R0, R25, R0, RZ ;  /* 0x0000000019008210 */ /* 0x000fe40007ffe0ff */
[----:B------:R-:W2:Y:S02]  /*12630*/  LDSM.16.M88.4 R148, [R204] ;  /* 0x00000000cc94783b */ /* 0x000ea40000000200 */
[----:B------:R-:W-:Y:S02]  /*12640*/  @!P0 SHF.L.U64.HI R9, R24, 0x6, R0 ;  /* 0x0000000618098819 */ /* 0x000fe40000010200 */
[----:B------:R-:W-:Y:S04]  /*12650*/  @!P0 MOV R0, c[0x0][0x208] ;  /* 0x0000820000008a02 */ /* 0x000fe80000000f00 */
[----:B------:R-:W3:Y:S01]  /*12660*/  LDSM.16.M88.4 R152, [R204+0x800] ;  /* 0x00080000cc98783b */ /* 0x000ee20000000200 */
[C---:B------:R-:W-:Y:S04]  /*12670*/  @!P0 LEA R33, P1, R0.reuse, R35, 0x5 ;  /* 0x0000002300218211 */ /* 0x040fe800078228ff */
[----:B------:R-:W-:Y:S02]  /*12680*/  @!P0 LEA.HI.X R165, R0, R9, R165, 0x5, P1 ;  /* 0x0000000900a58211 */ /* 0x000fe400008f2ca5 */
[----:B------:R-:W-:Y:S01]  /*12690*/  @!P0 ISETP.GE.AND P1, PT, R214, c[0x0][0x1d4], PT ;  /* 0x00007500d6008a0c */ /* 0x000fe20003f26270 */
[----:B------:R-:W4:Y:S01]  /*126a0*/  LDSM.16.M88.4 R156, [R204+0x1000] ;  /* 0x00100000cc9c783b */ /* 0x000f220000000200 */
[----:B------:R-:W-:Y:S02]  /*126b0*/  @!P0 IADD3 R0, P4, R33, R234, RZ ;  /* 0x000000ea21008210 */ /* 0x000fe40007f9e0ff */
[-C--:B------:R-:W-:Y:S02]  /*126c0*/  @!P0 IADD3.X R9, R9, R230.reuse, RZ, P5, !PT ;  /* 0x000000e609098210 */ /* 0x080fe40002ffe4ff */
[----:B------:R-:W-:Y:S02]  /*126d0*/  @!P0 IADD3.X R165, R165, R230, RZ, P4, !PT ;  /* 0x000000e6a5a58210 */ /* 0x000fe400027fe4ff */
[----:B------:R-:W-:Y:S01]  /*126e0*/  @!P0 LEA R174, P5, R2, c[0x0][0x1f8], 0x1 ;  /* 0x00007e0002ae8a11 */ /* 0x000fe200078a08ff */
[----:B------:R-:W5:Y:S01]  /*126f0*/  LDSM.16.M88.4 R36, [R204+0x1800] ;  /* 0x00180000cc24783b */ /* 0x000f620000000200 */
[----:B------:R-:W-:Y:S02]  /*12700*/  @!P0 LEA R172, P4, R0, c[0x0][0x1f8], 0x1 ;  /* 0x00007e0000ac8a11 */ /* 0x000fe400078808ff */
[----:B------:R-:W-:Y:S01]  /*12710*/  @!P0 LEA.HI.X R175, R2, c[0x0][0x1fc], R9, 0x1, P5 ;  /* 0x00007f0002af8a11 */ /* 0x000fe200028f0c09 */
[----:B------:R-:W-:Y:S01]  /*12720*/  @!P0 IMAD R2, R233, 0x6000, R10 ;  /* 0x00006000e9028824 */ /* 0x000fe200078e020a */
[-C--:B------:R-:W-:Y:S02]  /*12730*/  IADD3 R9, R200, R204.reuse, R201 ;  /* 0x000000ccc8097210 */ /* 0x080fe40007ffe0c9 */
[----:B------:R-:W-:Y:S01]  /*12740*/  @!P0 LEA.HI.X R173, R0, c[0x0][0x1fc], R165, 0x1, P4 ;  /* 0x00007f0000ad8a11 */ /* 0x000fe200020f0ca5 */
[----:B------:R-:W-:Y:S01]  /*12750*/  LDSM.16.M88.4 R160, [R202+0x800] ;  /* 0x00080000caa0783b */ /* 0x000fe20000000200 */
[C---:B------:R-:W-:Y:S01]  /*12760*/  IADD3 R0, R201.reuse, R204, RZ ;  /* 0x000000ccc9007210 */ /* 0x040fe20007ffe0ff */
        /* <DEDUP_REMOVED lines=9> */
[C---:B-----5:R-:W-:Y:S08]  /*12800*/  HMMA.16816.F32.BF16 R32, R144.reuse, R36, RZ ;  /* 0x000000249020723c */ /* 0x060ff000000418ff */
[----:B------:R-:W-:Y:S01]  /*12810*/  HMMA.16816.F32.BF16 R36, R144, R38, RZ ;  /* 0x000000269024723c */ /* 0x000fe200000418ff */
[----:B------:R-:W3:Y:S07]  /*12820*/  LDSM.16.M88.4 R144, [R202+0x1800] ;  /* 0x00180000ca90783b */ /* 0x000eee0000000200 */
        /* <DEDUP_REMOVED lines=139> */
[----:B------:R-:W-:Y:S07]  /*130e0*/  HMMA.16816.F32.BF16 R36, R168, R166, R36 ;  /* 0x000000a6a824723c */ /* 0x000fee0000041824 */
[----:B------:R-:W-:Y:S01]  /*130f0*/  IADD3 R166, R192, R203, RZ ;  /* 0x000000cbc0a67210 */ /* 0x000fe20007ffe0ff */
[C---:B-----5:R-:W-:Y:S08]  /*13100*/  HMMA.16816.F32.BF16 R4, R180.reuse, R188, R4 ;  /* 0x000000bcb404723c */ /* 0x060ff00000041804 */
[C---:B------:R-:W-:Y:S08]  /*13110*/  HMMA.16816.F32.BF16 R12, R180.reuse, R190, R12 ;  /* 0x000000beb40c723c */ /* 0x040ff0000004180c */
[C---:B-1----:R-:W-:Y:S08]  /*13120*/  HMMA.16816.F32.BF16 R16, R180.reuse, R144, R16 ;  /* 0x00000090b410723c */ /* 0x042ff00000041810 */
[C---:B------:R-:W-:Y:S04]  /*13130*/  HMMA.16816.F32.BF16 R20, R180.reuse, R146, R20 ;  /* 0x00000092b414723c */ /* 0x040fe80000041814 */
[----:B------:R-:W-:Y:S02]  /*13140*/  FMUL.FTZ R161, R7, c[0x0][0x320] ;  /* 0x0000c80007a17a20 */ /* 0x000fe40000410000 */
[----:B------:R-:W-:Y:S02]  /*13150*/  FMUL.FTZ R2, R5, c[0x0][0x320] ;  /* 0x0000c80005027a20 */ /* 0x000fe40000410000 */
[C---:B------:R-:W-:Y:S02]  /*13160*/  HMMA.16816.F32.BF16 R24, R180.reuse, R148, R24 ;  /* 0x00000094b418723c */ /* 0x040fe40000041818 */
[----:B------:R-:W-:Y:S02]  /*13170*/  MUFU.TANH R161, R161 ;  /* 0x000000a100a17308 */ /* 0x000fe40000002400 */
        /* <DEDUP_REMOVED lines=21> */
[----:B------:R1:W-:Y:S01]  /*132d0*/  MUFU.TANH R165, R15 ;  /* 0x0000000f00a57308 */ /* 0x0003e20000002400 */
[----:B------:R-:W-:Y:S02]  /*132e0*/  FMUL.FTZ R29, R29, c[0x0][0x320] ;  /* 0x0000c8001d1d7a20 */ /* 0x000fe40000410000 */
[----:B------:R-:W-:Y:S02]  /*132f0*/  FMUL.FTZ R26, R26, c[0x0][0x320] ;  /* 0x0000c8001a1a7a20 */ /* 0x000fe40000410000 */
[----:B------:R-:W-:Y:S02]  /*13300*/  FMUL.FTZ R30, R30, c[0x0][0x320] ;  /* 0x0000c8001e1e7a20 */ /* 0x000fe40000410000 */
[----:B------:R-:W-:Y:S03]  /*13310*/  FMUL.FTZ R31, R31, c[0x0][0x320] ;  /* 0x0000c8001f1f7a20 */ /* 0x000fe60000410000 */
[----:B------:R2:W-:Y:S10]  /*13320*/  MUFU.TANH R178, R18 ;  /* 0x0000001200b27308 */ /* 0x0005f40000002400 */
[----:B------:R3:W-:Y:S01]  /*13330*/  MUFU.TANH R189, R19 ;  /* 0x0000001300bd7308 */ /* 0x0007e20000002400 */
[----:B-1----:R-:W1:Y:S01]  /*13340*/  LDSM.16.M88.4 R12, [R9+0x5800] ;  /* 0x00580000090c783b */ /* 0x002e620000000200 */
[----:B------:R-:W-:Y:S08]  /*13350*/  DEPBAR.LE SB0, 0x2 ;  /* 0x000080800000791a */ /* 0x000ff00000000000 */
[----:B------:R4:W-:Y:S01]  /*13360*/  MUFU.TANH R191, R20 ;  /* 0x0000001400bf7308 */ /* 0x0009e20000002400 */
[----:B------:R-:W-:Y:S01]  /*13370*/  BAR.SYNC.DEFER_BLOCKING 0x0 ;  /* 0x0000000000007b1d */ /* 0x000fe20000010000 */
[----:B--2---:R-:W-:Y:S04]  /*13380*/  IADD3 R18, R222, R209, RZ ;  /* 0x000000d1de127210 */ /* 0x004fe80007ffe0ff */
[----:B------:R-:W-:Y:S01]  /*13390*/  MOV R21, R18 ;  /* 0x0000001200157202 */ /* 0x000fe20000000f00 */
[----:B---3--:R-:W-:Y:S05]  /*133a0*/  @P6 IMAD.HI.U32 R19, R18, c[0x0][0x2c8], RZ ;  /* 0x0000b20012136a27 */ /* 0x008fea00078e00ff */
[----:B------:R-:W-:Y:S02]  /*133b0*/  @P6 SHF.R.U32.HI R21, RZ, c[0x0][0x2cc], R19 ;  /* 0x0000b300ff156a19 */ /* 0x000fe40000011613 */
[----:B----4-:R-:W-:Y:S05]  /*133c0*/  MOV R20, 0x1 ;  /* 0x0000000100147802 */ /* 0x010fea0000000f00 */
[----:B------:R-:W-:Y:S01]  /*133d0*/  IMAD R20, R245, -0x40, R20 ;  /* 0xffffffc0f5147824 */ /* 0x000fe200078e0214 */
[----:B------:R-:W2:Y:S01]  /*133e0*/  SHFL.IDX PT, R18, R21, RZ, 0x1c1f ;  /* 0x001c1fff15127589 */ /* 0x000ea200000e0000 */
[----:B------:R-:W3:Y:S01]  /*133f0*/  MUFU.TANH R0, R0 ;  /* 0x0000000000007308 */ /* 0x000ee20000002400 */
[C---:B-1----:R-:W-:Y:S06]  /*13400*/  HMMA.16816.F32.BF16 R32, R180.reuse, R12, R32 ;  /* 0x0000000cb420723c */ /* 0x042fec0000041820 */
[----:B------:R-:W1:Y:S01]  /*13410*/  SHFL.IDX PT, R9, R21, 0x1, 0x1c1f ;  /* 0x003c1f0015097f89 */ /* 0x000e6200000e0000 */
[----:B------:R-:W-:Y:S02]  /*13420*/  IADD3 R20, R242, R20, -R221 ;  /* 0x00000014f2147210 */ /* 0x000fe40007ffe8dd */
[----:B------:R-:W4:Y:S01]  /*13430*/  MUFU.TANH R2, R2 ;  /* 0x0000000200027308 */ /* 0x000f220000002400 */
[----:B------:R-:W-:Y:S03]  /*13440*/  HMMA.16816.F32.BF16 R36, R180, R14, R36 ;  /* 0x0000000eb424723c */ /* 0x000fe60000041824 */
[----:B------:R-:W-:Y:S01]  /*13450*/  IADD3 R20, R20, -R241, RZ ;  /* 0x800000f114147210 */ /* 0x000fe20007ffe0ff */
[----:B------:R-:W-:Y:S05]  /*13460*/  LDSM.16.MT88.4 R152, [R166+0x3800] ;  /* 0x00380000a698783b */ /* 0x000fea0000004200 */
[----:B------:R5:W-:Y:S03]  /*13470*/  MUFU.TANH R247, R23 ;  /* 0x0000001700f77308 */ /* 0x000be60000002400 */
[----:B--2---:R-:W-:Y:S04]  /*13480*/  IADD3 R12, R20, R18, RZ ;  /* 0x00000012140c7210 */ /* 0x004fe80007ffe0ff */
[----:B------:R-:W-:Y:S01]  /*13490*/  ISETP.GT.AND P1, PT, R12, RZ, PT ;  /* 0x000000ff0c00720c */ /* 0x000fe20003f24270 */
[----:B------:R-:W-:Y:S01]  /*134a0*/  FMUL.FTZ R32, R32, c[0x0][0x320] ;  /* 0x0000c80020207a20 */ /* 0x000fe20000410000 */
[----:B------:R-:W-:Y:S01]  /*134b0*/  ISETP.GT.AND P0, PT, R12, 0x1, PT ;  /* 0x000000010c00780c */ /* 0x000fe20003f04270 */
[----:B------:R2:W-:Y:S01]  /*134c0*/  MUFU.TANH R202, R25 ;  /* 0x0000001900ca7308 */ /* 0x0005e20000002400 */
[----:B---3--:R-:W-:Y:S01]  /*134d0*/  FSEL R0, R0, -INF , P1 ;  /* 0xff80000000007808 */ /* 0x008fe20000800000 */
[----:B------:R-:W-:Y:S01]  /*134e0*/  FMUL.FTZ R33, R33, c[0x0][0x320] ;  /* 0x0000c80021217a20 */ /* 0x000fe20000410000 */
[----:B-1----:R-:W-:Y:S01]  /*134f0*/  IADD3 R9, R20, R9, RZ ;  /* 0x0000000914097210 */ /* 0x002fe20007ffe0ff */
[----:B------:R-:W-:Y:S01]  /*13500*/  FMUL.FTZ R34, R34, c[0x0][0x320] ;  /* 0x0000c80022227a20 */ /* 0x000fe20000410000 */
[----:B----4-:R-:W-:Y:S01]  /*13510*/  FSEL R21, R2, -INF , P0 ;  /* 0xff80000002157808 */ /* 0x010fe20000000000 */
[----:B------:R-:W-:Y:S01]  /*13520*/  FMUL.FTZ R36, R36, c[0x0][0x320] ;  /* 0x0000c80024247a20 */ /* 0x000fe20000410000 */
[----:B------:R-:W-:Y:S01]  /*13530*/  ISETP.GT.AND P4, PT, R12, 0x8, PT ;  /* 0x000000080c00780c */ /* 0x000fe20003f84270 */
[----:B------:R-:W-:Y:S01]  /*13540*/  FMUL.FTZ R37, R37, c[0x0][0x320] ;  /* 0x0000c80025257a20 */ /* 0x000fe20000410000 */
[----:B------:R-:W-:Y:S01]  /*13550*/  FMNMX.FTZ R2, R0, R3, !PT ;  /* 0x0000000300027209 */ /* 0x000fe20007810000 */
[----:B------:R-:W1:Y:S01]  /*13560*/  MUFU.TANH R160, R160 ;  /* 0x000000a000a07308 */ /* 0x000e620000002400 */
[----:B------:R-:W-:Y:S01]  /*13570*/  ISETP.GT.AND P5, PT, R12, 0x9, PT ;  /* 0x000000090c00780c */ /* 0x000fe20003fa4270 */
[----:B------:R-:W-:Y:S01]  /*13580*/  FMUL.FTZ R35, R35, c[0x0][0x320] ;  /* 0x0000c80023237a20 */ /* 0x000fe20000410000 */
[----:B------:R-:W-:Y:S01]  /*13590*/  ISETP.GT.AND P6, PT, R9, 0x8, PT ;  /* 0x000000080900780c */ /* 0x000fe20003fc4270 */
[----:B------:R-:W-:Y:S01]  /*135a0*/  FMUL.FTZ R38, R38, c[0x0][0x320] ;  /* 0x0000c80026267a20 */ /* 0x000fe20000410000 */
[----:B-----5:R-:W-:Y:S01]  /*135b0*/  FSEL R23, R162, -INF , P4 ;  /* 0xff800000a2177808 */ /* 0x020fe20002000000 */
[----:B------:R-:W-:Y:S01]  /*135c0*/  FMUL.FTZ R39, R39, c[0x0][0x320] ;  /* 0x0000c80027277a20 */ /* 0x000fe20000410000 */
[----:B------:R-:W-:Y:S02]  /*135d0*/  FMNMX.FTZ R2, R21, R2, !PT ;  /* 0x0000000215027209 */ /* 0x000fe40007810000 */
[----:B------:R-:W-:Y:S01]  /*135e0*/  ISETP.GT.AND P2, PT, R9, RZ, PT ;  /* 0x000000ff0900720c */ /* 0x000fe20003f44270 */
[----:B------:R3:W4:Y:S01]  /*135f0*/  MUFU.TANH R176, R16 ;  /* 0x0000001000b07308 */ /* 0x0007220000002400 */
[----:B------:R-:W-:Y:S02]  /*13600*/  FSEL R19, R164, -INF , P6 ;  /* 0xff800000a4137808 */ /* 0x000fe40003000000 */
[----:B------:R-:W-:Y:S02]  /*13610*/  FMNMX.FTZ R2, R23, R2, !PT ;  /* 0x0000000217027209 */ /* 0x000fe40007810000 */
[----:B--2---:R-:W-:Y:S02]  /*13620*/  FSEL R25, R163, -INF , P5 ;  /* 0xff800000a3197808 */ /* 0x004fe40002800000 */
[C---:B------:R-:W-:Y:S02]  /*13630*/  ISETP.GT.AND P6, PT, R12.reuse, 0x19, PT ;  /* 0x000000190c00780c */ /* 0x040fe40003fc4270 */
[C---:B------:R-:W-:Y:S01]  /*13640*/  ISETP.GT.AND P4, PT, R9.reuse, 0x10, PT ;  /* 0x000000100900780c */ /* 0x040fe20003f84270 */
[----:B------:R-:W2:Y:S01]  /*13650*/  MUFU.TANH R17, R17 ;  /* 0x0000001100117308 */ /* 0x000ea20000002400 */
[----:B------:R-:W-:Y:S02]  /*13660*/  ISETP.GT.AND P1, PT, R12, 0x11, PT ;  /* 0x000000110c00780c */ /* 0x000fe40003f24270 */
[----:B------:R-:W-:Y:S02]  /*13670*/  ISETP.GT.AND P3, PT, R9, 0x1, PT ;  /* 0x000000010900780c */ /* 0x000fe40003f64270 */
[----:B-1----:R-:W-:Y:S02]  /*13680*/  FSEL R15, R160, -INF , P2 ;  /* 0xff800000a00f7808 */ /* 0x002fe40001000000 */
[----:B------:R-:W-:Y:S02]  /*13690*/  ISETP.GT.AND P2, PT, R12, 0x10, PT ;  /* 0x000000100c00780c */ /* 0x000fe40003f44270 */
[----:B------:R-:W-:Y:S01]  /*136a0*/  FSEL R178, R178, -INF , P4 ;  /* 0xff800000b2b27808 */ /* 0x000fe20002000000 */
[----:B------:R-:W1:Y:S01]  /*136b0*/  MUFU.TANH R185, R185 ;  /* 0x000000b900b97308 */ /* 0x000e620000002400 */
[----:B------:R-:W-:Y:S02]  /*136c0*/  ISETP.GT.AND P4, PT, R12, 0x18, PT ;  /* 0x000000180c00780c */ /* 0x000fe40003f84270 */
[----:B------:R-:W-:Y:S01]  /*136d0*/  FSEL R13, R161, -INF , P3 ;  /* 0xff800000a10d7808 */ /* 0x000fe20001800000 */
[----:B---3--:R-:W-:Y:S01]  /*136e0*/  FMUL.FTZ R16, R22, c[0x0][0x320] ;  /* 0x0000c80016107a20 */ /* 0x008fe20000410000 */
[----:B----4-:R-:W-:Y:S02]  /*136f0*/  FSEL R176, R176, -INF , P2 ;  /* 0xff800000b0b07808 */ /* 0x010fe40001000000 */
[----:B------:R-:W-:Y:S02]  /*13700*/  FSEL R191, R191, -INF , P4 ;  /* 0xff800000bfbf7808 */ /* 0x000fe40002000000 */
[----:B------:R-:W-:Y:S01]  /*13710*/  ISETP.GT.AND P0, PT, R9, 0x9, PT ;  /* 0x000000090900780c */ /* 0x000fe20003f04270 */
[----:B------:R-:W3:Y:S01]  /*13720*/  MUFU.TANH R190, R24 ;  /* 0x0000001800be7308 */ /* 0x000ee20000002400 */
[----:B------:R-:W-:Y:S02]  /*13730*/  ISETP.GT.AND P2, PT, R12, 0x20, PT ;  /* 0x000000200c00780c */ /* 0x000fe40003f44270 */
[----:B------:R-:W-:Y:S02]  /*13740*/  FSEL R165, R165, -INF , P0 ;  /* 0xff800000a5a57808 */ /* 0x000fe40000000000 */
[----:B--2---:R-:W-:Y:S02]  /*13750*/  FSEL R180, R17, -INF , P6 ;  /* 0xff80000011b47808 */ /* 0x004fe40003000000 */
[----:B------:R-:W-:Y:S02]  /*13760*/  FMNMX.FTZ R17, R25, R2, !PT ;  /* 0x0000000219117209 */ /* 0x000fe40007810000 */
[----:B------:R-:W-:Y:S01]  /*13770*/  FMNMX.FTZ R2, R15, R8, !PT ;  /* 0x000000080f027209 */ /* 0x000fe20007810000 */
[----:B------:R2:W-:Y:S01]  /*13780*/  MUFU.TANH R188, R27 ;  /* 0x0000001b00bc7308 */ /* 0x0005e20000002400 */
[----:B------:R-:W-:Y:S02]  /*13790*/  FMNMX.FTZ R14, R176, R17, !PT ;  /* 0x00000011b00e7209 */ /* 0x000fe40007810000 */
[----:B------:R-:W-:Y:S02]  /*137a0*/  FMNMX.FTZ R2, R13, R2, !PT ;  /* 0x000000020d027209 */ /* 0x000fe40007810000 */
[----:B-1----:R-:W-:Y:S02]  /*137b0*/  FSEL R185, R185, -INF , P1 ;  /* 0xff800000b9b97808 */ /* 0x002fe40000800000 */
[----:B------:R-:W-:Y:S02]  /*137c0*/  FMNMX.FTZ R2, R19, R2, !PT ;  /* 0x0000000213027209 */ /* 0x000fe40007810000 */
[----:B------:R-:W-:Y:S01]  /*137d0*/  FMNMX.FTZ R14, R185, R14, !PT ;  /* 0x0000000eb90e7209 */ /* 0x000fe20007810000 */
[----:B------:R-:W1:Y:S01]  /*137e0*/  MUFU.TANH R186, R28 ;  /* 0x0000001c00ba7308 */ /* 0x000e620000002400 */
[----:B------:R-:W-:Y:S02]  /*137f0*/  ISETP.GT.AND P0, PT, R9, 0x19, PT ;  /* 0x000000190900780c */ /* 0x000fe40003f04270 */
[----:B------:R-:W-:Y:S02]  /*13800*/  FMNMX.FTZ R17, R191, R14, !PT ;  /* 0x0000000ebf117209 */ /* 0x000fe40007810000 */
[----:B---3--:R-:W-:Y:S02]  /*13810*/  FSEL R190, R190, -INF , P2 ;  /* 0xff800000bebe7808 */ /* 0x008fe40001000000 */
[----:B------:R-:W-:Y:S02]  /*13820*/  FMNMX.FTZ R17, R180, R17, !PT ;  /* 0x00000011b4117209 */ /* 0x000fe40007810000 */
[----:B------:R-:W-:Y:S01]  /*13830*/  ISETP.GT.AND P1, PT, R12, 0x21, PT ;  /* 0x000000210c00780c */ /* 0x000fe20003f24270 */
[----:B------:R-:W3:Y:S01]  /*13840*/  MUFU.TANH R16, R16 ;  /* 0x0000001000107308 */ /* 0x000ee20000002400 */
[----:B------:R-:W-:Y:S02]  /*13850*/  ISETP.GT.AND P5, PT, R9, 0x11, PT ;  /* 0x000000110900780c */ /* 0x000fe40003fa4270 */
[----:B------:R-:W-:Y:S02]  /*13860*/  FSEL R247, R247, -INF , P0 ;  /* 0xff800000f7f77808 */ /* 0x000fe40000000000 */
[----:B--2---:R-:W-:Y:S02]  /*13870*/  FMNMX.FTZ R27, R165, R2, !PT ;  /* 0x00000002a51b7209 */ /* 0x004fe40007810000 */
[----:B------:R-:W-:Y:S02]  /*13880*/  FSEL R202, R202, -INF , P1 ;  /* 0xff800000caca7808 */ /* 0x000fe40000800000 */
[----:B------:R-:W-:Y:S01]  /*13890*/  ISETP.GT.AND P0, PT, R12, 0x28, PT ;  /* 0x000000280c00780c */ /* 0x000fe20003f04270 */
[----:B------:R-:W2:Y:S01]  /*138a0*/  MUFU.TANH R184, R29 ;  /* 0x0000001d00b87308 */ /* 0x000ea20000002400 */
[----:B------:R-:W-:Y:S02]  /*138b0*/  FMNMX.FTZ R17, R190, R17, !PT ;  /* 0x00000011be117209 */ /* 0x000fe40007810000 */
[----:B------:R-:W-:Y:S02]  /*138c0*/  FMNMX.FTZ R2, R178, R27, !PT ;  /* 0x0000001bb2027209 */ /* 0x000fe40007810000 */
[----:B-1----:R-:W-:Y:S02]  /*138d0*/  FSEL R186, R186, -INF , P0 ;  /* 0xff800000baba7808 */ /* 0x002fe40000000000 */
[----:B------:R-:W-:Y:S02]  /*138e0*/  FMNMX.FTZ R17, R202, R17, !PT ;  /* 0x00000011ca117209 */ /* 0x000fe40007810000 */
[----:B------:R-:W-:Y:S01]  /*138f0*/  ISETP.GT.AND P3, PT, R9, 0x18, PT ;  /* 0x000000180900780c */ /* 0x000fe20003f64270 */
[----:B------:R-:W1:Y:S01]  /*13900*/  MUFU.TANH R246, R26 ;  /* 0x0000001a00f67308 */ /* 0x000e620000002400 */
[----:B------:R-:W-:Y:S02]  /*13910*/  FSEL R189, R189, -INF , P5 ;  /* 0xff800000bdbd7808 */ /* 0x000fe40002800000 */
[----:B------:R-:W-:Y:S02]  /*13920*/  FMNMX.FTZ R27, R186, R17, !PT ;  /* 0x00000011ba1b7209 */ /* 0x000fe40007810000 */
[----:B------:R-:W-:Y:S02]  /*13930*/  FMNMX.FTZ R17, R189, R2, !PT ;  /* 0x00000002bd117209 */ /* 0x000fe40007810000 */
[----:B---3--:R-:W-:Y:S02]  /*13940*/  FSEL R182, R16, -INF , P3 ;  /* 0xff80000010b67808 */ /* 0x008fe40001800000 */
[C---:B------:R-:W-:Y:S01]  /*13950*/  ISETP.GT.AND P6, PT, R12.reuse, 0x29, PT ;  /* 0x000000290c00780c */ /* 0x040fe20003fc4270 */
[----:B------:R-:W3:Y:S01]  /*13960*/  MUFU.TANH R187, R32 ;  /* 0x0000002000bb7308 */ /* 0x000ee20000002400 */
[C---:B------:R-:W-:Y:S02]  /*13970*/  ISETP.GT.AND P4, PT, R12.reuse, 0x38, PT ;  /* 0x000000380c00780c */ /* 0x040fe40003f84270 */
[C---:B------:R-:W-:Y:S02]  /*13980*/  ISETP.GT.AND P2, PT, R12.reuse, 0x39, PT ;  /* 0x000000390c00780c */ /* 0x040fe40003f44270 */
[C---:B------:R-:W-:Y:S02]  /*13990*/  ISETP.GT.AND P1, PT, R9.reuse, 0x20, PT ;  /* 0x000000200900780c */ /* 0x040fe40003f24270 */
[C---:B------:R-:W-:Y:S02]  /*139a0*/  ISETP.GT.AND P3, PT, R12.reuse, 0x30, PT ;  /* 0x000000300c00780c */ /* 0x040fe40003f64270 */
[----:B------:R-:W-:Y:S01]  /*139b0*/  ISETP.GT.AND P5, PT, R12, 0x31, PT ;  /* 0x000000310c00780c */ /* 0x000fe20003fa4270 */
[----:B------:R-:W4:Y:S01]  /*139c0*/  MUFU.TANH R183, R33 ;  /* 0x0000002100b77308 */ /* 0x000f220000002400 */
[----:B------:R-:W-:Y:S02]  /*139d0*/  FMNMX.FTZ R12, R182, R17, !PT ;  /* 0x00000011b60c7209 */ /* 0x000fe40007810000 */
[----:B--2---:R-:W-:Y:S02]  /*139e0*/  FSEL R184, R184, -INF , P6 ;  /* 0xff800000b8b87808 */ /* 0x004fe40003000000 */
[----:B------:R-:W-:Y:S02]  /*139f0*/  ISETP.GT.AND P0, PT, R9, 0x21, PT ;  /* 0x000000210900780c */ /* 0x000fe40003f04270 */
[----:B-1----:R-:W-:Y:S02]  /*13a00*/  FSEL R246, R246, -INF , P1 ;  /* 0xff800000f6f67808 */ /* 0x002fe40000800000 */
[----:B------:R-:W-:Y:S01]  /*13a10*/  FMNMX.FTZ R17, R247, R12, !PT ;  /* 0x0000000cf7117209 */ /* 0x000fe20007810000 */
[----:B------:R-:W1:Y:S01]  /*13a20*/  MUFU.TANH R251, R30 ;  /* 0x0000001e00fb7308 */ /* 0x000e620000002400 */
[----:B------:R-:W-:Y:S02]  /*13a30*/  FMNMX.FTZ R2, R184, R27, !PT ;  /* 0x0000001bb8027209 */ /* 0x000fe40007810000 */
[----:B------:R-:W-:Y:S02]  /*13a40*/  FSEL R188, R188, -INF , P0 ;  /* 0xff800000bcbc7808 */ /* 0x000fe40000000000 */
[----:B---3--:R-:W-:Y:S02]  /*13a50*/  FSEL R187, R187, -INF , P3 ;  /* 0xff800000bbbb7808 */ /* 0x008fe40001800000 */
[----:B------:R-:W-:Y:S02]  /*13a60*/  ISETP.GT.AND P3, PT, R9, 0x28, PT ;  /* 0x000000280900780c */ /* 0x000fe40003f64270 */
[----:B------:R-:W-:Y:S01]  /*13a70*/  FMNMX.FTZ R17, R246, R17, !PT ;  /* 0x00000011f6117209 */ /* 0x000fe20007810000 */
[----:B------:R-:W2:Y:S01]  /*13a80*/  MUFU.TANH R177, R36 ;  /* 0x0000002400b17308 */ /* 0x000ea20000002400 */
[----:B------:R-:W-:Y:S02]  /*13a90*/  FMNMX.FTZ R2, R187, R2, !PT ;  /* 0x00000002bb027209 */ /* 0x000fe40007810000 */
[----:B------:R-:W-:Y:S02]  /*13aa0*/  ISETP.GT.AND P0, PT, R9, 0x29, PT ;  /* 0x000000290900780c */ /* 0x000fe40003f04270 */
[----:B----4-:R-:W-:Y:S02]  /*13ab0*/  FSEL R183, R183, -INF , P5 ;  /* 0xff800000b7b77808 */ /* 0x010fe40002800000 */
[----:B------:R-:W-:Y:S02]  /*13ac0*/  FMNMX.FTZ R12, R188, R17, !PT ;  /* 0x00000011bc0c7209 */ /* 0x000fe40007810000 */
[----:B------:R-:W-:Y:S01]  /*13ad0*/  FMNMX.FTZ R2, R183, R2, !PT ;  /* 0x00000002b7027209 */ /* 0x000fe20007810000 */
[----:B------:R-:W3:Y:S01]  /*13ae0*/  MUFU.TANH R249, R31 ;  /* 0x0000001f00f97308 */ /* 0x000ee20000002400 */
[----:B------:R-:W-:Y:S02]  /*13af0*/  ISETP.GT.AND P1, PT, R9, 0x30, PT ;  /* 0x000000300900780c */ /* 0x000fe40003f24270 */
[----:B------:R-:W-:Y:S02]  /*13b00*/  IADD3 R164, R139, R203, RZ ;  /* 0x000000cb8ba47210 */ /* 0x000fe40007ffe0ff */
[----:B-1----:R-:W-:Y:S04]  /*13b10*/  FSEL R251, R251, -INF , P3 ;  /* 0xff800000fbfb7808 */ /* 0x002fe80001800000 */
[----:B------:R-:W-:Y:S01]  /*13b20*/  FMNMX.FTZ R12, R251, R12, !PT ;  /* 0x0000000cfb0c7209 */ /* 0x000fe20007810000 */
[----:B------:R-:W1:Y:S01]  /*13b30*/  MUFU.TANH R175, R37 ;  /* 0x0000002500af7308 */ /* 0x000e620000002400 */
[----:B--2---:R-:W-:Y:S04]  /*13b40*/  FSEL R177, R177, -INF , P4 ;  /* 0xff800000b1b17808 */ /* 0x004fe80002000000 */
[----:B------:R-:W-:Y:S05]  /*13b50*/  FMNMX.FTZ R14, R177, R2, !PT ;  /* 0x00000002b10e7209 */ /* 0x000fea0007810000 */
[----:B------:R-:W2:Y:S01]  /*13b60*/  MUFU.TANH R181, R34 ;  /* 0x0000002200b57308 */ /* 0x000ea20000002400 */
[----:B---3--:R-:W-:Y:S02]  /*13b70*/  FSEL R249, R249, -INF , P0 ;  /* 0xff800000f9f97808 */ /* 0x008fe40000000000 */
[----:B------:R-:W-:Y:S02]  /*13b80*/  ISETP.GT.AND P0, PT, R9, 0x31, PT ;  /* 0x000000310900780c */ /* 0x000fe40003f04270 */
[----:B------:R-:W-:Y:S05]  /*13b90*/  FMNMX.FTZ R12, R249, R12, !PT ;  /* 0x0000000cf90c7209 */ /* 0x000fea0007810000 */
[----:B------:R-:W3:Y:S01]  /*13ba0*/  MUFU.TANH R179, R35 ;  /* 0x0000002300b37308 */ /* 0x000ee20000002400 */
[----:B-1----:R-:W-:Y:S04]  /*13bb0*/  FSEL R175, R175, -INF , P2 ;  /* 0xff800000afaf7808 */ /* 0x002fe80001000000 */
[----:B------:R-:W-:Y:S05]  /*13bc0*/  FMNMX.FTZ R2, R175, R14, !PT ;  /* 0x0000000eaf027209 */ /* 0x000fea0007810000 */
[----:B------:R-:W1:Y:S01]  /*13bd0*/  MUFU.TANH R163, R38 ;  /* 0x0000002600a37308 */ /* 0x000e620000002400 */
[----:B------:R-:W4:Y:S01]  /*13be0*/  SHFL.BFLY PT, R17, R2, 0x2, 0x1f ;  /* 0x0c401f0002117f89 */ /* 0x000f2200000e0000 */
[----:B--2---:R-:W-:Y:S02]  /*13bf0*/  FSEL R181, R181, -INF , P1 ;  /* 0xff800000b5b57808 */ /* 0x004fe40000800000 */
[----:B------:R-:W-:Y:S02]  /*13c00*/  ISETP.GT.AND P1, PT, R9, 0x38, PT ;  /* 0x000000380900780c */ /* 0x000fe40003f24270 */
[----:B------:R-:W-:Y:S04]  /*13c10*/  FMNMX.FTZ R12, R181, R12, !PT ;  /* 0x0000000cb50c7209 */ /* 0x000fe80007810000 */
[----:B------:R-:W2:Y:S01]  /*13c20*/  MUFU.TANH R39, R39 ;  /* 0x0000002700277308 */ /* 0x000ea20000002400 */
[----:B---3--:R-:W-:Y:S01]  /*13c30*/  FSEL R179, R179, -INF , P0 ;  /* 0xff800000b3b37808 */ /* 0x008fe20000000000 */
[----:B------:R-:W-:Y:S01]  /*13c40*/  LDSM.16.MT88.4 R32, [R164] ;  /* 0x00000000a420783b */ /* 0x000fe20000004200 */
[----:B------:R-:W-:Y:S02]  /*13c50*/  ISETP.GT.AND P0, PT, R9, 0x39, PT ;  /* 0x000000390900780c */ /* 0x000fe40003f04270 */
[----:B------:R-:W-:Y:S02]  /*13c60*/  FMNMX.FTZ R16, R179, R12, !PT ;  /* 0x0000000cb3107209 */ /* 0x000fe40007810000 */
[----:B-1----:R-:W-:Y:S02]  /*13c70*/  FSEL R163, R163, -INF , P1 ;  /* 0xff800000a3a37808 */ /* 0x002fe40000800000 */
[----:B----4-:R-:W-:Y:S02]  /*13c80*/  FMNMX.FTZ R17, R2, R17, !PT ;  /* 0x0000001102117209 */ /* 0x010fe40007810000 */
[----:B------:R-:W-:Y:S03]  /*13c90*/  FMNMX.FTZ R16, R163, R16, !PT ;  /* 0x00000010a3107209 */ /* 0x000fe60007810000 */
[----:B------:R-:W1:Y:S01]  /*13ca0*/  SHFL.BFLY PT, R2, R17, 0x1, 0x1f ;  /* 0x0c201f0011027f89 */ /* 0x000e6200000e0000 */
[----:B--2---:R-:W-:Y:S04]  /*13cb0*/  FSEL R161, R39, -INF , P0 ;  /* 0xff80000027a17808 */ /* 0x004fe80000000000 */
[----:B------:R-:W-:Y:S05]  /*13cc0*/  FMNMX.FTZ R14, R161, R16, !PT ;  /* 0x00000010a10e7209 */ /* 0x000fea0007810000 */
[----:B------:R-:W2:Y:S01]  /*13cd0*/  SHFL.BFLY PT, R9, R14, 0x2, 0x1f ;  /* 0x0c401f000e097f89 */ /* 0x000ea200000e0000 */
[----:B-1----:R-:W-:Y:S04]  /*13ce0*/  FMNMX.FTZ R2, R17, R2, !PT ;  /* 0x0000000211027209 */ /* 0x002fe80007810000 */
[C---:B------:R-:W-:Y:S01]  /*13cf0*/  FSETP.NEU.FTZ.AND P1, PT, R2.reuse, -INF , PT ;  /* 0xff8000000200780b */ /* 0x040fe20003f3d000 */
[C---:B------:R-:W-:Y:S03]  /*13d00*/  FMUL.FTZ R162, R2.reuse, c[0x0][0x2d0] ;  /* 0x0000b40002a27a20 */ /* 0x040fe60000410000 */
[----:B------:R-:W-:Y:S02]  /*13d10*/  FSEL R4, R2, RZ, P1 ;  /* 0x000000ff02047208 */ /* 0x000fe40000800000 */
[----:B------:R-:W-:Y:S02]  /*13d20*/  FSEL R162, R162, RZ, P1 ;  /* 0x000000ffa2a27208 */ /* 0x000fe40000800000 */
[----:B--2---:R-:W-:Y:S01]  /*13d30*/  FMNMX.FTZ R12, R14, R9, !PT ;  /* 0x000000090e0c7209 */ /* 0x004fe20007810000 */
[----:B------:R-:W-:Y:S02]  /*13d40*/  FADD.FTZ R3, -R4, R3 ;  /* 0x0000000304037221 */ /* 0x000fe40000010100 */
[--C-:B------:R-:W-:Y:S02]  /*13d50*/  FFMA.FTZ R174, R0, c[0x0][0x2d0], -R162.reuse ;  /* 0x0000b40000ae7a23 */ /* 0x100fe400000108a2 */
[----:B------:R-:W1:Y:S01]  /*13d60*/  SHFL.BFLY PT, R9, R12, 0x1, 0x1f ;  /* 0x0c201f000c097f89 */ /* 0x000e6200000e0000 */
[--C-:B------:R-:W-:Y:S02]  /*13d70*/  FFMA.FTZ R171, R25, c[0x0][0x2d0], -R162.reuse ;  /* 0x0000b40019ab7a23 */ /* 0x100fe400000108a2 */
[--C-:B------:R-:W-:Y:S01]  /*13d80*/  FFMA.FTZ R173, R21, c[0x0][0x2d0], -R162.reuse ;  /* 0x0000b40015ad7a23 */ /* 0x100fe200000108a2 */
[----:B------:R-:W-:Y:S01]  /*13d90*/  MUFU.EX2 R174, R174 ;  /* 0x000000ae00ae7308 */ /* 0x000fe20000000800 */
[--C-:B------:R-:W-:Y:S02]  /*13da0*/  FFMA.FTZ R172, R23, c[0x0][0x2d0], -R162.reuse ;  /* 0x0000b40017ac7a23 */ /* 0x100fe400000108a2 */
[----:B------:R-:W-:Y:S02]  /*13db0*/  FMUL.FTZ R6, R3, c[0x0][0x2d0] ;  /* 0x0000b40003067a20 */ /* 0x000fe40000410000 */
        /* <DEDUP_REMOVED lines=13> */
[C---:B------:R-:W-:Y:S02]  /*13e90*/  FMUL.FTZ R160, R0.reuse, c[0x0][0x2d0] ;  /* 0x0000b40000a07a20 */ /* 0x040fe40000410000 */
[--C-:B------:R-:W-:Y:S01]  /*13ea0*/  FFMA.FTZ R250, R183, c[0x0][0x2d0], -R162.reuse ;  /* 0x0000b400b7fa7a23 */ /* 0x100fe200000108a2 */
[----:B------:R-:W-:Y:S01]  /*13eb0*/  FSEL R5, R0, RZ, P0 ;  /* 0x000000ff00057208 */ /* 0x000fe20000000000 */
[--C-:B------:R-:W-:Y:S01]  /*13ec0*/  FFMA.FTZ R177, R177, c[0x0][0x2d0], -R162.reuse ;  /* 0x0000b400b1b17a23 */ /* 0x100fe200000108a2 */
[----:B------:R-:W-:Y:S01]  /*13ed0*/  FSEL R160, R160, RZ, P0 ;  /* 0x000000ffa0a07208 */ /* 0x000fe20000000000 */
[----:B------:R-:W1:Y:S01]  /*13ee0*/  MUFU.EX2 R171, R171 ;  /* 0x000000ab00ab7308 */ /* 0x000e620000000800 */
[----:B------:R-:W-:Y:S02]  /*13ef0*/  FFMA.FTZ R162, R175, c[0x0][0x2d0], -R162 ;  /* 0x0000b400afa27a23 */ /* 0x000fe400000108a2 */
[----:B------:R-:W-:Y:S01]  /*13f00*/  FADD.FTZ R5, -R5, R8 ;  /* 0x0000000805057221 */ /* 0x000fe20000010100 */
[----:B--2---:R-:W-:Y:S01]  /*13f10*/  F2FP.BF16.PACK_AB R144, R173, R174 ;  /* 0x000000aead90723e */ /* 0x004fe200000010ff */
[--C-:B------:R-:W-:Y:S02]  /*13f20*/  FFMA.FTZ R168, R19, c[0x0][0x2d0], -R160.reuse ;  /* 0x0000b40013a87a23 */ /* 0x100fe400000108a0 */
[----:B------:R-:W2:Y:S01]  /*13f30*/  LDSM.16.MT88.4 R16, [R166] ;  /* 0x00000000a610783b */ /* 0x000ea20000004200 */
[--C-:B------:R-:W-:Y:S02]  /*13f40*/  FFMA.FTZ R170, R15, c[0x0][0x2d0], -R160.reuse ;  /* 0x0000b4000faa7a23 */ /* 0x100fe400000108a0 */
[--C-:B------:R-:W-:Y:S01]  /*13f50*/  FFMA.FTZ R169, R13, c[0x0][0x2d0], -R160.reuse ;  /* 0x0000b4000da97a23 */ /* 0x100fe200000108a0 */
[----:B------:R-:W-:Y:S01]  /*13f60*/  MUFU.EX2 R168, R168 ;  /* 0x000000a800a87308 */ /* 0x000fe20000000800 */
[--C-:B------:R-:W-:Y:S01]  /*13f70*/  FFMA.FTZ R167, R165, c[0x0][0x2d0], -R160.reuse ;  /* 0x0000b400a5a77a23 */ /* 0x100fe200000108a0 */
[----:B------:R-:W-:Y:S01]  /*13f80*/  IADD3 R165, R197, R166, RZ ;  /* 0x000000a6c5a57210 */ /* 0x000fe20007ffe0ff */
[----:B------:R-:W-:Y:S02]  /*13f90*/  FMUL.FTZ R9, R5, c[0x0][0x2d0] ;  /* 0x0000b40005097a20 */ /* 0x000fe40000410000 */
[--C-:B------:R-:W-:Y:S02]  /*13fa0*/  FFMA.FTZ R178, R178, c[0x0][0x2d0], -R160.reuse ;  /* 0x0000b400b2b27a23 */ /* 0x100fe400000108a0 */
[----:B------:R-:W3:Y:S01]  /*13fb0*/  LDSM.16.MT88.4 R24, [R165] ;  /* 0x00000000a518783b */ /* 0x000ee20000004200 */
[--C-:B------:R-:W-:Y:S02]  /*13fc0*/  FFMA.FTZ R189, R189, c[0x0][0x2d0], -R160.reuse ;  /* 0x0000b400bdbd7a23 */ /* 0x100fe400000108a0 */
[----:B------:R-:W-:Y:S01]  /*13fd0*/  MUFU.EX2 R170, R170 ;  /* 0x000000aa00aa7308 */ /* 0x000fe20000000800 */
[--C-:B------:R-:W-:Y:S01]  /*13fe0*/  FFMA.FTZ R182, R182, c[0x0][0x2d0], -R160.reuse ;  /* 0x0000b400b6b67a23 */ /* 0x100fe200000108a0 */
[----:B-1----:R-:W-:Y:S01]  /*13ff0*/  F2FP.BF16.PACK_AB R146, R171, R172 ;  /* 0x000000acab92723e */ /* 0x002fe200000010ff */
[--C-:B------:R-:W-:Y:S02]  /*14000*/  FFMA.FTZ R247, R247, c[0x0][0x2d0], -R160.reuse ;  /* 0x0000b400f7f77a23 */ /* 0x100fe400000108a0 */
[----:B------:R-:W-:Y:S01]  /*14010*/  LDSM.16.MT88.4 R156, [R165+0x3800] ;  /* 0x00380000a59c783b */ /* 0x000fe20000004200 */
[--C-:B------:R-:W-:Y:S02]  /*14020*/  FFMA.FTZ R246, R246, c[0x0][0x2d0], -R160.reuse ;  /* 0x0000b400f6f67a23 */ /* 0x100fe400000108a0 */
[--C-:B------:R-:W-:Y:S02]  /*14030*/  FFMA.FTZ R188, R188, c[0x0][0x2d0], -R160.reuse ;  /* 0x0000b400bcbc7a23 */ /* 0x100fe400000108a0 */
[----:B------:R-:W1:Y:S01]  /*14040*/  MUFU.EX2 R169, R169 ;  /* 0x000000a900a97308 */ /* 0x000e620000000800 */
[--C-:B------:R-:W-:Y:S02]  /*14050*/  FFMA.FTZ R248, R251, c[0x0][0x2d0], -R160.reuse ;  /* 0x0000b400fbf87a23 */ /* 0x100fe400000108a0 */
[--C-:B------:R-:W-:Y:S02]  /*14060*/  FFMA.FTZ R249, R249, c[0x0][0x2d0], -R160.reuse ;  /* 0x0000b400f9f97a23 */ /* 0x100fe400000108a0 */
[--C-:B------:R-:W-:Y:S02]  /*14070*/  FFMA.FTZ R181, R181, c[0x0][0x2d0], -R160.reuse ;  /* 0x0000b400b5b57a23 */ /* 0x100fe400000108a0 */
[--C-:B------:R-:W-:Y:S02]  /*14080*/  FFMA.FTZ R252, R179, c[0x0][0x2d0], -R160.reuse ;  /* 0x0000b400b3fc7a23 */ /* 0x100fe400000108a0 */
[--C-:B------:R-:W-:Y:S01]  /*14090*/  FFMA.FTZ R179, R163, c[0x0][0x2d0], -R160.reuse ;  /* 0x0000b400a3b37a23 */ /* 0x100fe200000108a0 */
[----:B------:R-:W4:Y:S01]  /*140a0*/  MUFU.EX2 R167, R167 ;  /* 0x000000a700a77308 */ /* 0x000f220000000800 */
[----:B------:R-:W-:Y:S09]  /*140b0*/  FFMA.FTZ R160, R161, c[0x0][0x2d0], -R160 ;  /* 0x0000b400a1a07a23 */ /* 0x000ff200000108a0 */
[----:B------:R-:W5:Y:S01]  /*140c0*/  MUFU.EX2 R8, R6 ;  /* 0x0000000600087308 */ /* 0x000f620000000800 */
[----:B-1----:R-:W-:Y:S09]  /*140d0*/  F2FP.BF16.PACK_AB R145, R169, R170 ;  /* 0x000000aaa991723e */ /* 0x002ff200000010ff */
[----:B------:R-:W1:Y:S01]  /*140e0*/  MUFU.EX2 R3, R9 ;  /* 0x0000000900037308 */ /* 0x000e620000000800 */
[----:B----4-:R-:W-:Y:S09]  /*140f0*/  F2FP.BF16.PACK_AB R147, R167, R168 ;  /* 0x000000a8a793723e */ /* 0x010ff200000010ff */
[----:B------:R-:W-:Y:S01]  /*14100*/  MUFU.EX2 R175, R162 ;  /* 0x000000a200af7308 */ /* 0x000fe20000000800 */
[C---:B-----5:R-:W-:Y:S02]  /*14110*/  FMUL.FTZ R4, R8.reuse, R132 ;  /* 0x0000008408047220 */ /* 0x060fe40000410000 */
[C---:B------:R-:W-:Y:S02]  /*14120*/  FMUL.FTZ R5, R8.reuse, R133 ;  /* 0x0000008508057220 */ /* 0x040fe40000410000 */
[C---:B------:R-:W-:Y:S02]  /*14130*/  FMUL.FTZ R12, R8.reuse, R128 ;  /* 0x00000080080c7220 */ /* 0x040fe40000410000 */
[C---:B------:R-:W-:Y:S03]  /*14140*/  FMUL.FTZ R13, R8.reuse, R129 ;  /* 0x00000081080d7220 */ /* 0x040fe60000410000 */
[----:B------:R4:W-:Y:S01]  /*14150*/  MUFU.EX2 R183, R160 ;  /* 0x000000a000b77308 */ /* 0x0009e20000000800 */
[C---:B------:R-:W-:Y:S02]  /*14160*/  FMUL.FTZ R20, R8.reuse, R120 ;  /* 0x0000007808147220 */ /* 0x040fe40000410000 */
[----:B-1----:R-:W-:Y:S01]  /*14170*/  FMUL.FTZ R6, R3, R134 ;  /* 0x0000008603067220 */ /* 0x002fe20000410000 */
[----:B------:R-:W-:Y:S01]  /*14180*/  IADD3 R9, R197, R164, RZ ;  /* 0x000000a4c5097210 */ /* 0x000fe20007ffe0ff */
[C---:B------:R-:W-:Y:S02]  /*14190*/  FMUL.FTZ R7, R3.reuse, R135 ;  /* 0x0000008703077220 */ /* 0x040fe40000410000 */
[----:B------:R-:W-:Y:S01]  /*141a0*/  LDSM.16.MT88.4 R132, [R165+0x2800] ;  /* 0x00280000a584783b */ /* 0x000fe20000004200 */
[C---:B------:R-:W-:Y:S02]  /*141b0*/  FMUL.FTZ R14, R3.reuse, R130 ;  /* 0x00000082030e7220 */ /* 0x040fe40000410000 */
[C---:B------:R-:W-:Y:S01]  /*141c0*/  FMUL.FTZ R15, R3.reuse, R131 ;  /* 0x00000083030f7220 */ /* 0x040fe20000410000 */
[----:B------:R-:W-:Y:S01]  /*141d0*/  MUFU.EX2 R176, R176 ;  /* 0x000000b000b07308 */ /* 0x000fe20000000800 */
[C---:B--2---:R-:W-:Y:S03]  /*141e0*/  HMMA.16816.F32.BF16 R4, R144.reuse, R16, R4 ;  /* 0x000000109004723c */ /* 0x044fe60000041804 */
[----:B------:R-:W-:Y:S02]  /*141f0*/  LDSM.16.MT88.4 R128, [R166+0x2800] ;  /* 0x00280000a680783b */ /* 0x000fe40000004200 */
[C---:B------:R-:W-:Y:S02]  /*14200*/  FMUL.FTZ R21, R8.reuse, R121 ;  /* 0x0000007908157220 */ /* 0x040fe40000410000 */
[C---:B------:R-:W-:Y:S01]  /*14210*/  FMUL.FTZ R16, R8.reuse, R124 ;  /* 0x0000007c08107220 */ /* 0x040fe20000410000 */
[C---:B------:R-:W-:Y:S01]  /*14220*/  HMMA.16816.F32.BF16 R12, R144.reuse, R18, R12 ;  /* 0x00000012900c723c */ /* 0x040fe2000004180c */
[----:B------:R-:W1:Y:S02]  /*14230*/  MUFU.EX2 R185, R185 ;  /* 0x000000b900b97308 */ /* 0x000e640000000800 */
[----:B------:R-:W-:Y:S01]  /*14240*/  LDSM.16.MT88.4 R148, [R9+0x1800] ;  /* 0x001800000994783b */ /* 0x000fe20000004200 */
[C---:B------:R-:W-:Y:S02]  /*14250*/  FMUL.FTZ R17, R8.reuse, R125 ;  /* 0x0000007d08117220 */ /* 0x040fe40000410000 */
[C---:B------:R-:W-:Y:S02]  /*14260*/  FMUL.FTZ R22, R3.reuse, R122 ;  /* 0x0000007a03167220 */ /* 0x040fe40000410000 */
[C---:B------:R-:W-:Y:S03]  /*14270*/  FMUL.FTZ R18, R3.reuse, R126 ;  /* 0x0000007e03127220 */ /* 0x040fe60000410000 */
[----:B----4-:R-:W-:Y:S01]  /*14280*/  LDSM.16.MT88.4 R160, [R164+0x3800] ;  /* 0x00380000a4a0783b */ /* 0x010fe20000004200 */
[C---:B------:R-:W-:Y:S01]  /*14290*/  FMUL.FTZ R19, R3.reuse, R127 ;  /* 0x0000007f03137220 */ /* 0x040fe20000410000 */
[----:B------:R-:W-:Y:S01]  /*142a0*/  MUFU.EX2 R178, R178 ;  /* 0x000000b200b27308 */ /* 0x000fe20000000800 */
[C---:B------:R-:W-:Y:S02]  /*142b0*/  FMUL.FTZ R23, R3.reuse, R123 ;  /* 0x0000007b03177220 */ /* 0x040fe40000410000 */
[C---:B------:R-:W-:Y:S02]  /*142c0*/  FMUL.FTZ R28, R8.reuse, R112 ;  /* 0x00000070081c7220 */ /* 0x040fe40000410000 */
[C---:B------:R-:W-:Y:S01]  /*142d0*/  FMUL.FTZ R29, R8.reuse, R113 ;  /* 0x00000071081d7220 */ /* 0x040fe20000410000 */
[C---:B---3--:R-:W-:Y:S01]  /*142e0*/  HMMA.16816.F32.BF16 R16, R144.reuse, R24, R16 ;  /* 0x000000189010723c */ /* 0x048fe20000041810 */
[----:B------:R-:W2:Y:S02]  /*142f0*/  LDSM.16.MT88.4 R124, [R9] ;  /* 0x00000000097c783b */ /* 0x000ea40000004200 */
[C---:B------:R-:W-:Y:S01]  /*14300*/  FMUL.FTZ R30, R3.reuse, R114 ;  /* 0x00000072031e7220 */ /* 0x040fe20000410000 */
[----:B------:R-:W3:Y:S01]  /*14310*/  MUFU.EX2 R189, R189 ;  /* 0x000000bd00bd7308 */ /* 0x000ee20000000800 */
        /* <DEDUP_REMOVED lines=15> */
[----:B------:R-:W5:Y:S02]  /*14410*/  MUFU.EX2 R180, R180 ;  /* 0x000000b400b47308 */ /* 0x000f640000000800 */
        /* <DEDUP_REMOVED lines=10> */
[----:B------:R-:W1:Y:S01]  /*144c0*/  MUFU.EX2 R247, R247 ;  /* 0x000000f700f77308 */ /* 0x000e620000000800 */
        /* <DEDUP_REMOVED lines=18> */
[----:B------:R-:W2:Y:S02]  /*145f0*/  MUFU.EX2 R246, R246 ;  /* 0x000000f600f67308 */ /* 0x000ea40000000800 */
[C---:B------:R-:W-:Y:S02]  /*14600*/  FMUL.FTZ R52, R8.reuse, R52 ;  /* 0x0000003408347220 */ /* 0x040fe40000410000 */
[C---:B------:R-:W-:Y:S02]  /*14610*/  FMUL.FTZ R53, R8.reuse, R53 ;  /* 0x0000003508357220 */ /* 0x040fe40000410000 */
[C---:B------:R-:W-:Y:S01]  /*14620*/  FMUL.FTZ R54, R3.reuse, R54 ;  /* 0x0000003603367220 */ /* 0x040fe20000410000 */
[C---:B-1----:R-:W-:Y:S03]  /*14630*/  HMMA.16816.F32.BF16 R48, R144.reuse, R108, R48 ;  /* 0x0000006c9030723c */ /* 0x042fe60000041830 */
[----:B------:R-:W1:Y:S01]  /*14640*/  MUFU.EX2 R188, R188 ;  /* 0x000000bc00bc7308 */ /* 0x000e620000000800 */
[C---:B------:R-:W-:Y:S02]  /*14650*/  FMUL.FTZ R55, R3.reuse, R55 ;  /* 0x0000003703377220 */ /* 0x040fe40000410000 */
[C---:B------:R-:W-:Y:S02]  /*14660*/  FMUL.FTZ R56, R8.reuse, R56 ;  /* 0x0000003808387220 */ /* 0x040fe40000410000 */
[C---:B------:R-:W-:Y:S04]  /*14670*/  FMUL.FTZ R57, R8.reuse, R57 ;  /* 0x0000003908397220 */ /* 0x040fe80000410000 */
[C---:B------:R-:W-:Y:S01]  /*14680*/  FMUL.FTZ R58, R3.reuse, R58 ;  /* 0x0000003a033a7220 */ /* 0x040fe20000410000 */
[C---:B------:R-:W-:Y:S01]  /*14690*/  HMMA.16816.F32.BF16 R52, R144.reuse, R110, R52 ;  /* 0x0000006e9034723c */ /* 0x040fe20000041834 */
[----:B------:R-:W4:Y:S01]  /*146a0*/  LDSM.16.MT88.4 R108, [R166+0x4000] ;  /* 0x00400000a66c783b */ /* 0x000f220000004200 */
[----:B------:R-:W-:Y:S01]  /*146b0*/  MUFU.EX2 R186, R186 ;  /* 0x000000ba00ba7308 */ /* 0x000fe20000000800 */
[C---:B------:R-:W-:Y:S02]  /*146c0*/  FMUL.FTZ R59, R3.reuse, R59 ;  /* 0x0000003b033b7220 */ /* 0x040fe40000410000 */
[C---:B------:R-:W-:Y:S02]  /*146d0*/  FMUL.FTZ R60, R8.reuse, R60 ;  /* 0x0000003c083c7220 */ /* 0x040fe40000410000 */
[C---:B------:R-:W-:Y:S02]  /*146e0*/  FMUL.FTZ R61, R8.reuse, R61 ;  /* 0x0000003d083d7220 */ /* 0x040fe40000410000 */
[C---:B------:R-:W-:Y:S01]  /*146f0*/  FMUL.FTZ R62, R3.reuse, R62 ;  /* 0x0000003e033e7220 */ /* 0x040fe20000410000 */
[C---:B------:R-:W-:Y:S02]  /*14700*/  HMMA.16816.F32.BF16 R56, R144.reuse, R104, R56 ;  /* 0x000000689038723c */ /* 0x040fe40000041838 */
[----:B------:R-:W1:Y:S01]  /*14710*/  MUFU.EX2 R184, R184 ;  /* 0x000000b800b87308 */ /* 0x000e620000000800 */
[C---:B------:R-:W-:Y:S02]  /*14720*/  FMUL.FTZ R63, R3.reuse, R63 ;  /* 0x0000003f033f7220 */ /* 0x040fe40000410000 */
[C---:B------:R-:W-:Y:S02]  /*14730*/  FMUL.FTZ R64, R8.reuse, R64 ;  /* 0x0000004008407220 */ /* 0x040fe40000410000 */
[C---:B------:R-:W-:Y:S02]  /*14740*/  FMUL.FTZ R65, R8.reuse, R65 ;  /* 0x0000004108417220 */ /* 0x040fe40000410000 */
[C---:B------:R-:W-:Y:S01]  /*14750*/  FMUL.FTZ R66, R3.reuse, R66 ;  /* 0x0000004203427220 */ /* 0x040fe20000410000 */
[C---:B------:R-:W-:Y:S01]  /*14760*/  HMMA.16816.F32.BF16 R60, R144.reuse, R106, R60 ;  /* 0x0000006a903c723c */ /* 0x040fe2000004183c */
[----:B------:R-:W1:Y:S01]  /*14770*/  LDSM.16.MT88.4 R104, [R165+0x4000] ;  /* 0x00400000a568783b */ /* 0x000e620000004200 */
        /* <DEDUP_REMOVED lines=12> */
[----:B------:R-:W2:Y:S01]  /*14840*/  LDSM.16.MT88.4 R112, [R164+0x4000] ;  /* 0x00400000a470783b */ /* 0x000ea20000004200 */
[----:B------:R-:W-:Y:S01]  /*14850*/  MUFU.EX2 R187, R187 ;  /* 0x000000bb00bb7308 */ /* 0x000fe20000000800 */
[C---:B------:R-:W-:Y:S02]  /*14860*/  FMUL.FTZ R75, R3.reuse, R75 ;  /* 0x0000004b034b7220 */ /* 0x040fe40000410000 */
[C---:B------:R-:W-:Y:S02]  /*14870*/  FMUL.FTZ R76, R8.reuse, R76 ;  /* 0x0000004c084c7220 */ /* 0x040fe40000410000 */
[C---:B------:R-:W-:Y:S02]  /*14880*/  FMUL.FTZ R77, R8.reuse, R77 ;  /* 0x0000004d084d7220 */ /* 0x040fe40000410000 */
[C---:B------:R-:W-:Y:S01]  /*14890*/  FMUL.FTZ R78, R3.reuse, R78 ;  /* 0x0000004e034e7220 */ /* 0x040fe20000410000 */
[C---:B----4-:R-:W-:Y:S02]  /*148a0*/  HMMA.16816.F32.BF16 R72, R144.reuse, R108, R72 ;  /* 0x0000006c9048723c */ /* 0x050fe40000041848 */
[----:B------:R-:W4:Y:S01]  /*148b0*/  MUFU.EX2 R250, R250 ;  /* 0x000000fa00fa7308 */ /* 0x000f220000000800 */
[C---:B------:R-:W-:Y:S02]  /*148c0*/  FMUL.FTZ R79, R3.reuse, R79 ;  /* 0x0000004f034f7220 */ /* 0x040fe40000410000 */
[C---:B------:R-:W-:Y:S02]  /*148d0*/  FMUL.FTZ R80, R8.reuse, R80 ;  /* 0x0000005008507220 */ /* 0x040fe40000410000 */
[C---:B------:R-:W-:Y:S02]  /*148e0*/  FMUL.FTZ R81, R8.reuse, R81 ;  /* 0x0000005108517220 */ /* 0x040fe40000410000 */
        /* <DEDUP_REMOVED lines=8> */
[C---:B-1----:R-:W-:Y:S02]  /*14970*/  HMMA.16816.F32.BF16 R80, R144.reuse, R104, R80 ;  /* 0x000000689050723c */ /* 0x042fe40000041850 */
[----:B------:R-:W1:Y:S01]  /*14980*/  MUFU.EX2 R252, R252 ;  /* 0x000000fc00fc7308 */ /* 0x000e620000000800 */
[----:B------:R-:W-:Y:S02]  /*14990*/  FMUL.FTZ R87, R3, R87 ;  /* 0x0000005703577220 */ /* 0x000fe40000410000 */
[C---:B------:R-:W-:Y:S02]  /*149a0*/  FMUL.FTZ R88, R8.reuse, R88 ;  /* 0x0000005808587220 */ /* 0x040fe40000410000 */
[C---:B------:R-:W-:Y:S01]  /*149b0*/  FMUL.FTZ R89, R8.reuse, R89 ;  /* 0x0000005908597220 */ /* 0x040fe20000410000 */
[----:B------:R-:W-:Y:S01]  /*149c0*/  F2FP.BF16.PACK_AB R104, R185, R176 ;  /* 0x000000b0b968723e */ /* 0x000fe200000010ff */
[C---:B------:R-:W-:Y:S01]  /*149d0*/  FMUL.FTZ R90, R3.reuse, R90 ;  /* 0x0000005a035a7220 */ /* 0x040fe20000410000 */
[C---:B------:R-:W-:Y:S02]  /*149e0*/  HMMA.16816.F32.BF16 R84, R144.reuse, R106, R84 ;  /* 0x0000006a9054723c */ /* 0x040fe40000041854 */
[----:B------:R-:W1:Y:S01]  /*149f0*/  MUFU.EX2 R177, R177 ;  /* 0x000000b100b17308 */ /* 0x000e620000000800 */
[----:B------:R-:W-:Y:S01]  /*14a00*/  FMUL.FTZ R91, R3, R91 ;  /* 0x0000005b035b7220 */ /* 0x000fe20000410000 */
[----:B---3--:R-:W-:Y:S01]  /*14a10*/  F2FP.BF16.PACK_AB R105, R189, R178 ;  /* 0x000000b2bd69723e */ /* 0x008fe200000010ff */
[C---:B------:R-:W-:Y:S02]  /*14a20*/  FMUL.FTZ R92, R8.reuse, R92 ;  /* 0x0000005c085c7220 */ /* 0x040fe40000410000 */
[----:B------:R-:W-:Y:S01]  /*14a30*/  FMUL.FTZ R93, R8, R93 ;  /* 0x0000005d085d7220 */ /* 0x000fe20000410000 */
[----:B-----5:R-:W-:Y:S01]  /*14a40*/  F2FP.BF16.PACK_AB R106, R180, R191 ;  /* 0x000000bfb46a723e */ /* 0x020fe200000010ff */
[C---:B------:R-:W-:Y:S01]  /*14a50*/  FMUL.FTZ R94, R3.reuse, R94 ;  /* 0x0000005e035e7220 */ /* 0x040fe20000410000 */
[C---:B--2---:R-:W-:Y:S02]  /*14a60*/  HMMA.16816.F32.BF16 R88, R144.reuse, R112, R88 ;  /* 0x000000709058723c */ /* 0x044fe40000041858 */
[----:B------:R-:W2:Y:S01]  /*14a70*/  MUFU.EX2 R179, R179 ;  /* 0x000000b300b37308 */ /* 0x000ea20000000800 */
[----:B------:R-:W-:Y:S01]  /*14a80*/  FMUL.FTZ R95, R3, R95 ;  /* 0x0000005f035f7220 */ /* 0x000fe20000410000 */
[----:B------:R-:W-:Y:S01]  /*14a90*/  F2FP.BF16.PACK_AB R107, R247, R182 ;  /* 0x000000b6f76b723e */ /* 0x000fe200000010ff */
[C---:B------:R-:W-:Y:S02]  /*14aa0*/  FMUL.FTZ R96, R8.reuse, R96 ;  /* 0x0000006008607220 */ /* 0x040fe40000410000 */
[C---:B------:R-:W-:Y:S02]  /*14ab0*/  FMUL.FTZ R97, R8.reuse, R97 ;  /* 0x0000006108617220 */ /* 0x040fe40000410000 */
[C---:B------:R-:W-:Y:S01]  /*14ac0*/  FMUL.FTZ R98, R3.reuse, R98 ;  /* 0x0000006203627220 */ /* 0x040fe20000410000 */
[C---:B------:R-:W-:Y:S01]  /*14ad0*/  HMMA.16816.F32.BF16 R92, R144.reuse, R114, R92 ;  /* 0x00000072905c723c */ /* 0x040fe2000004185c */
[----:B------:R-:W3:Y:S02]  /*14ae0*/  LDSM.16.MT88.4 R112, [R164+0x800] ;  /* 0x00080000a470783b */ /* 0x000ee40000004200 */
[C---:B------:R-:W-:Y:S02]  /*14af0*/  FMUL.FTZ R99, R3.reuse, R99 ;  /* 0x0000006303637220 */ /* 0x040fe40000410000 */
[C---:B------:R-:W-:Y:S02]  /*14b00*/  FMUL.FTZ R100, R8.reuse, R100 ;  /* 0x0000006408647220 */ /* 0x040fe40000410000 */
[C---:B------:R-:W-:Y:S02]  /*14b10*/  FMUL.FTZ R101, R8.reuse, R101 ;  /* 0x0000006508657220 */ /* 0x040fe40000410000 */
[C---:B------:R-:W-:Y:S01]  /*14b20*/  FMUL.FTZ R102, R3.reuse, R102 ;  /* 0x0000006603667220 */ /* 0x040fe20000410000 */
[C---:B----4-:R-:W-:Y:S03]  /*14b30*/  HMMA.16816.F32.BF16 R96, R144.reuse, R108, R96 ;  /* 0x0000006c9060723c */ /* 0x050fe60000041860 */
[C---:B------:R-:W-:Y:S02]  /*14b40*/  FMUL.FTZ R103, R3.reuse, R103 ;  /* 0x0000006703677220 */ /* 0x040fe40000410000 */
[----:B------:R-:W-:Y:S02]  /*14b50*/  FFMA.FTZ R170, R3, R238, R170 ;  /* 0x000000ee03aa7223 */ /* 0x000fe400000100aa */
[----:B------:R-:W-:Y:S02]  /*14b60*/  FFMA.FTZ R174, R8, R239, R174 ;  /* 0x000000ef08ae7223 */ /* 0x000fe400000100ae */
[----:B------:R-:W-:Y:S01]  /*14b70*/  FADD.FTZ R169, R169, R170 ;  /* 0x000000aaa9a97221 */ /* 0x000fe20000010000 */
[----:B------:R-:W-:Y:S01]  /*14b80*/  HMMA.16816.F32.BF16 R100, R144, R110, R100 ;  /* 0x0000006e9064723c */ /* 0x000fe20000041864 */
[----:B------:R-:W4:Y:S02]  /*14b90*/  LDSM.16.MT88.4 R108, [R164+0x2800] ;  /* 0x00280000a46c783b */ /* 0x000f240000004200 */
[----:B------:R-:W-:Y:S02]  /*14ba0*/  FADD.FTZ R173, R173, R174 ;  /* 0x000000aeadad7221 */ /* 0x000fe40000010000 */
[----:B------:R-:W-:Y:S02]  /*14bb0*/  FADD.FTZ R168, R168, R169 ;  /* 0x000000a9a8a87221 */ /* 0x000fe40000010000 */
[----:B------:R-:W-:Y:S01]  /*14bc0*/  FADD.FTZ R172, R172, R173 ;  /* 0x000000adacac7221 */ /* 0x000fe20000010000 */
        /* <DEDUP_REMOVED lines=15> */
[C---:B---3--:R-:W-:Y:S04]  /*14cc0*/  HMMA.16816.F32.BF16 R24, R104.reuse, R112, R24 ;  /* 0x000000706818723c */ /* 0x048fe80000041818 */
[----:B------:R-:W-:Y:S02]  /*14cd0*/  FADD.FTZ R191, R180, R191 ;  /* 0x000000bfb4bf7221 */ /* 0x000fe40000010000 */
[----:B------:R-:W-:Y:S02]  /*14ce0*/  FADD.FTZ R247, R247, R182 ;  /* 0x000000b6f7f77221 */ /* 0x000fe40000010000 */
[C---:B------:R-:W-:Y:S01]  /*14cf0*/  HMMA.16816.F32.BF16 R28, R104.reuse, R114, R28 ;  /* 0x00000072681c723c */ /* 0x040fe2000004181c */
[----:B------:R-:W3:Y:S03]  /*14d00*/  LDSM.16.MT88.4 R112, [R166+0x4800] ;  /* 0x00480000a670783b */ /* 0x000ee60000004200 */
[----:B------:R-:W-:Y:S04]  /*14d10*/  FADD.FTZ R247, R246, R247 ;  /* 0x000000f7f6f77221 */ /* 0x000fe80000010000 */
[C---:B------:R-:W-:Y:S04]  /*14d20*/  HMMA.16816.F32.BF16 R32, R104.reuse, R124, R32 ;  /* 0x0000007c6820723c */ /* 0x040fe80000041820 */
[----:B------:R-:W-:Y:S04]  /*14d30*/  FADD.FTZ R247, R188, R247 ;  /* 0x000000f7bcf77221 */ /* 0x000fe80000010000 */
        /* <DEDUP_REMOVED lines=8> */
[C---:B----4-:R-:W-:Y:S08]  /*14dc0*/  HMMA.16816.F32.BF16 R56, R104.reuse, R108, R56 ;  /* 0x0000006c6838723c */ /* 0x050ff00000041838 */
[C---:B------:R-:W-:Y:S01]  /*14dd0*/  HMMA.16816.F32.BF16 R60, R104.reuse, R110, R60 ;  /* 0x0000006e683c723c */ /* 0x040fe2000004183c */
[----:B------:R-:W4:Y:S07]  /*14de0*/  LDSM.16.MT88.4 R108, [R164+0x4800] ;  /* 0x00480000a46c783b */ /* 0x000f2e0000004200 */
[C---:B-----5:R-:W-:Y:S08]  /*14df0*/  HMMA.16816.F32.BF16 R64, R104.reuse, R116, R64 ;  /* 0x000000746840723c */ /* 0x060ff00000041840 */
[C---:B------:R-:W-:Y:S01]  /*14e00*/  HMMA.16816.F32.BF16 R68, R104.reuse, R118, R68 ;  /* 0x000000766844723c */ /* 0x040fe20000041844 */
[----:B------:R-:W5:Y:S07]  /*14e10*/  LDSM.16.MT88.4 R116, [R9+0x4800] ;  /* 0x004800000974783b */ /* 0x000f6e0000004200 */
[C---:B---3--:R-:W-:Y:S08]  /*14e20*/  HMMA.16816.F32.BF16 R72, R104.reuse, R112, R72 ;  /* 0x000000706848723c */ /* 0x048ff00000041848 */
[C---:B------:R-:W-:Y:S01]  /*14e30*/  HMMA.16816.F32.BF16 R76, R104.reuse, R114, R76 ;  /* 0x00000072684c723c */ /* 0x040fe2000004184c */
[----:B------:R-:W3:Y:S07]  /*14e40*/  LDSM.16.MT88.4 R112, [R166+0x1000] ;  /* 0x00100000a670783b */ /* 0x000eee0000004200 */
[C---:B------:R-:W-:Y:S08]  /*14e50*/  HMMA.16816.F32.BF16 R80, R104.reuse, R120, R80 ;  /* 0x000000786850723c */ /* 0x040ff00000041850 */
[C---:B------:R-:W-:Y:S01]  /*14e60*/  HMMA.16816.F32.BF16 R84, R104.reuse, R122, R84 ;  /* 0x0000007a6854723c */ /* 0x040fe20000041854 */
[----:B------:R-:W1:Y:S07]  /*14e70*/  LDSM.16.MT88.4 R120, [R164+0x1000] ;  /* 0x00100000a478783b */ /* 0x000e6e0000004200 */
[C---:B----4-:R-:W-:Y:S08]  /*14e80*/  HMMA.16816.F32.BF16 R88, R104.reuse, R108, R88 ;  /* 0x0000006c6858723c */ /* 0x050ff00000041858 */
[C---:B------:R-:W-:Y:S01]  /*14e90*/  HMMA.16816.F32.BF16 R92, R104.reuse, R110, R92 ;  /* 0x0000006e685c723c */ /* 0x040fe2000004185c */
[----:B------:R-:W4:Y:S07]  /*14ea0*/  LDSM.16.MT88.4 R108, [R164+0x3000] ;  /* 0x00300000a46c783b */ /* 0x000f2e0000004200 */
[C---:B-----5:R-:W-:Y:S08]  /*14eb0*/  HMMA.16816.F32.BF16 R96, R104.reuse, R116, R96 ;  /* 0x000000746860723c */ /* 0x060ff00000041860 */
[----:B------:R-:W-:Y:S01]  /*14ec0*/  HMMA.16816.F32.BF16 R100, R104, R118, R100 ;  /* 0x000000766864723c */ /* 0x000fe20000041864 */
[----:B------:R-:W-:Y:S06]  /*14ed0*/  LDSM.16.MT88.4 R116, [R166+0x5000] ;  /* 0x00500000a674783b */ /* 0x000fec0000004200 */
[----:B------:R-:W-:Y:S02]  /*14ee0*/  F2FP.BF16.PACK_AB R104, R202, R190 ;  /* 0x000000beca68723e */ /* 0x000fe400000010ff */
[----:B------:R-:W-:Y:S03]  /*14ef0*/  F2FP.BF16.PACK_AB R105, R188, R246 ;  /* 0x000000f6bc69723e */ /* 0x000fe600000010ff */
[----:B------:R-:W-:Y:S02]  /*14f00*/  F2FP.BF16.PACK_AB R106, R184, R186 ;  /* 0x000000bab86a723e */ /* 0x000fe400000010ff */
[C---:B------:R-:W-:Y:S01]  /*14f10*/  F2FP.BF16.PACK_AB R107, R249.reuse, R248 ;  /* 0x000000f8f96b723e */ /* 0x040fe200000010ff */
[----:B------:R-:W-:Y:S04]  /*14f20*/  FADD.FTZ R248, R248, R247 ;  /* 0x000000f7f8f87221 */ /* 0x000fe80000010000 */
[----:B------:R-:W-:Y:S02]  /*14f30*/  FADD.FTZ R248, R249, R248 ;  /* 0x000000f8f9f87221 */ /* 0x000fe40000010000 */
[C---:B---3--:R-:W-:Y:S08]  /*14f40*/  HMMA.16816.F32.BF16 R4, R104.reuse, R112, R4 ;  /* 0x000000706804723c */ /* 0x048ff00000041804 */
        /* <DEDUP_REMOVED lines=15> */
[C---:B------:R-:W-:Y:S01]  /*15040*/  F2FP.BF16.PACK_AB R145, R252.reuse, R181 ;  /* 0x000000b5fc91723e */ /* 0x040fe200000010ff */
[----:B------:R-:W-:Y:S02]  /*15050*/  FADD.FTZ R181, R181, R248 ;  /* 0x000000f8b5b57221 */ /* 0x000fe40000010000 */
[----:B------:R-:W-:Y:S01]  /*15060*/  F2FP.BF16.PACK_AB R146, R175, R177 ;  /* 0x000000b1af92723e */ /* 0x000fe200000010ff */
[C---:B----4-:R-:W-:Y:S04]  /*15070*/  HMMA.16816.F32.BF16 R56, R104.reuse, R108, R56 ;  /* 0x0000006c6838723c */ /* 0x050fe80000041838 */
[----:B--2---:R-:W-:Y:S01]  /*15080*/  F2FP.BF16.PACK_AB R147, R183, R179 ;  /* 0x000000b3b793723e */ /* 0x004fe200000010ff */
[----:B------:R-:W-:Y:S03]  /*15090*/  FADD.FTZ R252, R252, R181 ;  /* 0x000000b5fcfc7221 */ /* 0x000fe60000010000 */
[C---:B------:R-:W-:Y:S01]  /*150a0*/  HMMA.16816.F32.BF16 R60, R104.reuse, R110, R60 ;  /* 0x0000006e683c723c */ /* 0x040fe2000004183c */
[----:B------:R-:W2:Y:S03]  /*150b0*/  LDSM.16.MT88.4 R108, [R164+0x5000] ;  /* 0x00500000a46c783b */ /* 0x000ea60000004200 */
[----:B------:R-:W-:Y:S04]  /*150c0*/  FADD.FTZ R252, R179, R252 ;  /* 0x000000fcb3fc7221 */ /* 0x000fe80000010000 */
[C---:B---3--:R-:W-:Y:S04]  /*150d0*/  HMMA.16816.F32.BF16 R64, R104.reuse, R112, R64 ;  /* 0x000000706840723c */ /* 0x048fe80000041840 */
[----:B------:R-:W-:Y:S04]  /*150e0*/  FADD.FTZ R238, R183, R252 ;  /* 0x000000fcb7ee7221 */ /* 0x000fe80000010000 */
[C---:B------:R-:W-:Y:S01]  /*150f0*/  HMMA.16816.F32.BF16 R68, R104.reuse, R114, R68 ;  /* 0x000000726844723c */ /* 0x040fe20000041844 */
[----:B------:R-:W3:Y:S07]  /*15100*/  LDSM.16.MT88.4 R112, [R9+0x5000] ;  /* 0x005000000970783b */ /* 0x000eee0000004200 */
[C---:B------:R-:W-:Y:S08]  /*15110*/  HMMA.16816.F32.BF16 R72, R104.reuse, R116, R72 ;  /* 0x000000746848723c */ /* 0x040ff00000041848 */
        /* <DEDUP_REMOVED lines=8> */
[----:B------:R-:W-:Y:S08]  /*151a0*/  HMMA.16816.F32.BF16 R100, R104, R114, R100 ;  /* 0x000000726864723c */ /* 0x000ff00000041864 */
[C---:B------:R-:W-:Y:S08]  /*151b0*/  HMMA.16816.F32.BF16 R132, R144.reuse, R128, R4 ;  /* 0x000000809084723c */ /* 0x040ff00000041804 */
[C---:B------:R-:W-:Y:S01]  /*151c0*/  HMMA.16816.F32.BF16 R128, R144.reuse, R130, R12 ;  /* 0x000000829080723c */ /* 0x040fe2000004180c */
[----:B------:R-:W3:Y:S07]  /*151d0*/  LDSM.16.MT88.4 R12, [R9+0x3800] ;  /* 0x00380000090c783b */ /* 0x000eee0000004200 */
[C---:B-1----:R-:W-:Y:S01]  /*151e0*/  HMMA.16816.F32.BF16 R124, R144.reuse, R120, R16 ;  /* 0x00000078907c723c */ /* 0x042fe20000041810 */
[----:B------:R-:W1:Y:S07]  /*151f0*/  LDSM.16.MT88.4 R16, [R166+0x5800] ;  /* 0x00580000a610783b */ /* 0x000e6e0000004200 */
[C---:B------:R-:W-:Y:S01]  /*15200*/  HMMA.16816.F32.BF16 R120, R144.reuse, R122, R20 ;  /* 0x0000007a9078723c */ /* 0x040fe20000041814 */
[----:B------:R-:W4:Y:S07]  /*15210*/  LDSM.16.MT88.4 R20, [R165+0x5800] ;  /* 0x00580000a514783b */ /* 0x000f2e0000004200 */
[C---:B--2---:R-:W-:Y:S07]  /*15220*/  HMMA.16816.F32.BF16 R116, R144.reuse, R108, R24 ;  /* 0x0000006c9074723c */ /* 0x044fee0000041818 */
[----:B------:R-:W-:Y:S01]  /*15230*/  IADD3 R25, R245, -0x2, RZ ;  /* 0xfffffffef5197810 */ /* 0x000fe20007ffe0ff */
[C---:B------:R-:W-:Y:S03]  /*15240*/  HMMA.16816.F32.BF16 R112, R144.reuse, R110, R28 ;  /* 0x0000006e9070723c */ /* 0x040fe6000004181c */
        /* <DEDUP_REMOVED lines=9> */
[C---:B------:R-:W-:Y:S04]  /*152e0*/  @P0 IMAD R8, R25.reuse, c[0x0][0x1e4], R8 ;  /* 0x0000790019080a24 */ /* 0x040fe800078e0208 */
[C---:B------:R-:W-:Y:S08]  /*152f0*/  HMMA.16816.F32.BF16 R48, R144.reuse, R156, R48 ;  /* 0x0000009c9030723c */ /* 0x040ff00000041830 */
[C---:B------:R-:W-:Y:S08]  /*15300*/  HMMA.16816.F32.BF16 R52, R144.reuse, R158, R52 ;  /* 0x0000009e9034723c */ /* 0x040ff00000041834 */
[C---:B------:R-:W-:Y:S08]  /*15310*/  HMMA.16816.F32.BF16 R56, R144.reuse, R160, R56 ;  /* 0x000000a09038723c */ /* 0x040ff00000041838 */
[C---:B------:R-:W-:Y:S08]  /*15320*/  HMMA.16816.F32.BF16 R60, R144.reuse, R162, R60 ;  /* 0x000000a2903c723c */ /* 0x040ff0000004183c */
[C---:B---3--:R-:W-:Y:S08]  /*15330*/  HMMA.16816.F32.BF16 R64, R144.reuse, R12, R64 ;  /* 0x0000000c9040723c */ /* 0x048ff00000041840 */
[C---:B------:R-:W-:Y:S01]  /*15340*/  HMMA.16816.F32.BF16 R68, R144.reuse, R14, R68 ;  /* 0x0000000e9044723c */ /* 0x040fe20000041844 */
[----:B------:R-:W2:Y:S07]  /*15350*/  LDSM.16.MT88.4 R12, [R164+0x5800] ;  /* 0x00580000a40c783b */ /* 0x000eae0000004200 */
[C---:B-1----:R-:W-:Y:S07]  /*15360*/  HMMA.16816.F32.BF16 R72, R144.reuse, R16, R72 ;  /* 0x000000109048723c */ /* 0x042fee0000041848 */
[----:B------:R-:W-:Y:S01]  /*15370*/  @P0 IMAD.WIDE.U32 R16, R25, c[0x0][0x1e0], RZ ;  /* 0x0000780019100a25 */ /* 0x000fe200078e00ff */
[C---:B------:R-:W-:Y:S01]  /*15380*/  HMMA.16816.F32.BF16 R76, R144.reuse, R18, R76 ;  /* 0x00000012904c723c */ /* 0x040fe2000004184c */
[----:B------:R-:W-:Y:S03]  /*15390*/  @P0 MOV R25, c[0x0][0x1e4] ;  /* 0x0000790000190a02 */ /* 0x000fe60000000f00 */
[----:B------:R-:W-:Y:S02]  /*153a0*/  @P0 IADD3 R17, R17, R8, RZ ;  /* 0x0000000811110210 */ /* 0x000fe40007ffe0ff */
[C---:B------:R-:W-:Y:S02]  /*153b0*/  @P0 SHF.L.U32 R3, R16.reuse, 0x6, RZ ;  /* 0x0000000610030819 */ /* 0x040fe400000006ff */
[C---:B----4-:R-:W-:Y:S04]  /*153c0*/  HMMA.16816.F32.BF16 R80, R144.reuse, R20, R80 ;  /* 0x000000149050723c */ /* 0x050fe80000041850 */
[----:B------:R-:W-:Y:S02]  /*153d0*/  @P0 SHF.L.U64.HI R8, R16, 0x6, R17 ;  /* 0x0000000610080819 */ /* 0x000fe40000010211 */
[----:B------:R1:W3:Y:S01]  /*153e0*/  LDSM.16.MT88.4 R16, [R9+0x5800] ;  /* 0x005800000910783b */ /* 0x0002e20000004200 */
[----:B------:R-:W-:Y:S01]  /*153f0*/  @P0 MOV R20, c[0x0][0x1e0] ;  /* 0x0000780000140a02 */ /* 0x000fe20000000f00 */
[C---:B------:R-:W-:Y:S04]  /*15400*/  HMMA.16816.F32.BF16 R84, R144.reuse, R22, R84 ;  /* 0x000000169054723c */ /* 0x040fe80000041854 */
[C---:B------:R-:W-:Y:S04]  /*15410*/  @P0 LEA R21, P1, R20.reuse, R3, 0x5 ;  /* 0x0000000314150211 */ /* 0x040fe800078228ff */
[----:B------:R-:W-:Y:S01]  /*15420*/  @P0 LEA.HI.X R20, R20, R8, R25, 0x5, P1 ;  /* 0x0000000814140211 */ /* 0x000fe200008f2c19 */
[C---:B--2---:R-:W-:Y:S03]  /*15430*/  HMMA.16816.F32.BF16 R88, R144.reuse, R12, R88 ;  /* 0x0000000c9058723c */ /* 0x044fe60000041858 */
[C---:B------:R-:W-:Y:S02]  /*15440*/  ISETP.GE.AND P1, PT, R233.reuse, 0x1, PT ;  /* 0x00000001e900780c */ /* 0x040fe40003f26270 */
[----:B------:R-:W-:Y:S02]  /*15450*/  IADD3 R233, R233, 0x1, RZ ;  /* 0x00000001e9e97810 */ /* 0x000fe40007ffe0ff */
[-C--:B------:R-:W-:Y:S01]  /*15460*/  @P0 IADD3 R21, P5, R21, R236.reuse, RZ ;  /* 0x000000ec15150210 */ /* 0x080fe20007fbe0ff */
[C---:B------:R-:W-:Y:S04]  /*15470*/  HMMA.16816.F32.BF16 R92, R144.reuse, R14, R92 ;  /* 0x0000000e905c723c */ /* 0x040fe8000004185c */
[----:B------:R-:W-:Y:S01]  /*15480*/  SEL R233, R233, RZ, !P1 ;  /* 0x000000ffe9e97207 */ /* 0x000fe20004800000 */
[----:B-1----:R-:W-:Y:S01]  /*15490*/  FADD.FTZ R9, R190, R191 ;  /* 0x000000bfbe097221 */ /* 0x002fe20000010000 */
[----:B------:R-:W-:Y:S02]  /*154a0*/  @P0 IADD3 R3, P1, R3, R236, RZ ;  /* 0x000000ec03030210 */ /* 0x000fe40007f3e0ff */
[----:B------:R-:W-:Y:S01]  /*154b0*/  @P0 LEA R12, P4, R21, c[0x0][0x1c8], 0x1 ;  /* 0x00007200150c0a11 */ /* 0x000fe200078808ff */
[----:B------:R-:W-:Y:S03]  /*154c0*/  FADD.FTZ R9, R202, R9 ;  /* 0x00000009ca097221 */ /* 0x000fe60000010000 */
[C---:B------:R-:W-:Y:S01]  /*154d0*/  @P0 LEA R22, P6, R3.reuse, c[0x0][0x1c8], 0x1 ;  /* 0x0000720003160a11 */ /* 0x040fe200078c08ff */
[----:B------:R-:W-:Y:S01]  /*154e0*/  FADD.FTZ R9, R186, R9 ;  /* 0x00000009ba097221 */ /* 0x000fe20000010000 */
[-C--:B------:R-:W-:Y:S02]  /*154f0*/  @P0 IADD3.X R8, R8, R231.reuse, RZ, P1, !PT ;  /* 0x000000e708080210 */ /* 0x080fe40000ffe4ff */
[----:B------:R-:W-:Y:S01]  /*15500*/  @P0 ISETP.GE.AND P1, PT, R214, c[0x0][0x1d4], PT ;  /* 0x00007500d6000a0c */ /* 0x000fe20003f26270 */
[----:B------:R-:W-:Y:S01]  /*15510*/  FADD.FTZ R184, R184, R9 ;  /* 0x00000009b8b87221 */ /* 0x000fe20000010000 */
[----:B------:R-:W-:Y:S01]  /*15520*/  @P0 LEA.HI.X R23, R3, c[0x0][0x1cc], R8, 0x1, P6 ;  /* 0x0000730003170a11 */ /* 0x000fe200030f0c08 */
[----:B------:R-:W-:Y:S01]  /*15530*/  @P0 IMAD R3, R233, 0x6000, R11 ;  /* 0x00006000e9030824 */ /* 0x000fe200078e020b */
[----:B------:R-:W-:Y:S01]  /*15540*/  @P0 IADD3.X R20, R20, R231, RZ, P5, !PT ;  /* 0x000000e714140210 */ /* 0x000fe20002ffe4ff */
[C---:B---3--:R-:W-:Y:S03]  /*15550*/  HMMA.16816.F32.BF16 R96, R144.reuse, R16, R96 ;  /* 0x000000109060723c */ /* 0x048fe60000041860 */
[----:B------:R-:W-:Y:S01]  /*15560*/  @!PT LDS RZ, [RZ] ;  /* 0x00000000fffff984 */ /* 0x000fe20000000800 */
[----:B------:R-:W-:Y:S01]  /*15570*/  @!PT LDS RZ, [RZ] ;  /* 0x00000000fffff984 */ /* 0x000fe20000000800 */
[----:B------:R-:W-:Y:S01]  /*15580*/  @!PT LDS RZ, [RZ] ;  /* 0x00000000fffff984 */ /* 0x000fe20000000800 */
[----:B------:R1:W-:Y:S01]  /*15590*/  @P0 LDGSTS.E.BYPASS.LTC128B.128 [R3], [R22.64], !P3 ;  /* 0x0000000016030fae */ /* 0x0003e2000d901d48 */
[----:B------:R-:W-:Y:S01]  /*155a0*/  @P0 LEA.HI.X R13, R21, c[0x0][0x1cc], R20, 0x1, P4 ;  /* 0x00007300150d0a11 */ /* 0x000fe200020f0c14 */
[----:B------:R-:W-:Y:S01]  /*155b0*/  FADD.FTZ R187, R187, R184 ;  /* 0x000000b8bbbb7221 */ /* 0x000fe20000010000 */
[----:B------:R-:W-:Y:S02]  /*155c0*/  IADD3 R8, R199, 0x1, RZ ;  /* 0x00000001c7087810 */ /* 0x000fe40007ffe0ff */
[----:B------:R-:W-:Y:S03]  /*155d0*/  HMMA.16816.F32.BF16 R100, R144, R18, R100 ;  /* 0x000000129064723c */ /* 0x000fe60000041864 */
[----:B------:R1:W-:Y:S01]  /*155e0*/  @P0 LDGSTS.E.BYPASS.LTC128B.128 [R3+0x2000], [R22.64+0x80], !P2 ;  /* 0x0200008016030fae */ /* 0x0003e2000d101d48 */
[----:B------:R-:W-:Y:S04]  /*155f0*/  FADD.FTZ R250, R250, R187 ;  /* 0x000000bbfafa7221 */ /* 0x000fe80000010000 */
[----:B------:R-:W-:Y:S03]  /*15600*/  FADD.FTZ R250, R177, R250 ;  /* 0x000000fab1fa7221 */ /* 0x000fe60000010000 */
[----:B------:R1:W-:Y:S01]  /*15610*/  @P0 LDGSTS.E.BYPASS.LTC128B.128 [R3+0x4000], [R22.64+0x100], !P1 ;  /* 0x0400010016030fae */ /* 0x0003e2000c901d48 */
[----:B------:R-:W-:Y:S07]  /*15620*/  FADD.FTZ R239, R175, R250 ;  /* 0x000000faafef7221 */ /* 0x000fee0000010000 */
[----:B------:R1:W-:Y:S08]  /*15630*/  @P0 LDGSTS.E.BYPASS.LTC128B.128 [R3+0x1000], [R12.64], !P3 ;  /* 0x010000000c030fae */ /* 0x0003f0000d901d48 */
[----:B------:R1:W-:Y:S08]  /*15640*/  @P0 LDGSTS.E.BYPASS.LTC128B.128 [R3+0x3000], [R12.64+0x80], !P2 ;  /* 0x030000800c030fae */ /* 0x0003f0000d101d48 */
[----:B------:R1:W-:Y:S01]  /*15650*/  @P0 LDGSTS.E.BYPASS.LTC128B.128 [R3+0x5000], [R12.64+0x100], !P1 ;  /* 0x050001000c030fae */ /* 0x0003e2000c901d48 */
[----:B------:R-:W-:Y:S02]  /*15660*/  ISETP.GT.AND P0, PT, R245, R244, PT ;  /* 0x000000f4f500720c */ /* 0x000fe40003f04270 */
[----:B------:R-:W-:Y:S02]  /*15670*/  ISETP.GE.AND P1, PT, R199, 0x1, PT ;  /* 0x00000001c700780c */ /* 0x000fe40003f26270 */
[----:B------:R-:W-:Y:S02]  /*15680*/  MOV R245, R243 ;  /* 0x000000f300f57202 */ /* 0x000fe40000000f00 */
[----:B------:R-:W-:Y:S01]  /*15690*/  SEL R199, R8, RZ, !P1 ;  /* 0x000000ff08c77207 */ /* 0x000fe20004800000 */
[----:B------:R-:W0:Y:S01]  /*156a0*/  LDGDEPBAR ;  /* 0x00000000000079af */ /* 0x000e220000000000 */
[----:B------:R-:W-:Y:S02]  /*156b0*/  MOV R8, R0 ;  /* 0x0000000000087202 */ /* 0x000fe40000000f00 */
[----:B-1----:R-:W-:Y:S03]  /*156c0*/  MOV R3, R2 ;  /* 0x0000000200037202 */ /* 0x002fe60000000f00 */
[----:B------:R-:W-:-:S05]  /*156d0*/  @P0 BRA `(.L_x_2365) ;  /* 0xffffce1000000947 */ /* 0x000fca000383ffff */
.L_x_2364:
[----:B------:R-:W-:-:S13]  /*156e0*/  ISETP.GE.AND P0, PT, R243, R232, PT ;  /* 0x000000e8f300720c */ /* 0x000fda0003f06270 */
[----:B------:R-:W-:Y:S05]  /*156f0*/  @!P0 BRA `(.L_x_2366) ;  /* 0x00002d1000008947 */ /* 0x000fea0003800000 */
[----:B------:R-:W-:Y:S02]  /*15700*/  MOV R3, R0 ;  /* 0x0000000000037202 */ /* 0x000fe40000000f00 */
[----:B------:R-:W-:Y:S02]  /*15710*/  MOV R9, R2 ;  /* 0x0000000200097202 */ /* 0x000fe40000000f00 */
.L_x_2367:
        /* <DEDUP_REMOVED lines=18> */
[----:B------:R-:W-:Y:S04]  /*15840*/  @!P0 IADD3 R2, P4, R35, R234, RZ ;  /* 0x000000ea23028210 */ /* 0x000fe80007f9e0ff */
[----:B------:R-:W-:Y:S02]  /*15850*/  @!P0 IADD3 R0, R25, R0, RZ ;  /* 0x0000000019008210 */ /* 0x000fe40007ffe0ff */
[----:B-1----:R-:W1:Y:S01]  /*15860*/  LDSM.16.M88.4 R12, [R202] ;  /* 0x00000000ca0c783b */ /* 0x002e620000000200 */
[----:B------:R-:W-:Y:S02]  /*15870*/  @!P0 LEA R172, P6, R2, c[0x0][0x1f8], 0x1 ;  /* 0x00007e0002ac8a11 */ /* 0x000fe400078c08ff */
[----:B------:R-:W-:Y:S02]  /*15880*/  @!P0 SHF.L.U64.HI R165, R24, 0x6, R0 ;  /* 0x0000000618a58819 */ /* 0x000fe40000010200 */
[----:B------:R-:W-:Y:S03]  /*15890*/  @!P0 MOV R0, c[0x0][0x208] ;  /* 0x0000820000008a02 */ /* 0x000fe60000000f00 */
[----:B------:R-:W2:Y:S01]  /*158a0*/  LDSM.16.M88.4 R20, [R202+0x800] ;  /* 0x00080000ca14783b */ /* 0x000ea20000000200 */
[C---:B------:R-:W-:Y:S04]  /*158b0*/  @!P0 LEA R33, P1, R0.reuse, R35, 0x5 ;  /* 0x0000002300218211 */ /* 0x040fe800078228ff */
[----:B------:R-:W-:Y:S02]  /*158c0*/  @!P0 LEA.HI.X R167, R0, R165, R167, 0x5, P1 ;  /* 0x000000a500a78211 */ /* 0x000fe400008f2ca7 */
[----:B------:R-:W-:Y:S01]  /*158d0*/  @!P0 IADD3.X R165, R165, R230, RZ, P4, !PT ;  /* 0x000000e6a5a58210 */ /* 0x000fe200027fe4ff */
[----:B------:R-:W3:Y:S01]  /*158e0*/  LDSM.16.M88.4 R28, [R202+0x1000] ;  /* 0x00100000ca1c783b */ /* 0x000ee20000000200 */
[----:B------:R-:W-:Y:S02]  /*158f0*/  @!P0 ISETP.GE.AND P1, PT, R214, c[0x0][0x1d4], PT ;  /* 0x00007500d6008a0c */ /* 0x000fe40003f26270 */
[----:B------:R-:W-:Y:S01]  /*15900*/  @!P0 LEA.HI.X R173, R2, c[0x0][0x1fc], R165, 0x1, P6 ;  /* 0x00007f0002ad8a11 */ /* 0x000fe200030f0ca5 */
[----:B------:R-:W-:Y:S01]  /*15910*/  @!P0 IMAD R2, R233, 0x6000, R10 ;  /* 0x00006000e9028824 */ /* 0x000fe200078e020a */
[----:B------:R-:W-:Y:S03]  /*15920*/  @!P0 IADD3 R0, P5, R33, R234, RZ ;  /* 0x000000ea21008210 */ /* 0x000fe60007fbe0ff */
[----:B------:R-:W4:Y:S01]  /*15930*/  LDSM.16.M88.4 R144, [R202+0x1800] ;  /* 0x00180000ca90783b */ /* 0x000f220000000200 */
[----:B------:R-:W-:Y:S02]  /*15940*/  @!P0 IADD3.X R167, R167, R230, RZ, P5, !PT ;  /* 0x000000e6a7a78210 */ /* 0x000fe40002ffe4ff */
[C---:B------:R-:W-:Y:S04]  /*15950*/  @!P0 LEA R174, P4, R0.reuse, c[0x0][0x1f8], 0x1 ;  /* 0x00007e0000ae8a11 */ /* 0x040fe800078808ff */
[----:B------:R-:W-:Y:S01]  /*15960*/  @!P0 LEA.HI.X R175, R0, c[0x0][0x1fc], R167, 0x1, P4 ;  /* 0x00007f0000af8a11 */ /* 0x000fe200020f0ca7 */
[----:B------:R-:W-:Y:S01]  /*15970*/  LDSM.16.M88.4 R148, [R195] ;  /* 0x00000000c394783b */ /* 0x000fe20000000200 */
[----:B------:R-:W-:Y:S01]  /*15980*/  IADD3 R0, R201, R202, RZ ;  /* 0x000000cac9007210 */ /* 0x000fe20007ffe0ff */
[C---:B-1----:R-:W-:Y:S06]  /*15990*/  HMMA.16816.F32.BF16 R4, R36.reuse, R12, RZ ;  /* 0x0000000c2404723c */ /* 0x042fec00000418ff */
[----:B------:R-:W1:Y:S02]  /*159a0*/  LDSM.16.M88.4 R152, [R8] ;  /* 0x000000000898783b */ /* 0x000e640000000200 */
[C---:B------:R-:W-:Y:S06]  /*159b0*/  HMMA.16816.F32.BF16 R12, R36.reuse, R14, RZ ;  /* 0x0000000e240c723c */ /* 0x040fec00000418ff */
[----:B------:R-:W5:Y:S02]  /*159c0*/  LDSM.16.M88.4 R156, [R8+0x800] ;  /* 0x00080000089c783b */ /* 0x000f640000000200 */
[C---:B--2---:R-:W-:Y:S06]  /*159d0*/  HMMA.16816.F32.BF16 R16, R36.reuse, R20, RZ ;  /* 0x000000142410723c */ /* 0x044fec00000418ff */
[----:B------:R-:W2:Y:S02]  /*159e0*/  LDSM.16.M88.4 R160, [R8+0x1000] ;  /* 0x0010000008a0783b */ /* 0x000ea40000000200 */
[C---:B------:R-:W-:Y:S08]  /*159f0*/  HMMA.16816.F32.BF16 R20, R36.reuse, R22, RZ ;  /* 0x000000162414723c */ /* 0x040ff000000418ff */
[C---:B---3--:R-:W-:Y:S08]  /*15a00*/  HMMA.16816.F32.BF16 R24, R36.reuse, R28, RZ ;  /* 0x0000001c2418723c */ /* 0x048ff000000418ff */
[C---:B------:R-:W-:Y:S08]  /*15a10*/  HMMA.16816.F32.BF16 R28, R36.reuse, R30, RZ ;  /* 0x0000001e241c723c */ /* 0x040ff000000418ff */
[C---:B----4-:R-:W-:Y:S08]  /*15a20*/  HMMA.16816.F32.BF16 R32, R36.reuse, R144, RZ ;  /* 0x000000902420723c */ /* 0x050ff000000418ff */
        /* <DEDUP_REMOVED lines=9> */
[C---:B-----5:R-:W-:Y:S01]  /*15ac0*/  HMMA.16816.F32.BF16 R16, R148.reuse, R156, R16 ;  /* 0x0000009c9410723c */ /* 0x060fe20000041810 */
[----:B------:R1:W-:Y:S07]  /*15ad0*/  @!P0 LDGSTS.E.BYPASS.LTC128B.128 [R2+0x4000], [R172.64+0x100], !P1 ;  /* 0x04000100ac028fae */ /* 0x0003ee000c901d48 */
[C---:B------:R-:W-:Y:S01]  /*15ae0*/  HMMA.16816.F32.BF16 R20, R148.reuse, R158, R20 ;  /* 0x0000009e9414723c */ /* 0x040fe20000041814 */
[----:B------:R1:W-:Y:S07]  /*15af0*/  @!P0 LDGSTS.E.BYPASS.LTC128B.128 [R2+0x1000], [R174.64], !P3 ;  /* 0x01000000ae028fae */ /* 0x0003ee000d901d48 */
[C---:B--2---:R-:W-:Y:S01]  /*15b00*/  HMMA.16816.F32.BF16 R24, R148.reuse, R160, R24 ;  /* 0x000000a09418723c */ /* 0x044fe20000041818 */
[----:B------:R1:W-:Y:S02]  /*15b10*/  @!P0 LDGSTS.E.BYPASS.LTC128B.128 [R2+0x3000], [R174.64+0x80], !P2 ;  /* 0x03000080ae028fae */ /* 0x0003e4000d101d48 */
[C---:B------:R-:W-:Y:S02]  /*15b20*/  ISETP.GE.AND P2, PT, R233.reuse, 0x1, PT ;  /* 0x00000001e900780c */ /* 0x040fe40003f46270 */
[----:B------:R-:W-:Y:S03]  /*15b30*/  IADD3 R233, R233, 0x1, RZ ;  /* 0x00000001e9e97810 */ /* 0x000fe60007ffe0ff */
        /* <DEDUP_REMOVED lines=157> */
[----:B------:R-:W-:Y:S01]  /*16510*/  HMMA.16816.F32.BF16 R28, R180, R6, R28 ;  /* 0x00000006b41c723c */ /* 0x000fe2000004181c */
[----:B------:R-:W2:Y:S01]  /*16520*/  MUFU.TANH R170, R170 ;  /* 0x000000aa00aa7308 */ /* 0x000ea20000002400 */
[----:B------:R-:W-:-:S14]  /*16530*/  BAR.SYNC.DEFER_BLOCKING 0x0 ;  /* 0x0000000000007b1d */ /* 0x000fdc0000010000 */
        /* <DEDUP_REMOVED lines=11> */
[----:B------:R-:W1:Y:S01]  /*165f0*/  MUFU.TANH R168, R168 ;  /* 0x000000a800a87308 */ /* 0x000e620000002400 */
[----:B------:R-:W-:Y:S01]  /*16600*/  IMAD R12, R199, 0x6000, RZ ;  /* 0x00006000c70c7824 */ /* 0x000fe200078e02ff */
        /* <DEDUP_REMOVED lines=15> */
[----:B------:R-:W-:Y:S01]  /*16700*/  FMUL.FTZ R38, R38, c[0x0][0x320] ;  /* 0x0000c80026267a20 */ /* 0x000fe20000410000 */
[----:B------:R-:W-:Y:S01]  /*16710*/  FMNMX.FTZ R5, R150, R5, !PT ;  /* 0x0000000596057209 */ /* 0x000fe20007810000 */
[----:B------:R-:W-:Y:S01]  /*16720*/  FMUL.FTZ R39, R39, c[0x0][0x320] ;  /* 0x0000c80027277a20 */ /* 0x000fe20000410000 */
[----:B------:R-:W-:Y:S02]  /*16730*/  FMNMX.FTZ R0, R173, R0, !PT ;  /* 0x00000000ad007209 */ /* 0x000fe40007810000 */
[----:B------:R-:W3:Y:S02]  /*16740*/  MUFU.TANH R149, R20 ;  /* 0x0000001400957308 */ /* 0x000ee40000002400 */
[----:B--2---:R-:W-:Y:S04]  /*16750*/  FMNMX.FTZ R0, R179, R0, !PT ;  /* 0x00000000b3007209 */ /* 0x004fe80007810000 */
[----:B------:R-:W-:Y:S04]  /*16760*/  FMNMX.FTZ R0, R151, R0, !PT ;  /* 0x0000000097007209 */ /* 0x000fe80007810000 */
        /* <DEDUP_REMOVED lines=50> */
[----:B------:R-:W-:Y:S02]  /*16a90*/  FMUL.FTZ R5, R4, c[0x0][0x2d0] ;  /* 0x0000b40004057a20 */ /* 0x000fe40000410000 */
[--C-:B------:R-:W-:Y:S02]  /*16aa0*/  FFMA.FTZ R178, R169, c[0x0][0x2d0], -R160.reuse ;  /* 0x0000b400a9b27a23 */ /* 0x100fe400000108a0 */
[--C-:B------:R-:W-:Y:S01]  /*16ab0*/  FFMA.FTZ R176, R171, c[0x0][0x2d0], -R160.reuse ;  /* 0x0000b400abb07a23 */ /* 0x100fe200000108a0 */
[----:B------:R-:W1:Y:S01]  /*16ac0*/  MUFU.EX2 R8, R5 ;  /* 0x0000000500087308 */ /* 0x000e620000000800 */
[--C-:B------:R-:W-:Y:S02]  /*16ad0*/  FFMA.FTZ R175, R173, c[0x0][0x2d0], -R160.reuse ;  /* 0x0000b400adaf7a23 */ /* 0x100fe400000108a0 */
[--C-:B------:R-:W-:Y:S01]  /*16ae0*/  FFMA.FTZ R180, R151, c[0x0][0x2d0], -R160.reuse ;  /* 0x0000b40097b47a23 */ /* 0x100fe200000108a0 */
[----:B--2---:R-:W-:Y:S01]  /*16af0*/  FMNMX.FTZ R0, R7, R0, !PT ;  /* 0x0000000007007209 */ /* 0x004fe20007810000 */
[--C-:B------:R-:W-:Y:S02]  /*16b00*/  FFMA.FTZ R181, R149, c[0x0][0x2d0], -R160.reuse ;  /* 0x0000b40095b57a23 */ /* 0x100fe400000108a0 */
[--C-:B------:R-:W-:Y:S02]  /*16b10*/  FFMA.FTZ R182, R147, c[0x0][0x2d0], -R160.reuse ;  /* 0x0000b40093b67a23 */ /* 0x100fe400000108a0 */
[C---:B------:R-:W-:Y:S01]  /*16b20*/  FMUL.FTZ R153, R0.reuse, c[0x0][0x2d0] ;  /* 0x0000b40000997a20 */ /* 0x040fe20000410000 */
[----:B------:R-:W-:Y:S01]  /*16b30*/  MUFU.EX2 R178, R178 ;  /* 0x000000b200b27308 */ /* 0x000fe20000000800 */
[----:B------:R-:W-:Y:S02]  /*16b40*/  FADD.FTZ R4, -R0, R3 ;  /* 0x0000000300047221 */ /* 0x000fe40000010100 */
[--C-:B------:R-:W-:Y:S01]  /*16b50*/  FFMA.FTZ R174, R170, c[0x0][0x2d0], -R153.reuse ;  /* 0x0000b400aaae7a23 */ /* 0x100fe20000010899 */
[-C--:B------:R-:W-:Y:S01]  /*16b60*/  IADD3 R170, R192, R12.reuse, RZ ;  /* 0x0000000cc0aa7210 */ /* 0x080fe20007ffe0ff */
[--C-:B------:R-:W-:Y:S01]  /*16b70*/  FFMA.FTZ R173, R168, c[0x0][0x2d0], -R153.reuse ;  /* 0x0000b400a8ad7a23 */ /* 0x100fe20000010899 */
[----:B------:R-:W-:Y:S01]  /*16b80*/  IADD3 R168, R139, R12, RZ ;  /* 0x0000000c8ba87210 */ /* 0x000fe20007ffe0ff */
[--C-:B------:R-:W-:Y:S01]  /*16b90*/  FFMA.FTZ R172, R172, c[0x0][0x2d0], -R153.reuse ;  /* 0x0000b400acac7a23 */ /* 0x100fe20000010899 */
[C---:B------:R-:W-:Y:S01]  /*16ba0*/  IADD3 R9, R197.reuse, R170, RZ ;  /* 0x000000aac5097210 */ /* 0x040fe20007ffe0ff */
[----:B------:R-:W2:Y:S01]  /*16bb0*/  LDSM.16.MT88.4 R16, [R170] ;  /* 0x00000000aa10783b */ /* 0x000ea20000004200 */
[--C-:B------:R-:W-:Y:S01]  /*16bc0*/  FFMA.FTZ R171, R184, c[0x0][0x2d0], -R153.reuse ;  /* 0x0000b400b8ab7a23 */ /* 0x100fe20000010899 */
[----:B------:R-:W3:Y:S01]  /*16bd0*/  MUFU.EX2 R177, R177 ;  /* 0x000000b100b17308 */ /* 0x000ee20000000800 */
[----:B------:R-:W-:Y:S01]  /*16be0*/  FMUL.FTZ R3, R4, c[0x0][0x2d0] ;  /* 0x0000b40004037a20 */ /* 0x000fe20000410000 */
[----:B------:R-:W-:Y:S01]  /*16bf0*/  IADD3 R169, R197, R168, RZ ;  /* 0x000000a8c5a97210 */ /* 0x000fe20007ffe0ff */
[C---:B-1----:R-:W-:Y:S02]  /*16c00*/  FMUL.FTZ R4, R8.reuse, R132 ;  /* 0x0000008408047220 */ /* 0x042fe40000410000 */
[C---:B------:R-:W-:Y:S01]  /*16c10*/  FMUL.FTZ R5, R8.reuse, R133 ;  /* 0x0000008508057220 */ /* 0x040fe20000410000 */
[----:B------:R-:W1:Y:S01]  /*16c20*/  LDSM.16.MT88.4 R24, [R9] ;  /* 0x000000000918783b */ /* 0x000e620000004200 */
[C---:B------:R-:W-:Y:S02]  /*16c30*/  FMUL.FTZ R12, R8.reuse, R128 ;  /* 0x00000080080c7220 */ /* 0x040fe40000410000 */
[C---:B------:R-:W-:Y:S01]  /*16c40*/  FMUL.FTZ R13, R8.reuse, R129 ;  /* 0x00000081080d7220 */ /* 0x040fe20000410000 */
[----:B------:R-:W4:Y:S01]  /*16c50*/  MUFU.EX2 R3, R3 ;  /* 0x0000000300037308 */ /* 0x000f220000000800 */
[C---:B------:R-:W-:Y:S02]  /*16c60*/  FMUL.FTZ R20, R8.reuse, R120 ;  /* 0x0000007808147220 */ /* 0x040fe40000410000 */
[C---:B------:R-:W-:Y:S01]  /*16c70*/  FMUL.FTZ R21, R8.reuse, R121 ;  /* 0x0000007908157220 */ /* 0x040fe20000410000 */
[----:B------:R-:W5:Y:S01]  /*16c80*/  LDSM.16.MT88.4 R32, [R168] ;  /* 0x00000000a820783b */ /* 0x000f620000004200 */
[C---:B------:R-:W-:Y:S02]  /*16c90*/  FMUL.FTZ R28, R8.reuse, R112 ;  /* 0x00000070081c7220 */ /* 0x040fe40000410000 */
        /* <DEDUP_REMOVED lines=8> */
[----:B------:R-:W-:Y:S01]  /*16d20*/  FMUL.FTZ R45, R8, R45 ;  /* 0x0000002d082d7220 */ /* 0x000fe20000410000 */
[----:B------:R-:W3:Y:S01]  /*16d30*/  MUFU.EX2 R175, R175 ;  /* 0x000000af00af7308 */ /* 0x000ee20000000800 */
[--C-:B------:R-:W-:Y:S02]  /*16d40*/  FFMA.FTZ R183, R150, c[0x0][0x2d0], -R153.reuse ;  /* 0x0000b40096b77a23 */ /* 0x100fe40000010899 */
[--C-:B------:R-:W-:Y:S02]  /*16d50*/  FFMA.FTZ R184, R146, c[0x0][0x2d0], -R153.reuse ;  /* 0x0000b40092b87a23 */ /* 0x100fe40000010899 */
[C---:B----4-:R-:W-:Y:S02]  /*16d60*/  FMUL.FTZ R6, R3.reuse, R134 ;  /* 0x0000008603067220 */ /* 0x050fe40000410000 */
        /* <DEDUP_REMOVED lines=9> */
[----:B------:R-:W4:Y:S01]  /*16e00*/  MUFU.EX2 R173, R173 ;  /* 0x000000ad00ad7308 */ /* 0x000f220000000800 */
[C---:B------:R-:W-:Y:S01]  /*16e10*/  FMUL.FTZ R38, R3.reuse, R106 ;  /* 0x0000006a03267220 */ /* 0x040fe20000410000 */
[----:B------:R-:W-:Y:S01]  /*16e20*/  LDSM.16.MT88.4 R112, [R169+0x2000] ;  /* 0x00200000a970783b */ /* 0x000fe20000004200 */
[----:B------:R-:W-:Y:S01]  /*16e30*/  FMUL.FTZ R39, R3, R107 ;  /* 0x0000006b03277220 */ /* 0x000fe20000410000 */
[----:B---3--:R-:W-:Y:S01]  /*16e40*/  F2FP.BF16.PACK_AB R134, R175, R176 ;  /* 0x000000b0af86723e */ /* 0x008fe200000010ff */
[C---:B------:R-:W-:Y:S02]  /*16e50*/  FMUL.FTZ R42, R3.reuse, R42 ;  /* 0x0000002a032a7220 */ /* 0x040fe40000410000 */
[C---:B------:R-:W-:Y:S02]  /*16e60*/  FMUL.FTZ R43, R3.reuse, R43 ;  /* 0x0000002b032b7220 */ /* 0x040fe40000410000 */
[C---:B------:R-:W-:Y:S01]  /*16e70*/  FMUL.FTZ R46, R3.reuse, R46 ;  /* 0x0000002e032e7220 */ /* 0x040fe20000410000 */
[----:B------:R-:W-:Y:S01]  /*16e80*/  MUFU.EX2 R172, R172 ;  /* 0x000000ac00ac7308 */ /* 0x000fe20000000800 */
[----:B------:R-:W-:Y:S01]  /*16e90*/  LDSM.16.MT88.4 R104, [R168+0x2000] ;  /* 0x00200000a868783b */ /* 0x000fe20000004200 */
[----:B------:R-:W-:Y:S02]  /*16ea0*/  FMUL.FTZ R47, R3, R47 ;  /* 0x0000002f032f7220 */ /* 0x000fe40000410000 */
[--C-:B------:R-:W-:Y:S02]  /*16eb0*/  FFMA.FTZ R185, R148, c[0x0][0x2d0], -R153.reuse ;  /* 0x0000b40094b97a23 */ /* 0x100fe40000010899 */
[--C-:B------:R-:W-:Y:S02]  /*16ec0*/  FFMA.FTZ R186, R144, c[0x0][0x2d0], -R153.reuse ;  /* 0x0000b40090ba7a23 */ /* 0x100fe40000010899 */
[--C-:B------:R-:W-:Y:S01]  /*16ed0*/  FFMA.FTZ R190, R165, c[0x0][0x2d0], -R160.reuse ;  /* 0x0000b400a5be7a23 */ /* 0x100fe200000108a0 */
[----:B------:R-:W-:Y:S01]  /*16ee0*/  LDSM.16.MT88.4 R120, [R168+0x800] ;  /* 0x00080000a878783b */ /* 0x000fe20000004200 */
[----:B------:R-:W3:Y:S01]  /*16ef0*/  MUFU.EX2 R171, R171 ;  /* 0x000000ab00ab7308 */ /* 0x000ee20000000800 */
[--C-:B------:R-:W-:Y:S02]  /*16f00*/  FFMA.FTZ R189, R167, c[0x0][0x2d0], -R160.reuse ;  /* 0x0000b400a7bd7a23 */ /* 0x100fe400000108a0 */
[--C-:B------:R-:W-:Y:S01]  /*16f10*/  FFMA.FTZ R202, R163, c[0x0][0x2d0], -R160.reuse ;  /* 0x0000b400a3ca7a23 */ /* 0x100fe200000108a0 */
[----:B----4-:R-:W-:Y:S01]  /*16f20*/  F2FP.BF16.PACK_AB R133, R173, R174 ;  /* 0x000000aead85723e */ /* 0x010fe200000010ff */
[--C-:B------:R-:W-:Y:S02]  /*16f30*/  FFMA.FTZ R191, R166, c[0x0][0x2d0], -R153.reuse ;  /* 0x0000b400a6bf7a23 */ /* 0x100fe40000010899 */
[----:B------:R-:W-:Y:S01]  /*16f40*/  LDSM.16.MT88.4 R144, [R9+0x2800] ;  /* 0x002800000990783b */ /* 0x000fe20000004200 */
[--C-:B------:R-:W-:Y:S02]  /*16f50*/  FFMA.FTZ R240, R164, c[0x0][0x2d0], -R153.reuse ;  /* 0x0000b400a4f07a23 */ /* 0x100fe40000010899 */
[--C-:B------:R-:W-:Y:S01]  /*16f60*/  FFMA.FTZ R203, R162, c[0x0][0x2d0], -R153.reuse ;  /* 0x0000b400a2cb7a23 */ /* 0x100fe20000010899 */
[----:B------:R-:W-:Y:S01]  /*16f70*/  MUFU.EX2 R180, R180 ;  /* 0x000000b400b47308 */ /* 0x000fe20000000800 */
[--C-:B------:R-:W-:Y:S02]  /*16f80*/  FFMA.FTZ R241, R161, c[0x0][0x2d0], -R160.reuse ;  /* 0x0000b400a1f17a23 */ /* 0x100fe400000108a0 */
[--C-:B------:R-:W-:Y:S01]  /*16f90*/  FFMA.FTZ R242, R159, c[0x0][0x2d0], -R160.reuse ;  /* 0x0000b4009ff27a23 */ /* 0x100fe200000108a0 */
[----:B------:R-:W-:Y:S01]  /*16fa0*/  LDSM.16.MT88.4 R148, [R168+0x2800] ;  /* 0x00280000a894783b */ /* 0x000fe20000004200 */
[--C-:B------:R-:W-:Y:S02]  /*16fb0*/  FFMA.FTZ R244, R157, c[0x0][0x2d0], -R160.reuse ;  /* 0x0000b4009df47a23 */ /* 0x100fe400000108a0 */
[--C-:B------:R-:W-:Y:S02]  /*16fc0*/  FFMA.FTZ R246, R158, c[0x0][0x2d0], -R153.reuse ;  /* 0x0000b4009ef67a23 */ /* 0x100fe40000010899 */
[--C-:B------:R-:W-:Y:S01]  /*16fd0*/  FFMA.FTZ R247, R156, c[0x0][0x2d0], -R153.reuse ;  /* 0x0000b4009cf77a23 */ /* 0x100fe20000010899 */
[----:B------:R-:W-:Y:S01]  /*16fe0*/  MUFU.EX2 R181, R181 ;  /* 0x000000b500b57308 */ /* 0x000fe20000000800 */
[--C-:B------:R-:W-:Y:S01]  /*16ff0*/  FFMA.FTZ R248, R154, c[0x0][0x2d0], -R153.reuse ;  /* 0x0000b4009af87a23 */ /* 0x100fe20000010899 */
[----:B------:R-:W-:Y:S01]  /*17000*/  LDSM.16.MT88.4 R156, [R9+0x3800] ;  /* 0x00380000099c783b */ /* 0x000fe20000004200 */
[----:B---3--:R-:W-:Y:S01]  /*17010*/  F2FP.BF16.PACK_AB R135, R171, R172 ;  /* 0x000000acab87723e */ /* 0x008fe200000010ff */
[C---:B------:R-:W-:Y:S02]  /*17020*/  FMUL.FTZ R48, R8.reuse, R48 ;  /* 0x0000003008307220 */ /* 0x040fe40000410000 */
[C---:B------:R-:W-:Y:S02]  /*17030*/  FMUL.FTZ R49, R8.reuse, R49 ;  /* 0x0000003108317220 */ /* 0x040fe40000410000 */
[C---:B------:R-:W-:Y:S02]  /*17040*/  FMUL.FTZ R50, R3.reuse, R50 ;  /* 0x0000003203327220 */ /* 0x040fe40000410000 */
[C---:B--2---:R-:W-:Y:S01]  /*17050*/  HMMA.16816.F32.BF16 R4, R132.reuse, R16, R4 ;  /* 0x000000108404723c */ /* 0x044fe20000041804 */
[----:B------:R-:W-:Y:S01]  /*17060*/  LDSM.16.MT88.4 R164, [R169+0x3800] ;  /* 0x00380000a9a4783b */ /* 0x000fe20000004200 */
[----:B------:R-:W-:Y:S03]  /*17070*/  MUFU.EX2 R182, R182 ;  /* 0x000000b600b67308 */ /* 0x000fe60000000800 */
[C---:B------:R-:W-:Y:S02]  /*17080*/  FMUL.FTZ R51, R3.reuse, R51 ;  /* 0x0000003303337220 */ /* 0x040fe40000410000 */
[C---:B------:R-:W-:Y:S01]  /*17090*/  FMUL.FTZ R16, R8.reuse, R124 ;  /* 0x0000007c08107220 */ /* 0x040fe20000410000 */
[C---:B------:R-:W-:Y:S04]  /*170a0*/  HMMA.16816.F32.BF16 R12, R132.reuse, R18, R12 ;  /* 0x00000012840c723c */ /* 0x040fe8000004180c */
[C---:B------:R-:W-:Y:S01]  /*170b0*/  FMUL.FTZ R17, R8.reuse, R125 ;  /* 0x0000007d08117220 */ /* 0x040fe20000410000 */
[----:B------:R-:W-:Y:S01]  /*170c0*/  MUFU.EX2 R183, R183 ;  /* 0x000000b700b77308 */ /* 0x000fe20000000800 */
[C---:B------:R-:W-:Y:S02]  /*170d0*/  FMUL.FTZ R52, R8.reuse, R52 ;  /* 0x0000003408347220 */ /* 0x040fe40000410000 */
[C---:B------:R-:W-:Y:S04]  /*170e0*/  FMUL.FTZ R18, R3.reuse, R126 ;  /* 0x0000007e03127220 */ /* 0x040fe80000410000 */
[C---:B------:R-:W-:Y:S02]  /*170f0*/  FMUL.FTZ R19, R3.reuse, R127 ;  /* 0x0000007f03137220 */ /* 0x040fe40000410000 */
[----:B------:R-:W2:Y:S01]  /*17100*/  LDSM.16.MT88.4 R124, [R169] ;  /* 0x00000000a97c783b */ /* 0x000ea20000004200 */
[C---:B------:R-:W-:Y:S01]  /*17110*/  FMUL.FTZ R53, R8.reuse, R53 ;  /* 0x0000003508357220 */ /* 0x040fe20000410000 */
[----:B------:R-:W-:Y:S01]  /*17120*/  MUFU.EX2 R184, R184 ;  /* 0x000000b800b87308 */ /* 0x000fe20000000800 */
[C---:B------:R-:W-:Y:S02]  /*17130*/  FMUL.FTZ R54, R3.reuse, R54 ;  /* 0x0000003603367220 */ /* 0x040fe40000410000 */
[C---:B-1----:R-:W-:Y:S03]  /*17140*/  HMMA.16816.F32.BF16 R16, R132.reuse, R24, R16 ;  /* 0x000000188410723c */ /* 0x042fe60000041810 */
        /* <DEDUP_REMOVED lines=13> */
[C---:B-----5:R-:W-:Y:S02]  /*17220*/  HMMA.16816.F32.BF16 R24, R132.reuse, R32, R24 ;  /* 0x000000208418723c */ /* 0x060fe40000041818 */
[----:B------:R-:W-:Y:S01]  /*17230*/  MUFU.EX2 R190, R190 ;  /* 0x000000be00be7308 */ /* 0x000fe20000000800 */
[C---:B------:R-:W-:Y:S02]  /*17240*/  FMUL.FTZ R60, R8.reuse, R60 ;  /* 0x0000003c083c7220 */ /* 0x040fe40000410000 */
        /* <DEDUP_REMOVED lines=8> */
[----:B------:R-:W3:Y:S01]  /*172d0*/  LDSM.16.MT88.4 R108, [R9+0x2000] ;  /* 0x00200000096c783b */ /* 0x000ee20000004200 */
[C---:B------:R-:W-:Y:S01]  /*172e0*/  FMUL.FTZ R63, R3.reuse, R63 ;  /* 0x0000003f033f7220 */ /* 0x040fe20000410000 */
[----:B------:R-:W-:Y:S01]  /*172f0*/  MUFU.EX2 R202, R202 ;  /* 0x000000ca00ca7308 */ /* 0x000fe20000000800 */
[C---:B------:R-:W-:Y:S02]  /*17300*/  FMUL.FTZ R64, R8.reuse, R64 ;  /* 0x0000004008407220 */ /* 0x040fe40000410000 */
[C---:B--2---:R-:W-:Y:S03]  /*17310*/  HMMA.16816.F32.BF16 R32, R132.reuse, R124, R32 ;  /* 0x0000007c8420723c */ /* 0x044fe60000041820 */
[C---:B------:R-:W-:Y:S02]  /*17320*/  FMUL.FTZ R65, R8.reuse, R65 ;  /* 0x0000004108417220 */ /* 0x040fe40000410000 */
[C---:B------:R-:W-:Y:S02]  /*17330*/  FMUL.FTZ R66, R3.reuse, R66 ;  /* 0x0000004203427220 */ /* 0x040fe40000410000 */
[C---:B------:R-:W-:Y:S01]  /*17340*/  FMUL.FTZ R67, R3.reuse, R67 ;  /* 0x0000004303437220 */ /* 0x040fe20000410000 */
[C---:B------:R-:W-:Y:S01]  /*17350*/  HMMA.16816.F32.BF16 R36, R132.reuse, R126, R36 ;  /* 0x0000007e8424723c */ /* 0x040fe20000041824 */
[----:B------:R-:W-:Y:S01]  /*17360*/  LDSM.16.MT88.4 R124, [R169+0x800] ;  /* 0x00080000a97c783b */ /* 0x000fe20000004200 */
[----:B------:R-:W-:Y:S02]  /*17370*/  MUFU.EX2 R191, R191 ;  /* 0x000000bf00bf7308 */ /* 0x000fe40000000800 */
[C---:B------:R-:W-:Y:S02]  /*17380*/  FMUL.FTZ R68, R8.reuse, R68 ;  /* 0x0000004408447220 */ /* 0x040fe40000410000 */
[C---:B------:R-:W-:Y:S02]  /*17390*/  FMUL.FTZ R69, R8.reuse, R69 ;  /* 0x0000004508457220 */ /* 0x040fe40000410000 */
[C---:B-1----:R-:W-:Y:S04]  /*173a0*/  HMMA.16816.F32.BF16 R40, R132.reuse, R116, R40 ;  /* 0x000000748428723c */ /* 0x042fe80000041828 */
[C---:B------:R-:W-:Y:S01]  /*173b0*/  FMUL.FTZ R70, R3.reuse, R70 ;  /* 0x0000004603467220 */ /* 0x040fe20000410000 */
[----:B------:R-:W-:Y:S01]  /*173c0*/  MUFU.EX2 R240, R240 ;  /* 0x000000f000f07308 */ /* 0x000fe20000000800 */
[C---:B------:R-:W-:Y:S02]  /*173d0*/  FMUL.FTZ R71, R3.reuse, R71 ;  /* 0x0000004703477220 */ /* 0x040fe40000410000 */
[C---:B------:R-:W-:Y:S01]  /*173e0*/  HMMA.16816.F32.BF16 R44, R132.reuse, R118, R44 ;  /* 0x00000076842c723c */ /* 0x040fe2000004182c */
[----:B------:R-:W-:Y:S03]  /*173f0*/  LDSM.16.MT88.4 R116, [R170+0x800] ;  /* 0x00080000aa74783b */ /* 0x000fe60000004200 */
[C---:B------:R-:W-:Y:S02]  /*17400*/  FMUL.FTZ R72, R8.reuse, R72 ;  /* 0x0000004808487220 */ /* 0x040fe40000410000 */
[C---:B------:R-:W-:Y:S01]  /*17410*/  FMUL.FTZ R73, R8.reuse, R73 ;  /* 0x0000004908497220 */ /* 0x040fe20000410000 */
[----:B------:R-:W-:Y:S01]  /*17420*/  MUFU.EX2 R203, R203 ;  /* 0x000000cb00cb7308 */ /* 0x000fe20000000800 */
[C---:B------:R-:W-:Y:S01]  /*17430*/  FMUL.FTZ R74, R3.reuse, R74 ;  /* 0x0000004a034a7220 */ /* 0x040fe20000410000 */
[C---:B---3--:R-:W-:Y:S03]  /*17440*/  HMMA.16816.F32.BF16 R48, R132.reuse, R108, R48 ;  /* 0x0000006c8430723c */ /* 0x048fe60000041830 */
[C---:B------:R-:W-:Y:S02]  /*17450*/  FMUL.FTZ R75, R3.reuse, R75 ;  /* 0x0000004b034b7220 */ /* 0x040fe40000410000 */
[C---:B------:R-:W-:Y:S03]  /*17460*/  FMUL.FTZ R76, R8.reuse, R76 ;  /* 0x0000004c084c7220 */ /* 0x040fe60000410000 */
[----:B------:R-:W-:Y:S01]  /*17470*/  MUFU.EX2 R241, R241 ;  /* 0x000000f100f17308 */ /* 0x000fe20000000800 */
[C---:B------:R-:W-:Y:S01]  /*17480*/  FMUL.FTZ R77, R8.reuse, R77 ;  /* 0x0000004d084d7220 */ /* 0x040fe20000410000 */
[C---:B------:R-:W-:Y:S01]  /*17490*/  HMMA.16816.F32.BF16 R52, R132.reuse, R110, R52 ;  /* 0x0000006e8434723c */ /* 0x040fe20000041834 */
[----:B------:R-:W1:Y:S02]  /*174a0*/  LDSM.16.MT88.4 R108, [R170+0x4000] ;  /* 0x00400000aa6c783b */ /* 0x000e640000004200 */
[C---:B------:R-:W-:Y:S02]  /*174b0*/  FMUL.FTZ R78, R3.reuse, R78 ;  /* 0x0000004e034e7220 */ /* 0x040fe40000410000 */
[C---:B------:R-:W-:Y:S03]  /*174c0*/  FMUL.FTZ R79, R3.reuse, R79 ;  /* 0x0000004f034f7220 */ /* 0x040fe60000410000 */
[C---:B------:R-:W-:Y:S01]  /*174d0*/  HMMA.16816.F32.BF16 R56, R132.reuse, R104, R56 ;  /* 0x000000688438723c */ /* 0x040fe20000041838 */
[----:B------:R-:W-:Y:S03]  /*174e0*/  MUFU.EX2 R242, R242 ;  /* 0x000000f200f27308 */ /* 0x000fe60000000800 */
[C---:B------:R-:W-:Y:S02]  /*174f0*/  FMUL.FTZ R88, R8.reuse, R88 ;  /* 0x0000005808587220 */ /* 0x040fe40000410000 */
[C---:B------:R-:W-:Y:S02]  /*17500*/  FMUL.FTZ R89, R8.reuse, R89 ;  /* 0x0000005908597220 */ /* 0x040fe40000410000 */
[C---:B------:R-:W-:Y:S01]  /*17510*/  HMMA.16816.F32.BF16 R60, R132.reuse, R106, R60 ;  /* 0x0000006a843c723c */ /* 0x040fe2000004183c */
[----:B------:R-:W2:Y:S02]  /*17520*/  LDSM.16.MT88.4 R104, [R9+0x4000] ;  /* 0x004000000968783b */ /* 0x000ea40000004200 */
[----:B------:R-:W-:Y:S01]  /*17530*/  MUFU.EX2 R244, R244 ;  /* 0x000000f400f47308 */ /* 0x000fe20000000800 */
[C---:B------:R-:W-:Y:S02]  /*17540*/  FMUL.FTZ R90, R3.reuse, R90 ;  /* 0x0000005a035a7220 */ /* 0x040fe40000410000 */
[----:B------:R-:W-:Y:S02]  /*17550*/  FMUL.FTZ R91, R3, R91 ;  /* 0x0000005b035b7220 */ /* 0x000fe40000410000 */
[C---:B------:R-:W-:Y:S04]  /*17560*/  HMMA.16816.F32.BF16 R64, R132.reuse, R112, R64 ;  /* 0x000000708440723c */ /* 0x040fe80000041840 */
[--C-:B------:R-:W-:Y:S01]  /*17570*/  FFMA.FTZ R179, R179, c[0x0][0x2d0], -R160.reuse ;  /* 0x0000b400b3b37a23 */ /* 0x100fe200000108a0 */
[----:B------:R-:W-:Y:S01]  /*17580*/  MUFU.EX2 R246, R246 ;  /* 0x000000f600f67308 */ /* 0x000fe20000000800 */
[C---:B------:R-:W-:Y:S02]  /*17590*/  FMUL.FTZ R92, R8.reuse, R92 ;  /* 0x0000005c085c7220 */ /* 0x040fe40000410000 */
[C---:B------:R-:W-:Y:S01]  /*175a0*/  HMMA.16816.F32.BF16 R68, R132.reuse, R114, R68 ;  /* 0x000000728444723c */ /* 0x040fe20000041844 */
[----:B------:R-:W3:Y:S03]  /*175b0*/  LDSM.16.MT88.4 R112, [R168+0x4000] ;  /* 0x00400000a870783b */ /* 0x000ee60000004200 */
[C---:B------:R-:W-:Y:S02]  /*175c0*/  FMUL.FTZ R93, R8.reuse, R93 ;  /* 0x0000005d085d7220 */ /* 0x040fe40000410000 */
[C---:B------:R-:W-:Y:S01]  /*175d0*/  FMUL.FTZ R94, R3.reuse, R94 ;  /* 0x0000005e035e7220 */ /* 0x040fe20000410000 */
[----:B------:R-:W4:Y:S01]  /*175e0*/  MUFU.EX2 R179, R179 ;  /* 0x000000b300b37308 */ /* 0x000f220000000800 */
[C---:B------:R-:W-:Y:S01]  /*175f0*/  FMUL.FTZ R95, R3.reuse, R95 ;  /* 0x0000005f035f7220 */ /* 0x040fe20000410000 */
[C---:B-1----:R-:W-:Y:S03]  /*17600*/  HMMA.16816.F32.BF16 R72, R132.reuse, R108, R72 ;  /* 0x0000006c8448723c */ /* 0x042fe60000041848 */
[C---:B------:R-:W-:Y:S02]  /*17610*/  FMUL.FTZ R96, R8.reuse, R96 ;  /* 0x0000006008607220 */ /* 0x040fe40000410000 */
[C---:B------:R-:W-:Y:S02]  /*17620*/  FMUL.FTZ R97, R8.reuse, R97 ;  /* 0x0000006108617220 */ /* 0x040fe40000410000 */
[C---:B------:R-:W-:Y:S01]  /*17630*/  FMUL.FTZ R98, R3.reuse, R98 ;  /* 0x0000006203627220 */ /* 0x040fe20000410000 */
[C---:B------:R-:W-:Y:S01]  /*17640*/  HMMA.16816.F32.BF16 R76, R132.reuse, R110, R76 ;  /* 0x0000006e844c723c */ /* 0x040fe2000004184c */
[----:B------:R-:W1:Y:S01]  /*17650*/  LDSM.16.MT88.4 R108, [R169+0x4000] ;  /* 0x00400000a96c783b */ /* 0x000e620000004200 */
[----:B------:R-:W5:Y:S02]  /*17660*/  MUFU.EX2 R247, R247 ;  /* 0x000000f700f77308 */ /* 0x000f640000000800 */
[C---:B------:R-:W-:Y:S02]  /*17670*/  FMUL.FTZ R80, R8.reuse, R80 ;  /* 0x0000005008507220 */ /* 0x040fe40000410000 */
[C---:B------:R-:W-:Y:S02]  /*17680*/  FMUL.FTZ R81, R8.reuse, R81 ;  /* 0x0000005108517220 */ /* 0x040fe40000410000 */
[C---:B------:R-:W-:Y:S04]  /*17690*/  FMUL.FTZ R82, R3.reuse, R82 ;  /* 0x0000005203527220 */ /* 0x040fe80000410000 */
[C---:B------:R-:W-:Y:S01]  /*176a0*/  FMUL.FTZ R83, R3.reuse, R83 ;  /* 0x0000005303537220 */ /* 0x040fe20000410000 */
[----:B------:R-:W-:Y:S01]  /*176b0*/  MUFU.EX2 R248, R248 ;  /* 0x000000f800f87308 */ /* 0x000fe20000000800 */
[C---:B------:R-:W-:Y:S02]  /*176c0*/  FMUL.FTZ R99, R3.reuse, R99 ;  /* 0x0000006303637220 */ /* 0x040fe40000410000 */
[C---:B------:R-:W-:Y:S02]  /*176d0*/  FMUL.FTZ R100, R8.reuse, R100 ;  /* 0x0000006408647220 */ /* 0x040fe40000410000 */
[C---:B------:R-:W-:Y:S01]  /*176e0*/  FMUL.FTZ R101, R8.reuse, R101 ;  /* 0x0000006508657220 */ /* 0x040fe20000410000 */
[C---:B--2---:R-:W-:Y:S03]  /*176f0*/  HMMA.16816.F32.BF16 R80, R132.reuse, R104, R80 ;  /* 0x000000688450723c */ /* 0x044fe60000041850 */
[C---:B------:R-:W-:Y:S02]  /*17700*/  FMUL.FTZ R84, R8.reuse, R84 ;  /* 0x0000005408547220 */ /* 0x040fe40000410000 */
[----:B------:R-:W-:Y:S02]  /*17710*/  FMUL.FTZ R85, R8, R85 ;  /* 0x0000005508557220 */ /* 0x000fe40000410000 */
[C---:B------:R-:W-:Y:S01]  /*17720*/  FMUL.FTZ R86, R3.reuse, R86 ;  /* 0x0000005603567220 */ /* 0x040fe20000410000 */
[----:B----4-:R-:W-:Y:S01]  /*17730*/  F2FP.BF16.PACK_AB R104, R180, R179 ;  /* 0x000000b3b468723e */ /* 0x010fe200000010ff */
[C---:B------:R-:W-:Y:S03]  /*17740*/  FMUL.FTZ R87, R3.reuse, R87 ;  /* 0x0000005703577220 */ /* 0x040fe60000410000 */
[C---:B------:R-:W-:Y:S01]  /*17750*/  FMUL.FTZ R102, R3.reuse, R102 ;  /* 0x0000006603667220 */ /* 0x040fe20000410000 */
[----:B------:R-:W-:Y:S01]  /*17760*/  F2FP.BF16.PACK_AB R105, R184, R183 ;  /* 0x000000b7b869723e */ /* 0x000fe200000010ff */
[----:B------:R-:W-:Y:S02]  /*17770*/  FMUL.FTZ R103, R3, R103 ;  /* 0x0000006703677220 */ /* 0x000fe40000410000 */
[C---:B------:R-:W-:Y:S03]  /*17780*/  HMMA.16816.F32.BF16 R84, R132.reuse, R106, R84 ;  /* 0x0000006a8454723c */ /* 0x040fe60000041854 */
[--C-:B------:R-:W-:Y:S02]  /*17790*/  FFMA.FTZ R187, R187, c[0x0][0x2d0], -R160.reuse ;  /* 0x0000b400bbbb7a23 */ /* 0x100fe400000108a0 */
[----:B------:R-:W-:Y:S02]  /*177a0*/  FFMA.FTZ R160, R155, c[0x0][0x2d0], -R160 ;  /* 0x0000b4009ba07a23 */ /* 0x000fe400000108a0 */
[----:B------:R-:W-:Y:S01]  /*177b0*/  F2FP.BF16.PACK_AB R106, R182, R181 ;  /* 0x000000b5b66a723e */ /* 0x000fe200000010ff */
[C---:B---3--:R-:W-:Y:S01]  /*177c0*/  HMMA.16816.F32.BF16 R88, R132.reuse, R112, R88 ;  /* 0x000000708458723c */ /* 0x048fe20000041858 */
[----:B------:R2:W3:Y:S03]  /*177d0*/  MUFU.EX2 R245, R160 ;  /* 0x000000a000f57308 */ /* 0x0004e60000000800 */
[----:B------:R-:W-:Y:S01]  /*177e0*/  F2FP.BF16.PACK_AB R107, R186, R185 ;  /* 0x000000b9ba6b723e */ /* 0x000fe200000010ff */
[--C-:B------:R-:W-:Y:S02]  /*177f0*/  FFMA.FTZ R188, R188, c[0x0][0x2d0], -R153.reuse ;  /* 0x0000b400bcbc7a23 */ /* 0x100fe40000010899 */
[----:B------:R-:W-:Y:S01]  /*17800*/  FFMA.FTZ R153, R152, c[0x0][0x2d0], -R153 ;  /* 0x0000b40098997a23 */ /* 0x000fe20000010899 */
[C---:B------:R-:W-:Y:S01]  /*17810*/  HMMA.16816.F32.BF16 R92, R132.reuse, R114, R92 ;  /* 0x00000072845c723c */ /* 0x040fe2000004185c */
[----:B------:R-:W4:Y:S02]  /*17820*/  LDSM.16.MT88.4 R112, [R9+0x800] ;  /* 0x000800000970783b */ /* 0x000f240000004200 */
[----:B------:R3:W3:Y:S01]  /*17830*/  MUFU.EX2 R249, R153 ;  /* 0x0000009900f97308 */ /* 0x0006e20000000800 */
[----:B------:R-:W-:Y:S02]  /*17840*/  FFMA.FTZ R178, R8, R239, R178 ;  /* 0x000000ef08b27223 */ /* 0x000fe400000100b2 */
[----:B------:R-:W-:Y:S02]  /*17850*/  FFMA.FTZ R174, R3, R238, R174 ;  /* 0x000000ee03ae7223 */ /* 0x000fe400000100ae */
[C---:B-1----:R-:W-:Y:S04]  /*17860*/  HMMA.16816.F32.BF16 R96, R132.reuse, R108, R96 ;  /* 0x0000006c8460723c */ /* 0x042fe80000041860 */
[----:B------:R-:W-:Y:S01]  /*17870*/  FADD.FTZ R177, R177, R178 ;  /* 0x000000b2b1b17221 */ /* 0x000fe20000010000 */
[----:B------:R-:W1:Y:S01]  /*17880*/  MUFU.EX2 R187, R187 ;  /* 0x000000bb00bb7308 */ /* 0x000e620000000800 */
[----:B------:R-:W-:Y:S02]  /*17890*/  FADD.FTZ R173, R173, R174 ;  /* 0x000000aeadad7221 */ /* 0x000fe40000010000 */
[----:B------:R-:W-:Y:S01]  /*178a0*/  HMMA.16816.F32.BF16 R100, R132, R110, R100 ;  /* 0x0000006e8464723c */ /* 0x000fe20000041864 */
[----:B------:R-:W1:Y:S03]  /*178b0*/  LDSM.16.MT88.4 R108, [R169+0x2800] ;  /* 0x00280000a96c783b */ /* 0x000e660000004200 */
[----:B------:R-:W-:Y:S02]  /*178c0*/  FADD.FTZ R176, R176, R177 ;  /* 0x000000b1b0b07221 */ /* 0x000fe40000010000 */
[----:B------:R-:W-:Y:S01]  /*178d0*/  FADD.FTZ R172, R172, R173 ;  /* 0x000000adacac7221 */ /* 0x000fe20000010000 */
[----:B------:R-:W1:Y:S01]  /*178e0*/  MUFU.EX2 R188, R188 ;  /* 0x000000bc00bc7308 */ /* 0x000e620000000800 */
[C---:B------:R-:W-:Y:S01]  /*178f0*/  HMMA.16816.F32.BF16 R4, R104.reuse, R116, R4 ;  /* 0x000000746804723c */ /* 0x040fe20000041804 */
[----:B--2---:R-:W-:Y:S04]  /*17900*/  LDSM.16.MT88.4 R160, [R168+0x3800] ;  /* 0x00380000a8a0783b */ /* 0x004fe80000004200 */
[----:B------:R-:W-:Y:S02]  /*17910*/  FADD.FTZ R176, R175, R176 ;  /* 0x000000b0afb07221 */ /* 0x000fe40000010000 */
[----:B------:R-:W-:Y:S01]  /*17920*/  FADD.FTZ R172, R171, R172 ;  /* 0x000000acabac7221 */ /* 0x000fe20000010000 */
[C---:B------:R-:W-:Y:S01]  /*17930*/  HMMA.16816.F32.BF16 R12, R104.reuse, R118, R12 ;  /* 0x00000076680c723c */ /* 0x040fe2000004180c */
[----:B------:R-:W-:Y:S03]  /*17940*/  LDSM.16.MT88.4 R116, [R9+0x4800] ;  /* 0x004800000974783b */ /* 0x000fe60000004200 */
[----:B------:R-:W-:Y:S02]  /*17950*/  FADD.FTZ R179, R179, R176 ;  /* 0x000000b0b3b37221 */ /* 0x000fe40000010000 */
[----:B------:R-:W-:Y:S02]  /*17960*/  FADD.FTZ R183, R183, R172 ;  /* 0x000000acb7b77221 */ /* 0x000fe40000010000 */
[----:B------:R-:W-:Y:S01]  /*17970*/  FADD.FTZ R180, R180, R179 ;  /* 0x000000b3b4b47221 */ /* 0x000fe20000010000 */
[C---:B----4-:R-:W-:Y:S01]  /*17980*/  HMMA.16816.F32.BF16 R16, R104.reuse, R112, R16 ;  /* 0x000000706810723c */ /* 0x050fe20000041810 */
[----:B---3--:R-:W-:Y:S02]  /*17990*/  LDSM.16.MT88.4 R152, [R170+0x3800] ;  /* 0x00380000aa98783b */ /* 0x008fe40000004200 */
[----:B------:R-:W-:Y:S02]  /*179a0*/  FADD.FTZ R184, R184, R183 ;  /* 0x000000b7b8b87221 */ /* 0x000fe40000010000 */
[----:B------:R-:W-:Y:S02]  /*179b0*/  FADD.FTZ R181, R181, R180 ;  /* 0x000000b4b5b57221 */ /* 0x000fe40000010000 */
[----:B------:R-:W-:Y:S01]  /*179c0*/  FADD.FTZ R185, R185, R184 ;  /* 0x000000b8b9b97221 */ /* 0x000fe20000010000 */
[C---:B------:R-:W-:Y:S01]  /*179d0*/  HMMA.16816.F32.BF16 R20, R104.reuse, R114, R20 ;  /* 0x000000726814723c */ /* 0x040fe20000041814 */
[----:B------:R-:W2:Y:S03]  /*179e0*/  LDSM.16.MT88.4 R112, [R170+0x4800] ;  /* 0x00480000aa70783b */ /* 0x000ea60000004200 */
[----:B------:R-:W-:Y:S02]  /*179f0*/  FADD.FTZ R182, R182, R181 ;  /* 0x000000b5b6b67221 */ /* 0x000fe40000010000 */
[----:B------:R-:W-:Y:S02]  /*17a00*/  FADD.FTZ R186, R186, R185 ;  /* 0x000000b9baba7221 */ /* 0x000fe40000010000 */
[C---:B------:R-:W-:Y:S08]  /*17a10*/  HMMA.16816.F32.BF16 R24, R104.reuse, R120, R24 ;  /* 0x000000786818723c */ /* 0x040ff00000041818 */
[C---:B------:R-:W-:Y:S01]  /*17a20*/  HMMA.16816.F32.BF16 R28, R104.reuse, R122, R28 ;  /* 0x0000007a681c723c */ /* 0x040fe2000004181c */
[----:B------:R-:W3:Y:S07]  /*17a30*/  LDSM.16.MT88.4 R120, [R168+0x4800] ;  /* 0x00480000a878783b */ /* 0x000eee0000004200 */
[C---:B------:R-:W-:Y:S08]  /*17a40*/  HMMA.16816.F32.BF16 R32, R104.reuse, R124, R32 ;  /* 0x0000007c6820723c */ /* 0x040ff00000041820 */
[C---:B------:R-:W-:Y:S01]  /*17a50*/  HMMA.16816.F32.BF16 R36, R104.reuse, R126, R36 ;  /* 0x0000007e6824723c */ /* 0x040fe20000041824 */
[----:B------:R-:W-:Y:S07]  /*17a60*/  LDSM.16.MT88.4 R124, [R169+0x1000] ;  /* 0x00100000a97c783b */ /* 0x000fee0000004200 */
[C---:B------:R-:W-:Y:S08]  /*17a70*/  HMMA.16816.F32.BF16 R40, R104.reuse, R128, R40 ;  /* 0x000000806828723c */ /* 0x040ff00000041828 */
[C---:B------:R-:W-:Y:S01]  /*17a80*/  HMMA.16816.F32.BF16 R44, R104.reuse, R130, R44 ;  /* 0x00000082682c723c */ /* 0x040fe2000004182c */
[----:B------:R-:W-:Y:S07]  /*17a90*/  LDSM.16.MT88.4 R128, [R9+0x3000] ;  /* 0x003000000980783b */ /* 0x000fee0000004200 */
[C---:B------:R-:W-:Y:S07]  /*17aa0*/  HMMA.16816.F32.BF16 R48, R104.reuse, R144, R48 ;  /* 0x000000906830723c */ /* 0x040fee0000041830 */
[----:B------:R-:W-:Y:S01]  /*17ab0*/  F2FP.BF16.PACK_AB R144, R242, R241 ;  /* 0x000000f1f290723e */ /* 0x000fe200000010ff */
[C---:B------:R-:W-:Y:S04]  /*17ac0*/  HMMA.16816.F32.BF16 R52, R104.reuse, R146, R52 ;  /* 0x000000926834723c */ /* 0x040fe80000041834 */
[----:B-----5:R-:W-:Y:S03]  /*17ad0*/  F2FP.BF16.PACK_AB R145, R247, R246 ;  /* 0x000000f6f791723e */ /* 0x020fe600000010ff */
[----:B------:R-:W-:Y:S01]  /*17ae0*/  F2FP.BF16.PACK_AB R146, R245, R244 ;  /* 0x000000f4f592723e */ /* 0x000fe200000010ff */
        /* <DEDUP_REMOVED lines=72> */
[C---:B------:R-:W-:Y:S01]  /*17f70*/  HMMA.16816.F32.BF16 R132, R144.reuse, R128, R4 ;  /* 0x000000809084723c */ /* 0x040fe20000041804 */
[----:B------:R-:W2:Y:S07]  /*17f80*/  LDSM.16.MT88.4 R4, [R170+0x5800] ;  /* 0x00580000aa04783b */ /* 0x000eae0000004200 */
[C---:B------:R-:W-:Y:S01]  /*17f90*/  HMMA.16816.F32.BF16 R128, R144.reuse, R130, R12 ;  /* 0x000000829080723c */ /* 0x040fe2000004180c */
[----:B------:R4:W5:Y:S07]  /*17fa0*/  LDSM.16.MT88.4 R12, [R9+0x5800] ;  /* 0x00580000090c783b */ /* 0x00096e0000004200 */
[C---:B---3--:R-:W-:Y:S01]  /*17fb0*/  HMMA.16816.F32.BF16 R124, R144.reuse, R120, R16 ;  /* 0x00000078907c723c */ /* 0x048fe20000041810 */
[----:B------:R-:W3:Y:S07]  /*17fc0*/  LDSM.16.MT88.4 R16, [R168+0x5800] ;  /* 0x00580000a810783b */ /* 0x000eee0000004200 */
[C---:B------:R-:W-:Y:S07]  /*17fd0*/  HMMA.16816.F32.BF16 R120, R144.reuse, R122, R20 ;  /* 0x0000007a9078723c */ /* 0x040fee0000041814 */
[----:B------:R-:W-:Y:S01]  /*17fe0*/  IADD3 R21, R243, -0x2, RZ ;  /* 0xfffffffef3157810 */ /* 0x000fe20007ffe0ff */
[C---:B-1----:R-:W-:Y:S03]  /*17ff0*/  HMMA.16816.F32.BF16 R116, R144.reuse, R108, R24 ;  /* 0x0000006c9074723c */ /* 0x042fe60000041818 */
[C---:B------:R-:W-:Y:S05]  /*18000*/  ISETP.GE.AND P0, PT, R21.reuse, R232, PT ;  /* 0x000000e81500720c */ /* 0x040fea0003f06270 */
[C---:B------:R-:W-:Y:S08]  /*18010*/  HMMA.16816.F32.BF16 R112, R144.reuse, R110, R28 ;  /* 0x0000006e9070723c */ /* 0x040ff0000004181c */
[C---:B------:R-:W-:Y:S03]  /*18020*/  HMMA.16816.F32.BF16 R108, R144.reuse, R148, R32 ;  /* 0x00000094906c723c */ /* 0x040fe60000041820 */
[----:B------:R-:W-:Y:S01]  /*18030*/  @P0 ISETP.GE.AND P3, PT, R228, c[0x0][0x1d4], PT ;  /* 0x00007500e4000a0c */ /* 0x000fe20003f66270 */
[C---:B----4-:R-:W-:Y:S04]  /*18040*/  @P0 IMAD.WIDE.U32 R8, R21.reuse, c[0x0][0x1e0], RZ ;  /* 0x0000780015080a25 */ /* 0x050fe800078e00ff */
[C---:B------:R-:W-:Y:S04]  /*18050*/  HMMA.16816.F32.BF16 R104, R144.reuse, R150, R36 ;  /* 0x000000969068723c */ /* 0x040fe80000041824 */
[----:B------:R-:W-:Y:S04]  /*18060*/  @P0 SHF.L.U32 R3, R8, 0x6, RZ ;  /* 0x0000000608030819 */ /* 0x000fe800000006ff */
        /* <DEDUP_REMOVED lines=12> */
[----:B------:R-:W-:Y:S01]  /*18130*/  @P0 IMAD R4, R21, c[0x0][0x1e4], R4 ;  /* 0x0000790015040a24 */ /* 0x000fe200078e0204 */
[C---:B-----5:R-:W-:Y:S04]  /*18140*/  HMMA.16816.F32.BF16 R80, R144.reuse, R12, R80 ;  /* 0x0000000c9050723c */ /* 0x060fe80000041850 */
[----:B------:R-:W-:Y:S02]  /*18150*/  @P0 IADD3 R9, R9, R4, RZ ;  /* 0x0000000409090210 */ /* 0x000fe40007ffe0ff */
[----:B------:R-:W1:Y:S01]  /*18160*/  LDSM.16.MT88.4 R4, [R169+0x5800] ;  /* 0x00580000a904783b */ /* 0x000e620000004200 */
[----:B------:R-:W-:Y:S01]  /*18170*/  @P0 MOV R12, c[0x0][0x1e4] ;  /* 0x00007900000c0a02 */ /* 0x000fe20000000f00 */
[C---:B------:R-:W-:Y:S04]  /*18180*/  HMMA.16816.F32.BF16 R84, R144.reuse, R14, R84 ;  /* 0x0000000e9054723c */ /* 0x040fe80000041854 */
[----:B------:R-:W-:Y:S02]  /*18190*/  @P0 SHF.L.U64.HI R8, R8, 0x6, R9 ;  /* 0x0000000608080819 */ /* 0x000fe40000010209 */
[----:B------:R-:W-:Y:S02]  /*181a0*/  @P0 MOV R9, c[0x0][0x1e0] ;  /* 0x0000780000090a02 */ /* 0x000fe40000000f00 */
[C---:B---3--:R-:W-:Y:S04]  /*181b0*/  HMMA.16816.F32.BF16 R88, R144.reuse, R16, R88 ;  /* 0x000000109058723c */ /* 0x048fe80000041858 */
[C---:B------:R-:W-:Y:S04]  /*181c0*/  @P0 LEA R13, P1, R9.reuse, R3, 0x5 ;  /* 0x00000003090d0211 */ /* 0x040fe800078228ff */
[----:B------:R-:W-:Y:S01]  /*181d0*/  @P0 LEA.HI.X R12, R9, R8, R12, 0x5, P1 ;  /* 0x00000008090c0211 */ /* 0x000fe200008f2c0c */
[C---:B------:R-:W-:Y:S03]  /*181e0*/  HMMA.16816.F32.BF16 R92, R144.reuse, R18, R92 ;  /* 0x00000012905c723c */ /* 0x040fe6000004185c */
[----:B------:R-:W-:Y:S02]  /*181f0*/  P2R R9, PR, RZ, 0x4 ;  /* 0x00000004ff097803 */ /* 0x000fe40000000000 */
[-C--:B------:R-:W-:Y:S02]  /*18200*/  @P0 IADD3 R13, P5, R13, R236.reuse, RZ ;  /* 0x000000ec0d0d0210 */ /* 0x080fe40007fbe0ff */
[----:B------:R-:W-:Y:S02]  /*18210*/  @P0 IADD3 R3, P1, R3, R236, RZ ;  /* 0x000000ec03030210 */ /* 0x000fe40007f3e0ff */
[-C--:B------:R-:W-:Y:S02]  /*18220*/  @P0 IADD3.X R12, R12, R231.reuse, RZ, P5, !PT ;  /* 0x000000e70c0c0210 */ /* 0x080fe40002ffe4ff */
[----:B------:R-:W-:Y:S02]  /*18230*/  ISETP.NE.AND P5, PT, R9, RZ, PT ;  /* 0x000000ff0900720c */ /* 0x000fe40003fa5270 */
[----:B------:R-:W-:Y:S02]  /*18240*/  @P0 LEA R16, P6, R3, c[0x0][0x1c8], 0x1 ;  /* 0x0000720003100a11 */ /* 0x000fe400078c08ff */
[----:B------:R-:W-:Y:S02]  /*18250*/  SEL R233, R233, RZ, !P5 ;  /* 0x000000ffe9e97207 */ /* 0x000fe40006800000 */
[----:B------:R-:W-:Y:S02]  /*18260*/  @P0 IADD3.X R14, R8, R231, RZ, P1, !PT ;  /* 0x000000e7080e0210 */ /* 0x000fe40000ffe4ff */
[----:B------:R-:W-:Y:S02]  /*18270*/  @P0 ISETP.GE.AND P2, PT, R215, c[0x0][0x1d4], PT ;  /* 0x00007500d7000a0c */ /* 0x000fe40003f46270 */
[----:B------:R-:W-:Y:S01]  /*18280*/  @P0 LEA.HI.X R17, R3, c[0x0][0x1cc], R14, 0x1, P6 ;  /* 0x0000730003110a11 */ /* 0x000fe200030f0c0e */
[----:B------:R-:W-:Y:S01]  /*18290*/  @P0 IMAD R3, R233, 0x6000, R11 ;  /* 0x00006000e9030824 */ /* 0x000fe200078e020b */
[----:B------:R-:W-:Y:S01]  /*182a0*/  @P0 ISETP.GE.AND P1, PT, R214, c[0x0][0x1d4], PT ;  /* 0x00007500d6000a0c */ /* 0x000fe20003f26270 */
[C---:B-1----:R-:W-:Y:S03]  /*182b0*/  HMMA.16816.F32.BF16 R96, R144.reuse, R4, R96 ;  /* 0x000000049060723c */ /* 0x042fe60000041860 */
[----:B------:R-:W-:Y:S01]  /*182c0*/  @!PT LDS RZ, [RZ] ;  /* 0x00000000fffff984 */ /* 0x000fe20000000800 */
[----:B------:R-:W-:Y:S01]  /*182d0*/  @!PT LDS RZ, [RZ] ;  /* 0x00000000fffff984 */ /* 0x000fe20000000800 */
[----:B------:R-:W-:Y:S01]  /*182e0*/  @!PT LDS RZ, [RZ] ;  /* 0x00000000fffff984 */ /* 0x000fe20000000800 */
[----:B------:R1:W-:Y:S01]  /*182f0*/  @P0 LDGSTS.E.BYPASS.LTC128B.128 [R3], [R16.64], !P3 ;  /* 0x0000000010030fae */ /* 0x0003e2000d901d48 */
[C---:B------:R-:W-:Y:S04]  /*18300*/  @P0 LEA R8, P4, R13.reuse, c[0x0][0x1c8], 0x1 ;  /* 0x000072000d080a11 */ /* 0x040fe800078808ff */
[----:B------:R-:W-:Y:S01]  /*18310*/  @P0 LEA.HI.X R9, R13, c[0x0][0x1cc], R12, 0x1, P4 ;  /* 0x000073000d090a11 */ /* 0x000fe200020f0c0c */
[----:B------:R-:W-:Y:S02]  /*18320*/  HMMA.16816.F32.BF16 R100, R144, R6, R100 ;  /* 0x000000069064723c */ /* 0x000fe40000041864 */
[----:B------:R1:W-:Y:S08]  /*18330*/  @P0 LDGSTS.E.BYPASS.LTC128B.128 [R3+0x2000], [R16.64+0x80], !P2 ;  /* 0x0200008010030fae */ /* 0x0003f0000d101d48 */
[----:B------:R1:W-:Y:S08]  /*18340*/  @P0 LDGSTS.E.BYPASS.LTC128B.128 [R3+0x4000], [R16.64+0x100], !P1 ;  /* 0x0400010010030fae */ /* 0x0003f0000c901d48 */
[----:B------:R1:W-:Y:S08]  /*18350*/  @P0 LDGSTS.E.BYPASS.LTC128B.128 [R3+0x1000], [R8.64], !P3 ;  /* 0x0100000008030fae */ /* 0x0003f0000d901d48 */
[----:B------:R1:W-:Y:S08]  /*18360*/  @P0 LDGSTS.E.BYPASS.LTC128B.128 [R3+0x3000], [R8.64+0x80], !P2 ;  /* 0x0300008008030fae */ /* 0x0003f0000d101d48 */
[----:B------:R1:W-:Y:S01]  /*18370*/  @P0 LDGSTS.E.BYPASS.LTC128B.128 [R3+0x5000], [R8.64+0x100], !P1 ;  /* 0x0500010008030fae */ /* 0x0003e2000c901d48 */
[----:B------:R-:W-:Y:S02]  /*18380*/  ISETP.GE.AND P0, PT, R232, R243, PT ;  /* 0x000000f3e800720c */ /* 0x000fe40003f06270 */
[C---:B------:R-:W-:Y:S02]  /*18390*/  ISETP.GE.AND P1, PT, R199.reuse, 0x1, PT ;  /* 0x00000001c700780c */ /* 0x040fe40003f26270 */
[----:B------:R-:W-:Y:S03]  /*183a0*/  MOV R243, R204 ;  /* 0x000000cc00f37202 */ /* 0x000fe60000000f00 */
[----:B------:R-:W0:Y:S01]  /*183b0*/  LDGDEPBAR ;  /* 0x00000000000079af */ /* 0x000e220000000000 */
[----:B-1----:R-:W-:Y:S02]  /*183c0*/  IADD3 R3, R199, 0x1, RZ ;  /* 0x00000001c7037810 */ /* 0x002fe40007ffe0ff */
[----:B------:R-:W-:Y:S02]  /*183d0*/  MOV R9, R2 ;  /* 0x0000000200097202 */ /* 0x000fe40000000f00 */
[----:B------:R-:W-:Y:S02]  /*183e0*/  SEL R199, R3, RZ, !P1 ;  /* 0x000000ff03c77207 */ /* 0x000fe40004800000 */
[----:B------:R-:W-:Y:S01]  /*183f0*/  MOV R3, R0 ;  /* 0x0000000000037202 */ /* 0x000fe20000000f00 */
[----:B------:R-:W-:-:S05]  /*18400*/  @!P0 BRA `(.L_x_2367) ;  /* 0xffffd31000008947 */ /* 0x000fca000383ffff */
.L_x_2366:
[----:B-1----:R-:W-:Y:S02]  /*18410*/  MOV R6, 0x1f ;  /* 0x0000001f00067802 */ /* 0x002fe40000000f00 */
[----:B------:R-:W-:Y:S01]  /*18420*/  MOV R3, 0xffffffff ;  /* 0xffffffff00037802 */ /* 0x000fe20000000f00 */
[----:B------:R-:W-:Y:S05]  /*18430*/  BRA.DIV ~URZ, `(.L_x_2368) ;  /* 0x000052727f007947 */ /* 0x000fea000b800000 */
[----:B------:R1:W2:Y:S02]  /*18440*/  SHFL.BFLY PT, R5, R239, 0x2, 0x1f ;  /* 0x0c401f00ef057f89 */ /* 0x0002a400000e0000 */
.L_x_2441:
[----:B--2---:R-:W-:Y:S01]  /*18450*/  FADD.FTZ R14, R5, R239 ;  /* 0x000000ef050e7221 */ /* 0x004fe20000010000 */
[----:B------:R-:W-:Y:S05]  /*18460*/  BRA.DIV ~URZ, `(.L_x_2369) ;  /* 0x000052927f007947 */ /* 0x000fea000b800000 */
[----:B------:R-:W2:Y:S04]  /*18470*/  SHFL.BFLY PT, R3, R238, 0x2, 0x1f ;  /* 0x0c401f00ee037f89 */ /* 0x000ea800000e0000 */
[----:B------:R-:W3:Y:S01]  /*18480*/  SHFL.BFLY PT, R5, R14, 0x1, 0x1f ;  /* 0x0c201f000e057f89 */ /* 0x000ee200000e0000 */
[----:B--2---:R-:W-:-:S02]  /*18490*/  FADD.FTZ R12, R3, R238 ;  /* 0x000000ee030c7221 */ /* 0x004fc40000010000 */
[----:B---3--:R-:W-:-:S03]  /*184a0*/  FADD.FTZ R4, R14, R5 ;  /* 0x000000050e047221 */ /* 0x008fc60000010000 */
[----:B------:R2:W3:Y:S04]  /*184b0*/  SHFL.BFLY PT, R3, R12, 0x1, 0x1f ;  /* 0x0c201f000c037f89 */ /* 0x0004e800000e0000 */
.L_x_2442:
[----:B------:R-:W-:Y:S01]  /*184c0*/  FSETP.NE.FTZ.AND P1, PT, R4, RZ, PT ;  /* 0x000000ff0400720b */ /* 0x000fe20003f35000 */
[----:B--23--:R-:W-:Y:S01]  /*184d0*/  FADD.FTZ R12, R3, R12 ;  /* 0x0000000c030c7221 */ /* 0x00cfe20000010000 */
[----:B------:R-:W-:Y:S02]  /*184e0*/  MOV R13, RZ ;  /* 0x000000ff000d7202 */ /* 0x000fe40000000f00 */
[----:B------:R-:W-:Y:S02]  /*184f0*/  MOV R3, RZ ;  /* 0x000000ff00037202 */ /* 0x000fe40000000f00 */
[----:B------:R-:W-:Y:S02]  /*18500*/  FSETP.NE.FTZ.AND P0, PT, R12, RZ, PT ;  /* 0x000000ff0c00720b */ /* 0x000fe40003f15000 */
[----:B------:R-:W-:Y:S02]  /*18510*/  MOV R16, 0xff800000 ;  /* 0xff80000000107802 */ /* 0x000fe40000000f00 */
[----:B------:R-:W-:-:S03]  /*18520*/  MOV R17, 0x1 ;  /* 0x0000000100117802 */ /* 0x000fc60000000f00 */
[----:B------:R-:W2:Y:S01]  /*18530*/  @P1 MUFU.LG2 R5, R4 ;  /* 0x0000000400051308 */ /* 0x000ea20000000c00 */
[----:B------:R-:W-:-:S05]  /*18540*/  @P1 MOV R6, 0x3f317218 ;  /* 0x3f31721800061802 */ /* 0x000fca0000000f00 */
[----:B------:R-:W-:Y:S02]  /*18550*/  @P1 FMUL.FTZ R6, R6, c[0x0][0x2d0] ;  /* 0x0000b40006061a20 */ /* 0x000fe40000410000 */
[----:B------:R-:W3:Y:S08]  /*18560*/  @P1 MUFU.RCP R13, R4 ;  /* 0x00000004000d1308 */ /* 0x000ef00000001000 */
[----:B------:R-:W-:Y:S01]  /*18570*/  @P0 MUFU.RCP R3, R12 ;  /* 0x0000000c00030308 */ /* 0x000fe20000001000 */
[----:B--2---:R-:W-:-:S04]  /*18580*/  @P1 FMUL.FTZ R5, R5, 0.69314718246459960938 ;  /* 0x3f31721805051820 */ /* 0x004fc80000410000 */
[----:B------:R-:W-:Y:S01]  /*18590*/  @P1 FFMA.FTZ R16, R6, R2, R5 ;  /* 0x0000000206101223 */ /* 0x000fe20000010005 */
[----:B------:R-:W-:Y:S02]  /*185a0*/  MOV R2, 0xff800000 ;  /* 0xff80000000027802 */ /* 0x000fe40000000f00 */
[----:B------:R-:W2:Y:S01]  /*185b0*/  @P0 MUFU.LG2 R12, R12 ;  /* 0x0000000c000c0308 */ /* 0x000ea20000000c00 */
[C---:B---3--:R-:W-:Y:S02]  /*185c0*/  FMUL.FTZ R132, R13.reuse, R132 ;  /* 0x000000840d847220 */ /* 0x048fe40000410000 */
        /* <DEDUP_REMOVED lines=47> */
[----:B------:R-:W-:Y:S01]  /*188c0*/  @P0 MOV R13, 0x3f317218 ;  /* 0x3f317218000d0802 */ /* 0x000fe20000000f00 */
[----:B--2---:R-:W-:Y:S02]  /*188d0*/  @P0 FMUL.FTZ R12, R12, 0.69314718246459960938 ;  /* 0x3f3172180c0c0820 */ /* 0x004fe40000410000 */
[----:B------:R-:W-:Y:S02]  /*188e0*/  FMUL.FTZ R134, R3, R134 ;  /* 0x0000008603867220 */ /* 0x000fe40000410000 */
        /* <DEDUP_REMOVED lines=48> */
[----:B------:R-:W-:Y:S02]  /*18bf0*/  @P0 FFMA.FTZ R2, R13, R0, R12 ;  /* 0x000000000d020223 */ /* 0x000fe4000001000c */
.L_x_2301:
[----:B------:R-:W-:Y:S01]  /*18c00*/  LOP3.LUT P0, RZ, R213, 0xff, RZ, 0xc0, !PT ;  /* 0x000000ffd5ff7812 */ /* 0x000fe2000780c0ff */
[----:B------:R-:W-:-:S12]  /*18c10*/  BSSY B0, `(.L_x_2370) ;  /* 0x000000f000007945 */ /* 0x000fd80003800000 */
[----:B------:R-:W-:Y:S05]  /*18c20*/  @P0 BRA `(.L_x_2371) ;  /* 0x000000d000000947 */ /* 0x000fea0003800000 */
[----:B------:R-:W2:Y:S01]  /*18c30*/  S2R R3, SR_LANEID ;  /* 0x0000000000037919 */ /* 0x000ea20000000000 */
[----:B------:R-:W-:Y:S01]  /*18c40*/  VOTEU.ANY UR4, UPT, PT ;  /* 0x0000000000047886 */ /* 0x000fe200038e0100 */
[----:B------:R-:W-:Y:S01]  /*18c50*/  IMAD.MOV.U32 R18, RZ, RZ, c[0x0][0x560] ;  /* 0x00015800ff127624 */ /* 0x000fe200078e00ff */
[----:B------:R-:W2:Y:S01]  /*18c60*/  FLO.U32 R12, UR4 ;  /* 0x00000004000c7d00 */ /* 0x000ea200080e0000 */
[----:B------:R-:W-:-:S07]  /*18c70*/  IMAD.MOV.U32 R19, RZ, RZ, c[0x0][0x564] ;  /* 0x00015900ff137624 */ /* 0x000fce00078e00ff */
[----:B------:R-:W3:Y:S01]  /*18c80*/  POPC R13, UR4 ;  /* 0x00000004000d7d09 */ /* 0x000ee20008000000 */
[----:B--2---:R-:W-:-:S13]  /*18c90*/  ISETP.EQ.U32.AND P0, PT, R12, R3, PT ;  /* 0x000000030c00720c */ /* 0x004fda0003f02070 */
[----:B---3--:R-:W2:Y:S04]  /*18ca0*/  @P0 ATOMG.E.ADD.STRONG.GPU PT, R3, [R18.64], R13 ;  /* 0x0000000d120309a8 */ /* 0x008ea800081ee1c8 */
[----:B------:R-:W3:Y:S02]  /*18cb0*/  S2R R0, SR_LTMASK ;  /* 0x0000000000007919 */ /* 0x000ee40000003900 */
[----:B---3--:R-:W-:-:S04]  /*18cc0*/  LOP3.LUT R0, R0, UR4, RZ, 0xc0, !PT ;  /* 0x0000000400007c12 */ /* 0x008fc8000f8ec0ff */
[----:B------:R-:W3:Y:S01]  /*18cd0*/  POPC R208, R0 ;  /* 0x0000000000d07309 */ /* 0x000ee20000000000 */
[----:B--2---:R-:W3:Y:S02]  /*18ce0*/  SHFL.IDX PT, R3, R3, R12, 0x1f ;  /* 0x00001f0c03037589 */ /* 0x004ee400000e0000 */
[----:B---3--:R-:W-:-:S05]  /*18cf0*/  IADD3 R208, R3, c[0x0][0xc], R208 ;  /* 0x0000030003d07a10 */ /* 0x008fca0007ffe0d0 */
.L_x_2371:
[----:B------:R-:W-:Y:S05]  /*18d00*/  BSYNC B0 ;  /* 0x0000000000007941 */ /* 0x000fea0003800000 */
.L_x_2370:
[----:B------:R-:W-:Y:S01]  /*18d10*/  PRMT R17, R17, 0x9910, RZ ;  /* 0x0000991011117816 */ /* 0x000fe200000000ff */
[----:B------:R-:W-:Y:S01]  /*18d20*/  BSSY B1, `(.L_x_2372) ;  /* 0x000033c000017945 */ /* 0x000fe20003800000 */
[----:B------:R-:W-:Y:S02]  /*18d30*/  IMAD.MOV.U32 R3, RZ, RZ, R208 ;  /* 0x000000ffff037224 */ /* 0x000fe400078e00d0 */
[----:B------:R-:W-:-:S13]  /*18d40*/  ISETP.NE.AND P0, PT, R17, RZ, PT ;  /* 0x000000ff1100720c */ /* 0x000fda0003f05270 */
[----:B------:R-:W-:Y:S05]  /*18d50*/  @!P0 BRA `(.L_x_2373) ;  /* 0x0000274000008947 */ /* 0x000fea0003800000 */
[----:B------:R-:W-:Y:S01]  /*18d60*/  SHF.R.S32.HI R0, RZ, 0x1f, R213 ;  /* 0x0000001fff007819 */ /* 0x000fe200000114d5 */
[----:B------:R-:W-:Y:S01]  /*18d70*/  WARPSYNC 0xffffffff ;  /* 0xffffffff00007948 */ /* 0x000fe20003800000 */
[----:B------:R-:W-:Y:S01]  /*18d80*/  BAR.SYNC.DEFER_BLOCKING 0x1, 0x100 ;  /* 0x0044000000007b1d */ /* 0x000fe20000010000 */
[----:B------:R-:W-:Y:S02]  /*18d90*/  F2FP.BF16.PACK_AB R23, R133, R132 ;  /* 0x000000848517723e */ /* 0x000fe400000010ff */
[CC--:B------:R-:W-:Y:S02]  /*18da0*/  LEA.HI R12, R0.reuse, R213.reuse, RZ, 0x2 ;  /* 0x000000d5000c7211 */ /* 0x0c0fe400078f10ff */
[----:B------:R-:W-:Y:S02]  /*18db0*/  LEA.HI R19, R0, R213, RZ, 0x5 ;  /* 0x000000d500137211 */ /* 0x000fe400078f28ff */
[----:B------:R-:W-:Y:S02]  /*18dc0*/  SHF.R.S32.HI R12, RZ, 0x1f, R12 ;  /* 0x0000001fff0c7819 */ /* 0x000fe4000001140c */
[----:B------:R-:W-:-:S02]  /*18dd0*/  SHF.R.S32.HI R19, RZ, 0x5, R19 ;  /* 0x00000005ff137819 */ /* 0x000fc40000011413 */
[----:B------:R-:W-:Y:S02]  /*18de0*/  LEA.HI R12, R12, R219, RZ, 0x3 ;  /* 0x000000db0c0c7211 */ /* 0x000fe400078f18ff */
[----:B------:R-:W-:Y:S01]  /*18df0*/  F2FP.BF16.PACK_AB R24, R129, R128 ;  /* 0x000000808118723e */ /* 0x000fe200000010ff */
[----:B------:R-:W-:Y:S01]  /*18e00*/  IMAD.SHL.U32 R19, R19, 0x400, RZ ;  /* 0x0000040013137824 */ /* 0x000fe200078e00ff */
[----:B------:R-:W-:Y:S02]  /*18e10*/  LOP3.LUT R12, R12, 0xfffffff8, RZ, 0xc0, !PT ;  /* 0xfffffff80c0c7812 */ /* 0x000fe400078ec0ff */
[----:B------:R-:W-:Y:S01]  /*18e20*/  F2FP.BF16.PACK_AB R20, R131, R130 ;  /* 0x000000828314723e */ /* 0x000fe200000010ff */
[----:B------:R-:W-:Y:S01]  /*18e30*/  IMAD R19, R218, 0x2, R19 ;  /* 0x00000002da137824 */ /* 0x000fe200078e0213 */
[----:B------:R-:W-:Y:S01]  /*18e40*/  F2FP.BF16.PACK_AB R32, R125, R124 ;  /* 0x0000007c7d20723e */ /* 0x000fe200000010ff */
[----:B------:R-:W-:Y:S01]  /*18e50*/  IMAD.IADD R12, R219, 0x1, -R12 ;  /* 0x00000001db0c7824 */ /* 0x000fe200078e0a0c */
[----:B------:R-:W-:-:S02]  /*18e60*/  F2FP.BF16.PACK_AB R30, R127, R126 ;  /* 0x0000007e7f1e723e */ /* 0x000fc400000010ff */
[----:B------:R-:W-:Y:S01]  /*18e70*/  F2FP.BF16.PACK_AB R28, R123, R122 ;  /* 0x0000007a7b1c723e */ /* 0x000fe200000010ff */
[C---:B------:R-:W-:Y:S01]  /*18e80*/  IMAD.SHL.U32 R18, R12.reuse, 0x40, RZ ;  /* 0x000000400c127824 */ /* 0x040fe200078e00ff */
[----:B------:R-:W-:Y:S02]  /*18e90*/  LOP3.LUT R17, R12, 0x1, RZ, 0xc0, !PT ;  /* 0x000000010c117812 */ /* 0x000fe400078ec0ff */
[----:B------:R-:W-:Y:S02]  /*18ea0*/  F2FP.BF16.PACK_AB R26, R117, R116 ;  /* 0x00000074751a723e */ /* 0x000fe400000010ff */
[----:B------:R-:W-:Y:S02]  /*18eb0*/  LOP3.LUT R18, R18, 0x1c0, RZ, 0xc0, !PT ;  /* 0x000001c012127812 */ /* 0x000fe400078ec0ff */
[----:B------:R-:W-:Y:S02]  /*18ec0*/  ISETP.NE.U32.AND P0, PT, R17, 0x1, PT ;  /* 0x000000011100780c */ /* 0x000fe40003f05070 */
[----:B------:R-:W-:-:S02]  /*18ed0*/  SHF.R.U32.HI R13, RZ, 0x3, R18 ;  /* 0x00000003ff0d7819 */ /* 0x000fc40000011612 */
[----:B------:R-:W-:Y:S01]  /*18ee0*/  R2P PR, R12, 0x6 ;  /* 0x000000060c007804 */ /* 0x000fe20000000000 */
[----:B------:R-:W-:Y:S01]  /*18ef0*/  IMAD.MOV.U32 R12, RZ, RZ, 0x40 ;  /* 0x00000040ff0c7424 */ /* 0x000fe200078e00ff */
[----:B------:R-:W-:Y:S02]  /*18f00*/  LOP3.LUT R18, R13, R18, RZ, 0xfc, !PT ;  /* 0x000000120d127212 */ /* 0x000fe400078efcff */
[----:B------:R-:W-:Y:S02]  /*18f10*/  F2FP.BF16.PACK_AB R33, R113, R112 ;  /* 0x000000707121723e */ /* 0x000fe400000010ff */
[----:B------:R-:W-:Y:S01]  /*18f20*/  SEL R12, R12, 0xffffffc0, !P2 ;  /* 0xffffffc00c0c7807 */ /* 0x000fe20005000000 */
[----:B------:R-:W-:Y:S01]  /*18f30*/  IMAD.IADD R18, R19, 0x1, R18 ;  /* 0x0000000113127824 */ /* 0x000fe200078e0212 */
[----:B------:R-:W-:Y:S01]  /*18f40*/  F2FP.BF16.PACK_AB R35, R115, R114 ;  /* 0x000000727323723e */ /* 0x000fe200000010ff */
[----:B------:R-:W-:Y:S01]  /*18f50*/  IMAD.MOV.U32 R19, RZ, RZ, 0x20 ;  /* 0x00000020ff137424 */ /* 0x000fe200078e00ff */
[----:B------:R-:W-:Y:S01]  /*18f60*/  F2FP.BF16.PACK_AB R27, R109, R108 ;  /* 0x0000006c6d1b723e */ /* 0x000fe200000010ff */
[----:B------:R-:W-:Y:S01]  /*18f70*/  IMAD.SHL.U32 R22, R18, 0x2, RZ ;  /* 0x0000000212167824 */ /* 0x000fe200078e00ff */
[----:B------:R-:W-:-:S02]  /*18f80*/  F2FP.BF16.PACK_AB R18, R121, R120 ;  /* 0x000000787912723e */ /* 0x000fc400000010ff */
[----:B------:R-:W-:Y:S02]  /*18f90*/  SEL R19, R19, 0xffffffe0, !P1 ;  /* 0xffffffe013137807 */ /* 0x000fe40004800000 */
[C---:B------:R-:W-:Y:S01]  /*18fa0*/  IADD3 R13, R22.reuse, 0x80, RZ ;  /* 0x00000080160d7810 */ /* 0x040fe20007ffe0ff */
[----:B------:R2:W-:Y:S01]  /*18fb0*/  STS [R22+0x80], R23 ;  /* 0x0000801716007388 */ /* 0x0005e20000000800 */
[C---:B------:R-:W-:Y:S01]  /*18fc0*/  IADD3 R21, R22.reuse, 0x70, RZ ;  /* 0x0000007016157810 */ /* 0x040fe20007ffe0ff */
[----:B------:R-:W-:Y:S01]  /*18fd0*/  IMAD.IADD R17, R22, 0x1, R19 ;  /* 0x0000000116117824 */ /* 0x000fe200078e0213 */
[----:B------:R-:W-:Y:S02]  /*18fe0*/  @P0 IADD3 R21, R13, 0x10, RZ ;  /* 0x000000100d150810 */ /* 0x000fe40007ffe0ff */
[----:B------:R-:W-:Y:S02]  /*18ff0*/  F2FP.BF16.PACK_AB R13, R135, R134 ;  /* 0x00000086870d723e */ /* 0x000fe400000010ff */
[----:B------:R-:W-:Y:S01]  /*19000*/  F2FP.BF16.PACK_AB R25, R111, R110 ;  /* 0x0000006e6f19723e */ /* 0x000fe200000010ff */
[----:B------:R-:W-:Y:S01]  /*19010*/  IMAD.IADD R19, R19, 0x1, R21 ;  /* 0x0000000113137824 */ /* 0x000fe200078e0215 */
[----:B------:R-:W-:Y:S01]  /*19020*/  F2FP.BF16.PACK_AB R29, R107, R106 ;  /* 0x0000006a6b1d723e */ /* 0x000fe200000010ff */
[----:B------:R3:W-:Y:S01]  /*19030*/  STS [R22+0x480], R13 ;  /* 0x0004800d16007388 */ /* 0x0007e20000000800 */
[----:B------:R-:W-:-:S02]  /*19040*/  F2FP.BF16.PACK_AB R31, R41, R40 ;  /* 0x00000028291f723e */ /* 0x000fc400000010ff */
[----:B------:R-:W-:Y:S01]  /*19050*/  F2FP.BF16.PACK_AB R34, R55, R54 ;  /* 0x000000363722723e */ /* 0x000fe200000010ff */
[----:B------:R4:W-:Y:S01]  /*19060*/  STS [R21], R24 ;  /* 0x0000001815007388 */ /* 0x0009e20000000800 */
[----:B------:R-:W-:Y:S02]  /*19070*/  F2FP.BF16.PACK_AB R36, R57, R56 ;  /* 0x000000383924723e */ /* 0x000fe400000010ff */
[----:B------:R-:W-:Y:S01]  /*19080*/  F2FP.BF16.PACK_AB R38, R59, R58 ;  /* 0x0000003a3b26723e */ /* 0x000fe200000010ff */
[----:B------:R1:W-:Y:S01]  /*19090*/  STS [R21+0x400], R20 ;  /* 0x0004001415007388 */ /* 0x0003e20000000800 */
[----:B------:R-:W-:Y:S02]  /*190a0*/  F2FP.BF16.PACK_AB R37, R75, R74 ;  /* 0x0000004a4b25723e */ /* 0x000fe400000010ff */
[----:B------:R-:W-:Y:S01]  /*190b0*/  ISETP.NE.U32.AND P0, PT, RZ, c[0x0][0x508], PT ;  /* 0x00014200ff007a0c */ /* 0x000fe20003f05070 */
[----:B------:R1:W-:Y:S01]  /*190c0*/  STS [R17+0x80], R32 ;  /* 0x0000802011007388 */ /* 0x0003e20000000800 */
[----:B------:R-:W-:-:S02]  /*190d0*/  ISETP.NE.U32.AND P2, PT, RZ, c[0x0][0x500], PT ;  /* 0x00014000ff007a0c */ /* 0x000fc40003f45070 */
[----:B--2---:R-:W-:Y:S01]  /*190e0*/  F2FP.BF16.PACK_AB R23, R105, R104 ;  /* 0x000000686917723e */ /* 0x004fe200000010ff */
[----:B------:R2:W-:Y:S01]  /*190f0*/  STS [R17+0x480], R30 ;  /* 0x0004801e11007388 */ /* 0x0005e20000000800 */
[----:B------:R-:W-:Y:S02]  /*19100*/  ISETP.NE.AND.EX P1, PT, RZ, c[0x0][0x50c], PT, P0 ;  /* 0x00014300ff007a0c */ /* 0x000fe40003f25300 */
[----:B------:R-:W-:Y:S01]  /*19110*/  ISETP.NE.AND.EX P2, PT, RZ, c[0x0][0x504], PT, P2 ;  /* 0x00014100ff007a0c */ /* 0x000fe20003f45320 */
[----:B------:R2:W-:Y:S04]  /*19120*/  STS [R19], R18 ;  /* 0x0000001213007388 */ /* 0x0005e80000000800 */
[----:B------:R2:W-:Y:S01]  /*19130*/  STS [R19+0x400], R28 ;  /* 0x0004001c13007388 */ /* 0x0005e20000000800 */
[----:B---3--:R-:W-:Y:S01]  /*19140*/  IMAD.IADD R13, R22, 0x1, R12 ;  /* 0x00000001160d7824 */ /* 0x008fe200078e020c */
[----:B----4-:R-:W-:-:S04]  /*19150*/  F2FP.BF16.PACK_AB R24, R119, R118 ;  /* 0x000000767718723e */ /* 0x010fc800000010ff */
[----:B------:R3:W-:Y:S01]  /*19160*/  STS [R13+0x80], R26 ;  /* 0x0000801a0d007388 */ /* 0x0007e20000000800 */
[----:B-1----:R-:W-:-:S03]  /*19170*/  IMAD.IADD R20, R12, 0x1, R21 ;  /* 0x000000010c147824 */ /* 0x002fc600078e0215 */
[----:B------:R1:W-:Y:S01]  /*19180*/  STS [R13+0x480], R24 ;  /* 0x000480180d007388 */ /* 0x0003e20000000800 */
[----:B------:R-:W-:-:S03]  /*19190*/  F2FP.BF16.PACK_AB R32, R53, R52 ;  /* 0x000000343520723e */ /* 0x000fc600000010ff */
[----:B------:R4:W-:Y:S01]  /*191a0*/  STS [R20], R33 ;  /* 0x0000002114007388 */ /* 0x0009e20000000800 */
[----:B--2---:R-:W-:-:S03]  /*191b0*/  F2FP.BF16.PACK_AB R30, R51, R50 ;  /* 0x00000032331e723e */ /* 0x004fc600000010ff */
[----:B------:R2:W-:Y:S01]  /*191c0*/  STS [R20+0x400], R35 ;  /* 0x0004002314007388 */ /* 0x0005e20000000800 */
[----:B------:R-:W-:Y:S02]  /*191d0*/  IMAD.IADD R18, R12, 0x1, R17 ;  /* 0x000000010c127824 */ /* 0x000fe400078e0211 */
[----:B------:R-:W-:Y:S01]  /*191e0*/  IMAD.IADD R12, R19, 0x1, R12 ;  /* 0x00000001130c7824 */ /* 0x000fe200078e020c */
[----:B------:R-:W-:Y:S02]  /*191f0*/  F2FP.BF16.PACK_AB R28, R49, R48 ;  /* 0x00000030311c723e */ /* 0x000fe400000010ff */
[----:B------:R2:W-:Y:S04]  /*19200*/  STS [R18+0x80], R27 ;  /* 0x0000801b12007388 */ /* 0x0005e80000000800 */
[----:B------:R2:W-:Y:S01]  /*19210*/  STS [R18+0x480], R25 ;  /* 0x0004801912007388 */ /* 0x0005e20000000800 */
[----:B---3--:R-:W-:-:S03]  /*19220*/  F2FP.BF16.PACK_AB R26, R47, R46 ;  /* 0x0000002e2f1a723e */ /* 0x008fc600000010ff */
[----:B------:R3:W-:Y:S01]  /*19230*/  STS [R12], R23 ;  /* 0x000000170c007388 */ /* 0x0007e20000000800 */
[----:B-1----:R-:W-:-:S03]  /*19240*/  F2FP.BF16.PACK_AB R24, R45, R44 ;  /* 0x0000002c2d18723e */ /* 0x002fc600000010ff */
[----:B------:R1:W-:Y:S01]  /*19250*/  STS [R12+0x400], R29 ;  /* 0x0004001d0c007388 */ /* 0x0003e20000000800 */
[----:B----4-:R-:W-:-:S03]  /*19260*/  F2FP.BF16.PACK_AB R33, R43, R42 ;  /* 0x0000002a2b21723e */ /* 0x010fc600000010ff */
[----:B------:R4:W-:Y:S01]  /*19270*/  STS [R22+0x4080], R31 ;  /* 0x0040801f16007388 */ /* 0x0009e20000000800 */
[----:B--2---:R-:W-:-:S03]  /*19280*/  F2FP.BF16.PACK_AB R35, R73, R72 ;  /* 0x000000484923723e */ /* 0x004fc600000010ff */
[----:B------:R2:W-:Y:S04]  /*19290*/  STS [R22+0x4480], R33 ;  /* 0x0044802116007388 */ /* 0x0005e80000000800 */
[----:B------:R2:W-:Y:S01]  /*192a0*/  STS [R21+0x4000], R24 ;  /* 0x0040001815007388 */ /* 0x0005e20000000800 */
[----:B------:R-:W-:-:S03]  /*192b0*/  F2FP.BF16.PACK_AB R27, R65, R64 ;  /* 0x00000040411b723e */ /* 0x000fc600000010ff */
[----:B------:R2:W-:Y:S01]  /*192c0*/  STS [R21+0x4400], R26 ;  /* 0x0044001a15007388 */ /* 0x0005e20000000800 */
[----:B------:R-:W-:-:S03]  /*192d0*/  F2FP.BF16.PACK_AB R25, R63, R62 ;  /* 0x0000003e3f19723e */ /* 0x000fc600000010ff */
[----:B------:R2:W-:Y:S01]  /*192e0*/  STS [R17+0x4080], R28 ;  /* 0x0040801c11007388 */ /* 0x0005e20000000800 */
[----:B---3--:R-:W-:-:S03]  /*192f0*/  F2FP.BF16.PACK_AB R23, R61, R60 ;  /* 0x0000003c3d17723e */ /* 0x008fc600000010ff */
[----:B------:R3:W-:Y:S01]  /*19300*/  STS [R17+0x4480], R30 ;  /* 0x0044801e11007388 */ /* 0x0007e20000000800 */
[----:B-1----:R-:W-:-:S03]  /*19310*/  F2FP.BF16.PACK_AB R29, R67, R66 ;  /* 0x00000042431d723e */ /* 0x002fc600000010ff */
[----:B------:R1:W-:Y:S01]  /*19320*/  STS [R19+0x4000], R32 ;  /* 0x0040002013007388 */ /* 0x0003e20000000800 */
[----:B----4-:R-:W-:-:S03]  /*19330*/  F2FP.BF16.PACK_AB R31, R69, R68 ;  /* 0x00000044451f723e */ /* 0x010fc600000010ff */
[----:B------:R4:W-:Y:S01]  /*19340*/  STS [R19+0x4400], R34 ;  /* 0x0044002213007388 */ /* 0x0009e20000000800 */
[----:B--2---:R-:W-:-:S03]  /*19350*/  F2FP.BF16.PACK_AB R33, R71, R70 ;  /* 0x000000464721723e */ /* 0x004fc600000010ff */
[----:B------:R2:W-:Y:S01]  /*19360*/  STS [R13+0x4080], R36 ;  /* 0x004080240d007388 */ /* 0x0005e20000000800 */
[----:B------:R-:W-:-:S03]  /*19370*/  F2FP.BF16.PACK_AB R24, R77, R76 ;  /* 0x0000004c4d18723e */ /* 0x000fc600000010ff */
[----:B------:R-:W-:Y:S01]  /*19380*/  STS [R13+0x4480], R38 ;  /* 0x004480260d007388 */ /* 0x000fe20000000800 */
        /* <DEDUP_REMOVED lines=11> */
[----:B------:R-:W-:Y:S04]  /*19440*/  STS [R12+0x4400], R33 ;  /* 0x004400210c007388 */ /* 0x000fe80000000800 */
[----:B------:R-:W-:Y:S01]  /*19450*/  STS [R22+0x8080], R35 ;  /* 0x0080802316007388 */ /* 0x000fe20000000800 */
[----:B------:R-:W-:-:S03]  /*19460*/  F2FP.BF16.PACK_AB R23, R95, R94 ;  /* 0x0000005e5f17723e */ /* 0x000fc600000010ff */
[----:B------:R2:W-:Y:S01]  /*19470*/  STS [R22+0x8480], R37 ;  /* 0x0084802516007388 */ /* 0x0005e20000000800 */
[----:B------:R-:W-:-:S03]  /*19480*/  F2FP.BF16.PACK_AB R25, R93, R92 ;  /* 0x0000005c5d19723e */ /* 0x000fc600000010ff */
[----:B------:R-:W-:Y:S01]  /*19490*/  STS [R21+0x8000], R24 ;  /* 0x0080001815007388 */ /* 0x000fe20000000800 */
[----:B---3--:R-:W-:-:S03]  /*194a0*/  F2FP.BF16.PACK_AB R27, R103, R102 ;  /* 0x00000066671b723e */ /* 0x008fc600000010ff */
[----:B------:R3:W-:Y:S01]  /*194b0*/  STS [R21+0x8400], R26 ;  /* 0x0084001a15007388 */ /* 0x0007e20000000800 */
[----:B-1----:R-:W-:-:S03]  /*194c0*/  F2FP.BF16.PACK_AB R29, R99, R98 ;  /* 0x00000062631d723e */ /* 0x002fc600000010ff */
[----:B------:R-:W-:Y:S01]  /*194d0*/  STS [R17+0x8080], R28 ;  /* 0x0080801c11007388 */ /* 0x000fe20000000800 */
[----:B----4-:R-:W-:-:S03]  /*194e0*/  F2FP.BF16.PACK_AB R31, R101, R100 ;  /* 0x00000064651f723e */ /* 0x010fc600000010ff */
[----:B------:R1:W-:Y:S04]  /*194f0*/  STS [R17+0x8480], R30 ;  /* 0x0084801e11007388 */ /* 0x0003e80000000800 */
[----:B------:R-:W-:Y:S04]  /*19500*/  STS [R19+0x8000], R34 ;  /* 0x0080002213007388 */ /* 0x000fe80000000800 */
[----:B------:R4:W-:Y:S01]  /*19510*/  STS [R19+0x8400], R32 ;  /* 0x0084002013007388 */ /* 0x0009e20000000800 */
[----:B--2---:R-:W-:-:S03]  /*19520*/  F2FP.BF16.PACK_AB R22, R91, R90 ;  /* 0x0000005a5b16723e */ /* 0x004fc600000010ff */
[----:B------:R-:W-:Y:S04]  /*19530*/  STS [R13+0x8080], R36 ;  /* 0x008080240d007388 */ /* 0x000fe80000000800 */
[----:B------:R2:W-:Y:S01]  /*19540*/  STS [R13+0x8480], R22 ;  /* 0x008480160d007388 */ /* 0x0005e20000000800 */
[----:B---3--:R-:W-:-:S03]  /*19550*/  F2FP.BF16.PACK_AB R21, R97, R96 ;  /* 0x000000606115723e */ /* 0x008fc600000010ff */
[----:B------:R3:W-:Y:S04]  /*19560*/  STS [R20+0x8000], R25 ;  /* 0x0080001914007388 */ /* 0x0007e80000000800 */
[----:B------:R-:W-:Y:S01]  /*19570*/  STS [R20+0x8400], R23 ;  /* 0x0084001714007388 */ /* 0x000fe20000000800 */
[----:B-1----:R-:W-:-:S03]  /*19580*/  IMAD.MOV.U32 R17, RZ, RZ, RZ ;  /* 0x000000ffff117224 */ /* 0x002fc600078e00ff */
[----:B------:R1:W-:Y:S04]  /*19590*/  STS [R18+0x8080], R21 ;  /* 0x0080801512007388 */ /* 0x0003e80000000800 */
[----:B------:R1:W-:Y:S01]  /*195a0*/  STS [R18+0x8480], R29 ;  /* 0x0084801d12007388 */ /* 0x0003e20000000800 */
[----:B----4-:R-:W-:Y:S02]  /*195b0*/  SHF.R.S32.HI R19, RZ, 0x1f, R224 ;  /* 0x0000001fff137819 */ /* 0x010fe400000114e0 */
[C---:B------:R-:W-:Y:S01]  /*195c0*/  @P1 LEA R32, P0, R224.reuse, c[0x0][0x508], 0x2 ;  /* 0x00014200e0201a11 */ /* 0x040fe200078010ff */
[----:B------:R4:W-:Y:S03]  /*195d0*/  STS [R12+0x8000], R31 ;  /* 0x0080001f0c007388 */ /* 0x0009e60000000800 */
[----:B------:R-:W-:Y:S01]  /*195e0*/  @P1 LEA.HI.X R33, R224, c[0x0][0x50c], R19, 0x2, P0 ;  /* 0x00014300e0211a11 */ /* 0x000fe200000f1413 */
[----:B------:R4:W-:Y:S01]  /*195f0*/  STS [R12+0x8400], R27 ;  /* 0x0084001b0c007388 */ /* 0x0009e20000000800 */
[----:B--2---:R-:W-:-:S03]  /*19600*/  IMAD.MOV.U32 R13, RZ, RZ, c[0x0][0x388] ;  /* 0x0000e200ff0d7624 */ /* 0x004fc600078e00ff */
[----:B------:R-:W-:Y:S01]  /*19610*/  BAR.SYNC.DEFER_BLOCKING 0x1, 0x100 ;  /* 0x0044000000007b1d */ /* 0x000fe20000010000 */
[----:B---3--:R-:W-:-:S04]  /*19620*/  IMAD.MOV.U32 R25, RZ, RZ, 0x4 ;  /* 0x00000004ff197424 */ /* 0x008fc800078e00ff */
[----:B-1----:R-:W-:Y:S01]  /*19630*/  IMAD.WIDE R20, R224, R25, c[0x0][0x500] ;  /* 0x00014000e0147625 */ /* 0x002fe200078e0219 */
[----:B------:R4:W5:Y:S04]  /*19640*/  @P1 LDG.E R13, [R32.64] ;  /* 0x00000008200d1981 */ /* 0x000968000c1e1900 */
[----:B------:R4:W5:Y:S01]  /*19650*/  @P2 LDG.E R17, [R20.64] ;  /* 0x0000000814112981 */ /* 0x000962000c1e1900 */
[----:B------:R-:W-:-:S04]  /*19660*/  ISETP.NE.AND P0, PT, R210, RZ, PT ;  /* 0x000000ffd200720c */ /* 0x000fc80003f05270 */
[----:B------:R-:W-:Y:S01]  /*19670*/  SEL R210, R210, c[0x0][0x3d4], P0 ;  /* 0x0000f500d2d27a07 */ /* 0x000fe20000000000 */
[----:B------:R-:W-:Y:S05]  /*19680*/  @P1 BRA `(.L_x_2374) ;  /* 0x0000004000001947 */ /* 0x000fea0003800000 */
[----:B------:R-:W-:Y:S05]  /*19690*/  @!P2 BRA `(.L_x_2374) ;  /* 0x000000300000a947 */ /* 0x000fea0003800000 */
[----:B-----5:R-:W2:Y:S04]  /*196a0*/  LDG.E R13, [R20.64] ;  /* 0x00000008140d7981 */ /* 0x020ea8000c1e1900 */
[----:B----4-:R-:W2:Y:S02]  /*196b0*/  LDG.E R12, [R20.64+0x4] ;  /* 0x00000408140c7981 */ /* 0x010ea4000c1e1900 */
[----:B--2---:R-:W-:Y:S02]  /*196c0*/  IADD3 R13, -R13, R12, RZ ;  /* 0x0000000c0d0d7210 */ /* 0x004fe40007ffe1ff */
.L_x_2374:
[----:B------:R-:W-:Y:S01]  /*196d0*/  IMAD.MOV.U32 R34, RZ, RZ, 0x368 ;  /* 0x00000368ff227424 */ /* 0x000fe200078e00ff */
[----:B------:R-:W-:Y:S01]  /*196e0*/  ISETP.GT.AND P2, PT, R210, 0x1, PT ;  /* 0x00000001d200780c */ /* 0x000fe20003f44270 */
[----:B----4-:R-:W-:Y:S01]  /*196f0*/  IMAD.MOV.U32 R12, RZ, RZ, c[0x0][0x4e8] ;  /* 0x00013a00ff0c7624 */ /* 0x010fe200078e00ff */
[----:B------:R-:W-:Y:S01]  /*19700*/  ISETP.NE.U32.AND P0, PT, RZ, c[0x0][0x500], PT ;  /* 0x00014000ff007a0c */ /* 0x000fe20003f05070 */
[----:B------:R-:W-:Y:S01]  /*19710*/  IMAD.IADD R18, R222, 0x1, R209 ;  /* 0x00000001de127824 */ /* 0x000fe200078e02d1 */
[----:B------:R-:W-:Y:S01]  /*19720*/  SEL R34, R34, 0x328, P2 ;  /* 0x0000032822227807 */ /* 0x000fe20001000000 */
[----:B-----5:R-:W-:Y:S01]  /*19730*/  IMAD R13, R13, c[0x0][0x4e8], RZ ;  /* 0x00013a000d0d7a24 */ /* 0x020fe200078e02ff */
[----:B------:R-:W-:Y:S01]  /*19740*/  ISETP.NE.AND.EX P0, PT, RZ, c[0x0][0x504], PT, P0 ;  /* 0x00014100ff007a0c */ /* 0x000fe20003f05300 */
[----:B------:R-:W-:Y:S01]  /*19750*/  IMAD.MOV.U32 R24, RZ, RZ, R18 ;  /* 0x000000ffff187224 */ /* 0x000fe200078e0012 */
[----:B------:R-:W1:Y:S01]  /*19760*/  LDC.64 R20, c[0x0][R34+0x170] ;  /* 0x00005c0022147b82 */ /* 0x000e620000000a00 */
[----:B------:R-:W-:-:S02]  /*19770*/  ISETP.NE.AND P3, PT, R12, 0x1, PT ;  /* 0x000000010c00780c */ /* 0x000fc40003f65270 */
[----:B------:R-:W-:Y:S02]  /*19780*/  SEL R224, R224, RZ, !P0 ;  /* 0x000000ffe0e07207 */ /* 0x000fe40004000000 */
[----:B------:R-:W-:Y:S02]  /*19790*/  SEL R19, R19, RZ, !P0 ;  /* 0x000000ff13137207 */ /* 0x000fe40004000000 */
[----:B------:R-:W-:Y:S01]  /*197a0*/  SEL R25, R227, RZ, P2 ;  /* 0x000000ffe3197207 */ /* 0x000fe20001000000 */
[----:B------:R-:W2:Y:S08]  /*197b0*/  LDC.64 R22, c[0x0][R34+0x168] ;  /* 0x00005a0022167b82 */ /* 0x000eb00000000a00 */
[----:B------:R-:W3:Y:S08]  /*197c0*/  LDC.64 R28, c[0x0][R34+0x178] ;  /* 0x00005e00221c7b82 */ /* 0x000ef00000000a00 */
[----:B------:R-:W4:Y:S01]  /*197d0*/  LDC.64 R26, c[0x0][R34+0x160] ;  /* 0x00005800221a7b82 */ /* 0x000f220000000a00 */
[----:B-1----:R-:W-:-:S02]  /*197e0*/  IMAD R12, R21, R224, RZ ;  /* 0x000000e0150c7224 */ /* 0x002fc400078e02ff */
[----:B------:R-:W-:-:S04]  /*197f0*/  IMAD.WIDE.U32 R32, R20, R224, RZ ;  /* 0x000000e014207225 */ /* 0x000fc800078e00ff */
[----:B------:R-:W-:Y:S02]  /*19800*/  IMAD R12, R20, R19, R12 ;  /* 0x00000013140c7224 */ /* 0x000fe400078e020c */
[----:B------:R-:W-:-:S04]  /*19810*/  @P3 IMAD.HI.U32 R19, R18, c[0x0][0x4ec], RZ ;  /* 0x00013b0012133a27 */ /* 0x000fc800078e00ff */
[-C--:B--2---:R-:W-:Y:S01]  /*19820*/  IMAD.WIDE.U32 R30, R22, R225.reuse, RZ ;  /* 0x000000e1161e7225 */ /* 0x084fe200078e00ff */
[----:B------:R-:W-:Y:S02]  /*19830*/  @P3 SHF.R.U32.HI R24, RZ, c[0x0][0x4f0], R19 ;  /* 0x00013c00ff183a19 */ /* 0x000fe40000011613 */
[--C-:B------:R-:W-:Y:S01]  /*19840*/  SHF.R.S32.HI R19, RZ, 0x1f, R17.reuse ;  /* 0x0000001fff137819 */ /* 0x100fe20000011411 */
[----:B------:R-:W-:Y:S01]  /*19850*/  IMAD R20, R23, R225, RZ ;  /* 0x000000e117147224 */ /* 0x000fe200078e02ff */
[----:B------:R-:W-:Y:S01]  /*19860*/  IADD3 R23, P1, P0, R32, R30, R17 ;  /* 0x0000001e20177210 */ /* 0x000fe2000783e011 */
[----:B------:R-:W-:Y:S02]  /*19870*/  IMAD.IADD R12, R33, 0x1, R12 ;  /* 0x00000001210c7824 */ /* 0x000fe400078e020c */
[----:B------:R-:W-:Y:S02]  /*19880*/  IMAD.IADD R20, R31, 0x1, R20 ;  /* 0x000000011f147824 */ /* 0x000fe400078e0214 */
[----:B---3--:R-:W-:-:S02]  /*19890*/  IMAD R22, R29, R25, RZ ;  /* 0x000000191d167224 */ /* 0x008fc400078e02ff */
[--C-:B------:R-:W-:Y:S01]  /*198a0*/  IMAD.MOV R21, RZ, RZ, -R24.reuse ;  /* 0x000000ffff157224 */ /* 0x100fe200078e0a18 */
[----:B------:R-:W-:Y:S01]  /*198b0*/  IADD3.X R12, R12, R20, R19, P1, P0 ;  /* 0x000000140c0c7210 */ /* 0x000fe20000fe0413 */
[----:B------:R-:W-:Y:S01]  /*198c0*/  IMAD.WIDE.U32 R28, R28, R25, RZ ;  /* 0x000000191c1c7225 */ /* 0x000fe200078e00ff */
[----:B------:R-:W-:-:S03]  /*198d0*/  SHF.R.S32.HI R20, RZ, 0x1f, R24 ;  /* 0x0000001fff147819 */ /* 0x000fc60000011418 */
[----:B------:R-:W-:Y:S01]  /*198e0*/  IMAD R21, R21, c[0x0][0x4e8], R18 ;  /* 0x00013a0015157a24 */ /* 0x000fe200078e0212 */
[----:B------:R-:W-:Y:S01]  /*198f0*/  IADD3 R28, P1, P0, R24, R23, R28 ;  /* 0x00000017181c7210 */ /* 0x000fe2000783e01c */
[----:B------:R-:W-:Y:S02]  /*19900*/  IMAD.IADD R25, R29, 0x1, R22 ;  /* 0x000000011d197824 */ /* 0x000fe400078e0216 */
[----:B----4-:R-:W-:Y:S01]  /*19910*/  IMAD R23, R27, R21, RZ ;  /* 0x000000151b177224 */ /* 0x010fe200078e02ff */
        /* <DEDUP_REMOVED lines=9> */
[----:B------:R-:W-:Y:S01]  /*199b0*/  SEL R20, R20, c[0x0][0x454], P2 ;  /* 0x0001150014147a07 */ /* 0x000fe20001000000 */
[----:B------:R-:W-:Y:S03]  /*199c0*/  SHFL.IDX PT, R24, R12, RZ, 0x1c1f ;  /* 0x001c1fff0c187589 */ /* 0x000fe600000e0000 */
[----:B------:R-:W-:Y:S01]  /*199d0*/  LEA.HI.X R21, R28, R20, R21, 0x2, P0 ;  /* 0x000000141c157211 */ /* 0x000fe200000f1415 */
[----:B------:R-:W-:Y:S01]  /*199e0*/  SHFL.IDX PT, R26, R12, 0x1, 0x1c1f ;  /* 0x003c1f000c1a7f89 */ /* 0x000fe200000e0000 */
[----:B------:R-:W-:Y:S01]  /*199f0*/  IMAD.IADD R20, R216, 0x1, R209 ;  /* 0x00000001d8147824 */ /* 0x000fe200078e02d1 */
[----:B------:R-:W-:Y:S02]  /*19a00*/  LOP3.LUT P0, RZ, R217, 0x3, RZ, 0xc0, !PT ;  /* 0x00000003d9ff7812 */ /* 0x000fe4000780c0ff */
[----:B------:R-:W1:Y:S02]  /*19a10*/  SHFL.IDX PT, R25, R21, RZ, 0x1c1f ;  /* 0x001c1fff15197589 */ /* 0x000e6400000e0000 */
[----:B------:R-:W-:-:S02]  /*19a20*/  IADD3 R22, R20, 0x8, RZ ;  /* 0x0000000814167810 */ /* 0x000fc40007ffe0ff */
[----:B------:R-:W2:Y:S01]  /*19a30*/  SHFL.IDX PT, R27, R21, 0x1, 0x1c1f ;  /* 0x003c1f00151b7f89 */ /* 0x000ea200000e0000 */
[-C--:B------:R-:W-:Y:S02]  /*19a40*/  ISETP.GE.OR P1, PT, R20, R13.reuse, P0 ;  /* 0x0000000d1400720c */ /* 0x080fe40000726670 */
[----:B------:R-:W-:-:S11]  /*19a50*/  ISETP.GE.OR P0, PT, R22, R13, P0 ;  /* 0x0000000d1600720c */ /* 0x000fd60000706670 */
[----:B-1----:R1:W-:Y:S01]  /*19a60*/  @!P1 ST.E [R24.64], R16 ;  /* 0x0000001018009985 */ /* 0x0023e2000c101908 */
[----:B------:R-:W-:-:S03]  /*19a70*/  ISETP.GE.AND P1, PT, R22, R13, PT ;  /* 0x0000000d1600720c */ /* 0x000fc60003f26270 */
[----:B--2---:R1:W-:Y:S01]  /*19a80*/  @!P0 ST.E [R26.64], R2 ;  /* 0x000000021a008985 */ /* 0x0043e2000c101908 */
[----:B------:R-:W-:Y:S02]  /*19a90*/  ISETP.GE.AND P0, PT, R20, R13, PT ;  /* 0x0000000d1400720c */ /* 0x000fe40003f06270 */
[----:B------:R-:W-:Y:S01]  /*19aa0*/  P2R R12, PR, RZ, 0x2 ;  /* 0x00000002ff0c7803 */ /* 0x000fe20000000000 */
[----:B------:R-:W-:Y:S05]  /*19ab0*/  @P2 BRA `(.L_x_2375) ;  /* 0x0000083000002947 */ /* 0x000fea0003800000 */
[-C--:B------:R-:W-:Y:S01]  /*19ac0*/  LEA.HI R14, R0, R213.reuse, RZ, 0x3 ;  /* 0x000000d5000e7211 */ /* 0x080fe200078f18ff */
[----:B-1----:R-:W-:Y:S01]  /*19ad0*/  IMAD R2, R19, c[0x0][0x3a0], RZ ;  /* 0x0000e80013027a24 */ /* 0x002fe200078e02ff */
[----:B------:R1:W2:Y:S01]  /*19ae0*/  LDS.128 R64, [R138+0x80] ;  /* 0x000080008a407984 */ /* 0x0002a20000000c00 */
[C---:B------:R-:W-:Y:S01]  /*19af0*/  IMAD.WIDE.U32 R6, R17.reuse, c[0x0][0x3a0], RZ ;  /* 0x0000e80011067a25 */ /* 0x040fe200078e00ff */
[----:B------:R-:W-:Y:S02]  /*19b00*/  LOP3.LUT R0, R14, 0xfffffff8, RZ, 0xc0, !PT ;  /* 0xfffffff80e007812 */ /* 0x000fe400078ec0ff */
[----:B------:R-:W-:Y:S01]  /*19b10*/  SHF.R.S32.HI R14, RZ, 0x3, R14 ;  /* 0x00000003ff0e7819 */ /* 0x000fe2000001140e */
[----:B------:R-:W-:Y:S01]  /*19b20*/  IMAD R17, R17, c[0x0][0x3a4], R2 ;  /* 0x0000e90011117a24 */ /* 0x000fe200078e0202 */
[----:B------:R-:W-:Y:S01]  /*19b30*/  IADD3 R5, -R0, R213, RZ ;  /* 0x000000d500057210 */ /* 0x000fe20007ffe1ff */
[----:B------:R1:W3:Y:S01]  /*19b40*/  LDS.128 R60, [R138+0x1080] ;  /* 0x001080008a3c7984 */ /* 0x0002e20000000c00 */
[----:B------:R-:W-:-:S02]  /*19b50*/  SHF.R.S32.HI R2, RZ, 0x1f, R224 ;  /* 0x0000001fff027819 */ /* 0x000fc400000114e0 */
[----:B------:R-:W-:Y:S01]  /*19b60*/  IADD3 R7, R7, R17, RZ ;  /* 0x0000001107077210 */ /* 0x000fe20007ffe0ff */
[----:B------:R1:W4:Y:S01]  /*19b70*/  LDS.128 R56, [R138+0x2080] ;  /* 0x002080008a387984 */ /* 0x0003220000000c00 */
[----:B------:R-:W-:Y:S01]  /*19b80*/  LEA R0, R5, R14, 0x5 ;  /* 0x0000000e05007211 */ /* 0x000fe200078e28ff */
[----:B------:R-:W-:Y:S01]  /*19b90*/  IMAD R5, R2, c[0x0][0x3f0], RZ ;  /* 0x0000fc0002057a24 */ /* 0x000fe200078e02ff */
[----:B------:R-:W-:Y:S01]  /*19ba0*/  IADD3 R14, R14, R209, RZ ;  /* 0x000000d10e0e7210 */ /* 0x000fe20007ffe0ff */
[----:B------:R-:W-:Y:S01]  /*19bb0*/  IMAD.WIDE.U32 R6, R225, c[0x0][0x3e8], R6 ;  /* 0x0000fa00e1067a25 */ /* 0x000fe200078e0006 */
[----:B------:R-:W-:Y:S01]  /*19bc0*/  IADD3 R0, R209, R0, RZ ;  /* 0x00000000d1007210 */ /* 0x000fe20007ffe0ff */
[----:B------:R1:W1:Y:S02]  /*19bd0*/  LDS.128 R52, [R138+0x3080] ;  /* 0x003080008a347984 */ /* 0x0002640000000c00 */
[----:B------:R-:W-:Y:S01]  /*19be0*/  IMAD R7, R225, c[0x0][0x3ec], R7 ;  /* 0x0000fb00e1077a24 */ /* 0x000fe200078e0207 */
[----:B------:R-:W-:Y:S01]  /*19bf0*/  MOV R8, R0 ;  /* 0x0000000000087202 */ /* 0x000fe20000000f00 */
[----:B------:R-:W-:Y:S01]  /*19c00*/  @P3 IMAD.HI.U32 R4, R0, c[0x0][0x4ec], RZ ;  /* 0x00013b0000043a27 */ /* 0x000fe200078e00ff */
[----:B------:R1:W1:Y:S03]  /*19c10*/  LDS.128 R48, [R138+0x4080] ;  /* 0x004080008a307984 */ /* 0x0002660000000c00 */
[C---:B------:R-:W-:Y:S01]  /*19c20*/  IMAD R2, R224.reuse, c[0x0][0x3f4], R5 ;  /* 0x0000fd00e0027a24 */ /* 0x040fe200078e0205 */
[----:B------:R-:W-:Y:S01]  /*19c30*/  @P3 SHF.R.U32.HI R8, RZ, c[0x0][0x4f0], R4 ;  /* 0x00013c00ff083a19 */ /* 0x000fe20000011604 */
[----:B------:R-:W-:Y:S01]  /*19c40*/  IMAD.WIDE.U32 R16, R224, c[0x0][0x3f0], R6 ;  /* 0x0000fc00e0107a25 */ /* 0x000fe200078e0006 */
[----:B------:R1:W1:Y:S02]  /*19c50*/  LDS.128 R44, [R138+0x5080] ;  /* 0x005080008a2c7984 */ /* 0x0002640000000c00 */
        /* <DEDUP_REMOVED lines=22> */
[----:B--234-:R2:W3:Y:S02]  /*19dc0*/  SHFL.IDX PT, R22, R18, RZ, 0x181f ;  /* 0x00181fff12167589 */ /* 0x01c4e400000e0000 */
.L_x_2443:
[----:B------:R-:W-:Y:S05]  /*19dd0*/  BRA.DIV ~URZ, `(.L_x_2377) ;  /* 0x00003a827f007947 */ /* 0x000fea000b800000 */
[----:B------:R4:W2:Y:S02]  /*19de0*/  SHFL.IDX PT, R2, R8, RZ, 0x181f ;  /* 0x00181fff08027589 */ /* 0x0008a400000e0000 */
.L_x_2444:
        /* <DEDUP_REMOVED lines=18> */
.L_x_2379:
[----:B------:R-:W-:Y:S05]  /*19f10*/  BSYNC B0 ;  /* 0x0000000000007941 */ /* 0x000fea0003800000 */
.L_x_2378:
[----:B------:R-:W-:Y:S05]  /*19f20*/  BRA.DIV ~URZ, `(.L_x_2380) ;  /* 0x000039927f007947 */ /* 0x000fea000b800000 */
[----:B---3--:R3:W4:Y:S04]  /*19f30*/  SHFL.IDX PT, R22, R18, 0x1, 0x181f ;  /* 0x00381f0012167f89 */ /* 0x00872800000e0000 */
[----:B--2---:R3:W2:Y:S02]  /*19f40*/  SHFL.IDX PT, R2, R8, 0x1, 0x181f ;  /* 0x00381f0008027f89 */ /* 0x0046a400000e0000 */
.L_x_2445:
        /* <DEDUP_REMOVED lines=9> */
[----:B-1----:R-:W-:Y:S02]  /*19fe0*/  @!P0 LEA R32, P3, R214, R2, 0x1 ;  /* 0x00000002d6208211 */ /* 0x002fe400078608ff */
[-C--:B----4-:R-:W-:Y:S02]  /*19ff0*/  @!P2 LEA.HI.X R21, R228, R22.reuse, R15, 0x1, P5 ;  /* 0x00000016e415a211 */ /* 0x090fe400028f0c0f */
[-C--:B------:R-:W-:Y:S02]  /*1a000*/  @!P1 LEA.HI.X R17, R215, R22.reuse, R12, 0x1, P4 ;  /* 0x00000016d7119211 */ /* 0x080fe400020f0c0c */
[----:B------:R-:W-:Y:S01]  /*1a010*/  @!P0 LEA.HI.X R33, R214, R22, R9, 0x1, P3 ;  /* 0x00000016d6218211 */ /* 0x000fe200018f0c09 */
[----:B------:R1:W-:Y:S04]  /*1a020*/  @!P2 ST.E.128 [R20.64], R60 ;  /* 0x0000003c1400a985 */ /* 0x0003e8000c101d08 */
[----:B------:R1:W-:Y:S04]  /*1a030*/  @!P1 ST.E.128 [R16.64], R44 ;  /* 0x0000002c10009985 */ /* 0x0003e8000c101d08 */
[----:B------:R1:W-:Y:S02]  /*1a040*/  @!P0 ST.E.128 [R32.64], R28 ;  /* 0x0000001c20008985 */ /* 0x0003e4000c101d08 */
.L_x_2382:
[----:B------:R-:W-:Y:S05]  /*1a050*/  BSYNC B0 ;  /* 0x0000000000007941 */ /* 0x000fea0003800000 */
.L_x_2381:
[----:B------:R-:W-:Y:S05]  /*1a060*/  BRA.DIV ~URZ, `(.L_x_2383) ;  /* 0x000039127f007947 */ /* 0x000fea000b800000 */
[----:B----4-:R4:W3:Y:S02]  /*1a070*/  SHFL.IDX PT, R22, R18, 0x2, 0x181f ;  /* 0x00581f0012167f89 */ /* 0x0108e400000e0000 */
.L_x_2446:
[----:B------:R-:W-:Y:S05]  /*1a080*/  BRA.DIV ~URZ, `(.L_x_2384) ;  /* 0x000039627f007947 */ /* 0x000fea000b800000 */
[----:B--2---:R2:W4:Y:S02]  /*1a090*/  SHFL.IDX PT, R2, R8, 0x2, 0x181f ;  /* 0x00581f0008027f89 */ /* 0x00452400000e0000 */
.L_x_2447:
[----:B------:R-:W-:Y:S01]  /*1a0a0*/  IADD3 R0, R14, 0x40, RZ ;  /* 0x000000400e007810 */ /* 0x000fe20007ffe0ff */
[----:B------:R-:W-:Y:S03]  /*1a0b0*/  BSSY B0, `(.L_x_2385) ;  /* 0x000000f000007945 */ /* 0x000fe60003800000 */
[----:B------:R-:W-:-:S13]  /*1a0c0*/  ISETP.GE.AND P0, PT, R0, R13, PT ;  /* 0x0000000d0000720c */ /* 0x000fda0003f06270 */
[----:B------:R-:W-:Y:S05]  /*1a0d0*/  @P0 BRA `(.L_x_2386) ;  /* 0x000000c000000947 */ /* 0x000fea0003800000 */
[----:B------:R-:W-:Y:S02]  /*1a0e0*/  ISETP.GE.AND P2, PT, R228, c[0x0][0x3c8], PT ;  /* 0x0000f200e4007a0c */ /* 0x000fe40003f46270 */
[----:B------:R-:W-:Y:S02]  /*1a0f0*/  ISETP.GE.AND P1, PT, R215, c[0x0][0x3c8], PT ;  /* 0x0000f200d7007a0c */ /* 0x000fe40003f26270 */
[----:B------:R-:W-:-:S09]  /*1a100*/  ISETP.GE.AND P0, PT, R214, c[0x0][0x3c8], PT ;  /* 0x0000f200d6007a0c */ /* 0x000fd20003f06270 */
[-C--:B-1--4-:R-:W-:Y:S02]  /*1a110*/  @!P2 LEA R20, P5, R228, R2.reuse, 0x1 ;  /* 0x00000002e414a211 */ /* 0x092fe400078a08ff */
[CC--:B------:R-:W-:Y:S02]  /*1a120*/  @!P1 LEA R16, P4, R215.reuse, R2.reuse, 0x1 ;  /* 0x00000002d7109211 */ /* 0x0c0fe400078808ff */
[----:B------:R-:W-:Y:S02]  /*1a130*/  @!P0 LEA R28, P3, R214, R2, 0x1 ;  /* 0x00000002d61c8211 */ /* 0x000fe400078608ff */
[-C--:B---3--:R-:W-:Y:S02]  /*1a140*/  @!P2 LEA.HI.X R21, R228, R22.reuse, R15, 0x1, P5 ;  /* 0x00000016e415a211 */ /* 0x088fe400028f0c0f */
[-C--:B------:R-:W-:Y:S02]  /*1a150*/  @!P1 LEA.HI.X R17, R215, R22.reuse, R12, 0x1, P4 ;  /* 0x00000016d7119211 */ /* 0x080fe400020f0c0c */
[----:B------:R-:W-:Y:S01]  /*1a160*/  @!P0 LEA.HI.X R29, R214, R22, R9, 0x1, P3 ;  /* 0x00000016d61d8211 */ /* 0x000fe200018f0c09 */
[----:B------:R1:W-:Y:S04]  /*1a170*/  @!P2 ST.E.128 [R20.64], R56 ;  /* 0x000000381400a985 */ /* 0x0003e8000c101d08 */
[----:B------:R1:W-:Y:S04]  /*1a180*/  @!P1 ST.E.128 [R16.64], R40 ;  /* 0x0000002810009985 */ /* 0x0003e8000c101d08 */
[----:B------:R1:W-:Y:S02]  /*1a190*/  @!P0 ST.E.128 [R28.64], R24 ;  /* 0x000000181c008985 */ /* 0x0003e4000c101d08 */
.L_x_2386:
[----:B------:R-:W-:Y:S05]  /*1a1a0*/  BSYNC B0 ;  /* 0x0000000000007941 */ /* 0x000fea0003800000 */
.L_x_2385:
[----:B------:R-:W-:Y:S05]  /*1a1b0*/  BRA.DIV ~URZ, `(.L_x_2387) ;  /* 0x000038927f007947 */ /* 0x000fea000b800000 */
[----:B---34-:R-:W3:Y:S04]  /*1a1c0*/  SHFL.IDX PT, R18, R18, 0x3, 0x181f ;  /* 0x00781f0012127f89 */ /* 0x018ee800000e0000 */
[----:B------:R4:W2:Y:S02]  /*1a1d0*/  SHFL.IDX PT, R2, R8, 0x3, 0x181f ;  /* 0x00781f0008027f89 */ /* 0x0008a400000e0000 */
.L_x_2448:
[----:B------:R-:W-:-:S04]  /*1a1e0*/  IADD3 R14, R14, 0x60, RZ ;  /* 0x000000600e0e7810 */ /* 0x000fc80007ffe0ff */
[----:B------:R-:W-:-:S13]  /*1a1f0*/  ISETP.GE.AND P0, PT, R14, R13, PT ;  /* 0x0000000d0e00720c */ /* 0x000fda0003f06270 */
[----:B------:R-:W-:Y:S05]  /*1a200*/  @P0 BRA `(.L_x_2388) ;  /* 0x00001ed000000947 */ /* 0x000fea0003800000 */
[----:B------:R-:W-:Y:S02]  /*1a210*/  ISETP.GE.AND P1, PT, R228, c[0x0][0x3c8], PT ;  /* 0x0000f200e4007a0c */ /* 0x000fe40003f26270 */
[----:B------:R-:W-:-:S11]  /*1a220*/  ISETP.GE.AND P0, PT, R215, c[0x0][0x3c8], PT ;  /* 0x0000f200d7007a0c */ /* 0x000fd60003f06270 */
[CC--:B-12---:R-:W-:Y:S02]  /*1a230*/  @!P1 LEA R16, P3, R228.reuse, R2.reuse, 0x1 ;  /* 0x00000002e4109211 */ /* 0x0c6fe400078608ff */
[C---:B------:R-:W-:Y:S02]  /*1a240*/  @!P0 LEA R14, P2, R215.reuse, R2, 0x1 ;  /* 0x00000002d70e8211 */ /* 0x040fe400078408ff */
[-C--:B---3--:R-:W-:Y:S02]  /*1a250*/  @!P1 LEA.HI.X R17, R228, R18.reuse, R15, 0x1, P3 ;  /* 0x00000012e4119211 */ /* 0x088fe400018f0c0f */
[----:B------:R-:W-:-:S03]  /*1a260*/  @!P0 LEA.HI.X R15, R215, R18, R12, 0x1, P2 ;  /* 0x00000012d70f8211 */ /* 0x000fc600010f0c0c */
[----:B------:R1:W-:Y:S04]  /*1a270*/  @!P1 ST.E.128 [R16.64], R52 ;  /* 0x0000003410009985 */ /* 0x0003e8000c101d08 */
[----:B------:R1:W-:Y:S01]  /*1a280*/  @!P0 ST.E.128 [R14.64], R36 ;  /* 0x000000240e008985 */ /* 0x0003e2000c101d08 */
[----:B------:R-:W-:-:S13]  /*1a290*/  ISETP.GE.AND P0, PT, R214, c[0x0][0x3c8], PT ;  /* 0x0000f200d6007a0c */ /* 0x000fda0003f06270 */
[----:B------:R-:W-:Y:S05]  /*1a2a0*/  @P0 BRA `(.L_x_2388) ;  /* 0x00001e3000000947 */ /* 0x000fea0003800000 */
[----:B----4-:R-:W-:-:S04]  /*1a2b0*/  LEA R8, P0, R214, R2, 0x1 ;  /* 0x00000002d6087211 */ /* 0x010fc800078008ff */
[----:B------:R-:W-:-:S05]  /*1a2c0*/  LEA.HI.X R9, R214, R18, R9, 0x1, P0 ;  /* 0x00000012d6097211 */ /* 0x000fca00000f0c09 */
[----:B------:R2:W-:Y:S01]  /*1a2d0*/  ST.E.128 [R8.64], R4 ;  /* 0x0000000408007985 */ /* 0x0005e2000c101d08 */
[----:B------:R-:W-:Y:S05]  /*1a2e0*/  BRA `(.L_x_2388) ;  /* 0x00001df000007947 */ /* 0x000fea0003800000 */
.L_x_2375:
[----:B------:R-:W-:Y:S01]  /*1a2f0*/  IMAD R0, R19, c[0x0][0x408], RZ ;  /* 0x0001020013007a24 */ /* 0x000fe200078e02ff */
[----:B-1----:R-:W-:Y:S01]  /*1a300*/  MOV R2, R18 ;  /* 0x0000001200027202 */ /* 0x002fe20000000f00 */
[----:B------:R-:W-:-:S04]  /*1a310*/  IMAD.WIDE.U32 R20, R17, c[0x0][0x408], RZ ;  /* 0x0001020011147a25 */ /* 0x000fc800078e00ff */
[----:B------:R-:W-:-:S05]  /*1a320*/  IMAD R0, R17, c[0x0][0x40c], R0 ;  /* 0x0001030011007a24 */ /* 0x000fca00078e0200 */
[----:B------:R-:W-:Y:S02]  /*1a330*/  IADD3 R21, R21, R0, RZ ;  /* 0x0000000015157210 */ /* 0x000fe40007ffe0ff */
[----:B------:R-:W-:-:S03]  /*1a340*/  SHF.R.S32.HI R0, RZ, 0x1f, R224 ;  /* 0x0000001fff007819 */ /* 0x000fc600000114e0 */
[----:B------:R-:W-:-:S04]  /*1a350*/  IMAD.WIDE.U32 R16, R225, c[0x0][0x438], R20 ;  /* 0x00010e00e1107a25 */ /* 0x000fc800078e0014 */
[----:B------:R-:W-:Y:S02]  /*1a360*/  IMAD R13, R0, c[0x0][0x440], RZ ;  /* 0x00011000000d7a24 */ /* 0x000fe400078e02ff */
[----:B------:R-:W-:Y:S02]  /*1a370*/  IMAD R17, R225, c[0x0][0x43c], R17 ;  /* 0x00010f00e1117a24 */ /* 0x000fe400078e0211 */
[----:B------:R-:W-:-:S04]  /*1a380*/  @P3 IMAD.HI.U32 R0, R18, c[0x0][0x4ec], RZ ;  /* 0x00013b0012003a27 */ /* 0x000fc800078e00ff */
[C---:B------:R-:W-:Y:S01]  /*1a390*/  IMAD R13, R224.reuse, c[0x0][0x444], R13 ;  /* 0x00011100e00d7a24 */ /* 0x040fe200078e020d */
[----:B------:R-:W-:Y:S01]  /*1a3a0*/  @P3 SHF.R.U32.HI R2, RZ, c[0x0][0x4f0], R0 ;  /* 0x00013c00ff023a19 */ /* 0x000fe20000011600 */
[----:B------:R-:W-:-:S05]  /*1a3b0*/  IMAD.WIDE.U32 R16, R224, c[0x0][0x440], R16 ;  /* 0x00011000e0107a25 */ /* 0x000fca00078e0010 */
[----:B------:R-:W-:Y:S02]  /*1a3c0*/  IADD3 R21, R17, R13, RZ ;  /* 0x0000000d11157210 */ /* 0x000fe40007ffe0ff */
[----:B------:R-:W-:Y:S02]  /*1a3d0*/  MOV R20, R16 ;  /* 0x0000001000147202 */ /* 0x000fe40000000f00 */
        /* <DEDUP_REMOVED lines=18> */
.L_x_2449:
[----:B------:R-:W-:Y:S05]  /*1a500*/  BRA.DIV ~URZ, `(.L_x_2390) ;  /* 0x000036727f007947 */ /* 0x000fea000b800000 */
[----:B------:R3:W4:Y:S02]  /*1a510*/  SHFL.IDX PT, R2, R163, RZ, 0x1c1f ;  /* 0x001c1fffa3027589 */ /* 0x00072400000e0000 */
.L_x_2450:
        /* <DEDUP_REMOVED lines=54> */
[-C--:B------:R-:W-:Y:S02]  /*1a880*/  @!P0 LEA R16, P2, R159, R2.reuse, 0x2 ;  /* 0x000000029f108211 */ /* 0x080fe400078410ff */
[----:B--2---:R-:W-:Y:S01]  /*1a890*/  @!P1 IMAD.WIDE R20, R221, 0x4, R164 ;  /* 0x00000004dd149825 */ /* 0x004fe200078e02a4 */
[----:B------:R-:W-:Y:S02]  /*1a8a0*/  @!P3 LEA R166, P5, R161, R2, 0x2 ;  /* 0x00000002a1a6b211 */ /* 0x000fe400078a10ff */
[----:B------:R-:W-:Y:S02]  /*1a8b0*/  @!P0 LEA.HI.X R17, R159, R165, R156, 0x2, P2 ;  /* 0x000000a59f118211 */ /* 0x000fe400010f149c */
[----:B------:R-:W-:Y:S01]  /*1a8c0*/  ISETP.GE.AND P2, PT, R146, c[0x0][0x3c8], PT ;  /* 0x0000f20092007a0c */ /* 0x000fe20003f46270 */
[----:B------:R2:W-:Y:S01]  /*1a8d0*/  @!P1 ST.E.64 [R20.64], R132 ;  /* 0x0000008414009985 */ /* 0x0005e2000c101b08 */
[----:B------:R-:W-:-:S02]  /*1a8e0*/  ISETP.GE.AND P1, PT, R144, c[0x0][0x3c8], PT ;  /* 0x0000f20090007a0c */ /* 0x000fc40003f26270 */
[----:B------:R-:W-:Y:S01]  /*1a8f0*/  @!P3 LEA.HI.X R167, R161, R165, R158, 0x2, P5 ;  /* 0x000000a5a1a7b211 */ /* 0x000fe200028f149e */
[----:B------:R4:W-:Y:S01]  /*1a900*/  @!P0 ST.E.64 [R16.64], R128 ;  /* 0x0000008010008985 */ /* 0x0009e2000c101b08 */
[----:B------:R-:W-:-:S03]  /*1a910*/  @!P4 LEA R168, P0, R155, R2, 0x2 ;  /* 0x000000029ba8c211 */ /* 0x000fc600078010ff */
[----:B------:R5:W-:Y:S01]  /*1a920*/  @!P3 ST.E.64 [R166.64], R124 ;  /* 0x0000007ca600b985 */ /* 0x000be2000c101b08 */
[-C--:B------:R-:W-:Y:S02]  /*1a930*/  @!P4 LEA.HI.X R169, R155, R165.reuse, R154, 0x2, P0 ;  /* 0x000000a59ba9c211 */ /* 0x080fe400000f149a */
[----:B------:R-:W-:Y:S02]  /*1a940*/  ISETP.GE.AND P3, PT, R88, c[0x0][0x3c8], PT ;  /* 0x0000f20058007a0c */ /* 0x000fe40003f66270 */
[----:B------:R-:W-:Y:S01]  /*1a950*/  @!P2 LEA R170, P5, R146, R2, 0x2 ;  /* 0x0000000292aaa211 */ /* 0x000fe200078a10ff */
[----:B------:R1:W-:Y:S01]  /*1a960*/  @!P4 ST.E.64 [R168.64], R120 ;  /* 0x00000078a800c985 */ /* 0x0003e2000c101b08 */
[----:B------:R-:W-:Y:S02]  /*1a970*/  ISETP.GE.AND P4, PT, R38, c[0x0][0x3c8], PT ;  /* 0x0000f20026007a0c */ /* 0x000fe40003f86270 */
[----:B------:R-:W-:-:S05]  /*1a980*/  @!P2 LEA.HI.X R171, R146, R165, R145, 0x2, P5 ;  /* 0x000000a592aba211 */ /* 0x000fca00028f1491 */
        /* <DEDUP_REMOVED lines=10> */
[CC--:B-1----:R-:W-:Y:S01]  /*1aa30*/  @!P2 LEA R120, P5, R36.reuse, R2.reuse, 0x2 ;  /* 0x000000022478a211 */ /* 0x0c2fe200078a10ff */
        /* <DEDUP_REMOVED lines=25> */
[----:B-----5:R-:W-:Y:S01]  /*1abd0*/  @!P3 LEA R44, P5, R18, R2, 0x2 ;  /* 0x00000002122cb211 */ /* 0x020fe200078a10ff */
[----:B------:R3:W-:Y:S01]  /*1abe0*/  @!P1 ST.E.64 [R40.64], R60 ;  /* 0x0000003c28009985 */ /* 0x0007e2000c101b08 */
[----:B------:R-:W-:Y:S02]  /*1abf0*/  ISETP.GE.AND P1, PT, R152, c[0x0][0x3c8], PT ;  /* 0x0000f20098007a0c */ /* 0x000fe40003f26270 */
[----:B------:R-:W-:Y:S02]  /*1ac00*/  @!P3 LEA.HI.X R45, R18, R165, R13, 0x2, P5 ;  /* 0x000000a5122db211 */ /* 0x000fe400028f140d */
[----:B------:R-:W-:-:S03]  /*1ac10*/  ISETP.GE.AND P5, PT, R84, c[0x0][0x3c8], PT ;  /* 0x0000f20054007a0c */ /* 0x000fc60003fa6270 */
[----:B------:R4:W-:Y:S01]  /*1ac20*/  @!P3 ST.E.64 [R44.64], R64 ;  /* 0x000000402c00b985 */ /* 0x0009e2000c101b08 */
[----:B-1----:R-:W-:-:S05]  /*1ac30*/  @!P4 LEA R20, P0, R150, R2, 0x2 ;  /* 0x000000029614c211 */ /* 0x002fca00078010ff */
[-C--:B------:R-:W-:Y:S02]  /*1ac40*/  @!P1 LEA R48, P3, R152, R2.reuse, 0x2 ;  /* 0x0000000298309211 */ /* 0x080fe400078610ff */
[-C--:B------:R-:W-:Y:S02]  /*1ac50*/  @!P4 LEA.HI.X R21, R150, R165.reuse, R149, 0x2, P0 ;  /* 0x000000a59615c211 */ /* 0x080fe400000f1495 */
[-C--:B------:R-:W-:Y:S02]  /*1ac60*/  @!P1 LEA.HI.X R49, R152, R165.reuse, R151, 0x2, P3 ;  /* 0x000000a598319211 */ /* 0x080fe400018f1497 */
[----:B--2---:R-:W-:Y:S01]  /*1ac70*/  @!P2 LEA R16, P0, R160, R2, 0x2 ;  /* 0x00000002a010a211 */ /* 0x004fe200078010ff */
        /* <DEDUP_REMOVED lines=26> */
.L_x_2392:
[----:B------:R-:W-:Y:S05]  /*1ae20*/  BSYNC B0 ;  /* 0x0000000000007941 */ /* 0x000fea0003800000 */
.L_x_2391:
[----:B------:R-:W-:Y:S05]  /*1ae30*/  BRA.DIV ~URZ, `(.L_x_2393) ;  /* 0x00002da27f007947 */ /* 0x000fea000b800000 */
[----:B------:R1:W3:Y:S04]  /*1ae40*/  SHFL.IDX PT, R5, R162, 0x1, 0x1c1f ;  /* 0x003c1f00a2057f89 */ /* 0x0002e800000e0000 */
[----:B----4-:R1:W4:Y:S02]  /*1ae50*/  SHFL.IDX PT, R2, R163, 0x1, 0x1c1f ;  /* 0x003c1f00a3027f89 */ /* 0x01032400000e0000 */
.L_x_2451:
[----:B------:R-:W-:-:S13]  /*1ae60*/  ISETP.NE.AND P0, PT, R12, RZ, PT ;  /* 0x000000ff0c00720c */ /* 0x000fda0003f05270 */
[----:B------:R-:W-:Y:S05]  /*1ae70*/  @P0 BRA `(.L_x_2388) ;  /* 0x0000126000000947 */ /* 0x000fea0003800000 */
[----:B------:R-:W-:Y:S02]  /*1ae80*/  ISETP.GE.AND P3, PT, R159, c[0x0][0x3c8], PT ;  /* 0x0000f2009f007a0c */ /* 0x000fe40003f66270 */
[----:B------:R-:W-:Y:S02]  /*1ae90*/  ISETP.GE.AND P2, PT, R161, c[0x0][0x3c8], PT ;  /* 0x0000f200a1007a0c */ /* 0x000fe40003f46270 */
[----:B------:R-:W-:Y:S02]  /*1aea0*/  ISETP.GE.AND P1, PT, R155, c[0x0][0x3c8], PT ;  /* 0x0000f2009b007a0c */ /* 0x000fe40003f26270 */
[----:B------:R-:W-:Y:S02]  /*1aeb0*/  ISETP.GE.AND P4, PT, R221, c[0x0][0x3c8], PT ;  /* 0x0000f200dd007a0c */ /* 0x000fe40003f86270 */
[----:B------:R-:W-:-:S05]  /*1aec0*/  ISETP.GE.AND P0, PT, R146, c[0x0][0x3c8], PT ;  /* 0x0000f20092007a0c */ /* 0x000fca0003f06270 */
[-C--:B-1--4-:R-:W-:Y:S02]  /*1aed0*/  @!P3 LEA R8, P6, R159, R2.reuse, 0x2 ;  /* 0x000000029f08b211 */ /* 0x092fe400078c10ff */
[-C--:B------:R-:W-:Y:S02]  /*1aee0*/  @!P2 LEA R6, P5, R161, R2.reuse, 0x2 ;  /* 0x00000002a106a211 */ /* 0x080fe400078a10ff */
[-C--:B---3--:R-:W-:Y:S02]  /*1aef0*/  @!P3 LEA.HI.X R9, R159, R5.reuse, R156, 0x2, P6 ;  /* 0x000000059f09b211 */ /* 0x088fe400030f149c */
[-C--:B------:R-:W-:Y:S01]  /*1af00*/  @!P1 LEA R20, P6, R155, R2.reuse, 0x2 ;  /* 0x000000029b149211 */ /* 0x080fe200078c10ff */
[----:B------:R-:W-:Y:S01]  /*1af10*/  @!P4 IMAD.MOV.U32 R4, RZ, RZ, R2 ;  /* 0x000000ffff04c224 */ /* 0x000fe200078e0002 */
[-C--:B------:R-:W-:Y:S02]  /*1af20*/  @!P2 LEA.HI.X R7, R161, R5.reuse, R158, 0x2, P5 ;  /* 0x00000005a107a211 */ /* 0x080fe400028f149e */
[----:B------:R-:W-:Y:S01]  /*1af30*/  @!P0 LEA R16, P5, R146, R2, 0x2 ;  /* 0x0000000292108211 */ /* 0x000fe200078a10ff */
[----:B------:R-:W-:Y:S01]  /*1af40*/  @!P4 IMAD.WIDE R40, R221, 0x4, R4 ;  /* 0x00000004dd28c825 */ /* 0x000fe200078e0204 */
[----:B------:R-:W-:-:S02]  /*1af50*/  @!P1 LEA.HI.X R21, R155, R5, R154, 0x2, P6 ;  /* 0x000000059b159211 */ /* 0x000fc400030f149a */
[----:B------:R-:W-:Y:S02]  /*1af60*/  ISETP.GE.AND P6, PT, R144, c[0x0][0x3c8], PT ;  /* 0x0000f20090007a0c */ /* 0x000fe40003fc6270 */
[----:B------:R-:W-:Y:S01]  /*1af70*/  @!P0 LEA.HI.X R17, R146, R5, R145, 0x2, P5 ;  /* 0x0000000592118211 */ /* 0x000fe200028f1491 */
[----:B------:R1:W-:Y:S01]  /*1af80*/  @!P4 ST.E.64 [R40.64], R134 ;  /* 0x000000862800c985 */ /* 0x0003e2000c101b08 */
[----:B------:R-:W-:Y:S02]  /*1af90*/  ISETP.GE.AND P5, PT, R88, c[0x0][0x3c8], PT ;  /* 0x0000f20058007a0c */ /* 0x000fe40003fa6270 */
[----:B------:R-:W-:Y:S01]  /*1afa0*/  ISETP.GE.AND P4, PT, R38, c[0x0][0x3c8], PT ;  /* 0x0000f20026007a0c */ /* 0x000fe20003f86270 */
[----:B------:R-:W-:Y:S01]  /*1afb0*/  @!P3 ST.E.64 [R8.64], R130 ;  /* 0x000000820800b985 */ /* 0x000fe2000c101b08 */
[----:B------:R-:W-:-:S03]  /*1afc0*/  ISETP.GE.AND P3, PT, R36, c[0x0][0x3c8], PT ;  /* 0x0000f20024007a0c */ /* 0x000fc60003f66270 */
[----:B------:R3:W-:Y:S01]  /*1afd0*/  @!P2 ST.E.64 [R6.64], R126 ;  /* 0x0000007e0600a985 */ /* 0x0007e2000c101b08 */
[----:B------:R-:W-:-:S03]  /*1afe0*/  ISETP.GE.AND P2, PT, R31, c[0x0][0x3c8], PT ;  /* 0x0000f2001f007a0c */ /* 0x000fc60003f46270 */
[----:B------:R-:W-:Y:S02]  /*1aff0*/  @!P1 ST.E.64 [R20.64], R122 ;  /* 0x0000007a14009985 */ /* 0x000fe4000c101b08 */
[-C--:B------:R-:W-:Y:S02]  /*1b000*/  @!P5 LEA R44, P1, R88, R2.reuse, 0x2 ;  /* 0x00000002582cd211 */ /* 0x080fe400078210ff */
[----:B------:R4:W-:Y:S01]  /*1b010*/  @!P0 ST.E.64 [R16.64], R118 ;  /* 0x0000007610008985 */ /* 0x0009e2000c101b08 */
[----:B------:R-:W-:Y:S02]  /*1b020*/  @!P6 LEA R48, P0, R144, R2, 0x2 ;  /* 0x000000029030e211 */ /* 0x000fe400078010ff */
[-C--:B------:R-:W-:Y:S02]  /*1b030*/  @!P5 LEA.HI.X R45, R88, R5.reuse, R85, 0x2, P1 ;  /* 0x00000005582dd211 */ /* 0x080fe400008f1455 */
[----:B------:R-:W-:Y:S02]  /*1b040*/  @!P6 LEA.HI.X R49, R144, R5, R89, 0x2, P0 ;  /* 0x000000059031e211 */ /* 0x000fe400000f1459 */
[----:B------:R-:W-:-:S03]  /*1b050*/  ISETP.GE.AND P1, PT, R29, c[0x0][0x3c8], PT ;  /* 0x0000f2001d007a0c */ /* 0x000fc60003f26270 */
[----:B------:R-:W-:Y:S01]  /*1b060*/  @!P6 ST.E.64 [R48.64], R114 ;  /* 0x000000723000e985 */ /* 0x000fe2000c101b08 */
[----:B------:R-:W-:Y:S02]  /*1b070*/  ISETP.GE.AND P6, PT, R27, c[0x0][0x3c8], PT ;  /* 0x0000f2001b007a0c */ /* 0x000fe40003fc6270 */
[CC--:B-1----:R-:W-:Y:S01]  /*1b080*/  @!P4 LEA R40, P0, R38.reuse, R2.reuse, 0x2 ;  /* 0x000000022628c211 */ /* 0x0c2fe200078010ff */
        /* <DEDUP_REMOVED lines=10> */
[CC--:B----4-:R-:W-:Y:S02]  /*1b130*/  @!P1 LEA R16, P0, R29.reuse, R2.reuse, 0x2 ;  /* 0x000000021d109211 */ /* 0x0d0fe400078010ff */
        /* <DEDUP_REMOVED lines=17> */
[-C--:B-1----:R-:W-:Y:S02]  /*1b250*/  @!P3 LEA R6, P0, R18, R2.reuse, 0x2 ;  /* 0x000000021206b211 */ /* 0x082fe400078010ff */
[----:B------:R-:W-:Y:S02]  /*1b260*/  ISETP.GE.AND P4, PT, R84, c[0x0][0x3c8], PT ;  /* 0x0000f20054007a0c */ /* 0x000fe40003f86270 */
[----:B------:R-:W-:Y:S02]  /*1b270*/  @!P3 LEA.HI.X R7, R18, R5, R13, 0x2, P0 ;  /* 0x000000051207b211 */ /* 0x000fe400000f140d */
[----:B---3--:R-:W-:-:S03]  /*1b280*/  @!P2 LEA R8, P0, R150, R2, 0x2 ;  /* 0x000000029608a211 */ /* 0x008fc600078010ff */
[----:B------:R1:W-:Y:S01]  /*1b290*/  @!P3 ST.E.64 [R6.64], R66 ;  /* 0x000000420600b985 */ /* 0x0003e2000c101b08 */
[-C--:B------:R-:W-:Y:S02]  /*1b2a0*/  @!P2 LEA.HI.X R9, R150, R5.reuse, R149, 0x2, P0 ;  /* 0x000000059609a211 */ /* 0x080fe400000f1495 */
[-C--:B------:R-:W-:Y:S02]  /*1b2b0*/  @!P1 LEA R12, P0, R160, R2.reuse, 0x2 ;  /* 0x00000002a00c9211 */ /* 0x080fe400078010ff */
[----:B------:R-:W-:Y:S01]  /*1b2c0*/  ISETP.GE.AND P3, PT, R82, c[0x0][0x3c8], PT ;  /* 0x0000f20052007a0c */ /* 0x000fe20003f66270 */
[----:B------:R3:W-:Y:S01]  /*1b2d0*/  @!P2 ST.E.64 [R8.64], R70 ;  /* 0x000000460800a985 */ /* 0x0007e2000c101b08 */
[----:B------:R-:W-:Y:S02]  /*1b2e0*/  @!P1 LEA.HI.X R13, R160, R5, R153, 0x2, P0 ;  /* 0x00000005a00d9211 */ /* 0x000fe400000f1499 */
[-C--:B------:R-:W-:Y:S02]  /*1b2f0*/  @!P6 LEA R18, P0, R152, R2.reuse, 0x2 ;  /* 0x000000029812e211 */ /* 0x080fe400078010ff */
[----:B------:R-:W-:Y:S01]  /*1b300*/  ISETP.GE.AND P2, PT, R80, c[0x0][0x3c8], PT ;  /* 0x0000f20050007a0c */ /* 0x000fe20003f46270 */
[----:B------:R2:W-:Y:S01]  /*1b310*/  @!P1 ST.E.64 [R12.64], R74 ;  /* 0x0000004a0c009985 */ /* 0x0005e2000c101b08 */
[----:B----4-:R-:W-:-:S02]  /*1b320*/  @!P5 LEA R16, P1, R148, R2, 0x2 ;  /* 0x000000029410d211 */ /* 0x010fc400078210ff */
[-C--:B------:R-:W-:Y:S02]  /*1b330*/  @!P6 LEA.HI.X R19, R152, R5.reuse, R151, 0x2, P0 ;  /* 0x000000059813e211 */ /* 0x080fe400000f1497 */
[-C--:B-----5:R-:W-:Y:S02]  /*1b340*/  @!P4 LEA R20, P0, R84, R2.reuse, 0x2 ;  /* 0x000000025414c211 */ /* 0x0a0fe400078010ff */
        /* <DEDUP_REMOVED lines=11> */
[----:B--2---:R-:W-:-:S03]  /*1b400*/  @!P1 LEA R12, P0, R33, R2, 0x2 ;  /* 0x00000002210c9211 */ /* 0x004fc600078010ff */
[----:B------:R4:W-:Y:S01]  /*1b410*/  @!P2 ST.E.64 [R8.64], R94 ;  /* 0x0000005e0800a985 */ /* 0x0009e2000c101b08 */
[----:B------:R-:W-:Y:S02]  /*1b420*/  @!P1 LEA.HI.X R13, R33, R5, R32, 0x2, P0 ;  /* 0x00000005210d9211 */ /* 0x000fe400000f1420 */
[----:B------:R-:W-:-:S03]  /*1b430*/  ISETP.GE.AND P0, PT, R157, c[0x0][0x3c8], PT ;  /* 0x0000f2009d007a0c */ /* 0x000fc60003f06270 */
[----:B------:R4:W-:Y:S10]  /*1b440*/  @!P1 ST.E.64 [R12.64], R98 ;  /* 0x000000620c009985 */ /* 0x0009f4000c101b08 */
[----:B------:R-:W-:Y:S05]  /*1b450*/  @P0 BRA `(.L_x_2388) ;  /* 0x00000c8000000947 */ /* 0x000fea0003800000 */
[----:B------:R-:W-:-:S04]  /*1b460*/  LEA R4, P0, R157, R2, 0x2 ;  /* 0x000000029d047211 */ /* 0x000fc800078010ff */
[----:B------:R-:W-:-:S05]  /*1b470*/  LEA.HI.X R5, R157, R5, R34, 0x2, P0 ;  /* 0x000000059d057211 */ /* 0x000fca00000f1422 */
[----:B------:R1:W-:Y:S01]  /*1b480*/  ST.E.64 [R4.64], R102 ;  /* 0x0000006604007985 */ /* 0x0003e2000c101b08 */
[----:B------:R-:W-:Y:S05]  /*1b490*/  BRA `(.L_x_2388) ;  /* 0x00000c4000007947 */ /* 0x000fea0003800000 */
.L_x_2373:
        /* <DEDUP_REMOVED lines=17> */
[----:B-----5:R-:W3:Y:S04]  /*1b5b0*/  LDG.E R4, [R8.64] ;  /* 0x0000000808047981 */ /* 0x020ee8000c1e1900 */
[----:B--2---:R-:W3:Y:S02]  /*1b5c0*/  LDG.E R7, [R8.64+0x4] ;  /* 0x0000040808077981 */ /* 0x004ee4000c1e1900 */
[----:B---3--:R-:W-:Y:S02]  /*1b5d0*/  IADD3 R4, -R4, R7, RZ ;  /* 0x0000000704047210 */ /* 0x008fe40007ffe1ff */
.L_x_2394:
[----:B------:R-:W-:Y:S01]  /*1b5e0*/  ISETP.GT.AND P0, PT, R213, 0x7f, PT ;  /* 0x0000007fd500780c */ /* 0x000fe20003f04270 */
[----:B------:R-:W-:Y:S01]  /*1b5f0*/  BSSY B0, `(.L_x_2395) ;  /* 0x0000034000007945 */ /* 0x000fe20003800000 */
[----:B------:R-:W-:Y:S02]  /*1b600*/  SEL R224, R224, RZ, !P2 ;  /* 0x000000ffe0e07207 */ /* 0x000fe40005000000 */
[----:B------:R-:W-:-:S02]  /*1b610*/  SEL R5, R5, RZ, !P2 ;  /* 0x000000ff05057207 */ /* 0x000fc40005000000 */
[----:B--2--5:R-:W-:-:S07]  /*1b620*/  SHF.R.S32.HI R6, RZ, 0x1f, R0 ;  /* 0x0000001fff067819 */ /* 0x024fce0000011400 */
[----:B------:R-:W-:Y:S05]  /*1b630*/  @P0 BRA `(.L_x_2396) ;  /* 0x000002f000000947 */ /* 0x000fea0003800000 */
[----:B------:R-:W-:Y:S01]  /*1b640*/  IMAD R7, R4, c[0x0][0x4e8], RZ ;  /* 0x00013a0004077a24 */ /* 0x000fe200078e02ff */
[----:B------:R-:W-:-:S04]  /*1b650*/  IADD3 R2, R209, R213, RZ ;  /* 0x000000d5d1027210 */ /* 0x000fc80007ffe0ff */
[----:B------:R-:W-:-:S13]  /*1b660*/  ISETP.GE.AND P0, PT, R2, R7, PT ;  /* 0x000000070200720c */ /* 0x000fda0003f06270 */
[----:B------:R-:W-:Y:S05]  /*1b670*/  @P0 BRA `(.L_x_2396) ;  /* 0x000002b000000947 */ /* 0x000fea0003800000 */
[----:B------:R-:W-:Y:S01]  /*1b680*/  IMAD.MOV.U32 R15, RZ, RZ, 0x368 ;  /* 0x00000368ff0f7424 */ /* 0x000fe200078e00ff */
[----:B------:R-:W-:Y:S01]  /*1b690*/  ISETP.GT.AND P2, PT, R210, 0x1, PT ;  /* 0x00000001d200780c */ /* 0x000fe20003f44270 */
[----:B------:R-:W-:-:S03]  /*1b6a0*/  IMAD.MOV.U32 R7, RZ, RZ, c[0x0][0x4e8] ;  /* 0x00013a00ff077624 */ /* 0x000fc600078e00ff */
[----:B------:R-:W-:Y:S02]  /*1b6b0*/  SEL R15, R15, 0x328, P2 ;  /* 0x000003280f0f7807 */ /* 0x000fe40001000000 */
[----:B------:R-:W-:Y:S02]  /*1b6c0*/  ISETP.NE.AND P0, PT, R7, 0x1, PT ;  /* 0x000000010700780c */ /* 0x000fe40003f05270 */
[----:B------:R-:W2:Y:S01]  /*1b6d0*/  LDC.64 R24, c[0x0][R15+0x170] ;  /* 0x00005c000f187b82 */ /* 0x000ea20000000a00 */
[----:B------:R-:W-:Y:S02]  /*1b6e0*/  MOV R7, R2 ;  /* 0x0000000200077202 */ /* 0x000fe40000000f00 */
[----:B------:R-:W-:-:S05]  /*1b6f0*/  SEL R227, R227, RZ, P2 ;  /* 0x000000ffe3e37207 */ /* 0x000fca0001000000 */
[----:B------:R-:W3:Y:S03]  /*1b700*/  LDC.64 R22, c[0x0][R15+0x168] ;  /* 0x00005a000f167b82 */ /* 0x000ee60000000a00 */
[----:B------:R-:W-:-:S05]  /*1b710*/  @P0 IMAD.HI.U32 R12, R2, c[0x0][0x4ec], RZ ;  /* 0x00013b00020c0a27 */ /* 0x000fca00078e00ff */
[----:B------:R-:W4:Y:S01]  /*1b720*/  LDC.64 R18, c[0x0][R15+0x178] ;  /* 0x00005e000f127b82 */ /* 0x000f220000000a00 */
[----:B------:R-:W-:-:S05]  /*1b730*/  @P0 SHF.R.U32.HI R7, RZ, c[0x0][0x4f0], R12 ;  /* 0x00013c00ff070a19 */ /* 0x000fca000001160c */
[--C-:B------:R-:W-:Y:S02]  /*1b740*/  IMAD.MOV R13, RZ, RZ, -R7.reuse ;  /* 0x000000ffff0d7224 */ /* 0x100fe400078e0a07 */
[----:B------:R-:W5:Y:S02]  /*1b750*/  LDC.64 R16, c[0x0][R15+0x160] ;  /* 0x000058000f107b82 */ /* 0x000f640000000a00 */
[----:B------:R-:W-:Y:S01]  /*1b760*/  IMAD R13, R13, c[0x0][0x4e8], R2 ;  /* 0x00013a000d0d7a24 */ /* 0x000fe200078e0202 */
[----:B------:R-:W-:Y:S01]  /*1b770*/  SHF.R.S32.HI R2, RZ, 0x1f, R7 ;  /* 0x0000001fff027819 */ /* 0x000fe20000011407 */
[-C--:B--2---:R-:W-:Y:S02]  /*1b780*/  IMAD R14, R25, R224.reuse, RZ ;  /* 0x000000e0190e7224 */ /* 0x084fe400078e02ff */
[----:B------:R-:W-:-:S04]  /*1b790*/  IMAD.WIDE.U32 R20, R24, R224, RZ ;  /* 0x000000e018147225 */ /* 0x000fc800078e00ff */
[----:B------:R-:W-:Y:S02]  /*1b7a0*/  IMAD R9, R24, R5, R14 ;  /* 0x0000000518097224 */ /* 0x000fe400078e020e */
[-C--:B---3--:R-:W-:Y:S02]  /*1b7b0*/  IMAD R8, R23, R225.reuse, RZ ;  /* 0x000000e117087224 */ /* 0x088fe400078e02ff */
[----:B------:R-:W-:Y:S01]  /*1b7c0*/  IMAD.WIDE.U32 R22, R22, R225, RZ ;  /* 0x000000e116167225 */ /* 0x000fe200078e00ff */
[----:B------:R-:W-:-:S03]  /*1b7d0*/  IADD3 R9, R21, R9, RZ ;  /* 0x0000000915097210 */ /* 0x000fc60007ffe0ff */
[----:B------:R-:W-:Y:S01]  /*1b7e0*/  IMAD.IADD R8, R23, 0x1, R8 ;  /* 0x0000000117087824 */ /* 0x000fe200078e0208 */
[----:B------:R-:W-:Y:S01]  /*1b7f0*/  IADD3 R14, P1, P0, R20, R22, R0 ;  /* 0x00000016140e7210 */ /* 0x000fe2000783e000 */
[-C--:B----4-:R-:W-:Y:S02]  /*1b800*/  IMAD R12, R19, R227.reuse, RZ ;  /* 0x000000e3130c7224 */ /* 0x090fe400078e02ff */
[----:B------:R-:W-:Y:S01]  /*1b810*/  IMAD.WIDE.U32 R18, R18, R227, RZ ;  /* 0x000000e312127225 */ /* 0x000fe200078e00ff */
[----:B------:R-:W-:-:S04]  /*1b820*/  IADD3.X R8, R9, R8, R6, P1, P0 ;  /* 0x0000000809087210 */ /* 0x000fc80000fe0406 */
[----:B------:R-:W-:Y:S02]  /*1b830*/  IADD3 R9, R19, R12, RZ ;  /* 0x0000000c13097210 */ /* 0x000fe40007ffe0ff */
[----:B------:R-:W-:Y:S01]  /*1b840*/  IADD3 R14, P1, P0, R7, R14, R18 ;  /* 0x0000000e070e7210 */ /* 0x000fe2000783e012 */
[-C--:B-----5:R-:W-:Y:S01]  /*1b850*/  IMAD R7, R17, R13.reuse, RZ ;  /* 0x0000000d11077224 */ /* 0x0a0fe200078e02ff */
        /* <DEDUP_REMOVED lines=13> */
.L_x_2396:
[----:B------:R-:W-:Y:S05]  /*1b930*/  BSYNC B0 ;  /* 0x0000000000007941 */ /* 0x000fea0003800000 */
.L_x_2395:
[----:B------:R-:W-:-:S13]  /*1b940*/  ISETP.GT.AND P0, PT, R210, 0x1, PT ;  /* 0x00000001d200780c */ /* 0x000fda0003f04270 */
[----:B------:R-:W-:Y:S05]  /*1b950*/  @P0 BRA `(.L_x_2388) ;  /* 0x0000078000000947 */ /* 0x000fea0003800000 */
[----:B--2---:R-:W-:Y:S01]  /*1b960*/  SHF.R.S32.HI R2, RZ, 0x1f, R213 ;  /* 0x0000001fff027819 */ /* 0x004fe200000114d5 */
[----:B------:R-:W-:Y:S01]  /*1b970*/  IMAD R7, R6, c[0x0][0x3a0], RZ ;  /* 0x0000e80006077a24 */ /* 0x000fe200078e02ff */
[----:B------:R-:W-:Y:S01]  /*1b980*/  MOV R6, c[0x0][0x4e8] ;  /* 0x00013a0000067a02 */ /* 0x000fe20000000f00 */
[----:B------:R-:W-:Y:S01]  /*1b990*/  IMAD.WIDE.U32 R8, R0, c[0x0][0x3a0], RZ ;  /* 0x0000e80000087a25 */ /* 0x000fe200078e00ff */
[----:B------:R-:W-:Y:S02]  /*1b9a0*/  LEA.HI R2, R2, R213, RZ, 0x3 ;  /* 0x000000d502027211 */ /* 0x000fe400078f18ff */
[----:B------:R-:W-:Y:S01]  /*1b9b0*/  ISETP.NE.AND P0, PT, R6, 0x1, PT ;  /* 0x000000010600780c */ /* 0x000fe20003f05270 */
[----:B------:R-:W-:Y:S01]  /*1b9c0*/  IMAD R7, R0, c[0x0][0x3a4], R7 ;  /* 0x0000e90000077a24 */ /* 0x000fe200078e0207 */
[----:B------:R-:W-:Y:S01]  /*1b9d0*/  LOP3.LUT R0, R2, 0xfffffff8, RZ, 0xc0, !PT ;  /* 0xfffffff802007812 */ /* 0x000fe200078ec0ff */
[----:B------:R-:W-:Y:S01]  /*1b9e0*/  IMAD R5, R5, c[0x0][0x3f0], RZ ;  /* 0x0000fc0005057a24 */ /* 0x000fe200078e02ff */
[----:B------:R-:W-:-:S02]  /*1b9f0*/  SHF.R.S32.HI R2, RZ, 0x3, R2 ;  /* 0x00000003ff027819 */ /* 0x000fc40000011402 */
[----:B------:R-:W-:Y:S01]  /*1ba00*/  IADD3 R9, R9, R7, RZ ;  /* 0x0000000709097210 */ /* 0x000fe20007ffe0ff */
[----:B------:R-:W-:Y:S01]  /*1ba10*/  IMAD R5, R224, c[0x0][0x3f4], R5 ;  /* 0x0000fd00e0057a24 */ /* 0x000fe200078e0205 */
[----:B------:R-:W-:-:S03]  /*1ba20*/  IADD3 R7, -R0, R213, RZ ;  /* 0x000000d500077210 */ /* 0x000fc60007ffe1ff */
[----:B------:R-:W-:Y:S01]  /*1ba30*/  IMAD.WIDE.U32 R8, R225, c[0x0][0x3e8], R8 ;  /* 0x0000fa00e1087a25 */ /* 0x000fe200078e0008 */
[----:B------:R-:W-:-:S03]  /*1ba40*/  LEA R0, R7, R2, 0x5 ;  /* 0x0000000207007211 */ /* 0x000fc600078e28ff */
[----:B------:R-:W-:Y:S02]  /*1ba50*/  IMAD R9, R225, c[0x0][0x3ec], R9 ;  /* 0x0000fb00e1097a24 */ /* 0x000fe400078e0209 */
[----:B------:R-:W-:Y:S01]  /*1ba60*/  IMAD.IADD R0, R209, 0x1, R0 ;  /* 0x00000001d1007824 */ /* 0x000fe200078e0200 */
[----:B------:R-:W-:Y:S01]  /*1ba70*/  IADD3 R209, R2, R209, RZ ;  /* 0x000000d102d17210 */ /* 0x000fe20007ffe0ff */
[----:B------:R-:W-:-:S03]  /*1ba80*/  IMAD.WIDE.U32 R8, R224, c[0x0][0x3f0], R8 ;  /* 0x0000fc00e0087a25 */ /* 0x000fc600078e0008 */
[----:B------:R-:W-:Y:S01]  /*1ba90*/  MOV R7, R0 ;  /* 0x0000000000077202 */ /* 0x000fe20000000f00 */
[----:B------:R-:W-:Y:S01]  /*1baa0*/  @P0 IMAD.HI.U32 R6, R0, c[0x0][0x4ec], RZ ;  /* 0x00013b0000060a27 */ /* 0x000fe200078e00ff */
[----:B------:R-:W-:-:S04]  /*1bab0*/  IADD3 R9, R9, R5, RZ ;  /* 0x0000000509097210 */ /* 0x000fc80007ffe0ff */
[----:B------:R-:W-:-:S04]  /*1bac0*/  @P0 SHF.R.U32.HI R7, RZ, c[0x0][0x4f0], R6 ;  /* 0x00013c00ff070a19 */ /* 0x000fc80000011606 */
[--C-:B------:R-:W-:Y:S01]  /*1bad0*/  SHF.R.S32.HI R6, RZ, 0x1f, R7.reuse ;  /* 0x0000001fff067819 */ /* 0x100fe20000011407 */
[----:B------:R-:W-:Y:S02]  /*1bae0*/  IMAD.MOV R5, RZ, RZ, -R7 ;  /* 0x000000ffff057224 */ /* 0x000fe400078e0a07 */
[----:B------:R-:W-:-:S04]  /*1baf0*/  IMAD.WIDE.U32 R8, R7, c[0x0][0x3e0], R8 ;  /* 0x0000f80007087a25 */ /* 0x000fc800078e0008 */
        /* <DEDUP_REMOVED lines=12> */
[----:B------:R2:W3:Y:S02]  /*1bbc0*/  SHFL.IDX PT, R7, R6, RZ, 0x181f ;  /* 0x00181fff06077589 */ /* 0x0004e400000e0000 */
.L_x_2452:
[----:B------:R-:W-:Y:S05]  /*1bbd0*/  BRA.DIV ~URZ, `(.L_x_2398) ;  /* 0x000021327f007947 */ /* 0x000fea000b800000 */
[----:B------:R4:W1:Y:S02]  /*1bbe0*/  SHFL.IDX PT, R2, R5, RZ, 0x181f ;  /* 0x00181fff05027589 */ /* 0x00086400000e0000 */
.L_x_2453:
        /* <DEDUP_REMOVED lines=19> */
.L_x_2400:
[----:B------:R-:W-:Y:S05]  /*1bd20*/  BSYNC B0 ;  /* 0x0000000000007941 */ /* 0x000fea0003800000 */
.L_x_2399:
[----:B------:R-:W-:Y:S05]  /*1bd30*/  BRA.DIV ~URZ, `(.L_x_2401) ;  /* 0x000020327f007947 */ /* 0x000fea000b800000 */
[----:B---3--:R3:W2:Y:S04]  /*1bd40*/  SHFL.IDX PT, R7, R6, 0x1, 0x181f ;  /* 0x00381f0006077f89 */ /* 0x0086a800000e0000 */
[----:B-1----:R3:W1:Y:S02]  /*1bd50*/  SHFL.IDX PT, R2, R5, 0x1, 0x181f ;  /* 0x00381f0005027f89 */ /* 0x00266400000e0000 */
.L_x_2454:
        /* <DEDUP_REMOVED lines=16> */
.L_x_2403:
[----:B------:R-:W-:Y:S05]  /*1be60*/  BSYNC B0 ;  /* 0x0000000000007941 */ /* 0x000fea0003800000 */
.L_x_2402:
[----:B------:R-:W-:Y:S05]  /*1be70*/  BRA.DIV ~URZ, `(.L_x_2404) ;  /* 0x00001fb27f007947 */ /* 0x000fea000b800000 */
[----:B--2---:R2:W3:Y:S02]  /*1be80*/  SHFL.IDX PT, R7, R6, 0x2, 0x181f ;  /* 0x00581f0006077f89 */ /* 0x0044e400000e0000 */
.L_x_2455:
[----:B------:R-:W-:Y:S05]  /*1be90*/  BRA.DIV ~URZ, `(.L_x_2405) ;  /* 0x000020027f007947 */ /* 0x000fea000b800000 */
[----:B-1----:R1:W2:Y:S02]  /*1bea0*/  SHFL.IDX PT, R2, R5, 0x2, 0x181f ;  /* 0x00581f0005027f89 */ /* 0x0022a400000e0000 */
.L_x_2456:
        /* <DEDUP_REMOVED lines=16> */
.L_x_2407:
[----:B------:R-:W-:Y:S05]  /*1bfb0*/  BSYNC B0 ;  /* 0x0000000000007941 */ /* 0x000fea0003800000 */
.L_x_2406:
[----:B------:R-:W-:Y:S05]  /*1bfc0*/  BRA.DIV ~URZ, `(.L_x_2408) ;  /* 0x00001f327f007947 */ /* 0x000fea000b800000 */
[----:B--23--:R-:W2:Y:S04]  /*1bfd0*/  SHFL.IDX PT, R6, R6, 0x3, 0x181f ;  /* 0x00781f0006067f89 */ /* 0x00cea800000e0000 */
[----:B------:R3:W1:Y:S02]  /*1bfe0*/  SHFL.IDX PT, R2, R5, 0x3, 0x181f ;  /* 0x00781f0005027f89 */ /* 0x00066400000e0000 */
.L_x_2457:
        /* <DEDUP_REMOVED lines=15> */
.L_x_2388:
[----:B------:R-:W-:Y:S05]  /*1c0e0*/  BSYNC B1 ;  /* 0x0000000000017941 */ /* 0x000fea0003800000 */
.L_x_2372:
[----:B------:R-:W-:-:S13]  /*1c0f0*/  ISETP.NE.AND P0, PT, R220, RZ, PT ;  /* 0x000000ffdc00720c */ /* 0x000fda0003f05270 */
[----:B------:R-:W-:Y:S01]  /*1c100*/  @P0 WARPSYNC 0xffffffff ;  /* 0xffffffff00000948 */ /* 0x000fe20003800000 */
[----:B------:R-:W-:Y:S06]  /*1c110*/  @P0 BAR.SYNC.DEFER_BLOCKING 0x5, 0x100 ;  /* 0x0144000000000b1d */ /* 0x000fec0000010000 */
[----:B------:R-:W4:Y:S04]  /*1c120*/  @P0 LDS.128 R208, [0x24100] ;  /* 0x02410000ffd00984 */ /* 0x000f280000000c00 */
[----:B------:R-:W-:Y:S06]  /*1c130*/  @P0 BAR.ARV 0x4, 0x100 ;  /* 0x0104000000000b1d */ /* 0x000fec0000002000 */
[----:B------:R-:W-:Y:S05]  /*1c140*/  @P0 BRA `(.L_x_2409) ;  /* 0x00000ea000000947 */ /* 0x000fea0003800000 */
[----:B-12---:R-:W-:Y:S01]  /*1c150*/  LOP3.LUT R4, R213, 0x1f, RZ, 0xc0, !PT ;  /* 0x0000001fd5047812 */ /* 0x006fe200078ec0ff */
[----:B----4-:R-:W-:-:S03]  /*1c160*/  IMAD.MOV.U32 R8, RZ, RZ, RZ ;  /* 0x000000ffff087224 */ /* 0x010fc600078e00ff */
[----:B------:R-:W-:Y:S01]  /*1c170*/  ISETP.NE.AND P6, PT, R4, 0x1f, PT ;  /* 0x0000001f0400780c */ /* 0x000fe20003fc5270 */
[----:B------:R-:W-:Y:S10]  /*1c180*/  BRA.DIV ~URZ, `(.L_x_2410) ;  /* 0x00001e327f007947 */ /* 0x000ff4000b800000 */
[----:B---3--:R1:W2:Y:S02]  /*1c190*/  SHFL.IDX PT, R5, R3, RZ, 0x1f ;  /* 0x00001fff03057589 */ /* 0x0082a400000e0000 */
.L_x_2458:
[----:B------:R-:W-:Y:S05]  /*1c1a0*/  BRA.DIV ~URZ, `(.L_x_2411) ;  /* 0x00001e827f007947 */ /* 0x000fea000b800000 */
[----:B-1----:R-:W1:Y:S02]  /*1c1b0*/  SHFL.IDX PT, R3, R3, 0x1, 0x1f ;  /* 0x00201f0003037f89 */ /* 0x002e6400000e0000 */
.L_x_2459:
[----:B------:R-:W-:Y:S02]  /*1c1c0*/  IMAD.IADD R7, R211, 0x1, R4 ;  /* 0x00000001d3077824 */ /* 0x000fe400078e0204 */
[----:B------:R-:W-:-:S03]  /*1c1d0*/  IMAD.MOV.U32 R209, RZ, RZ, RZ ;  /* 0x000000ffffd17224 */ /* 0x000fc600078e00ff */
[----:B------:R-:W-:-:S13]  /*1c1e0*/  ISETP.GE.OR P0, PT, R7, c[0x0][0x53c], !P6 ;  /* 0x00014f0007007a0c */ /* 0x000fda0007706670 */
[----:B------:R-:W-:Y:S01]  /*1c1f0*/  @!P0 MOV R0, 0x4 ;  /* 0x0000000400008802 */ /* 0x000fe20000000f00 */
[----:B------:R-:W-:-:S04]  /*1c200*/  @!P0 IMAD.MOV.U32 R2, RZ, RZ, 0x4 ;  /* 0x00000004ff028424 */ /* 0x000fc800078e00ff */
        /* <DEDUP_REMOVED lines=13> */
.L_x_2460:
        /* <DEDUP_REMOVED lines=16> */
.L_x_2461:
[----:B----4-:R-:W-:Y:S01]  /*1c3e0*/  IMAD R13, R2, c[0x0][0x538], RZ ;  /* 0x00014e00020d7a24 */ /* 0x010fe200078e02ff */
[----:B------:R-:W-:Y:S04]  /*1c3f0*/  BSSY B1, `(.L_x_2414) ;  /* 0x00000ba000017945 */ /* 0x000fe80003800000 */
[----:B-1----:R-:W-:-:S04]  /*1c400*/  IADD3 R208, R13, R3, RZ ;  /* 0x000000030dd07210 */ /* 0x002fc80007ffe0ff */
[----:B--2---:R-:W-:-:S13]  /*1c410*/  ISETP.GT.AND P0, PT, R208, R5, PT ;  /* 0x00000005d000720c */ /* 0x004fda0003f04270 */
[----:B------:R-:W-:Y:S05]  /*1c420*/  @P0 BRA `(.L_x_2415) ;  /* 0x0000024000000947 */ /* 0x000fea0003800000 */
.L_x_2419:
        /* <DEDUP_REMOVED lines=9> */
[----:B---3--:R-:W-:-:S04]  /*1c4c0*/  @!P0 IMAD.WIDE R6, R3, R2, c[0x0][0x580] ;  /* 0x0001600003068625 */ /* 0x008fc800078e0202 */
[----:B------:R-:W-:Y:S01]  /*1c4d0*/  @!P0 IMAD.WIDE R12, R3, R0, c[0x0][0x578] ;  /* 0x00015e00030c8625 */ /* 0x000fe200078e0200 */
[----:B------:R-:W2:Y:S04]  /*1c4e0*/  @!P0 LDG.E R209, [R6.64] ;  /* 0x0000000806d18981 */ /* 0x000ea8000c1e1900 */
[----:B------:R-:W2:Y:S02]  /*1c4f0*/  @!P0 LDG.E R8, [R12.64] ;  /* 0x000000080c088981 */ /* 0x000ea4000c1e1900 */
[----:B--2---:R-:W-:Y:S01]  /*1c500*/  IMAD R3, R8, R209, RZ ;  /* 0x000000d108037224 */ /* 0x004fe200078e02ff */
[----:B------:R-:W-:Y:S05]  /*1c510*/  BRA.DIV ~URZ, `(.L_x_2417) ;  /* 0x00001d627f007947 */ /* 0x000fea000b800000 */
[----:B------:R1:W2:Y:S02]  /*1c520*/  SHFL.UP PT, R2, R3, 0x1, RZ ;  /* 0x0420000003027989 */ /* 0x0002a400000e00ff */
.L_x_2462:
        /* <DEDUP_REMOVED lines=16> */
.L_x_2463:
[----:B--2---:R-:W-:-:S05]  /*1c630*/  IMAD R13, R2, c[0x0][0x538], RZ ;  /* 0x00014e00020d7a24 */ /* 0x004fca00078e02ff */
[----:B------:R-:W-:-:S04]  /*1c640*/  IADD3 R208, R13, R208, RZ ;  /* 0x000000d00dd07210 */ /* 0x000fc80007ffe0ff */
[----:B------:R-:W-:-:S13]  /*1c650*/  ISETP.GT.AND P0, PT, R208, R5, PT ;  /* 0x00000005d000720c */ /* 0x000fda0003f04270 */
[----:B-1----:R-:W-:Y:S05]  /*1c660*/  @!P0 BRA `(.L_x_2419) ;  /* 0xfffffdc000008947 */ /* 0x002fea000383ffff */
.L_x_2415:
[----:B------:R-:W-:-:S05]  /*1c670*/  IADD3 R208, -R13, R208, RZ ;  /* 0x000000d00dd07210 */ /* 0x000fca0007ffe1ff */
[----:B------:R-:W-:-:S05]  /*1c680*/  IMAD R0, R7, c[0x0][0x538], R208 ;  /* 0x00014e0007007a24 */ /* 0x000fca00078e02d0 */
[----:B------:R-:W-:Y:S01]  /*1c690*/  ISETP.GT.AND P0, PT, R0, R5, PT ;  /* 0x000000050000720c */ /* 0x000fe20003f04270 */
[----:B------:R-:W-:-:S12]  /*1c6a0*/  BRA.DIV ~URZ, `(.L_x_2420) ;  /* 0x00001dd27f007947 */ /* 0x000fd8000b800000 */
[----:B------:R-:W-:-:S04]  /*1c6b0*/  VOTE.ANY R6, PT, !P0 ;  /* 0x0000000000067806 */ /* 0x000fc800040e0100 */
.L_x_2464:
[----:B------:R-:W1:Y:S02]  /*1c6c0*/  POPC R12, R6 ;  /* 0x00000006000c7309 */ /* 0x000e640000000000 */
[----:B-1----:R-:W-:Y:S01]  /*1c6d0*/  IADD3 R211, R12, R211, RZ ;  /* 0x000000d30cd37210 */ /* 0x002fe20007ffe0ff */
[----:B------:R-:W-:Y:S05]  /*1c6e0*/  BRA.DIV ~URZ, `(.L_x_2421) ;  /* 0x00001dd27f007947 */ /* 0x000fea000b800000 */
[----:B------:R1:W2:Y:S04]  /*1c6f0*/  SHFL.IDX PT, R209, R209, R12, 0x1f ;  /* 0x00001f0cd1d17589 */ /* 0x0002a800000e0000 */
[----:B------:R1:W4:Y:S02]  /*1c700*/  SHFL.IDX PT, R3, R8, R12, 0x1f ;  /* 0x00001f0c08037589 */ /* 0x00032400000e0000 */
.L_x_2465:
[----:B------:R-:W-:Y:S01]  /*1c710*/  ISETP.NE.AND P0, PT, R6, RZ, PT ;  /* 0x000000ff0600720c */ /* 0x000fe20003f05270 */
[----:B------:R-:W-:-:S12]  /*1c720*/  BSSY B0, `(.L_x_2422) ;  /* 0x0000005000007945 */ /* 0x000fd80003800000 */
[----:B------:R-:W-:Y:S05]  /*1c730*/  @!P0 BRA `(.L_x_2423) ;  /* 0x0000003000008947 */ /* 0x000fea0003800000 */
[----:B------:R-:W-:Y:S01]  /*1c740*/  IADD3 R2, R12, -0x1, RZ ;  /* 0xffffffff0c027810 */ /* 0x000fe20007ffe0ff */
[----:B------:R-:W-:Y:S05]  /*1c750*/  BRA.DIV ~URZ, `(.L_x_2424) ;  /* 0x00001e327f007947 */ /* 0x000fea000b800000 */
[----:B------:R1:W3:Y:S02]  /*1c760*/  SHFL.IDX PT, R9, R7, R2, 0x1f ;  /* 0x00001f0207097589 */ /* 0x0002e400000e0000 */
.L_x_2423:
[----:B------:R-:W-:Y:S05]  /*1c770*/  BSYNC B0 ;  /* 0x0000000000007941 */ /* 0x000fea0003800000 */
.L_x_2422:
[----:B----4-:R-:W-:Y:S01]  /*1c780*/  ISETP.NE.AND P0, PT, R3, 0x1, PT ;  /* 0x000000010300780c */ /* 0x010fe20003f05270 */
[----:B---3--:R-:W-:Y:S01]  /*1c790*/  IMAD R208, R9, c[0x0][0x538], R208 ;  /* 0x00014e0009d07a24 */ /* 0x008fe200078e02d0 */
[----:B------:R-:W-:Y:S04]  /*1c7a0*/  BSSY B0, `(.L_x_2425) ;  /* 0x0000077000007945 */ /* 0x000fe80003800000 */
[----:B------:R-:W-:-:S07]  /*1c7b0*/  IADD3 R6, -R208, R5, RZ ;  /* 0x00000005d0067210 */ /* 0x000fce0007ffe1ff */
[----:B------:R-:W-:Y:S05]  /*1c7c0*/  @!P0 BRA `(.L_x_2426) ;  /* 0x0000037000008947 */ /* 0x000fea0003800000 */
[----:B-12---:R-:W-:Y:S02]  /*1c7d0*/  IABS R7, R209 ;  /* 0x000000d100077213 */ /* 0x006fe40000000000 */
[----:B------:R-:W-:Y:S02]  /*1c7e0*/  IABS R2, R3 ;  /* 0x0000000300027213 */ /* 0x000fe40000000000 */
[----:B------:R-:W1:Y:S01]  /*1c7f0*/  I2F.RP R9, R7 ;  /* 0x0000000700097306 */ /* 0x000e620000209400 */
[----:B------:R-:W-:Y:S02]  /*1c800*/  IABS R5, R6 ;  /* 0x0000000600057213 */ /* 0x000fe40000000000 */
[----:B------:R-:W-:-:S05]  /*1c810*/  IABS R0, R209 ;  /* 0x000000d100007213 */ /* 0x000fca0000000000 */
[----:B------:R-:W2:Y:S01]  /*1c820*/  I2F.RP R8, R2 ;  /* 0x0000000200087306 */ /* 0x000ea20000209400 */
[----:B------:R-:W-:-:S07]  /*1c830*/  IMAD.MOV R0, RZ, RZ, -R0 ;  /* 0x000000ffff007224 */ /* 0x000fce00078e0a00 */
[----:B-1----:R-:W1:Y:S08]  /*1c840*/  MUFU.RCP R14, R9 ;  /* 0x00000009000e7308 */ /* 0x002e700000001000 */
[----:B--2---:R-:W-:Y:S01]  /*1c850*/  MUFU.RCP R8, R8 ;  /* 0x0000000800087308 */ /* 0x004fe20000001000 */
[----:B-1----:R-:W-:-:S07]  /*1c860*/  IADD3 R14, R14, 0xffffffe, RZ ;  /* 0x0ffffffe0e0e7810 */ /* 0x002fce0007ffe0ff */
        /* <DEDUP_REMOVED lines=27> */
[----:B------:R-:W-:Y:S01]  /*1ca20*/  IMAD R5, R7, R0, R5 ;  /* 0x0000000007057224 */ /* 0x000fe200078e0205 */
[----:B------:R-:W-:-:S04]  /*1ca30*/  LOP3.LUT R0, R12, R3, RZ, 0x3c, !PT ;  /* 0x000000030c007212 */ /* 0x000fc800078e3cff */
[----:B------:R-:W-:Y:S02]  /*1ca40*/  ISETP.GT.U32.AND P0, PT, R2, R5, PT ;  /* 0x000000050200720c */ /* 0x000fe40003f04070 */
[----:B------:R-:W-:-:S11]  /*1ca50*/  ISETP.GE.AND P1, PT, R0, RZ, PT ;  /* 0x000000ff0000720c */ /* 0x000fd60003f26270 */
[----:B------:R-:W-:Y:S01]  /*1ca60*/  @!P0 IMAD.IADD R5, R5, 0x1, -R2 ;  /* 0x0000000105058824 */ /* 0x000fe200078e0a02 */
[----:B------:R-:W-:Y:S02]  /*1ca70*/  @!P0 IADD3 R7, R7, 0x1, RZ ;  /* 0x0000000107078810 */ /* 0x000fe40007ffe0ff */
[----:B------:R-:W-:Y:S02]  /*1ca80*/  ISETP.NE.AND P0, PT, R3, RZ, PT ;  /* 0x000000ff0300720c */ /* 0x000fe40003f05270 */
[----:B------:R-:W-:Y:S01]  /*1ca90*/  ISETP.GE.U32.AND P2, PT, R5, R2, PT ;  /* 0x000000020500720c */ /* 0x000fe20003f46070 */
[----:B------:R-:W-:-:S12]  /*1caa0*/  IMAD.MOV R2, RZ, RZ, -R12 ;  /* 0x000000ffff027224 */ /* 0x000fd800078e0a0c */
[----:B------:R-:W-:-:S05]  /*1cab0*/  @P2 IADD3 R7, R7, 0x1, RZ ;  /* 0x0000000107072810 */ /* 0x000fca0007ffe0ff */
        /* <DEDUP_REMOVED lines=8> */
.L_x_2426:
[----:B------:R-:W-:-:S04]  /*1cb40*/  IMAD.MOV.U32 R0, RZ, RZ, 0x4 ;  /* 0x00000004ff007424 */ /* 0x000fc800078e00ff */
[----:B------:R-:W-:-:S05]  /*1cb50*/  IMAD.WIDE R14, R211, R0, c[0x0][0x590] ;  /* 0x00016400d30e7625 */ /* 0x000fca00078e0200 */
[----:B------:R-:W3:Y:S01]  /*1cb60*/  LDG.E R3, [R14.64] ;  /* 0x000000080e037981 */ /* 0x000ee2000c1e1900 */
[----:B-1----:R-:W-:Y:S01]  /*1cb70*/  IABS R2, R6 ;  /* 0x0000000600027213 */ /* 0x002fe20000000000 */
        /* <DEDUP_REMOVED lines=52> */
[----:B------:R-:W-:-:S13]  /*1cec0*/  ISETP.GE.U32.AND P2, PT, R9, R8, PT ;  /* 0x000000080900720c */ /* 0x000fda0003f46070 */
[----:B------:R-:W-:-:S05]  /*1ced0*/  @P2 IADD3 R7, R7, 0x1, RZ ;  /* 0x0000000107072810 */ /* 0x000fca0007ffe0ff */
[----:B------:R-:W-:Y:S01]  /*1cee0*/  @!P1 IMAD.MOV R7, RZ, RZ, -R7 ;  /* 0x000000ffff079224 */ /* 0x000fe200078e0a07 */
[----:B------:R-:W-:-:S05]  /*1cef0*/  @!P0 LOP3.LUT R7, RZ, R3, RZ, 0x33, !PT ;  /* 0x00000003ff078212 */ /* 0x000fca00078e33ff */
[----:B------:R-:W-:Y:S02]  /*1cf00*/  IMAD R210, R7, R210, R5 ;  /* 0x000000d207d27224 */ /* 0x000fe400078e0205 */
.L_x_2427:
[----:B------:R-:W-:Y:S05]  /*1cf10*/  BSYNC B0 ;  /* 0x0000000000007941 */ /* 0x000fea0003800000 */
.L_x_2425:
[----:B------:R-:W-:-:S04]  /*1cf20*/  LOP3.LUT R0, RZ, R7, RZ, 0x33, !PT ;  /* 0x00000007ff007212 */ /* 0x000fc800078e33ff */
[----:B------:R-:W-:Y:S01]  /*1cf30*/  IADD3 R209, R0, R209, RZ ;  /* 0x000000d100d17210 */ /* 0x000fe20007ffe0ff */
[----:B------:R-:W-:Y:S05]  /*1cf40*/  BRA `(.L_x_2428) ;  /* 0x0000004000007947 */ /* 0x000fea0003800000 */
.L_x_2416:
[----:B------:R-:W-:Y:S01]  /*1cf50*/  IMAD.MOV.U32 R208, RZ, RZ, R5 ;  /* 0x000000ffffd07224 */ /* 0x000fe200078e0005 */
[----:B------:R-:W-:Y:S01]  /*1cf60*/  MOV R210, RZ ;  /* 0x000000ff00d27202 */ /* 0x000fe20000000f00 */
[----:B------:R-:W-:Y:S01]  /*1cf70*/  IMAD.MOV.U32 R209, RZ, RZ, RZ ;  /* 0x000000ffffd17224 */ /* 0x000fe200078e00ff */
[----:B------:R-:W-:Y:S02]  /*1cf80*/  MOV R211, c[0x0][0x53c] ;  /* 0x00014f0000d37a02 */ /* 0x000fe40000000f00 */
.L_x_2428:
[----:B------:R-:W-:Y:S05]  /*1cf90*/  BSYNC B1 ;  /* 0x0000000000017941 */ /* 0x000fea0003800000 */
.L_x_2414:
[----:B------:R-:W-:Y:S01]  /*1cfa0*/  WARPSYNC 0xffffffff ;  /* 0xffffffff00007948 */ /* 0x000fe20003800000 */
[----:B------:R-:W-:Y:S01]  /*1cfb0*/  BAR.SYNC.DEFER_BLOCKING 0x4, 0x100 ;  /* 0x0104000000007b1d */ /* 0x000fe20000010000 */
[----:B------:R-:W-:-:S13]  /*1cfc0*/  ISETP.NE.AND P0, PT, R4, RZ, PT ;  /* 0x000000ff0400720c */ /* 0x000fda0003f05270 */
[----:B------:R1:W-:Y:S04]  /*1cfd0*/  @!P0 STS.128 [0x24100], R208 ;  /* 0x024100d0ff008388 */ /* 0x0003e80000000c00 */
[----:B------:R-:W-:Y:S06]  /*1cfe0*/  BAR.ARV 0x5, 0x100 ;  /* 0x0144000000007b1d */ /* 0x000fec0000002000 */
.L_x_2409:
[----:B----4-:R-:W-:-:S13]  /*1cff0*/  ISETP.GE.AND P0, PT, R211, c[0x0][0x53c], PT ;  /* 0x00014f00d3007a0c */ /* 0x010fda0003f06270 */
[----:B-123--:R-:W-:Y:S01]  /*1d000*/  @P0 CALL.REL.NOINC `(.L_x_2429) ;  /* 0x0000001000000944 */ /* 0x00efe20003c00000 */
[----:B------:R-:W-:Y:S05]  /*1d010*/  BRA `(.L_x_2430) ;  /* 0xfffe44c000007947 */ /* 0x000fea000383ffff */
.L_x_2429:
[----:B------:R-:W-:Y:S05]  /*1d020*/  EXIT ;  /* 0x000000000000794d */ /* 0x000fea0003800000 */
.L_x_2256:
[----:B------:R-:W-:Y:S02]  /*1d030*/  MOV R2, 0x1 ;  /* 0x0000000100027802 */ /* 0x000fe40000000f00 */
[----:B------:R-:W-:Y:S02]  /*1d040*/  MOV R0, 0x1d060 ;  /* 0x0001d06000007802 */ /* 0x000fe40000000f00 */
[----:B------:R-:W-:Y:S05]  /*1d050*/  CALL.REL.NOINC `($__internal_50_$__cuda_sm70_shflsync_up_p) ;  /* 0x0000162000007944 */ /* 0x000fea0003c00000 */
[----:B-12---:R-:W-:Y:S05]  /*1d060*/  BRA `(.L_x_2431) ;  /* 0xfffe340000007947 */ /* 0x006fea000383ffff */
.L_x_2257:
[----:B------:R-:W-:Y:S02]  /*1d070*/  MOV R2, 0x2 ;  /* 0x0000000200027802 */ /* 0x000fe40000000f00 */
[----:B------:R-:W-:Y:S02]  /*1d080*/  MOV R0, 0x1d0a0 ;  /* 0x0001d0a000007802 */ /* 0x000fe40000000f00 */
[----:B------:R-:W-:Y:S05]  /*1d090*/  CALL.REL.NOINC `($__internal_50_$__cuda_sm70_shflsync_up_p) ;  /* 0x000015e000007944 */ /* 0x000fea0003c00000 */
[----:B--2---:R-:W-:Y:S02]  /*1d0a0*/  SEL R2, R2, RZ, P4 ;  /* 0x000000ff02027207 */ /* 0x004fe40002000000 */
[----:B------:R-:W-:-:S03]  /*1d0b0*/  MOV R0, 0x1d0f0 ;  /* 0x0001d0f000007802 */ /* 0x000fc60000000f00 */
[----:B-1----:R-:W-:Y:S02]  /*1d0c0*/  IMAD.IADD R7, R7, 0x1, R2 ;  /* 0x0000000107077824 */ /* 0x002fe400078e0202 */
[----:B------:R-:W-:Y:S02]  /*1d0d0*/  IMAD.MOV.U32 R2, RZ, RZ, 0x4 ;  /* 0x00000004ff027424 */ /* 0x000fe400078e00ff */
        /* <DEDUP_REMOVED lines=12> */
[----:B------:R-:W-:Y:S02]  /*1d1a0*/  MOV R17, 0x1f ;  /* 0x0000001f00117802 */ /* 0x000fe40000000f00 */
[----:B------:R-:W-:Y:S01]  /*1d1b0*/  MOV R0, 0x1d200 ;  /* 0x0001d20000007802 */ /* 0x000fe20000000f00 */
[----:B-1----:R-:W-:Y:S02]  /*1d1c0*/  IMAD.IADD R7, R7, 0x1, R2 ;  /* 0x0000000107077824 */ /* 0x002fe400078e0202 */
[----:B------:R-:W-:Y:S02]  /*1d1d0*/  IMAD.MOV.U32 R2, RZ, RZ, 0x1f ;  /* 0x0000001fff027424 */ /* 0x000fe400078e00ff */
[----:B------:R-:W-:-:S02]  /*1d1e0*/  IMAD.MOV.U32 R19, RZ, RZ, R7 ;  /* 0x000000ffff137224 */ /* 0x000fc400078e0007 */
[----:B------:R-:W-:Y:S05]  /*1d1f0*/  CALL.REL.NOINC `($__internal_49_$__cuda_sm70_shflsync_idx_p) ;  /* 0x0000143000007944 */ /* 0x000fea0003c00000 */
[----:B-12---:R-:W-:Y:S05]  /*1d200*/  BRA `(.L_x_2432) ;  /* 0xfffe336000007947 */ /* 0x006fea000383ffff */
.L_x_2259:
[----:B------:R-:W-:Y:S02]  /*1d210*/  SEL R2, RZ, 0x1, P0 ;  /* 0x00000001ff027807 */ /* 0x000fe40000000000 */
[----:B------:R-:W-:-:S02]  /*1d220*/  MOV R0, 0x1d240 ;  /* 0x0001d24000007802 */ /* 0x000fc40000000f00 */
[----:B------:R-:W-:Y:S05]  /*1d230*/  CALL.REL.NOINC `($__internal_51_$__cuda_sm70_votesync_ballot) ;  /* 0x0000149000007944 */ /* 0x000fea0003c00000 */
[----:B------:R-:W-:Y:S05]  /*1d240*/  BRA `(.L_x_2433) ;  /* 0xfffe33b000007947 */ /* 0x000fea000383ffff */
.L_x_2260:
[----:B------:R-:W-:Y:S01]  /*1d250*/  IMAD.MOV.U32 R19, RZ, RZ, R8 ;  /* 0x000000ffff137224 */ /* 0x000fe200078e0008 */
[----:B------:R-:W-:Y:S01]  /*1d260*/  MOV R2, R10 ;  /* 0x0000000a00027202 */ /* 0x000fe20000000f00 */
[----:B------:R-:W-:Y:S01]  /*1d270*/  IMAD.MOV.U32 R17, RZ, RZ, 0x1f ;  /* 0x0000001fff117424 */ /* 0x000fe200078e00ff */
[----:B------:R-:W-:-:S02]  /*1d280*/  MOV R0, 0x1d2a0 ;  /* 0x0001d2a000007802 */ /* 0x000fc40000000f00 */
[----:B------:R-:W-:Y:S05]  /*1d290*/  CALL.REL.NOINC `($__internal_49_$__cuda_sm70_shflsync_idx_p) ;  /* 0x0000139000007944 */ /* 0x000fea0003c00000 */
[----:B--2---:R-:W-:Y:S01]  /*1d2a0*/  IMAD.MOV.U32 R8, RZ, RZ, R2 ;  /* 0x000000ffff087224 */ /* 0x004fe200078e0002 */
[----:B-1----:R-:W-:Y:S01]  /*1d2b0*/  MOV R19, R5 ;  /* 0x0000000500137202 */ /* 0x002fe20000000f00 */
[----:B------:R-:W-:Y:S01]  /*1d2c0*/  IMAD.MOV.U32 R3, RZ, RZ, RZ ;  /* 0x000000ffff037224 */ /* 0x000fe200078e00ff */
[----:B------:R-:W-:Y:S01]  /*1d2d0*/  MOV R2, R10 ;  /* 0x0000000a00027202 */ /* 0x000fe20000000f00 */
[----:B------:R-:W-:Y:S01]  /*1d2e0*/  IMAD.MOV.U32 R17, RZ, RZ, 0x1f ;  /* 0x0000001fff117424 */ /* 0x000fe200078e00ff */
[----:B------:R-:W-:-:S02]  /*1d2f0*/  MOV R0, 0x1d310 ;  /* 0x0001d31000007802 */ /* 0x000fc40000000f00 */
[----:B------:R-:W-:Y:S05]  /*1d300*/  CALL.REL.NOINC `($__internal_49_$__cuda_sm70_shflsync_idx_p) ;  /* 0x0000132000007944 */ /* 0x000fea0003c00000 */
[----:B--2---:R-:W-:Y:S01]  /*1d310*/  MOV R5, R2 ;  /* 0x0000000200057202 */ /* 0x004fe20000000f00 */
[----:B-1----:R-:W-:Y:S05]  /*1d320*/  BRA `(.L_x_2434) ;  /* 0xfffe333000007947 */ /* 0x002fea000383ffff */
.L_x_2263:
[----:B------:R-:W-:Y:S01]  /*1d330*/  IMAD.MOV.U32 R19, RZ, RZ, R7 ;  /* 0x000000ffff137224 */ /* 0x000fe200078e0007 */
[----:B------:R-:W-:-:S02]  /*1d340*/  MOV R17, 0x1f ;  /* 0x0000001f00117802 */ /* 0x000fc40000000f00 */
[----:B------:R-:W-:Y:S02]  /*1d350*/  MOV R0, 0x1d370 ;  /* 0x0001d37000007802 */ /* 0x000fe40000000f00 */
[----:B-123--:R-:W-:Y:S05]  /*1d360*/  CALL.REL.NOINC `($__internal_49_$__cuda_sm70_shflsync_idx_p) ;  /* 0x000012c000007944 */ /* 0x00efea0003c00000 */
[----:B--2---:R-:W-:Y:S01]  /*1d370*/  MOV R3, R2 ;  /* 0x0000000200037202 */ /* 0x004fe20000000f00 */
[----:B-1----:R-:W-:Y:S05]  /*1d380*/  BRA `(.L_x_2262) ;  /* 0xfffe333000007947 */ /* 0x002fea000383ffff */
.L_x_2302:
[----:B------:R-:W-:Y:S01]  /*1d390*/  IMAD.MOV.U32 R19, RZ, RZ, R14 ;  /* 0x000000ffff137224 */ /* 0x000fe200078e000e */
[----:B------:R-:W-:Y:S01]  /*1d3a0*/  MOV R2, RZ ;  /* 0x000000ff00027202 */ /* 0x000fe20000000f00 */
[----:B------:R-:W-:Y:S01]  /*1d3b0*/  IMAD.MOV.U32 R17, RZ, RZ, 0x181f ;  /* 0x0000181fff117424 */ /* 0x000fe200078e00ff */
[----:B------:R-:W-:Y:S02]  /*1d3c0*/  MOV R0, 0x1d3e0 ;  /* 0x0001d3e000007802 */ /* 0x000fe40000000f00 */
[----:B-----5:R-:W-:Y:S05]  /*1d3d0*/  CALL.REL.NOINC `($__internal_49_$__cuda_sm70_shflsync_idx_p) ;  /* 0x0000125000007944 */ /* 0x020fea0003c00000 */
[----:B--2---:R-:W-:Y:S01]  /*1d3e0*/  MOV R23, R2 ;  /* 0x0000000200177202 */ /* 0x004fe20000000f00 */
[----:B-1----:R-:W-:Y:S05]  /*1d3f0*/  BRA `(.L_x_2435) ;  /* 0xfffea7b000007947 */ /* 0x002fea000383ffff */
.L_x_2303:
[----:B------:R-:W-:Y:S01]  /*1d400*/  IMAD.MOV.U32 R19, RZ, RZ, R18 ;  /* 0x000000ffff137224 */ /* 0x000fe200078e0012 */
[----:B------:R-:W-:Y:S01]  /*1d410*/  MOV R2, RZ ;  /* 0x000000ff00027202 */ /* 0x000fe20000000f00 */
[----:B------:R-:W-:Y:S01]  /*1d420*/  IMAD.MOV.U32 R17, RZ, RZ, 0x181f ;  /* 0x0000181fff117424 */ /* 0x000fe200078e00ff */
[----:B------:R-:W-:Y:S02]  /*1d430*/  MOV R0, 0x1d450 ;  /* 0x0001d45000007802 */ /* 0x000fe40000000f00 */
[----:B-12--5:R-:W-:Y:S05]  /*1d440*/  CALL.REL.NOINC `($__internal_49_$__cuda_sm70_shflsync_idx_p) ;  /* 0x000011e000007944 */ /* 0x026fea0003c00000 */
[----:B-12---:R-:W-:Y:S05]  /*1d450*/  BRA `(.L_x_2436) ;  /* 0xfffea77000007947 */ /* 0x006fea000383ffff */
.L_x_2306:
[----:B------:R-:W-:Y:S01]  /*1d460*/  IMAD.MOV.U32 R19, RZ, RZ, R14 ;  /* 0x000000ffff137224 */ /* 0x000fe200078e000e */
[----:B----4-:R-:W-:Y:S01]  /*1d470*/  MOV R2, 0x1 ;  /* 0x0000000100027802 */ /* 0x010fe20000000f00 */
[----:B--2---:R-:W-:Y:S01]  /*1d480*/  IMAD.MOV.U32 R17, RZ, RZ, 0x181f ;  /* 0x0000181fff117424 */ /* 0x004fe200078e00ff */
[----:B------:R-:W-:-:S02]  /*1d490*/  MOV R0, 0x1d4b0 ;  /* 0x0001d4b000007802 */ /* 0x000fc40000000f00 */
[----:B-1-3-5:R-:W-:Y:S05]  /*1d4a0*/  CALL.REL.NOINC `($__internal_49_$__cuda_sm70_shflsync_idx_p) ;  /* 0x0000118000007944 */ /* 0x02afea0003c00000 */
[----:B--2---:R-:W-:Y:S01]  /*1d4b0*/  IMAD.MOV.U32 R23, RZ, RZ, R2 ;  /* 0x000000ffff177224 */ /* 0x004fe200078e0002 */
[----:B------:R-:W-:Y:S01]  /*1d4c0*/  MOV R2, 0x1 ;  /* 0x0000000100027802 */ /* 0x000fe20000000f00 */
[----:B-1----:R-:W-:Y:S01]  /*1d4d0*/  IMAD.MOV.U32 R19, RZ, RZ, R18 ;  /* 0x000000ffff137224 */ /* 0x002fe200078e0012 */
[----:B------:R-:W-:-:S02]  /*1d4e0*/  MOV R17, 0x181f ;  /* 0x0000181f00117802 */ /* 0x000fc40000000f00 */
[----:B------:R-:W-:Y:S02]  /*1d4f0*/  MOV R0, 0x1d510 ;  /* 0x0001d51000007802 */ /* 0x000fe40000000f00 */
[----:B------:R-:W-:Y:S05]  /*1d500*/  CALL.REL.NOINC `($__internal_49_$__cuda_sm70_shflsync_idx_p) ;  /* 0x0000112000007944 */ /* 0x000fea0003c00000 */
[----:B-12---:R-:W-:Y:S05]  /*1d510*/  BRA `(.L_x_2437) ;  /* 0xfffea81000007947 */ /* 0x006fea000383ffff */
.L_x_2309:
[----:B------:R-:W-:Y:S01]  /*1d520*/  IMAD.MOV.U32 R19, RZ, RZ, R14 ;  /* 0x000000ffff137224 */ /* 0x000fe200078e000e */
[----:B----4-:R-:W-:Y:S01]  /*1d530*/  MOV R2, 0x2 ;  /* 0x0000000200027802 */ /* 0x010fe20000000f00 */
[----:B-1----:R-:W-:Y:S01]  /*1d540*/  IMAD.MOV.U32 R17, RZ, RZ, 0x181f ;  /* 0x0000181fff117424 */ /* 0x002fe200078e00ff */
[----:B------:R-:W-:Y:S02]  /*1d550*/  MOV R0, 0x1d570 ;  /* 0x0001d57000007802 */ /* 0x000fe40000000f00 */
[----:B--23-5:R-:W-:Y:S05]  /*1d560*/  CALL.REL.NOINC `($__internal_49_$__cuda_sm70_shflsync_idx_p) ;  /* 0x000010c000007944 */ /* 0x02cfea0003c00000 */
[----:B--2---:R-:W-:Y:S01]  /*1d570*/  MOV R23, R2 ;  /* 0x0000000200177202 */ /* 0x004fe20000000f00 */
[----:B-1----:R-:W-:Y:S05]  /*1d580*/  BRA `(.L_x_2438) ;  /* 0xfffea8d000007947 */ /* 0x002fea000383ffff */
.L_x_2310:
[----:B------:R-:W-:Y:S01]  /*1d590*/  IMAD.MOV.U32 R19, RZ, RZ, R18 ;  /* 0x000000ffff137224 */ /* 0x000fe200078e0012 */
[----:B----4-:R-:W-:Y:S01]  /*1d5a0*/  MOV R2, 0x2 ;  /* 0x0000000200027802 */ /* 0x010fe20000000f00 */
[----:B------:R-:W-:Y:S01]  /*1d5b0*/  IMAD.MOV.U32 R17, RZ, RZ, 0x181f ;  /* 0x0000181fff117424 */ /* 0x000fe200078e00ff */
[----:B------:R-:W-:Y:S02]  /*1d5c0*/  MOV R0, 0x1d5e0 ;  /* 0x0001d5e000007802 */ /* 0x000fe40000000f00 */
[----:B-123-5:R-:W-:Y:S05]  /*1d5d0*/  CALL.REL.NOINC `($__internal_49_$__cuda_sm70_shflsync_idx_p) ;  /* 0x0000105000007944 */ /* 0x02efea0003c00000 */
[----:B-12---:R-:W-:Y:S05]  /*1d5e0*/  BRA `(.L_x_2439) ;  /* 0xfffea89000007947 */ /* 0x006fea000383ffff */
.L_x_2313:
[----:B------:R-:W-:Y:S01]  /*1d5f0*/  IMAD.MOV.U32 R19, RZ, RZ, R14 ;  /* 0x000000ffff137224 */ /* 0x000fe200078e000e */
[----:B-1----:R-:W-:Y:S01]  /*1d600*/  MOV R2, 0x3 ;  /* 0x0000000300027802 */ /* 0x002fe20000000f00 */
[----:B------:R-:W-:Y:S01]  /*1d610*/  IMAD.MOV.U32 R17, RZ, RZ, 0x181f ;  /* 0x0000181fff117424 */ /* 0x000fe200078e00ff */
[----:B------:R-:W-:-:S02]  /*1d620*/  MOV R0, 0x1d640 ;  /* 0x0001d64000007802 */ /* 0x000fc40000000f00 */
[----:B--2345:R-:W-:Y:S05]  /*1d630*/  CALL.REL.NOINC `($__internal_49_$__cuda_sm70_shflsync_idx_p) ;  /* 0x00000ff000007944 */ /* 0x03cfea0003c00000 */
[----:B--2---:R-:W-:Y:S01]  /*1d640*/  IMAD.MOV.U32 R23, RZ, RZ, R2 ;  /* 0x000000ffff177224 */ /* 0x004fe200078e0002 */
[----:B------:R-:W-:Y:S01]  /*1d650*/  MOV R2, 0x3 ;  /* 0x0000000300027802 */ /* 0x000fe20000000f00 */
[----:B-1----:R-:W-:Y:S01]  /*1d660*/  IMAD.MOV.U32 R19, RZ, RZ, R18 ;  /* 0x000000ffff137224 */ /* 0x002fe200078e0012 */
[----:B------:R-:W-:-:S02]  /*1d670*/  MOV R17, 0x181f ;  /* 0x0000181f00117802 */ /* 0x000fc40000000f00 */
[----:B------:R-:W-:Y:S02]  /*1d680*/  MOV R0, 0x1d6a0 ;  /* 0x0001d6a000007802 */ /* 0x000fe40000000f00 */
[----:B------:R-:W-:Y:S05]  /*1d690*/  CALL.REL.NOINC `($__internal_49_$__cuda_sm70_shflsync_idx_p) ;  /* 0x00000f9000007944 */ /* 0x000fea0003c00000 */
[----:B-12---:R-:W-:Y:S05]  /*1d6a0*/  BRA `(.L_x_2440) ;  /* 0xfffea91000007947 */ /* 0x006fea000383ffff */
.L_x_2368:
[----:B------:R-:W-:Y:S01]  /*1d6b0*/  IMAD.MOV.U32 R12, RZ, RZ, R239 ;  /* 0x000000ffff0c7224 */ /* 0x000fe200078e00ef */
[----:B------:R-:W-:Y:S02]  /*1d6c0*/  MOV R5, 0x2 ;  /* 0x0000000200057802 */ /* 0x000fe40000000f00 */
[----:B------:R-:W-:Y:S02]  /*1d6d0*/  MOV R8, 0x1d6f0 ;  /* 0x0001d6f000087802 */ /* 0x000fe40000000f00 */
[----:B------:R-:W-:Y:S05]  /*1d6e0*/  CALL.REL.NOINC `($__internal_48_$__cuda_sm70_shflsync_bfly_p) ;  /* 0x00000f0000007944 */ /* 0x000fea0003c00000 */
[----:B-12---:R-:W-:Y:S05]  /*1d6f0*/  BRA `(.L_x_2441) ;  /* 0xffffad5000007947 */ /* 0x006fea000383ffff */
.L_x_2369:
[----:B------:R-:W-:Y:S01]  /*1d700*/  IMAD.MOV.U32 R12, RZ, RZ, R14 ;  /* 0x000000ffff0c7224 */ /* 0x000fe200078e000e */
[----:B------:R-:W-:Y:S02]  /*1d710*/  MOV R5, 0x1 ;  /* 0x0000000100057802 */ /* 0x000fe40000000f00 */
[----:B------:R-:W-:Y:S02]  /*1d720*/  MOV R8, 0x1d740 ;  /* 0x0001d74000087802 */ /* 0x000fe40000000f00 */
[----:B-1----:R-:W-:Y:S05]  /*1d730*/  CALL.REL.NOINC `($__internal_48_$__cuda_sm70_shflsync_bfly_p) ;  /* 0x00000eb000007944 */ /* 0x002fea0003c00000 */
[----:B--2---:R-:W-:Y:S01]  /*1d740*/  FADD.FTZ R4, R14, R5 ;  /* 0x000000050e047221 */ /* 0x004fe20000010000 */
[----:B-1----:R-:W-:Y:S02]  /*1d750*/  MOV R12, R238 ;  /* 0x000000ee000c7202 */ /* 0x002fe40000000f00 */
[----:B------:R-:W-:Y:S02]  /*1d760*/  MOV R5, 0x2 ;  /* 0x0000000200057802 */ /* 0x000fe40000000f00 */
[----:B------:R-:W-:-:S02]  /*1d770*/  MOV R8, 0x1d790 ;  /* 0x0001d79000087802 */ /* 0x000fc40000000f00 */
[----:B------:R-:W-:Y:S05]  /*1d780*/  CALL.REL.NOINC `($__internal_48_$__cuda_sm70_shflsync_bfly_p) ;  /* 0x00000e6000007944 */ /* 0x000fea0003c00000 */
[----:B-12---:R-:W-:Y:S01]  /*1d790*/  FADD.FTZ R12, R238, R5 ;  /* 0x00000005ee0c7221 */ /* 0x006fe20000010000 */
[----:B------:R-:W-:-:S02]  /*1d7a0*/  MOV R5, 0x1 ;  /* 0x0000000100057802 */ /* 0x000fc40000000f00 */
[----:B------:R-:W-:Y:S02]  /*1d7b0*/  MOV R8, 0x1d7d0 ;  /* 0x0001d7d000087802 */ /* 0x000fe40000000f00 */
[----:B------:R-:W-:Y:S05]  /*1d7c0*/  CALL.REL.NOINC `($__internal_48_$__cuda_sm70_shflsync_bfly_p) ;  /* 0x00000e2000007944 */ /* 0x000fea0003c00000 */
[----:B-12---:R-:W-:Y:S01]  /*1d7d0*/  MOV R3, R5 ;  /* 0x0000000500037202 */ /* 0x006fe20000000f00 */
[----:B------:R-:W-:Y:S05]  /*1d7e0*/  BRA `(.L_x_2442) ;  /* 0xffffacd000007947 */ /* 0x000fea000383ffff */
.L_x_2376:
[----:B--234-:R-:W-:Y:S01]  /*1d7f0*/  IMAD.MOV.U32 R19, RZ, RZ, R18 ;  /* 0x000000ffff137224 */ /* 0x01cfe200078e0012 */
[----:B------:R-:W-:Y:S01]  /*1d800*/  MOV R2, RZ ;  /* 0x000000ff00027202 */ /* 0x000fe20000000f00 */
[----:B------:R-:W-:Y:S01]  /*1d810*/  IMAD.MOV.U32 R17, RZ, RZ, 0x181f ;  /* 0x0000181fff117424 */ /* 0x000fe200078e00ff */
[----:B------:R-:W-:Y:S02]  /*1d820*/  MOV R0, 0x1d840 ;  /* 0x0001d84000007802 */ /* 0x000fe40000000f00 */
[----:B-1----:R-:W-:Y:S05]  /*1d830*/  CALL.REL.NOINC `($__internal_49_$__cuda_sm70_shflsync_idx_p) ;  /* 0x00000df000007944 */ /* 0x002fea0003c00000 */
[----:B--2---:R-:W-:Y:S01]  /*1d840*/  MOV R22, R2 ;  /* 0x0000000200167202 */ /* 0x004fe20000000f00 */
[----:B-1----:R-:W-:Y:S05]  /*1d850*/  BRA `(.L_x_2443) ;  /* 0xffffc57000007947 */ /* 0x002fea000383ffff */
.L_x_2377:
[----:B------:R-:W-:Y:S01]  /*1d860*/  IMAD.MOV.U32 R19, RZ, RZ, R8 ;  /* 0x000000ffff137224 */ /* 0x000fe200078e0008 */
[----:B------:R-:W-:Y:S01]  /*1d870*/  MOV R2, RZ ;  /* 0x000000ff00027202 */ /* 0x000fe20000000f00 */
[----:B------:R-:W-:Y:S01]  /*1d880*/  IMAD.MOV.U32 R17, RZ, RZ, 0x181f ;  /* 0x0000181fff117424 */ /* 0x000fe200078e00ff */
[----:B------:R-:W-:Y:S02]  /*1d890*/  MOV R0, 0x1d8b0 ;  /* 0x0001d8b000007802 */ /* 0x000fe40000000f00 */
[----:B-123--:R-:W-:Y:S05]  /*1d8a0*/  CALL.REL.NOINC `($__internal_49_$__cuda_sm70_shflsync_idx_p) ;  /* 0x00000d8000007944 */ /* 0x00efea0003c00000 */
[----:B-12---:R-:W-:Y:S05]  /*1d8b0*/  BRA `(.L_x_2444) ;  /* 0xffffc53000007947 */ /* 0x006fea000383ffff */
.L_x_2380:
[----:B------:R-:W-:Y:S01]  /*1d8c0*/  IMAD.MOV.U32 R19, RZ, RZ, R18 ;  /* 0x000000ffff137224 */ /* 0x000fe200078e0012 */
[----:B--2---:R-:W-:Y:S01]  /*1d8d0*/  MOV R2, 0x1 ;  /* 0x0000000100027802 */ /* 0x004fe20000000f00 */
[----:B------:R-:W-:Y:S01]  /*1d8e0*/  IMAD.MOV.U32 R17, RZ, RZ, 0x181f ;  /* 0x0000181fff117424 */ /* 0x000fe200078e00ff */
[----:B------:R-:W-:-:S02]  /*1d8f0*/  MOV R0, 0x1d910 ;  /* 0x0001d91000007802 */ /* 0x000fc40000000f00 */
[----:B-1-34-:R-:W-:Y:S05]  /*1d900*/  CALL.REL.NOINC `($__internal_49_$__cuda_sm70_shflsync_idx_p) ;  /* 0x00000d2000007944 */ /* 0x01afea0003c00000 */
[----:B--2---:R-:W-:Y:S01]  /*1d910*/  IMAD.MOV.U32 R22, RZ, RZ, R2 ;  /* 0x000000ffff167224 */ /* 0x004fe200078e0002 */
[----:B------:R-:W-:Y:S01]  /*1d920*/  MOV R2, 0x1 ;  /* 0x0000000100027802 */ /* 0x000fe20000000f00 */
[----:B-1----:R-:W-:Y:S01]  /*1d930*/  IMAD.MOV.U32 R19, RZ, RZ, R8 ;  /* 0x000000ffff137224 */ /* 0x002fe200078e0008 */
[----:B------:R-:W-:-:S02]  /*1d940*/  MOV R17, 0x181f ;  /* 0x0000181f00117802 */ /* 0x000fc40000000f00 */
[----:B------:R-:W-:Y:S02]  /*1d950*/  MOV R0, 0x1d970 ;  /* 0x0001d97000007802 */ /* 0x000fe40000000f00 */
[----:B------:R-:W-:Y:S05]  /*1d960*/  CALL.REL.NOINC `($__internal_49_$__cuda_sm70_shflsync_idx_p) ;  /* 0x00000cc000007944 */ /* 0x000fea0003c00000 */
[----:B-12---:R-:W-:Y:S05]  /*1d970*/  BRA `(.L_x_2445) ;  /* 0xffffc5d000007947 */ /* 0x006fea000383ffff */
.L_x_2383:
[----:B------:R-:W-:Y:S01]  /*1d980*/  IMAD.MOV.U32 R19, RZ, RZ, R18 ;  /* 0x000000ffff137224 */ /* 0x000fe200078e0012 */
[----:B--2---:R-:W-:Y:S01]  /*1d990*/  MOV R2, 0x2 ;  /* 0x0000000200027802 */ /* 0x004fe20000000f00 */
[----:B-1----:R-:W-:Y:S01]  /*1d9a0*/  IMAD.MOV.U32 R17, RZ, RZ, 0x181f ;  /* 0x0000181fff117424 */ /* 0x002fe200078e00ff */
[----:B------:R-:W-:Y:S02]  /*1d9b0*/  MOV R0, 0x1d9d0 ;  /* 0x0001d9d000007802 */ /* 0x000fe40000000f00 */
[----:B---34-:R-:W-:Y:S05]  /*1d9c0*/  CALL.REL.NOINC `($__internal_49_$__cuda_sm70_shflsync_idx_p) ;  /* 0x00000c6000007944 */ /* 0x018fea0003c00000 */
[----:B--2---:R-:W-:Y:S01]  /*1d9d0*/  MOV R22, R2 ;  /* 0x0000000200167202 */ /* 0x004fe20000000f00 */
[----:B-1----:R-:W-:Y:S05]  /*1d9e0*/  BRA `(.L_x_2446) ;  /* 0xffffc69000007947 */ /* 0x002fea000383ffff */
.L_x_2384:
[----:B------:R-:W-:Y:S01]  /*1d9f0*/  IMAD.MOV.U32 R19, RZ, RZ, R8 ;  /* 0x000000ffff137224 */ /* 0x000fe200078e0008 */
[----:B--2---:R-:W-:Y:S01]  /*1da00*/  MOV R2, 0x2 ;  /* 0x0000000200027802 */ /* 0x004fe20000000f00 */
[----:B-1----:R-:W-:Y:S01]  /*1da10*/  IMAD.MOV.U32 R17, RZ, RZ, 0x181f ;  /* 0x0000181fff117424 */ /* 0x002fe200078e00ff */
[----:B------:R-:W-:Y:S02]  /*1da20*/  MOV R0, 0x1da40 ;  /* 0x0001da4000007802 */ /* 0x000fe40000000f00 */
[----:B---34-:R-:W-:Y:S05]  /*1da30*/  CALL.REL.NOINC `($__internal_49_$__cuda_sm70_shflsync_idx_p) ;  /* 0x00000bf000007944 */ /* 0x018fea0003c00000 */
[----:B-12---:R-:W-:Y:S05]  /*1da40*/  BRA `(.L_x_2447) ;  /* 0xffffc65000007947 */ /* 0x006fea000383ffff */
.L_x_2387:
[----:B------:R-:W-:Y:S01]  /*1da50*/  IMAD.MOV.U32 R19, RZ, RZ, R18 ;  /* 0x000000ffff137224 */ /* 0x000fe200078e0012 */
[----:B----4-:R-:W-:Y:S01]  /*1da60*/  MOV R2, 0x3 ;  /* 0x0000000300027802 */ /* 0x010fe20000000f00 */
[----:B-1----:R-:W-:Y:S01]  /*1da70*/  IMAD.MOV.U32 R17, RZ, RZ, 0x181f ;  /* 0x0000181fff117424 */ /* 0x002fe200078e00ff */
[----:B------:R-:W-:-:S02]  /*1da80*/  MOV R0, 0x1daa0 ;  /* 0x0001daa000007802 */ /* 0x000fc40000000f00 */
[----:B--23--:R-:W-:Y:S05]  /*1da90*/  CALL.REL.NOINC `($__internal_49_$__cuda_sm70_shflsync_idx_p) ;  /* 0x00000b9000007944 */ /* 0x00cfea0003c00000 */
[----:B--2---:R-:W-:Y:S01]  /*1daa0*/  IMAD.MOV.U32 R18, RZ, RZ, R2 ;  /* 0x000000ffff127224 */ /* 0x004fe200078e0002 */
[----:B------:R-:W-:Y:S01]  /*1dab0*/  MOV R2, 0x3 ;  /* 0x0000000300027802 */ /* 0x000fe20000000f00 */
[----:B-1----:R-:W-:Y:S01]  /*1dac0*/  IMAD.MOV.U32 R19, RZ, RZ, R8 ;  /* 0x000000ffff137224 */ /* 0x002fe200078e0008 */
[----:B------:R-:W-:-:S02]  /*1dad0*/  MOV R17, 0x181f ;  /* 0x0000181f00117802 */ /* 0x000fc40000000f00 */
[----:B------:R-:W-:Y:S02]  /*1dae0*/  MOV R0, 0x1db00 ;  /* 0x0001db0000007802 */ /* 0x000fe40000000f00 */
[----:B------:R-:W-:Y:S05]  /*1daf0*/  CALL.REL.NOINC `($__internal_49_$__cuda_sm70_shflsync_idx_p) ;  /* 0x00000b3000007944 */ /* 0x000fea0003c00000 */
[----:B-12---:R-:W-:Y:S05]  /*1db00*/  BRA `(.L_x_2448) ;  /* 0xffffc6d000007947 */ /* 0x006fea000383ffff */
.L_x_2389:
[----:B------:R-:W-:Y:S01]  /*1db10*/  IMAD.MOV.U32 R19, RZ, RZ, R162 ;  /* 0x000000ffff137224 */ /* 0x000fe200078e00a2 */
[----:B------:R-:W-:Y:S01]  /*1db20*/  MOV R2, RZ ;  /* 0x000000ff00027202 */ /* 0x000fe20000000f00 */
[----:B------:R-:W-:Y:S01]  /*1db30*/  IMAD.MOV.U32 R17, RZ, RZ, 0x1c1f ;  /* 0x00001c1fff117424 */ /* 0x000fe200078e00ff */
[----:B------:R-:W-:Y:S02]  /*1db40*/  MOV R0, 0x1db60 ;  /* 0x0001db6000007802 */ /* 0x000fe40000000f00 */
[----:B------:R-:W-:Y:S05]  /*1db50*/  CALL.REL.NOINC `($__internal_49_$__cuda_sm70_shflsync_idx_p) ;  /* 0x00000ad000007944 */ /* 0x000fea0003c00000 */
[----:B--2---:R-:W-:Y:S01]  /*1db60*/  MOV R165, R2 ;  /* 0x0000000200a57202 */ /* 0x004fe20000000f00 */
[----:B-1----:R-:W-:Y:S05]  /*1db70*/  BRA `(.L_x_2449) ;  /* 0xffffc98000007947 */ /* 0x002fea000383ffff */
.L_x_2390:
[----:B------:R-:W-:Y:S01]  /*1db80*/  IMAD.MOV.U32 R19, RZ, RZ, R163 ;  /* 0x000000ffff137224 */ /* 0x000fe200078e00a3 */
[----:B------:R-:W-:Y:S01]  /*1db90*/  MOV R2, RZ ;  /* 0x000000ff00027202 */ /* 0x000fe20000000f00 */
[----:B------:R-:W-:Y:S01]  /*1dba0*/  IMAD.MOV.U32 R17, RZ, RZ, 0x1c1f ;  /* 0x00001c1fff117424 */ /* 0x000fe200078e00ff */
[----:B------:R-:W-:Y:S02]  /*1dbb0*/  MOV R0, 0x1dbd0 ;  /* 0x0001dbd000007802 */ /* 0x000fe40000000f00 */
[----:B-12---:R-:W-:Y:S05]  /*1dbc0*/  CALL.REL.NOINC `($__internal_49_$__cuda_sm70_shflsync_idx_p) ;  /* 0x00000a6000007944 */ /* 0x006fea0003c00000 */
[----:B-12---:R-:W-:Y:S05]  /*1dbd0*/  BRA `(.L_x_2450) ;  /* 0xffffc94000007947 */ /* 0x006fea000383ffff */
.L_x_2393:
        /* <DEDUP_REMOVED lines=12> */
.L_x_2397:
[----:B------:R-:W-:Y:S01]  /*1dca0*/  IMAD.MOV.U32 R19, RZ, RZ, R6 ;  /* 0x000000ffff137224 */ /* 0x000fe200078e0006 */
[----:B------:R-:W-:Y:S01]  /*1dcb0*/  MOV R2, RZ ;  /* 0x000000ff00027202 */ /* 0x000fe20000000f00 */
[----:B------:R-:W-:Y:S01]  /*1dcc0*/  IMAD.MOV.U32 R17, RZ, RZ, 0x181f ;  /* 0x0000181fff117424 */ /* 0x000fe200078e00ff */
[----:B------:R-:W-:Y:S02]  /*1dcd0*/  MOV R0, 0x1dcf0 ;  /* 0x0001dcf000007802 */ /* 0x000fe40000000f00 */
[----:B-1----:R-:W-:Y:S05]  /*1dce0*/  CALL.REL.NOINC `($__internal_49_$__cuda_sm70_shflsync_idx_p) ;  /* 0x0000094000007944 */ /* 0x002fea0003c00000 */
[----:B--2---:R-:W-:Y:S01]  /*1dcf0*/  MOV R7, R2 ;  /* 0x0000000200077202 */ /* 0x004fe20000000f00 */
[----:B-1----:R-:W-:Y:S05]  /*1dd00*/  BRA `(.L_x_2452) ;  /* 0xffffdec000007947 */ /* 0x002fea000383ffff */
.L_x_2398:
[----:B------:R-:W-:Y:S01]  /*1dd10*/  IMAD.MOV.U32 R19, RZ, RZ, R5 ;  /* 0x000000ffff137224 */ /* 0x000fe200078e0005 */
[----:B------:R-:W-:Y:S01]  /*1dd20*/  MOV R2, RZ ;  /* 0x000000ff00027202 */ /* 0x000fe20000000f00 */
[----:B------:R-:W-:Y:S01]  /*1dd30*/  IMAD.MOV.U32 R17, RZ, RZ, 0x181f ;  /* 0x0000181fff117424 */ /* 0x000fe200078e00ff */
[----:B------:R-:W-:Y:S02]  /*1dd40*/  MOV R0, 0x1dd60 ;  /* 0x0001dd6000007802 */ /* 0x000fe40000000f00 */
[----:B-123--:R-:W-:Y:S05]  /*1dd50*/  CALL.REL.NOINC `($__internal_49_$__cuda_sm70_shflsync_idx_p) ;  /* 0x000008d000007944 */ /* 0x00efea0003c00000 */
[----:B-12---:R-:W-:Y:S05]  /*1dd60*/  BRA `(.L_x_2453) ;  /* 0xffffde8000007947 */ /* 0x006fea000383ffff */
.L_x_2401:
[----:B-1----:R-:W-:Y:S01]  /*1dd70*/  IMAD.MOV.U32 R19, RZ, RZ, R6 ;  /* 0x000000ffff137224 */ /* 0x002fe200078e0006 */
[----:B------:R-:W-:Y:S01]  /*1dd80*/  MOV R2, 0x1 ;  /* 0x0000000100027802 */ /* 0x000fe20000000f00 */
[----:B------:R-:W-:Y:S01]  /*1dd90*/  IMAD.MOV.U32 R17, RZ, RZ, 0x181f ;  /* 0x0000181fff117424 */ /* 0x000fe200078e00ff */
[----:B------:R-:W-:-:S02]  /*1dda0*/  MOV R0, 0x1ddc0 ;  /* 0x0001ddc000007802 */ /* 0x000fc40000000f00 */
[----:B--234-:R-:W-:Y:S05]  /*1ddb0*/  CALL.REL.NOINC `($__internal_49_$__cuda_sm70_shflsync_idx_p) ;  /* 0x0000087000007944 */ /* 0x01cfea0003c00000 */
[----:B--2---:R-:W-:Y:S01]  /*1ddc0*/  IMAD.MOV.U32 R7, RZ, RZ, R2 ;  /* 0x000000ffff077224 */ /* 0x004fe200078e0002 */
[----:B------:R-:W-:Y:S01]  /*1ddd0*/  MOV R2, 0x1 ;  /* 0x0000000100027802 */ /* 0x000fe20000000f00 */
[----:B-1----:R-:W-:Y:S01]  /*1dde0*/  IMAD.MOV.U32 R19, RZ, RZ, R5 ;  /* 0x000000ffff137224 */ /* 0x002fe200078e0005 */
[----:B------:R-:W-:-:S02]  /*1ddf0*/  MOV R17, 0x181f ;  /* 0x0000181f00117802 */ /* 0x000fc40000000f00 */
[----:B------:R-:W-:Y:S02]  /*1de00*/  MOV R0, 0x1de20 ;  /* 0x0001de2000007802 */ /* 0x000fe40000000f00 */
[----:B------:R-:W-:Y:S05]  /*1de10*/  CALL.REL.NOINC `($__internal_49_$__cuda_sm70_shflsync_idx_p) ;  /* 0x0000081000007944 */ /* 0x000fea0003c00000 */
[----:B-12---:R-:W-:Y:S05]  /*1de20*/  BRA `(.L_x_2454) ;  /* 0xffffdf3000007947 */ /* 0x006fea000383ffff */
.L_x_2404:
[----:B-1----:R-:W-:Y:S01]  /*1de30*/  IMAD.MOV.U32 R19, RZ, RZ, R6 ;  /* 0x000000ffff137224 */ /* 0x002fe200078e0006 */
[----:B------:R-:W-:Y:S01]  /*1de40*/  MOV R2, 0x2 ;  /* 0x0000000200027802 */ /* 0x000fe20000000f00 */
[----:B------:R-:W-:Y:S01]  /*1de50*/  IMAD.MOV.U32 R17, RZ, RZ, 0x181f ;  /* 0x0000181fff117424 */ /* 0x000fe200078e00ff */
[----:B------:R-:W-:Y:S02]  /*1de60*/  MOV R0, 0x1de80 ;  /* 0x0001de8000007802 */ /* 0x000fe40000000f00 */
[----:B--234-:R-:W-:Y:S05]  /*1de70*/  CALL.REL.NOINC `($__internal_49_$__cuda_sm70_shflsync_idx_p) ;  /* 0x000007b000007944 */ /* 0x01cfea0003c00000 */
[----:B--2---:R-:W-:Y:S01]  /*1de80*/  MOV R7, R2 ;  /* 0x0000000200077202 */ /* 0x004fe20000000f00 */
[----:B-1----:R-:W-:Y:S05]  /*1de90*/  BRA `(.L_x_2455) ;  /* 0xffffdff000007947 */ /* 0x002fea000383ffff */
.L_x_2405:
[----:B-1----:R-:W-:Y:S01]  /*1dea0*/  IMAD.MOV.U32 R19, RZ, RZ, R5 ;  /* 0x000000ffff137224 */ /* 0x002fe200078e0005 */
[----:B------:R-:W-:Y:S01]  /*1deb0*/  MOV R2, 0x2 ;  /* 0x0000000200027802 */ /* 0x000fe20000000f00 */
[----:B------:R-:W-:Y:S01]  /*1dec0*/  IMAD.MOV.U32 R17, RZ, RZ, 0x181f ;  /* 0x0000181fff117424 */ /* 0x000fe200078e00ff */
[----:B------:R-:W-:Y:S02]  /*1ded0*/  MOV R0, 0x1def0 ;  /* 0x0001def000007802 */ /* 0x000fe40000000f00 */
[----:B--234-:R-:W-:Y:S05]  /*1dee0*/  CALL.REL.NOINC `($__internal_49_$__cuda_sm70_shflsync_idx_p) ;  /* 0x0000074000007944 */ /* 0x01cfea0003c00000 */
[----:B-12---:R-:W-:Y:S05]  /*1def0*/  BRA `(.L_x_2456) ;  /* 0xffffdfb000007947 */ /* 0x006fea000383ffff */
.L_x_2408:
[----:B--2---:R-:W-:Y:S01]  /*1df00*/  IMAD.MOV.U32 R19, RZ, RZ, R6 ;  /* 0x000000ffff137224 */ /* 0x004fe200078e0006 */
[----:B------:R-:W-:Y:S01]  /*1df10*/  MOV R2, 0x3 ;  /* 0x0000000300027802 */ /* 0x000fe20000000f00 */
        /* <DEDUP_REMOVED lines=10> */
.L_x_2410:
[----:B------:R-:W-:Y:S01]  /*1dfc0*/  IMAD.MOV.U32 R19, RZ, RZ, R3 ;  /* 0x000000ffff137224 */ /* 0x000fe200078e0003 */
[----:B------:R-:W-:Y:S01]  /*1dfd0*/  MOV R2, RZ ;  /* 0x000000ff00027202 */ /* 0x000fe20000000f00 */
[----:B------:R-:W-:Y:S01]  /*1dfe0*/  IMAD.MOV.U32 R17, RZ, RZ, 0x1f ;  /* 0x0000001fff117424 */ /* 0x000fe200078e00ff */
[----:B------:R-:W-:Y:S02]  /*1dff0*/  MOV R0, 0x1e010 ;  /* 0x0001e01000007802 */ /* 0x000fe40000000f00 */
[----:B---3--:R-:W-:Y:S05]  /*1e000*/  CALL.REL.NOINC `($__internal_49_$__cuda_sm70_shflsync_idx_p) ;  /* 0x0000062000007944 */ /* 0x008fea0003c00000 */
[----:B--2---:R-:W-:Y:S01]  /*1e010*/  MOV R5, R2 ;  /* 0x0000000200057202 */ /* 0x004fe20000000f00 */
[----:B-1----:R-:W-:Y:S05]  /*1e020*/  BRA `(.L_x_2458) ;  /* 0xffffe17000007947 */ /* 0x002fea000383ffff */
.L_x_2411:
[----:B------:R-:W-:Y:S01]  /*1e030*/  IMAD.MOV.U32 R19, RZ, RZ, R3 ;  /* 0x000000ffff137224 */ /* 0x000fe200078e0003 */
[----:B------:R-:W-:Y:S01]  /*1e040*/  MOV R2, 0x1 ;  /* 0x0000000100027802 */ /* 0x000fe20000000f00 */
[----:B------:R-:W-:Y:S01]  /*1e050*/  IMAD.MOV.U32 R17, RZ, RZ, 0x1f ;  /* 0x0000001fff117424 */ /* 0x000fe200078e00ff */
[----:B------:R-:W-:Y:S02]  /*1e060*/  MOV R0, 0x1e080 ;  /* 0x0001e08000007802 */ /* 0x000fe40000000f00 */
[----:B-12---:R-:W-:Y:S05]  /*1e070*/  CALL.REL.NOINC `($__internal_49_$__cuda_sm70_shflsync_idx_p) ;  /* 0x000005b000007944 */ /* 0x006fea0003c00000 */
[----:B--2---:R-:W-:Y:S01]  /*1e080*/  MOV R3, R2 ;  /* 0x0000000200037202 */ /* 0x004fe20000000f00 */
[----:B-1----:R-:W-:Y:S05]  /*1e090*/  BRA `(.L_x_2459) ;  /* 0xffffe12000007947 */ /* 0x002fea000383ffff */
.L_x_2412:
[----:B------:R-:W-:Y:S02]  /*1e0a0*/  MOV R2, 0x1 ;  /* 0x0000000100027802 */ /* 0x000fe40000000f00 */
[----:B------:R-:W-:-:S02]  /*1e0b0*/  MOV R0, 0x1e0d0 ;  /* 0x0001e0d000007802 */ /* 0x000fc40000000f00 */
[----:B-12---:R-:W-:Y:S05]  /*1e0c0*/  CALL.REL.NOINC `($__internal_50_$__cuda_sm70_shflsync_up_p) ;  /* 0x000005b000007944 */ /* 0x006fea0003c00000 */
[----:B-12---:R-:W-:Y:S05]  /*1e0d0*/  BRA `(.L_x_2460) ;  /* 0xffffe20000007947 */ /* 0x006fea000383ffff */
.L_x_2413:
[----:B------:R-:W-:Y:S02]  /*1e0e0*/  MOV R2, 0x2 ;  /* 0x0000000200027802 */ /* 0x000fe40000000f00 */
[----:B------:R-:W-:-:S02]  /*1e0f0*/  MOV R0, 0x1e110 ;  /* 0x0001e11000007802 */ /* 0x000fc40000000f00 */
[----:B-12---:R-:W-:Y:S05]  /*1e100*/  CALL.REL.NOINC `($__internal_50_$__cuda_sm70_shflsync_up_p) ;  /* 0x0000057000007944 */ /* 0x006fea0003c00000 */
        /* <DEDUP_REMOVED lines=23> */
.L_x_2417:
[----:B------:R-:W-:Y:S01]  /*1e280*/  IMAD.MOV.U32 R7, RZ, RZ, R3 ;  /* 0x000000ffff077224 */ /* 0x000fe200078e0003 */
[----:B------:R-:W-:-:S02]  /*1e290*/  MOV R2, 0x1 ;  /* 0x0000000100027802 */ /* 0x000fc40000000f00 */
[----:B------:R-:W-:Y:S02]  /*1e2a0*/  MOV R0, 0x1e2c0 ;  /* 0x0001e2c000007802 */ /* 0x000fe40000000f00 */
[----:B------:R-:W-:Y:S05]  /*1e2b0*/  CALL.REL.NOINC `($__internal_50_$__cuda_sm70_shflsync_up_p) ;  /* 0x000003c000007944 */ /* 0x000fea0003c00000 */
[----:B-12---:R-:W-:Y:S05]  /*1e2c0*/  BRA `(.L_x_2462) ;  /* 0xffffe26000007947 */ /* 0x006fea000383ffff */
.L_x_2418:
[----:B------:R-:W-:Y:S01]  /*1e2d0*/  IMAD.MOV.U32 R7, RZ, RZ, R3 ;  /* 0x000000ffff077224 */ /* 0x000fe200078e0003 */
        /* <DEDUP_REMOVED lines=26> */
.L_x_2420:
[----:B------:R-:W-:Y:S02]  /*1e480*/  SEL R2, RZ, 0x1, P0 ;  /* 0x00000001ff027807 */ /* 0x000fe40000000000 */
[----:B------:R-:W-:-:S02]  /*1e490*/  MOV R0, 0x1e4b0 ;  /* 0x0001e4b000007802 */ /* 0x000fc40000000f00 */
[----:B---3--:R-:W-:Y:S05]  /*1e4a0*/  CALL.REL.NOINC `($__internal_51_$__cuda_sm70_votesync_ballot) ;  /* 0x0000022000007944 */ /* 0x008fea0003c00000 */
[----:B------:R-:W-:Y:S05]  /*1e4b0*/  BRA `(.L_x_2464) ;  /* 0xffffe20000007947 */ /* 0x000fea000383ffff */
.L_x_2421:
[----:B------:R-:W-:Y:S01]  /*1e4c0*/  IMAD.MOV.U32 R19, RZ, RZ, R209 ;  /* 0x000000ffff137224 */ /* 0x000fe200078e00d1 */
[----:B------:R-:W-:Y:S01]  /*1e4d0*/  MOV R2, R12 ;  /* 0x0000000c00027202 */ /* 0x000fe20000000f00 */
[----:B------:R-:W-:Y:S01]  /*1e4e0*/  IMAD.MOV.U32 R17, RZ, RZ, 0x1f ;  /* 0x0000001fff117424 */ /* 0x000fe200078e00ff */
[----:B------:R-:W-:-:S02]  /*1e4f0*/  MOV R0, 0x1e510 ;  /* 0x0001e51000007802 */ /* 0x000fc40000000f00 */
[----:B---3--:R-:W-:Y:S05]  /*1e500*/  CALL.REL.NOINC `($__internal_49_$__cuda_sm70_shflsync_idx_p) ;  /* 0x0000012000007944 */ /* 0x008fea0003c00000 */
[----:B--2---:R-:W-:Y:S01]  /*1e510*/  IMAD.MOV.U32 R209, RZ, RZ, R2 ;  /* 0x000000ffffd17224 */ /* 0x004fe200078e0002 */
[----:B------:R-:W-:Y:S01]  /*1e520*/  MOV R2, R12 ;  /* 0x0000000c00027202 */ /* 0x000fe20000000f00 */
[----:B-1----:R-:W-:Y:S01]  /*1e530*/  IMAD.MOV.U32 R19, RZ, RZ, R8 ;  /* 0x000000ffff137224 */ /* 0x002fe200078e0008 */
[----:B------:R-:W-:-:S02]  /*1e540*/  MOV R17, 0x1f ;  /* 0x0000001f00117802 */ /* 0x000fc40000000f00 */
[----:B------:R-:W-:Y:S02]  /*1e550*/  MOV R0, 0x1e570 ;  /* 0x0001e57000007802 */ /* 0x000fe40000000f00 */
[----:B------:R-:W-:Y:S05]  /*1e560*/  CALL.REL.NOINC `($__internal_49_$__cuda_sm70_shflsync_idx_p) ;  /* 0x000000c000007944 */ /* 0x000fea0003c00000 */
[----:B--2---:R-:W-:Y:S01]  /*1e570*/  MOV R3, R2 ;  /* 0x0000000200037202 */ /* 0x004fe20000000f00 */
[----:B-1----:R-:W-:Y:S05]  /*1e580*/  BRA `(.L_x_2465) ;  /* 0xffffe18000007947 */ /* 0x002fea000383ffff */
.L_x_2424:
[----:B------:R-:W-:Y:S01]  /*1e590*/  IMAD.MOV.U32 R19, RZ, RZ, R7 ;  /* 0x000000ffff137224 */ /* 0x000fe200078e0007 */
[----:B------:R-:W-:Y:S02]  /*1e5a0*/  MOV R17, 0x1f ;  /* 0x0000001f00117802 */ /* 0x000fe40000000f00 */
[----:B------:R-:W-:Y:S02]  /*1e5b0*/  MOV R0, 0x1e5d0 ;  /* 0x0001e5d000007802 */ /* 0x000fe40000000f00 */
[----:B-1234-:R-:W-:Y:S05]  /*1e5c0*/  CALL.REL.NOINC `($__internal_49_$__cuda_sm70_shflsync_idx_p) ;  /* 0x0000006000007944 */ /* 0x01efea0003c00000 */
[----:B--2---:R-:W-:Y:S01]  /*1e5d0*/  MOV R9, R2 ;  /* 0x0000000200097202 */ /* 0x004fe20000000f00 */
[----:B-1----:R-:W-:Y:S05]  /*1e5e0*/  BRA `(.L_x_2423) ;  /* 0xffffe18000007947 */ /* 0x002fea000383ffff */
        .weak           $__internal_48_$__cuda_sm70_shflsync_bfly_p
        .type           $__internal_48_$__cuda_sm70_shflsync_bfly_p,@function
        .size           $__internal_48_$__cuda_sm70_shflsync_bfly_p,($__internal_49_$__cuda_sm70_shflsync_idx_p - $__internal_48_$__cuda_sm70_shflsync_bfly_p)
$__internal_48_$__cuda_sm70_shflsync_bfly_p:
[----:B------:R-:W-:Y:S01]  /*1e5f0*/  MOV R9, 0x0 ;  /* 0x0000000000097802 */ /* 0x000fe20000000f00 */
[----:B------:R-:W-:Y:S04]  /*1e600*/  WARPSYNC R3 ;  /* 0x0000000300007348 */ /* 0x000fe80003800000 */
[----:B------:R1:W2:Y:S01]  /*1e610*/  SHFL.BFLY PT, R5, R12, R5, R6 ;  /* 0x0c0000050c057389 */ /* 0x0002a200000e0006 */
[----:B------:R-:W-:Y:S05]  /*1e620*/  RET.REL.NODEC R8 `(_ZN7cutlass13device_kernelIN5flash19enable_sm80_to_sm89INS1_16FlashAttnFwdSm80INS1_25CollectiveMainloopFwdSm80ILi8ELi2ELb0EN4cute5tupleIJNS5_1CILi128EEENS7_ILi64EEENS7_ILi192EEEEEELi192ENS_10bfloat16_tEfNS_4arch4Sm80ELb1ELb0ELb1ELb1ELb0ELb1ELb1ELb1EEENS1_21CollectiveEpilogueFwdINS6_IJS8_SA_S9_EEENS6_IJNS7_ILi1EEESI_SI_EEESC_SE_Li256ELb1ELb1ELb1ELb0EEENS1_36VarlenDynamicPersistentTileSchedulerILi128ELi64ELi256ELi256ELb1ELb1ELb0ELb1ELb1ELb1EEEEEEEEEvNT_6ParamsE) ;  /* 0xfffe19d008007950 */ /* 0x000fea0003c3ffff */
        .weak           $__internal_49_$__cuda_sm70_shflsync_idx_p
        .type           $__internal_49_$__cuda_sm70_shflsync_idx_p,@function
        .size           $__internal_49_$__cuda_sm70_shflsync_idx_p,($__internal_50_$__cuda_sm70_shflsync_up_p - $__internal_49_$__cuda_sm70_shflsync_idx_p)
$__internal_49_$__cuda_sm70_shflsync_idx_p:
[----:B------:R-:W-:Y:S01]  /*1e630*/  MOV R20, R0 ;  /* 0x0000000000147202 */ /* 0x000fe20000000f00 */
[----:B------:R-:W-:Y:S04]  /*1e640*/  WARPSYNC R206 ;  /* 0x000000ce00007348 */ /* 0x000fe80003800000 */
[----:B------:R-:W-:Y:S01]  /*1e650*/  MOV R21, 0x0 ;  /* 0x0000000000157802 */ /* 0x000fe20000000f00 */
[----:B------:R1:W2:Y:S03]  /*1e660*/  SHFL.IDX PT, R2, R19, R2, R17 ;  /* 0x0000000213027389 */ /* 0x0002a600000e0011 */
[----:B------:R-:W-:Y:S05]  /*1e670*/  RET.REL.NODEC R20 `(_ZN7cutlass13device_kernelIN5flash19enable_sm80_to_sm89INS1_16FlashAttnFwdSm80INS1_25CollectiveMainloopFwdSm80ILi8ELi2ELb0EN4cute5tupleIJNS5_1CILi128EEENS7_ILi64EEENS7_ILi192EEEEEELi192ENS_10bfloat16_tEfNS_4arch4Sm80ELb1ELb0ELb1ELb1ELb0ELb1ELb1ELb1EEENS1_21CollectiveEpilogueFwdINS6_IJS8_SA_S9_EEENS6_IJNS7_ILi1EEESI_SI_EEESC_SE_Li256ELb1ELb1ELb1ELb0EEENS1_36VarlenDynamicPersistentTileSchedulerILi128ELi64ELi256ELi256ELb1ELb1ELb0ELb1ELb1ELb1EEEEEEEEEvNT_6ParamsE) ;  /* 0xfffe198014007950 */ /* 0x000fea0003c3ffff */
        .weak           $__internal_50_$__cuda_sm70_shflsync_up_p
        .type           $__internal_50_$__cuda_sm70_shflsync_up_p,@function
        .size           $__internal_50_$__cuda_sm70_shflsync_up_p,($__internal_51_$__cuda_sm70_votesync_ballot - $__internal_50_$__cuda_sm70_shflsync_up_p)
$__internal_50_$__cuda_sm70_shflsync_up_p:
[----:B------:R-:W-:Y:S01]  /*1e680*/  MOV R12, R0 ;  /* 0x00000000000c7202 */ /* 0x000fe20000000f00 */
[----:B------:R-:W-:Y:S04]  /*1e690*/  WARPSYNC R207 ;  /* 0x000000cf00007348 */ /* 0x000fe80003800000 */
[----:B------:R-:W-:Y:S01]  /*1e6a0*/  MOV R13, 0x0 ;  /* 0x00000000000d7802 */ /* 0x000fe20000000f00 */
[----:B------:R1:W2:Y:S03]  /*1e6b0*/  SHFL.UP PT, R2, R7, R2, R212 ;  /* 0x0400000207027389 */ /* 0x0002a600000e00d4 */
[----:B------:R-:W-:Y:S05]  /*1e6c0*/  RET.REL.NODEC R12 `(_ZN7cutlass13device_kernelIN5flash19enable_sm80_to_sm89INS1_16FlashAttnFwdSm80INS1_25CollectiveMainloopFwdSm80ILi8ELi2ELb0EN4cute5tupleIJNS5_1CILi128EEENS7_ILi64EEENS7_ILi192EEEEEELi192ENS_10bfloat16_tEfNS_4arch4Sm80ELb1ELb0ELb1ELb1ELb0ELb1ELb1ELb1EEENS1_21CollectiveEpilogueFwdINS6_IJS8_SA_S9_EEENS6_IJNS7_ILi1EEESI_SI_EEESC_SE_Li256ELb1ELb1ELb1ELb0EEENS1_36VarlenDynamicPersistentTileSchedulerILi128ELi64ELi256ELi256ELb1ELb1ELb0ELb1ELb1ELb1EEEEEEEEEvNT_6ParamsE) ;  /* 0xfffe19300c007950 */ /* 0x000fea0003c3ffff */
        .weak           $__internal_51_$__cuda_sm70_votesync_ballot
        .type           $__internal_51_$__cuda_sm70_votesync_ballot,@function
        .size           $__internal_51_$__cuda_sm70_votesync_ballot,(.L_x_2533 - $__internal_51_$__cuda_sm70_votesync_ballot)
$__internal_51_$__cuda_sm70_votesync_ballot:
[----:B------:R-:W-:Y:S01]  /*1e6d0*/  ISETP.NE.U32.AND P0, PT, R2, 0x1, PT ;  /* 0x000000010200780c */ /* 0x000fe20003f05070 */
[----:B------:R-:W-:Y:S01]  /*1e6e0*/  IMAD.MOV.U32 R2, RZ, RZ, R0 ;  /* 0x000000ffff027224 */ /* 0x000fe200078e0000 */
[----:B------:R-:W-:Y:S04]  /*1e6f0*/  WARPSYNC R205 ;  /* 0x000000cd00007348 */ /* 0x000fe80003800000 */
[----:B------:R-:W-:-:S07]  /*1e700*/  IMAD.MOV.U32 R3, RZ, RZ, 0x0 ;  /* 0x00000000ff037424 */ /* 0x000fce00078e00ff */
[----:B------:R-:W-:-:S04]  /*1e710*/  VOTE.ANY R6, PT, !P0 ;  /* 0x0000000000067806 */ /* 0x000fc800040e0100 */
[----:B------:R-:W-:Y:S01]  /*1e720*/  LOP3.LUT R6, R6, R205, RZ, 0xc0, !PT ;  /* 0x000000cd06067212 */ /* 0x000fe200078ec0ff */
[----:B------:R-:W-:Y:S06]  /*1e730*/  RET.REL.NODEC R2 `(_ZN7cutlass13device_kernelIN5flash19enable_sm80_to_sm89INS1_16FlashAttnFwdSm80INS1_25CollectiveMainloopFwdSm80ILi8ELi2ELb0EN4cute5tupleIJNS5_1CILi128EEENS7_ILi64EEENS7_ILi192EEEEEELi192ENS_10bfloat16_tEfNS_4arch4Sm80ELb1ELb0ELb1ELb1ELb0ELb1ELb1ELb1EEENS1_21CollectiveEpilogueFwdINS6_IJS8_SA_S9_EEENS6_IJNS7_ILi1EEESI_SI_EEESC_SE_Li256ELb1ELb1ELb1ELb0EEENS1_36VarlenDynamicPersistentTileSchedulerILi128ELi64ELi256ELi256ELb1ELb1ELb0ELb1ELb1ELb1EEEEEEEEEvNT_6ParamsE) ;  /* 0xfffe18c002007950 */ /* 0x000fec0003c3ffff */
.L_x_2466:
        /* <DEDUP_REMOVED lines=12> */
.L_x_2533:


//--------------------- .nv.shared._ZN7cutlass13device_kernelIN5flash19enable_sm80_to_sm89INS1_16FlashAttnFwdSm80INS1_25CollectiveMainloopFwdSm80ILi8ELi1ELb1EN4cute5tupleIJNS5_1CILi128EEENS7_ILi96EEENS7_ILi192EEEEEELi192ENS_10bfloat16_tEfNS_4arch4Sm80ELb0ELb0ELb1ELb0ELb0ELb0ELb1ELb1EEENS1_21CollectiveEpilogueFwdINS6_IJS8_SA_S9_EEENS6_IJNS7_ILi1EEESI_SI_EEESC_SE_Li256ELb0ELb1ELb1ELb0EEENS1_19SingleTileSchedulerILb0ELb1ELb1ELi128EEEEEEEEEvNT_6ParamsE --------------------------
	.section	.nv.shared._ZN7cutlass13device_kernelIN5flash19enable_sm80_to_sm89INS1_16FlashAttnFwdSm80INS1_25CollectiveMainloopFwdSm80ILi8ELi1ELb1EN4cute5tupleIJNS5_1CILi128EEENS7_ILi96EEENS7_ILi192EEEEEELi192ENS_10bfloat16_tEfNS_4arch4Sm80ELb0ELb0ELb1ELb0ELb0ELb0ELb1ELb1EEENS1_21CollectiveEpilogueFwdINS6_IJS8_SA_S9_EEENS6_IJNS7_ILi1EEESI_SI_EEESC_SE_Li256ELb0ELb1ELb1ELb0EEENS1_19SingleTileSchedulerILb0ELb1ELb1ELi128EEEEEEEEEvNT_6ParamsE,"aw",@nobits
	.sectionflags	@""
	.align	16


//--------------------- .nv.global                --------------------------
	.section	.nv.global,"aw",@nobits
.nv.global:
	.type		_ZN80_INTERNAL_34422cea_44_flash_fwd_hdim192_bf16_split_softcap_sm80_cu_f3e6f9ee_32024cute1_E,@object
	.size		_ZN80_INTERNAL_34422cea_44_flash_fwd_hdim192_bf16_split_softcap_sm80_cu_f3e6f9ee_32024cute1_E,(_ZN80_INTERNAL_34422cea_44_flash_fwd_hdim192_bf16_split_softcap_sm80_cu_f3e6f9ee_32024cuda3std3__45__cpo6cbeginE - _ZN80_INTERNAL_34422cea_44_flash_fwd_hdim192_bf16_split_softcap_sm80_cu_f3e6f9ee_32024cute1_E)
_ZN80_INTERNAL_34422cea_44_flash_fwd_hdim192_bf16_split_softcap_sm80_cu_f3e6f9ee_32024cute1_E:
	.zero		1
	.type		_ZN80_INTERNAL_34422cea_44_flash_fwd_hdim192_bf16_split_softcap_sm80_cu_f3e6f9ee_32024cuda3std3__45__cpo6cbeginE,@object
	.size		_ZN80_INTERNAL_34422cea_44_flash_fwd_hdim192_bf16_split_softcap_sm80_cu_f3e6f9ee_32024cuda3std3__45__cpo6cbeginE,(_ZN80_INTERNAL_34422cea_44_flash_fwd_hdim192_bf16_split_softcap_sm80_cu_f3e6f9ee_32024cuda3std3__48in_placeE - _ZN80_INTERNAL_34422cea_44_flash_fwd_hdim192_bf16_split_softcap_sm80_cu_f3e6f9ee_32024cuda3std3__45__cpo6cbeginE)
_ZN80_INTERNAL_34422cea_44_flash_fwd_hdim192_bf16_split_softcap_sm80_cu_f3e6f9ee_32024cuda3std3__45__cpo6cbeginE:
	.zero		1
	.type		_ZN80_INTERNAL_34422cea_44_flash_fwd_hdim192_bf16_split_softcap_sm80_cu_f3e6f9ee_32024cuda3std3__48in_placeE,@object
	.size		_ZN80_INTERNAL_34422cea_44_flash_fwd_hdim192_bf16_split_softcap_sm80_cu_f3e6f9ee_32024cuda3std3__48in_placeE,(_ZN80_INTERNAL_34422cea_44_flash_fwd_hdim192_bf16_split_softcap_sm80_cu_f3e6f9ee_32024cuda3std6ranges3__45__cpo9iter_moveE - _ZN80_INTERNAL_34422cea_44_flash_fwd_hdim192_bf16_split_softcap_sm80_cu_f3e6f9ee_32024cuda3std3__48in_placeE)
_ZN80_INTERNAL_34422cea_44_flash_fwd_hdim192_bf16_split_softcap_sm80_cu_f3e6f9ee_32024cuda3std3__48in_placeE:
	.zero		1
	.type		_ZN80_INTERNAL_34422cea_44_flash_fwd_hdim192_bf16_split_softcap_sm80_cu_f3e6f9ee_32024cuda3std6ranges3__45__cpo9iter_moveE,@object
	.size		_ZN80_INTERNAL_34422cea_44_flash_fwd_hdim192_bf16_split_softcap_sm80_cu_f3e6f9ee_32024cuda3std6ranges3__45__cpo9iter_moveE,(_ZN80_INTERNAL_34422cea_44_flash_fwd_hdim192_bf16_split_softcap_sm80_cu_f3e6f9ee_32024cuda3std3__45__cpo5beginE - _ZN80_INTERNAL_34422cea_44_flash_fwd_hdim192_bf16_split_softcap_sm80_cu_f3e6f9ee_32024cuda3std6ranges3__45__cpo9iter_moveE)
_ZN80_INTERNAL_34422cea_44_flash_fwd_hdim192_bf16_split_softcap_sm80_cu_f3e6f9ee_32024cuda3std6ranges3__45__cpo9iter_moveE:
	.zero		1
	.type		_ZN80_INTERNAL_34422cea_44_flash_fwd_hdim192_bf16_split_softcap_sm80_cu_f3e6f9ee_32024cuda3std3__45__cpo5beginE,@object
	.size		_ZN80_INTERNAL_34422cea_44_flash_fwd_hdim192_bf16_split_softcap_sm80_cu_f3e6f9ee_32024cuda3std3__45__cpo5beginE,(_ZN80_INTERNAL_34422cea_44_flash_fwd_hdim192_bf16_split_softcap_sm80_cu_f3e6f9ee_32024cuda3std3__482_GLOBAL__N__34422cea_44_flash_fwd_hdim192_bf16_split_softcap_sm80_cu_f3e6f9ee_32026ignoreE - _ZN80_INTERNAL_34422cea_44_flash_fwd_hdim192_bf16_split_softcap_sm80_cu_f3e6f9ee_32024cuda3std3__45__cpo5beginE)
_ZN80_INTERNAL_34422cea_44_flash_fwd_hdim192_bf16_split_softcap_sm80_cu_f3e6f9ee_32024cuda3std3__45__cpo5beginE:
	.zero		1
	.type		_ZN80_INTERNAL_34422cea_44_flash_fwd_hdim192_bf16_split_softcap_sm80_cu_f3e6f9ee_32024cuda3std3__482_GLOBAL__N__34422cea_44_flash_fwd_hdim192_bf16_split_softcap_sm80_cu_f3e6f9ee_32026ignoreE,@object
	.size		_ZN80_INTERNAL_34422cea_44_flash_fwd_hdim192_bf16_split_softcap_sm80_cu_f3e6f9ee_32024cuda3std3__482_GLOBAL__N__34422cea_44_flash_fwd_hdim192_bf16_split_softcap_sm80_cu_f3e6f9ee_32026ignoreE,(_ZN80_INTERNAL_34422cea_44_flash_fwd_hdim192_bf16_split_softcap_sm80_cu_f3e6f9ee_32024cute7productE - _ZN80_INTERNAL_34422cea_44_flash_fwd_hdim192_bf16_split_softcap_sm80_cu_f3e6f9ee_32024cuda3std3__482_GLOBAL__N__34422cea_44_flash_fwd_hdim192_bf16_split_softcap_sm80_cu_f3e6f9ee_32026ignoreE)
_ZN80_INTERNAL_34422cea_44_flash_fwd_hdim192_bf16_split_softcap_sm80_cu_f3e6f9ee_32024cuda3std3__482_GLOBAL__N__34422cea_44_flash_fwd_hdim192_bf16_split_softcap_sm80_cu_f3e6f9ee_32026ignoreE:
	.zero		1
	.type		_ZN80_INTERNAL_34422cea_44_flash_fwd_hdim192_bf16_split_softcap_sm80_cu_f3e6f9ee_32024cute7productE,@object
	.size		_ZN80_INTERNAL_34422cea_44_flash_fwd_hdim192_bf16_split_softcap_sm80_cu_f3e6f9ee_32024cute7productE,(_ZN80_INTERNAL_34422cea_44_flash_fwd_hdim192_bf16_split_softcap_sm80_cu_f3e6f9ee_32024cuda3std3__45__cpo3endE - _ZN80_INTERNAL_34422cea_44_flash_fwd_hdim192_bf16_split_softcap_sm80_cu_f3e6f9ee_32024cute7productE)
_ZN80_INTERNAL_34422cea_44_flash_fwd_hdim192_bf16_split_softcap_sm80_cu_f3e6f9ee_32024cute7productE:
	.zero		1
	.type		_ZN80_INTERNAL_34422cea_44_flash_fwd_hdim192_bf16_split_softcap_sm80_cu_f3e6f9ee_32024cuda3std3__45__cpo3endE,@object
	.size		_ZN80_INTERNAL_34422cea_44_flash_fwd_hdim192_bf16_split_softcap_sm80_cu_f3e6f9ee_32024cuda3std3__45__cpo3endE,(_ZN80_INTERNAL_34422cea_44_flash_fwd_hdim192_bf16_split_softcap_sm80_cu_f3e6f9ee_32024cuda3std3__419piecewise_constructE - _ZN80_INTERNAL_34422cea_44_flash_fwd_hdim192_bf16_split_softcap_sm80_cu_f3e6f9ee_32024cuda3std3__45__cpo3endE)
_ZN80_INTERNAL_34422cea_44_flash_fwd_hdim192_bf16_split_softcap_sm80_cu_f3e6f9ee_32024cuda3std3__45__cpo3endE:
	.zero		1
	.type		_ZN80_INTERNAL_34422cea_44_flash_fwd_hdim192_bf16_split_softcap_sm80_cu_f3e6f9ee_32024cuda3std3__419piecewise_constructE,@object
	.size		_ZN80_INTERNAL_34422cea_44_flash_fwd_hdim192_bf16_split_softcap_sm80_cu_f3e6f9ee_32024cuda3std3__419piecewise_constructE,(_ZN80_INTERNAL_34422cea_44_flash_fwd_hdim192_bf16_split_softcap_sm80_cu_f3e6f9ee_32024cuda3std3__45__cpo4cendE - _ZN80_INTERNAL_34422cea_44_flash_fwd_hdim192_bf16_split_softcap_sm80_cu_f3e6f9ee_32024cuda3std3__419piecewise_constructE)
_ZN80_INTERNAL_34422cea_44_flash_fwd_hdim192_bf16_split_softcap_sm80_cu_f3e6f9ee_32024cuda3std3__419piecewise_constructE:
	.zero		1
	.type		_ZN80_INTERNAL_34422cea_44_flash_fwd_hdim192_bf16_split_softcap_sm80_cu_f3e6f9ee_32024cuda3std3__45__cpo4cendE,@object
	.size		_ZN80_INTERNAL_34422cea_44_flash_fwd_hdim192_bf16_split_softcap_sm80_cu_f3e6f9ee_32024cuda3std3__45__cpo4cendE,(_ZN80_INTERNAL_34422cea_44_flash_fwd_hdim192_bf16_split_softcap_sm80_cu_f3e6f9ee_32024cuda3std6ranges3__45__cpo4swapE - _ZN80_INTERNAL_34422cea_44_flash_fwd_hdim192_bf16_split_softcap_sm80_cu_f3e6f9ee_32024cuda3std3__45__cpo4cendE)
_ZN80_INTERNAL_34422cea_44_flash_fwd_hdim192_bf16_split_softcap_sm80_cu_f3e6f9ee_32024cuda3std3__45__cpo4cendE:
	.zero		1
	.type		_ZN80_INTERNAL_34422cea_44_flash_fwd_hdim192_bf16_split_softcap_sm80_cu_f3e6f9ee_32024cuda3std6ranges3__45__cpo4swapE,@object
	.size		_ZN80_INTERNAL_34422cea_44_flash_fwd_hdim192_bf16_split_softcap_sm80_cu_f3e6f9ee_32024cuda3std6ranges3__45__cpo4swapE,(.L_7 - _ZN80_INTERNAL_34422cea_44_flash_fwd_hdim192_bf16_split_softcap_sm80_cu_f3e6f9ee_32024cuda3std6ranges3__45__cpo4swapE)
_ZN80_INTERNAL_34422cea_44_flash_fwd_hdim192_bf16_split_softcap_sm80_cu_f3e6f9ee_32024cuda3std6ranges3__45__cpo4swapE:
	.zero		1
.L_7:


//--------------------- .nv.shared._ZN7cutlass13device_kernelIN5flash19enable_sm80_to_sm89INS1_16FlashAttnFwdSm80INS1_25CollectiveMainloopFwdSm80ILi8ELi1ELb0EN4cute5tupleIJNS5_1CILi128EEENS7_ILi64EEENS7_ILi192EEEEEELi192ENS_10bfloat16_tEfNS_4arch4Sm80ELb0ELb0ELb1ELb1ELb0ELb0ELb1ELb1EEENS1_21CollectiveEpilogueFwdINS6_IJS8_SA_S9_EEENS6_IJNS7_ILi1EEESI_SI_EEESC_SE_Li256ELb1ELb1ELb1ELb0EEENS1_36VarlenDynamicPersistentTileSchedulerILi128ELi64ELi256ELi256ELb1ELb1ELb0ELb0ELb1ELb1EEEEEEEEEvNT_6ParamsE --------------------------
	.section	.nv.shared._ZN7cutlass13device_kernelIN5flash19enable_sm80_to_sm89INS1_16FlashAttnFwdSm80INS1_25CollectiveMainloopFwdSm80ILi8ELi1ELb0EN4cute5tupleIJNS5_1CILi128EEENS7_ILi64EEENS7_ILi192EEEEEELi192ENS_10bfloat16_tEfNS_4arch4Sm80ELb0ELb0ELb1ELb1ELb0ELb0ELb1ELb1EEENS1_21CollectiveEpilogueFwdINS6_IJS8_SA_S9_EEENS6_IJNS7_ILi1EEESI_SI_EEESC_SE_Li256ELb1ELb1ELb1ELb0EEENS1_36VarlenDynamicPersistentTileSchedulerILi128ELi64ELi256ELi256ELb1ELb1ELb0ELb0ELb1ELb1EEEEEEEEEvNT_6ParamsE,"aw",@nobits
	.sectionflags	@""
	.align	16


//--------------------- .nv.shared._ZN7cutlass13device_kernelIN5flash19enable_sm80_to_sm89INS1_16FlashAttnFwdSm80INS1_25CollectiveMainloopFwdSm80ILi8ELi1ELb0EN4cute5tupleIJNS5_1CILi128EEENS7_ILi64EEENS7_ILi192EEEEEELi192ENS_10bfloat16_tEfNS_4arch4Sm80ELb0ELb0ELb1ELb1ELb0ELb1ELb1ELb1EEENS1_21CollectiveEpilogueFwdINS6_IJS8_SA_S9_EEENS6_IJNS7_ILi1EEESI_SI_EEESC_SE_Li256ELb1ELb1ELb1ELb0EEENS1_36VarlenDynamicPersistentTileSchedulerILi128ELi64ELi256ELi256ELb1ELb1ELb0ELb0ELb1ELb1EEEEEEEEEvNT_6ParamsE --------------------------
	.section	.nv.shared._ZN7cutlass13device_kernelIN5flash19enable_sm80_to_sm89INS1_16FlashAttnFwdSm80INS1_25CollectiveMainloopFwdSm80ILi8ELi1ELb0EN4cute5tupleIJNS5_1CILi128EEENS7_ILi64EEENS7_ILi192EEEEEELi192ENS_10bfloat16_tEfNS_4arch4Sm80ELb0ELb0ELb1ELb1ELb0ELb1ELb1ELb1EEENS1_21CollectiveEpilogueFwdINS6_IJS8_SA_S9_EEENS6_IJNS7_ILi1EEESI_SI_EEESC_SE_Li256ELb1ELb1ELb1ELb0EEENS1_36VarlenDynamicPersistentTileSchedulerILi128ELi64ELi256ELi256ELb1ELb1ELb0ELb0ELb1ELb1EEEEEEEEEvNT_6ParamsE,"aw",@nobits
	.sectionflags	@""
	.align	16


//--------------------- .nv.shared._ZN7cutlass13device_kernelIN5flash19enable_sm80_to_sm89INS1_16FlashAttnFwdSm80INS1_25CollectiveMainloopFwdSm80ILi8ELi1ELb0EN4cute5tupleIJNS5_1CILi128EEENS7_ILi64EEENS7_ILi192EEEEEELi192ENS_10bfloat16_tEfNS_4arch4Sm80ELb0ELb1ELb1ELb0ELb0ELb0ELb1ELb1EEENS1_21CollectiveEpilogueFwdINS6_IJS8_SA_S9_EEENS6_IJNS7_ILi1EEESI_SI_EEESC_SE_Li256ELb0ELb1ELb1ELb0EEENS1_19SingleTileSchedulerILb0ELb1ELb1ELi128EEEEEEEEEvNT_6ParamsE --------------------------
	.section	.nv.shared._ZN7cutlass13device_kernelIN5flash19enable_sm80_to_sm89INS1_16FlashAttnFwdSm80INS1_25CollectiveMainloopFwdSm80ILi8ELi1ELb0EN4cute5tupleIJNS5_1CILi128EEENS7_ILi64EEENS7_ILi192EEEEEELi192ENS_10bfloat16_tEfNS_4arch4Sm80ELb0ELb1ELb1ELb0ELb0ELb0ELb1ELb1EEENS1_21CollectiveEpilogueFwdINS6_IJS8_SA_S9_EEENS6_IJNS7_ILi1EEESI_SI_EEESC_SE_Li256ELb0ELb1ELb1ELb0EEENS1_19SingleTileSchedulerILb0ELb1ELb1ELi128EEEEEEEEEvNT_6ParamsE,"aw",@nobits
	.sectionflags	@""
	.align	16


//--------------------- .nv.shared._ZN7cutlass13device_kernelIN5flash19enable_sm80_to_sm89INS1_16FlashAttnFwdSm80INS1_25CollectiveMainloopFwdSm80ILi8ELi1ELb0EN4cute5tupleIJNS5_1CILi128EEENS7_ILi64EEENS7_ILi192EEEEEELi192ENS_10bfloat16_tEfNS_4arch4Sm80ELb0ELb1ELb1ELb1ELb0ELb0ELb1ELb1EEENS1_21CollectiveEpilogueFwdINS6_IJS8_SA_S9_EEENS6_IJNS7_ILi1EEESI_SI_EEESC_SE_Li256ELb1ELb1ELb1ELb0EEENS1_36VarlenDynamicPersistentTileSchedulerILi128ELi64ELi256ELi256ELb1ELb1ELb0ELb1ELb0ELb1EEEEEEEEEvNT_6ParamsE --------------------------
	.section	.nv.shared._ZN7cutlass13device_kernelIN5flash19enable_sm80_to_sm89INS1_16FlashAttnFwdSm80INS1_25CollectiveMainloopFwdSm80ILi8ELi1ELb0EN4cute5tupleIJNS5_1CILi128EEENS7_ILi64EEENS7_ILi192EEEEEELi192ENS_10bfloat16_tEfNS_4arch4Sm80ELb0ELb1ELb1ELb1ELb0ELb0ELb1ELb1EEENS1_21CollectiveEpilogueFwdINS6_IJS8_SA_S9_EEENS6_IJNS7_ILi1EEESI_SI_EEESC_SE_Li256ELb1ELb1ELb1ELb0EEENS1_36VarlenDynamicPersistentTileSchedulerILi128ELi64ELi256ELi256ELb1ELb1ELb0ELb1ELb0ELb1EEEEEEEEEvNT_6ParamsE,"aw",@nobits
	.sectionflags	@""
	.align	16


//--------------------- .nv.shared._ZN7cutlass13device_kernelIN5flash19enable_sm80_to_sm89INS1_16FlashAttnFwdSm80INS1_25CollectiveMainloopFwdSm80ILi8ELi1ELb0EN4cute5tupleIJNS5_1CILi128EEENS7_ILi64EEENS7_ILi192EEEEEELi192ENS_10bfloat16_tEfNS_4arch4Sm80ELb0ELb1ELb1ELb1ELb0ELb1ELb1ELb1EEENS1_21CollectiveEpilogueFwdINS6_IJS8_SA_S9_EEENS6_IJNS7_ILi1EEESI_SI_EEESC_SE_Li256ELb1ELb1ELb1ELb0EEENS1_36VarlenDynamicPersistentTileSchedulerILi128ELi64ELi256ELi256ELb1ELb1ELb0ELb1ELb0ELb1EEEEEEEEEvNT_6ParamsE --------------------------
	.section	.nv.shared._ZN7cutlass13device_kernelIN5flash19enable_sm80_to_sm89INS1_16FlashAttnFwdSm80INS1_25CollectiveMainloopFwdSm80ILi8ELi1ELb0EN4cute5tupleIJNS5_1CILi128EEENS7_ILi64EEENS7_ILi192EEEEEELi192ENS_10bfloat16_tEfNS_4arch4Sm80ELb0ELb1ELb1ELb1ELb0ELb1ELb1ELb1EEENS1_21CollectiveEpilogueFwdINS6_IJS8_SA_S9_EEENS6_IJNS7_ILi1EEESI_SI_EEESC_SE_Li256ELb1ELb1ELb1ELb0EEENS1_36VarlenDynamicPersistentTileSchedulerILi128ELi64ELi256ELi256ELb1ELb1ELb0ELb1ELb0ELb1EEEEEEEEEvNT_6ParamsE,"aw",@nobits
	.sectionflags	@""
	.align	16


//--------------------- .nv.shared._ZN7cutlass13device_kernelIN5flash19enable_sm80_to_sm89INS1_16FlashAttnFwdSm80INS1_25CollectiveMainloopFwdSm80ILi8ELi1ELb1EN4cute5tupleIJNS5_1CILi128EEENS7_ILi96EEENS7_ILi192EEEEEELi192ENS_10bfloat16_tEfNS_4arch4Sm80ELb1ELb0ELb1ELb0ELb0ELb0ELb1ELb1EEENS1_21CollectiveEpilogueFwdINS6_IJS8_SA_S9_EEENS6_IJNS7_ILi1EEESI_SI_EEESC_SE_Li256ELb0ELb1ELb1ELb0EEENS1_30DynamicPersistentTileSchedulerILi256ELi256ELb1ELb1ELb0EEEEEEEEEvNT_6ParamsE --------------------------
	.section	.nv.shared._ZN7cutlass13device_kernelIN5flash19enable_sm80_to_sm89INS1_16FlashAttnFwdSm80INS1_25CollectiveMainloopFwdSm80ILi8ELi1ELb1EN4cute5tupleIJNS5_1CILi128EEENS7_ILi96EEENS7_ILi192EEEEEELi192ENS_10bfloat16_tEfNS_4arch4Sm80ELb1ELb0ELb1ELb0ELb0ELb0ELb1ELb1EEENS1_21CollectiveEpilogueFwdINS6_IJS8_SA_S9_EEENS6_IJNS7_ILi1EEESI_SI_EEESC_SE_Li256ELb0ELb1ELb1ELb0EEENS1_30DynamicPersistentTileSchedulerILi256ELi256ELb1ELb1ELb0EEEEEEEEEvNT_6ParamsE,"aw",@nobits
	.sectionflags	@""
	.align	16


//--------------------- .nv.shared._ZN7cutlass13device_kernelIN5flash19enable_sm80_to_sm89INS1_16FlashAttnFwdSm80INS1_25CollectiveMainloopFwdSm80ILi8ELi1ELb0EN4cute5tupleIJNS5_1CILi128EEENS7_ILi64EEENS7_ILi192EEEEEELi192ENS_10bfloat16_tEfNS_4arch4Sm80ELb1ELb0ELb1ELb1ELb0ELb0ELb1ELb1EEENS1_21CollectiveEpilogueFwdINS6_IJS8_SA_S9_EEENS6_IJNS7_ILi1EEESI_SI_EEESC_SE_Li256ELb1ELb1ELb1ELb0EEENS1_36VarlenDynamicPersistentTileSchedulerILi128ELi64ELi256ELi256ELb1ELb1ELb0ELb1ELb1ELb1EEEEEEEEEvNT_6ParamsE --------------------------
	.section	.nv.shared._ZN7cutlass13device_kernelIN5flash19enable_sm80_to_sm89INS1_16FlashAttnFwdSm80INS1_25CollectiveMainloopFwdSm80ILi8ELi1ELb0EN4cute5tupleIJNS5_1CILi128EEENS7_ILi64EEENS7_ILi192EEEEEELi192ENS_10bfloat16_tEfNS_4arch4Sm80ELb1ELb0ELb1ELb1ELb0ELb0ELb1ELb1EEENS1_21CollectiveEpilogueFwdINS6_IJS8_SA_S9_EEENS6_IJNS7_ILi1EEESI_SI_EEESC_SE_Li256ELb1ELb1ELb1ELb0EEENS1_36VarlenDynamicPersistentTileSchedulerILi128ELi64ELi256ELi256ELb1ELb1ELb0ELb1ELb1ELb1EEEEEEEEEvNT_6ParamsE,"aw",@nobits
	.sectionflags	@""
	.align	16


//--------------------- .nv.shared._ZN7cutlass13device_kernelIN5flash19enable_sm80_to_sm89INS1_16FlashAttnFwdSm80INS1_25CollectiveMainloopFwdSm80ILi8ELi1ELb0EN4cute5tupleIJNS5_1CILi128EEENS7_ILi64EEENS7_ILi192EEEEEELi192ENS_10bfloat16_tEfNS_4arch4Sm80ELb1ELb0ELb1ELb1ELb0ELb1ELb1ELb1EEENS1_21CollectiveEpilogueFwdINS6_IJS8_SA_S9_EEENS6_IJNS7_ILi1EEESI_SI_EEESC_SE_Li256ELb1ELb1ELb1ELb0EEENS1_36VarlenDynamicPersistentTileSchedulerILi128ELi64ELi256ELi256ELb1ELb1ELb0ELb1ELb1ELb1EEEEEEEEEvNT_6ParamsE --------------------------
	.section	.nv.shared._ZN7cutlass13device_kernelIN5flash19enable_sm80_to_sm89INS1_16FlashAttnFwdSm80INS1_25CollectiveMainloopFwdSm80ILi8ELi1ELb0EN4cute5tupleIJNS5_1CILi128EEENS7_ILi64EEENS7_ILi192EEEEEELi192ENS_10bfloat16_tEfNS_4arch4Sm80ELb1ELb0ELb1ELb1ELb0ELb1ELb1ELb1EEENS1_21CollectiveEpilogueFwdINS6_IJS8_SA_S9_EEENS6_IJNS7_ILi1EEESI_SI_EEESC_SE_Li256ELb1ELb1ELb1ELb0EEENS1_36VarlenDynamicPersistentTileSchedulerILi128ELi64ELi256ELi256ELb1ELb1ELb0ELb1ELb1ELb1EEEEEEEEEvNT_6ParamsE,"aw",@nobits
	.sectionflags	@""
	.align	16


//--------------------- .nv.shared._ZN7cutlass13device_kernelIN5flash19enable_sm80_to_sm89INS1_16FlashAttnFwdSm80INS1_25CollectiveMainloopFwdSm80ILi8ELi2ELb1EN4cute5tupleIJNS5_1CILi128EEENS7_ILi96EEENS7_ILi192EEEEEELi192ENS_10bfloat16_tEfNS_4arch4Sm80ELb0ELb0ELb1ELb0ELb0ELb0ELb1ELb1EEENS1_21CollectiveEpilogueFwdINS6_IJS8_SA_S9_EEENS6_IJNS7_ILi1EEESI_SI_EEESC_SE_Li256ELb0ELb1ELb1ELb0EEENS1_19SingleTileSchedulerILb0ELb1ELb1ELi128EEEEEEEEEvNT_6ParamsE --------------------------
	.section	.nv.shared._ZN7cutlass13device_kernelIN5flash19enable_sm80_to_sm89INS1_16FlashAttnFwdSm80INS1_25CollectiveMainloopFwdSm80ILi8ELi2ELb1EN4cute5tupleIJNS5_1CILi128EEENS7_ILi96EEENS7_ILi192EEEEEELi192ENS_10bfloat16_tEfNS_4arch4Sm80ELb0ELb0ELb1ELb0ELb0ELb0ELb1ELb1EEENS1_21CollectiveEpilogueFwdINS6_IJS8_SA_S9_EEENS6_IJNS7_ILi1EEESI_SI_EEESC_SE_Li256ELb0ELb1ELb1ELb0EEENS1_19SingleTileSchedulerILb0ELb1ELb1ELi128EEEEEEEEEvNT_6ParamsE,"aw",@nobits
	.sectionflags	@""
	.align	16


//--------------------- .nv.shared._ZN7cutlass13device_kernelIN5flash19enable_sm80_to_sm89INS1_16FlashAttnFwdSm80INS1_25CollectiveMainloopFwdSm80ILi8ELi2ELb0EN4cute5tupleIJNS5_1CILi128EEENS7_ILi64EEENS7_ILi192EEEEEELi192ENS_10bfloat16_tEfNS_4arch4Sm80ELb0ELb0ELb1ELb1ELb0ELb0ELb1ELb1EEENS1_21CollectiveEpilogueFwdINS6_IJS8_SA_S9_EEENS6_IJNS7_ILi1EEESI_SI_EEESC_SE_Li256ELb1ELb1ELb1ELb0EEENS1_36VarlenDynamicPersistentTileSchedulerILi128ELi64ELi256ELi256ELb1ELb1ELb0ELb0ELb1ELb1EEEEEEEEEvNT_6ParamsE --------------------------
	.section	.nv.shared._ZN7cutlass13device_kernelIN5flash19enable_sm80_to_sm89INS1_16FlashAttnFwdSm80INS1_25CollectiveMainloopFwdSm80ILi8ELi2ELb0EN4cute5tupleIJNS5_1CILi128EEENS7_ILi64EEENS7_ILi192EEEEEELi192ENS_10bfloat16_tEfNS_4arch4Sm80ELb0ELb0ELb1ELb1ELb0ELb0ELb1ELb1EEENS1_21CollectiveEpilogueFwdINS6_IJS8_SA_S9_EEENS6_IJNS7_ILi1EEESI_SI_EEESC_SE_Li256ELb1ELb1ELb1ELb0EEENS1_36VarlenDynamicPersistentTileSchedulerILi128ELi64ELi256ELi256ELb1ELb1ELb0ELb0ELb1ELb1EEEEEEEEEvNT_6ParamsE,"aw",@nobits
	.sectionflags	@""
	.align	16


//--------------------- .nv.shared._ZN7cutlass13device_kernelIN5flash19enable_sm80_to_sm89INS1_16FlashAttnFwdSm80INS1_25CollectiveMainloopFwdSm80ILi8ELi2ELb0EN4cute5tupleIJNS5_1CILi128EEENS7_ILi64EEENS7_ILi192EEEEEELi192ENS_10bfloat16_tEfNS_4arch4Sm80ELb0ELb0ELb1ELb1ELb0ELb1ELb1ELb1EEENS1_21CollectiveEpilogueFwdINS6_IJS8_SA_S9_EEENS6_IJNS7_ILi1EEESI_SI_EEESC_SE_Li256ELb1ELb1ELb1ELb0EEENS1_36VarlenDynamicPersistentTileSchedulerILi128ELi64ELi256ELi256ELb1ELb1ELb0ELb0ELb1ELb1EEEEEEEEEvNT_6ParamsE --------------------------
	.section	.nv.shared._ZN7cutlass13device_kernelIN5flash19enable_sm80_to_sm89INS1_16FlashAttnFwdSm80INS1_25CollectiveMainloopFwdSm80ILi8ELi2ELb0EN4cute5tupleIJNS5_1CILi128EEENS7_ILi64EEENS7_ILi192EEEEEELi192ENS_10bfloat16_tEfNS_4arch4Sm80ELb0ELb0ELb1ELb1ELb0ELb1ELb1ELb1EEENS1_21CollectiveEpilogueFwdINS6_IJS8_SA_S9_EEENS6_IJNS7_ILi1EEESI_SI_EEESC_SE_Li256ELb1ELb1ELb1ELb0EEENS1_36VarlenDynamicPersistentTileSchedulerILi128ELi64ELi256ELi256ELb1ELb1ELb0ELb0ELb1ELb1EEEEEEEEEvNT_6ParamsE,"aw",@nobits
	.sectionflags	@""
	.align	16


//--------------------- .nv.shared._ZN7cutlass13device_kernelIN5flash19enable_sm80_to_sm89INS1_16FlashAttnFwdSm80INS1_25CollectiveMainloopFwdSm80ILi8ELi2ELb0EN4cute5tupleIJNS5_1CILi128EEENS7_ILi64EEENS7_ILi192EEEEEELi192ENS_10bfloat16_tEfNS_4arch4Sm80ELb0ELb1ELb1ELb0ELb0ELb0ELb1ELb1EEENS1_21CollectiveEpilogueFwdINS6_IJS8_SA_S9_EEENS6_IJNS7_ILi1EEESI_SI_EEESC_SE_Li256ELb0ELb1ELb1ELb0EEENS1_19SingleTileSchedulerILb0ELb1ELb1ELi128EEEEEEEEEvNT_6ParamsE --------------------------
	.section	.nv.shared._ZN7cutlass13device_kernelIN5flash19enable_sm80_to_sm89INS1_16FlashAttnFwdSm80INS1_25CollectiveMainloopFwdSm80ILi8ELi2ELb0EN4cute5tupleIJNS5_1CILi128EEENS7_ILi64EEENS7_ILi192EEEEEELi192ENS_10bfloat16_tEfNS_4arch4Sm80ELb0ELb1ELb1ELb0ELb0ELb0ELb1ELb1EEENS1_21CollectiveEpilogueFwdINS6_IJS8_SA_S9_EEENS6_IJNS7_ILi1EEESI_SI_EEESC_SE_Li256ELb0ELb1ELb1ELb0EEENS1_19SingleTileSchedulerILb0ELb1ELb1ELi128EEEEEEEEEvNT_6ParamsE,"aw",@nobits
	.sectionflags	@""
	.align	16


//--------------------- .nv.shared._ZN7cutlass13device_kernelIN5flash19enable_sm80_to_sm89INS1_16FlashAttnFwdSm80INS1_25CollectiveMainloopFwdSm80ILi8ELi2ELb0EN4cute5tupleIJNS5_1CILi128EEENS7_ILi64EEENS7_ILi192EEEEEELi192ENS_10bfloat16_tEfNS_4arch4Sm80ELb0ELb1ELb1ELb1ELb0ELb0ELb1ELb1EEENS1_21CollectiveEpilogueFwdINS6_IJS8_SA_S9_EEENS6_IJNS7_ILi1EEESI_SI_EEESC_SE_Li256ELb1ELb1ELb1ELb0EEENS1_36VarlenDynamicPersistentTileSchedulerILi128ELi64ELi256ELi256ELb1ELb1ELb0ELb1ELb0ELb1EEEEEEEEEvNT_6ParamsE --------------------------
	.section	.nv.shared._ZN7cutlass13device_kernelIN5flash19enable_sm80_to_sm89INS1_16FlashAttnFwdSm80INS1_25CollectiveMainloopFwdSm80ILi8ELi2ELb0EN4cute5tupleIJNS5_1CILi128EEENS7_ILi64EEENS7_ILi192EEEEEELi192ENS_10bfloat16_tEfNS_4arch4Sm80ELb0ELb1ELb1ELb1ELb0ELb0ELb1ELb1EEENS1_21CollectiveEpilogueFwdINS6_IJS8_SA_S9_EEENS6_IJNS7_ILi1EEESI_SI_EEESC_SE_Li256ELb1ELb1ELb1ELb0EEENS1_36VarlenDynamicPersistentTileSchedulerILi128ELi64ELi256ELi256ELb1ELb1ELb0ELb1ELb0ELb1EEEEEEEEEvNT_6ParamsE,"aw",@nobits
	.sectionflags	@""
	.align	16


//--------------------- .nv.shared._ZN7cutlass13device_kernelIN5flash19enable_sm80_to_sm89INS1_16FlashAttnFwdSm80INS1_25CollectiveMainloopFwdSm80ILi8ELi2ELb0EN4cute5tupleIJNS5_1CILi128EEENS7_ILi64EEENS7_ILi192EEEEEELi192ENS_10bfloat16_tEfNS_4arch4Sm80ELb0ELb1ELb1ELb1ELb0ELb1ELb1ELb1EEENS1_21CollectiveEpilogueFwdINS6_IJS8_SA_S9_EEENS6_IJNS7_ILi1EEESI_SI_EEESC_SE_Li256ELb1ELb1ELb1ELb0EEENS1_36VarlenDynamicPersistentTileSchedulerILi128ELi64ELi256ELi256ELb1ELb1ELb0ELb1ELb0ELb1EEEEEEEEEvNT_6ParamsE --------------------------
	.section	.nv.shared._ZN7cutlass13device_kernelIN5flash19enable_sm80_to_sm89INS1_16FlashAttnFwdSm80INS1_25CollectiveMainloopFwdSm80ILi8ELi2ELb0EN4cute5tupleIJNS5_1CILi128EEENS7_ILi64EEENS7_ILi192EEEEEELi192ENS_10bfloat16_tEfNS_4arch4Sm80ELb0ELb1ELb1ELb1ELb0ELb1ELb1ELb1EEENS1_21CollectiveEpilogueFwdINS6_IJS8_SA_S9_EEENS6_IJNS7_ILi1EEESI_SI_EEESC_SE_Li256ELb1ELb1ELb1ELb0EEENS1_36VarlenDynamicPersistentTileSchedulerILi128ELi64ELi256ELi256ELb1ELb1ELb0ELb1ELb0ELb1EEEEEEEEEvNT_6ParamsE,"aw",@nobits
	.sectionflags	@""
	.align	16


//--------------------- .nv.shared._ZN7cutlass13device_kernelIN5flash19enable_sm80_to_sm89INS1_16FlashAttnFwdSm80INS1_25CollectiveMainloopFwdSm80ILi8ELi2ELb1EN4cute5tupleIJNS5_1CILi128EEENS7_ILi96EEENS7_ILi192EEEEEELi192ENS_10bfloat16_tEfNS_4arch4Sm80ELb1ELb0ELb1ELb0ELb0ELb0ELb1ELb1EEENS1_21CollectiveEpilogueFwdINS6_IJS8_SA_S9_EEENS6_IJNS7_ILi1EEESI_SI_EEESC_SE_Li256ELb0ELb1ELb1ELb0EEENS1_30DynamicPersistentTileSchedulerILi256ELi256ELb1ELb1ELb0EEEEEEEEEvNT_6ParamsE --------------------------
	.section	.nv.shared._ZN7cutlass13device_kernelIN5flash19enable_sm80_to_sm89INS1_16FlashAttnFwdSm80INS1_25CollectiveMainloopFwdSm80ILi8ELi2ELb1EN4cute5tupleIJNS5_1CILi128EEENS7_ILi96EEENS7_ILi192EEEEEELi192ENS_10bfloat16_tEfNS_4arch4Sm80ELb1ELb0ELb1ELb0ELb0ELb0ELb1ELb1EEENS1_21CollectiveEpilogueFwdINS6_IJS8_SA_S9_EEENS6_IJNS7_ILi1EEESI_SI_EEESC_SE_Li256ELb0ELb1ELb1ELb0EEENS1_30DynamicPersistentTileSchedulerILi256ELi256ELb1ELb1ELb0EEEEEEEEEvNT_6ParamsE,"aw",@nobits
	.sectionflags	@""
	.align	16


//--------------------- .nv.shared._ZN7cutlass13device_kernelIN5flash19enable_sm80_to_sm89INS1_16FlashAttnFwdSm80INS1_25CollectiveMainloopFwdSm80ILi8ELi2ELb0EN4cute5tupleIJNS5_1CILi128EEENS7_ILi64EEENS7_ILi192EEEEEELi192ENS_10bfloat16_tEfNS_4arch4Sm80ELb1ELb0ELb1ELb1ELb0ELb0ELb1ELb1EEENS1_21CollectiveEpilogueFwdINS6_IJS8_SA_S9_EEENS6_IJNS7_ILi1EEESI_SI_EEESC_SE_Li256ELb1ELb1ELb1ELb0EEENS1_36VarlenDynamicPersistentTileSchedulerILi128ELi64ELi256ELi256ELb1ELb1ELb0ELb1ELb1ELb1EEEEEEEEEvNT_6ParamsE --------------------------
	.section	.nv.shared._ZN7cutlass13device_kernelIN5flash19enable_sm80_to_sm89INS1_16FlashAttnFwdSm80INS1_25CollectiveMainloopFwdSm80ILi8ELi2ELb0EN4cute5tupleIJNS5_1CILi128EEENS7_ILi64EEENS7_ILi192EEEEEELi192ENS_10bfloat16_tEfNS_4arch4Sm80ELb1ELb0ELb1ELb1ELb0ELb0ELb1ELb1EEENS1_21CollectiveEpilogueFwdINS6_IJS8_SA_S9_EEENS6_IJNS7_ILi1EEESI_SI_EEESC_SE_Li256ELb1ELb1ELb1ELb0EEENS1_36VarlenDynamicPersistentTileSchedulerILi128ELi64ELi256ELi256ELb1ELb1ELb0ELb1ELb1ELb1EEEEEEEEEvNT_6ParamsE,"aw",@nobits
	.sectionflags	@""
	.align	16


//--------------------- .nv.shared._ZN7cutlass13device_kernelIN5flash19enable_sm80_to_sm89INS1_16FlashAttnFwdSm80INS1_25CollectiveMainloopFwdSm80ILi8ELi2ELb0EN4cute5tupleIJNS5_1CILi128EEENS7_ILi64EEENS7_ILi192EEEEEELi192ENS_10bfloat16_tEfNS_4arch4Sm80ELb1ELb0ELb1ELb1ELb0ELb1ELb1ELb1EEENS1_21CollectiveEpilogueFwdINS6_IJS8_SA_S9_EEENS6_IJNS7_ILi1EEESI_SI_EEESC_SE_Li256ELb1ELb1ELb1ELb0EEENS1_36VarlenDynamicPersistentTileSchedulerILi128ELi64ELi256ELi256ELb1ELb1ELb0ELb1ELb1ELb1EEEEEEEEEvNT_6ParamsE --------------------------
	.section	.nv.shared._ZN7cutlass13device_kernelIN5flash19enable_sm80_to_sm89INS1_16FlashAttnFwdSm80INS1_25CollectiveMainloopFwdSm80ILi8ELi2ELb0EN4cute5tupleIJNS5_1CILi128EEENS7_ILi64EEENS7_ILi192EEEEEELi192ENS_10bfloat16_tEfNS_4arch4Sm80ELb1ELb0ELb1ELb1ELb0ELb1ELb1ELb1EEENS1_21CollectiveEpilogueFwdINS6_IJS8_SA_S9_EEENS6_IJNS7_ILi1EEESI_SI_EEESC_SE_Li256ELb1ELb1ELb1ELb0EEENS1_36VarlenDynamicPersistentTileSchedulerILi128ELi64ELi256ELi256ELb1ELb1ELb0ELb1ELb1ELb1EEEEEEEEEvNT_6ParamsE,"aw",@nobits
	.sectionflags	@""
	.align	16
